	.target	sm_90a

	.elftype	@"ET_EXEC"


//--------------------- .note.nv.tkinfo           --------------------------
	.section	.note.nv.tkinfo,"",@"SHT_NOTE"
	.sectionflags	@"SHF_NOTE_NV_TKINFO"
	.tkinfo
        /*0018*/ 	.word	0x00000002
        /*0030*/ 	.string	""
        /*0030*/ 	.string	"ptxas"
        /*0030*/ 	.string	"Cuda compilation tools, release 13.0, V13.0.88"
        /*0030*/ 	.string	"Build cuda_13.0.r13.0/compiler.36424714_0"
        /*0030*/ 	.string	"-arch sm_90a -m 64 "



//--------------------- .note.nv.cuinfo           --------------------------
	.section	.note.nv.cuinfo,"",@"SHT_NOTE"
	.sectionflags	@"SHF_NOTE_NV_CUINFO"
        /*0018*/ 	.short	0x0002
        /*001a*/ 	.short	0x005a
        /*001c*/ 	.short	0x0082
	.zero		2


//--------------------- .nv.info                  --------------------------
	.section	.nv.info,"",@"SHT_CUDA_INFO"
	.align	4


	//----- nvinfo : EIATTR_REGCOUNT
	.align		4
        /*0000*/ 	.byte	0x04, 0x2f
        /*0002*/ 	.short	(.L_21 - .L_20)
	.align		4
.L_20:
        /*0004*/ 	.word	index@(_ZN7cutlass13device_kernelIN5flash11enable_sm90INS1_16FlashAttnFwdSm90INS1_25CollectiveMainloopFwdSm90ILi2EN4cute5tupleIJNS5_1CILi1EEES8_S8_EEENS6_IJNS7_ILi128EEENS7_ILi96EEENS7_ILi64EEEEEELi256ENS_6half_tEfNS_4arch4Sm90ELb1ELb0ELb1ELb1ELb0ELb1ELb1ELb1ELb0ELb1ELb1ELb0EEENS1_21CollectiveEpilogueFwdINS6_IJSA_NS7_ILi256EEESB_EEES9_SE_SG_Li256ELb1ELb1ELb1ELb0EEENS1_36VarlenDynamicPersistentTileSchedulerILi128ELi96ELi256ELi128ELb1ELb1ELb1ELb1ELb1ELb1EEEEEEEEEvNT_6ParamsE)
        /*0008*/ 	.word	0x000000a8


	//----- nvinfo : EIATTR_FRAME_SIZE
	.align		4
.L_21:
        /*000c*/ 	.byte	0x04, 0x11
        /*000e*/ 	.short	(.L_23 - .L_22)
	.align		4
.L_22:
        /*0010*/ 	.word	index@(_ZN7cutlass13device_kernelIN5flash11enable_sm90INS1_16FlashAttnFwdSm90INS1_25CollectiveMainloopFwdSm90ILi2EN4cute5tupleIJNS5_1CILi1EEES8_S8_EEENS6_IJNS7_ILi128EEENS7_ILi96EEENS7_ILi64EEEEEELi256ENS_6half_tEfNS_4arch4Sm90ELb1ELb0ELb1ELb1ELb0ELb1ELb1ELb1ELb0ELb1ELb1ELb0EEENS1_21CollectiveEpilogueFwdINS6_IJSA_NS7_ILi256EEESB_EEES9_SE_SG_Li256ELb1ELb1ELb1ELb0EEENS1_36VarlenDynamicPersistentTileSchedulerILi128ELi96ELi256ELi128ELb1ELb1ELb1ELb1ELb1ELb1EEEEEEEEEvNT_6ParamsE)
        /*0014*/ 	.word	0x000001b8


	//----- nvinfo : EIATTR_REGCOUNT
	.align		4
.L_23:
        /*0018*/ 	.byte	0x04, 0x2f
        /*001a*/ 	.short	(.L_25 - .L_24)
	.align		4
.L_24:
        /*001c*/ 	.word	index@(_ZN7cutlass13device_kernelIN5flash11enable_sm90INS1_16FlashAttnFwdSm90INS1_25CollectiveMainloopFwdSm90ILi2EN4cute5tupleIJNS5_1CILi1EEES8_S8_EEENS6_IJNS7_ILi128EEENS7_ILi96EEENS7_ILi64EEEEEELi256ENS_6half_tEfNS_4arch4Sm90ELb1ELb0ELb1ELb1ELb0ELb0ELb1ELb1ELb0ELb1ELb1ELb0EEENS1_21CollectiveEpilogueFwdINS6_IJSA_NS7_ILi256EEESB_EEES9_SE_SG_Li256ELb1ELb1ELb1ELb0EEENS1_36VarlenDynamicPersistentTileSchedulerILi128ELi96ELi256ELi128ELb1ELb1ELb1ELb1ELb1ELb1EEEEEEEEEvNT_6ParamsE)
        /*0020*/ 	.word	0x000000a8


	//----- nvinfo : EIATTR_FRAME_SIZE
	.align		4
.L_25:
        /*0024*/ 	.byte	0x04, 0x11
        /*0026*/ 	.short	(.L_27 - .L_26)
	.align		4
.L_26:
        /*0028*/ 	.word	index@(_ZN7cutlass13device_kernelIN5flash11enable_sm90INS1_16FlashAttnFwdSm90INS1_25CollectiveMainloopFwdSm90ILi2EN4cute5tupleIJNS5_1CILi1EEES8_S8_EEENS6_IJNS7_ILi128EEENS7_ILi96EEENS7_ILi64EEEEEELi256ENS_6half_tEfNS_4arch4Sm90ELb1ELb0ELb1ELb1ELb0ELb0ELb1ELb1ELb0ELb1ELb1ELb0EEENS1_21CollectiveEpilogueFwdINS6_IJSA_NS7_ILi256EEESB_EEES9_SE_SG_Li256ELb1ELb1ELb1ELb0EEENS1_36VarlenDynamicPersistentTileSchedulerILi128ELi96ELi256ELi128ELb1ELb1ELb1ELb1ELb1ELb1EEEEEEEEEvNT_6ParamsE)
        /*002c*/ 	.word	0x00000088


	//----- nvinfo : EIATTR_REGCOUNT
	.align		4
.L_27:
        /*0030*/ 	.byte	0x04, 0x2f
        /*0032*/ 	.short	(.L_29 - .L_28)
	.align		4
.L_28:
        /*0034*/ 	.word	index@(_ZN7cutlass13device_kernelIN5flash11enable_sm90INS1_16FlashAttnFwdSm90INS1_25CollectiveMainloopFwdSm90ILi2EN4cute5tupleIJNS5_1CILi1EEES8_S8_EEENS6_IJNS7_ILi128EEENS7_ILi96EEENS7_ILi64EEEEEELi256ENS_6half_tEfNS_4arch4Sm90ELb1ELb0ELb1ELb1ELb0ELb1ELb0ELb1ELb0ELb1ELb1ELb0EEENS1_21CollectiveEpilogueFwdINS6_IJSA_NS7_ILi256EEESB_EEES9_SE_SG_Li256ELb1ELb1ELb1ELb0EEENS1_36VarlenDynamicPersistentTileSchedulerILi128ELi96ELi256ELi128ELb1ELb1ELb1ELb1ELb1ELb1EEEEEEEEEvNT_6ParamsE)
        /*0038*/ 	.word	0x000000a8


	//----- nvinfo : EIATTR_FRAME_SIZE
	.align		4
.L_29:
        /*003c*/ 	.byte	0x04, 0x11
        /*003e*/ 	.short	(.L_31 - .L_30)
	.align		4
.L_30:
        /*0040*/ 	.word	index@(_ZN7cutlass13device_kernelIN5flash11enable_sm90INS1_16FlashAttnFwdSm90INS1_25CollectiveMainloopFwdSm90ILi2EN4cute5tupleIJNS5_1CILi1EEES8_S8_EEENS6_IJNS7_ILi128EEENS7_ILi96EEENS7_ILi64EEEEEELi256ENS_6half_tEfNS_4arch4Sm90ELb1ELb0ELb1ELb1ELb0ELb1ELb0ELb1ELb0ELb1ELb1ELb0EEENS1_21CollectiveEpilogueFwdINS6_IJSA_NS7_ILi256EEESB_EEES9_SE_SG_Li256ELb1ELb1ELb1ELb0EEENS1_36VarlenDynamicPersistentTileSchedulerILi128ELi96ELi256ELi128ELb1ELb1ELb1ELb1ELb1ELb1EEEEEEEEEvNT_6ParamsE)
        /*0044*/ 	.word	0x00000078


	//----- nvinfo : EIATTR_REGCOUNT
	.align		4
.L_31:
        /*0048*/ 	.byte	0x04, 0x2f
        /*004a*/ 	.short	(.L_33 - .L_32)
	.align		4
.L_32:
        /*004c*/ 	.word	index@(_ZN7cutlass13device_kernelIN5flash11enable_sm90INS1_16FlashAttnFwdSm90INS1_25CollectiveMainloopFwdSm90ILi2EN4cute5tupleIJNS5_1CILi1EEES8_S8_EEENS6_IJNS7_ILi128EEENS7_ILi96EEENS7_ILi64EEEEEELi256ENS_6half_tEfNS_4arch4Sm90ELb1ELb0ELb1ELb1ELb0ELb0ELb0ELb1ELb0ELb1ELb1ELb0EEENS1_21CollectiveEpilogueFwdINS6_IJSA_NS7_ILi256EEESB_EEES9_SE_SG_Li256ELb1ELb1ELb1ELb0EEENS1_36VarlenDynamicPersistentTileSchedulerILi128ELi96ELi256ELi128ELb1ELb1ELb1ELb1ELb1ELb1EEEEEEEEEvNT_6ParamsE)
        /*0050*/ 	.word	0x000000a8


	//----- nvinfo : EIATTR_FRAME_SIZE
	.align		4
.L_33:
        /*0054*/ 	.byte	0x04, 0x11
        /*0056*/ 	.short	(.L_35 - .L_34)
	.align		4
.L_34:
        /*0058*/ 	.word	index@(_ZN7cutlass13device_kernelIN5flash11enable_sm90INS1_16FlashAttnFwdSm90INS1_25CollectiveMainloopFwdSm90ILi2EN4cute5tupleIJNS5_1CILi1EEES8_S8_EEENS6_IJNS7_ILi128EEENS7_ILi96EEENS7_ILi64EEEEEELi256ENS_6half_tEfNS_4arch4Sm90ELb1ELb0ELb1ELb1ELb0ELb0ELb0ELb1ELb0ELb1ELb1ELb0EEENS1_21CollectiveEpilogueFwdINS6_IJSA_NS7_ILi256EEESB_EEES9_SE_SG_Li256ELb1ELb1ELb1ELb0EEENS1_36VarlenDynamicPersistentTileSchedulerILi128ELi96ELi256ELi128ELb1ELb1ELb1ELb1ELb1ELb1EEEEEEEEEvNT_6ParamsE)
        /*005c*/ 	.word	0x00000060


	//----- nvinfo : EIATTR_REGCOUNT
	.align		4
.L_35:
        /*0060*/ 	.byte	0x04, 0x2f
        /*0062*/ 	.short	(.L_37 - .L_36)
	.align		4
.L_36:
        /*0064*/ 	.word	index@(_ZN7cutlass13device_kernelIN5flash11enable_sm90INS1_16FlashAttnFwdSm90INS1_25CollectiveMainloopFwdSm90ILi2EN4cute5tupleIJNS5_1CILi1EEES8_S8_EEENS6_IJNS7_ILi128EEENS7_ILi96EEENS7_ILi64EEEEEELi256ENS_6half_tEfNS_4arch4Sm90ELb1ELb0ELb1ELb0ELb0ELb0ELb1ELb1ELb0ELb1ELb1ELb0EEENS1_21CollectiveEpilogueFwdINS6_IJSA_NS7_ILi256EEESB_EEES9_SE_SG_Li256ELb0ELb1ELb1ELb0EEENS1_19SingleTileSchedulerILb0ELb1ELb1ELi128EEEEEEEEEvNT_6ParamsE)
        /*0068*/ 	.word	0x000000a8


	//----- nvinfo : EIATTR_FRAME_SIZE
	.align		4
.L_37:
        /*006c*/ 	.byte	0x04, 0x11
        /*006e*/ 	.short	(.L_39 - .L_38)
	.align		4
.L_38:
        /*0070*/ 	.word	index@(_ZN7cutlass13device_kernelIN5flash11enable_sm90INS1_16FlashAttnFwdSm90INS1_25CollectiveMainloopFwdSm90ILi2EN4cute5tupleIJNS5_1CILi1EEES8_S8_EEENS6_IJNS7_ILi128EEENS7_ILi96EEENS7_ILi64EEEEEELi256ENS_6half_tEfNS_4arch4Sm90ELb1ELb0ELb1ELb0ELb0ELb0ELb1ELb1ELb0ELb1ELb1ELb0EEENS1_21CollectiveEpilogueFwdINS6_IJSA_NS7_ILi256EEESB_EEES9_SE_SG_Li256ELb0ELb1ELb1ELb0EEENS1_19SingleTileSchedulerILb0ELb1ELb1ELi128EEEEEEEEEvNT_6ParamsE)
        /*0074*/ 	.word	0x00000048


	//----- nvinfo : EIATTR_REGCOUNT
	.align		4
.L_39:
        /*0078*/ 	.byte	0x04, 0x2f
        /*007a*/ 	.short	(.L_41 - .L_40)
	.align		4
.L_40:
        /*007c*/ 	.word	index@(_ZN7cutlass13device_kernelIN5flash11enable_sm90INS1_16FlashAttnFwdSm90INS1_25CollectiveMainloopFwdSm90ILi2EN4cute5tupleIJNS5_1CILi1EEES8_S8_EEENS6_IJNS7_ILi128EEENS7_ILi96EEENS7_ILi64EEEEEELi256ENS_6half_tEfNS_4arch4Sm90ELb1ELb0ELb1ELb0ELb0ELb0ELb0ELb1ELb0ELb1ELb1ELb0EEENS1_21CollectiveEpilogueFwdINS6_IJSA_NS7_ILi256EEESB_EEES9_SE_SG_Li256ELb0ELb1ELb1ELb0EEENS1_19SingleTileSchedulerILb0ELb1ELb1ELi128EEEEEEEEEvNT_6ParamsE)
        /*0080*/ 	.word	0x000000a8


	//----- nvinfo : EIATTR_FRAME_SIZE
	.align		4
.L_41:
        /*0084*/ 	.byte	0x04, 0x11
        /*0086*/ 	.short	(.L_43 - .L_42)
	.align		4
.L_42:
        /*0088*/ 	.word	index@(_ZN7cutlass13device_kernelIN5flash11enable_sm90INS1_16FlashAttnFwdSm90INS1_25CollectiveMainloopFwdSm90ILi2EN4cute5tupleIJNS5_1CILi1EEES8_S8_EEENS6_IJNS7_ILi128EEENS7_ILi96EEENS7_ILi64EEEEEELi256ENS_6half_tEfNS_4arch4Sm90ELb1ELb0ELb1ELb0ELb0ELb0ELb0ELb1ELb0ELb1ELb1ELb0EEENS1_21CollectiveEpilogueFwdINS6_IJSA_NS7_ILi256EEESB_EEES9_SE_SG_Li256ELb0ELb1ELb1ELb0EEENS1_19SingleTileSchedulerILb0ELb1ELb1ELi128EEEEEEEEEvNT_6ParamsE)
        /*008c*/ 	.word	0x00000010


	//----- nvinfo : EIATTR_REGCOUNT
	.align		4
.L_43:
        /*0090*/ 	.byte	0x04, 0x2f
        /*0092*/ 	.short	(.L_45 - .L_44)
	.align		4
.L_44:
        /*0094*/ 	.word	index@(_ZN7cutlass13device_kernelIN5flash11enable_sm90INS1_16FlashAttnFwdSm90INS1_25CollectiveMainloopFwdSm90ILi2EN4cute5tupleIJNS5_1CILi1EEES8_S8_EEENS6_IJNS7_ILi128EEENS7_ILi96EEENS7_ILi64EEEEEELi256ENS_6half_tEfNS_4arch4Sm90ELb0ELb1ELb1ELb1ELb0ELb1ELb1ELb1ELb0ELb1ELb1ELb0EEENS1_21CollectiveEpilogueFwdINS6_IJSA_NS7_ILi256EEESB_EEES9_SE_SG_Li256ELb1ELb1ELb1ELb0EEENS1_36VarlenDynamicPersistentTileSchedulerILi128ELi96ELi256ELi128ELb1ELb1ELb1ELb1ELb0ELb1EEEEEEEEEvNT_6ParamsE)
        /*0098*/ 	.word	0x000000a8


	//----- nvinfo : EIATTR_FRAME_SIZE
	.align		4
.L_45:
        /*009c*/ 	.byte	0x04, 0x11
        /*009e*/ 	.short	(.L_47 - .L_46)
	.align		4
.L_46:
        /*00a0*/ 	.word	index@($_ZN7cutlass13device_kernelIN5flash11enable_sm90INS1_16FlashAttnFwdSm90INS1_25CollectiveMainloopFwdSm90ILi2EN4cute5tupleIJNS5_1CILi1EEES8_S8_EEENS6_IJNS7_ILi128EEENS7_ILi96EEENS7_ILi64EEEEEELi256ENS_6half_tEfNS_4arch4Sm90ELb0ELb1ELb1ELb1ELb0ELb1ELb1ELb1ELb0ELb1ELb1ELb0EEENS1_21CollectiveEpilogueFwdINS6_IJSA_NS7_ILi256EEESB_EEES9_SE_SG_Li256ELb1ELb1ELb1ELb0EEENS1_36VarlenDynamicPersistentTileSchedulerILi128ELi96ELi256ELi128ELb1ELb1ELb1ELb1ELb0ELb1EEEEEEEEEvNT_6ParamsE$_ZZN5flash25CollectiveMainloopFwdSm90ILi2EN4cute5tupleIJNS1_1CILi1EEES4_S4_EEENS2_IJNS3_ILi128EEENS3_ILi96EEENS3_ILi64EEEEEELi256EN7cutlass6half_tEfNSA_4arch4Sm90ELb0ELb1ELb1ELb1ELb0ELb1ELb1ELb1ELb0ELb1ELb1ELb0EE3mmaINS_16FlashAttnFwdSm90ISE_NS_21CollectiveEpilogueFwdINS2_IJS6_NS3_ILi256EEES7_EEES5_SB_SD_Li256ELb1ELb1ELb1ELb0EEENS_36VarlenDynamicPersistentTileSchedulerILi128ELi96ELi256ELi128ELb1ELb1ELb1ELb1ELb0ELb1EEEE13SharedStorageENS1_6TensorINS1_11ArrayEngineIfLm128EEENS1_6LayoutINS2_IJNS2_IJNS3_ILi2EEEST_NS3_ILi32EEEEEES4_S4_EEENS2_IJNS2_IJS4_ST_NS3_ILi4EEEEEENS3_ILi0EEESZ_EEEEEEENS_7SoftmaxILi2ELi0EEEEEbRKNSE_6ParamsENSA_25PipelineTmaAsyncNoClusterILi2ENSA_16PipelineTmaAsyncILi2EEEEES1B_RNSA_13PipelineStateILj2EEERT0_RT1_iRiRKNS_16SeqlenInfoQKNewKILb1ELb1EEENS2_IJiiiiEEERT_ENKUliT_T0_T1_E_clIZSF_ISO_S12_S14_EbS17_S1B_S1B_S1E_S1G_S1I_iS1J_S1N_S1O_S1Q_EUlRS1R_iE0_NS3_ILb1EEES1Y_EEDaiS1R_S1S_S1T_)
        /*00a4*/ 	.word	0x00000530


	//----- nvinfo : EIATTR_FRAME_SIZE
	.align		4
.L_47:
        /*00a8*/ 	.byte	0x04, 0x11
        /*00aa*/ 	.short	(.L_49 - .L_48)
	.align		4
.L_48:
        /*00ac*/ 	.word	index@(_ZN7cutlass13device_kernelIN5flash11enable_sm90INS1_16FlashAttnFwdSm90INS1_25CollectiveMainloopFwdSm90ILi2EN4cute5tupleIJNS5_1CILi1EEES8_S8_EEENS6_IJNS7_ILi128EEENS7_ILi96EEENS7_ILi64EEEEEELi256ENS_6half_tEfNS_4arch4Sm90ELb0ELb1ELb1ELb1ELb0ELb1ELb1ELb1ELb0ELb1ELb1ELb0EEENS1_21CollectiveEpilogueFwdINS6_IJSA_NS7_ILi256EEESB_EEES9_SE_SG_Li256ELb1ELb1ELb1ELb0EEENS1_36VarlenDynamicPersistentTileSchedulerILi128ELi96ELi256ELi128ELb1ELb1ELb1ELb1ELb0ELb1EEEEEEEEEvNT_6ParamsE)
        /*00b0*/ 	.word	0x00000530


	//----- nvinfo : EIATTR_REGCOUNT
	.align		4
.L_49:
        /*00b4*/ 	.byte	0x04, 0x2f
        /*00b6*/ 	.short	(.L_51 - .L_50)
	.align		4
.L_50:
        /*00b8*/ 	.word	index@(_ZN7cutlass13device_kernelIN5flash11enable_sm90INS1_16FlashAttnFwdSm90INS1_25CollectiveMainloopFwdSm90ILi2EN4cute5tupleIJNS5_1CILi1EEES8_S8_EEENS6_IJNS7_ILi128EEENS7_ILi96EEENS7_ILi64EEEEEELi256ENS_6half_tEfNS_4arch4Sm90ELb0ELb1ELb1ELb1ELb0ELb0ELb1ELb1ELb0ELb1ELb1ELb0EEENS1_21CollectiveEpilogueFwdINS6_IJSA_NS7_ILi256EEESB_EEES9_SE_SG_Li256ELb1ELb1ELb1ELb0EEENS1_36VarlenDynamicPersistentTileSchedulerILi128ELi96ELi256ELi128ELb1ELb1ELb1ELb1ELb0ELb1EEEEEEEEEvNT_6ParamsE)
        /*00bc*/ 	.word	0x000000a8


	//----- nvinfo : EIATTR_FRAME_SIZE
	.align		4
.L_51:
        /*00c0*/ 	.byte	0x04, 0x11
        /*00c2*/ 	.short	(.L_53 - .L_52)
	.align		4
.L_52:
        /*00c4*/ 	.word	index@($_ZN7cutlass13device_kernelIN5flash11enable_sm90INS1_16FlashAttnFwdSm90INS1_25CollectiveMainloopFwdSm90ILi2EN4cute5tupleIJNS5_1CILi1EEES8_S8_EEENS6_IJNS7_ILi128EEENS7_ILi96EEENS7_ILi64EEEEEELi256ENS_6half_tEfNS_4arch4Sm90ELb0ELb1ELb1ELb1ELb0ELb0ELb1ELb1ELb0ELb1ELb1ELb0EEENS1_21CollectiveEpilogueFwdINS6_IJSA_NS7_ILi256EEESB_EEES9_SE_SG_Li256ELb1ELb1ELb1ELb0EEENS1_36VarlenDynamicPersistentTileSchedulerILi128ELi96ELi256ELi128ELb1ELb1ELb1ELb1ELb0ELb1EEEEEEEEEvNT_6ParamsE$_ZZN5flash25CollectiveMainloopFwdSm90ILi2EN4cute5tupleIJNS1_1CILi1EEES4_S4_EEENS2_IJNS3_ILi128EEENS3_ILi96EEENS3_ILi64EEEEEELi256EN7cutlass6half_tEfNSA_4arch4Sm90ELb0ELb1ELb1ELb1ELb0ELb0ELb1ELb1ELb0ELb1ELb1ELb0EE3mmaINS_16FlashAttnFwdSm90ISE_NS_21CollectiveEpilogueFwdINS2_IJS6_NS3_ILi256EEES7_EEES5_SB_SD_Li256ELb1ELb1ELb1ELb0EEENS_36VarlenDynamicPersistentTileSchedulerILi128ELi96ELi256ELi128ELb1ELb1ELb1ELb1ELb0ELb1EEEE13SharedStorageENS1_6TensorINS1_11ArrayEngineIfLm128EEENS1_6LayoutINS2_IJNS2_IJNS3_ILi2EEEST_NS3_ILi32EEEEEES4_S4_EEENS2_IJNS2_IJS4_ST_NS3_ILi4EEEEEENS3_ILi0EEESZ_EEEEEEENS_7SoftmaxILi2ELi0EEEEEbRKNSE_6ParamsENSA_25PipelineTmaAsyncNoClusterILi2ENSA_16PipelineTmaAsyncILi2EEEEES1B_RNSA_13PipelineStateILj2EEERT0_RT1_iRiRKNS_16SeqlenInfoQKNewKILb1ELb0EEENS2_IJiiiiEEERT_ENKUliT_T0_T1_E_clIZSF_ISO_S12_S14_EbS17_S1B_S1B_S1E_S1G_S1I_iS1J_S1N_S1O_S1Q_EUlRS1R_iE1_NS3_ILb0EEENS3_ILb1EEEEEDaiS1R_S1S_S1T_)
        /*00c8*/ 	.word	0x00000500


	//----- nvinfo : EIATTR_FRAME_SIZE
	.align		4
.L_53:
        /*00cc*/ 	.byte	0x04, 0x11
        /*00ce*/ 	.short	(.L_55 - .L_54)
	.align		4
.L_54:
        /*00d0*/ 	.word	index@(_ZN7cutlass13device_kernelIN5flash11enable_sm90INS1_16FlashAttnFwdSm90INS1_25CollectiveMainloopFwdSm90ILi2EN4cute5tupleIJNS5_1CILi1EEES8_S8_EEENS6_IJNS7_ILi128EEENS7_ILi96EEENS7_ILi64EEEEEELi256ENS_6half_tEfNS_4arch4Sm90ELb0ELb1ELb1ELb1ELb0ELb0ELb1ELb1ELb0ELb1ELb1ELb0EEENS1_21CollectiveEpilogueFwdINS6_IJSA_NS7_ILi256EEESB_EEES9_SE_SG_Li256ELb1ELb1ELb1ELb0EEENS1_36VarlenDynamicPersistentTileSchedulerILi128ELi96ELi256ELi128ELb1ELb1ELb1ELb1ELb0ELb1EEEEEEEEEvNT_6ParamsE)
        /*00d4*/ 	.word	0x00000500


	//----- nvinfo : EIATTR_REGCOUNT
	.align		4
.L_55:
        /*00d8*/ 	.byte	0x04, 0x2f
        /*00da*/ 	.short	(.L_57 - .L_56)
	.align		4
.L_56:
        /*00dc*/ 	.word	index@(_ZN7cutlass13device_kernelIN5flash11enable_sm90INS1_16FlashAttnFwdSm90INS1_25CollectiveMainloopFwdSm90ILi2EN4cute5tupleIJNS5_1CILi1EEES8_S8_EEENS6_IJNS7_ILi128EEENS7_ILi96EEENS7_ILi64EEEEEELi256ENS_6half_tEfNS_4arch4Sm90ELb0ELb1ELb1ELb1ELb0ELb1ELb0ELb1ELb0ELb1ELb1ELb0EEENS1_21CollectiveEpilogueFwdINS6_IJSA_NS7_ILi256EEESB_EEES9_SE_SG_Li256ELb1ELb1ELb1ELb0EEENS1_36VarlenDynamicPersistentTileSchedulerILi128ELi96ELi256ELi128ELb1ELb1ELb1ELb1ELb0ELb1EEEEEEEEEvNT_6ParamsE)
        /*00e0*/ 	.word	0x000000a8


	//----- nvinfo : EIATTR_FRAME_SIZE
	.align		4
.L_57:
        /*00e4*/ 	.byte	0x04, 0x11
        /*00e6*/ 	.short	(.L_59 - .L_58)
	.align		4
.L_58:
        /*00e8*/ 	.word	index@(_ZN7cutlass13device_kernelIN5flash11enable_sm90INS1_16FlashAttnFwdSm90INS1_25CollectiveMainloopFwdSm90ILi2EN4cute5tupleIJNS5_1CILi1EEES8_S8_EEENS6_IJNS7_ILi128EEENS7_ILi96EEENS7_ILi64EEEEEELi256ENS_6half_tEfNS_4arch4Sm90ELb0ELb1ELb1ELb1ELb0ELb1ELb0ELb1ELb0ELb1ELb1ELb0EEENS1_21CollectiveEpilogueFwdINS6_IJSA_NS7_ILi256EEESB_EEES9_SE_SG_Li256ELb1ELb1ELb1ELb0EEENS1_36VarlenDynamicPersistentTileSchedulerILi128ELi96ELi256ELi128ELb1ELb1ELb1ELb1ELb0ELb1EEEEEEEEEvNT_6ParamsE)
        /*00ec*/ 	.word	0x00000078


	//----- nvinfo : EIATTR_REGCOUNT
	.align		4
.L_59:
        /*00f0*/ 	.byte	0x04, 0x2f
        /*00f2*/ 	.short	(.L_61 - .L_60)
	.align		4
.L_60:
        /*00f4*/ 	.word	index@(_ZN7cutlass13device_kernelIN5flash11enable_sm90INS1_16FlashAttnFwdSm90INS1_25CollectiveMainloopFwdSm90ILi2EN4cute5tupleIJNS5_1CILi1EEES8_S8_EEENS6_IJNS7_ILi128EEENS7_ILi96EEENS7_ILi64EEEEEELi256ENS_6half_tEfNS_4arch4Sm90ELb0ELb1ELb1ELb1ELb0ELb0ELb0ELb1ELb0ELb1ELb1ELb0EEENS1_21CollectiveEpilogueFwdINS6_IJSA_NS7_ILi256EEESB_EEES9_SE_SG_Li256ELb1ELb1ELb1ELb0EEENS1_36VarlenDynamicPersistentTileSchedulerILi128ELi96ELi256ELi128ELb1ELb1ELb1ELb1ELb0ELb1EEEEEEEEEvNT_6ParamsE)
        /*00f8*/ 	.word	0x000000a8


	//----- nvinfo : EIATTR_FRAME_SIZE
	.align		4
.L_61:
        /*00fc*/ 	.byte	0x04, 0x11
        /*00fe*/ 	.short	(.L_63 - .L_62)
	.align		4
.L_62:
        /*0100*/ 	.word	index@(_ZN7cutlass13device_kernelIN5flash11enable_sm90INS1_16FlashAttnFwdSm90INS1_25CollectiveMainloopFwdSm90ILi2EN4cute5tupleIJNS5_1CILi1EEES8_S8_EEENS6_IJNS7_ILi128EEENS7_ILi96EEENS7_ILi64EEEEEELi256ENS_6half_tEfNS_4arch4Sm90ELb0ELb1ELb1ELb1ELb0ELb0ELb0ELb1ELb0ELb1ELb1ELb0EEENS1_21CollectiveEpilogueFwdINS6_IJSA_NS7_ILi256EEESB_EEES9_SE_SG_Li256ELb1ELb1ELb1ELb0EEENS1_36VarlenDynamicPersistentTileSchedulerILi128ELi96ELi256ELi128ELb1ELb1ELb1ELb1ELb0ELb1EEEEEEEEEvNT_6ParamsE)
        /*0104*/ 	.word	0x00000068


	//----- nvinfo : EIATTR_REGCOUNT
	.align		4
.L_63:
        /*0108*/ 	.byte	0x04, 0x2f
        /*010a*/ 	.short	(.L_65 - .L_64)
	.align		4
.L_64:
        /*010c*/ 	.word	index@(_ZN7cutlass13device_kernelIN5flash11enable_sm90INS1_16FlashAttnFwdSm90INS1_25CollectiveMainloopFwdSm90ILi2EN4cute5tupleIJNS5_1CILi1EEES8_S8_EEENS6_IJNS7_ILi128EEENS7_ILi96EEENS7_ILi64EEEEEELi256ENS_6half_tEfNS_4arch4Sm90ELb0ELb1ELb1ELb0ELb0ELb0ELb1ELb1ELb0ELb1ELb1ELb0EEENS1_21CollectiveEpilogueFwdINS6_IJSA_NS7_ILi256EEESB_EEES9_SE_SG_Li256ELb0ELb1ELb1ELb0EEENS1_19SingleTileSchedulerILb0ELb1ELb1ELi128EEEEEEEEEvNT_6ParamsE)
        /*0110*/ 	.word	0x000000a8


	//----- nvinfo : EIATTR_FRAME_SIZE
	.align		4
.L_65:
        /*0114*/ 	.byte	0x04, 0x11
        /*0116*/ 	.short	(.L_67 - .L_66)
	.align		4
.L_66:
        /*0118*/ 	.word	index@($_ZN7cutlass13device_kernelIN5flash11enable_sm90INS1_16FlashAttnFwdSm90INS1_25CollectiveMainloopFwdSm90ILi2EN4cute5tupleIJNS5_1CILi1EEES8_S8_EEENS6_IJNS7_ILi128EEENS7_ILi96EEENS7_ILi64EEEEEELi256ENS_6half_tEfNS_4arch4Sm90ELb0ELb1ELb1ELb0ELb0ELb0ELb1ELb1ELb0ELb1ELb1ELb0EEENS1_21CollectiveEpilogueFwdINS6_IJSA_NS7_ILi256EEESB_EEES9_SE_SG_Li256ELb0ELb1ELb1ELb0EEENS1_19SingleTileSchedulerILb0ELb1ELb1ELi128EEEEEEEEEvNT_6ParamsE$_ZZN5flash25CollectiveMainloopFwdSm90ILi2EN4cute5tupleIJNS1_1CILi1EEES4_S4_EEENS2_IJNS3_ILi128EEENS3_ILi96EEENS3_ILi64EEEEEELi256EN7cutlass6half_tEfNSA_4arch4Sm90ELb0ELb1ELb1ELb0ELb0ELb0ELb1ELb1ELb0ELb1ELb1ELb0EE3mmaINS_16FlashAttnFwdSm90ISE_NS_21CollectiveEpilogueFwdINS2_IJS6_NS3_ILi256EEES7_EEES5_SB_SD_Li256ELb0ELb1ELb1ELb0EEENS_19SingleTileSchedulerILb0ELb1ELb1ELi128EEEE13SharedStorageENS1_6TensorINS1_11ArrayEngineIfLm128EEENS1_6LayoutINS2_IJNS2_IJNS3_ILi2EEEST_NS3_ILi32EEEEEES4_S4_EEENS2_IJNS2_IJS4_ST_NS3_ILi4EEEEEENS3_ILi0EEESZ_EEEEEEENS_7SoftmaxILi2ELi0EEEEEbRKNSE_6ParamsENSA_25PipelineTmaAsyncNoClusterILi2ENSA_16PipelineTmaAsyncILi2EEEEES1B_RNSA_13PipelineStateILj2EEERT0_RT1_iRiRKNS_16SeqlenInfoQKNewKILb0ELb0EEENS2_IJiiiiEEERT_ENKUliT_T0_T1_E_clIZSF_ISO_S12_S14_EbS17_S1B_S1B_S1E_S1G_S1I_iS1J_S1N_S1O_S1Q_EUlRS1R_iE1_NS3_ILb0EEENS3_ILb1EEEEEDaiS1R_S1S_S1T_)
        /*011c*/ 	.word	0x00003440


	//----- nvinfo : EIATTR_FRAME_SIZE
	.align		4
.L_67:
        /*0120*/ 	.byte	0x04, 0x11
        /*0122*/ 	.short	(.L_69 - .L_68)
	.align		4
.L_68:
        /*0124*/ 	.word	index@(_ZN7cutlass13device_kernelIN5flash11enable_sm90INS1_16FlashAttnFwdSm90INS1_25CollectiveMainloopFwdSm90ILi2EN4cute5tupleIJNS5_1CILi1EEES8_S8_EEENS6_IJNS7_ILi128EEENS7_ILi96EEENS7_ILi64EEEEEELi256ENS_6half_tEfNS_4arch4Sm90ELb0ELb1ELb1ELb0ELb0ELb0ELb1ELb1ELb0ELb1ELb1ELb0EEENS1_21CollectiveEpilogueFwdINS6_IJSA_NS7_ILi256EEESB_EEES9_SE_SG_Li256ELb0ELb1ELb1ELb0EEENS1_19SingleTileSchedulerILb0ELb1ELb1ELi128EEEEEEEEEvNT_6ParamsE)
        /*0128*/ 	.word	0x00003440


	//----- nvinfo : EIATTR_REGCOUNT
	.align		4
.L_69:
        /*012c*/ 	.byte	0x04, 0x2f
        /*012e*/ 	.short	(.L_71 - .L_70)
	.align		4
.L_70:
        /*0130*/ 	.word	index@(_ZN7cutlass13device_kernelIN5flash11enable_sm90INS1_16FlashAttnFwdSm90INS1_25CollectiveMainloopFwdSm90ILi2EN4cute5tupleIJNS5_1CILi1EEES8_S8_EEENS6_IJNS7_ILi128EEENS7_ILi96EEENS7_ILi64EEEEEELi256ENS_6half_tEfNS_4arch4Sm90ELb0ELb1ELb1ELb0ELb0ELb0ELb0ELb1ELb0ELb1ELb1ELb0EEENS1_21CollectiveEpilogueFwdINS6_IJSA_NS7_ILi256EEESB_EEES9_SE_SG_Li256ELb0ELb1ELb1ELb0EEENS1_19SingleTileSchedulerILb0ELb1ELb1ELi128EEEEEEEEEvNT_6ParamsE)
        /*0134*/ 	.word	0x000000a8


	//----- nvinfo : EIATTR_FRAME_SIZE
	.align		4
.L_71:
        /*0138*/ 	.byte	0x04, 0x11
        /*013a*/ 	.short	(.L_73 - .L_72)
	.align		4
.L_72:
        /*013c*/ 	.word	index@(_ZN7cutlass13device_kernelIN5flash11enable_sm90INS1_16FlashAttnFwdSm90INS1_25CollectiveMainloopFwdSm90ILi2EN4cute5tupleIJNS5_1CILi1EEES8_S8_EEENS6_IJNS7_ILi128EEENS7_ILi96EEENS7_ILi64EEEEEELi256ENS_6half_tEfNS_4arch4Sm90ELb0ELb1ELb1ELb0ELb0ELb0ELb0ELb1ELb0ELb1ELb1ELb0EEENS1_21CollectiveEpilogueFwdINS6_IJSA_NS7_ILi256EEESB_EEES9_SE_SG_Li256ELb0ELb1ELb1ELb0EEENS1_19SingleTileSchedulerILb0ELb1ELb1ELi128EEEEEEEEEvNT_6ParamsE)
        /*0140*/ 	.word	0x00000008


	//----- nvinfo : EIATTR_REGCOUNT
	.align		4
.L_73:
        /*0144*/ 	.byte	0x04, 0x2f
        /*0146*/ 	.short	(.L_75 - .L_74)
	.align		4
.L_74:
        /*0148*/ 	.word	index@(_ZN7cutlass13device_kernelIN5flash11enable_sm90INS1_16FlashAttnFwdSm90INS1_25CollectiveMainloopFwdSm90ILi2EN4cute5tupleIJNS5_1CILi1EEES8_S8_EEENS6_IJNS7_ILi128EEENS7_ILi96EEENS7_ILi64EEEEEELi256ENS_6half_tEfNS_4arch4Sm90ELb0ELb0ELb1ELb1ELb0ELb1ELb1ELb1ELb0ELb1ELb1ELb0EEENS1_21CollectiveEpilogueFwdINS6_IJSA_NS7_ILi256EEESB_EEES9_SE_SG_Li256ELb1ELb1ELb1ELb0EEENS1_36VarlenDynamicPersistentTileSchedulerILi128ELi96ELi256ELi128ELb1ELb1ELb1ELb0ELb1ELb1EEEEEEEEEvNT_6ParamsE)
        /*014c*/ 	.word	0x000000a8


	//----- nvinfo : EIATTR_FRAME_SIZE
	.align		4
.L_75:
        /*0150*/ 	.byte	0x04, 0x11
        /*0152*/ 	.short	(.L_77 - .L_76)
	.align		4
.L_76:
        /*0154*/ 	.word	index@(_ZN7cutlass13device_kernelIN5flash11enable_sm90INS1_16FlashAttnFwdSm90INS1_25CollectiveMainloopFwdSm90ILi2EN4cute5tupleIJNS5_1CILi1EEES8_S8_EEENS6_IJNS7_ILi128EEENS7_ILi96EEENS7_ILi64EEEEEELi256ENS_6half_tEfNS_4arch4Sm90ELb0ELb0ELb1ELb1ELb0ELb1ELb1ELb1ELb0ELb1ELb1ELb0EEENS1_21CollectiveEpilogueFwdINS6_IJSA_NS7_ILi256EEESB_EEES9_SE_SG_Li256ELb1ELb1ELb1ELb0EEENS1_36VarlenDynamicPersistentTileSchedulerILi128ELi96ELi256ELi128ELb1ELb1ELb1ELb0ELb1ELb1EEEEEEEEEvNT_6ParamsE)
        /*0158*/ 	.word	0x000000b0


	//----- nvinfo : EIATTR_REGCOUNT
	.align		4
.L_77:
        /*015c*/ 	.byte	0x04, 0x2f
        /*015e*/ 	.short	(.L_79 - .L_78)
	.align		4
.L_78:
        /*0160*/ 	.word	index@(_ZN7cutlass13device_kernelIN5flash11enable_sm90INS1_16FlashAttnFwdSm90INS1_25CollectiveMainloopFwdSm90ILi2EN4cute5tupleIJNS5_1CILi1EEES8_S8_EEENS6_IJNS7_ILi128EEENS7_ILi96EEENS7_ILi64EEEEEELi256ENS_6half_tEfNS_4arch4Sm90ELb0ELb0ELb1ELb1ELb0ELb0ELb1ELb1ELb0ELb1ELb1ELb0EEENS1_21CollectiveEpilogueFwdINS6_IJSA_NS7_ILi256EEESB_EEES9_SE_SG_Li256ELb1ELb1ELb1ELb0EEENS1_36VarlenDynamicPersistentTileSchedulerILi128ELi96ELi256ELi128ELb1ELb1ELb1ELb0ELb1ELb1EEEEEEEEEvNT_6ParamsE)
        /*0164*/ 	.word	0x000000a8


	//----- nvinfo : EIATTR_FRAME_SIZE
	.align		4
.L_79:
        /*0168*/ 	.byte	0x04, 0x11
        /*016a*/ 	.short	(.L_81 - .L_80)
	.align		4
.L_80:
        /*016c*/ 	.word	index@(_ZN7cutlass13device_kernelIN5flash11enable_sm90INS1_16FlashAttnFwdSm90INS1_25CollectiveMainloopFwdSm90ILi2EN4cute5tupleIJNS5_1CILi1EEES8_S8_EEENS6_IJNS7_ILi128EEENS7_ILi96EEENS7_ILi64EEEEEELi256ENS_6half_tEfNS_4arch4Sm90ELb0ELb0ELb1ELb1ELb0ELb0ELb1ELb1ELb0ELb1ELb1ELb0EEENS1_21CollectiveEpilogueFwdINS6_IJSA_NS7_ILi256EEESB_EEES9_SE_SG_Li256ELb1ELb1ELb1ELb0EEENS1_36VarlenDynamicPersistentTileSchedulerILi128ELi96ELi256ELi128ELb1ELb1ELb1ELb0ELb1ELb1EEEEEEEEEvNT_6ParamsE)
        /*0170*/ 	.word	0x00000088


	//----- nvinfo : EIATTR_REGCOUNT
	.align		4
.L_81:
        /*0174*/ 	.byte	0x04, 0x2f
        /*0176*/ 	.short	(.L_83 - .L_82)
	.align		4
.L_82:
        /*0178*/ 	.word	index@(_ZN7cutlass13device_kernelIN5flash11enable_sm90INS1_16FlashAttnFwdSm90INS1_25CollectiveMainloopFwdSm90ILi2EN4cute5tupleIJNS5_1CILi1EEES8_S8_EEENS6_IJNS7_ILi128EEENS7_ILi96EEENS7_ILi64EEEEEELi256ENS_6half_tEfNS_4arch4Sm90ELb0ELb0ELb1ELb1ELb0ELb1ELb0ELb1ELb0ELb1ELb1ELb0EEENS1_21CollectiveEpilogueFwdINS6_IJSA_NS7_ILi256EEESB_EEES9_SE_SG_Li256ELb1ELb1ELb1ELb0EEENS1_36VarlenDynamicPersistentTileSchedulerILi128ELi96ELi256ELi128ELb1ELb1ELb1ELb0ELb1ELb1EEEEEEEEEvNT_6ParamsE)
        /*017c*/ 	.word	0x000000a8


	//----- nvinfo : EIATTR_FRAME_SIZE
	.align		4
.L_83:
        /*0180*/ 	.byte	0x04, 0x11
        /*0182*/ 	.short	(.L_85 - .L_84)
	.align		4
.L_84:
        /*0184*/ 	.word	index@(_ZN7cutlass13device_kernelIN5flash11enable_sm90INS1_16FlashAttnFwdSm90INS1_25CollectiveMainloopFwdSm90ILi2EN4cute5tupleIJNS5_1CILi1EEES8_S8_EEENS6_IJNS7_ILi128EEENS7_ILi96EEENS7_ILi64EEEEEELi256ENS_6half_tEfNS_4arch4Sm90ELb0ELb0ELb1ELb1ELb0ELb1ELb0ELb1ELb0ELb1ELb1ELb0EEENS1_21CollectiveEpilogueFwdINS6_IJSA_NS7_ILi256EEESB_EEES9_SE_SG_Li256ELb1ELb1ELb1ELb0EEENS1_36VarlenDynamicPersistentTileSchedulerILi128ELi96ELi256ELi128ELb1ELb1ELb1ELb0ELb1ELb1EEEEEEEEEvNT_6ParamsE)
        /*0188*/ 	.word	0x00000078


	//----- nvinfo : EIATTR_REGCOUNT
	.align		4
.L_85:
        /*018c*/ 	.byte	0x04, 0x2f
        /*018e*/ 	.short	(.L_87 - .L_86)
	.align		4
.L_86:
        /*0190*/ 	.word	index@(_ZN7cutlass13device_kernelIN5flash11enable_sm90INS1_16FlashAttnFwdSm90INS1_25CollectiveMainloopFwdSm90ILi2EN4cute5tupleIJNS5_1CILi1EEES8_S8_EEENS6_IJNS7_ILi128EEENS7_ILi96EEENS7_ILi64EEEEEELi256ENS_6half_tEfNS_4arch4Sm90ELb0ELb0ELb1ELb1ELb0ELb0ELb0ELb1ELb0ELb1ELb1ELb0EEENS1_21CollectiveEpilogueFwdINS6_IJSA_NS7_ILi256EEESB_EEES9_SE_SG_Li256ELb1ELb1ELb1ELb0EEENS1_36VarlenDynamicPersistentTileSchedulerILi128ELi96ELi256ELi128ELb1ELb1ELb1ELb0ELb1ELb1EEEEEEEEEvNT_6ParamsE)
        /*0194*/ 	.word	0x000000a8


	//----- nvinfo : EIATTR_FRAME_SIZE
	.align		4
.L_87:
        /*0198*/ 	.byte	0x04, 0x11
        /*019a*/ 	.short	(.L_89 - .L_88)
	.align		4
.L_88:
        /*019c*/ 	.word	index@(_ZN7cutlass13device_kernelIN5flash11enable_sm90INS1_16FlashAttnFwdSm90INS1_25CollectiveMainloopFwdSm90ILi2EN4cute5tupleIJNS5_1CILi1EEES8_S8_EEENS6_IJNS7_ILi128EEENS7_ILi96EEENS7_ILi64EEEEEELi256ENS_6half_tEfNS_4arch4Sm90ELb0ELb0ELb1ELb1ELb0ELb0ELb0ELb1ELb0ELb1ELb1ELb0EEENS1_21CollectiveEpilogueFwdINS6_IJSA_NS7_ILi256EEESB_EEES9_SE_SG_Li256ELb1ELb1ELb1ELb0EEENS1_36VarlenDynamicPersistentTileSchedulerILi128ELi96ELi256ELi128ELb1ELb1ELb1ELb0ELb1ELb1EEEEEEEEEvNT_6ParamsE)
        /*01a0*/ 	.word	0x00000060


	//----- nvinfo : EIATTR_REGCOUNT
	.align		4
.L_89:
        /*01a4*/ 	.byte	0x04, 0x2f
        /*01a6*/ 	.short	(.L_91 - .L_90)
	.align		4
.L_90:
        /*01a8*/ 	.word	index@(_ZN7cutlass13device_kernelIN5flash11enable_sm90INS1_16FlashAttnFwdSm90INS1_25CollectiveMainloopFwdSm90ILi2EN4cute5tupleIJNS5_1CILi1EEES8_S8_EEENS6_IJNS7_ILi128EEENS7_ILi96EEENS7_ILi64EEEEEELi256ENS_6half_tEfNS_4arch4Sm90ELb0ELb0ELb1ELb0ELb0ELb0ELb1ELb1ELb0ELb1ELb1ELb0EEENS1_21CollectiveEpilogueFwdINS6_IJSA_NS7_ILi256EEESB_EEES9_SE_SG_Li256ELb0ELb1ELb1ELb0EEENS1_19SingleTileSchedulerILb0ELb1ELb1ELi128EEEEEEEEEvNT_6ParamsE)
        /*01ac*/ 	.word	0x000000a8


	//----- nvinfo : EIATTR_FRAME_SIZE
	.align		4
.L_91:
        /*01b0*/ 	.byte	0x04, 0x11
        /*01b2*/ 	.short	(.L_93 - .L_92)
	.align		4
.L_92:
        /*01b4*/ 	.word	index@(_ZN7cutlass13device_kernelIN5flash11enable_sm90INS1_16FlashAttnFwdSm90INS1_25CollectiveMainloopFwdSm90ILi2EN4cute5tupleIJNS5_1CILi1EEES8_S8_EEENS6_IJNS7_ILi128EEENS7_ILi96EEENS7_ILi64EEEEEELi256ENS_6half_tEfNS_4arch4Sm90ELb0ELb0ELb1ELb0ELb0ELb0ELb1ELb1ELb0ELb1ELb1ELb0EEENS1_21CollectiveEpilogueFwdINS6_IJSA_NS7_ILi256EEESB_EEES9_SE_SG_Li256ELb0ELb1ELb1ELb0EEENS1_19SingleTileSchedulerILb0ELb1ELb1ELi128EEEEEEEEEvNT_6ParamsE)
        /*01b8*/ 	.word	0x00000038


	//----- nvinfo : EIATTR_REGCOUNT
	.align		4
.L_93:
        /*01bc*/ 	.byte	0x04, 0x2f
        /*01be*/ 	.short	(.L_95 - .L_94)
	.align		4
.L_94:
        /*01c0*/ 	.word	index@(_ZN7cutlass13device_kernelIN5flash11enable_sm90INS1_16FlashAttnFwdSm90INS1_25CollectiveMainloopFwdSm90ILi2EN4cute5tupleIJNS5_1CILi1EEES8_S8_EEENS6_IJNS7_ILi128EEENS7_ILi96EEENS7_ILi64EEEEEELi256ENS_6half_tEfNS_4arch4Sm90ELb0ELb0ELb1ELb0ELb0ELb0ELb0ELb1ELb0ELb1ELb1ELb0EEENS1_21CollectiveEpilogueFwdINS6_IJSA_NS7_ILi256EEESB_EEES9_SE_SG_Li256ELb0ELb1ELb1ELb0EEENS1_19SingleTileSchedulerILb0ELb1ELb1ELi128EEEEEEEEEvNT_6ParamsE)
        /*01c4*/ 	.word	0x000000a8


	//----- nvinfo : EIATTR_FRAME_SIZE
	.align		4
.L_95:
        /*01c8*/ 	.byte	0x04, 0x11
        /*01ca*/ 	.short	(.L_97 - .L_96)
	.align		4
.L_96:
        /*01cc*/ 	.word	index@(_ZN7cutlass13device_kernelIN5flash11enable_sm90INS1_16FlashAttnFwdSm90INS1_25CollectiveMainloopFwdSm90ILi2EN4cute5tupleIJNS5_1CILi1EEES8_S8_EEENS6_IJNS7_ILi128EEENS7_ILi96EEENS7_ILi64EEEEEELi256ENS_6half_tEfNS_4arch4Sm90ELb0ELb0ELb1ELb0ELb0ELb0ELb0ELb1ELb0ELb1ELb1ELb0EEENS1_21CollectiveEpilogueFwdINS6_IJSA_NS7_ILi256EEESB_EEES9_SE_SG_Li256ELb0ELb1ELb1ELb0EEENS1_19SingleTileSchedulerILb0ELb1ELb1ELi128EEEEEEEEEvNT_6ParamsE)
        /*01d0*/ 	.word	0x00000010


	//----- nvinfo : EIATTR_MIN_STACK_SIZE
	.align		4
.L_97:
        /*01d4*/ 	.byte	0x04, 0x12
        /*01d6*/ 	.short	(.L_99 - .L_98)
	.align		4
.L_98:
        /*01d8*/ 	.word	index@(_ZN7cutlass13device_kernelIN5flash11enable_sm90INS1_16FlashAttnFwdSm90INS1_25CollectiveMainloopFwdSm90ILi2EN4cute5tupleIJNS5_1CILi1EEES8_S8_EEENS6_IJNS7_ILi128EEENS7_ILi96EEENS7_ILi64EEEEEELi256ENS_6half_tEfNS_4arch4Sm90ELb0ELb0ELb1ELb0ELb0ELb0ELb0ELb1ELb0ELb1ELb1ELb0EEENS1_21CollectiveEpilogueFwdINS6_IJSA_NS7_ILi256EEESB_EEES9_SE_SG_Li256ELb0ELb1ELb1ELb0EEENS1_19SingleTileSchedulerILb0ELb1ELb1ELi128EEEEEEEEEvNT_6ParamsE)
        /*01dc*/ 	.word	0x00000010


	//----- nvinfo : EIATTR_MIN_STACK_SIZE
	.align		4
.L_99:
        /*01e0*/ 	.byte	0x04, 0x12
        /*01e2*/ 	.short	(.L_101 - .L_100)
	.align		4
.L_100:
        /*01e4*/ 	.word	index@(_ZN7cutlass13device_kernelIN5flash11enable_sm90INS1_16FlashAttnFwdSm90INS1_25CollectiveMainloopFwdSm90ILi2EN4cute5tupleIJNS5_1CILi1EEES8_S8_EEENS6_IJNS7_ILi128EEENS7_ILi96EEENS7_ILi64EEEEEELi256ENS_6half_tEfNS_4arch4Sm90ELb0ELb0ELb1ELb0ELb0ELb0ELb1ELb1ELb0ELb1ELb1ELb0EEENS1_21CollectiveEpilogueFwdINS6_IJSA_NS7_ILi256EEESB_EEES9_SE_SG_Li256ELb0ELb1ELb1ELb0EEENS1_19SingleTileSchedulerILb0ELb1ELb1ELi128EEEEEEEEEvNT_6ParamsE)
        /*01e8*/ 	.word	0x00000038


	//----- nvinfo : EIATTR_MIN_STACK_SIZE
	.align		4
.L_101:
        /*01ec*/ 	.byte	0x04, 0x12
        /*01ee*/ 	.short	(.L_103 - .L_102)
	.align		4
.L_102:
        /*01f0*/ 	.word	index@(_ZN7cutlass13device_kernelIN5flash11enable_sm90INS1_16FlashAttnFwdSm90INS1_25CollectiveMainloopFwdSm90ILi2EN4cute5tupleIJNS5_1CILi1EEES8_S8_EEENS6_IJNS7_ILi128EEENS7_ILi96EEENS7_ILi64EEEEEELi256ENS_6half_tEfNS_4arch4Sm90ELb0ELb0ELb1ELb1ELb0ELb0ELb0ELb1ELb0ELb1ELb1ELb0EEENS1_21CollectiveEpilogueFwdINS6_IJSA_NS7_ILi256EEESB_EEES9_SE_SG_Li256ELb1ELb1ELb1ELb0EEENS1_36VarlenDynamicPersistentTileSchedulerILi128ELi96ELi256ELi128ELb1ELb1ELb1ELb0ELb1ELb1EEEEEEEEEvNT_6ParamsE)
        /*01f4*/ 	.word	0x00000060


	//----- nvinfo : EIATTR_MIN_STACK_SIZE
	.align		4
.L_103:
        /*01f8*/ 	.byte	0x04, 0x12
        /*01fa*/ 	.short	(.L_105 - .L_104)
	.align		4
.L_104:
        /*01fc*/ 	.word	index@(_ZN7cutlass13device_kernelIN5flash11enable_sm90INS1_16FlashAttnFwdSm90INS1_25CollectiveMainloopFwdSm90ILi2EN4cute5tupleIJNS5_1CILi1EEES8_S8_EEENS6_IJNS7_ILi128EEENS7_ILi96EEENS7_ILi64EEEEEELi256ENS_6half_tEfNS_4arch4Sm90ELb0ELb0ELb1ELb1ELb0ELb1ELb0ELb1ELb0ELb1ELb1ELb0EEENS1_21CollectiveEpilogueFwdINS6_IJSA_NS7_ILi256EEESB_EEES9_SE_SG_Li256ELb1ELb1ELb1ELb0EEENS1_36VarlenDynamicPersistentTileSchedulerILi128ELi96ELi256ELi128ELb1ELb1ELb1ELb0ELb1ELb1EEEEEEEEEvNT_6ParamsE)
        /*0200*/ 	.word	0x00000078


	//----- nvinfo : EIATTR_MIN_STACK_SIZE
	.align		4
.L_105:
        /*0204*/ 	.byte	0x04, 0x12
        /*0206*/ 	.short	(.L_107 - .L_106)
	.align		4
.L_106:
        /*0208*/ 	.word	index@(_ZN7cutlass13device_kernelIN5flash11enable_sm90INS1_16FlashAttnFwdSm90INS1_25CollectiveMainloopFwdSm90ILi2EN4cute5tupleIJNS5_1CILi1EEES8_S8_EEENS6_IJNS7_ILi128EEENS7_ILi96EEENS7_ILi64EEEEEELi256ENS_6half_tEfNS_4arch4Sm90ELb0ELb0ELb1ELb1ELb0ELb0ELb1ELb1ELb0ELb1ELb1ELb0EEENS1_21CollectiveEpilogueFwdINS6_IJSA_NS7_ILi256EEESB_EEES9_SE_SG_Li256ELb1ELb1ELb1ELb0EEENS1_36VarlenDynamicPersistentTileSchedulerILi128ELi96ELi256ELi128ELb1ELb1ELb1ELb0ELb1ELb1EEEEEEEEEvNT_6ParamsE)
        /*020c*/ 	.word	0x00000088


	//----- nvinfo : EIATTR_MIN_STACK_SIZE
	.align		4
.L_107:
        /*0210*/ 	.byte	0x04, 0x12
        /*0212*/ 	.short	(.L_109 - .L_108)
	.align		4
.L_108:
        /*0214*/ 	.word	index@(_ZN7cutlass13device_kernelIN5flash11enable_sm90INS1_16FlashAttnFwdSm90INS1_25CollectiveMainloopFwdSm90ILi2EN4cute5tupleIJNS5_1CILi1EEES8_S8_EEENS6_IJNS7_ILi128EEENS7_ILi96EEENS7_ILi64EEEEEELi256ENS_6half_tEfNS_4arch4Sm90ELb0ELb0ELb1ELb1ELb0ELb1ELb1ELb1ELb0ELb1ELb1ELb0EEENS1_21CollectiveEpilogueFwdINS6_IJSA_NS7_ILi256EEESB_EEES9_SE_SG_Li256ELb1ELb1ELb1ELb0EEENS1_36VarlenDynamicPersistentTileSchedulerILi128ELi96ELi256ELi128ELb1ELb1ELb1ELb0ELb1ELb1EEEEEEEEEvNT_6ParamsE)
        /*0218*/ 	.word	0x000000b0


	//----- nvinfo : EIATTR_MIN_STACK_SIZE
	.align		4
.L_109:
        /*021c*/ 	.byte	0x04, 0x12
        /*021e*/ 	.short	(.L_111 - .L_110)
	.align		4
.L_110:
        /*0220*/ 	.word	index@(_ZN7cutlass13device_kernelIN5flash11enable_sm90INS1_16FlashAttnFwdSm90INS1_25CollectiveMainloopFwdSm90ILi2EN4cute5tupleIJNS5_1CILi1EEES8_S8_EEENS6_IJNS7_ILi128EEENS7_ILi96EEENS7_ILi64EEEEEELi256ENS_6half_tEfNS_4arch4Sm90ELb0ELb1ELb1ELb0ELb0ELb0ELb0ELb1ELb0ELb1ELb1ELb0EEENS1_21CollectiveEpilogueFwdINS6_IJSA_NS7_ILi256EEESB_EEES9_SE_SG_Li256ELb0ELb1ELb1ELb0EEENS1_19SingleTileSchedulerILb0ELb1ELb1ELi128EEEEEEEEEvNT_6ParamsE)
        /*0224*/ 	.word	0x00000008


	//----- nvinfo : EIATTR_MIN_STACK_SIZE
	.align		4
.L_111:
        /*0228*/ 	.byte	0x04, 0x12
        /*022a*/ 	.short	(.L_113 - .L_112)
	.align		4
.L_112:
        /*022c*/ 	.word	index@(_ZN7cutlass13device_kernelIN5flash11enable_sm90INS1_16FlashAttnFwdSm90INS1_25CollectiveMainloopFwdSm90ILi2EN4cute5tupleIJNS5_1CILi1EEES8_S8_EEENS6_IJNS7_ILi128EEENS7_ILi96EEENS7_ILi64EEEEEELi256ENS_6half_tEfNS_4arch4Sm90ELb0ELb1ELb1ELb0ELb0ELb0ELb1ELb1ELb0ELb1ELb1ELb0EEENS1_21CollectiveEpilogueFwdINS6_IJSA_NS7_ILi256EEESB_EEES9_SE_SG_Li256ELb0ELb1ELb1ELb0EEENS1_19SingleTileSchedulerILb0ELb1ELb1ELi128EEEEEEEEEvNT_6ParamsE)
        /*0230*/ 	.word	0x00003440


	//----- nvinfo : EIATTR_MIN_STACK_SIZE
	.align		4
.L_113:
        /*0234*/ 	.byte	0x04, 0x12
        /*0236*/ 	.short	(.L_115 - .L_114)
	.align		4
.L_114:
        /*0238*/ 	.word	index@(_ZN7cutlass13device_kernelIN5flash11enable_sm90INS1_16FlashAttnFwdSm90INS1_25CollectiveMainloopFwdSm90ILi2EN4cute5tupleIJNS5_1CILi1EEES8_S8_EEENS6_IJNS7_ILi128EEENS7_ILi96EEENS7_ILi64EEEEEELi256ENS_6half_tEfNS_4arch4Sm90ELb0ELb1ELb1ELb1ELb0ELb0ELb0ELb1ELb0ELb1ELb1ELb0EEENS1_21CollectiveEpilogueFwdINS6_IJSA_NS7_ILi256EEESB_EEES9_SE_SG_Li256ELb1ELb1ELb1ELb0EEENS1_36VarlenDynamicPersistentTileSchedulerILi128ELi96ELi256ELi128ELb1ELb1ELb1ELb1ELb0ELb1EEEEEEEEEvNT_6ParamsE)
        /*023c*/ 	.word	0x00000068


	//----- nvinfo : EIATTR_MIN_STACK_SIZE
	.align		4
.L_115:
        /*0240*/ 	.byte	0x04, 0x12
        /*0242*/ 	.short	(.L_117 - .L_116)
	.align		4
.L_116:
        /*0244*/ 	.word	index@(_ZN7cutlass13device_kernelIN5flash11enable_sm90INS1_16FlashAttnFwdSm90INS1_25CollectiveMainloopFwdSm90ILi2EN4cute5tupleIJNS5_1CILi1EEES8_S8_EEENS6_IJNS7_ILi128EEENS7_ILi96EEENS7_ILi64EEEEEELi256ENS_6half_tEfNS_4arch4Sm90ELb0ELb1ELb1ELb1ELb0ELb1ELb0ELb1ELb0ELb1ELb1ELb0EEENS1_21CollectiveEpilogueFwdINS6_IJSA_NS7_ILi256EEESB_EEES9_SE_SG_Li256ELb1ELb1ELb1ELb0EEENS1_36VarlenDynamicPersistentTileSchedulerILi128ELi96ELi256ELi128ELb1ELb1ELb1ELb1ELb0ELb1EEEEEEEEEvNT_6ParamsE)
        /*0248*/ 	.word	0x00000078


	//----- nvinfo : EIATTR_MIN_STACK_SIZE
	.align		4
.L_117:
        /*024c*/ 	.byte	0x04, 0x12
        /*024e*/ 	.short	(.L_119 - .L_118)
	.align		4
.L_118:
        /*0250*/ 	.word	index@(_ZN7cutlass13device_kernelIN5flash11enable_sm90INS1_16FlashAttnFwdSm90INS1_25CollectiveMainloopFwdSm90ILi2EN4cute5tupleIJNS5_1CILi1EEES8_S8_EEENS6_IJNS7_ILi128EEENS7_ILi96EEENS7_ILi64EEEEEELi256ENS_6half_tEfNS_4arch4Sm90ELb0ELb1ELb1ELb1ELb0ELb0ELb1ELb1ELb0ELb1ELb1ELb0EEENS1_21CollectiveEpilogueFwdINS6_IJSA_NS7_ILi256EEESB_EEES9_SE_SG_Li256ELb1ELb1ELb1ELb0EEENS1_36VarlenDynamicPersistentTileSchedulerILi128ELi96ELi256ELi128ELb1ELb1ELb1ELb1ELb0ELb1EEEEEEEEEvNT_6ParamsE)
        /*0254*/ 	.word	0x00000500


	//----- nvinfo : EIATTR_MIN_STACK_SIZE
	.align		4
.L_119:
        /*0258*/ 	.byte	0x04, 0x12
        /*025a*/ 	.short	(.L_121 - .L_120)
	.align		4
.L_120:
        /*025c*/ 	.word	index@(_ZN7cutlass13device_kernelIN5flash11enable_sm90INS1_16FlashAttnFwdSm90INS1_25CollectiveMainloopFwdSm90ILi2EN4cute5tupleIJNS5_1CILi1EEES8_S8_EEENS6_IJNS7_ILi128EEENS7_ILi96EEENS7_ILi64EEEEEELi256ENS_6half_tEfNS_4arch4Sm90ELb0ELb1ELb1ELb1ELb0ELb1ELb1ELb1ELb0ELb1ELb1ELb0EEENS1_21CollectiveEpilogueFwdINS6_IJSA_NS7_ILi256EEESB_EEES9_SE_SG_Li256ELb1ELb1ELb1ELb0EEENS1_36VarlenDynamicPersistentTileSchedulerILi128ELi96ELi256ELi128ELb1ELb1ELb1ELb1ELb0ELb1EEEEEEEEEvNT_6ParamsE)
        /*0260*/ 	.word	0x00000530


	//----- nvinfo : EIATTR_MIN_STACK_SIZE
	.align		4
.L_121:
        /*0264*/ 	.byte	0x04, 0x12
        /*0266*/ 	.short	(.L_123 - .L_122)
	.align		4
.L_122:
        /*0268*/ 	.word	index@(_ZN7cutlass13device_kernelIN5flash11enable_sm90INS1_16FlashAttnFwdSm90INS1_25CollectiveMainloopFwdSm90ILi2EN4cute5tupleIJNS5_1CILi1EEES8_S8_EEENS6_IJNS7_ILi128EEENS7_ILi96EEENS7_ILi64EEEEEELi256ENS_6half_tEfNS_4arch4Sm90ELb1ELb0ELb1ELb0ELb0ELb0ELb0ELb1ELb0ELb1ELb1ELb0EEENS1_21CollectiveEpilogueFwdINS6_IJSA_NS7_ILi256EEESB_EEES9_SE_SG_Li256ELb0ELb1ELb1ELb0EEENS1_19SingleTileSchedulerILb0ELb1ELb1ELi128EEEEEEEEEvNT_6ParamsE)
        /*026c*/ 	.word	0x00000010


	//----- nvinfo : EIATTR_MIN_STACK_SIZE
	.align		4
.L_123:
        /*0270*/ 	.byte	0x04, 0x12
        /*0272*/ 	.short	(.L_125 - .L_124)
	.align		4
.L_124:
        /*0274*/ 	.word	index@(_ZN7cutlass13device_kernelIN5flash11enable_sm90INS1_16FlashAttnFwdSm90INS1_25CollectiveMainloopFwdSm90ILi2EN4cute5tupleIJNS5_1CILi1EEES8_S8_EEENS6_IJNS7_ILi128EEENS7_ILi96EEENS7_ILi64EEEEEELi256ENS_6half_tEfNS_4arch4Sm90ELb1ELb0ELb1ELb0ELb0ELb0ELb1ELb1ELb0ELb1ELb1ELb0EEENS1_21CollectiveEpilogueFwdINS6_IJSA_NS7_ILi256EEESB_EEES9_SE_SG_Li256ELb0ELb1ELb1ELb0EEENS1_19SingleTileSchedulerILb0ELb1ELb1ELi128EEEEEEEEEvNT_6ParamsE)
        /*0278*/ 	.word	0x00000048


	//----- nvinfo : EIATTR_MIN_STACK_SIZE
	.align		4
.L_125:
        /*027c*/ 	.byte	0x04, 0x12
        /*027e*/ 	.short	(.L_127 - .L_126)
	.align		4
.L_126:
        /*0280*/ 	.word	index@(_ZN7cutlass13device_kernelIN5flash11enable_sm90INS1_16FlashAttnFwdSm90INS1_25CollectiveMainloopFwdSm90ILi2EN4cute5tupleIJNS5_1CILi1EEES8_S8_EEENS6_IJNS7_ILi128EEENS7_ILi96EEENS7_ILi64EEEEEELi256ENS_6half_tEfNS_4arch4Sm90ELb1ELb0ELb1ELb1ELb0ELb0ELb0ELb1ELb0ELb1ELb1ELb0EEENS1_21CollectiveEpilogueFwdINS6_IJSA_NS7_ILi256EEESB_EEES9_SE_SG_Li256ELb1ELb1ELb1ELb0EEENS1_36VarlenDynamicPersistentTileSchedulerILi128ELi96ELi256ELi128ELb1ELb1ELb1ELb1ELb1ELb1EEEEEEEEEvNT_6ParamsE)
        /*0284*/ 	.word	0x00000060


	//----- nvinfo : EIATTR_MIN_STACK_SIZE
	.align		4
.L_127:
        /*0288*/ 	.byte	0x04, 0x12
        /*028a*/ 	.short	(.L_129 - .L_128)
	.align		4
.L_128:
        /*028c*/ 	.word	index@(_ZN7cutlass13device_kernelIN5flash11enable_sm90INS1_16FlashAttnFwdSm90INS1_25CollectiveMainloopFwdSm90ILi2EN4cute5tupleIJNS5_1CILi1EEES8_S8_EEENS6_IJNS7_ILi128EEENS7_ILi96EEENS7_ILi64EEEEEELi256ENS_6half_tEfNS_4arch4Sm90ELb1ELb0ELb1ELb1ELb0ELb1ELb0ELb1ELb0ELb1ELb1ELb0EEENS1_21CollectiveEpilogueFwdINS6_IJSA_NS7_ILi256EEESB_EEES9_SE_SG_Li256ELb1ELb1ELb1ELb0EEENS1_36VarlenDynamicPersistentTileSchedulerILi128ELi96ELi256ELi128ELb1ELb1ELb1ELb1ELb1ELb1EEEEEEEEEvNT_6ParamsE)
        /*0290*/ 	.word	0x00000078


	//----- nvinfo : EIATTR_MIN_STACK_SIZE
	.align		4
.L_129:
        /*0294*/ 	.byte	0x04, 0x12
        /*0296*/ 	.short	(.L_131 - .L_130)
	.align		4
.L_130:
        /*0298*/ 	.word	index@(_ZN7cutlass13device_kernelIN5flash11enable_sm90INS1_16FlashAttnFwdSm90INS1_25CollectiveMainloopFwdSm90ILi2EN4cute5tupleIJNS5_1CILi1EEES8_S8_EEENS6_IJNS7_ILi128EEENS7_ILi96EEENS7_ILi64EEEEEELi256ENS_6half_tEfNS_4arch4Sm90ELb1ELb0ELb1ELb1ELb0ELb0ELb1ELb1ELb0ELb1ELb1ELb0EEENS1_21CollectiveEpilogueFwdINS6_IJSA_NS7_ILi256EEESB_EEES9_SE_SG_Li256ELb1ELb1ELb1ELb0EEENS1_36VarlenDynamicPersistentTileSchedulerILi128ELi96ELi256ELi128ELb1ELb1ELb1ELb1ELb1ELb1EEEEEEEEEvNT_6ParamsE)
        /*029c*/ 	.word	0x00000088


	//----- nvinfo : EIATTR_MIN_STACK_SIZE
	.align		4
.L_131:
        /*02a0*/ 	.byte	0x04, 0x12
        /*02a2*/ 	.short	(.L_133 - .L_132)
	.align		4
.L_132:
        /*02a4*/ 	.word	index@(_ZN7cutlass13device_kernelIN5flash11enable_sm90INS1_16FlashAttnFwdSm90INS1_25CollectiveMainloopFwdSm90ILi2EN4cute5tupleIJNS5_1CILi1EEES8_S8_EEENS6_IJNS7_ILi128EEENS7_ILi96EEENS7_ILi64EEEEEELi256ENS_6half_tEfNS_4arch4Sm90ELb1ELb0ELb1ELb1ELb0ELb1ELb1ELb1ELb0ELb1ELb1ELb0EEENS1_21CollectiveEpilogueFwdINS6_IJSA_NS7_ILi256EEESB_EEES9_SE_SG_Li256ELb1ELb1ELb1ELb0EEENS1_36VarlenDynamicPersistentTileSchedulerILi128ELi96ELi256ELi128ELb1ELb1ELb1ELb1ELb1ELb1EEEEEEEEEvNT_6ParamsE)
        /*02a8*/ 	.word	0x000001b8
.L_133:


//--------------------- .nv.compat                --------------------------
	.section	.nv.compat,"",@"SHT_CUDA_COMPAT_INFO"
	.align	4
        /*0000*/ 	.byte	0x02, 0x09, 0x01, 0x00, 0x02, 0x02, 0x04, 0x00, 0x02, 0x05, 0x05, 0x00, 0x03, 0x07, 0x01, 0x01
        /*0010*/ 	.byte	0x02, 0x03, 0x01, 0x00, 0x02, 0x06, 0x01, 0x00, 0x04, 0x0b, 0x08, 0x00, 0x00, 0x00, 0x00, 0x00
        /*0020*/ 	.byte	0x00, 0x00, 0x00, 0x00


//--------------------- .nv.info._ZN7cutlass13device_kernelIN5flash11enable_sm90INS1_16FlashAttnFwdSm90INS1_25CollectiveMainloopFwdSm90ILi2EN4cute5tupleIJNS5_1CILi1EEES8_S8_EEENS6_IJNS7_ILi128EEENS7_ILi96EEENS7_ILi64EEEEEELi256ENS_6half_tEfNS_4arch4Sm90ELb0ELb0ELb1ELb0ELb0ELb0ELb0ELb1ELb0ELb1ELb1ELb0EEENS1_21CollectiveEpilogueFwdINS6_IJSA_NS7_ILi256EEESB_EEES9_SE_SG_Li256ELb0ELb1ELb1ELb0EEENS1_19SingleTileSchedulerILb0ELb1ELb1ELi128EEEEEEEEEvNT_6ParamsE --------------------------
	.section	.nv.info._ZN7cutlass13device_kernelIN5flash11enable_sm90INS1_16FlashAttnFwdSm90INS1_25CollectiveMainloopFwdSm90ILi2EN4cute5tupleIJNS5_1CILi1EEES8_S8_EEENS6_IJNS7_ILi128EEENS7_ILi96EEENS7_ILi64EEEEEELi256ENS_6half_tEfNS_4arch4Sm90ELb0ELb0ELb1ELb0ELb0ELb0ELb0ELb1ELb0ELb1ELb1ELb0EEENS1_21CollectiveEpilogueFwdINS6_IJSA_NS7_ILi256EEESB_EEES9_SE_SG_Li256ELb0ELb1ELb1ELb0EEENS1_19SingleTileSchedulerILb0ELb1ELb1ELi128EEEEEEEEEvNT_6ParamsE,"",@"SHT_CUDA_INFO"
	.sectionflags	@""
	.align	4


	//----- nvinfo : EIATTR_CUDA_API_VERSION
	.align		4
        /*0000*/ 	.byte	0x04, 0x37
        /*0002*/ 	.short	(.L_135 - .L_134)
.L_134:
        /*0004*/ 	.word	0x00000082


	//----- nvinfo : EIATTR_KPARAM_INFO
	.align		4
.L_135:
        /*0008*/ 	.byte	0x04, 0x17
        /*000a*/ 	.short	(.L_137 - .L_136)
.L_136:
        /*000c*/ 	.word	0x00000000
        /*0010*/ 	.short	0x0000
        /*0012*/ 	.short	0x0070
        /*0014*/ 	.byte	0x00, 0xf0, 0x01, 0x28


	//----- nvinfo : EIATTR_SPARSE_MMA_MASK
	.align		4
.L_137:
        /*0018*/ 	.byte	0x03, 0x50
        /*001a*/ 	.short	0x0000


	//----- nvinfo : EIATTR_MAXREG_COUNT
	.align		4
        /*001c*/ 	.byte	0x03, 0x1b
        /*001e*/ 	.short	0x00a8


	//----- nvinfo : EIATTR_NUM_BARRIERS
	.align		4
        /*0020*/ 	.byte	0x02, 0x4c
        /*0022*/ 	.byte	0x10
	.zero		1


	//----- nvinfo : EIATTR_EXTERNS
	.align		4
        /*0024*/ 	.byte	0x04, 0x0f
        /*0026*/ 	.short	(.L_139 - .L_138)


	//   ....[0]....
	.align		4
.L_138:
        /*0028*/ 	.word	index@(__assertfail)


	//----- nvinfo : EIATTR_ANNOTATIONS
	.align		4
.L_139:
        /*002c*/ 	.byte	0x04, 0x55
        /*002e*/ 	.short	(.L_141 - .L_140)


	//   ....[0]....
.L_140:
        /*0030*/ 	.word	0x00000001
        /*0034*/ 	.byte	0x80, 0x8d, 0x00, 0x00, 0x01, 0x00, 0x00, 0x00, 0x00, 0x92, 0x00, 0x00, 0x01, 0x00, 0x00, 0x00
        /*0044*/ 	.byte	0x50, 0x92, 0x00, 0x00, 0x01, 0x00, 0x00, 0x00, 0x30, 0x94, 0x00, 0x00, 0x01, 0x00, 0x00, 0x00
        /*0054*/ 	.byte	0x20, 0x95, 0x00, 0x00, 0x01, 0x00, 0x00, 0x00, 0x60, 0xa1, 0x00, 0x00, 0x01, 0x00, 0x00, 0x00
        /*0064*/ 	.byte	0x10, 0xa5, 0x00, 0x00, 0x01, 0x00, 0x00, 0x00, 0x40, 0xa7, 0x00, 0x00, 0x01, 0x00, 0x00, 0x00
        /*0074*/ 	.byte	0x80, 0xaf, 0x00, 0x00, 0x01, 0x00, 0x00, 0x00, 0x10, 0xb8, 0x00, 0x00


	//----- nvinfo : EIATTR_MERCURY_ISA_VERSION
	.align		4
.L_141:
        /*0080*/ 	.byte	0x03, 0x5f
        /*0082*/ 	.short	0x0101


	//----- nvinfo : EIATTR_INT_WARP_WIDE_INSTR_OFFSETS
	.align		4
        /*0084*/ 	.byte	0x04, 0x31
        /*0086*/ 	.short	(.L_143 - .L_142)


	//   ....[0]....
.L_142:
        /*0088*/ 	.word	0x00000130


	//   ....[1]....
        /*008c*/ 	.word	0x00000170


	//   ....[2]....
        /*0090*/ 	.word	0x000001e0


	//----- nvinfo : EIATTR_COOP_GROUP_MASK_REGIDS
	.align		4
.L_143:
        /*0094*/ 	.byte	0x04, 0x29
        /*0096*/ 	.short	(.L_145 - .L_144)


	//   ....[0]....
.L_144:
        /*0098*/ 	.word	0xffffffff


	//   ....[1]....
        /*009c*/ 	.word	0xffffffff


	//   ....[2]....
        /*00a0*/ 	.word	0xffffffff


	//   ....[3]....
        /*00a4*/ 	.word	0xffffffff


	//   ....[4]....
        /*00a8*/ 	.word	0xffffffff


	//   ....[5]....
        /*00ac*/ 	.word	0xffffffff


	//   ....[6]....
        /*00b0*/ 	.word	0xffffffff


	//   ....[7]....
        /*00b4*/ 	.word	0xffffffff


	//   ....[8]....
        /*00b8*/ 	.word	0xffffffff


	//   ....[9]....
        /*00bc*/ 	.word	0xffffffff


	//   ....[10]....
        /*00c0*/ 	.word	0xffffffff


	//   ....[11]....
        /*00c4*/ 	.word	0xffffffff


	//   ....[12]....
        /*00c8*/ 	.word	0xffffffff


	//   ....[13]....
        /*00cc*/ 	.word	0xffffffff


	//   ....[14]....
        /*00d0*/ 	.word	0xffffffff


	//   ....[15]....
        /*00d4*/ 	.word	0xffffffff


	//   ....[16]....
        /*00d8*/ 	.word	0xffffffff


	//   ....[17]....
        /*00dc*/ 	.word	0xffffffff


	//   ....[18]....
        /*00e0*/ 	.word	0xffffffff


	//   ....[19]....
        /*00e4*/ 	.word	0xffffffff


	//   ....[20]....
        /*00e8*/ 	.word	0xffffffff


	//   ....[21]....
        /*00ec*/ 	.word	0xffffffff


	//   ....[22]....
        /*00f0*/ 	.word	0xffffffff


	//   ....[23]....
        /*00f4*/ 	.word	0xffffffff


	//   ....[24]....
        /*00f8*/ 	.word	0xffffffff


	//   ....[25]....
        /*00fc*/ 	.word	0xffffffff


	//   ....[26]....
        /*0100*/ 	.word	0xffffffff


	//   ....[27]....
        /*0104*/ 	.word	0xffffffff


	//   ....[28]....
        /*0108*/ 	.word	0xffffffff


	//   ....[29]....
        /*010c*/ 	.word	0xffffffff


	//   ....[30]....
        /*0110*/ 	.word	0xffffffff


	//   ....[31]....
        /*0114*/ 	.word	0xffffffff


	//   ....[32]....
        /*0118*/ 	.word	0xffffffff


	//   ....[33]....
        /*011c*/ 	.word	0xffffffff


	//   ....[34]....
        /*0120*/ 	.word	0xffffffff


	//   ....[35]....
        /*0124*/ 	.word	0xffffffff


	//   ....[36]....
        /*0128*/ 	.word	0xffffffff


	//   ....[37]....
        /*012c*/ 	.word	0xffffffff


	//   ....[38]....
        /*0130*/ 	.word	0xffffffff


	//   ....[39]....
        /*0134*/ 	.word	0xffffffff


	//   ....[40]....
        /*0138*/ 	.word	0xffffffff


	//   ....[41]....
        /*013c*/ 	.word	0xffffffff


	//   ....[42]....
        /*0140*/ 	.word	0xffffffff


	//   ....[43]....
        /*0144*/ 	.word	0xffffffff


	//   ....[44]....
        /*0148*/ 	.word	0xffffffff


	//   ....[45]....
        /*014c*/ 	.word	0xffffffff


	//   ....[46]....
        /*0150*/ 	.word	0xffffffff


	//   ....[47]....
        /*0154*/ 	.word	0x0500000f


	//   ....[48]....
        /*0158*/ 	.word	0x0500000f


	//   ....[49]....
        /*015c*/ 	.word	0x0500000f


	//   ....[50]....
        /*0160*/ 	.word	0x0500000f


	//   ....[51]....
        /*0164*/ 	.word	0x0500000f


	//   ....[52]....
        /*0168*/ 	.word	0x0500000f


	//   ....[53]....
        /*016c*/ 	.word	0x0500000f


	//   ....[54]....
        /*0170*/ 	.word	0x0500000f


	//   ....[55]....
        /*0174*/ 	.word	0x0500000f


	//   ....[56]....
        /*0178*/ 	.word	0x0500000f


	//   ....[57]....
        /*017c*/ 	.word	0x0500000f


	//   ....[58]....
        /*0180*/ 	.word	0x0500000f


	//   ....[59]....
        /*0184*/ 	.word	0x0500000f


	//   ....[60]....
        /*0188*/ 	.word	0x0500000f


	//   ....[61]....
        /*018c*/ 	.word	0x0500000f


	//   ....[62]....
        /*0190*/ 	.word	0x0500000f


	//   ....[63]....
        /*0194*/ 	.word	0x0500000f


	//   ....[64]....
        /*0198*/ 	.word	0x0500000f


	//----- nvinfo : EIATTR_COOP_GROUP_INSTR_OFFSETS
	.align		4
.L_145:
        /*019c*/ 	.byte	0x04, 0x28
        /*019e*/ 	.short	(.L_147 - .L_146)


	//   ....[0]....
.L_146:
        /*01a0*/ 	.word	0x00000060


	//   ....[1]....
        /*01a4*/ 	.word	0x00000140


	//   ....[2]....
        /*01a8*/ 	.word	0x00000190


	//   ....[3]....
        /*01ac*/ 	.word	0x000003c0


	//   ....[4]....
        /*01b0*/ 	.word	0x00000520


	//   ....[5]....
        /*01b4*/ 	.word	0x00000640


	//   ....[6]....
        /*01b8*/ 	.word	0x000007a0


	//   ....[7]....
        /*01bc*/ 	.word	0x00001320


	//   ....[8]....
        /*01c0*/ 	.word	0x00002470


	//   ....[9]....
        /*01c4*/ 	.word	0x000024f0


	//   ....[10]....
        /*01c8*/ 	.word	0x00002950


	//   ....[11]....
        /*01cc*/ 	.word	0x000029d0


	//   ....[12]....
        /*01d0*/ 	.word	0x00003ef0


	//   ....[13]....
        /*01d4*/ 	.word	0x00003f60


	//   ....[14]....
        /*01d8*/ 	.word	0x000043e0


	//   ....[15]....
        /*01dc*/ 	.word	0x000045b0


	//   ....[16]....
        /*01e0*/ 	.word	0x00005900


	//   ....[17]....
        /*01e4*/ 	.word	0x00005940


	//   ....[18]....
        /*01e8*/ 	.word	0x00005980


	//   ....[19]....
        /*01ec*/ 	.word	0x000059b0


	//   ....[20]....
        /*01f0*/ 	.word	0x00006a50


	//   ....[21]....
        /*01f4*/ 	.word	0x00006ab0


	//   ....[22]....
        /*01f8*/ 	.word	0x00006af0


	//   ....[23]....
        /*01fc*/ 	.word	0x00006b30


	//   ....[24]....
        /*0200*/ 	.word	0x00006b60


	//   ....[25]....
        /*0204*/ 	.word	0x00006b90


	//   ....[26]....
        /*0208*/ 	.word	0x000077e0


	//   ....[27]....
        /*020c*/ 	.word	0x000077f0


	//   ....[28]....
        /*0210*/ 	.word	0x00008820


	//   ....[29]....
        /*0214*/ 	.word	0x00009240


	//   ....[30]....
        /*0218*/ 	.word	0x00009af0


	//   ....[31]....
        /*021c*/ 	.word	0x00009b30


	//   ....[32]....
        /*0220*/ 	.word	0x00009ba0


	//   ....[33]....
        /*0224*/ 	.word	0x00009be0


	//   ....[34]....
        /*0228*/ 	.word	0x00009c40


	//   ....[35]....
        /*022c*/ 	.word	0x00009c70


	//   ....[36]....
        /*0230*/ 	.word	0x00009cc0


	//   ....[37]....
        /*0234*/ 	.word	0x00009d00


	//   ....[38]....
        /*0238*/ 	.word	0x00009d60


	//   ....[39]....
        /*023c*/ 	.word	0x00009d90


	//   ....[40]....
        /*0240*/ 	.word	0x00009de0


	//   ....[41]....
        /*0244*/ 	.word	0x00009e10


	//   ....[42]....
        /*0248*/ 	.word	0x00009e70


	//   ....[43]....
        /*024c*/ 	.word	0x00009ea0


	//   ....[44]....
        /*0250*/ 	.word	0x00009ec0


	//   ....[45]....
        /*0254*/ 	.word	0x00009f00


	//   ....[46]....
        /*0258*/ 	.word	0x0000c0f0


	//   ....[47]....
        /*025c*/ 	.word	0x0000c590


	//   ....[48]....
        /*0260*/ 	.word	0x0000c700


	//   ....[49]....
        /*0264*/ 	.word	0x0000c760


	//   ....[50]....
        /*0268*/ 	.word	0x0000c820


	//   ....[51]....
        /*026c*/ 	.word	0x0000c8e0


	//   ....[52]....
        /*0270*/ 	.word	0x0000c960


	//   ....[53]....
        /*0274*/ 	.word	0x0000ca20


	//   ....[54]....
        /*0278*/ 	.word	0x0000caa0


	//   ....[55]....
        /*027c*/ 	.word	0x0000cb60


	//   ....[56]....
        /*0280*/ 	.word	0x0000cbe0


	//   ....[57]....
        /*0284*/ 	.word	0x0000cca0


	//   ....[58]....
        /*0288*/ 	.word	0x0000cd20


	//   ....[59]....
        /*028c*/ 	.word	0x0000cdd0


	//   ....[60]....
        /*0290*/ 	.word	0x0000ce50


	//   ....[61]....
        /*0294*/ 	.word	0x0000cf00


	//   ....[62]....
        /*0298*/ 	.word	0x0000cf90


	//   ....[63]....
        /*029c*/ 	.word	0x0000d020


	//   ....[64]....
        /*02a0*/ 	.word	0x0000d430


	//----- nvinfo : EIATTR_REG_RECONFIG
	.align		4
.L_147:
        /*02a4*/ 	.byte	0x01, 0x54
	.zero		2


	//----- nvinfo : EIATTR_SYSCALL_OFFSETS
	.align		4
        /*02a8*/ 	.byte	0x04, 0x46
        /*02aa*/ 	.short	(.L_149 - .L_148)


	//   ....[0]....
.L_148:
        /*02ac*/ 	.word	0x000014e0


	//   ....[1]....
        /*02b0*/ 	.word	0x00008f00


	//   ....[2]....
        /*02b4*/ 	.word	0x00009040


	//   ....[3]....
        /*02b8*/ 	.word	0x00009130


	//   ....[4]....
        /*02bc*/ 	.word	0x00009780


	//----- nvinfo : EIATTR_MBARRIER_INSTR_OFFSETS
	.align		4
.L_149:
        /*02c0*/ 	.byte	0x04, 0x39
        /*02c2*/ 	.short	(.L_151 - .L_150)


	//   ....[0]....
.L_150:
        /*02c4*/ 	.word	0x00000270
        /*02c8*/ 	.word	0x000000ff
        /*02cc*/ 	.word	0x00022800
        /*02d0*/ 	.short	0x0100
        /*02d2*/ 	.byte	0x08
	.zero		1


	//   ....[1]....
        /*02d4*/ 	.word	0x00000280
        /*02d8*/ 	.word	0x000000ff
        /*02dc*/ 	.word	0x00022820
        /*02e0*/ 	.short	0x0100
        /*02e2*/ 	.byte	0x08
	.zero		1


	//   ....[2]....
        /*02e4*/ 	.word	0x00000370
        /*02e8*/ 	.word	0x000000ff
        /*02ec*/ 	.word	0x00022830
        /*02f0*/ 	.short	0x0100
        /*02f2*/ 	.byte	0x08
	.zero		1


	//   ....[3]....
        /*02f4*/ 	.word	0x00000380
        /*02f8*/ 	.word	0x000000ff
        /*02fc*/ 	.word	0x00022840
        /*0300*/ 	.short	0x0100
        /*0302*/ 	.byte	0x08
	.zero		1


	//   ....[4]....
        /*0304*/ 	.word	0x00000390
        /*0308*/ 	.word	0x000000ff
        /*030c*/ 	.word	0x00022838
        /*0310*/ 	.short	0x0100
        /*0312*/ 	.byte	0x08
	.zero		1


	//   ....[5]....
        /*0314*/ 	.word	0x000003a0
        /*0318*/ 	.word	0x000000ff
        /*031c*/ 	.word	0x00022848
        /*0320*/ 	.short	0x0100
        /*0322*/ 	.byte	0x08
	.zero		1


	//   ....[6]....
        /*0324*/ 	.word	0x000004d0
        /*0328*/ 	.word	0x000000ff
        /*032c*/ 	.word	0x00022850
        /*0330*/ 	.short	0x0100
        /*0332*/ 	.byte	0x08
	.zero		1


	//   ....[7]....
        /*0334*/ 	.word	0x000004e0
        /*0338*/ 	.word	0x000000ff
        /*033c*/ 	.word	0x00022860
        /*0340*/ 	.short	0x0100
        /*0342*/ 	.byte	0x08
	.zero		1


	//   ....[8]....
        /*0344*/ 	.word	0x000004f0
        /*0348*/ 	.word	0x000000ff
        /*034c*/ 	.word	0x00022858
        /*0350*/ 	.short	0x0100
        /*0352*/ 	.byte	0x08
	.zero		1


	//   ....[9]....
        /*0354*/ 	.word	0x00000500
        /*0358*/ 	.word	0x000000ff
        /*035c*/ 	.word	0x00022868
        /*0360*/ 	.short	0x0100
        /*0362*/ 	.byte	0x08
	.zero		1


	//   ....[10]....
        /*0364*/ 	.word	0x000005f0
        /*0368*/ 	.word	0x000000ff
        /*036c*/ 	.word	0x00022870
        /*0370*/ 	.short	0x0100
        /*0372*/ 	.byte	0x06
	.zero		1


	//   ....[11]....
        /*0374*/ 	.word	0x00000600
        /*0378*/ 	.word	0x000000ff
        /*037c*/ 	.word	0x00022880
        /*0380*/ 	.short	0x0100
        /*0382*/ 	.byte	0x06
	.zero		1


	//   ....[12]....
        /*0384*/ 	.word	0x00000610
        /*0388*/ 	.word	0x000000ff
        /*038c*/ 	.word	0x00022878
        /*0390*/ 	.short	0x0100
        /*0392*/ 	.byte	0x06
	.zero		1


	//   ....[13]....
        /*0394*/ 	.word	0x00000620
        /*0398*/ 	.word	0x000000ff
        /*039c*/ 	.word	0x00022888
        /*03a0*/ 	.short	0x0100
        /*03a2*/ 	.byte	0x06
	.zero		1


	//   ....[14]....
        /*03a4*/ 	.word	0x00000750
        /*03a8*/ 	.word	0x000000ff
        /*03ac*/ 	.word	0x00022890
        /*03b0*/ 	.short	0x0100
        /*03b2*/ 	.byte	0x08
	.zero		1


	//   ....[15]....
        /*03b4*/ 	.word	0x00000760
        /*03b8*/ 	.word	0x000000ff
        /*03bc*/ 	.word	0x000228a0
        /*03c0*/ 	.short	0x0100
        /*03c2*/ 	.byte	0x08
	.zero		1


	//   ....[16]....
        /*03c4*/ 	.word	0x00000770
        /*03c8*/ 	.word	0x000000ff
        /*03cc*/ 	.word	0x00022898
        /*03d0*/ 	.short	0x0100
        /*03d2*/ 	.byte	0x08
	.zero		1


	//   ....[17]....
        /*03d4*/ 	.word	0x00000780
        /*03d8*/ 	.word	0x000000ff
        /*03dc*/ 	.word	0x000228a8
        /*03e0*/ 	.short	0x0100
        /*03e2*/ 	.byte	0x08
	.zero		1


	//   ....[18]....
        /*03e4*/ 	.word	0x000008b0
        /*03e8*/ 	.word	0x000000ff
        /*03ec*/ 	.word	0x000228b0
        /*03f0*/ 	.short	0x0100
        /*03f2*/ 	.byte	0x08
	.zero		1


	//   ....[19]....
        /*03f4*/ 	.word	0x000008c0
        /*03f8*/ 	.word	0x000000ff
        /*03fc*/ 	.word	0x000228c0
        /*0400*/ 	.short	0x0100
        /*0402*/ 	.byte	0x08
	.zero		1


	//   ....[20]....
        /*0404*/ 	.word	0x000008d0
        /*0408*/ 	.word	0x000000ff
        /*040c*/ 	.word	0x000228b8
        /*0410*/ 	.short	0x0100
        /*0412*/ 	.byte	0x08
	.zero		1


	//   ....[21]....
        /*0414*/ 	.word	0x000008e0
        /*0418*/ 	.word	0x000000ff
        /*041c*/ 	.word	0x000228c8
        /*0420*/ 	.short	0x0100
        /*0422*/ 	.byte	0x08
	.zero		1


	//   ....[22]....
        /*0424*/ 	.word	0x00001510
        /*0428*/ 	.word	0x000000ff
        /*042c*/ 	.word	0x00022800
        /*0430*/ 	.short	0x010a
        /*0432*/ 	.byte	0x26
	.zero		1


	//   ....[23]....
        /*0434*/ 	.word	0x000015a0
        /*0438*/ 	.word	0x000000ff
        /*043c*/ 	.word	0x00022830
        /*0440*/ 	.short	0x010a
        /*0442*/ 	.byte	0x26
	.zero		1


	//   ....[24]....
        /*0444*/ 	.word	0x000015e0
        /*0448*/ 	.word	0x000000ff
        /*044c*/ 	.word	0x00022830
        /*0450*/ 	.short	0x010a
        /*0452*/ 	.byte	0x26
	.zero		1


	//   ....[25]....
        /*0454*/ 	.word	0x00002db0
        /*0458*/ 	.word	0x00000005
        /*045c*/ 	.word	0x00000000
        /*0460*/ 	.short	0x0101
        /*0462*/ 	.byte	0x3f
	.zero		1


	//   ....[26]....
        /*0464*/ 	.word	0x00003240
        /*0468*/ 	.word	0x000000ff
        /*046c*/ 	.word	0x00022850
        /*0470*/ 	.short	0x010a
        /*0472*/ 	.byte	0x26
	.zero		1


	//   ....[27]....
        /*0474*/ 	.word	0x00003280
        /*0478*/ 	.word	0x000000ff
        /*047c*/ 	.word	0x00022850
        /*0480*/ 	.short	0x010a
        /*0482*/ 	.byte	0x26
	.zero		1


	//   ....[28]....
        /*0484*/ 	.word	0x000035c0
        /*0488*/ 	.word	0x0000000a
        /*048c*/ 	.word	0x00000000
        /*0490*/ 	.short	0x0101
        /*0492*/ 	.byte	0x3f
	.zero		1


	//   ....[29]....
        /*0494*/ 	.word	0x00003730
        /*0498*/ 	.word	0x000000ff
        /*049c*/ 	.word	0x00022830
        /*04a0*/ 	.short	0x010a
        /*04a2*/ 	.byte	0x1a
	.zero		1


	//   ....[30]....
        /*04a4*/ 	.word	0x00003780
        /*04a8*/ 	.word	0x000000ff
        /*04ac*/ 	.word	0x00022830
        /*04b0*/ 	.short	0x010a
        /*04b2*/ 	.byte	0x1a
	.zero		1


	//   ....[31]....
        /*04b4*/ 	.word	0x00004aa0
        /*04b8*/ 	.word	0x00000098
        /*04bc*/ 	.word	0x00000000
        /*04c0*/ 	.short	0x0101
        /*04c2*/ 	.byte	0x3f
	.zero		1


	//   ....[32]....
        /*04c4*/ 	.word	0x000055f0
        /*04c8*/ 	.word	0x000000ff
        /*04cc*/ 	.word	0x00022850
        /*04d0*/ 	.short	0x010a
        /*04d2*/ 	.byte	0x1a
	.zero		1


	//   ....[33]....
        /*04d4*/ 	.word	0x00005640
        /*04d8*/ 	.word	0x000000ff
        /*04dc*/ 	.word	0x00022850
        /*04e0*/ 	.short	0x010a
        /*04e2*/ 	.byte	0x1a
	.zero		1


	//   ....[34]....
        /*04e4*/ 	.word	0x000058e0
        /*04e8*/ 	.word	0x000000b0
        /*04ec*/ 	.word	0x00000000
        /*04f0*/ 	.short	0x0101
        /*04f2*/ 	.byte	0x3f
	.zero		1


	//   ....[35]....
        /*04f4*/ 	.word	0x00006b70
        /*04f8*/ 	.word	0x000000ff
        /*04fc*/ 	.word	0x00000000
        /*0500*/ 	.short	0x0101
        /*0502*/ 	.byte	0x04
	.zero		1


	//   ....[36]....
        /*0504*/ 	.word	0x00009470
        /*0508*/ 	.word	0x000000ff
        /*050c*/ 	.word	0x00022840
        /*0510*/ 	.short	0x010a
        /*0512*/ 	.byte	0x26
	.zero		1


	//   ....[37]....
        /*0514*/ 	.word	0x00009fd0
        /*0518*/ 	.word	0x000000ff
        /*051c*/ 	.word	0x00022800
        /*0520*/ 	.short	0x0107
        /*0522*/ 	.byte	0x26
	.zero		1


	//   ....[38]....
        /*0524*/ 	.word	0x0000a010
        /*0528*/ 	.word	0x000000ff
        /*052c*/ 	.word	0x00022800
        /*0530*/ 	.short	0x0101
        /*0532*/ 	.byte	0x26
	.zero		1


	//   ....[39]....
        /*0534*/ 	.word	0x0000a020
        /*0538*/ 	.word	0x000000ff
        /*053c*/ 	.word	0x00022820
        /*0540*/ 	.short	0x010a
        /*0542*/ 	.byte	0x26
	.zero		1


	//   ....[40]....
        /*0544*/ 	.word	0x0000a080
        /*0548*/ 	.word	0x000000ff
        /*054c*/ 	.word	0x00022860
        /*0550*/ 	.short	0x010a
        /*0552*/ 	.byte	0x26
	.zero		1


	//   ....[41]....
        /*0554*/ 	.word	0x0000a900
        /*0558*/ 	.word	0x000000ff
        /*055c*/ 	.word	0x00022848
        /*0560*/ 	.short	0x010a
        /*0562*/ 	.byte	0x26
	.zero		1


	//   ....[42]....
        /*0564*/ 	.word	0x0000aad0
        /*0568*/ 	.word	0x000000ff
        /*056c*/ 	.word	0x00022868
        /*0570*/ 	.short	0x010a
        /*0572*/ 	.byte	0x26
	.zero		1


	//   ....[43]....
        /*0574*/ 	.word	0x0000b140
        /*0578*/ 	.word	0x000000ff
        /*057c*/ 	.word	0x00022840
        /*0580*/ 	.short	0x010a
        /*0582*/ 	.byte	0x26
	.zero		1


	//   ....[44]....
        /*0584*/ 	.word	0x0000b320
        /*0588*/ 	.word	0x000000ff
        /*058c*/ 	.word	0x00022860
        /*0590*/ 	.short	0x010a
        /*0592*/ 	.byte	0x26
	.zero		1


	//   ....[45]....
        /*0594*/ 	.word	0x0000b9c0
        /*0598*/ 	.word	0x000000ff
        /*059c*/ 	.word	0x00022848
        /*05a0*/ 	.short	0x010a
        /*05a2*/ 	.byte	0x26
	.zero		1


	//   ....[46]....
        /*05a4*/ 	.word	0x0000bba0
        /*05a8*/ 	.word	0x000000ff
        /*05ac*/ 	.word	0x00022868
        /*05b0*/ 	.short	0x010a
        /*05b2*/ 	.byte	0x26
	.zero		1


	//   ....[47]....
        /*05b4*/ 	.word	0x0000c080
        /*05b8*/ 	.word	0x00000002
        /*05bc*/ 	.word	0x00022820
        /*05c0*/ 	.short	0x010a
        /*05c2*/ 	.byte	0x3f
	.zero		1


	//   ....[48]....
        /*05c4*/ 	.word	0x0000c200
        /*05c8*/ 	.word	0x00000007
        /*05cc*/ 	.word	0x00000000
        /*05d0*/ 	.short	0x010a
        /*05d2*/ 	.byte	0x3f
	.zero		1


	//   ....[49]....
        /*05d4*/ 	.word	0x0000c270
        /*05d8*/ 	.word	0x00000005
        /*05dc*/ 	.word	0x00000000
        /*05e0*/ 	.short	0x010a
        /*05e2*/ 	.byte	0x3f
	.zero		1


	//   ....[50]....
        /*05e4*/ 	.word	0x0000c2d0
        /*05e8*/ 	.word	0x00000005
        /*05ec*/ 	.word	0x00000000
        /*05f0*/ 	.short	0x010a
        /*05f2*/ 	.byte	0x3f
	.zero		1


	//   ....[51]....
        /*05f4*/ 	.word	0x0000c300
        /*05f8*/ 	.word	0x00000003
        /*05fc*/ 	.word	0x00000000
        /*0600*/ 	.short	0x010a
        /*0602*/ 	.byte	0x3f
	.zero		1


	//   ....[52]....
        /*0604*/ 	.word	0x0000c370
        /*0608*/ 	.word	0x00000004
        /*060c*/ 	.word	0x00022800
        /*0610*/ 	.short	0x010a
        /*0612*/ 	.byte	0x3f
	.zero		1


	//   ....[53]....
        /*0614*/ 	.word	0x0000c3d0
        /*0618*/ 	.word	0x00000004
        /*061c*/ 	.word	0x00022830
        /*0620*/ 	.short	0x010a
        /*0622*/ 	.byte	0x3f
	.zero		1


	//   ....[54]....
        /*0624*/ 	.word	0x0000c420
        /*0628*/ 	.word	0x0000000a
        /*062c*/ 	.word	0x00022850
        /*0630*/ 	.short	0x010a
        /*0632*/ 	.byte	0x3f
	.zero		1


	//   ....[55]....
        /*0634*/ 	.word	0x0000c490
        /*0638*/ 	.word	0x00000003
        /*063c*/ 	.word	0x00022830
        /*0640*/ 	.short	0x010a
        /*0642*/ 	.byte	0x3f
	.zero		1


	//   ....[56]....
        /*0644*/ 	.word	0x0000c4f0
        /*0648*/ 	.word	0x000000b0
        /*064c*/ 	.word	0x00022850
        /*0650*/ 	.short	0x010a
        /*0652*/ 	.byte	0x3f
	.zero		1


	//   ....[57]....
        /*0654*/ 	.word	0x0000c650
        /*0658*/ 	.word	0x00000003
        /*065c*/ 	.word	0x00022840
        /*0660*/ 	.short	0x010a
        /*0662*/ 	.byte	0x3f
	.zero		1


	//   ....[58]....
        /*0664*/ 	.word	0x0000d060
        /*0668*/ 	.word	0x00000003
        /*066c*/ 	.word	0x00022820
        /*0670*/ 	.short	0x010a
        /*0672*/ 	.byte	0x3f
	.zero		1


	//   ....[59]....
        /*0674*/ 	.word	0x0000d0c0
        /*0678*/ 	.word	0x00000003
        /*067c*/ 	.word	0x00022860
        /*0680*/ 	.short	0x010a
        /*0682*/ 	.byte	0x3f
	.zero		1


	//   ....[60]....
        /*0684*/ 	.word	0x0000d120
        /*0688*/ 	.word	0x00000003
        /*068c*/ 	.word	0x00022848
        /*0690*/ 	.short	0x010a
        /*0692*/ 	.byte	0x3f
	.zero		1


	//   ....[61]....
        /*0694*/ 	.word	0x0000d180
        /*0698*/ 	.word	0x00000003
        /*069c*/ 	.word	0x00022868
        /*06a0*/ 	.short	0x010a
        /*06a2*/ 	.byte	0x3f
	.zero		1


	//   ....[62]....
        /*06a4*/ 	.word	0x0000d1e0
        /*06a8*/ 	.word	0x00000003
        /*06ac*/ 	.word	0x00022840
        /*06b0*/ 	.short	0x010a
        /*06b2*/ 	.byte	0x3f
	.zero		1


	//   ....[63]....
        /*06b4*/ 	.word	0x0000d240
        /*06b8*/ 	.word	0x00000003
        /*06bc*/ 	.word	0x00022860
        /*06c0*/ 	.short	0x010a
        /*06c2*/ 	.byte	0x3f
	.zero		1


	//   ....[64]....
        /*06c4*/ 	.word	0x0000d2a0
        /*06c8*/ 	.word	0x00000003
        /*06cc*/ 	.word	0x00022848
        /*06d0*/ 	.short	0x010a
        /*06d2*/ 	.byte	0x3f
	.zero		1


	//   ....[65]....
        /*06d4*/ 	.word	0x0000d300
        /*06d8*/ 	.word	0x00000003
        /*06dc*/ 	.word	0x00022868
        /*06e0*/ 	.short	0x010a
        /*06e2*/ 	.byte	0x3f
	.zero		1


	//   ....[66]....
        /*06e4*/ 	.word	0x0000d350
        /*06e8*/ 	.word	0x00000002
        /*06ec*/ 	.word	0x00022820
        /*06f0*/ 	.short	0x010a
        /*06f2*/ 	.byte	0x3f
	.zero		1


	//   ....[67]....
        /*06f4*/ 	.word	0x0000d4f0
        /*06f8*/ 	.word	0x00000007
        /*06fc*/ 	.word	0x00000000
        /*0700*/ 	.short	0x010a
        /*0702*/ 	.byte	0x3f
	.zero		1


	//   ....[68]....
        /*0704*/ 	.word	0x0000d540
        /*0708*/ 	.word	0x00000005
        /*070c*/ 	.word	0x00000000
        /*0710*/ 	.short	0x010a
        /*0712*/ 	.byte	0x3f
	.zero		1


	//   ....[69]....
        /*0714*/ 	.word	0x0000d590
        /*0718*/ 	.word	0x00000005
        /*071c*/ 	.word	0x00000000
        /*0720*/ 	.short	0x010a
        /*0722*/ 	.byte	0x3f
	.zero		1


	//----- nvinfo : EIATTR_NUM_MBARRIERS
	.align		4
.L_151:
        /*0724*/ 	.byte	0x03, 0x38
        /*0726*/ 	.short	0x0016


	//----- nvinfo : EIATTR_EXIT_INSTR_OFFSETS
	.align		4
        /*0728*/ 	.byte	0x04, 0x1c
        /*072a*/ 	.short	(.L_153 - .L_152)


	//   ....[0]....
.L_152:
        /*072c*/ 	.word	0x0000c350


	//----- nvinfo : EIATTR_MAX_THREADS
	.align		4
.L_153:
        /*0730*/ 	.byte	0x04, 0x05
        /*0732*/ 	.short	(.L_155 - .L_154)
.L_154:
        /*0734*/ 	.word	0x00000180
        /*0738*/ 	.word	0x00000001
        /*073c*/ 	.word	0x00000001


	//----- nvinfo : EIATTR_CRS_STACK_SIZE
	.align		4
.L_155:
        /*0740*/ 	.byte	0x04, 0x1e
        /*0742*/ 	.short	(.L_157 - .L_156)
.L_156:
        /*0744*/ 	.word	0x00000000


	//----- nvinfo : EIATTR_CBANK_PARAM_SIZE
	.align		4
.L_157:
        /*0748*/ 	.byte	0x03, 0x19
        /*074a*/ 	.short	0x0a70


	//----- nvinfo : EIATTR_PARAM_CBANK
	.align		4
        /*074c*/ 	.byte	0x04, 0x0a
        /*074e*/ 	.short	(.L_159 - .L_158)
	.align		4
.L_158:
        /*0750*/ 	.word	index@(.nv.constant0._ZN7cutlass13device_kernelIN5flash11enable_sm90INS1_16FlashAttnFwdSm90INS1_25CollectiveMainloopFwdSm90ILi2EN4cute5tupleIJNS5_1CILi1EEES8_S8_EEENS6_IJNS7_ILi128EEENS7_ILi96EEENS7_ILi64EEEEEELi256ENS_6half_tEfNS_4arch4Sm90ELb0ELb0ELb1ELb0ELb0ELb0ELb0ELb1ELb0ELb1ELb1ELb0EEENS1_21CollectiveEpilogueFwdINS6_IJSA_NS7_ILi256EEESB_EEES9_SE_SG_Li256ELb0ELb1ELb1ELb0EEENS1_19SingleTileSchedulerILb0ELb1ELb1ELi128EEEEEEEEEvNT_6ParamsE)
        /*0754*/ 	.short	0x0210
        /*0756*/ 	.short	0x0a70


	//----- nvinfo : EIATTR_SW_WAR
	.align		4
.L_159:
        /*0758*/ 	.byte	0x04, 0x36
        /*075a*/ 	.short	(.L_161 - .L_160)
.L_160:
        /*075c*/ 	.word	0x00000008
.L_161:


//--------------------- .nv.info._ZN7cutlass13device_kernelIN5flash11enable_sm90INS1_16FlashAttnFwdSm90INS1_25CollectiveMainloopFwdSm90ILi2EN4cute5tupleIJNS5_1CILi1EEES8_S8_EEENS6_IJNS7_ILi128EEENS7_ILi96EEENS7_ILi64EEEEEELi256ENS_6half_tEfNS_4arch4Sm90ELb0ELb0ELb1ELb0ELb0ELb0ELb1ELb1ELb0ELb1ELb1ELb0EEENS1_21CollectiveEpilogueFwdINS6_IJSA_NS7_ILi256EEESB_EEES9_SE_SG_Li256ELb0ELb1ELb1ELb0EEENS1_19SingleTileSchedulerILb0ELb1ELb1ELi128EEEEEEEEEvNT_6ParamsE --------------------------
	.section	.nv.info._ZN7cutlass13device_kernelIN5flash11enable_sm90INS1_16FlashAttnFwdSm90INS1_25CollectiveMainloopFwdSm90ILi2EN4cute5tupleIJNS5_1CILi1EEES8_S8_EEENS6_IJNS7_ILi128EEENS7_ILi96EEENS7_ILi64EEEEEELi256ENS_6half_tEfNS_4arch4Sm90ELb0ELb0ELb1ELb0ELb0ELb0ELb1ELb1ELb0ELb1ELb1ELb0EEENS1_21CollectiveEpilogueFwdINS6_IJSA_NS7_ILi256EEESB_EEES9_SE_SG_Li256ELb0ELb1ELb1ELb0EEENS1_19SingleTileSchedulerILb0ELb1ELb1ELi128EEEEEEEEEvNT_6ParamsE,"",@"SHT_CUDA_INFO"
	.sectionflags	@""
	.align	4


	//----- nvinfo : EIATTR_CUDA_API_VERSION
	.align		4
        /*0000*/ 	.byte	0x04, 0x37
        /*0002*/ 	.short	(.L_163 - .L_162)
.L_162:
        /*0004*/ 	.word	0x00000082


	//----- nvinfo : EIATTR_KPARAM_INFO
	.align		4
.L_163:
        /*0008*/ 	.byte	0x04, 0x17
        /*000a*/ 	.short	(.L_165 - .L_164)
.L_164:
        /*000c*/ 	.word	0x00000000
        /*0010*/ 	.short	0x0000
        /*0012*/ 	.short	0x0070
        /*0014*/ 	.byte	0x00, 0xf0, 0x01, 0x2c


	//----- nvinfo : EIATTR_SPARSE_MMA_MASK
	.align		4
.L_165:
        /*0018*/ 	.byte	0x03, 0x50
        /*001a*/ 	.short	0x0000


	//----- nvinfo : EIATTR_MAXREG_COUNT
	.align		4
        /*001c*/ 	.byte	0x03, 0x1b
        /*001e*/ 	.short	0x00a8


	//----- nvinfo : EIATTR_NUM_BARRIERS
	.align		4
        /*0020*/ 	.byte	0x02, 0x4c
        /*0022*/ 	.byte	0x10
	.zero		1


	//----- nvinfo : EIATTR_EXTERNS
	.align		4
        /*0024*/ 	.byte	0x04, 0x0f
        /*0026*/ 	.short	(.L_167 - .L_166)


	//   ....[0]....
	.align		4
.L_166:
        /*0028*/ 	.word	index@(__assertfail)


	//----- nvinfo : EIATTR_ANNOTATIONS
	.align		4
.L_167:
        /*002c*/ 	.byte	0x04, 0x55
        /*002e*/ 	.short	(.L_169 - .L_168)


	//   ....[0]....
.L_168:
        /*0030*/ 	.word	0x00000001
        /*0034*/ 	.byte	0x80, 0x09, 0x00, 0x00, 0x01, 0x00, 0x00, 0x00, 0x70, 0x15, 0x00, 0x00, 0x01, 0x00, 0x00, 0x00
        /* <DEDUP_REMOVED lines=20> */
        /*0184*/ 	.byte	0x00, 0xf7, 0x00, 0x00, 0x01, 0x00, 0x00, 0x00, 0x20, 0xf7, 0x00, 0x00


	//----- nvinfo : EIATTR_MERCURY_ISA_VERSION
	.align		4
.L_169:
        /*0190*/ 	.byte	0x03, 0x5f
        /*0192*/ 	.short	0x0101


	//----- nvinfo : EIATTR_INT_WARP_WIDE_INSTR_OFFSETS
	.align		4
        /*0194*/ 	.byte	0x04, 0x31
        /*0196*/ 	.short	(.L_171 - .L_170)


	//   ....[0]....
.L_170:
        /*0198*/ 	.word	0x00000130


	//   ....[1]....
        /*019c*/ 	.word	0x00000170


	//   ....[2]....
        /*01a0*/ 	.word	0x000001e0


	//   ....[3]....
        /*01a4*/ 	.word	0x000001f0


	//----- nvinfo : EIATTR_COOP_GROUP_MASK_REGIDS
	.align		4
.L_171:
        /*01a8*/ 	.byte	0x04, 0x29
        /*01aa*/ 	.short	(.L_173 - .L_172)


	//   ....[0]....
.L_172:
        /*01ac*/ 	.word	0xffffffff


	//   ....[1]....
        /*01b0*/ 	.word	0xffffffff


	//   ....[2]....
        /*01b4*/ 	.word	0xffffffff


	//   ....[3]....
        /*01b8*/ 	.word	0xffffffff


	//   ....[4]....
        /*01bc*/ 	.word	0xffffffff


	//   ....[5]....
        /*01c0*/ 	.word	0xffffffff


	//   ....[6]....
        /*01c4*/ 	.word	0xffffffff


	//   ....[7]....
        /*01c8*/ 	.word	0xffffffff


	//   ....[8]....
        /*01cc*/ 	.word	0xffffffff


	//   ....[9]....
        /*01d0*/ 	.word	0xffffffff


	//   ....[10]....
        /*01d4*/ 	.word	0xffffffff


	//   ....[11]....
        /*01d8*/ 	.word	0xffffffff


	//   ....[12]....
        /*01dc*/ 	.word	0xffffffff


	//   ....[13]....
        /*01e0*/ 	.word	0xffffffff


	//   ....[14]....
        /*01e4*/ 	.word	0xffffffff


	//   ....[15]....
        /*01e8*/ 	.word	0xffffffff


	//   ....[16]....
        /*01ec*/ 	.word	0xffffffff


	//   ....[17]....
        /*01f0*/ 	.word	0xffffffff


	//   ....[18]....
        /*01f4*/ 	.word	0xffffffff


	//   ....[19]....
        /*01f8*/ 	.word	0xffffffff


	//   ....[20]....
        /*01fc*/ 	.word	0xffffffff


	//   ....[21]....
        /*0200*/ 	.word	0xffffffff


	//   ....[22]....
        /*0204*/ 	.word	0xffffffff


	//   ....[23]....
        /*0208*/ 	.word	0xffffffff


	//   ....[24]....
        /*020c*/ 	.word	0xffffffff


	//   ....[25]....
        /*0210*/ 	.word	0xffffffff


	//   ....[26]....
        /*0214*/ 	.word	0xffffffff


	//   ....[27]....
        /*0218*/ 	.word	0xffffffff


	//   ....[28]....
        /*021c*/ 	.word	0xffffffff


	//   ....[29]....
        /*0220*/ 	.word	0xffffffff


	//   ....[30]....
        /*0224*/ 	.word	0xffffffff


	//   ....[31]....
        /*0228*/ 	.word	0xffffffff


	//   ....[32]....
        /*022c*/ 	.word	0xffffffff


	//   ....[33]....
        /*0230*/ 	.word	0xffffffff


	//   ....[34]....
        /*0234*/ 	.word	0xffffffff


	//   ....[35]....
        /*0238*/ 	.word	0xffffffff


	//   ....[36]....
        /*023c*/ 	.word	0xffffffff


	//   ....[37]....
        /*0240*/ 	.word	0xffffffff


	//   ....[38]....
        /*0244*/ 	.word	0xffffffff


	//   ....[39]....
        /*0248*/ 	.word	0xffffffff


	//   ....[40]....
        /*024c*/ 	.word	0xffffffff


	//   ....[41]....
        /*0250*/ 	.word	0xffffffff


	//   ....[42]....
        /*0254*/ 	.word	0xffffffff


	//   ....[43]....
        /*0258*/ 	.word	0xffffffff


	//   ....[44]....
        /*025c*/ 	.word	0xffffffff


	//   ....[45]....
        /*0260*/ 	.word	0xffffffff


	//   ....[46]....
        /*0264*/ 	.word	0xffffffff


	//   ....[47]....
        /*0268*/ 	.word	0xffffffff


	//   ....[48]....
        /*026c*/ 	.word	0xffffffff


	//   ....[49]....
        /*0270*/ 	.word	0xffffffff


	//   ....[50]....
        /*0274*/ 	.word	0xffffffff


	//   ....[51]....
        /*0278*/ 	.word	0xffffffff


	//   ....[52]....
        /*027c*/ 	.word	0xffffffff


	//   ....[53]....
        /*0280*/ 	.word	0xffffffff


	//   ....[54]....
        /*0284*/ 	.word	0xffffffff


	//   ....[55]....
        /*0288*/ 	.word	0xffffffff


	//   ....[56]....
        /*028c*/ 	.word	0xffffffff


	//   ....[57]....
        /*0290*/ 	.word	0xffffffff


	//   ....[58]....
        /*0294*/ 	.word	0xffffffff


	//   ....[59]....
        /*0298*/ 	.word	0xffffffff


	//   ....[60]....
        /*029c*/ 	.word	0xffffffff


	//   ....[61]....
        /*02a0*/ 	.word	0xffffffff


	//   ....[62]....
        /*02a4*/ 	.word	0xffffffff


	//   ....[63]....
        /*02a8*/ 	.word	0x0500000f


	//   ....[64]....
        /*02ac*/ 	.word	0x0500000f


	//   ....[65]....
        /*02b0*/ 	.word	0x0500000f


	//   ....[66]....
        /*02b4*/ 	.word	0x0500000f


	//   ....[67]....
        /*02b8*/ 	.word	0x0500000f


	//   ....[68]....
        /*02bc*/ 	.word	0x0500000f


	//   ....[69]....
        /*02c0*/ 	.word	0x0500000f


	//   ....[70]....
        /*02c4*/ 	.word	0x0500000f


	//   ....[71]....
        /*02c8*/ 	.word	0x0500000f


	//   ....[72]....
        /*02cc*/ 	.word	0x0500000f


	//   ....[73]....
        /*02d0*/ 	.word	0x0500000f


	//   ....[74]....
        /*02d4*/ 	.word	0x0500000f


	//   ....[75]....
        /*02d8*/ 	.word	0x0500000f


	//   ....[76]....
        /*02dc*/ 	.word	0x0500000f


	//   ....[77]....
        /*02e0*/ 	.word	0x0500000f


	//   ....[78]....
        /*02e4*/ 	.word	0x0500000f


	//   ....[79]....
        /*02e8*/ 	.word	0x0500000f


	//   ....[80]....
        /*02ec*/ 	.word	0x0500000f


	//   ....[81]....
        /*02f0*/ 	.word	0x0500000f


	//   ....[82]....
        /*02f4*/ 	.word	0x0500000f


	//   ....[83]....
        /*02f8*/ 	.word	0x0500000f


	//   ....[84]....
        /*02fc*/ 	.word	0x0500000f


	//   ....[85]....
        /*0300*/ 	.word	0x0500000f


	//   ....[86]....
        /*0304*/ 	.word	0x0500000f


	//   ....[87]....
        /*0308*/ 	.word	0x0500000f


	//   ....[88]....
        /*030c*/ 	.word	0x0500000f


	//   ....[89]....
        /*0310*/ 	.word	0x0500000f


	//   ....[90]....
        /*0314*/ 	.word	0x0500000f


	//   ....[91]....
        /*0318*/ 	.word	0x0500000f


	//   ....[92]....
        /*031c*/ 	.word	0x0500000f


	//   ....[93]....
        /*0320*/ 	.word	0x0500000f


	//   ....[94]....
        /*0324*/ 	.word	0x0500000f


	//   ....[95]....
        /*0328*/ 	.word	0x0500000f


	//   ....[96]....
        /*032c*/ 	.word	0x0500000f


	//----- nvinfo : EIATTR_COOP_GROUP_INSTR_OFFSETS
	.align		4
.L_173:
        /*0330*/ 	.byte	0x04, 0x28
        /*0332*/ 	.short	(.L_175 - .L_174)


	//   ....[0]....
.L_174:
        /*0334*/ 	.word	0x00000070


	//   ....[1]....
        /*0338*/ 	.word	0x00000140


	//   ....[2]....
        /*033c*/ 	.word	0x00000190


	//   ....[3]....
        /*0340*/ 	.word	0x000003e0


	//   ....[4]....
        /*0344*/ 	.word	0x00000540


	//   ....[5]....
        /*0348*/ 	.word	0x00000660


	//   ....[6]....
        /*034c*/ 	.word	0x000007c0


	//   ....[7]....
        /*0350*/ 	.word	0x00001360


	//   ....[8]....
        /*0354*/ 	.word	0x00003150


	//   ....[9]....
        /*0358*/ 	.word	0x00003190


	//   ....[10]....
        /*035c*/ 	.word	0x000031b0


	//   ....[11]....
        /*0360*/ 	.word	0x000031d0


	//   ....[12]....
        /*0364*/ 	.word	0x00005430


	//   ....[13]....
        /*0368*/ 	.word	0x00005480


	//   ....[14]....
        /*036c*/ 	.word	0x000054a0


	//   ....[15]....
        /*0370*/ 	.word	0x000054c0


	//   ....[16]....
        /*0374*/ 	.word	0x00006a90


	//   ....[17]....
        /*0378*/ 	.word	0x00006ae0


	//   ....[18]....
        /*037c*/ 	.word	0x00006b00


	//   ....[19]....
        /*0380*/ 	.word	0x00006b20


	//   ....[20]....
        /*0384*/ 	.word	0x00007c00


	//   ....[21]....
        /*0388*/ 	.word	0x00007c60


	//   ....[22]....
        /*038c*/ 	.word	0x00007ca0


	//   ....[23]....
        /*0390*/ 	.word	0x00007cd0


	//   ....[24]....
        /*0394*/ 	.word	0x00007d00


	//   ....[25]....
        /*0398*/ 	.word	0x00007d20


	//   ....[26]....
        /*039c*/ 	.word	0x000089a0


	//   ....[27]....
        /*03a0*/ 	.word	0x000089b0


	//   ....[28]....
        /*03a4*/ 	.word	0x00009a10


	//   ....[29]....
        /*03a8*/ 	.word	0x0000a4e0


	//   ....[30]....
        /*03ac*/ 	.word	0x0000ae60


	//   ....[31]....
        /*03b0*/ 	.word	0x0000ae70


	//   ....[32]....
        /*03b4*/ 	.word	0x0000ae80


	//   ....[33]....
        /*03b8*/ 	.word	0x0000aea0


	//   ....[34]....
        /*03bc*/ 	.word	0x0000aed0


	//   ....[35]....
        /*03c0*/ 	.word	0x0000b050


	//   ....[36]....
        /*03c4*/ 	.word	0x0000b060


	//   ....[37]....
        /*03c8*/ 	.word	0x0000b0b0


	//   ....[38]....
        /*03cc*/ 	.word	0x0000b180


	//   ....[39]....
        /*03d0*/ 	.word	0x0000b1a0


	//   ....[40]....
        /*03d4*/ 	.word	0x0000b240


	//   ....[41]....
        /*03d8*/ 	.word	0x0000b260


	//   ....[42]....
        /*03dc*/ 	.word	0x0000b2e0


	//   ....[43]....
        /*03e0*/ 	.word	0x0000b300


	//   ....[44]....
        /*03e4*/ 	.word	0x0000b310


	//   ....[45]....
        /*03e8*/ 	.word	0x0000b320


	//   ....[46]....
        /*03ec*/ 	.word	0x0000bb10


	//   ....[47]....
        /*03f0*/ 	.word	0x0000bb40


	//   ....[48]....
        /*03f4*/ 	.word	0x0000bb60


	//   ....[49]....
        /*03f8*/ 	.word	0x0000bc10


	//   ....[50]....
        /*03fc*/ 	.word	0x0000bcb0


	//   ....[51]....
        /*0400*/ 	.word	0x0000bcc0


	//   ....[52]....
        /*0404*/ 	.word	0x0000bce0


	//   ....[53]....
        /*0408*/ 	.word	0x0000bd10


	//   ....[54]....
        /*040c*/ 	.word	0x0000bd80


	//   ....[55]....
        /*0410*/ 	.word	0x0000bdb0


	//   ....[56]....
        /*0414*/ 	.word	0x0000be30


	//   ....[57]....
        /*0418*/ 	.word	0x0000be70


	//   ....[58]....
        /*041c*/ 	.word	0x0000bf00


	//   ....[59]....
        /*0420*/ 	.word	0x0000bf30


	//   ....[60]....
        /*0424*/ 	.word	0x0000bfe0


	//   ....[61]....
        /*0428*/ 	.word	0x0000c030


	//   ....[62]....
        /*042c*/ 	.word	0x0000e310


	//   ....[63]....
        /*0430*/ 	.word	0x0000e890


	//   ....[64]....
        /*0434*/ 	.word	0x0000ea10


	//   ....[65]....
        /*0438*/ 	.word	0x0000ea60


	//   ....[66]....
        /*043c*/ 	.word	0x0000ebb0


	//   ....[67]....
        /*0440*/ 	.word	0x0000ec20


	//   ....[68]....
        /*0444*/ 	.word	0x0000ed70


	//   ....[69]....
        /*0448*/ 	.word	0x0000edf0


	//   ....[70]....
        /*044c*/ 	.word	0x0000eee0


	//   ....[71]....
        /*0450*/ 	.word	0x0000ef70


	//   ....[72]....
        /*0454*/ 	.word	0x0000f080


	//   ....[73]....
        /*0458*/ 	.word	0x0000f0f0


	//   ....[74]....
        /*045c*/ 	.word	0x0000f210


	//   ....[75]....
        /*0460*/ 	.word	0x0000f280


	//   ....[76]....
        /*0464*/ 	.word	0x0000f390


	//   ....[77]....
        /*0468*/ 	.word	0x0000f3f0


	//   ....[78]....
        /*046c*/ 	.word	0x0000f4f0


	//   ....[79]....
        /*0470*/ 	.word	0x0000f540


	//   ....[80]....
        /*0474*/ 	.word	0x0000f5e0


	//   ....[81]....
        /*0478*/ 	.word	0x0000f6a0


	//   ....[82]....
        /*047c*/ 	.word	0x0000f9b0


	//   ....[83]....
        /*0480*/ 	.word	0x0000fa20


	//   ....[84]....
        /*0484*/ 	.word	0x0000fb30


	//   ....[85]....
        /*0488*/ 	.word	0x0000fb90


	//   ....[86]....
        /*048c*/ 	.word	0x0000fca0


	//   ....[87]....
        /*0490*/ 	.word	0x0000fcf0


	//   ....[88]....
        /*0494*/ 	.word	0x0000fdf0


	//   ....[89]....
        /*0498*/ 	.word	0x0000fe50


	//   ....[90]....
        /*049c*/ 	.word	0x0000ffc0


	//   ....[91]....
        /*04a0*/ 	.word	0x00010010


	//   ....[92]....
        /*04a4*/ 	.word	0x00010130


	//   ....[93]....
        /*04a8*/ 	.word	0x00010180


	//   ....[94]....
        /*04ac*/ 	.word	0x00010290


	//   ....[95]....
        /*04b0*/ 	.word	0x000102e0


	//   ....[96]....
        /*04b4*/ 	.word	0x000106f0


	//----- nvinfo : EIATTR_REG_RECONFIG
	.align		4
.L_175:
        /*04b8*/ 	.byte	0x01, 0x54
	.zero		2


	//----- nvinfo : EIATTR_SYSCALL_OFFSETS
	.align		4
        /*04bc*/ 	.byte	0x04, 0x46
        /*04be*/ 	.short	(.L_177 - .L_176)


	//   ....[0]....
.L_176:
        /*04c0*/ 	.word	0x00001500


	//   ....[1]....
        /*04c4*/ 	.word	0x0000a110


	//   ....[2]....
        /*04c8*/ 	.word	0x0000a250


	//   ....[3]....
        /*04cc*/ 	.word	0x0000a340


	//   ....[4]....
        /*04d0*/ 	.word	0x0000aa70


	//   ....[5]....
        /*04d4*/ 	.word	0x0000b670


	//----- nvinfo : EIATTR_MBARRIER_INSTR_OFFSETS
	.align		4
.L_177:
        /*04d8*/ 	.byte	0x04, 0x39
        /*04da*/ 	.short	(.L_179 - .L_178)


	//   ....[0]....
.L_178:
        /*04dc*/ 	.word	0x00000280
        /*04e0*/ 	.word	0x000000ff
        /*04e4*/ 	.word	0x00032400
        /*04e8*/ 	.short	0x0100
        /*04ea*/ 	.byte	0x08
	.zero		1


	//   ....[1]....
        /*04ec*/ 	.word	0x00000290
        /*04f0*/ 	.word	0x000000ff
        /*04f4*/ 	.word	0x00032410
        /*04f8*/ 	.short	0x0100
        /*04fa*/ 	.byte	0x08
	.zero		1


	//   ....[2]....
        /*04fc*/ 	.word	0x000002a0
        /*0500*/ 	.word	0x000000ff
        /*0504*/ 	.word	0x00032420
        /*0508*/ 	.short	0x0100
        /*050a*/ 	.byte	0x08
	.zero		1


	//   ....[3]....
        /*050c*/ 	.word	0x00000390
        /*0510*/ 	.word	0x000000ff
        /*0514*/ 	.word	0x00032430
        /*0518*/ 	.short	0x0100
        /*051a*/ 	.byte	0x08
	.zero		1


	//   ....[4]....
        /*051c*/ 	.word	0x000003a0
        /*0520*/ 	.word	0x000000ff
        /*0524*/ 	.word	0x00032440
        /*0528*/ 	.short	0x0100
        /*052a*/ 	.byte	0x08
	.zero		1


	//   ....[5]....
        /*052c*/ 	.word	0x000003b0
        /*0530*/ 	.word	0x000000ff
        /*0534*/ 	.word	0x00032438
        /*0538*/ 	.short	0x0100
        /*053a*/ 	.byte	0x08
	.zero		1


	//   ....[6]....
        /*053c*/ 	.word	0x000003c0
        /*0540*/ 	.word	0x000000ff
        /*0544*/ 	.word	0x00032448
        /*0548*/ 	.short	0x0100
        /*054a*/ 	.byte	0x08
	.zero		1


	//   ....[7]....
        /*054c*/ 	.word	0x000004f0
        /*0550*/ 	.word	0x000000ff
        /*0554*/ 	.word	0x00032450
        /*0558*/ 	.short	0x0100
        /*055a*/ 	.byte	0x08
	.zero		1


	//   ....[8]....
        /*055c*/ 	.word	0x00000500
        /*0560*/ 	.word	0x000000ff
        /*0564*/ 	.word	0x00032460
        /*0568*/ 	.short	0x0100
        /*056a*/ 	.byte	0x08
	.zero		1


	//   ....[9]....
        /*056c*/ 	.word	0x00000510
        /*0570*/ 	.word	0x000000ff
        /*0574*/ 	.word	0x00032458
        /*0578*/ 	.short	0x0100
        /*057a*/ 	.byte	0x08
	.zero		1


	//   ....[10]....
        /*057c*/ 	.word	0x00000520
        /*0580*/ 	.word	0x000000ff
        /*0584*/ 	.word	0x00032468
        /*0588*/ 	.short	0x0100
        /*058a*/ 	.byte	0x08
	.zero		1


	//   ....[11]....
        /*058c*/ 	.word	0x00000610
        /*0590*/ 	.word	0x000000ff
        /*0594*/ 	.word	0x00032470
        /*0598*/ 	.short	0x0100
        /*059a*/ 	.byte	0x06
	.zero		1


	//   ....[12]....
        /*059c*/ 	.word	0x00000620
        /*05a0*/ 	.word	0x000000ff
        /*05a4*/ 	.word	0x00032480
        /*05a8*/ 	.short	0x0100
        /*05aa*/ 	.byte	0x06
	.zero		1


	//   ....[13]....
        /*05ac*/ 	.word	0x00000630
        /*05b0*/ 	.word	0x000000ff
        /*05b4*/ 	.word	0x00032478
        /*05b8*/ 	.short	0x0100
        /*05ba*/ 	.byte	0x06
	.zero		1


	//   ....[14]....
        /*05bc*/ 	.word	0x00000640
        /*05c0*/ 	.word	0x000000ff
        /*05c4*/ 	.word	0x00032488
        /*05c8*/ 	.short	0x0100
        /*05ca*/ 	.byte	0x06
	.zero		1


	//   ....[15]....
        /*05cc*/ 	.word	0x00000770
        /*05d0*/ 	.word	0x000000ff
        /*05d4*/ 	.word	0x00032490
        /*05d8*/ 	.short	0x0100
        /*05da*/ 	.byte	0x08
	.zero		1


	//   ....[16]....
        /*05dc*/ 	.word	0x00000780
        /*05e0*/ 	.word	0x000000ff
        /*05e4*/ 	.word	0x000324a0
        /*05e8*/ 	.short	0x0100
        /*05ea*/ 	.byte	0x08
	.zero		1


	//   ....[17]....
        /*05ec*/ 	.word	0x00000790
        /*05f0*/ 	.word	0x000000ff
        /*05f4*/ 	.word	0x00032498
        /*05f8*/ 	.short	0x0100
        /*05fa*/ 	.byte	0x08
	.zero		1


	//   ....[18]....
        /*05fc*/ 	.word	0x000007a0
        /*0600*/ 	.word	0x000000ff
        /*0604*/ 	.word	0x000324a8
        /*0608*/ 	.short	0x0100
        /*060a*/ 	.byte	0x08
	.zero		1


	//   ....[19]....
        /*060c*/ 	.word	0x000008d0
        /*0610*/ 	.word	0x000000ff
        /*0614*/ 	.word	0x000324b0
        /*0618*/ 	.short	0x0100
        /*061a*/ 	.byte	0x08
	.zero		1


	//   ....[20]....
        /*061c*/ 	.word	0x000008e0
        /*0620*/ 	.word	0x000000ff
        /*0624*/ 	.word	0x000324c0
        /*0628*/ 	.short	0x0100
        /*062a*/ 	.byte	0x08
	.zero		1


	//   ....[21]....
        /*062c*/ 	.word	0x000008f0
        /*0630*/ 	.word	0x000000ff
        /*0634*/ 	.word	0x000324b8
        /*0638*/ 	.short	0x0100
        /*063a*/ 	.byte	0x08
	.zero		1


	//   ....[22]....
        /*063c*/ 	.word	0x00000900
        /*0640*/ 	.word	0x000000ff
        /*0644*/ 	.word	0x000324c8
        /*0648*/ 	.short	0x0100
        /*064a*/ 	.byte	0x08
	.zero		1


	//   ....[23]....
        /*064c*/ 	.word	0x00001540
        /*0650*/ 	.word	0x000000ff
        /*0654*/ 	.word	0x00032400
        /*0658*/ 	.short	0x010a
        /*065a*/ 	.byte	0x04
	.zero		1


	//   ....[24]....
        /*065c*/ 	.word	0x00001600
        /*0660*/ 	.word	0x000000ff
        /*0664*/ 	.word	0x00032430
        /*0668*/ 	.short	0x010a
        /*066a*/ 	.byte	0x04
	.zero		1


	//   ....[25]....
        /*066c*/ 	.word	0x00001650
        /*0670*/ 	.word	0x000000ff
        /*0674*/ 	.word	0x00032430
        /*0678*/ 	.short	0x010a
        /*067a*/ 	.byte	0x04
	.zero		1


	//   ....[26]....
        /*067c*/ 	.word	0x000019d0
        /*0680*/ 	.word	0x000000ff
        /*0684*/ 	.word	0x00032410
        /*0688*/ 	.short	0x010a
        /*068a*/ 	.byte	0x09
	.zero		1


	//   ....[27]....
        /*068c*/ 	.word	0x00001a20
        /*0690*/ 	.word	0x000000ff
        /*0694*/ 	.word	0x00032450
        /*0698*/ 	.short	0x010a
        /*069a*/ 	.byte	0x04
	.zero		1


	//   ....[28]....
        /*069c*/ 	.word	0x00001a70
        /*06a0*/ 	.word	0x000000ff
        /*06a4*/ 	.word	0x00032450
        /*06a8*/ 	.short	0x010a
        /*06aa*/ 	.byte	0x04
	.zero		1


	//   ....[29]....
        /*06ac*/ 	.word	0x00003450
        /*06b0*/ 	.word	0x00000018
        /*06b4*/ 	.word	0x00000000
        /*06b8*/ 	.short	0x0101
        /*06ba*/ 	.byte	0x3f
	.zero		1


	//   ....[30]....
        /*06bc*/ 	.word	0x00003f30
        /*06c0*/ 	.word	0x000000a0
        /*06c4*/ 	.word	0x00000000
        /*06c8*/ 	.short	0x0101
        /*06ca*/ 	.byte	0x3f
	.zero		1


	//   ....[31]....
        /*06cc*/ 	.word	0x00004110
        /*06d0*/ 	.word	0x000000ff
        /*06d4*/ 	.word	0x00032430
        /*06d8*/ 	.short	0x010a
        /*06da*/ 	.byte	0x06
	.zero		1


	//   ....[32]....
        /*06dc*/ 	.word	0x00004160
        /*06e0*/ 	.word	0x000000ff
        /*06e4*/ 	.word	0x00032430
        /*06e8*/ 	.short	0x010a
        /*06ea*/ 	.byte	0x06
	.zero		1


	//   ....[33]....
        /*06ec*/ 	.word	0x000044c0
        /*06f0*/ 	.word	0x000000ff
        /*06f4*/ 	.word	0x00032450
        /*06f8*/ 	.short	0x010a
        /*06fa*/ 	.byte	0x06
	.zero		1


	//   ....[34]....
        /*06fc*/ 	.word	0x00004510
        /*0700*/ 	.word	0x000000ff
        /*0704*/ 	.word	0x00032450
        /*0708*/ 	.short	0x010a
        /*070a*/ 	.byte	0x06
	.zero		1


	//   ....[35]....
        /*070c*/ 	.word	0x000056b0
        /*0710*/ 	.word	0x00000098
        /*0714*/ 	.word	0x00000000
        /*0718*/ 	.short	0x0101
        /*071a*/ 	.byte	0x3f
	.zero		1


	//   ....[36]....
        /*071c*/ 	.word	0x00006a70
        /*0720*/ 	.word	0x000000c9
        /*0724*/ 	.word	0x00000000
        /*0728*/ 	.short	0x0101
        /*072a*/ 	.byte	0x3f
	.zero		1


	//   ....[37]....
        /*072c*/ 	.word	0x00007d30
        /*0730*/ 	.word	0x000000ff
        /*0734*/ 	.word	0x00000000
        /*0738*/ 	.short	0x0101
        /*073a*/ 	.byte	0x04
	.zero		1


	//   ....[38]....
        /*073c*/ 	.word	0x0000a730
        /*0740*/ 	.word	0x000000ff
        /*0744*/ 	.word	0x00032440
        /*0748*/ 	.short	0x010a
        /*074a*/ 	.byte	0x26
	.zero		1


	//   ....[39]....
        /*074c*/ 	.word	0x0000b480
        /*0750*/ 	.word	0x000000ff
        /*0754*/ 	.word	0x00032400
        /*0758*/ 	.short	0x0107
        /*075a*/ 	.byte	0x26
	.zero		1


	//   ....[40]....
        /*075c*/ 	.word	0x0000b500
        /*0760*/ 	.word	0x000000ff
        /*0764*/ 	.word	0x00032400
        /*0768*/ 	.short	0x0101
        /*076a*/ 	.byte	0x26
	.zero		1


	//   ....[41]....
        /*076c*/ 	.word	0x0000c1e0
        /*0770*/ 	.word	0x000000ff
        /*0774*/ 	.word	0x00032410
        /*0778*/ 	.short	0x0107
        /*077a*/ 	.byte	0x26
	.zero		1


	//   ....[42]....
        /*077c*/ 	.word	0x0000c240
        /*0780*/ 	.word	0x000000ff
        /*0784*/ 	.word	0x00032410
        /*0788*/ 	.short	0x0101
        /*078a*/ 	.byte	0x26
	.zero		1


	//   ....[43]....
        /*078c*/ 	.word	0x0000c250
        /*0790*/ 	.word	0x000000ff
        /*0794*/ 	.word	0x00032420
        /*0798*/ 	.short	0x010a
        /*079a*/ 	.byte	0x26
	.zero		1


	//   ....[44]....
        /*079c*/ 	.word	0x0000c2b0
        /*07a0*/ 	.word	0x000000ff
        /*07a4*/ 	.word	0x00032460
        /*07a8*/ 	.short	0x010a
        /*07aa*/ 	.byte	0x26
	.zero		1


	//   ....[45]....
        /*07ac*/ 	.word	0x0000cb40
        /*07b0*/ 	.word	0x000000ff
        /*07b4*/ 	.word	0x00032448
        /*07b8*/ 	.short	0x010a
        /*07ba*/ 	.byte	0x26
	.zero		1


	//   ....[46]....
        /*07bc*/ 	.word	0x0000cd10
        /*07c0*/ 	.word	0x000000ff
        /*07c4*/ 	.word	0x00032468
        /*07c8*/ 	.short	0x010a
        /*07ca*/ 	.byte	0x26
	.zero		1


	//   ....[47]....
        /*07cc*/ 	.word	0x0000d380
        /*07d0*/ 	.word	0x000000ff
        /*07d4*/ 	.word	0x00032440
        /*07d8*/ 	.short	0x010a
        /*07da*/ 	.byte	0x26
	.zero		1


	//   ....[48]....
        /*07dc*/ 	.word	0x0000d560
        /*07e0*/ 	.word	0x000000ff
        /*07e4*/ 	.word	0x00032460
        /*07e8*/ 	.short	0x010a
        /*07ea*/ 	.byte	0x26
	.zero		1


	//   ....[49]....
        /*07ec*/ 	.word	0x0000dbf0
        /*07f0*/ 	.word	0x000000ff
        /*07f4*/ 	.word	0x00032448
        /*07f8*/ 	.short	0x010a
        /*07fa*/ 	.byte	0x26
	.zero		1


	//   ....[50]....
        /*07fc*/ 	.word	0x0000ddd0
        /*0800*/ 	.word	0x000000ff
        /*0804*/ 	.word	0x00032468
        /*0808*/ 	.short	0x010a
        /*080a*/ 	.byte	0x26
	.zero		1


	//   ....[51]....
        /*080c*/ 	.word	0x0000e2a0
        /*0810*/ 	.word	0x00000002
        /*0814*/ 	.word	0x00032420
        /*0818*/ 	.short	0x010a
        /*081a*/ 	.byte	0x3f
	.zero		1


	//   ....[52]....
        /*081c*/ 	.word	0x0000e440
        /*0820*/ 	.word	0x00000007
        /*0824*/ 	.word	0x00000000
        /*0828*/ 	.short	0x010a
        /*082a*/ 	.byte	0x3f
	.zero		1


	//   ....[53]....
        /*082c*/ 	.word	0x0000e4b0
        /*0830*/ 	.word	0x00000005
        /*0834*/ 	.word	0x00000000
        /*0838*/ 	.short	0x010a
        /*083a*/ 	.byte	0x3f
	.zero		1


	//   ....[54]....
        /*083c*/ 	.word	0x0000e510
        /*0840*/ 	.word	0x00000005
        /*0844*/ 	.word	0x00000000
        /*0848*/ 	.short	0x010a
        /*084a*/ 	.byte	0x3f
	.zero		1


	//   ....[55]....
        /*084c*/ 	.word	0x0000e540
        /*0850*/ 	.word	0x00000003
        /*0854*/ 	.word	0x00000000
        /*0858*/ 	.short	0x010a
        /*085a*/ 	.byte	0x3f
	.zero		1


	//   ....[56]....
        /*085c*/ 	.word	0x0000e5c0
        /*0860*/ 	.word	0x00000003
        /*0864*/ 	.word	0x00032400
        /*0868*/ 	.short	0x010a
        /*086a*/ 	.byte	0x3f
	.zero		1


	//   ....[57]....
        /*086c*/ 	.word	0x0000e630
        /*0870*/ 	.word	0x00000003
        /*0874*/ 	.word	0x00032430
        /*0878*/ 	.short	0x010a
        /*087a*/ 	.byte	0x3f
	.zero		1


	//   ....[58]....
        /*087c*/ 	.word	0x0000e6a0
        /*0880*/ 	.word	0x0000000b
        /*0884*/ 	.word	0x00032410
        /*0888*/ 	.short	0x010a
        /*088a*/ 	.byte	0x3f
	.zero		1


	//   ....[59]....
        /*088c*/ 	.word	0x0000e710
        /*0890*/ 	.word	0x0000000b
        /*0894*/ 	.word	0x00032450
        /*0898*/ 	.short	0x010a
        /*089a*/ 	.byte	0x3f
	.zero		1


	//   ....[60]....
        /*089c*/ 	.word	0x0000e780
        /*08a0*/ 	.word	0x00000099
        /*08a4*/ 	.word	0x00032430
        /*08a8*/ 	.short	0x010a
        /*08aa*/ 	.byte	0x3f
	.zero		1


	//   ....[61]....
        /*08ac*/ 	.word	0x0000e7f0
        /*08b0*/ 	.word	0x000000c9
        /*08b4*/ 	.word	0x00032450
        /*08b8*/ 	.short	0x010a
        /*08ba*/ 	.byte	0x3f
	.zero		1


	//   ....[62]....
        /*08bc*/ 	.word	0x0000e950
        /*08c0*/ 	.word	0x00000003
        /*08c4*/ 	.word	0x00032440
        /*08c8*/ 	.short	0x010a
        /*08ca*/ 	.byte	0x3f
	.zero		1


	//   ....[63]....
        /*08cc*/ 	.word	0x00010320
        /*08d0*/ 	.word	0x00000003
        /*08d4*/ 	.word	0x00032420
        /*08d8*/ 	.short	0x010a
        /*08da*/ 	.byte	0x3f
	.zero		1


	//   ....[64]....
        /*08dc*/ 	.word	0x00010380
        /*08e0*/ 	.word	0x00000003
        /*08e4*/ 	.word	0x00032460
        /*08e8*/ 	.short	0x010a
        /*08ea*/ 	.byte	0x3f
	.zero		1


	//   ....[65]....
        /*08ec*/ 	.word	0x000103e0
        /*08f0*/ 	.word	0x00000003
        /*08f4*/ 	.word	0x00032448
        /*08f8*/ 	.short	0x010a
        /*08fa*/ 	.byte	0x3f
	.zero		1


	//   ....[66]....
        /*08fc*/ 	.word	0x00010440
        /*0900*/ 	.word	0x00000003
        /*0904*/ 	.word	0x00032468
        /*0908*/ 	.short	0x010a
        /*090a*/ 	.byte	0x3f
	.zero		1


	//   ....[67]....
        /*090c*/ 	.word	0x000104a0
        /*0910*/ 	.word	0x00000003
        /*0914*/ 	.word	0x00032440
        /*0918*/ 	.short	0x010a
        /*091a*/ 	.byte	0x3f
	.zero		1


	//   ....[68]....
        /*091c*/ 	.word	0x00010500
        /*0920*/ 	.word	0x00000003
        /*0924*/ 	.word	0x00032460
        /*0928*/ 	.short	0x010a
        /*092a*/ 	.byte	0x3f
	.zero		1


	//   ....[69]....
        /*092c*/ 	.word	0x00010560
        /*0930*/ 	.word	0x00000003
        /*0934*/ 	.word	0x00032448
        /*0938*/ 	.short	0x010a
        /*093a*/ 	.byte	0x3f
	.zero		1


	//   ....[70]....
        /*093c*/ 	.word	0x000105c0
        /*0940*/ 	.word	0x00000003
        /*0944*/ 	.word	0x00032468
        /*0948*/ 	.short	0x010a
        /*094a*/ 	.byte	0x3f
	.zero		1


	//   ....[71]....
        /*094c*/ 	.word	0x00010610
        /*0950*/ 	.word	0x00000002
        /*0954*/ 	.word	0x00032420
        /*0958*/ 	.short	0x010a
        /*095a*/ 	.byte	0x3f
	.zero		1


	//   ....[72]....
        /*095c*/ 	.word	0x000107b0
        /*0960*/ 	.word	0x00000007
        /*0964*/ 	.word	0x00000000
        /*0968*/ 	.short	0x010a
        /*096a*/ 	.byte	0x3f
	.zero		1


	//   ....[73]....
        /*096c*/ 	.word	0x00010800
        /*0970*/ 	.word	0x00000005
        /*0974*/ 	.word	0x00000000
        /*0978*/ 	.short	0x010a
        /*097a*/ 	.byte	0x3f
	.zero		1


	//   ....[74]....
        /*097c*/ 	.word	0x00010850
        /*0980*/ 	.word	0x00000005
        /*0984*/ 	.word	0x00000000
        /*0988*/ 	.short	0x010a
        /*098a*/ 	.byte	0x3f
	.zero		1


	//----- nvinfo : EIATTR_NUM_MBARRIERS
	.align		4
.L_179:
        /*098c*/ 	.byte	0x03, 0x38
        /*098e*/ 	.short	0x0017


	//----- nvinfo : EIATTR_EXIT_INSTR_OFFSETS
	.align		4
        /*0990*/ 	.byte	0x04, 0x1c
        /*0992*/ 	.short	(.L_181 - .L_180)


	//   ....[0]....
.L_180:
        /*0994*/ 	.word	0x0000e590


	//----- nvinfo : EIATTR_MAX_THREADS
	.align		4
.L_181:
        /*0998*/ 	.byte	0x04, 0x05
        /*099a*/ 	.short	(.L_183 - .L_182)
.L_182:
        /*099c*/ 	.word	0x00000180
        /*09a0*/ 	.word	0x00000001
        /*09a4*/ 	.word	0x00000001


	//----- nvinfo : EIATTR_CRS_STACK_SIZE
	.align		4
.L_183:
        /*09a8*/ 	.byte	0x04, 0x1e
        /*09aa*/ 	.short	(.L_185 - .L_184)
.L_184:
        /*09ac*/ 	.word	0x00000000


	//----- nvinfo : EIATTR_CBANK_PARAM_SIZE
	.align		4
.L_185:
        /*09b0*/ 	.byte	0x03, 0x19
        /*09b2*/ 	.short	0x0b70


	//----- nvinfo : EIATTR_PARAM_CBANK
	.align		4
        /*09b4*/ 	.byte	0x04, 0x0a
        /*09b6*/ 	.short	(.L_187 - .L_186)
	.align		4
.L_186:
        /*09b8*/ 	.word	index@(.nv.constant0._ZN7cutlass13device_kernelIN5flash11enable_sm90INS1_16FlashAttnFwdSm90INS1_25CollectiveMainloopFwdSm90ILi2EN4cute5tupleIJNS5_1CILi1EEES8_S8_EEENS6_IJNS7_ILi128EEENS7_ILi96EEENS7_ILi64EEEEEELi256ENS_6half_tEfNS_4arch4Sm90ELb0ELb0ELb1ELb0ELb0ELb0ELb1ELb1ELb0ELb1ELb1ELb0EEENS1_21CollectiveEpilogueFwdINS6_IJSA_NS7_ILi256EEESB_EEES9_SE_SG_Li256ELb0ELb1ELb1ELb0EEENS1_19SingleTileSchedulerILb0ELb1ELb1ELi128EEEEEEEEEvNT_6ParamsE)
        /*09bc*/ 	.short	0x0210
        /*09be*/ 	.short	0x0b70


	//----- nvinfo : EIATTR_SW_WAR
	.align		4
.L_187:
        /*09c0*/ 	.byte	0x04, 0x36
        /*09c2*/ 	.short	(.L_189 - .L_188)
.L_188:
        /*09c4*/ 	.word	0x00000008
.L_189:


//--------------------- .nv.info._ZN7cutlass13device_kernelIN5flash11enable_sm90INS1_16FlashAttnFwdSm90INS1_25CollectiveMainloopFwdSm90ILi2EN4cute5tupleIJNS5_1CILi1EEES8_S8_EEENS6_IJNS7_ILi128EEENS7_ILi96EEENS7_ILi64EEEEEELi256ENS_6half_tEfNS_4arch4Sm90ELb0ELb0ELb1ELb1ELb0ELb0ELb0ELb1ELb0ELb1ELb1ELb0EEENS1_21CollectiveEpilogueFwdINS6_IJSA_NS7_ILi256EEESB_EEES9_SE_SG_Li256ELb1ELb1ELb1ELb0EEENS1_36VarlenDynamicPersistentTileSchedulerILi128ELi96ELi256ELi128ELb1ELb1ELb1ELb0ELb1ELb1EEEEEEEEEvNT_6ParamsE --------------------------
	.section	.nv.info._ZN7cutlass13device_kernelIN5flash11enable_sm90INS1_16FlashAttnFwdSm90INS1_25CollectiveMainloopFwdSm90ILi2EN4cute5tupleIJNS5_1CILi1EEES8_S8_EEENS6_IJNS7_ILi128EEENS7_ILi96EEENS7_ILi64EEEEEELi256ENS_6half_tEfNS_4arch4Sm90ELb0ELb0ELb1ELb1ELb0ELb0ELb0ELb1ELb0ELb1ELb1ELb0EEENS1_21CollectiveEpilogueFwdINS6_IJSA_NS7_ILi256EEESB_EEES9_SE_SG_Li256ELb1ELb1ELb1ELb0EEENS1_36VarlenDynamicPersistentTileSchedulerILi128ELi96ELi256ELi128ELb1ELb1ELb1ELb0ELb1ELb1EEEEEEEEEvNT_6ParamsE,"",@"SHT_CUDA_INFO"
	.sectionflags	@""
	.align	4


	//----- nvinfo : EIATTR_CUDA_API_VERSION
	.align		4
        /*0000*/ 	.byte	0x04, 0x37
        /*0002*/ 	.short	(.L_191 - .L_190)
.L_190:
        /*0004*/ 	.word	0x00000082


	//----- nvinfo : EIATTR_KPARAM_INFO
	.align		4
.L_191:
        /*0008*/ 	.byte	0x04, 0x17
        /*000a*/ 	.short	(.L_193 - .L_192)
.L_192:
        /*000c*/ 	.word	0x00000000
        /*0010*/ 	.short	0x0000
        /*0012*/ 	.short	0x0070
        /*0014*/ 	.byte	0x00, 0xf0, 0x01, 0x2a


	//----- nvinfo : EIATTR_SPARSE_MMA_MASK
	.align		4
.L_193:
        /*0018*/ 	.byte	0x03, 0x50
        /*001a*/ 	.short	0x0000


	//----- nvinfo : EIATTR_MAXREG_COUNT
	.align		4
        /*001c*/ 	.byte	0x03, 0x1b
        /*001e*/ 	.short	0x00a8


	//----- nvinfo : EIATTR_NUM_BARRIERS
	.align		4
        /*0020*/ 	.byte	0x02, 0x4c
        /*0022*/ 	.byte	0x10
	.zero		1


	//----- nvinfo : EIATTR_EXTERNS
	.align		4
        /*0024*/ 	.byte	0x04, 0x0f
        /*0026*/ 	.short	(.L_195 - .L_194)


	//   ....[0]....
	.align		4
.L_194:
        /*0028*/ 	.word	index@(__assertfail)


	//----- nvinfo : EIATTR_ANNOTATIONS
	.align		4
.L_195:
        /*002c*/ 	.byte	0x04, 0x55
        /*002e*/ 	.short	(.L_197 - .L_196)


	//   ....[0]....
.L_196:
        /* <DEDUP_REMOVED lines=65> */


	//----- nvinfo : EIATTR_MERCURY_ISA_VERSION
	.align		4
.L_197:
        /*0430*/ 	.byte	0x03, 0x5f
        /*0432*/ 	.short	0x0101


	//----- nvinfo : EIATTR_UNUSED_LOAD_BYTE_OFFSET
	.align		4
        /*0434*/ 	.byte	0x04, 0x44
        /*0436*/ 	.short	(.L_199 - .L_198)


	//   ....[0]....
.L_198:
        /*0438*/ 	.word	0x00000a30
        /*043c*/ 	.word	0x0000fff0


	//   ....[1]....
        /*0440*/ 	.word	0x00006da0
        /*0444*/ 	.word	0x0000fff0


	//----- nvinfo : EIATTR_INT_WARP_WIDE_INSTR_OFFSETS
	.align		4
.L_199:
        /*0448*/ 	.byte	0x04, 0x31
        /*044a*/ 	.short	(.L_201 - .L_200)


	//   ....[0]....
.L_200:
        /*044c*/ 	.word	0x00000130


	//   ....[1]....
        /*0450*/ 	.word	0x00000170


	//   ....[2]....
        /*0454*/ 	.word	0x000001e0


	//   ....[3]....
        /*0458*/ 	.word	0x00003cd0


	//   ....[4]....
        /*045c*/ 	.word	0x0000cb30


	//   ....[5]....
        /*0460*/ 	.word	0x0000cbc0


	//   ....[6]....
        /*0464*/ 	.word	0x000107b0


	//   ....[7]....
        /*0468*/ 	.word	0x00010840


	//----- nvinfo : EIATTR_COOP_GROUP_MASK_REGIDS
	.align		4
.L_201:
        /*046c*/ 	.byte	0x04, 0x29
        /*046e*/ 	.short	(.L_203 - .L_202)


	//   ....[0]....
.L_202:
        /*0470*/ 	.word	0xffffffff


	//   ....[1]....
        /*0474*/ 	.word	0xffffffff


	//   ....[2]....
        /*0478*/ 	.word	0xffffffff


	//   ....[3]....
        /*047c*/ 	.word	0xffffffff


	//   ....[4]....
        /*0480*/ 	.word	0xffffffff


	//   ....[5]....
        /*0484*/ 	.word	0xffffffff


	//   ....[6]....
        /*0488*/ 	.word	0xffffffff


	//   ....[7]....
        /*048c*/ 	.word	0xffffffff


	//   ....[8]....
        /*0490*/ 	.word	0xffffffff


	//   ....[9]....
        /*0494*/ 	.word	0xffffffff


	//   ....[10]....
        /*0498*/ 	.word	0xffffffff


	//   ....[11]....
        /*049c*/ 	.word	0xffffffff


	//   ....[12]....
        /*04a0*/ 	.word	0xffffffff


	//   ....[13]....
        /*04a4*/ 	.word	0xffffffff


	//   ....[14]....
        /*04a8*/ 	.word	0xffffffff


	//   ....[15]....
        /*04ac*/ 	.word	0xffffffff


	//   ....[16]....
        /*04b0*/ 	.word	0xffffffff


	//   ....[17]....
        /*04b4*/ 	.word	0xffffffff


	//   ....[18]....
        /*04b8*/ 	.word	0xffffffff


	//   ....[19]....
        /*04bc*/ 	.word	0xffffffff


	//   ....[20]....
        /*04c0*/ 	.word	0xffffffff


	//   ....[21]....
        /*04c4*/ 	.word	0xffffffff


	//   ....[22]....
        /*04c8*/ 	.word	0xffffffff


	//   ....[23]....
        /*04cc*/ 	.word	0xffffffff


	//   ....[24]....
        /*04d0*/ 	.word	0xffffffff


	//   ....[25]....
        /*04d4*/ 	.word	0xffffffff


	//   ....[26]....
        /*04d8*/ 	.word	0xffffffff


	//   ....[27]....
        /*04dc*/ 	.word	0xffffffff


	//   ....[28]....
        /*04e0*/ 	.word	0xffffffff


	//   ....[29]....
        /*04e4*/ 	.word	0xffffffff


	//   ....[30]....
        /*04e8*/ 	.word	0xffffffff


	//   ....[31]....
        /*04ec*/ 	.word	0xffffffff


	//   ....[32]....
        /*04f0*/ 	.word	0xffffffff


	//   ....[33]....
        /*04f4*/ 	.word	0xffffffff


	//   ....[34]....
        /*04f8*/ 	.word	0xffffffff


	//   ....[35]....
        /*04fc*/ 	.word	0xffffffff


	//   ....[36]....
        /*0500*/ 	.word	0xffffffff


	//   ....[37]....
        /*0504*/ 	.word	0xffffffff


	//   ....[38]....
        /*0508*/ 	.word	0xffffffff


	//   ....[39]....
        /*050c*/ 	.word	0xffffffff


	//   ....[40]....
        /*0510*/ 	.word	0xffffffff


	//   ....[41]....
        /*0514*/ 	.word	0xffffffff


	//   ....[42]....
        /*0518*/ 	.word	0xffffffff


	//   ....[43]....
        /*051c*/ 	.word	0xffffffff


	//   ....[44]....
        /*0520*/ 	.word	0xffffffff


	//   ....[45]....
        /*0524*/ 	.word	0xffffffff


	//   ....[46]....
        /*0528*/ 	.word	0xffffffff


	//   ....[47]....
        /*052c*/ 	.word	0xffffffff


	//   ....[48]....
        /*0530*/ 	.word	0xffffffff


	//   ....[49]....
        /*0534*/ 	.word	0xffffffff


	//   ....[50]....
        /*0538*/ 	.word	0xffffffff


	//   ....[51]....
        /*053c*/ 	.word	0xffffffff


	//   ....[52]....
        /*0540*/ 	.word	0xffffffff


	//   ....[53]....
        /*0544*/ 	.word	0xffffffff


	//   ....[54]....
        /*0548*/ 	.word	0xffffffff


	//   ....[55]....
        /*054c*/ 	.word	0xffffffff


	//   ....[56]....
        /*0550*/ 	.word	0xffffffff


	//   ....[57]....
        /*0554*/ 	.word	0xffffffff


	//   ....[58]....
        /*0558*/ 	.word	0xffffffff


	//   ....[59]....
        /*055c*/ 	.word	0xffffffff


	//   ....[60]....
        /*0560*/ 	.word	0xffffffff


	//   ....[61]....
        /*0564*/ 	.word	0xffffffff


	//   ....[62]....
        /*0568*/ 	.word	0xffffffff


	//   ....[63]....
        /*056c*/ 	.word	0xffffffff


	//   ....[64]....
        /*0570*/ 	.word	0xffffffff


	//   ....[65]....
        /*0574*/ 	.word	0xffffffff


	//   ....[66]....
        /*0578*/ 	.word	0xffffffff


	//   ....[67]....
        /*057c*/ 	.word	0xffffffff


	//   ....[68]....
        /*0580*/ 	.word	0xffffffff


	//   ....[69]....
        /*0584*/ 	.word	0xffffffff


	//   ....[70]....
        /*0588*/ 	.word	0xffffffff


	//   ....[71]....
        /*058c*/ 	.word	0xffffffff


	//   ....[72]....
        /*0590*/ 	.word	0xffffffff


	//   ....[73]....
        /*0594*/ 	.word	0xffffffff


	//   ....[74]....
        /*0598*/ 	.word	0xffffffff


	//   ....[75]....
        /*059c*/ 	.word	0xffffffff


	//   ....[76]....
        /*05a0*/ 	.word	0xffffffff


	//   ....[77]....
        /*05a4*/ 	.word	0xffffffff


	//   ....[78]....
        /*05a8*/ 	.word	0xffffffff


	//   ....[79]....
        /*05ac*/ 	.word	0xffffffff


	//   ....[80]....
        /*05b0*/ 	.word	0xffffffff


	//   ....[81]....
        /*05b4*/ 	.word	0xffffffff


	//   ....[82]....
        /*05b8*/ 	.word	0xffffffff


	//   ....[83]....
        /*05bc*/ 	.word	0xffffffff


	//   ....[84]....
        /*05c0*/ 	.word	0xffffffff


	//   ....[85]....
        /*05c4*/ 	.word	0xffffffff


	//   ....[86]....
        /*05c8*/ 	.word	0xffffffff


	//   ....[87]....
        /*05cc*/ 	.word	0xffffffff


	//   ....[88]....
        /*05d0*/ 	.word	0xffffffff


	//   ....[89]....
        /*05d4*/ 	.word	0xffffffff


	//   ....[90]....
        /*05d8*/ 	.word	0xffffffff


	//   ....[91]....
        /*05dc*/ 	.word	0xffffffff


	//   ....[92]....
        /*05e0*/ 	.word	0xffffffff


	//   ....[93]....
        /*05e4*/ 	.word	0xffffffff


	//   ....[94]....
        /*05e8*/ 	.word	0xffffffff


	//   ....[95]....
        /*05ec*/ 	.word	0xffffffff


	//   ....[96]....
        /*05f0*/ 	.word	0xffffffff


	//   ....[97]....
        /*05f4*/ 	.word	0x0500000f


	//   ....[98]....
        /*05f8*/ 	.word	0x0500000f


	//   ....[99]....
        /*05fc*/ 	.word	0x0500000f


	//   ....[100]....
        /*0600*/ 	.word	0x0500000f


	//   ....[101]....
        /*0604*/ 	.word	0x0500000f


	//   ....[102]....
        /*0608*/ 	.word	0x0500000f


	//   ....[103]....
        /*060c*/ 	.word	0x0500000f


	//   ....[104]....
        /*0610*/ 	.word	0x0500000f


	//   ....[105]....
        /*0614*/ 	.word	0x0500000f


	//   ....[106]....
        /*0618*/ 	.word	0x0500000f


	//   ....[107]....
        /*061c*/ 	.word	0x0500000f


	//   ....[108]....
        /*0620*/ 	.word	0x0500000f


	//   ....[109]....
        /*0624*/ 	.word	0x0500000f


	//   ....[110]....
        /*0628*/ 	.word	0x0500000f


	//   ....[111]....
        /*062c*/ 	.word	0x0500000f


	//   ....[112]....
        /*0630*/ 	.word	0x0500000f


	//   ....[113]....
        /*0634*/ 	.word	0x0500000f


	//   ....[114]....
        /*0638*/ 	.word	0x0500000f


	//   ....[115]....
        /*063c*/ 	.word	0x0500000f


	//   ....[116]....
        /*0640*/ 	.word	0x0500000f


	//   ....[117]....
        /*0644*/ 	.word	0x0500000f


	//   ....[118]....
        /*0648*/ 	.word	0x0500000f


	//   ....[119]....
        /*064c*/ 	.word	0x0500000f


	//   ....[120]....
        /*0650*/ 	.word	0x0500000f


	//   ....[121]....
        /*0654*/ 	.word	0x0500000f


	//   ....[122]....
        /*0658*/ 	.word	0x0500000f


	//   ....[123]....
        /*065c*/ 	.word	0x0500000f


	//   ....[124]....
        /*0660*/ 	.word	0x0500000f


	//   ....[125]....
        /*0664*/ 	.word	0x0500000f


	//   ....[126]....
        /*0668*/ 	.word	0x0500000f


	//   ....[127]....
        /*066c*/ 	.word	0x0500000f


	//   ....[128]....
        /*0670*/ 	.word	0x0500000f


	//   ....[129]....
        /*0674*/ 	.word	0x0500000f


	//   ....[130]....
        /*0678*/ 	.word	0x0500000f


	//   ....[131]....
        /*067c*/ 	.word	0x0500000f


	//   ....[132]....
        /*0680*/ 	.word	0x0500000f


	//----- nvinfo : EIATTR_COOP_GROUP_INSTR_OFFSETS
	.align		4
.L_203:
        /*0684*/ 	.byte	0x04, 0x28
        /*0686*/ 	.short	(.L_205 - .L_204)


	//   ....[0]....
.L_204:
        /*0688*/ 	.word	0x00000070


	//   ....[1]....
        /*068c*/ 	.word	0x00000140


	//   ....[2]....
        /*0690*/ 	.word	0x00000190


	//   ....[3]....
        /*0694*/ 	.word	0x000003c0


	//   ....[4]....
        /*0698*/ 	.word	0x00000520


	//   ....[5]....
        /*069c*/ 	.word	0x00000640


	//   ....[6]....
        /*06a0*/ 	.word	0x000007a0


	//   ....[7]....
        /*06a4*/ 	.word	0x00001cf0


	//   ....[8]....
        /*06a8*/ 	.word	0x00002e50


	//   ....[9]....
        /*06ac*/ 	.word	0x00002ed0


	//   ....[10]....
        /*06b0*/ 	.word	0x00003300


	//   ....[11]....
        /*06b4*/ 	.word	0x00003360


	//   ....[12]....
        /*06b8*/ 	.word	0x00004810


	//   ....[13]....
        /*06bc*/ 	.word	0x00004870


	//   ....[14]....
        /*06c0*/ 	.word	0x00005290


	//   ....[15]....
        /*06c4*/ 	.word	0x000052f0


	//   ....[16]....
        /*06c8*/ 	.word	0x00006320


	//   ....[17]....
        /*06cc*/ 	.word	0x00006390


	//   ....[18]....
        /*06d0*/ 	.word	0x000063f0


	//   ....[19]....
        /*06d4*/ 	.word	0x00006410


	//   ....[20]....
        /*06d8*/ 	.word	0x00007f10


	//   ....[21]....
        /*06dc*/ 	.word	0x00007f20


	//   ....[22]....
        /*06e0*/ 	.word	0x00007f30


	//   ....[23]....
        /*06e4*/ 	.word	0x00007f40


	//   ....[24]....
        /*06e8*/ 	.word	0x00008a00


	//   ....[25]....
        /*06ec*/ 	.word	0x00008a20


	//   ....[26]....
        /*06f0*/ 	.word	0x00008bd0


	//   ....[27]....
        /*06f4*/ 	.word	0x00008bf0


	//   ....[28]....
        /*06f8*/ 	.word	0x00008d30


	//   ....[29]....
        /*06fc*/ 	.word	0x00008d50


	//   ....[30]....
        /*0700*/ 	.word	0x00008ea0


	//   ....[31]....
        /*0704*/ 	.word	0x00008ec0


	//   ....[32]....
        /*0708*/ 	.word	0x000093c0


	//   ....[33]....
        /*070c*/ 	.word	0x000093d0


	//   ....[34]....
        /*0710*/ 	.word	0x00009c80


	//   ....[35]....
        /*0714*/ 	.word	0x00009c90


	//   ....[36]....
        /*0718*/ 	.word	0x0000aef0


	//   ....[37]....
        /*071c*/ 	.word	0x0000af20


	//   ....[38]....
        /*0720*/ 	.word	0x0000b090


	//   ....[39]....
        /*0724*/ 	.word	0x0000b0b0


	//   ....[40]....
        /*0728*/ 	.word	0x0000b1f0


	//   ....[41]....
        /*072c*/ 	.word	0x0000b210


	//   ....[42]....
        /*0730*/ 	.word	0x0000b360


	//   ....[43]....
        /*0734*/ 	.word	0x0000b380


	//   ....[44]....
        /*0738*/ 	.word	0x0000b550


	//   ....[45]....
        /*073c*/ 	.word	0x0000b770


	//   ....[46]....
        /*0740*/ 	.word	0x0000b7a0


	//   ....[47]....
        /*0744*/ 	.word	0x0000b7d0


	//   ....[48]....
        /*0748*/ 	.word	0x0000b800


	//   ....[49]....
        /*074c*/ 	.word	0x0000b830


	//   ....[50]....
        /*0750*/ 	.word	0x0000b860


	//   ....[51]....
        /*0754*/ 	.word	0x0000ba00


	//   ....[52]....
        /*0758*/ 	.word	0x0000ba30


	//   ....[53]....
        /*075c*/ 	.word	0x0000ba60


	//   ....[54]....
        /*0760*/ 	.word	0x0000ba90


	//   ....[55]....
        /*0764*/ 	.word	0x0000bac0


	//   ....[56]....
        /*0768*/ 	.word	0x0000baf0


	//   ....[57]....
        /*076c*/ 	.word	0x0000bb80


	//   ....[58]....
        /*0770*/ 	.word	0x0000bbb0


	//   ....[59]....
        /*0774*/ 	.word	0x0000bbc0


	//   ....[60]....
        /*0778*/ 	.word	0x0000bc70


	//   ....[61]....
        /*077c*/ 	.word	0x0000d110


	//   ....[62]....
        /*0780*/ 	.word	0x0000dbc0


	//   ....[63]....
        /*0784*/ 	.word	0x0000dc00


	//   ....[64]....
        /*0788*/ 	.word	0x0000dca0


	//   ....[65]....
        /*078c*/ 	.word	0x0000dcb0


	//   ....[66]....
        /*0790*/ 	.word	0x0000dd30


	//   ....[67]....
        /*0794*/ 	.word	0x0000dd40


	//   ....[68]....
        /*0798*/ 	.word	0x0000ddc0


	//   ....[69]....
        /*079c*/ 	.word	0x0000ddd0


	//   ....[70]....
        /*07a0*/ 	.word	0x0000de50


	//   ....[71]....
        /*07a4*/ 	.word	0x0000de60


	//   ....[72]....
        /*07a8*/ 	.word	0x0000dee0


	//   ....[73]....
        /*07ac*/ 	.word	0x0000def0


	//   ....[74]....
        /*07b0*/ 	.word	0x0000df70


	//   ....[75]....
        /*07b4*/ 	.word	0x0000df80


	//   ....[76]....
        /*07b8*/ 	.word	0x0000dfd0


	//   ....[77]....
        /*07bc*/ 	.word	0x0000dff0


	//   ....[78]....
        /*07c0*/ 	.word	0x00010ac0


	//   ....[79]....
        /*07c4*/ 	.word	0x00010af0


	//   ....[80]....
        /*07c8*/ 	.word	0x00010b50


	//   ....[81]....
        /*07cc*/ 	.word	0x00010b80


	//   ....[82]....
        /*07d0*/ 	.word	0x00010bb0


	//   ....[83]....
        /*07d4*/ 	.word	0x00010be0


	//   ....[84]....
        /*07d8*/ 	.word	0x00010c10


	//   ....[85]....
        /*07dc*/ 	.word	0x00010c40


	//   ....[86]....
        /*07e0*/ 	.word	0x00010e00


	//   ....[87]....
        /*07e4*/ 	.word	0x00010e30


	//   ....[88]....
        /*07e8*/ 	.word	0x00010e60


	//   ....[89]....
        /*07ec*/ 	.word	0x00010e90


	//   ....[90]....
        /*07f0*/ 	.word	0x00010ec0


	//   ....[91]....
        /*07f4*/ 	.word	0x00010ef0


	//   ....[92]....
        /*07f8*/ 	.word	0x00010fb0


	//   ....[93]....
        /*07fc*/ 	.word	0x00010fd0


	//   ....[94]....
        /*0800*/ 	.word	0x00010fe0


	//   ....[95]....
        /*0804*/ 	.word	0x00011040


	//   ....[96]....
        /*0808*/ 	.word	0x00011750


	//   ....[97]....
        /*080c*/ 	.word	0x00011c30


	//   ....[98]....
        /*0810*/ 	.word	0x00011e10


	//   ....[99]....
        /*0814*/ 	.word	0x00011e60


	//   ....[100]....
        /*0818*/ 	.word	0x00011ec0


	//   ....[101]....
        /*081c*/ 	.word	0x00011fb0


	//   ....[102]....
        /*0820*/ 	.word	0x00012010


	//   ....[103]....
        /*0824*/ 	.word	0x00012100


	//   ....[104]....
        /*0828*/ 	.word	0x00012160


	//   ....[105]....
        /*082c*/ 	.word	0x00012250


	//   ....[106]....
        /*0830*/ 	.word	0x000122b0


	//   ....[107]....
        /*0834*/ 	.word	0x000123a0


	//   ....[108]....
        /*0838*/ 	.word	0x00012400


	//   ....[109]....
        /*083c*/ 	.word	0x000124f0


	//   ....[110]....
        /*0840*/ 	.word	0x00012550


	//   ....[111]....
        /*0844*/ 	.word	0x00012620


	//   ....[112]....
        /*0848*/ 	.word	0x000126a0


	//   ....[113]....
        /*084c*/ 	.word	0x00012770


	//   ....[114]....
        /*0850*/ 	.word	0x00012aa0


	//   ....[115]....
        /*0854*/ 	.word	0x00012b40


	//   ....[116]....
        /*0858*/ 	.word	0x00012cd0


	//   ....[117]....
        /*085c*/ 	.word	0x00012d40


	//   ....[118]....
        /*0860*/ 	.word	0x00012db0


	//   ....[119]....
        /*0864*/ 	.word	0x00012e20


	//   ....[120]....
        /*0868*/ 	.word	0x00012e90


	//   ....[121]....
        /*086c*/ 	.word	0x00012f10


	//   ....[122]....
        /*0870*/ 	.word	0x00012fa0


	//   ....[123]....
        /*0874*/ 	.word	0x00013040


	//   ....[124]....
        /*0878*/ 	.word	0x000130b0


	//   ....[125]....
        /*087c*/ 	.word	0x00013120


	//   ....[126]....
        /*0880*/ 	.word	0x00013190


	//   ....[127]....
        /*0884*/ 	.word	0x00013210


	//   ....[128]....
        /*0888*/ 	.word	0x00013280


	//   ....[129]....
        /*088c*/ 	.word	0x00013320


	//   ....[130]....
        /*0890*/ 	.word	0x00013370


	//   ....[131]....
        /*0894*/ 	.word	0x00013400


	//   ....[132]....
        /*0898*/ 	.word	0x00013530


	//----- nvinfo : EIATTR_REG_RECONFIG
	.align		4
.L_205:
        /*089c*/ 	.byte	0x01, 0x54
	.zero		2


	//----- nvinfo : EIATTR_SYSCALL_OFFSETS
	.align		4
        /*08a0*/ 	.byte	0x04, 0x46
        /*08a2*/ 	.short	(.L_207 - .L_206)


	//   ....[0]....
.L_206:
        /*08a4*/ 	.word	0x00001e70


	//   ....[1]....
        /*08a8*/ 	.word	0x0000cd30


	//   ....[2]....
        /*08ac*/ 	.word	0x0000ce80


	//   ....[3]....
        /*08b0*/ 	.word	0x0000cf80


	//   ....[4]....
        /*08b4*/ 	.word	0x0000d800


	//----- nvinfo : EIATTR_MBARRIER_INSTR_OFFSETS
	.align		4
.L_207:
        /*08b8*/ 	.byte	0x04, 0x39
        /*08ba*/ 	.short	(.L_209 - .L_208)


	//   ....[0]....
.L_208:
        /*08bc*/ 	.word	0x00000270
        /*08c0*/ 	.word	0x000000ff
        /*08c4*/ 	.word	0x00022800
        /*08c8*/ 	.short	0x0100
        /*08ca*/ 	.byte	0x08
	.zero		1


	//   ....[1]....
        /*08cc*/ 	.word	0x00000280
        /*08d0*/ 	.word	0x000000ff
        /*08d4*/ 	.word	0x00022820
        /*08d8*/ 	.short	0x0100
        /*08da*/ 	.byte	0x08
	.zero		1


	//   ....[2]....
        /*08dc*/ 	.word	0x00000370
        /*08e0*/ 	.word	0x000000ff
        /*08e4*/ 	.word	0x00022830
        /*08e8*/ 	.short	0x0100
        /*08ea*/ 	.byte	0x08
	.zero		1


	//   ....[3]....
        /*08ec*/ 	.word	0x00000380
        /*08f0*/ 	.word	0x000000ff
        /*08f4*/ 	.word	0x00022840
        /*08f8*/ 	.short	0x0100
        /*08fa*/ 	.byte	0x08
	.zero		1


	//   ....[4]....
        /*08fc*/ 	.word	0x00000390
        /*0900*/ 	.word	0x000000ff
        /*0904*/ 	.word	0x00022838
        /*0908*/ 	.short	0x0100
        /*090a*/ 	.byte	0x08
	.zero		1


	//   ....[5]....
        /*090c*/ 	.word	0x000003a0
        /*0910*/ 	.word	0x000000ff
        /*0914*/ 	.word	0x00022848
        /*0918*/ 	.short	0x0100
        /*091a*/ 	.byte	0x08
	.zero		1


	//   ....[6]....
        /*091c*/ 	.word	0x000004d0
        /*0920*/ 	.word	0x000000ff
        /*0924*/ 	.word	0x00022850
        /*0928*/ 	.short	0x0100
        /*092a*/ 	.byte	0x08
	.zero		1


	//   ....[7]....
        /*092c*/ 	.word	0x000004e0
        /*0930*/ 	.word	0x000000ff
        /*0934*/ 	.word	0x00022860
        /*0938*/ 	.short	0x0100
        /*093a*/ 	.byte	0x08
	.zero		1


	//   ....[8]....
        /*093c*/ 	.word	0x000004f0
        /*0940*/ 	.word	0x000000ff
        /*0944*/ 	.word	0x00022858
        /*0948*/ 	.short	0x0100
        /*094a*/ 	.byte	0x08
	.zero		1


	//   ....[9]....
        /*094c*/ 	.word	0x00000500
        /*0950*/ 	.word	0x000000ff
        /*0954*/ 	.word	0x00022868
        /*0958*/ 	.short	0x0100
        /*095a*/ 	.byte	0x08
	.zero		1


	//   ....[10]....
        /*095c*/ 	.word	0x000005f0
        /*0960*/ 	.word	0x000000ff
        /*0964*/ 	.word	0x00022870
        /*0968*/ 	.short	0x0100
        /*096a*/ 	.byte	0x06
	.zero		1


	//   ....[11]....
        /*096c*/ 	.word	0x00000600
        /*0970*/ 	.word	0x000000ff
        /*0974*/ 	.word	0x00022880
        /*0978*/ 	.short	0x0100
        /*097a*/ 	.byte	0x06
	.zero		1


	//   ....[12]....
        /*097c*/ 	.word	0x00000610
        /*0980*/ 	.word	0x000000ff
        /*0984*/ 	.word	0x00022878
        /*0988*/ 	.short	0x0100
        /*098a*/ 	.byte	0x06
	.zero		1


	//   ....[13]....
        /*098c*/ 	.word	0x00000620
        /*0990*/ 	.word	0x000000ff
        /*0994*/ 	.word	0x00022888
        /*0998*/ 	.short	0x0100
        /*099a*/ 	.byte	0x06
	.zero		1


	//   ....[14]....
        /*099c*/ 	.word	0x00000750
        /*09a0*/ 	.word	0x000000ff
        /*09a4*/ 	.word	0x00022890
        /*09a8*/ 	.short	0x0100
        /*09aa*/ 	.byte	0x08
	.zero		1


	//   ....[15]....
        /*09ac*/ 	.word	0x00000760
        /*09b0*/ 	.word	0x000000ff
        /*09b4*/ 	.word	0x000228a0
        /*09b8*/ 	.short	0x0100
        /*09ba*/ 	.byte	0x08
	.zero		1


	//   ....[16]....
        /*09bc*/ 	.word	0x00000770
        /*09c0*/ 	.word	0x000000ff
        /*09c4*/ 	.word	0x00022898
        /*09c8*/ 	.short	0x0100
        /*09ca*/ 	.byte	0x08
	.zero		1


	//   ....[17]....
        /*09cc*/ 	.word	0x00000780
        /*09d0*/ 	.word	0x000000ff
        /*09d4*/ 	.word	0x000228a8
        /*09d8*/ 	.short	0x0100
        /*09da*/ 	.byte	0x08
	.zero		1


	//   ....[18]....
        /*09dc*/ 	.word	0x000008b0
        /*09e0*/ 	.word	0x000000ff
        /*09e4*/ 	.word	0x000228b0
        /*09e8*/ 	.short	0x0100
        /*09ea*/ 	.byte	0x08
	.zero		1


	//   ....[19]....
        /*09ec*/ 	.word	0x000008c0
        /*09f0*/ 	.word	0x000000ff
        /*09f4*/ 	.word	0x000228c0
        /*09f8*/ 	.short	0x0100
        /*09fa*/ 	.byte	0x08
	.zero		1


	//   ....[20]....
        /*09fc*/ 	.word	0x000008d0
        /*0a00*/ 	.word	0x000000ff
        /*0a04*/ 	.word	0x000228b8
        /*0a08*/ 	.short	0x0100
        /*0a0a*/ 	.byte	0x08
	.zero		1


	//   ....[21]....
        /*0a0c*/ 	.word	0x000008e0
        /*0a10*/ 	.word	0x000000ff
        /*0a14*/ 	.word	0x000228c8
        /*0a18*/ 	.short	0x0100
        /*0a1a*/ 	.byte	0x08
	.zero		1


	//   ....[22]....
        /*0a1c*/ 	.word	0x00001f20
        /*0a20*/ 	.word	0x00000006
        /*0a24*/ 	.word	0x00022800
        /*0a28*/ 	.short	0x010a
        /*0a2a*/ 	.byte	0x3f
	.zero		1


	//   ....[23]....
        /*0a2c*/ 	.word	0x00001ff0
        /*0a30*/ 	.word	0x000000ff
        /*0a34*/ 	.word	0x00022830
        /*0a38*/ 	.short	0x010a
        /*0a3a*/ 	.byte	0x16
	.zero		1


	//   ....[24]....
        /*0a3c*/ 	.word	0x00002030
        /*0a40*/ 	.word	0x000000ff
        /*0a44*/ 	.word	0x00022830
        /*0a48*/ 	.short	0x010a
        /*0a4a*/ 	.byte	0x16
	.zero		1


	//   ....[25]....
        /*0a4c*/ 	.word	0x00003840
        /*0a50*/ 	.word	0x00000004
        /*0a54*/ 	.word	0x00000000
        /*0a58*/ 	.short	0x0101
        /*0a5a*/ 	.byte	0x3f
	.zero		1


	//   ....[26]....
        /*0a5c*/ 	.word	0x00003c40
        /*0a60*/ 	.word	0x000000ff
        /*0a64*/ 	.word	0x00022850
        /*0a68*/ 	.short	0x010a
        /*0a6a*/ 	.byte	0x16
	.zero		1


	//   ....[27]....
        /*0a6c*/ 	.word	0x00003c80
        /*0a70*/ 	.word	0x000000ff
        /*0a74*/ 	.word	0x00022850
        /*0a78*/ 	.short	0x010a
        /*0a7a*/ 	.byte	0x16
	.zero		1


	//   ....[28]....
        /*0a7c*/ 	.word	0x00003f70
        /*0a80*/ 	.word	0x000000ff
        /*0a84*/ 	.word	0x00000000
        /*0a88*/ 	.short	0x0101
        /*0a8a*/ 	.byte	0x16
	.zero		1


	//   ....[29]....
        /*0a8c*/ 	.word	0x00004100
        /*0a90*/ 	.word	0x000000ff
        /*0a94*/ 	.word	0x00022830
        /*0a98*/ 	.short	0x010a
        /*0a9a*/ 	.byte	0x19
	.zero		1


	//   ....[30]....
        /*0a9c*/ 	.word	0x00004140
        /*0aa0*/ 	.word	0x000000ff
        /*0aa4*/ 	.word	0x00022830
        /*0aa8*/ 	.short	0x010a
        /*0aaa*/ 	.byte	0x19
	.zero		1


	//   ....[31]....
        /*0aac*/ 	.word	0x00005b20
        /*0ab0*/ 	.word	0x0000000f
        /*0ab4*/ 	.word	0x00000000
        /*0ab8*/ 	.short	0x0101
        /*0aba*/ 	.byte	0x3f
	.zero		1


	//   ....[32]....
        /*0abc*/ 	.word	0x00005fd0
        /*0ac0*/ 	.word	0x000000ff
        /*0ac4*/ 	.word	0x00022850
        /*0ac8*/ 	.short	0x010a
        /*0aca*/ 	.byte	0x19
	.zero		1


	//   ....[33]....
        /*0acc*/ 	.word	0x00006010
        /*0ad0*/ 	.word	0x000000ff
        /*0ad4*/ 	.word	0x00022850
        /*0ad8*/ 	.short	0x010a
        /*0ada*/ 	.byte	0x19
	.zero		1


	//   ....[34]....
        /*0adc*/ 	.word	0x00006300
        /*0ae0*/ 	.word	0x00000009
        /*0ae4*/ 	.word	0x00000000
        /*0ae8*/ 	.short	0x0101
        /*0aea*/ 	.byte	0x3f
	.zero		1


	//   ....[35]....
        /*0aec*/ 	.word	0x00008a30
        /*0af0*/ 	.word	0x000000ff
        /*0af4*/ 	.word	0x00000000
        /*0af8*/ 	.short	0x0101
        /*0afa*/ 	.byte	0x08
	.zero		1


	//   ....[36]....
        /*0afc*/ 	.word	0x00009240
        /*0b00*/ 	.word	0x000000ff
        /*0b04*/ 	.word	0x00000000
        /*0b08*/ 	.short	0x0101
        /*0b0a*/ 	.byte	0x08
	.zero		1


	//   ....[37]....
        /*0b0c*/ 	.word	0x0000d360
        /*0b10*/ 	.word	0x00000000
        /*0b14*/ 	.word	0x00022840
        /*0b18*/ 	.short	0x010a
        /*0b1a*/ 	.byte	0x3f
	.zero		1


	//   ....[38]....
        /*0b1c*/ 	.word	0x0000e090
        /*0b20*/ 	.word	0x00000012
        /*0b24*/ 	.word	0x00022800
        /*0b28*/ 	.short	0x0107
        /*0b2a*/ 	.byte	0x3f
	.zero		1


	//   ....[39]....
        /*0b2c*/ 	.word	0x0000e180
        /*0b30*/ 	.word	0x00000012
        /*0b34*/ 	.word	0x00022800
        /*0b38*/ 	.short	0x0101
        /*0b3a*/ 	.byte	0x3f
	.zero		1


	//   ....[40]....
        /*0b3c*/ 	.word	0x0000e1a0
        /*0b40*/ 	.word	0x00000012
        /*0b44*/ 	.word	0x00022820
        /*0b48*/ 	.short	0x010a
        /*0b4a*/ 	.byte	0x3f
	.zero		1


	//   ....[41]....
        /*0b4c*/ 	.word	0x0000e280
        /*0b50*/ 	.word	0x00000002
        /*0b54*/ 	.word	0x00022860
        /*0b58*/ 	.short	0x010a
        /*0b5a*/ 	.byte	0x3f
	.zero		1


	//   ....[42]....
        /*0b5c*/ 	.word	0x0000eb30
        /*0b60*/ 	.word	0x00000003
        /*0b64*/ 	.word	0x00022840
        /*0b68*/ 	.short	0x010a
        /*0b6a*/ 	.byte	0x3f
	.zero		1


	//   ....[43]....
        /*0b6c*/ 	.word	0x0000ed80
        /*0b70*/ 	.word	0x00000003
        /*0b74*/ 	.word	0x00022860
        /*0b78*/ 	.short	0x010a
        /*0b7a*/ 	.byte	0x3f
	.zero		1


	//   ....[44]....
        /*0b7c*/ 	.word	0x0000f570
        /*0b80*/ 	.word	0x00000004
        /*0b84*/ 	.word	0x00022840
        /*0b88*/ 	.short	0x010a
        /*0b8a*/ 	.byte	0x3f
	.zero		1


	//   ....[45]....
        /*0b8c*/ 	.word	0x0000f7c0
        /*0b90*/ 	.word	0x00000004
        /*0b94*/ 	.word	0x00022860
        /*0b98*/ 	.short	0x010a
        /*0b9a*/ 	.byte	0x3f
	.zero		1


	//   ....[46]....
        /*0b9c*/ 	.word	0x0000ff40
        /*0ba0*/ 	.word	0x00000002
        /*0ba4*/ 	.word	0x00022840
        /*0ba8*/ 	.short	0x010a
        /*0baa*/ 	.byte	0x3f
	.zero		1


	//   ....[47]....
        /*0bac*/ 	.word	0x00010190
        /*0bb0*/ 	.word	0x00000002
        /*0bb4*/ 	.word	0x00022860
        /*0bb8*/ 	.short	0x010a
        /*0bba*/ 	.byte	0x3f
	.zero		1


	//   ....[48]....
        /*0bbc*/ 	.word	0x000116d0
        /*0bc0*/ 	.word	0x00000000
        /*0bc4*/ 	.word	0x00022820
        /*0bc8*/ 	.short	0x010a
        /*0bca*/ 	.byte	0x3f
	.zero		1


	//   ....[49]....
        /*0bcc*/ 	.word	0x000118c0
        /*0bd0*/ 	.word	0x00000006
        /*0bd4*/ 	.word	0x00000000
        /*0bd8*/ 	.short	0x010a
        /*0bda*/ 	.byte	0x3f
	.zero		1


	//   ....[50]....
        /*0bdc*/ 	.word	0x000118f0
        /*0be0*/ 	.word	0x00000007
        /*0be4*/ 	.word	0x00000000
        /*0be8*/ 	.short	0x010a
        /*0bea*/ 	.byte	0x3f
	.zero		1


	//   ....[51]....
        /*0bec*/ 	.word	0x00011950
        /*0bf0*/ 	.word	0x00000004
        /*0bf4*/ 	.word	0x00000000
        /*0bf8*/ 	.short	0x010a
        /*0bfa*/ 	.byte	0x3f
	.zero		1


	//   ....[52]....
        /*0bfc*/ 	.word	0x00011980
        /*0c00*/ 	.word	0x00000003
        /*0c04*/ 	.word	0x00000000
        /*0c08*/ 	.short	0x010a
        /*0c0a*/ 	.byte	0x3f
	.zero		1


	//   ....[53]....
        /*0c0c*/ 	.word	0x000119e0
        /*0c10*/ 	.word	0x00000006
        /*0c14*/ 	.word	0x00022800
        /*0c18*/ 	.short	0x010a
        /*0c1a*/ 	.byte	0x3f
	.zero		1


	//   ....[54]....
        /*0c1c*/ 	.word	0x00011a40
        /*0c20*/ 	.word	0x00000003
        /*0c24*/ 	.word	0x00022830
        /*0c28*/ 	.short	0x010a
        /*0c2a*/ 	.byte	0x3f
	.zero		1


	//   ....[55]....
        /*0c2c*/ 	.word	0x00011aa0
        /*0c30*/ 	.word	0x00000009
        /*0c34*/ 	.word	0x00022850
        /*0c38*/ 	.short	0x010a
        /*0c3a*/ 	.byte	0x3f
	.zero		1


	//   ....[56]....
        /*0c3c*/ 	.word	0x00011b00
        /*0c40*/ 	.word	0x00000003
        /*0c44*/ 	.word	0x00022830
        /*0c48*/ 	.short	0x010a
        /*0c4a*/ 	.byte	0x3f
	.zero		1


	//   ....[57]....
        /*0c4c*/ 	.word	0x00011b50
        /*0c50*/ 	.word	0x00000009
        /*0c54*/ 	.word	0x00022850
        /*0c58*/ 	.short	0x010a
        /*0c5a*/ 	.byte	0x3f
	.zero		1


	//   ....[58]....
        /*0c5c*/ 	.word	0x00011cf0
        /*0c60*/ 	.word	0x00000000
        /*0c64*/ 	.word	0x00022840
        /*0c68*/ 	.short	0x010a
        /*0c6a*/ 	.byte	0x3f
	.zero		1


	//   ....[59]....
        /*0c6c*/ 	.word	0x000127b0
        /*0c70*/ 	.word	0x00000012
        /*0c74*/ 	.word	0x00022820
        /*0c78*/ 	.short	0x010a
        /*0c7a*/ 	.byte	0x3f
	.zero		1


	//   ....[60]....
        /*0c7c*/ 	.word	0x00012800
        /*0c80*/ 	.word	0x00000002
        /*0c84*/ 	.word	0x00022860
        /*0c88*/ 	.short	0x010a
        /*0c8a*/ 	.byte	0x3f
	.zero		1


	//   ....[61]....
        /*0c8c*/ 	.word	0x00012850
        /*0c90*/ 	.word	0x00000003
        /*0c94*/ 	.word	0x00022840
        /*0c98*/ 	.short	0x010a
        /*0c9a*/ 	.byte	0x3f
	.zero		1


	//   ....[62]....
        /*0c9c*/ 	.word	0x000128a0
        /*0ca0*/ 	.word	0x00000003
        /*0ca4*/ 	.word	0x00022860
        /*0ca8*/ 	.short	0x010a
        /*0caa*/ 	.byte	0x3f
	.zero		1


	//   ....[63]....
        /*0cac*/ 	.word	0x000128f0
        /*0cb0*/ 	.word	0x00000004
        /*0cb4*/ 	.word	0x00022840
        /*0cb8*/ 	.short	0x010a
        /*0cba*/ 	.byte	0x3f
	.zero		1


	//   ....[64]....
        /*0cbc*/ 	.word	0x00012940
        /*0cc0*/ 	.word	0x00000004
        /*0cc4*/ 	.word	0x00022860
        /*0cc8*/ 	.short	0x010a
        /*0cca*/ 	.byte	0x3f
	.zero		1


	//   ....[65]....
        /*0ccc*/ 	.word	0x00012990
        /*0cd0*/ 	.word	0x00000002
        /*0cd4*/ 	.word	0x00022840
        /*0cd8*/ 	.short	0x010a
        /*0cda*/ 	.byte	0x3f
	.zero		1


	//   ....[66]....
        /*0cdc*/ 	.word	0x000129e0
        /*0ce0*/ 	.word	0x00000002
        /*0ce4*/ 	.word	0x00022860
        /*0ce8*/ 	.short	0x010a
        /*0cea*/ 	.byte	0x3f
	.zero		1


	//   ....[67]....
        /*0cec*/ 	.word	0x00013450
        /*0cf0*/ 	.word	0x00000000
        /*0cf4*/ 	.word	0x00022820
        /*0cf8*/ 	.short	0x010a
        /*0cfa*/ 	.byte	0x3f
	.zero		1


	//   ....[68]....
        /*0cfc*/ 	.word	0x000135f0
        /*0d00*/ 	.word	0x00000006
        /*0d04*/ 	.word	0x00000000
        /*0d08*/ 	.short	0x010a
        /*0d0a*/ 	.byte	0x3f
	.zero		1


	//   ....[69]....
        /*0d0c*/ 	.word	0x00013640
        /*0d10*/ 	.word	0x00000007
        /*0d14*/ 	.word	0x00000000
        /*0d18*/ 	.short	0x010a
        /*0d1a*/ 	.byte	0x3f
	.zero		1


	//   ....[70]....
        /*0d1c*/ 	.word	0x00013690
        /*0d20*/ 	.word	0x00000004
        /*0d24*/ 	.word	0x00000000
        /*0d28*/ 	.short	0x010a
        /*0d2a*/ 	.byte	0x3f
	.zero		1


	//----- nvinfo : EIATTR_NUM_MBARRIERS
	.align		4
.L_209:
        /*0d2c*/ 	.byte	0x03, 0x38
        /*0d2e*/ 	.short	0x0016


	//----- nvinfo : EIATTR_EXIT_INSTR_OFFSETS
	.align		4
        /*0d30*/ 	.byte	0x04, 0x1c
        /*0d32*/ 	.short	(.L_211 - .L_210)


	//   ....[0]....
.L_210:
        /*0d34*/ 	.word	0x00000a70


	//   ....[1]....
        /*0d38*/ 	.word	0x0000b500


	//   ....[2]....
        /*0d3c*/ 	.word	0x000119d0


	//----- nvinfo : EIATTR_MAX_THREADS
	.align		4
.L_211:
        /*0d40*/ 	.byte	0x04, 0x05
        /*0d42*/ 	.short	(.L_213 - .L_212)
.L_212:
        /*0d44*/ 	.word	0x00000180
        /*0d48*/ 	.word	0x00000001
        /*0d4c*/ 	.word	0x00000001


	//----- nvinfo : EIATTR_CRS_STACK_SIZE
	.align		4
.L_213:
        /*0d50*/ 	.byte	0x04, 0x1e
        /*0d52*/ 	.short	(.L_215 - .L_214)
.L_214:
        /*0d54*/ 	.word	0x00000000


	//----- nvinfo : EIATTR_CBANK_PARAM_SIZE
	.align		4
.L_215:
        /*0d58*/ 	.byte	0x03, 0x19
        /*0d5a*/ 	.short	0x0af0


	//----- nvinfo : EIATTR_PARAM_CBANK
	.align		4
        /*0d5c*/ 	.byte	0x04, 0x0a
        /*0d5e*/ 	.short	(.L_217 - .L_216)
	.align		4
.L_216:
        /*0d60*/ 	.word	index@(.nv.constant0._ZN7cutlass13device_kernelIN5flash11enable_sm90INS1_16FlashAttnFwdSm90INS1_25CollectiveMainloopFwdSm90ILi2EN4cute5tupleIJNS5_1CILi1EEES8_S8_EEENS6_IJNS7_ILi128EEENS7_ILi96EEENS7_ILi64EEEEEELi256ENS_6half_tEfNS_4arch4Sm90ELb0ELb0ELb1ELb1ELb0ELb0ELb0ELb1ELb0ELb1ELb1ELb0EEENS1_21CollectiveEpilogueFwdINS6_IJSA_NS7_ILi256EEESB_EEES9_SE_SG_Li256ELb1ELb1ELb1ELb0EEENS1_36VarlenDynamicPersistentTileSchedulerILi128ELi96ELi256ELi128ELb1ELb1ELb1ELb0ELb1ELb1EEEEEEEEEvNT_6ParamsE)
        /*0d64*/ 	.short	0x0210
        /*0d66*/ 	.short	0x0af0


	//----- nvinfo : EIATTR_SW_WAR
	.align		4
.L_217:
        /*0d68*/ 	.byte	0x04, 0x36
        /*0d6a*/ 	.short	(.L_219 - .L_218)
.L_218:
        /*0d6c*/ 	.word	0x00000008
.L_219:


//--------------------- .nv.info._ZN7cutlass13device_kernelIN5flash11enable_sm90INS1_16FlashAttnFwdSm90INS1_25CollectiveMainloopFwdSm90ILi2EN4cute5tupleIJNS5_1CILi1EEES8_S8_EEENS6_IJNS7_ILi128EEENS7_ILi96EEENS7_ILi64EEEEEELi256ENS_6half_tEfNS_4arch4Sm90ELb0ELb0ELb1ELb1ELb0ELb1ELb0ELb1ELb0ELb1ELb1ELb0EEENS1_21CollectiveEpilogueFwdINS6_IJSA_NS7_ILi256EEESB_EEES9_SE_SG_Li256ELb1ELb1ELb1ELb0EEENS1_36VarlenDynamicPersistentTileSchedulerILi128ELi96ELi256ELi128ELb1ELb1ELb1ELb0ELb1ELb1EEEEEEEEEvNT_6ParamsE --------------------------
	.section	.nv.info._ZN7cutlass13device_kernelIN5flash11enable_sm90INS1_16FlashAttnFwdSm90INS1_25CollectiveMainloopFwdSm90ILi2EN4cute5tupleIJNS5_1CILi1EEES8_S8_EEENS6_IJNS7_ILi128EEENS7_ILi96EEENS7_ILi64EEEEEELi256ENS_6half_tEfNS_4arch4Sm90ELb0ELb0ELb1ELb1ELb0ELb1ELb0ELb1ELb0ELb1ELb1ELb0EEENS1_21CollectiveEpilogueFwdINS6_IJSA_NS7_ILi256EEESB_EEES9_SE_SG_Li256ELb1ELb1ELb1ELb0EEENS1_36VarlenDynamicPersistentTileSchedulerILi128ELi96ELi256ELi128ELb1ELb1ELb1ELb0ELb1ELb1EEEEEEEEEvNT_6ParamsE,"",@"SHT_CUDA_INFO"
	.sectionflags	@""
	.align	4


	//----- nvinfo : EIATTR_CUDA_API_VERSION
	.align		4
        /*0000*/ 	.byte	0x04, 0x37
        /*0002*/ 	.short	(.L_221 - .L_220)
.L_220:
        /*0004*/ 	.word	0x00000082


	//----- nvinfo : EIATTR_KPARAM_INFO
	.align		4
.L_221:
        /*0008*/ 	.byte	0x04, 0x17
        /*000a*/ 	.short	(.L_223 - .L_222)
.L_222:
        /*000c*/ 	.word	0x00000000
        /*0010*/ 	.short	0x0000
        /*0012*/ 	.short	0x0070
        /*0014*/ 	.byte	0x00, 0xf0, 0x01, 0x2a


	//----- nvinfo : EIATTR_SPARSE_MMA_MASK
	.align		4
.L_223:
        /*0018*/ 	.byte	0x03, 0x50
        /*001a*/ 	.short	0x0000


	//----- nvinfo : EIATTR_MAXREG_COUNT
	.align		4
        /*001c*/ 	.byte	0x03, 0x1b
        /*001e*/ 	.short	0x00a8


	//----- nvinfo : EIATTR_NUM_BARRIERS
	.align		4
        /*0020*/ 	.byte	0x02, 0x4c
        /*0022*/ 	.byte	0x10
	.zero		1


	//----- nvinfo : EIATTR_EXTERNS
	.align		4
        /*0024*/ 	.byte	0x04, 0x0f
        /*0026*/ 	.short	(.L_225 - .L_224)


	//   ....[0]....
	.align		4
.L_224:
        /*0028*/ 	.word	index@(__assertfail)


	//----- nvinfo : EIATTR_ANNOTATIONS
	.align		4
.L_225:
        /*002c*/ 	.byte	0x04, 0x55
        /*002e*/ 	.short	(.L_227 - .L_226)


	//   ....[0]....
.L_226:
        /* <DEDUP_REMOVED lines=81> */


	//----- nvinfo : EIATTR_MERCURY_ISA_VERSION
	.align		4
.L_227:
        /*0530*/ 	.byte	0x03, 0x5f
        /*0532*/ 	.short	0x0101


	//----- nvinfo : EIATTR_UNUSED_LOAD_BYTE_OFFSET
	.align		4
        /*0534*/ 	.byte	0x04, 0x44
        /*0536*/ 	.short	(.L_229 - .L_228)


	//   ....[0]....
.L_228:
        /*0538*/ 	.word	0x00000ac0
        /*053c*/ 	.word	0x0000fff0


	//   ....[1]....
        /*0540*/ 	.word	0x0000da50
        /*0544*/ 	.word	0x0000fff0


	//----- nvinfo : EIATTR_INT_WARP_WIDE_INSTR_OFFSETS
	.align		4
.L_229:
        /*0548*/ 	.byte	0x04, 0x31
        /*054a*/ 	.short	(.L_231 - .L_230)


	//   ....[0]....
.L_230:
        /*054c*/ 	.word	0x00000190


	//   ....[1]....
        /*0550*/ 	.word	0x000001d0


	//   ....[2]....
        /*0554*/ 	.word	0x00000240


	//   ....[3]....
        /*0558*/ 	.word	0x000155d0


	//   ....[4]....
        /*055c*/ 	.word	0x00015660


	//   ....[5]....
        /*0560*/ 	.word	0x00019290


	//   ....[6]....
        /*0564*/ 	.word	0x00019320


	//----- nvinfo : EIATTR_COOP_GROUP_MASK_REGIDS
	.align		4
.L_231:
        /*0568*/ 	.byte	0x04, 0x29
        /*056a*/ 	.short	(.L_233 - .L_232)


	//   ....[0]....
.L_232:
        /*056c*/ 	.word	0xffffffff


	//   ....[1]....
        /*0570*/ 	.word	0xffffffff


	//   ....[2]....
        /*0574*/ 	.word	0xffffffff


	//   ....[3]....
        /*0578*/ 	.word	0xffffffff


	//   ....[4]....
        /*057c*/ 	.word	0xffffffff


	//   ....[5]....
        /*0580*/ 	.word	0xffffffff


	//   ....[6]....
        /*0584*/ 	.word	0xffffffff


	//   ....[7]....
        /*0588*/ 	.word	0xffffffff


	//   ....[8]....
        /*058c*/ 	.word	0xffffffff


	//   ....[9]....
        /*0590*/ 	.word	0xffffffff


	//   ....[10]....
        /*0594*/ 	.word	0xffffffff


	//   ....[11]....
        /*0598*/ 	.word	0xffffffff


	//   ....[12]....
        /*059c*/ 	.word	0xffffffff


	//   ....[13]....
        /*05a0*/ 	.word	0xffffffff


	//   ....[14]....
        /*05a4*/ 	.word	0xffffffff


	//   ....[15]....
        /*05a8*/ 	.word	0xffffffff


	//   ....[16]....
        /*05ac*/ 	.word	0xffffffff


	//   ....[17]....
        /*05b0*/ 	.word	0xffffffff


	//   ....[18]....
        /*05b4*/ 	.word	0xffffffff


	//   ....[19]....
        /*05b8*/ 	.word	0xffffffff


	//   ....[20]....
        /*05bc*/ 	.word	0xffffffff


	//   ....[21]....
        /*05c0*/ 	.word	0xffffffff


	//   ....[22]....
        /*05c4*/ 	.word	0xffffffff


	//   ....[23]....
        /*05c8*/ 	.word	0xffffffff


	//   ....[24]....
        /*05cc*/ 	.word	0xffffffff


	//   ....[25]....
        /*05d0*/ 	.word	0xffffffff


	//   ....[26]....
        /*05d4*/ 	.word	0xffffffff


	//   ....[27]....
        /*05d8*/ 	.word	0xffffffff


	//   ....[28]....
        /*05dc*/ 	.word	0xffffffff


	//   ....[29]....
        /*05e0*/ 	.word	0xffffffff


	//   ....[30]....
        /*05e4*/ 	.word	0xffffffff


	//   ....[31]....
        /*05e8*/ 	.word	0xffffffff


	//   ....[32]....
        /*05ec*/ 	.word	0xffffffff


	//   ....[33]....
        /*05f0*/ 	.word	0xffffffff


	//   ....[34]....
        /*05f4*/ 	.word	0xffffffff


	//   ....[35]....
        /*05f8*/ 	.word	0xffffffff


	//   ....[36]....
        /*05fc*/ 	.word	0xffffffff


	//   ....[37]....
        /*0600*/ 	.word	0xffffffff


	//   ....[38]....
        /*0604*/ 	.word	0xffffffff


	//   ....[39]....
        /*0608*/ 	.word	0xffffffff


	//   ....[40]....
        /*060c*/ 	.word	0xffffffff


	//   ....[41]....
        /*0610*/ 	.word	0xffffffff


	//   ....[42]....
        /*0614*/ 	.word	0xffffffff


	//   ....[43]....
        /*0618*/ 	.word	0xffffffff


	//   ....[44]....
        /*061c*/ 	.word	0xffffffff


	//   ....[45]....
        /*0620*/ 	.word	0xffffffff


	//   ....[46]....
        /*0624*/ 	.word	0xffffffff


	//   ....[47]....
        /*0628*/ 	.word	0xffffffff


	//   ....[48]....
        /*062c*/ 	.word	0xffffffff


	//   ....[49]....
        /*0630*/ 	.word	0xffffffff


	//   ....[50]....
        /*0634*/ 	.word	0xffffffff


	//   ....[51]....
        /*0638*/ 	.word	0xffffffff


	//   ....[52]....
        /*063c*/ 	.word	0xffffffff


	//   ....[53]....
        /*0640*/ 	.word	0xffffffff


	//   ....[54]....
        /*0644*/ 	.word	0xffffffff


	//   ....[55]....
        /*0648*/ 	.word	0xffffffff


	//   ....[56]....
        /*064c*/ 	.word	0xffffffff


	//   ....[57]....
        /*0650*/ 	.word	0xffffffff


	//   ....[58]....
        /*0654*/ 	.word	0xffffffff


	//   ....[59]....
        /*0658*/ 	.word	0xffffffff


	//   ....[60]....
        /*065c*/ 	.word	0xffffffff


	//   ....[61]....
        /*0660*/ 	.word	0xffffffff


	//   ....[62]....
        /*0664*/ 	.word	0xffffffff


	//   ....[63]....
        /*0668*/ 	.word	0xffffffff


	//   ....[64]....
        /*066c*/ 	.word	0xffffffff


	//   ....[65]....
        /*0670*/ 	.word	0xffffffff


	//   ....[66]....
        /*0674*/ 	.word	0xffffffff


	//   ....[67]....
        /*0678*/ 	.word	0xffffffff


	//   ....[68]....
        /*067c*/ 	.word	0xffffffff


	//   ....[69]....
        /*0680*/ 	.word	0xffffffff


	//   ....[70]....
        /*0684*/ 	.word	0xffffffff


	//   ....[71]....
        /*0688*/ 	.word	0xffffffff


	//   ....[72]....
        /*068c*/ 	.word	0xffffffff


	//   ....[73]....
        /*0690*/ 	.word	0xffffffff


	//   ....[74]....
        /*0694*/ 	.word	0xffffffff


	//   ....[75]....
        /*0698*/ 	.word	0xffffffff


	//   ....[76]....
        /*069c*/ 	.word	0xffffffff


	//   ....[77]....
        /*06a0*/ 	.word	0xffffffff


	//   ....[78]....
        /*06a4*/ 	.word	0xffffffff


	//   ....[79]....
        /*06a8*/ 	.word	0xffffffff


	//   ....[80]....
        /*06ac*/ 	.word	0xffffffff


	//   ....[81]....
        /*06b0*/ 	.word	0xffffffff


	//   ....[82]....
        /*06b4*/ 	.word	0xffffffff


	//   ....[83]....
        /*06b8*/ 	.word	0xffffffff


	//   ....[84]....
        /*06bc*/ 	.word	0xffffffff


	//   ....[85]....
        /*06c0*/ 	.word	0xffffffff


	//   ....[86]....
        /*06c4*/ 	.word	0xffffffff


	//   ....[87]....
        /*06c8*/ 	.word	0xffffffff


	//   ....[88]....
        /*06cc*/ 	.word	0xffffffff


	//   ....[89]....
        /*06d0*/ 	.word	0xffffffff


	//   ....[90]....
        /*06d4*/ 	.word	0xffffffff


	//   ....[91]....
        /*06d8*/ 	.word	0xffffffff


	//   ....[92]....
        /*06dc*/ 	.word	0xffffffff


	//   ....[93]....
        /*06e0*/ 	.word	0xffffffff


	//   ....[94]....
        /*06e4*/ 	.word	0xffffffff


	//   ....[95]....
        /*06e8*/ 	.word	0xffffffff


	//   ....[96]....
        /*06ec*/ 	.word	0xffffffff


	//   ....[97]....
        /*06f0*/ 	.word	0xffffffff


	//   ....[98]....
        /*06f4*/ 	.word	0xffffffff


	//   ....[99]....
        /*06f8*/ 	.word	0xffffffff


	//   ....[100]....
        /*06fc*/ 	.word	0xffffffff


	//   ....[101]....
        /*0700*/ 	.word	0xffffffff


	//   ....[102]....
        /*0704*/ 	.word	0xffffffff


	//   ....[103]....
        /*0708*/ 	.word	0xffffffff


	//   ....[104]....
        /*070c*/ 	.word	0xffffffff


	//   ....[105]....
        /*0710*/ 	.word	0xffffffff


	//   ....[106]....
        /*0714*/ 	.word	0x0500000f


	//   ....[107]....
        /*0718*/ 	.word	0x0500000f


	//   ....[108]....
        /*071c*/ 	.word	0x0500000f


	//   ....[109]....
        /*0720*/ 	.word	0x0500000f


	//   ....[110]....
        /*0724*/ 	.word	0x0500000f


	//   ....[111]....
        /*0728*/ 	.word	0x0500000f


	//   ....[112]....
        /*072c*/ 	.word	0x0500000f


	//   ....[113]....
        /*0730*/ 	.word	0x0500000f


	//   ....[114]....
        /*0734*/ 	.word	0x0500000f


	//   ....[115]....
        /*0738*/ 	.word	0x0500000f


	//   ....[116]....
        /*073c*/ 	.word	0x0500000f


	//   ....[117]....
        /*0740*/ 	.word	0x0500000f


	//   ....[118]....
        /*0744*/ 	.word	0x0500000f


	//   ....[119]....
        /*0748*/ 	.word	0x0500000f


	//   ....[120]....
        /*074c*/ 	.word	0x0500000f


	//   ....[121]....
        /*0750*/ 	.word	0x0500000f


	//   ....[122]....
        /*0754*/ 	.word	0x0500000f


	//   ....[123]....
        /*0758*/ 	.word	0x0500000f


	//   ....[124]....
        /*075c*/ 	.word	0x0500000f


	//   ....[125]....
        /*0760*/ 	.word	0x0500000f


	//   ....[126]....
        /*0764*/ 	.word	0x0500000f


	//   ....[127]....
        /*0768*/ 	.word	0x0500000f


	//   ....[128]....
        /*076c*/ 	.word	0x0500000f


	//   ....[129]....
        /*0770*/ 	.word	0x0500000f


	//   ....[130]....
        /*0774*/ 	.word	0x0500000f


	//   ....[131]....
        /*0778*/ 	.word	0x0500000f


	//   ....[132]....
        /*077c*/ 	.word	0x0500000f


	//   ....[133]....
        /*0780*/ 	.word	0x0500000f


	//   ....[134]....
        /*0784*/ 	.word	0x0500000f


	//   ....[135]....
        /*0788*/ 	.word	0x0500000f


	//   ....[136]....
        /*078c*/ 	.word	0x0500000f


	//   ....[137]....
        /*0790*/ 	.word	0x0500000f


	//   ....[138]....
        /*0794*/ 	.word	0x0500000f


	//   ....[139]....
        /*0798*/ 	.word	0x0500000f


	//   ....[140]....
        /*079c*/ 	.word	0x0500000f


	//   ....[141]....
        /*07a0*/ 	.word	0x0500000f


	//   ....[142]....
        /*07a4*/ 	.word	0x0500000f


	//   ....[143]....
        /*07a8*/ 	.word	0x0500000f


	//   ....[144]....
        /*07ac*/ 	.word	0x0500000f


	//   ....[145]....
        /*07b0*/ 	.word	0x0500000f


	//   ....[146]....
        /*07b4*/ 	.word	0x0500000f


	//   ....[147]....
        /*07b8*/ 	.word	0x0500000f


	//   ....[148]....
        /*07bc*/ 	.word	0x0500000f


	//   ....[149]....
        /*07c0*/ 	.word	0x0500000f


	//   ....[150]....
        /*07c4*/ 	.word	0x0500000f


	//   ....[151]....
        /*07c8*/ 	.word	0x0500000f


	//   ....[152]....
        /*07cc*/ 	.word	0x0500000f


	//   ....[153]....
        /*07d0*/ 	.word	0x0500000f


	//   ....[154]....
        /*07d4*/ 	.word	0x0500000f


	//   ....[155]....
        /*07d8*/ 	.word	0x0500000f


	//   ....[156]....
        /*07dc*/ 	.word	0x0500000f


	//   ....[157]....
        /*07e0*/ 	.word	0x0500000f


	//   ....[158]....
        /*07e4*/ 	.word	0x0500000f


	//   ....[159]....
        /*07e8*/ 	.word	0x0500000f


	//   ....[160]....
        /*07ec*/ 	.word	0x0500000f


	//   ....[161]....
        /*07f0*/ 	.word	0x0500000f


	//   ....[162]....
        /*07f4*/ 	.word	0x0500000f


	//   ....[163]....
        /*07f8*/ 	.word	0x0500000f


	//   ....[164]....
        /*07fc*/ 	.word	0x0500000f


	//   ....[165]....
        /*0800*/ 	.word	0x0500000f


	//   ....[166]....
        /*0804*/ 	.word	0x0500000f


	//   ....[167]....
        /*0808*/ 	.word	0x0500000f


	//   ....[168]....
        /*080c*/ 	.word	0x0500000f


	//   ....[169]....
        /*0810*/ 	.word	0x0500000f


	//   ....[170]....
        /*0814*/ 	.word	0x0500000f


	//   ....[171]....
        /*0818*/ 	.word	0x0500000f


	//----- nvinfo : EIATTR_COOP_GROUP_INSTR_OFFSETS
	.align		4
.L_233:
        /*081c*/ 	.byte	0x04, 0x28
        /*081e*/ 	.short	(.L_235 - .L_234)


	//   ....[0]....
.L_234:
        /*0820*/ 	.word	0x00000070


	//   ....[1]....
        /*0824*/ 	.word	0x000001a0


	//   ....[2]....
        /*0828*/ 	.word	0x000001f0


	//   ....[3]....
        /*082c*/ 	.word	0x00000420


	//   ....[4]....
        /*0830*/ 	.word	0x00000580


	//   ....[5]....
        /*0834*/ 	.word	0x000006a0


	//   ....[6]....
        /*0838*/ 	.word	0x00000800


	//   ....[7]....
        /*083c*/ 	.word	0x00006360


	//   ....[8]....
        /*0840*/ 	.word	0x00006950


	//   ....[9]....
        /*0844*/ 	.word	0x00006960


	//   ....[10]....
        /*0848*/ 	.word	0x00006970


	//   ....[11]....
        /*084c*/ 	.word	0x00006980


	//   ....[12]....
        /*0850*/ 	.word	0x00007960


	//   ....[13]....
        /*0854*/ 	.word	0x00007970


	//   ....[14]....
        /*0858*/ 	.word	0x00007980


	//   ....[15]....
        /*085c*/ 	.word	0x00007990


	//   ....[16]....
        /*0860*/ 	.word	0x000099d0


	//   ....[17]....
        /*0864*/ 	.word	0x00009a20


	//   ....[18]....
        /*0868*/ 	.word	0x00009ca0


	//   ....[19]....
        /*086c*/ 	.word	0x00009d40


	//   ....[20]....
        /*0870*/ 	.word	0x0000b430


	//   ....[21]....
        /*0874*/ 	.word	0x0000b490


	//   ....[22]....
        /*0878*/ 	.word	0x0000be50


	//   ....[23]....
        /*087c*/ 	.word	0x0000beb0


	//   ....[24]....
        /*0880*/ 	.word	0x0000cfd0


	//   ....[25]....
        /*0884*/ 	.word	0x0000d070


	//   ....[26]....
        /*0888*/ 	.word	0x0000d0f0


	//   ....[27]....
        /*088c*/ 	.word	0x0000d2b0


	//   ....[28]....
        /*0890*/ 	.word	0x0000eac0


	//   ....[29]....
        /*0894*/ 	.word	0x0000ead0


	//   ....[30]....
        /*0898*/ 	.word	0x0000eae0


	//   ....[31]....
        /*089c*/ 	.word	0x0000eaf0


	//   ....[32]....
        /*08a0*/ 	.word	0x0000f4f0


	//   ....[33]....
        /*08a4*/ 	.word	0x0000f500


	//   ....[34]....
        /*08a8*/ 	.word	0x0000f700


	//   ....[35]....
        /*08ac*/ 	.word	0x0000f710


	//   ....[36]....
        /*08b0*/ 	.word	0x0000f8d0


	//   ....[37]....
        /*08b4*/ 	.word	0x0000f8e0


	//   ....[38]....
        /*08b8*/ 	.word	0x0000faa0


	//   ....[39]....
        /*08bc*/ 	.word	0x0000fab0


	//   ....[40]....
        /*08c0*/ 	.word	0x0000ff10


	//   ....[41]....
        /*08c4*/ 	.word	0x0000ff20


	//   ....[42]....
        /*08c8*/ 	.word	0x00010c00


	//   ....[43]....
        /*08cc*/ 	.word	0x00010c10


	//   ....[44]....
        /*08d0*/ 	.word	0x00012110


	//   ....[45]....
        /*08d4*/ 	.word	0x00012120


	//   ....[46]....
        /*08d8*/ 	.word	0x000122f0


	//   ....[47]....
        /*08dc*/ 	.word	0x00012300


	//   ....[48]....
        /*08e0*/ 	.word	0x000124c0


	//   ....[49]....
        /*08e4*/ 	.word	0x000124d0


	//   ....[50]....
        /*08e8*/ 	.word	0x00012690


	//   ....[51]....
        /*08ec*/ 	.word	0x000126a0


	//   ....[52]....
        /*08f0*/ 	.word	0x000128c0


	//   ....[53]....
        /*08f4*/ 	.word	0x00012af0


	//   ....[54]....
        /*08f8*/ 	.word	0x00012b20


	//   ....[55]....
        /*08fc*/ 	.word	0x00012b50


	//   ....[56]....
        /*0900*/ 	.word	0x00012b80


	//   ....[57]....
        /*0904*/ 	.word	0x00012bb0


	//   ....[58]....
        /*0908*/ 	.word	0x00012be0


	//   ....[59]....
        /*090c*/ 	.word	0x00012d80


	//   ....[60]....
        /*0910*/ 	.word	0x00012db0


	//   ....[61]....
        /*0914*/ 	.word	0x00012de0


	//   ....[62]....
        /*0918*/ 	.word	0x00012e10


	//   ....[63]....
        /*091c*/ 	.word	0x00012e40


	//   ....[64]....
        /*0920*/ 	.word	0x00012e70


	//   ....[65]....
        /*0924*/ 	.word	0x00012f00


	//   ....[66]....
        /*0928*/ 	.word	0x00012f30


	//   ....[67]....
        /*092c*/ 	.word	0x00012f40


	//   ....[68]....
        /*0930*/ 	.word	0x00012ff0


	//   ....[69]....
        /*0934*/ 	.word	0x00014000


	//   ....[70]....
        /*0938*/ 	.word	0x00015bb0


	//   ....[71]....
        /*093c*/ 	.word	0x000166a0


	//   ....[72]....
        /*0940*/ 	.word	0x000166e0


	//   ....[73]....
        /*0944*/ 	.word	0x00016780


	//   ....[74]....
        /*0948*/ 	.word	0x00016790


	//   ....[75]....
        /*094c*/ 	.word	0x00016810


	//   ....[76]....
        /*0950*/ 	.word	0x00016820


	//   ....[77]....
        /*0954*/ 	.word	0x000168a0


	//   ....[78]....
        /*0958*/ 	.word	0x000168b0


	//   ....[79]....
        /*095c*/ 	.word	0x00016930


	//   ....[80]....
        /*0960*/ 	.word	0x00016940


	//   ....[81]....
        /*0964*/ 	.word	0x000169c0


	//   ....[82]....
        /*0968*/ 	.word	0x000169d0


	//   ....[83]....
        /*096c*/ 	.word	0x00016a50


	//   ....[84]....
        /*0970*/ 	.word	0x00016a60


	//   ....[85]....
        /*0974*/ 	.word	0x00016ab0


	//   ....[86]....
        /*0978*/ 	.word	0x00016ad0


	//   ....[87]....
        /*097c*/ 	.word	0x000195b0


	//   ....[88]....
        /*0980*/ 	.word	0x00019630


	//   ....[89]....
        /*0984*/ 	.word	0x00019660


	//   ....[90]....
        /*0988*/ 	.word	0x00019670


	//   ....[91]....
        /*098c*/ 	.word	0x000196a0


	//   ....[92]....
        /*0990*/ 	.word	0x000196d0


	//   ....[93]....
        /*0994*/ 	.word	0x00019700


	//   ....[94]....
        /*0998*/ 	.word	0x00019730


	//   ....[95]....
        /*099c*/ 	.word	0x000198f0


	//   ....[96]....
        /*09a0*/ 	.word	0x00019920


	//   ....[97]....
        /*09a4*/ 	.word	0x00019950


	//   ....[98]....
        /*09a8*/ 	.word	0x00019980


	//   ....[99]....
        /*09ac*/ 	.word	0x000199b0


	//   ....[100]....
        /*09b0*/ 	.word	0x000199e0


	//   ....[101]....
        /*09b4*/ 	.word	0x00019aa0


	//   ....[102]....
        /*09b8*/ 	.word	0x00019ac0


	//   ....[103]....
        /*09bc*/ 	.word	0x00019ad0


	//   ....[104]....
        /*09c0*/ 	.word	0x00019b30


	//   ....[105]....
        /*09c4*/ 	.word	0x0001a250


	//   ....[106]....
        /*09c8*/ 	.word	0x0001a660


	//   ....[107]....
        /*09cc*/ 	.word	0x0001a700


	//   ....[108]....
        /*09d0*/ 	.word	0x0001a790


	//   ....[109]....
        /*09d4*/ 	.word	0x0001a7e0


	//   ....[110]....
        /*09d8*/ 	.word	0x0001a830


	//   ....[111]....
        /*09dc*/ 	.word	0x0001a910


	//   ....[112]....
        /*09e0*/ 	.word	0x0001a9a0


	//   ....[113]....
        /*09e4*/ 	.word	0x0001a9f0


	//   ....[114]....
        /*09e8*/ 	.word	0x0001aa40


	//   ....[115]....
        /*09ec*/ 	.word	0x0001ac50


	//   ....[116]....
        /*09f0*/ 	.word	0x0001aca0


	//   ....[117]....
        /*09f4*/ 	.word	0x0001ad30


	//   ....[118]....
        /*09f8*/ 	.word	0x0001adc0


	//   ....[119]....
        /*09fc*/ 	.word	0x0001ae50


	//   ....[120]....
        /*0a00*/ 	.word	0x0001aee0


	//   ....[121]....
        /*0a04*/ 	.word	0x0001af70


	//   ....[122]....
        /*0a08*/ 	.word	0x0001b000


	//   ....[123]....
        /*0a0c*/ 	.word	0x0001b080


	//   ....[124]....
        /*0a10*/ 	.word	0x0001b0d0


	//   ....[125]....
        /*0a14*/ 	.word	0x0001b170


	//   ....[126]....
        /*0a18*/ 	.word	0x0001b200


	//   ....[127]....
        /*0a1c*/ 	.word	0x0001b280


	//   ....[128]....
        /*0a20*/ 	.word	0x0001b2d0


	//   ....[129]....
        /*0a24*/ 	.word	0x0001b360


	//   ....[130]....
        /*0a28*/ 	.word	0x0001b3f0


	//   ....[131]....
        /*0a2c*/ 	.word	0x0001b480


	//   ....[132]....
        /*0a30*/ 	.word	0x0001b510


	//   ....[133]....
        /*0a34*/ 	.word	0x0001b5a0


	//   ....[134]....
        /*0a38*/ 	.word	0x0001b630


	//   ....[135]....
        /*0a3c*/ 	.word	0x0001b6f0


	//   ....[136]....
        /*0a40*/ 	.word	0x0001b9d0


	//   ....[137]....
        /*0a44*/ 	.word	0x0001bbb0


	//   ....[138]....
        /*0a48*/ 	.word	0x0001bc00


	//   ....[139]....
        /*0a4c*/ 	.word	0x0001bc60


	//   ....[140]....
        /*0a50*/ 	.word	0x0001bd50


	//   ....[141]....
        /*0a54*/ 	.word	0x0001bdb0


	//   ....[142]....
        /*0a58*/ 	.word	0x0001bea0


	//   ....[143]....
        /*0a5c*/ 	.word	0x0001bf00


	//   ....[144]....
        /*0a60*/ 	.word	0x0001bff0


	//   ....[145]....
        /*0a64*/ 	.word	0x0001c050


	//   ....[146]....
        /*0a68*/ 	.word	0x0001c140


	//   ....[147]....
        /*0a6c*/ 	.word	0x0001c1a0


	//   ....[148]....
        /*0a70*/ 	.word	0x0001c290


	//   ....[149]....
        /*0a74*/ 	.word	0x0001c2f0


	//   ....[150]....
        /*0a78*/ 	.word	0x0001c3d0


	//   ....[151]....
        /*0a7c*/ 	.word	0x0001c440


	//   ....[152]....
        /*0a80*/ 	.word	0x0001c510


	//   ....[153]....
        /*0a84*/ 	.word	0x0001c840


	//   ....[154]....
        /*0a88*/ 	.word	0x0001c8e0


	//   ....[155]....
        /*0a8c*/ 	.word	0x0001ca80


	//   ....[156]....
        /*0a90*/ 	.word	0x0001cb00


	//   ....[157]....
        /*0a94*/ 	.word	0x0001cb80


	//   ....[158]....
        /*0a98*/ 	.word	0x0001cc00


	//   ....[159]....
        /*0a9c*/ 	.word	0x0001cc80


	//   ....[160]....
        /*0aa0*/ 	.word	0x0001cd10


	//   ....[161]....
        /*0aa4*/ 	.word	0x0001cdb0


	//   ....[162]....
        /*0aa8*/ 	.word	0x0001ce60


	//   ....[163]....
        /*0aac*/ 	.word	0x0001cee0


	//   ....[164]....
        /*0ab0*/ 	.word	0x0001cf60


	//   ....[165]....
        /*0ab4*/ 	.word	0x0001cfe0


	//   ....[166]....
        /*0ab8*/ 	.word	0x0001d070


	//   ....[167]....
        /*0abc*/ 	.word	0x0001d0f0


	//   ....[168]....
        /*0ac0*/ 	.word	0x0001d190


	//   ....[169]....
        /*0ac4*/ 	.word	0x0001d1e0


	//   ....[170]....
        /*0ac8*/ 	.word	0x0001d270


	//   ....[171]....
        /*0acc*/ 	.word	0x0001d3a0


	//----- nvinfo : EIATTR_REG_RECONFIG
	.align		4
.L_235:
        /*0ad0*/ 	.byte	0x01, 0x54
	.zero		2


	//----- nvinfo : EIATTR_SYSCALL_OFFSETS
	.align		4
        /*0ad4*/ 	.byte	0x04, 0x46
        /*0ad6*/ 	.short	(.L_237 - .L_236)


	//   ....[0]....
.L_236:
        /*0ad8*/ 	.word	0x00001dd0


	//   ....[1]....
        /*0adc*/ 	.word	0x00001f20


	//   ....[2]....
        /*0ae0*/ 	.word	0x00006500


	//   ....[3]....
        /*0ae4*/ 	.word	0x00006870


	//   ....[4]....
        /*0ae8*/ 	.word	0x000157d0


	//   ....[5]....
        /*0aec*/ 	.word	0x00015920


	//   ....[6]....
        /*0af0*/ 	.word	0x00015a20


	//   ....[7]....
        /*0af4*/ 	.word	0x000162e0


	//----- nvinfo : EIATTR_MBARRIER_INSTR_OFFSETS
	.align		4
.L_237:
        /*0af8*/ 	.byte	0x04, 0x39
        /*0afa*/ 	.short	(.L_239 - .L_238)


	//   ....[0]....
.L_238:
        /*0afc*/ 	.word	0x000002d0
        /*0b00*/ 	.word	0x000000ff
        /*0b04*/ 	.word	0x00022800
        /*0b08*/ 	.short	0x0100
        /*0b0a*/ 	.byte	0x08
	.zero		1


	//   ....[1]....
        /*0b0c*/ 	.word	0x000002e0
        /*0b10*/ 	.word	0x000000ff
        /*0b14*/ 	.word	0x00022820
        /*0b18*/ 	.short	0x0100
        /*0b1a*/ 	.byte	0x08
	.zero		1


	//   ....[2]....
        /*0b1c*/ 	.word	0x000003d0
        /*0b20*/ 	.word	0x000000ff
        /*0b24*/ 	.word	0x00022830
        /*0b28*/ 	.short	0x0100
        /*0b2a*/ 	.byte	0x08
	.zero		1


	//   ....[3]....
        /*0b2c*/ 	.word	0x000003e0
        /*0b30*/ 	.word	0x000000ff
        /*0b34*/ 	.word	0x00022840
        /*0b38*/ 	.short	0x0100
        /*0b3a*/ 	.byte	0x08
	.zero		1


	//   ....[4]....
        /*0b3c*/ 	.word	0x000003f0
        /*0b40*/ 	.word	0x000000ff
        /*0b44*/ 	.word	0x00022838
        /*0b48*/ 	.short	0x0100
        /*0b4a*/ 	.byte	0x08
	.zero		1


	//   ....[5]....
        /*0b4c*/ 	.word	0x00000400
        /*0b50*/ 	.word	0x000000ff
        /*0b54*/ 	.word	0x00022848
        /*0b58*/ 	.short	0x0100
        /*0b5a*/ 	.byte	0x08
	.zero		1


	//   ....[6]....
        /*0b5c*/ 	.word	0x00000530
        /*0b60*/ 	.word	0x000000ff
        /*0b64*/ 	.word	0x00022850
        /*0b68*/ 	.short	0x0100
        /*0b6a*/ 	.byte	0x08
	.zero		1


	//   ....[7]....
        /*0b6c*/ 	.word	0x00000540
        /*0b70*/ 	.word	0x000000ff
        /*0b74*/ 	.word	0x00022860
        /*0b78*/ 	.short	0x0100
        /*0b7a*/ 	.byte	0x08
	.zero		1


	//   ....[8]....
        /*0b7c*/ 	.word	0x00000550
        /*0b80*/ 	.word	0x000000ff
        /*0b84*/ 	.word	0x00022858
        /*0b88*/ 	.short	0x0100
        /*0b8a*/ 	.byte	0x08
	.zero		1


	//   ....[9]....
        /*0b8c*/ 	.word	0x00000560
        /*0b90*/ 	.word	0x000000ff
        /*0b94*/ 	.word	0x00022868
        /*0b98*/ 	.short	0x0100
        /*0b9a*/ 	.byte	0x08
	.zero		1


	//   ....[10]....
        /*0b9c*/ 	.word	0x00000650
        /*0ba0*/ 	.word	0x000000ff
        /*0ba4*/ 	.word	0x00022870
        /*0ba8*/ 	.short	0x0100
        /*0baa*/ 	.byte	0x06
	.zero		1


	//   ....[11]....
        /*0bac*/ 	.word	0x00000660
        /*0bb0*/ 	.word	0x000000ff
        /*0bb4*/ 	.word	0x00022880
        /*0bb8*/ 	.short	0x0100
        /*0bba*/ 	.byte	0x06
	.zero		1


	//   ....[12]....
        /*0bbc*/ 	.word	0x00000670
        /*0bc0*/ 	.word	0x000000ff
        /*0bc4*/ 	.word	0x00022878
        /*0bc8*/ 	.short	0x0100
        /*0bca*/ 	.byte	0x06
	.zero		1


	//   ....[13]....
        /*0bcc*/ 	.word	0x00000680
        /*0bd0*/ 	.word	0x000000ff
        /*0bd4*/ 	.word	0x00022888
        /*0bd8*/ 	.short	0x0100
        /*0bda*/ 	.byte	0x06
	.zero		1


	//   ....[14]....
        /*0bdc*/ 	.word	0x000007b0
        /*0be0*/ 	.word	0x000000ff
        /*0be4*/ 	.word	0x00022890
        /*0be8*/ 	.short	0x0100
        /*0bea*/ 	.byte	0x08
	.zero		1


	//   ....[15]....
        /*0bec*/ 	.word	0x000007c0
        /*0bf0*/ 	.word	0x000000ff
        /*0bf4*/ 	.word	0x000228a0
        /*0bf8*/ 	.short	0x0100
        /*0bfa*/ 	.byte	0x08
	.zero		1


	//   ....[16]....
        /*0bfc*/ 	.word	0x000007d0
        /*0c00*/ 	.word	0x000000ff
        /*0c04*/ 	.word	0x00022898
        /*0c08*/ 	.short	0x0100
        /*0c0a*/ 	.byte	0x08
	.zero		1


	//   ....[17]....
        /*0c0c*/ 	.word	0x000007e0
        /*0c10*/ 	.word	0x000000ff
        /*0c14*/ 	.word	0x000228a8
        /*0c18*/ 	.short	0x0100
        /*0c1a*/ 	.byte	0x08
	.zero		1


	//   ....[18]....
        /*0c1c*/ 	.word	0x00000910
        /*0c20*/ 	.word	0x000000ff
        /*0c24*/ 	.word	0x000228b0
        /*0c28*/ 	.short	0x0100
        /*0c2a*/ 	.byte	0x08
	.zero		1


	//   ....[19]....
        /*0c2c*/ 	.word	0x00000920
        /*0c30*/ 	.word	0x000000ff
        /*0c34*/ 	.word	0x000228c0
        /*0c38*/ 	.short	0x0100
        /*0c3a*/ 	.byte	0x08
	.zero		1


	//   ....[20]....
        /*0c3c*/ 	.word	0x00000930
        /*0c40*/ 	.word	0x000000ff
        /*0c44*/ 	.word	0x000228b8
        /*0c48*/ 	.short	0x0100
        /*0c4a*/ 	.byte	0x08
	.zero		1


	//   ....[21]....
        /*0c4c*/ 	.word	0x00000940
        /*0c50*/ 	.word	0x000000ff
        /*0c54*/ 	.word	0x000228c8
        /*0c58*/ 	.short	0x0100
        /*0c5a*/ 	.byte	0x08
	.zero		1


	//   ....[22]....
        /*0c5c*/ 	.word	0x00003160
        /*0c60*/ 	.word	0x0000005f
        /*0c64*/ 	.word	0x00022890
        /*0c68*/ 	.short	0x010a
        /*0c6a*/ 	.byte	0x3f
	.zero		1


	//   ....[23]....
        /*0c6c*/ 	.word	0x000042e0
        /*0c70*/ 	.word	0x0000005f
        /*0c74*/ 	.word	0x00022890
        /*0c78*/ 	.short	0x010a
        /*0c7a*/ 	.byte	0x3f
	.zero		1


	//   ....[24]....
        /*0c7c*/ 	.word	0x00005310
        /*0c80*/ 	.word	0x0000005f
        /*0c84*/ 	.word	0x00022890
        /*0c88*/ 	.short	0x010a
        /*0c8a*/ 	.byte	0x3f
	.zero		1


	//   ....[25]....
        /*0c8c*/ 	.word	0x00005520
        /*0c90*/ 	.word	0x00000020
        /*0c94*/ 	.word	0x00000000
        /*0c98*/ 	.short	0x0101
        /*0c9a*/ 	.byte	0x3f
	.zero		1


	//   ....[26]....
        /*0c9c*/ 	.word	0x00005560
        /*0ca0*/ 	.word	0x0000005f
        /*0ca4*/ 	.word	0x000228b0
        /*0ca8*/ 	.short	0x010a
        /*0caa*/ 	.byte	0x3f
	.zero		1


	//   ....[27]....
        /*0cac*/ 	.word	0x00005bb0
        /*0cb0*/ 	.word	0x0000005f
        /*0cb4*/ 	.word	0x00000000
        /*0cb8*/ 	.short	0x0101
        /*0cba*/ 	.byte	0x3f
	.zero		1


	//   ....[28]....
        /*0cbc*/ 	.word	0x00006590
        /*0cc0*/ 	.word	0x00000013
        /*0cc4*/ 	.word	0x00022800
        /*0cc8*/ 	.short	0x010a
        /*0cca*/ 	.byte	0x3f
	.zero		1


	//   ....[29]....
        /*0ccc*/ 	.word	0x000065e0
        /*0cd0*/ 	.word	0x00000013
        /*0cd4*/ 	.word	0x00022800
        /*0cd8*/ 	.short	0x010a
        /*0cda*/ 	.byte	0x3f
	.zero		1


	//   ....[30]....
        /*0cdc*/ 	.word	0x00006c50
        /*0ce0*/ 	.word	0x00000013
        /*0ce4*/ 	.word	0x00022800
        /*0ce8*/ 	.short	0x010a
        /*0cea*/ 	.byte	0x3f
	.zero		1


	//   ....[31]....
        /*0cec*/ 	.word	0x00007b60
        /*0cf0*/ 	.word	0x00000013
        /*0cf4*/ 	.word	0x00022800
        /*0cf8*/ 	.short	0x010a
        /*0cfa*/ 	.byte	0x3f
	.zero		1


	//   ....[32]....
        /*0cfc*/ 	.word	0x00008980
        /*0d00*/ 	.word	0x0000000d
        /*0d04*/ 	.word	0x00022830
        /*0d08*/ 	.short	0x010a
        /*0d0a*/ 	.byte	0x3f
	.zero		1


	//   ....[33]....
        /*0d0c*/ 	.word	0x00008a20
        /*0d10*/ 	.word	0x0000000d
        /*0d14*/ 	.word	0x00022830
        /*0d18*/ 	.short	0x010a
        /*0d1a*/ 	.byte	0x3f
	.zero		1


	//   ....[34]....
        /*0d1c*/ 	.word	0x0000a180
        /*0d20*/ 	.word	0x00000003
        /*0d24*/ 	.word	0x00000000
        /*0d28*/ 	.short	0x0101
        /*0d2a*/ 	.byte	0x3f
	.zero		1


	//   ....[35]....
        /*0d2c*/ 	.word	0x0000a6a0
        /*0d30*/ 	.word	0x0000000d
        /*0d34*/ 	.word	0x00022850
        /*0d38*/ 	.short	0x010a
        /*0d3a*/ 	.byte	0x3f
	.zero		1


	//   ....[36]....
        /*0d3c*/ 	.word	0x0000a6f0
        /*0d40*/ 	.word	0x0000000d
        /*0d44*/ 	.word	0x00022850
        /*0d48*/ 	.short	0x010a
        /*0d4a*/ 	.byte	0x3f
	.zero		1


	//   ....[37]....
        /*0d4c*/ 	.word	0x0000aab0
        /*0d50*/ 	.word	0x0000000d
        /*0d54*/ 	.word	0x00000000
        /*0d58*/ 	.short	0x0101
        /*0d5a*/ 	.byte	0x3f
	.zero		1


	//   ....[38]....
        /*0d5c*/ 	.word	0x0000abd0
        /*0d60*/ 	.word	0x0000000e
        /*0d64*/ 	.word	0x00022830
        /*0d68*/ 	.short	0x010a
        /*0d6a*/ 	.byte	0x3f
	.zero		1


	//   ....[39]....
        /*0d6c*/ 	.word	0x0000ac30
        /*0d70*/ 	.word	0x0000000e
        /*0d74*/ 	.word	0x00022830
        /*0d78*/ 	.short	0x010a
        /*0d7a*/ 	.byte	0x3f
	.zero		1


	//   ....[40]....
        /*0d7c*/ 	.word	0x0000c300
        /*0d80*/ 	.word	0x000000a0
        /*0d84*/ 	.word	0x00000000
        /*0d88*/ 	.short	0x0101
        /*0d8a*/ 	.byte	0x3f
	.zero		1


	//   ....[41]....
        /*0d8c*/ 	.word	0x0000cba0
        /*0d90*/ 	.word	0x0000000e
        /*0d94*/ 	.word	0x00022850
        /*0d98*/ 	.short	0x010a
        /*0d9a*/ 	.byte	0x3f
	.zero		1


	//   ....[42]....
        /*0d9c*/ 	.word	0x0000cbf0
        /*0da0*/ 	.word	0x0000000e
        /*0da4*/ 	.word	0x00022850
        /*0da8*/ 	.short	0x010a
        /*0daa*/ 	.byte	0x3f
	.zero		1


	//   ....[43]....
        /*0dac*/ 	.word	0x0000cfa0
        /*0db0*/ 	.word	0x0000000e
        /*0db4*/ 	.word	0x00000000
        /*0db8*/ 	.short	0x0101
        /*0dba*/ 	.byte	0x3f
	.zero		1


	//   ....[44]....
        /*0dbc*/ 	.word	0x0000f490
        /*0dc0*/ 	.word	0x00000003
        /*0dc4*/ 	.word	0x00000000
        /*0dc8*/ 	.short	0x0101
        /*0dca*/ 	.byte	0x3f
	.zero		1


	//   ....[45]....
        /*0dcc*/ 	.word	0x0000fe70
        /*0dd0*/ 	.word	0x00000003
        /*0dd4*/ 	.word	0x00000000
        /*0dd8*/ 	.short	0x0101
        /*0dda*/ 	.byte	0x3f
	.zero		1


	//   ....[46]....
        /*0ddc*/ 	.word	0x000140e0
        /*0de0*/ 	.word	0x00000012
        /*0de4*/ 	.word	0x00022820
        /*0de8*/ 	.short	0x010a
        /*0dea*/ 	.byte	0x3f
	.zero		1


	//   ....[47]....
        /*0dec*/ 	.word	0x000141b0
        /*0df0*/ 	.word	0x00000004
        /*0df4*/ 	.word	0x000228a0
        /*0df8*/ 	.short	0x010a
        /*0dfa*/ 	.byte	0x3f
	.zero		1


	//   ....[48]....
        /*0dfc*/ 	.word	0x000143f0
        /*0e00*/ 	.word	0x00000004
        /*0e04*/ 	.word	0x000228c0
        /*0e08*/ 	.short	0x010a
        /*0e0a*/ 	.byte	0x3f
	.zero		1


	//   ....[49]....
        /*0e0c*/ 	.word	0x00014a90
        /*0e10*/ 	.word	0x00000005
        /*0e14*/ 	.word	0x000228a0
        /*0e18*/ 	.short	0x010a
        /*0e1a*/ 	.byte	0x3f
	.zero		1


	//   ....[50]....
        /*0e1c*/ 	.word	0x00014cc0
        /*0e20*/ 	.word	0x00000005
        /*0e24*/ 	.word	0x000228c0
        /*0e28*/ 	.short	0x010a
        /*0e2a*/ 	.byte	0x3f
	.zero		1


	//   ....[51]....
        /*0e2c*/ 	.word	0x00015e20
        /*0e30*/ 	.word	0x00000000
        /*0e34*/ 	.word	0x00022840
        /*0e38*/ 	.short	0x010a
        /*0e3a*/ 	.byte	0x3f
	.zero		1


	//   ....[52]....
        /*0e3c*/ 	.word	0x00016b70
        /*0e40*/ 	.word	0x00000012
        /*0e44*/ 	.word	0x00022800
        /*0e48*/ 	.short	0x0107
        /*0e4a*/ 	.byte	0x3f
	.zero		1


	//   ....[53]....
        /*0e4c*/ 	.word	0x00016c60
        /*0e50*/ 	.word	0x00000012
        /*0e54*/ 	.word	0x00022800
        /*0e58*/ 	.short	0x0101
        /*0e5a*/ 	.byte	0x3f
	.zero		1


	//   ....[54]....
        /*0e5c*/ 	.word	0x00016c80
        /*0e60*/ 	.word	0x00000012
        /*0e64*/ 	.word	0x00022820
        /*0e68*/ 	.short	0x010a
        /*0e6a*/ 	.byte	0x3f
	.zero		1


	//   ....[55]....
        /*0e6c*/ 	.word	0x00016d60
        /*0e70*/ 	.word	0x00000002
        /*0e74*/ 	.word	0x00022860
        /*0e78*/ 	.short	0x010a
        /*0e7a*/ 	.byte	0x3f
	.zero		1


	//   ....[56]....
        /*0e7c*/ 	.word	0x00017610
        /*0e80*/ 	.word	0x00000002
        /*0e84*/ 	.word	0x00022840
        /*0e88*/ 	.short	0x010a
        /*0e8a*/ 	.byte	0x3f
	.zero		1


	//   ....[57]....
        /*0e8c*/ 	.word	0x00017860
        /*0e90*/ 	.word	0x00000002
        /*0e94*/ 	.word	0x00022860
        /*0e98*/ 	.short	0x010a
        /*0e9a*/ 	.byte	0x3f
	.zero		1


	//   ....[58]....
        /*0e9c*/ 	.word	0x00018050
        /*0ea0*/ 	.word	0x00000003
        /*0ea4*/ 	.word	0x00022840
        /*0ea8*/ 	.short	0x010a
        /*0eaa*/ 	.byte	0x3f
	.zero		1


	//   ....[59]....
        /*0eac*/ 	.word	0x000182a0
        /*0eb0*/ 	.word	0x00000003
        /*0eb4*/ 	.word	0x00022860
        /*0eb8*/ 	.short	0x010a
        /*0eba*/ 	.byte	0x3f
	.zero		1


	//   ....[60]....
        /*0ebc*/ 	.word	0x00018a20
        /*0ec0*/ 	.word	0x00000003
        /*0ec4*/ 	.word	0x00022840
        /*0ec8*/ 	.short	0x010a
        /*0eca*/ 	.byte	0x3f
	.zero		1


	//   ....[61]....
        /*0ecc*/ 	.word	0x00018c70
        /*0ed0*/ 	.word	0x00000003
        /*0ed4*/ 	.word	0x00022860
        /*0ed8*/ 	.short	0x010a
        /*0eda*/ 	.byte	0x3f
	.zero		1


	//   ....[62]....
        /*0edc*/ 	.word	0x0001a1d0
        /*0ee0*/ 	.word	0x00000000
        /*0ee4*/ 	.word	0x00022820
        /*0ee8*/ 	.short	0x010a
        /*0eea*/ 	.byte	0x3f
	.zero		1


	//   ....[63]....
        /*0eec*/ 	.word	0x0001a3b0
        /*0ef0*/ 	.word	0x00000006
        /*0ef4*/ 	.word	0x00000000
        /*0ef8*/ 	.short	0x010a
        /*0efa*/ 	.byte	0x3f
	.zero		1


	//   ....[64]....
        /*0efc*/ 	.word	0x0001a3e0
        /*0f00*/ 	.word	0x00000007
        /*0f04*/ 	.word	0x00000000
        /*0f08*/ 	.short	0x010a
        /*0f0a*/ 	.byte	0x3f
	.zero		1


	//   ....[65]....
        /*0f0c*/ 	.word	0x0001a440
        /*0f10*/ 	.word	0x00000004
        /*0f14*/ 	.word	0x00000000
        /*0f18*/ 	.short	0x010a
        /*0f1a*/ 	.byte	0x3f
	.zero		1


	//   ....[66]....
        /*0f1c*/ 	.word	0x0001a470
        /*0f20*/ 	.word	0x00000003
        /*0f24*/ 	.word	0x00000000
        /*0f28*/ 	.short	0x010a
        /*0f2a*/ 	.byte	0x3f
	.zero		1


	//   ....[67]....
        /*0f2c*/ 	.word	0x0001a4d0
        /*0f30*/ 	.word	0x0000005f
        /*0f34*/ 	.word	0x00022890
        /*0f38*/ 	.short	0x010a
        /*0f3a*/ 	.byte	0x3f
	.zero		1


	//   ....[68]....
        /*0f3c*/ 	.word	0x0001a520
        /*0f40*/ 	.word	0x0000005f
        /*0f44*/ 	.word	0x00022890
        /*0f48*/ 	.short	0x010a
        /*0f4a*/ 	.byte	0x3f
	.zero		1


	//   ....[69]....
        /*0f4c*/ 	.word	0x0001a570
        /*0f50*/ 	.word	0x0000005f
        /*0f54*/ 	.word	0x00022890
        /*0f58*/ 	.short	0x010a
        /*0f5a*/ 	.byte	0x3f
	.zero		1


	//   ....[70]....
        /*0f5c*/ 	.word	0x0001a5c0
        /*0f60*/ 	.word	0x0000005f
        /*0f64*/ 	.word	0x000228b0
        /*0f68*/ 	.short	0x010a
        /*0f6a*/ 	.byte	0x3f
	.zero		1


	//   ....[71]....
        /*0f6c*/ 	.word	0x0001a860
        /*0f70*/ 	.word	0x00000013
        /*0f74*/ 	.word	0x00022800
        /*0f78*/ 	.short	0x010a
        /*0f7a*/ 	.byte	0x3f
	.zero		1


	//   ....[72]....
        /*0f7c*/ 	.word	0x0001aa70
        /*0f80*/ 	.word	0x00000013
        /*0f84*/ 	.word	0x00022800
        /*0f88*/ 	.short	0x010a
        /*0f8a*/ 	.byte	0x3f
	.zero		1


	//   ....[73]....
        /*0f8c*/ 	.word	0x0001aac0
        /*0f90*/ 	.word	0x0000000d
        /*0f94*/ 	.word	0x00022830
        /*0f98*/ 	.short	0x010a
        /*0f9a*/ 	.byte	0x3f
	.zero		1


	//   ....[74]....
        /*0f9c*/ 	.word	0x0001ab10
        /*0fa0*/ 	.word	0x0000000d
        /*0fa4*/ 	.word	0x00022850
        /*0fa8*/ 	.short	0x010a
        /*0faa*/ 	.byte	0x3f
	.zero		1


	//   ....[75]....
        /*0fac*/ 	.word	0x0001ab60
        /*0fb0*/ 	.word	0x0000000e
        /*0fb4*/ 	.word	0x00022830
        /*0fb8*/ 	.short	0x010a
        /*0fba*/ 	.byte	0x3f
	.zero		1


	//   ....[76]....
        /*0fbc*/ 	.word	0x0001abb0
        /*0fc0*/ 	.word	0x0000000e
        /*0fc4*/ 	.word	0x00022850
        /*0fc8*/ 	.short	0x010a
        /*0fca*/ 	.byte	0x3f
	.zero		1


	//   ....[77]....
        /*0fcc*/ 	.word	0x0001b7b0
        /*0fd0*/ 	.word	0x00000012
        /*0fd4*/ 	.word	0x00022820
        /*0fd8*/ 	.short	0x010a
        /*0fda*/ 	.byte	0x3f
	.zero		1


	//   ....[78]....
        /*0fdc*/ 	.word	0x0001b800
        /*0fe0*/ 	.word	0x00000004
        /*0fe4*/ 	.word	0x000228a0
        /*0fe8*/ 	.short	0x010a
        /*0fea*/ 	.byte	0x3f
	.zero		1


	//   ....[79]....
        /*0fec*/ 	.word	0x0001b850
        /*0ff0*/ 	.word	0x00000004
        /*0ff4*/ 	.word	0x000228c0
        /*0ff8*/ 	.short	0x010a
        /*0ffa*/ 	.byte	0x3f
	.zero		1


	//   ....[80]....
        /*0ffc*/ 	.word	0x0001b8a0
        /*1000*/ 	.word	0x00000005
        /*1004*/ 	.word	0x000228a0
        /*1008*/ 	.short	0x010a
        /*100a*/ 	.byte	0x3f
	.zero		1


	//   ....[81]....
        /*100c*/ 	.word	0x0001b8f0
        /*1010*/ 	.word	0x00000005
        /*1014*/ 	.word	0x000228c0
        /*1018*/ 	.short	0x010a
        /*101a*/ 	.byte	0x3f
	.zero		1


	//   ....[82]....
        /*101c*/ 	.word	0x0001ba90
        /*1020*/ 	.word	0x00000000
        /*1024*/ 	.word	0x00022840
        /*1028*/ 	.short	0x010a
        /*102a*/ 	.byte	0x3f
	.zero		1


	//   ....[83]....
        /*102c*/ 	.word	0x0001c550
        /*1030*/ 	.word	0x00000012
        /*1034*/ 	.word	0x00022820
        /*1038*/ 	.short	0x010a
        /*103a*/ 	.byte	0x3f
	.zero		1


	//   ....[84]....
        /*103c*/ 	.word	0x0001c5a0
        /*1040*/ 	.word	0x00000002
        /*1044*/ 	.word	0x00022860
        /*1048*/ 	.short	0x010a
        /*104a*/ 	.byte	0x3f
	.zero		1


	//   ....[85]....
        /*104c*/ 	.word	0x0001c5f0
        /*1050*/ 	.word	0x00000002
        /*1054*/ 	.word	0x00022840
        /*1058*/ 	.short	0x010a
        /*105a*/ 	.byte	0x3f
	.zero		1


	//   ....[86]....
        /*105c*/ 	.word	0x0001c640
        /*1060*/ 	.word	0x00000002
        /*1064*/ 	.word	0x00022860
        /*1068*/ 	.short	0x010a
        /*106a*/ 	.byte	0x3f
	.zero		1


	//   ....[87]....
        /*106c*/ 	.word	0x0001c690
        /*1070*/ 	.word	0x00000003
        /*1074*/ 	.word	0x00022840
        /*1078*/ 	.short	0x010a
        /*107a*/ 	.byte	0x3f
	.zero		1


	//   ....[88]....
        /*107c*/ 	.word	0x0001c6e0
        /*1080*/ 	.word	0x00000003
        /*1084*/ 	.word	0x00022860
        /*1088*/ 	.short	0x010a
        /*108a*/ 	.byte	0x3f
	.zero		1


	//   ....[89]....
        /*108c*/ 	.word	0x0001c730
        /*1090*/ 	.word	0x00000003
        /*1094*/ 	.word	0x00022840
        /*1098*/ 	.short	0x010a
        /*109a*/ 	.byte	0x3f
	.zero		1


	//   ....[90]....
        /*109c*/ 	.word	0x0001c780
        /*10a0*/ 	.word	0x00000003
        /*10a4*/ 	.word	0x00022860
        /*10a8*/ 	.short	0x010a
        /*10aa*/ 	.byte	0x3f
	.zero		1


	//   ....[91]....
        /*10ac*/ 	.word	0x0001d2c0
        /*10b0*/ 	.word	0x00000000
        /*10b4*/ 	.word	0x00022820
        /*10b8*/ 	.short	0x010a
        /*10ba*/ 	.byte	0x3f
	.zero		1


	//   ....[92]....
        /*10bc*/ 	.word	0x0001d460
        /*10c0*/ 	.word	0x00000006
        /*10c4*/ 	.word	0x00000000
        /*10c8*/ 	.short	0x010a
        /*10ca*/ 	.byte	0x3f
	.zero		1


	//   ....[93]....
        /*10cc*/ 	.word	0x0001d4b0
        /*10d0*/ 	.word	0x00000007
        /*10d4*/ 	.word	0x00000000
        /*10d8*/ 	.short	0x010a
        /*10da*/ 	.byte	0x3f
	.zero		1


	//   ....[94]....
        /*10dc*/ 	.word	0x0001d500
        /*10e0*/ 	.word	0x00000004
        /*10e4*/ 	.word	0x00000000
        /*10e8*/ 	.short	0x010a
        /*10ea*/ 	.byte	0x3f
	.zero		1


	//----- nvinfo : EIATTR_NUM_MBARRIERS
	.align		4
.L_239:
        /*10ec*/ 	.byte	0x03, 0x38
        /*10ee*/ 	.short	0x0016


	//----- nvinfo : EIATTR_EXIT_INSTR_OFFSETS
	.align		4
        /*10f0*/ 	.byte	0x04, 0x1c
        /*10f2*/ 	.short	(.L_241 - .L_240)


	//   ....[0]....
.L_240:
        /*10f4*/ 	.word	0x0001a4c0


	//----- nvinfo : EIATTR_MAX_THREADS
	.align		4
.L_241:
        /*10f8*/ 	.byte	0x04, 0x05
        /*10fa*/ 	.short	(.L_243 - .L_242)
.L_242:
        /*10fc*/ 	.word	0x00000180
        /*1100*/ 	.word	0x00000001
        /*1104*/ 	.word	0x00000001


	//----- nvinfo : EIATTR_CRS_STACK_SIZE
	.align		4
.L_243:
        /*1108*/ 	.byte	0x04, 0x1e
        /*110a*/ 	.short	(.L_245 - .L_244)
.L_244:
        /*110c*/ 	.word	0x00000000


	//----- nvinfo : EIATTR_CBANK_PARAM_SIZE
	.align		4
.L_245:
        /*1110*/ 	.byte	0x03, 0x19
        /*1112*/ 	.short	0x0af0


	//----- nvinfo : EIATTR_PARAM_CBANK
	.align		4
        /*1114*/ 	.byte	0x04, 0x0a
        /*1116*/ 	.short	(.L_247 - .L_246)
	.align		4
.L_246:
        /*1118*/ 	.word	index@(.nv.constant0._ZN7cutlass13device_kernelIN5flash11enable_sm90INS1_16FlashAttnFwdSm90INS1_25CollectiveMainloopFwdSm90ILi2EN4cute5tupleIJNS5_1CILi1EEES8_S8_EEENS6_IJNS7_ILi128EEENS7_ILi96EEENS7_ILi64EEEEEELi256ENS_6half_tEfNS_4arch4Sm90ELb0ELb0ELb1ELb1ELb0ELb1ELb0ELb1ELb0ELb1ELb1ELb0EEENS1_21CollectiveEpilogueFwdINS6_IJSA_NS7_ILi256EEESB_EEES9_SE_SG_Li256ELb1ELb1ELb1ELb0EEENS1_36VarlenDynamicPersistentTileSchedulerILi128ELi96ELi256ELi128ELb1ELb1ELb1ELb0ELb1ELb1EEEEEEEEEvNT_6ParamsE)
        /*111c*/ 	.short	0x0210
        /*111e*/ 	.short	0x0af0


	//----- nvinfo : EIATTR_SW_WAR
	.align		4
.L_247:
        /*1120*/ 	.byte	0x04, 0x36
        /*1122*/ 	.short	(.L_249 - .L_248)
.L_248:
        /*1124*/ 	.word	0x00000008
.L_249:


//--------------------- .nv.info._ZN7cutlass13device_kernelIN5flash11enable_sm90INS1_16FlashAttnFwdSm90INS1_25CollectiveMainloopFwdSm90ILi2EN4cute5tupleIJNS5_1CILi1EEES8_S8_EEENS6_IJNS7_ILi128EEENS7_ILi96EEENS7_ILi64EEEEEELi256ENS_6half_tEfNS_4arch4Sm90ELb0ELb0ELb1ELb1ELb0ELb0ELb1ELb1ELb0ELb1ELb1ELb0EEENS1_21CollectiveEpilogueFwdINS6_IJSA_NS7_ILi256EEESB_EEES9_SE_SG_Li256ELb1ELb1ELb1ELb0EEENS1_36VarlenDynamicPersistentTileSchedulerILi128ELi96ELi256ELi128ELb1ELb1ELb1ELb0ELb1ELb1EEEEEEEEEvNT_6ParamsE --------------------------
	.section	.nv.info._ZN7cutlass13device_kernelIN5flash11enable_sm90INS1_16FlashAttnFwdSm90INS1_25CollectiveMainloopFwdSm90ILi2EN4cute5tupleIJNS5_1CILi1EEES8_S8_EEENS6_IJNS7_ILi128EEENS7_ILi96EEENS7_ILi64EEEEEELi256ENS_6half_tEfNS_4arch4Sm90ELb0ELb0ELb1ELb1ELb0ELb0ELb1ELb1ELb0ELb1ELb1ELb0EEENS1_21CollectiveEpilogueFwdINS6_IJSA_NS7_ILi256EEESB_EEES9_SE_SG_Li256ELb1ELb1ELb1ELb0EEENS1_36VarlenDynamicPersistentTileSchedulerILi128ELi96ELi256ELi128ELb1ELb1ELb1ELb0ELb1ELb1EEEEEEEEEvNT_6ParamsE,"",@"SHT_CUDA_INFO"
	.sectionflags	@""
	.align	4


	//----- nvinfo : EIATTR_CUDA_API_VERSION
	.align		4
        /*0000*/ 	.byte	0x04, 0x37
        /*0002*/ 	.short	(.L_251 - .L_250)
.L_250:
        /*0004*/ 	.word	0x00000082


	//----- nvinfo : EIATTR_KPARAM_INFO
	.align		4
.L_251:
        /*0008*/ 	.byte	0x04, 0x17
        /*000a*/ 	.short	(.L_253 - .L_252)
.L_252:
        /*000c*/ 	.word	0x00000000
        /*0010*/ 	.short	0x0000
        /*0012*/ 	.short	0x0070
        /*0014*/ 	.byte	0x00, 0xf0, 0x01, 0x2e


	//----- nvinfo : EIATTR_SPARSE_MMA_MASK
	.align		4
.L_253:
        /*0018*/ 	.byte	0x03, 0x50
        /*001a*/ 	.short	0x0000


	//----- nvinfo : EIATTR_MAXREG_COUNT
	.align		4
        /*001c*/ 	.byte	0x03, 0x1b
        /*001e*/ 	.short	0x00a8


	//----- nvinfo : EIATTR_NUM_BARRIERS
	.align		4
        /*0020*/ 	.byte	0x02, 0x4c
        /*0022*/ 	.byte	0x10
	.zero		1


	//----- nvinfo : EIATTR_EXTERNS
	.align		4
        /*0024*/ 	.byte	0x04, 0x0f
        /*0026*/ 	.short	(.L_255 - .L_254)


	//   ....[0]....
	.align		4
.L_254:
        /*0028*/ 	.word	index@(__assertfail)


	//----- nvinfo : EIATTR_ANNOTATIONS
	.align		4
.L_255:
        /*002c*/ 	.byte	0x04, 0x55
        /*002e*/ 	.short	(.L_257 - .L_256)


	//   ....[0]....
.L_256:
        /* <DEDUP_REMOVED lines=97> */
        /*0634*/ 	.byte	0x80, 0x53, 0x01, 0x00


	//----- nvinfo : EIATTR_MERCURY_ISA_VERSION
	.align		4
.L_257:
        /*0638*/ 	.byte	0x03, 0x5f
        /*063a*/ 	.short	0x0101


	//----- nvinfo : EIATTR_UNUSED_LOAD_BYTE_OFFSET
	.align		4
        /*063c*/ 	.byte	0x04, 0x44
        /*063e*/ 	.short	(.L_259 - .L_258)


	//   ....[0]....
.L_258:
        /*0640*/ 	.word	0x00000a50
        /*0644*/ 	.word	0x0000fff0


	//   ....[1]....
        /*0648*/ 	.word	0x00007b60
        /*064c*/ 	.word	0x0000fff0


	//----- nvinfo : EIATTR_INT_WARP_WIDE_INSTR_OFFSETS
	.align		4
.L_259:
        /*0650*/ 	.byte	0x04, 0x31
        /*0652*/ 	.short	(.L_261 - .L_260)


	//   ....[0]....
.L_260:
        /*0654*/ 	.word	0x00000120


	//   ....[1]....
        /*0658*/ 	.word	0x00000160


	//   ....[2]....
        /*065c*/ 	.word	0x000001d0


	//   ....[3]....
        /*0660*/ 	.word	0x00000240


	//   ....[4]....
        /*0664*/ 	.word	0x0000d880


	//   ....[5]....
        /*0668*/ 	.word	0x0000d910


	//   ....[6]....
        /*066c*/ 	.word	0x000121b0


	//   ....[7]....
        /*0670*/ 	.word	0x00012240


	//----- nvinfo : EIATTR_COOP_GROUP_MASK_REGIDS
	.align		4
.L_261:
        /*0674*/ 	.byte	0x04, 0x29
        /*0676*/ 	.short	(.L_263 - .L_262)


	//   ....[0]....
.L_262:
        /*0678*/ 	.word	0xffffffff


	//   ....[1]....
        /*067c*/ 	.word	0xffffffff


	//   ....[2]....
        /*0680*/ 	.word	0xffffffff


	//   ....[3]....
        /*0684*/ 	.word	0xffffffff


	//   ....[4]....
        /*0688*/ 	.word	0xffffffff


	//   ....[5]....
        /*068c*/ 	.word	0xffffffff


	//   ....[6]....
        /*0690*/ 	.word	0xffffffff


	//   ....[7]....
        /*0694*/ 	.word	0xffffffff


	//   ....[8]....
        /*0698*/ 	.word	0xffffffff


	//   ....[9]....
        /*069c*/ 	.word	0xffffffff


	//   ....[10]....
        /*06a0*/ 	.word	0xffffffff


	//   ....[11]....
        /*06a4*/ 	.word	0xffffffff


	//   ....[12]....
        /*06a8*/ 	.word	0xffffffff


	//   ....[13]....
        /*06ac*/ 	.word	0xffffffff


	//   ....[14]....
        /*06b0*/ 	.word	0xffffffff


	//   ....[15]....
        /*06b4*/ 	.word	0xffffffff


	//   ....[16]....
        /*06b8*/ 	.word	0xffffffff


	//   ....[17]....
        /*06bc*/ 	.word	0xffffffff


	//   ....[18]....
        /*06c0*/ 	.word	0xffffffff


	//   ....[19]....
        /*06c4*/ 	.word	0xffffffff


	//   ....[20]....
        /*06c8*/ 	.word	0xffffffff


	//   ....[21]....
        /*06cc*/ 	.word	0xffffffff


	//   ....[22]....
        /*06d0*/ 	.word	0xffffffff


	//   ....[23]....
        /*06d4*/ 	.word	0xffffffff


	//   ....[24]....
        /*06d8*/ 	.word	0xffffffff


	//   ....[25]....
        /*06dc*/ 	.word	0xffffffff


	//   ....[26]....
        /*06e0*/ 	.word	0xffffffff


	//   ....[27]....
        /*06e4*/ 	.word	0xffffffff


	//   ....[28]....
        /*06e8*/ 	.word	0xffffffff


	//   ....[29]....
        /*06ec*/ 	.word	0xffffffff


	//   ....[30]....
        /*06f0*/ 	.word	0xffffffff


	//   ....[31]....
        /*06f4*/ 	.word	0xffffffff


	//   ....[32]....
        /*06f8*/ 	.word	0xffffffff


	//   ....[33]....
        /*06fc*/ 	.word	0xffffffff


	//   ....[34]....
        /*0700*/ 	.word	0xffffffff


	//   ....[35]....
        /*0704*/ 	.word	0xffffffff


	//   ....[36]....
        /*0708*/ 	.word	0xffffffff


	//   ....[37]....
        /*070c*/ 	.word	0xffffffff


	//   ....[38]....
        /*0710*/ 	.word	0xffffffff


	//   ....[39]....
        /*0714*/ 	.word	0xffffffff


	//   ....[40]....
        /*0718*/ 	.word	0xffffffff


	//   ....[41]....
        /*071c*/ 	.word	0xffffffff


	//   ....[42]....
        /*0720*/ 	.word	0xffffffff


	//   ....[43]....
        /*0724*/ 	.word	0xffffffff


	//   ....[44]....
        /*0728*/ 	.word	0xffffffff


	//   ....[45]....
        /*072c*/ 	.word	0xffffffff


	//   ....[46]....
        /*0730*/ 	.word	0xffffffff


	//   ....[47]....
        /*0734*/ 	.word	0xffffffff


	//   ....[48]....
        /*0738*/ 	.word	0xffffffff


	//   ....[49]....
        /*073c*/ 	.word	0xffffffff


	//   ....[50]....
        /*0740*/ 	.word	0xffffffff


	//   ....[51]....
        /*0744*/ 	.word	0xffffffff


	//   ....[52]....
        /*0748*/ 	.word	0xffffffff


	//   ....[53]....
        /*074c*/ 	.word	0xffffffff


	//   ....[54]....
        /*0750*/ 	.word	0xffffffff


	//   ....[55]....
        /*0754*/ 	.word	0xffffffff


	//   ....[56]....
        /*0758*/ 	.word	0xffffffff


	//   ....[57]....
        /*075c*/ 	.word	0xffffffff


	//   ....[58]....
        /*0760*/ 	.word	0xffffffff


	//   ....[59]....
        /*0764*/ 	.word	0xffffffff


	//   ....[60]....
        /*0768*/ 	.word	0xffffffff


	//   ....[61]....
        /*076c*/ 	.word	0xffffffff


	//   ....[62]....
        /*0770*/ 	.word	0xffffffff


	//   ....[63]....
        /*0774*/ 	.word	0xffffffff


	//   ....[64]....
        /*0778*/ 	.word	0xffffffff


	//   ....[65]....
        /*077c*/ 	.word	0xffffffff


	//   ....[66]....
        /*0780*/ 	.word	0xffffffff


	//   ....[67]....
        /*0784*/ 	.word	0xffffffff


	//   ....[68]....
        /*0788*/ 	.word	0xffffffff


	//   ....[69]....
        /*078c*/ 	.word	0xffffffff


	//   ....[70]....
        /*0790*/ 	.word	0xffffffff


	//   ....[71]....
        /*0794*/ 	.word	0xffffffff


	//   ....[72]....
        /*0798*/ 	.word	0xffffffff


	//   ....[73]....
        /*079c*/ 	.word	0xffffffff


	//   ....[74]....
        /*07a0*/ 	.word	0xffffffff


	//   ....[75]....
        /*07a4*/ 	.word	0xffffffff


	//   ....[76]....
        /*07a8*/ 	.word	0xffffffff


	//   ....[77]....
        /*07ac*/ 	.word	0xffffffff


	//   ....[78]....
        /*07b0*/ 	.word	0xffffffff


	//   ....[79]....
        /*07b4*/ 	.word	0xffffffff


	//   ....[80]....
        /*07b8*/ 	.word	0xffffffff


	//   ....[81]....
        /*07bc*/ 	.word	0xffffffff


	//   ....[82]....
        /*07c0*/ 	.word	0xffffffff


	//   ....[83]....
        /*07c4*/ 	.word	0xffffffff


	//   ....[84]....
        /*07c8*/ 	.word	0xffffffff


	//   ....[85]....
        /*07cc*/ 	.word	0xffffffff


	//   ....[86]....
        /*07d0*/ 	.word	0xffffffff


	//   ....[87]....
        /*07d4*/ 	.word	0xffffffff


	//   ....[88]....
        /*07d8*/ 	.word	0xffffffff


	//   ....[89]....
        /*07dc*/ 	.word	0xffffffff


	//   ....[90]....
        /*07e0*/ 	.word	0xffffffff


	//   ....[91]....
        /*07e4*/ 	.word	0xffffffff


	//   ....[92]....
        /*07e8*/ 	.word	0xffffffff


	//   ....[93]....
        /*07ec*/ 	.word	0xffffffff


	//   ....[94]....
        /*07f0*/ 	.word	0xffffffff


	//   ....[95]....
        /*07f4*/ 	.word	0xffffffff


	//   ....[96]....
        /*07f8*/ 	.word	0xffffffff


	//   ....[97]....
        /*07fc*/ 	.word	0xffffffff


	//   ....[98]....
        /*0800*/ 	.word	0xffffffff


	//   ....[99]....
        /*0804*/ 	.word	0xffffffff


	//   ....[100]....
        /*0808*/ 	.word	0xffffffff


	//   ....[101]....
        /*080c*/ 	.word	0xffffffff


	//   ....[102]....
        /*0810*/ 	.word	0xffffffff


	//   ....[103]....
        /*0814*/ 	.word	0xffffffff


	//   ....[104]....
        /*0818*/ 	.word	0xffffffff


	//   ....[105]....
        /*081c*/ 	.word	0xffffffff


	//   ....[106]....
        /*0820*/ 	.word	0xffffffff


	//   ....[107]....
        /*0824*/ 	.word	0xffffffff


	//   ....[108]....
        /*0828*/ 	.word	0xffffffff


	//   ....[109]....
        /*082c*/ 	.word	0xffffffff


	//   ....[110]....
        /*0830*/ 	.word	0xffffffff


	//   ....[111]....
        /*0834*/ 	.word	0xffffffff


	//   ....[112]....
        /*0838*/ 	.word	0xffffffff


	//   ....[113]....
        /*083c*/ 	.word	0x0500000f


	//   ....[114]....
        /*0840*/ 	.word	0x0500000f


	//   ....[115]....
        /*0844*/ 	.word	0x0500000f


	//   ....[116]....
        /*0848*/ 	.word	0x0500000f


	//   ....[117]....
        /*084c*/ 	.word	0x0500000f


	//   ....[118]....
        /*0850*/ 	.word	0x0500000f


	//   ....[119]....
        /*0854*/ 	.word	0x0500000f


	//   ....[120]....
        /*0858*/ 	.word	0x0500000f


	//   ....[121]....
        /*085c*/ 	.word	0x0500000f


	//   ....[122]....
        /*0860*/ 	.word	0x0500000f


	//   ....[123]....
        /*0864*/ 	.word	0x0500000f


	//   ....[124]....
        /*0868*/ 	.word	0x0500000f


	//   ....[125]....
        /*086c*/ 	.word	0x0500000f


	//   ....[126]....
        /*0870*/ 	.word	0x0500000f


	//   ....[127]....
        /*0874*/ 	.word	0x0500000f


	//   ....[128]....
        /*0878*/ 	.word	0x0500000f


	//   ....[129]....
        /*087c*/ 	.word	0x0500000f


	//   ....[130]....
        /*0880*/ 	.word	0x0500000f


	//   ....[131]....
        /*0884*/ 	.word	0x0500000f


	//   ....[132]....
        /*0888*/ 	.word	0x0500000f


	//   ....[133]....
        /*088c*/ 	.word	0x0500000f


	//   ....[134]....
        /*0890*/ 	.word	0x0500000f


	//   ....[135]....
        /*0894*/ 	.word	0x0500000f


	//   ....[136]....
        /*0898*/ 	.word	0x0500000f


	//   ....[137]....
        /*089c*/ 	.word	0x0500000f


	//   ....[138]....
        /*08a0*/ 	.word	0x0500000f


	//   ....[139]....
        /*08a4*/ 	.word	0x0500000f


	//   ....[140]....
        /*08a8*/ 	.word	0x0500000f


	//   ....[141]....
        /*08ac*/ 	.word	0x0500000f


	//   ....[142]....
        /*08b0*/ 	.word	0x0500000f


	//   ....[143]....
        /*08b4*/ 	.word	0x0500000f


	//   ....[144]....
        /*08b8*/ 	.word	0x0500000f


	//   ....[145]....
        /*08bc*/ 	.word	0x0500000f


	//   ....[146]....
        /*08c0*/ 	.word	0x0500000f


	//   ....[147]....
        /*08c4*/ 	.word	0x0500000f


	//   ....[148]....
        /*08c8*/ 	.word	0x0500000f


	//   ....[149]....
        /*08cc*/ 	.word	0x0500000f


	//   ....[150]....
        /*08d0*/ 	.word	0x0500000f


	//   ....[151]....
        /*08d4*/ 	.word	0x0500000f


	//   ....[152]....
        /*08d8*/ 	.word	0x0500000f


	//   ....[153]....
        /*08dc*/ 	.word	0x0500000f


	//   ....[154]....
        /*08e0*/ 	.word	0x0500000f


	//   ....[155]....
        /*08e4*/ 	.word	0x0500000f


	//   ....[156]....
        /*08e8*/ 	.word	0x0500000f


	//   ....[157]....
        /*08ec*/ 	.word	0x0500000f


	//   ....[158]....
        /*08f0*/ 	.word	0x0500000f


	//   ....[159]....
        /*08f4*/ 	.word	0x0500000f


	//   ....[160]....
        /*08f8*/ 	.word	0x0500000f


	//   ....[161]....
        /*08fc*/ 	.word	0x0500000f


	//   ....[162]....
        /*0900*/ 	.word	0x0500000f


	//   ....[163]....
        /*0904*/ 	.word	0x0500000f


	//   ....[164]....
        /*0908*/ 	.word	0x0500000f


	//----- nvinfo : EIATTR_COOP_GROUP_INSTR_OFFSETS
	.align		4
.L_263:
        /*090c*/ 	.byte	0x04, 0x28
        /*090e*/ 	.short	(.L_265 - .L_264)


	//   ....[0]....
.L_264:
        /*0910*/ 	.word	0x00000060


	//   ....[1]....
        /*0914*/ 	.word	0x00000130


	//   ....[2]....
        /*0918*/ 	.word	0x000001f0


	//   ....[3]....
        /*091c*/ 	.word	0x000003c0


	//   ....[4]....
        /*0920*/ 	.word	0x00000520


	//   ....[5]....
        /*0924*/ 	.word	0x00000640


	//   ....[6]....
        /*0928*/ 	.word	0x000007a0


	//   ....[7]....
        /*092c*/ 	.word	0x00001ba0


	//   ....[8]....
        /*0930*/ 	.word	0x00003800


	//   ....[9]....
        /*0934*/ 	.word	0x000038f0


	//   ....[10]....
        /*0938*/ 	.word	0x000039d0


	//   ....[11]....
        /*093c*/ 	.word	0x00003b30


	//   ....[12]....
        /*0940*/ 	.word	0x00005730


	//   ....[13]....
        /*0944*/ 	.word	0x00005790


	//   ....[14]....
        /*0948*/ 	.word	0x00006190


	//   ....[15]....
        /*094c*/ 	.word	0x000061f0


	//   ....[16]....
        /*0950*/ 	.word	0x00007150


	//   ....[17]....
        /*0954*/ 	.word	0x00007180


	//   ....[18]....
        /*0958*/ 	.word	0x000071b0


	//   ....[19]....
        /*095c*/ 	.word	0x000071c0


	//   ....[20]....
        /*0960*/ 	.word	0x00008bd0


	//   ....[21]....
        /*0964*/ 	.word	0x00008be0


	//   ....[22]....
        /*0968*/ 	.word	0x00008bf0


	//   ....[23]....
        /*096c*/ 	.word	0x00008c40


	//   ....[24]....
        /*0970*/ 	.word	0x000096e0


	//   ....[25]....
        /*0974*/ 	.word	0x00009710


	//   ....[26]....
        /*0978*/ 	.word	0x00009890


	//   ....[27]....
        /*097c*/ 	.word	0x000098b0


	//   ....[28]....
        /*0980*/ 	.word	0x000099f0


	//   ....[29]....
        /*0984*/ 	.word	0x00009a10


	//   ....[30]....
        /*0988*/ 	.word	0x00009b60


	//   ....[31]....
        /*098c*/ 	.word	0x00009b80


	//   ....[32]....
        /*0990*/ 	.word	0x0000a170


	//   ....[33]....
        /*0994*/ 	.word	0x0000a1a0


	//   ....[34]....
        /*0998*/ 	.word	0x0000aa60


	//   ....[35]....
        /*099c*/ 	.word	0x0000aa70


	//   ....[36]....
        /*09a0*/ 	.word	0x0000bbd0


	//   ....[37]....
        /*09a4*/ 	.word	0x0000bc00


	//   ....[38]....
        /*09a8*/ 	.word	0x0000bd70


	//   ....[39]....
        /*09ac*/ 	.word	0x0000bd90


	//   ....[40]....
        /*09b0*/ 	.word	0x0000bed0


	//   ....[41]....
        /*09b4*/ 	.word	0x0000bef0


	//   ....[42]....
        /*09b8*/ 	.word	0x0000c040


	//   ....[43]....
        /*09bc*/ 	.word	0x0000c060


	//   ....[44]....
        /*09c0*/ 	.word	0x0000c230


	//   ....[45]....
        /*09c4*/ 	.word	0x0000c470


	//   ....[46]....
        /*09c8*/ 	.word	0x0000c4a0


	//   ....[47]....
        /*09cc*/ 	.word	0x0000c4d0


	//   ....[48]....
        /*09d0*/ 	.word	0x0000c500


	//   ....[49]....
        /*09d4*/ 	.word	0x0000c530


	//   ....[50]....
        /*09d8*/ 	.word	0x0000c560


	//   ....[51]....
        /*09dc*/ 	.word	0x0000c700


	//   ....[52]....
        /*09e0*/ 	.word	0x0000c730


	//   ....[53]....
        /*09e4*/ 	.word	0x0000c760


	//   ....[54]....
        /*09e8*/ 	.word	0x0000c790


	//   ....[55]....
        /*09ec*/ 	.word	0x0000c7c0


	//   ....[56]....
        /*09f0*/ 	.word	0x0000c7f0


	//   ....[57]....
        /*09f4*/ 	.word	0x0000c880


	//   ....[58]....
        /*09f8*/ 	.word	0x0000c8b0


	//   ....[59]....
        /*09fc*/ 	.word	0x0000c8c0


	//   ....[60]....
        /*0a00*/ 	.word	0x0000c970


	//   ....[61]....
        /*0a04*/ 	.word	0x0000de60


	//   ....[62]....
        /*0a08*/ 	.word	0x0000e940


	//   ....[63]....
        /*0a0c*/ 	.word	0x0000e960


	//   ....[64]....
        /*0a10*/ 	.word	0x0000e970


	//   ....[65]....
        /*0a14*/ 	.word	0x0000e9a0


	//   ....[66]....
        /*0a18*/ 	.word	0x0000ea80


	//   ....[67]....
        /*0a1c*/ 	.word	0x0000eb10


	//   ....[68]....
        /*0a20*/ 	.word	0x0000eb40


	//   ....[69]....
        /*0a24*/ 	.word	0x0000ebc0


	//   ....[70]....
        /*0a28*/ 	.word	0x0000ebf0


	//   ....[71]....
        /*0a2c*/ 	.word	0x0000ec70


	//   ....[72]....
        /*0a30*/ 	.word	0x0000eca0


	//   ....[73]....
        /*0a34*/ 	.word	0x0000ed20


	//   ....[74]....
        /*0a38*/ 	.word	0x0000ed50


	//   ....[75]....
        /*0a3c*/ 	.word	0x0000ed70


	//   ....[76]....
        /*0a40*/ 	.word	0x0000edc0


	//   ....[77]....
        /*0a44*/ 	.word	0x0000edd0


	//   ....[78]....
        /*0a48*/ 	.word	0x0000f500


	//   ....[79]....
        /*0a4c*/ 	.word	0x0000f560


	//   ....[80]....
        /*0a50*/ 	.word	0x0000f570


	//   ....[81]....
        /*0a54*/ 	.word	0x0000f610


	//   ....[82]....
        /*0a58*/ 	.word	0x0000f6a0


	//   ....[83]....
        /*0a5c*/ 	.word	0x0000f6b0


	//   ....[84]....
        /*0a60*/ 	.word	0x0000f740


	//   ....[85]....
        /*0a64*/ 	.word	0x0000f750


	//   ....[86]....
        /*0a68*/ 	.word	0x0000f7c0


	//   ....[87]....
        /*0a6c*/ 	.word	0x0000f7d0


	//   ....[88]....
        /*0a70*/ 	.word	0x0000f850


	//   ....[89]....
        /*0a74*/ 	.word	0x0000f860


	//   ....[90]....
        /*0a78*/ 	.word	0x0000f8e0


	//   ....[91]....
        /*0a7c*/ 	.word	0x0000f8f0


	//   ....[92]....
        /*0a80*/ 	.word	0x0000f900


	//   ....[93]....
        /*0a84*/ 	.word	0x0000f940


	//   ....[94]....
        /*0a88*/ 	.word	0x000124d0


	//   ....[95]....
        /*0a8c*/ 	.word	0x00012500


	//   ....[96]....
        /*0a90*/ 	.word	0x00012560


	//   ....[97]....
        /*0a94*/ 	.word	0x00012590


	//   ....[98]....
        /*0a98*/ 	.word	0x000125c0


	//   ....[99]....
        /*0a9c*/ 	.word	0x000125f0


	//   ....[100]....
        /*0aa0*/ 	.word	0x00012620


	//   ....[101]....
        /*0aa4*/ 	.word	0x00012650


	//   ....[102]....
        /*0aa8*/ 	.word	0x00012810


	//   ....[103]....
        /*0aac*/ 	.word	0x00012840


	//   ....[104]....
        /*0ab0*/ 	.word	0x00012870


	//   ....[105]....
        /*0ab4*/ 	.word	0x000128a0


	//   ....[106]....
        /*0ab8*/ 	.word	0x000128d0


	//   ....[107]....
        /*0abc*/ 	.word	0x00012900


	//   ....[108]....
        /*0ac0*/ 	.word	0x000129c0


	//   ....[109]....
        /*0ac4*/ 	.word	0x000129e0


	//   ....[110]....
        /*0ac8*/ 	.word	0x000129f0


	//   ....[111]....
        /*0acc*/ 	.word	0x00012a50


	//   ....[112]....
        /*0ad0*/ 	.word	0x00013170


	//   ....[113]....
        /*0ad4*/ 	.word	0x00013690


	//   ....[114]....
        /*0ad8*/ 	.word	0x00013810


	//   ....[115]....
        /*0adc*/ 	.word	0x00013870


	//   ....[116]....
        /*0ae0*/ 	.word	0x000138e0


	//   ....[117]....
        /*0ae4*/ 	.word	0x00013950


	//   ....[118]....
        /*0ae8*/ 	.word	0x00013a00


	//   ....[119]....
        /*0aec*/ 	.word	0x00013af0


	//   ....[120]....
        /*0af0*/ 	.word	0x00013c20


	//   ....[121]....
        /*0af4*/ 	.word	0x00013cc0


	//   ....[122]....
        /*0af8*/ 	.word	0x00013d90


	//   ....[123]....
        /*0afc*/ 	.word	0x00013e30


	//   ....[124]....
        /*0b00*/ 	.word	0x00013f00


	//   ....[125]....
        /*0b04*/ 	.word	0x00013fa0


	//   ....[126]....
        /*0b08*/ 	.word	0x00014070


	//   ....[127]....
        /*0b0c*/ 	.word	0x00014110


	//   ....[128]....
        /*0b10*/ 	.word	0x000141c0


	//   ....[129]....
        /*0b14*/ 	.word	0x00014260


	//   ....[130]....
        /*0b18*/ 	.word	0x00014500


	//   ....[131]....
        /*0b1c*/ 	.word	0x000145b0


	//   ....[132]....
        /*0b20*/ 	.word	0x000146b0


	//   ....[133]....
        /*0b24*/ 	.word	0x000147a0


	//   ....[134]....
        /*0b28*/ 	.word	0x00014860


	//   ....[135]....
        /*0b2c*/ 	.word	0x00014920


	//   ....[136]....
        /*0b30*/ 	.word	0x000149e0


	//   ....[137]....
        /*0b34*/ 	.word	0x00014aa0


	//   ....[138]....
        /*0b38*/ 	.word	0x00014b60


	//   ....[139]....
        /*0b3c*/ 	.word	0x00014c20


	//   ....[140]....
        /*0b40*/ 	.word	0x00014ce0


	//   ....[141]....
        /*0b44*/ 	.word	0x00014d90


	//   ....[142]....
        /*0b48*/ 	.word	0x00014e90


	//   ....[143]....
        /*0b4c*/ 	.word	0x00014ee0


	//   ....[144]....
        /*0b50*/ 	.word	0x00014f40


	//   ....[145]....
        /*0b54*/ 	.word	0x00015020


	//   ....[146]....
        /*0b58*/ 	.word	0x00015350


	//   ....[147]....
        /*0b5c*/ 	.word	0x000153f0


	//   ....[148]....
        /*0b60*/ 	.word	0x00015590


	//   ....[149]....
        /*0b64*/ 	.word	0x00015610


	//   ....[150]....
        /*0b68*/ 	.word	0x00015690


	//   ....[151]....
        /*0b6c*/ 	.word	0x00015710


	//   ....[152]....
        /*0b70*/ 	.word	0x00015790


	//   ....[153]....
        /*0b74*/ 	.word	0x00015820


	//   ....[154]....
        /*0b78*/ 	.word	0x000158c0


	//   ....[155]....
        /*0b7c*/ 	.word	0x00015970


	//   ....[156]....
        /*0b80*/ 	.word	0x000159f0


	//   ....[157]....
        /*0b84*/ 	.word	0x00015a70


	//   ....[158]....
        /*0b88*/ 	.word	0x00015af0


	//   ....[159]....
        /*0b8c*/ 	.word	0x00015b80


	//   ....[160]....
        /*0b90*/ 	.word	0x00015c00


	//   ....[161]....
        /*0b94*/ 	.word	0x00015ca0


	//   ....[162]....
        /*0b98*/ 	.word	0x00015cf0


	//   ....[163]....
        /*0b9c*/ 	.word	0x00015d80


	//   ....[164]....
        /*0ba0*/ 	.word	0x00015eb0


	//----- nvinfo : EIATTR_REG_RECONFIG
	.align		4
.L_265:
        /*0ba4*/ 	.byte	0x01, 0x54
	.zero		2


	//----- nvinfo : EIATTR_SYSCALL_OFFSETS
	.align		4
        /*0ba8*/ 	.byte	0x04, 0x46
        /*0baa*/ 	.short	(.L_267 - .L_266)


	//   ....[0]....
.L_266:
        /*0bac*/ 	.word	0x00001d20


	//   ....[1]....
        /*0bb0*/ 	.word	0x0000da80


	//   ....[2]....
        /*0bb4*/ 	.word	0x0000dbd0


	//   ....[3]....
        /*0bb8*/ 	.word	0x0000dcd0


	//   ....[4]....
        /*0bbc*/ 	.word	0x0000e530


	//   ....[5]....
        /*0bc0*/ 	.word	0x0000f140


	//----- nvinfo : EIATTR_MBARRIER_INSTR_OFFSETS
	.align		4
.L_267:
        /*0bc4*/ 	.byte	0x04, 0x39
        /*0bc6*/ 	.short	(.L_269 - .L_268)


	//   ....[0]....
.L_268:
        /*0bc8*/ 	.word	0x00000260
        /*0bcc*/ 	.word	0x000000ff
        /*0bd0*/ 	.word	0x00032400
        /*0bd4*/ 	.short	0x0100
        /*0bd6*/ 	.byte	0x08
	.zero		1


	//   ....[1]....
        /*0bd8*/ 	.word	0x00000270
        /*0bdc*/ 	.word	0x000000ff
        /*0be0*/ 	.word	0x00032410
        /*0be4*/ 	.short	0x0100
        /*0be6*/ 	.byte	0x08
	.zero		1


	//   ....[2]....
        /*0be8*/ 	.word	0x00000280
        /*0bec*/ 	.word	0x000000ff
        /*0bf0*/ 	.word	0x00032420
        /*0bf4*/ 	.short	0x0100
        /*0bf6*/ 	.byte	0x08
	.zero		1


	//   ....[3]....
        /*0bf8*/ 	.word	0x00000370
        /*0bfc*/ 	.word	0x000000ff
        /*0c00*/ 	.word	0x00032430
        /*0c04*/ 	.short	0x0100
        /*0c06*/ 	.byte	0x08
	.zero		1


	//   ....[4]....
        /*0c08*/ 	.word	0x00000380
        /*0c0c*/ 	.word	0x000000ff
        /*0c10*/ 	.word	0x00032440
        /*0c14*/ 	.short	0x0100
        /*0c16*/ 	.byte	0x08
	.zero		1


	//   ....[5]....
        /*0c18*/ 	.word	0x00000390
        /*0c1c*/ 	.word	0x000000ff
        /*0c20*/ 	.word	0x00032438
        /*0c24*/ 	.short	0x0100
        /*0c26*/ 	.byte	0x08
	.zero		1


	//   ....[6]....
        /*0c28*/ 	.word	0x000003a0
        /*0c2c*/ 	.word	0x000000ff
        /*0c30*/ 	.word	0x00032448
        /*0c34*/ 	.short	0x0100
        /*0c36*/ 	.byte	0x08
	.zero		1


	//   ....[7]....
        /*0c38*/ 	.word	0x000004d0
        /*0c3c*/ 	.word	0x000000ff
        /*0c40*/ 	.word	0x00032450
        /*0c44*/ 	.short	0x0100
        /*0c46*/ 	.byte	0x08
	.zero		1


	//   ....[8]....
        /*0c48*/ 	.word	0x000004e0
        /*0c4c*/ 	.word	0x000000ff
        /*0c50*/ 	.word	0x00032460
        /*0c54*/ 	.short	0x0100
        /*0c56*/ 	.byte	0x08
	.zero		1


	//   ....[9]....
        /*0c58*/ 	.word	0x000004f0
        /*0c5c*/ 	.word	0x000000ff
        /*0c60*/ 	.word	0x00032458
        /*0c64*/ 	.short	0x0100
        /*0c66*/ 	.byte	0x08
	.zero		1


	//   ....[10]....
        /*0c68*/ 	.word	0x00000500
        /*0c6c*/ 	.word	0x000000ff
        /*0c70*/ 	.word	0x00032468
        /*0c74*/ 	.short	0x0100
        /*0c76*/ 	.byte	0x08
	.zero		1


	//   ....[11]....
        /*0c78*/ 	.word	0x000005f0
        /*0c7c*/ 	.word	0x000000ff
        /*0c80*/ 	.word	0x00032470
        /*0c84*/ 	.short	0x0100
        /*0c86*/ 	.byte	0x06
	.zero		1


	//   ....[12]....
        /*0c88*/ 	.word	0x00000600
        /*0c8c*/ 	.word	0x000000ff
        /*0c90*/ 	.word	0x00032480
        /*0c94*/ 	.short	0x0100
        /*0c96*/ 	.byte	0x06
	.zero		1


	//   ....[13]....
        /*0c98*/ 	.word	0x00000610
        /*0c9c*/ 	.word	0x000000ff
        /*0ca0*/ 	.word	0x00032478
        /*0ca4*/ 	.short	0x0100
        /*0ca6*/ 	.byte	0x06
	.zero		1


	//   ....[14]....
        /*0ca8*/ 	.word	0x00000620
        /*0cac*/ 	.word	0x000000ff
        /*0cb0*/ 	.word	0x00032488
        /*0cb4*/ 	.short	0x0100
        /*0cb6*/ 	.byte	0x06
	.zero		1


	//   ....[15]....
        /*0cb8*/ 	.word	0x00000750
        /*0cbc*/ 	.word	0x000000ff
        /*0cc0*/ 	.word	0x00032490
        /*0cc4*/ 	.short	0x0100
        /*0cc6*/ 	.byte	0x08
	.zero		1


	//   ....[16]....
        /*0cc8*/ 	.word	0x00000760
        /*0ccc*/ 	.word	0x000000ff
        /*0cd0*/ 	.word	0x000324a0
        /*0cd4*/ 	.short	0x0100
        /*0cd6*/ 	.byte	0x08
	.zero		1


	//   ....[17]....
        /*0cd8*/ 	.word	0x00000770
        /*0cdc*/ 	.word	0x000000ff
        /*0ce0*/ 	.word	0x00032498
        /*0ce4*/ 	.short	0x0100
        /*0ce6*/ 	.byte	0x08
	.zero		1


	//   ....[18]....
        /*0ce8*/ 	.word	0x00000780
        /*0cec*/ 	.word	0x000000ff
        /*0cf0*/ 	.word	0x000324a8
        /*0cf4*/ 	.short	0x0100
        /*0cf6*/ 	.byte	0x08
	.zero		1


	//   ....[19]....
        /*0cf8*/ 	.word	0x000008b0
        /*0cfc*/ 	.word	0x000000ff
        /*0d00*/ 	.word	0x000324b0
        /*0d04*/ 	.short	0x0100
        /*0d06*/ 	.byte	0x08
	.zero		1


	//   ....[20]....
        /*0d08*/ 	.word	0x000008c0
        /*0d0c*/ 	.word	0x000000ff
        /*0d10*/ 	.word	0x000324c0
        /*0d14*/ 	.short	0x0100
        /*0d16*/ 	.byte	0x08
	.zero		1


	//   ....[21]....
        /*0d18*/ 	.word	0x000008d0
        /*0d1c*/ 	.word	0x000000ff
        /*0d20*/ 	.word	0x000324b8
        /*0d24*/ 	.short	0x0100
        /*0d26*/ 	.byte	0x08
	.zero		1


	//   ....[22]....
        /*0d28*/ 	.word	0x000008e0
        /*0d2c*/ 	.word	0x000000ff
        /*0d30*/ 	.word	0x000324c8
        /*0d34*/ 	.short	0x0100
        /*0d36*/ 	.byte	0x08
	.zero		1


	//   ....[23]....
        /*0d38*/ 	.word	0x00001de0
        /*0d3c*/ 	.word	0x00000007
        /*0d40*/ 	.word	0x00032400
        /*0d44*/ 	.short	0x010a
        /*0d46*/ 	.byte	0x3f
	.zero		1


	//   ....[24]....
        /*0d48*/ 	.word	0x00001e90
        /*0d4c*/ 	.word	0x00000000
        /*0d50*/ 	.word	0x00032430
        /*0d54*/ 	.short	0x010a
        /*0d56*/ 	.byte	0x3f
	.zero		1


	//   ....[25]....
        /*0d58*/ 	.word	0x00001ed0
        /*0d5c*/ 	.word	0x00000000
        /*0d60*/ 	.word	0x00032430
        /*0d64*/ 	.short	0x010a
        /*0d66*/ 	.byte	0x3f
	.zero		1


	//   ....[26]....
        /*0d68*/ 	.word	0x00002200
        /*0d6c*/ 	.word	0x00000007
        /*0d70*/ 	.word	0x00032410
        /*0d74*/ 	.short	0x010a
        /*0d76*/ 	.byte	0x3f
	.zero		1


	//   ....[27]....
        /*0d78*/ 	.word	0x00002240
        /*0d7c*/ 	.word	0x00000000
        /*0d80*/ 	.word	0x00032450
        /*0d84*/ 	.short	0x010a
        /*0d86*/ 	.byte	0x3f
	.zero		1


	//   ....[28]....
        /*0d88*/ 	.word	0x00002280
        /*0d8c*/ 	.word	0x00000000
        /*0d90*/ 	.word	0x00032450
        /*0d94*/ 	.short	0x010a
        /*0d96*/ 	.byte	0x3f
	.zero		1


	//   ....[29]....
        /*0d98*/ 	.word	0x00003df0
        /*0d9c*/ 	.word	0x00000018
        /*0da0*/ 	.word	0x00000000
        /*0da4*/ 	.short	0x0101
        /*0da6*/ 	.byte	0x3f
	.zero		1


	//   ....[30]....
        /*0da8*/ 	.word	0x00004770
        /*0dac*/ 	.word	0x00000000
        /*0db0*/ 	.word	0x00000000
        /*0db4*/ 	.short	0x0101
        /*0db6*/ 	.byte	0x3f
	.zero		1


	//   ....[31]....
        /*0db8*/ 	.word	0x000048d0
        /*0dbc*/ 	.word	0x000000ff
        /*0dc0*/ 	.word	0x00032430
        /*0dc4*/ 	.short	0x010a
        /*0dc6*/ 	.byte	0x05
	.zero		1


	//   ....[32]....
        /*0dc8*/ 	.word	0x00004910
        /*0dcc*/ 	.word	0x000000ff
        /*0dd0*/ 	.word	0x00032430
        /*0dd4*/ 	.short	0x010a
        /*0dd6*/ 	.byte	0x05
	.zero		1


	//   ....[33]....
        /*0dd8*/ 	.word	0x00004b20
        /*0ddc*/ 	.word	0x000000ff
        /*0de0*/ 	.word	0x00032450
        /*0de4*/ 	.short	0x010a
        /*0de6*/ 	.byte	0x05
	.zero		1


	//   ....[34]....
        /*0de8*/ 	.word	0x00004b60
        /*0dec*/ 	.word	0x000000ff
        /*0df0*/ 	.word	0x00032450
        /*0df4*/ 	.short	0x010a
        /*0df6*/ 	.byte	0x05
	.zero		1


	//   ....[35]....
        /*0df8*/ 	.word	0x00006380
        /*0dfc*/ 	.word	0x00000099
        /*0e00*/ 	.word	0x00000000
        /*0e04*/ 	.short	0x0101
        /*0e06*/ 	.byte	0x3f
	.zero		1


	//   ....[36]....
        /*0e08*/ 	.word	0x000070c0
        /*0e0c*/ 	.word	0x000000aa
        /*0e10*/ 	.word	0x00000000
        /*0e14*/ 	.short	0x0101
        /*0e16*/ 	.byte	0x3f
	.zero		1


	//   ....[37]....
        /*0e18*/ 	.word	0x00009700
        /*0e1c*/ 	.word	0x00000000
        /*0e20*/ 	.word	0x00000000
        /*0e24*/ 	.short	0x0101
        /*0e26*/ 	.byte	0x3f
	.zero		1


	//   ....[38]....
        /*0e28*/ 	.word	0x0000a160
        /*0e2c*/ 	.word	0x00000009
        /*0e30*/ 	.word	0x00000000
        /*0e34*/ 	.short	0x0101
        /*0e36*/ 	.byte	0x3f
	.zero		1


	//   ....[39]....
        /*0e38*/ 	.word	0x0000e0d0
        /*0e3c*/ 	.word	0x00000000
        /*0e40*/ 	.word	0x00032440
        /*0e44*/ 	.short	0x010a
        /*0e46*/ 	.byte	0x3f
	.zero		1


	//   ....[40]....
        /*0e48*/ 	.word	0x0000eef0
        /*0e4c*/ 	.word	0x00000012
        /*0e50*/ 	.word	0x00032400
        /*0e54*/ 	.short	0x0107
        /*0e56*/ 	.byte	0x3f
	.zero		1


	//   ....[41]....
        /*0e58*/ 	.word	0x0000ef90
        /*0e5c*/ 	.word	0x00000012
        /*0e60*/ 	.word	0x00032400
        /*0e64*/ 	.short	0x0101
        /*0e66*/ 	.byte	0x3f
	.zero		1


	//   ....[42]....
        /*0e68*/ 	.word	0x0000fa80
        /*0e6c*/ 	.word	0x00000012
        /*0e70*/ 	.word	0x00032410
        /*0e74*/ 	.short	0x0107
        /*0e76*/ 	.byte	0x3f
	.zero		1


	//   ....[43]....
        /*0e78*/ 	.word	0x0000fb80
        /*0e7c*/ 	.word	0x00000012
        /*0e80*/ 	.word	0x00032410
        /*0e84*/ 	.short	0x0101
        /*0e86*/ 	.byte	0x3f
	.zero		1


	//   ....[44]....
        /*0e88*/ 	.word	0x0000fba0
        /*0e8c*/ 	.word	0x00000012
        /*0e90*/ 	.word	0x00032420
        /*0e94*/ 	.short	0x010a
        /*0e96*/ 	.byte	0x3f
	.zero		1


	//   ....[45]....
        /*0e98*/ 	.word	0x0000fc80
        /*0e9c*/ 	.word	0x00000002
        /*0ea0*/ 	.word	0x00032460
        /*0ea4*/ 	.short	0x010a
        /*0ea6*/ 	.byte	0x3f
	.zero		1


	//   ....[46]....
        /*0ea8*/ 	.word	0x00010550
        /*0eac*/ 	.word	0x00000002
        /*0eb0*/ 	.word	0x00032440
        /*0eb4*/ 	.short	0x010a
        /*0eb6*/ 	.byte	0x3f
	.zero		1


	//   ....[47]....
        /*0eb8*/ 	.word	0x00010780
        /*0ebc*/ 	.word	0x00000002
        /*0ec0*/ 	.word	0x00032460
        /*0ec4*/ 	.short	0x010a
        /*0ec6*/ 	.byte	0x3f
	.zero		1


	//   ....[48]....
        /*0ec8*/ 	.word	0x00010f90
        /*0ecc*/ 	.word	0x00000002
        /*0ed0*/ 	.word	0x00032440
        /*0ed4*/ 	.short	0x010a
        /*0ed6*/ 	.byte	0x3f
	.zero		1


	//   ....[49]....
        /*0ed8*/ 	.word	0x000111c0
        /*0edc*/ 	.word	0x00000002
        /*0ee0*/ 	.word	0x00032460
        /*0ee4*/ 	.short	0x010a
        /*0ee6*/ 	.byte	0x3f
	.zero		1


	//   ....[50]....
        /*0ee8*/ 	.word	0x00011960
        /*0eec*/ 	.word	0x00000003
        /*0ef0*/ 	.word	0x00032440
        /*0ef4*/ 	.short	0x010a
        /*0ef6*/ 	.byte	0x3f
	.zero		1


	//   ....[51]....
        /*0ef8*/ 	.word	0x00011b90
        /*0efc*/ 	.word	0x00000003
        /*0f00*/ 	.word	0x00032460
        /*0f04*/ 	.short	0x010a
        /*0f06*/ 	.byte	0x3f
	.zero		1


	//   ....[52]....
        /*0f08*/ 	.word	0x000130f0
        /*0f0c*/ 	.word	0x00000000
        /*0f10*/ 	.word	0x00032420
        /*0f14*/ 	.short	0x010a
        /*0f16*/ 	.byte	0x3f
	.zero		1


	//   ....[53]....
        /*0f18*/ 	.word	0x000132e0
        /*0f1c*/ 	.word	0x00000006
        /*0f20*/ 	.word	0x00000000
        /*0f24*/ 	.short	0x010a
        /*0f26*/ 	.byte	0x3f
	.zero		1


	//   ....[54]....
        /*0f28*/ 	.word	0x00013310
        /*0f2c*/ 	.word	0x00000007
        /*0f30*/ 	.word	0x00000000
        /*0f34*/ 	.short	0x010a
        /*0f36*/ 	.byte	0x3f
	.zero		1


	//   ....[55]....
        /*0f38*/ 	.word	0x00013370
        /*0f3c*/ 	.word	0x00000004
        /*0f40*/ 	.word	0x00000000
        /*0f44*/ 	.short	0x010a
        /*0f46*/ 	.byte	0x3f
	.zero		1


	//   ....[56]....
        /*0f48*/ 	.word	0x000133a0
        /*0f4c*/ 	.word	0x00000003
        /*0f50*/ 	.word	0x00000000
        /*0f54*/ 	.short	0x010a
        /*0f56*/ 	.byte	0x3f
	.zero		1


	//   ....[57]....
        /*0f58*/ 	.word	0x00013400
        /*0f5c*/ 	.word	0x00000007
        /*0f60*/ 	.word	0x00032400
        /*0f64*/ 	.short	0x010a
        /*0f66*/ 	.byte	0x3f
	.zero		1


	//   ....[58]....
        /*0f68*/ 	.word	0x00013450
        /*0f6c*/ 	.word	0x00000000
        /*0f70*/ 	.word	0x00032430
        /*0f74*/ 	.short	0x010a
        /*0f76*/ 	.byte	0x3f
	.zero		1


	//   ....[59]....
        /*0f78*/ 	.word	0x000134a0
        /*0f7c*/ 	.word	0x00000007
        /*0f80*/ 	.word	0x00032410
        /*0f84*/ 	.short	0x010a
        /*0f86*/ 	.byte	0x3f
	.zero		1


	//   ....[60]....
        /*0f88*/ 	.word	0x000134f0
        /*0f8c*/ 	.word	0x00000000
        /*0f90*/ 	.word	0x00032450
        /*0f94*/ 	.short	0x010a
        /*0f96*/ 	.byte	0x3f
	.zero		1


	//   ....[61]....
        /*0f98*/ 	.word	0x00013550
        /*0f9c*/ 	.word	0x00000015
        /*0fa0*/ 	.word	0x00032430
        /*0fa4*/ 	.short	0x010a
        /*0fa6*/ 	.byte	0x3f
	.zero		1


	//   ....[62]....
        /*0fa8*/ 	.word	0x000135b0
        /*0fac*/ 	.word	0x00000015
        /*0fb0*/ 	.word	0x00032450
        /*0fb4*/ 	.short	0x010a
        /*0fb6*/ 	.byte	0x3f
	.zero		1


	//   ....[63]....
        /*0fb8*/ 	.word	0x00013750
        /*0fbc*/ 	.word	0x00000000
        /*0fc0*/ 	.word	0x00032440
        /*0fc4*/ 	.short	0x010a
        /*0fc6*/ 	.byte	0x3f
	.zero		1


	//   ....[64]....
        /*0fc8*/ 	.word	0x00015060
        /*0fcc*/ 	.word	0x00000012
        /*0fd0*/ 	.word	0x00032420
        /*0fd4*/ 	.short	0x010a
        /*0fd6*/ 	.byte	0x3f
	.zero		1


	//   ....[65]....
        /*0fd8*/ 	.word	0x000150b0
        /*0fdc*/ 	.word	0x00000002
        /*0fe0*/ 	.word	0x00032460
        /*0fe4*/ 	.short	0x010a
        /*0fe6*/ 	.byte	0x3f
	.zero		1


	//   ....[66]....
        /*0fe8*/ 	.word	0x00015100
        /*0fec*/ 	.word	0x00000002
        /*0ff0*/ 	.word	0x00032440
        /*0ff4*/ 	.short	0x010a
        /*0ff6*/ 	.byte	0x3f
	.zero		1


	//   ....[67]....
        /*0ff8*/ 	.word	0x00015150
        /*0ffc*/ 	.word	0x00000002
        /*1000*/ 	.word	0x00032460
        /*1004*/ 	.short	0x010a
        /*1006*/ 	.byte	0x3f
	.zero		1


	//   ....[68]....
        /*1008*/ 	.word	0x000151a0
        /*100c*/ 	.word	0x00000002
        /*1010*/ 	.word	0x00032440
        /*1014*/ 	.short	0x010a
        /*1016*/ 	.byte	0x3f
	.zero		1


	//   ....[69]....
        /*1018*/ 	.word	0x000151f0
        /*101c*/ 	.word	0x00000002
        /*1020*/ 	.word	0x00032460
        /*1024*/ 	.short	0x010a
        /*1026*/ 	.byte	0x3f
	.zero		1


	//   ....[70]....
        /*1028*/ 	.word	0x00015240
        /*102c*/ 	.word	0x00000003
        /*1030*/ 	.word	0x00032440
        /*1034*/ 	.short	0x010a
        /*1036*/ 	.byte	0x3f
	.zero		1


	//   ....[71]....
        /*1038*/ 	.word	0x00015290
        /*103c*/ 	.word	0x00000003
        /*1040*/ 	.word	0x00032460
        /*1044*/ 	.short	0x010a
        /*1046*/ 	.byte	0x3f
	.zero		1


	//   ....[72]....
        /*1048*/ 	.word	0x00015dd0
        /*104c*/ 	.word	0x00000000
        /*1050*/ 	.word	0x00032420
        /*1054*/ 	.short	0x010a
        /*1056*/ 	.byte	0x3f
	.zero		1


	//   ....[73]....
        /*1058*/ 	.word	0x00015f70
        /*105c*/ 	.word	0x00000006
        /*1060*/ 	.word	0x00000000
        /*1064*/ 	.short	0x010a
        /*1066*/ 	.byte	0x3f
	.zero		1


	//   ....[74]....
        /*1068*/ 	.word	0x00015fc0
        /*106c*/ 	.word	0x00000007
        /*1070*/ 	.word	0x00000000
        /*1074*/ 	.short	0x010a
        /*1076*/ 	.byte	0x3f
	.zero		1


	//   ....[75]....
        /*1078*/ 	.word	0x00016010
        /*107c*/ 	.word	0x00000004
        /*1080*/ 	.word	0x00000000
        /*1084*/ 	.short	0x010a
        /*1086*/ 	.byte	0x3f
	.zero		1


	//----- nvinfo : EIATTR_NUM_MBARRIERS
	.align		4
.L_269:
        /*1088*/ 	.byte	0x03, 0x38
        /*108a*/ 	.short	0x0017


	//----- nvinfo : EIATTR_EXIT_INSTR_OFFSETS
	.align		4
        /*108c*/ 	.byte	0x04, 0x1c
        /*108e*/ 	.short	(.L_271 - .L_270)


	//   ....[0]....
.L_270:
        /*1090*/ 	.word	0x00000a90


	//   ....[1]....
        /*1094*/ 	.word	0x0000c1d0


	//   ....[2]....
        /*1098*/ 	.word	0x000133f0


	//----- nvinfo : EIATTR_MAX_THREADS
	.align		4
.L_271:
        /*109c*/ 	.byte	0x04, 0x05
        /*109e*/ 	.short	(.L_273 - .L_272)
.L_272:
        /*10a0*/ 	.word	0x00000180
        /*10a4*/ 	.word	0x00000001
        /*10a8*/ 	.word	0x00000001


	//----- nvinfo : EIATTR_CRS_STACK_SIZE
	.align		4
.L_273:
        /*10ac*/ 	.byte	0x04, 0x1e
        /*10ae*/ 	.short	(.L_275 - .L_274)
.L_274:
        /*10b0*/ 	.word	0x00000000


	//----- nvinfo : EIATTR_CBANK_PARAM_SIZE
	.align		4
.L_275:
        /*10b4*/ 	.byte	0x03, 0x19
        /*10b6*/ 	.short	0x0bf0


	//----- nvinfo : EIATTR_PARAM_CBANK
	.align		4
        /*10b8*/ 	.byte	0x04, 0x0a
        /*10ba*/ 	.short	(.L_277 - .L_276)
	.align		4
.L_276:
        /*10bc*/ 	.word	index@(.nv.constant0._ZN7cutlass13device_kernelIN5flash11enable_sm90INS1_16FlashAttnFwdSm90INS1_25CollectiveMainloopFwdSm90ILi2EN4cute5tupleIJNS5_1CILi1EEES8_S8_EEENS6_IJNS7_ILi128EEENS7_ILi96EEENS7_ILi64EEEEEELi256ENS_6half_tEfNS_4arch4Sm90ELb0ELb0ELb1ELb1ELb0ELb0ELb1ELb1ELb0ELb1ELb1ELb0EEENS1_21CollectiveEpilogueFwdINS6_IJSA_NS7_ILi256EEESB_EEES9_SE_SG_Li256ELb1ELb1ELb1ELb0EEENS1_36VarlenDynamicPersistentTileSchedulerILi128ELi96ELi256ELi128ELb1ELb1ELb1ELb0ELb1ELb1EEEEEEEEEvNT_6ParamsE)
        /*10c0*/ 	.short	0x0210
        /*10c2*/ 	.short	0x0bf0


	//----- nvinfo : EIATTR_SW_WAR
	.align		4
.L_277:
        /*10c4*/ 	.byte	0x04, 0x36
        /*10c6*/ 	.short	(.L_279 - .L_278)
.L_278:
        /*10c8*/ 	.word	0x00000008
.L_279:


//--------------------- .nv.info._ZN7cutlass13device_kernelIN5flash11enable_sm90INS1_16FlashAttnFwdSm90INS1_25CollectiveMainloopFwdSm90ILi2EN4cute5tupleIJNS5_1CILi1EEES8_S8_EEENS6_IJNS7_ILi128EEENS7_ILi96EEENS7_ILi64EEEEEELi256ENS_6half_tEfNS_4arch4Sm90ELb0ELb0ELb1ELb1ELb0ELb1ELb1ELb1ELb0ELb1ELb1ELb0EEENS1_21CollectiveEpilogueFwdINS6_IJSA_NS7_ILi256EEESB_EEES9_SE_SG_Li256ELb1ELb1ELb1ELb0EEENS1_36VarlenDynamicPersistentTileSchedulerILi128ELi96ELi256ELi128ELb1ELb1ELb1ELb0ELb1ELb1EEEEEEEEEvNT_6ParamsE --------------------------
	.section	.nv.info._ZN7cutlass13device_kernelIN5flash11enable_sm90INS1_16FlashAttnFwdSm90INS1_25CollectiveMainloopFwdSm90ILi2EN4cute5tupleIJNS5_1CILi1EEES8_S8_EEENS6_IJNS7_ILi128EEENS7_ILi96EEENS7_ILi64EEEEEELi256ENS_6half_tEfNS_4arch4Sm90ELb0ELb0ELb1ELb1ELb0ELb1ELb1ELb1ELb0ELb1ELb1ELb0EEENS1_21CollectiveEpilogueFwdINS6_IJSA_NS7_ILi256EEESB_EEES9_SE_SG_Li256ELb1ELb1ELb1ELb0EEENS1_36VarlenDynamicPersistentTileSchedulerILi128ELi96ELi256ELi128ELb1ELb1ELb1ELb0ELb1ELb1EEEEEEEEEvNT_6ParamsE,"",@"SHT_CUDA_INFO"
	.sectionflags	@""
	.align	4


	//----- nvinfo : EIATTR_CUDA_API_VERSION
	.align		4
        /*0000*/ 	.byte	0x04, 0x37
        /*0002*/ 	.short	(.L_281 - .L_280)
.L_280:
        /*0004*/ 	.word	0x00000082


	//----- nvinfo : EIATTR_KPARAM_INFO
	.align		4
.L_281:
        /*0008*/ 	.byte	0x04, 0x17
        /*000a*/ 	.short	(.L_283 - .L_282)
.L_282:
        /*000c*/ 	.word	0x00000000
        /*0010*/ 	.short	0x0000
        /*0012*/ 	.short	0x0070
        /*0014*/ 	.byte	0x00, 0xf0, 0x01, 0x2e


	//----- nvinfo : EIATTR_SPARSE_MMA_MASK
	.align		4
.L_283:
        /*0018*/ 	.byte	0x03, 0x50
        /*001a*/ 	.short	0x0000


	//----- nvinfo : EIATTR_MAXREG_COUNT
	.align		4
        /*001c*/ 	.byte	0x03, 0x1b
        /*001e*/ 	.short	0x00a8


	//----- nvinfo : EIATTR_NUM_BARRIERS
	.align		4
        /*0020*/ 	.byte	0x02, 0x4c
        /*0022*/ 	.byte	0x10
	.zero		1


	//----- nvinfo : EIATTR_EXTERNS
	.align		4
        /*0024*/ 	.byte	0x04, 0x0f
        /*0026*/ 	.short	(.L_285 - .L_284)


	//   ....[0]....
	.align		4
.L_284:
        /*0028*/ 	.word	index@(__assertfail)


	//----- nvinfo : EIATTR_ANNOTATIONS
	.align		4
.L_285:
        /*002c*/ 	.byte	0x04, 0x55
        /*002e*/ 	.short	(.L_287 - .L_286)


	//   ....[0]....
.L_286:
        /* <DEDUP_REMOVED lines=123> */


	//----- nvinfo : EIATTR_MERCURY_ISA_VERSION
	.align		4
.L_287:
        /*07c8*/ 	.byte	0x03, 0x5f
        /*07ca*/ 	.short	0x0101


	//----- nvinfo : EIATTR_UNUSED_LOAD_BYTE_OFFSET
	.align		4
        /*07cc*/ 	.byte	0x04, 0x44
        /*07ce*/ 	.short	(.L_289 - .L_288)


	//   ....[0]....
.L_288:
        /*07d0*/ 	.word	0x00000b00
        /*07d4*/ 	.word	0x0000fff0


	//   ....[1]....
        /*07d8*/ 	.word	0x0000f210
        /*07dc*/ 	.word	0x0000fff0


	//----- nvinfo : EIATTR_INT_WARP_WIDE_INSTR_OFFSETS
	.align		4
.L_289:
        /*07e0*/ 	.byte	0x04, 0x31
        /*07e2*/ 	.short	(.L_291 - .L_290)


	//   ....[0]....
.L_290:
        /*07e4*/ 	.word	0x00000190


	//   ....[1]....
        /*07e8*/ 	.word	0x000001d0


	//   ....[2]....
        /*07ec*/ 	.word	0x00000240


	//   ....[3]....
        /*07f0*/ 	.word	0x00000250


	//   ....[4]....
        /*07f4*/ 	.word	0x00016f30


	//   ....[5]....
        /*07f8*/ 	.word	0x00016fc0


	//   ....[6]....
        /*07fc*/ 	.word	0x0001b9a0


	//   ....[7]....
        /*0800*/ 	.word	0x0001ba30


	//----- nvinfo : EIATTR_COOP_GROUP_MASK_REGIDS
	.align		4
.L_291:
        /*0804*/ 	.byte	0x04, 0x29
        /*0806*/ 	.short	(.L_293 - .L_292)


	//   ....[0]....
.L_292:
        /*0808*/ 	.word	0xffffffff


	//   ....[1]....
        /*080c*/ 	.word	0xffffffff


	//   ....[2]....
        /*0810*/ 	.word	0xffffffff


	//   ....[3]....
        /*0814*/ 	.word	0xffffffff


	//   ....[4]....
        /*0818*/ 	.word	0xffffffff


	//   ....[5]....
        /*081c*/ 	.word	0xffffffff


	//   ....[6]....
        /*0820*/ 	.word	0xffffffff


	//   ....[7]....
        /*0824*/ 	.word	0xffffffff


	//   ....[8]....
        /*0828*/ 	.word	0xffffffff


	//   ....[9]....
        /*082c*/ 	.word	0xffffffff


	//   ....[10]....
        /*0830*/ 	.word	0xffffffff


	//   ....[11]....
        /*0834*/ 	.word	0xffffffff


	//   ....[12]....
        /*0838*/ 	.word	0xffffffff


	//   ....[13]....
        /*083c*/ 	.word	0xffffffff


	//   ....[14]....
        /*0840*/ 	.word	0xffffffff


	//   ....[15]....
        /*0844*/ 	.word	0xffffffff


	//   ....[16]....
        /*0848*/ 	.word	0xffffffff


	//   ....[17]....
        /*084c*/ 	.word	0xffffffff


	//   ....[18]....
        /*0850*/ 	.word	0xffffffff


	//   ....[19]....
        /*0854*/ 	.word	0xffffffff


	//   ....[20]....
        /*0858*/ 	.word	0xffffffff


	//   ....[21]....
        /*085c*/ 	.word	0xffffffff


	//   ....[22]....
        /*0860*/ 	.word	0xffffffff


	//   ....[23]....
        /*0864*/ 	.word	0xffffffff


	//   ....[24]....
        /*0868*/ 	.word	0xffffffff


	//   ....[25]....
        /*086c*/ 	.word	0xffffffff


	//   ....[26]....
        /*0870*/ 	.word	0xffffffff


	//   ....[27]....
        /*0874*/ 	.word	0xffffffff


	//   ....[28]....
        /*0878*/ 	.word	0xffffffff


	//   ....[29]....
        /*087c*/ 	.word	0xffffffff


	//   ....[30]....
        /*0880*/ 	.word	0xffffffff


	//   ....[31]....
        /*0884*/ 	.word	0xffffffff


	//   ....[32]....
        /*0888*/ 	.word	0xffffffff


	//   ....[33]....
        /*088c*/ 	.word	0xffffffff


	//   ....[34]....
        /*0890*/ 	.word	0xffffffff


	//   ....[35]....
        /*0894*/ 	.word	0xffffffff


	//   ....[36]....
        /*0898*/ 	.word	0xffffffff


	//   ....[37]....
        /*089c*/ 	.word	0xffffffff


	//   ....[38]....
        /*08a0*/ 	.word	0xffffffff


	//   ....[39]....
        /*08a4*/ 	.word	0xffffffff


	//   ....[40]....
        /*08a8*/ 	.word	0xffffffff


	//   ....[41]....
        /*08ac*/ 	.word	0xffffffff


	//   ....[42]....
        /*08b0*/ 	.word	0xffffffff


	//   ....[43]....
        /*08b4*/ 	.word	0xffffffff


	//   ....[44]....
        /*08b8*/ 	.word	0xffffffff


	//   ....[45]....
        /*08bc*/ 	.word	0xffffffff


	//   ....[46]....
        /*08c0*/ 	.word	0xffffffff


	//   ....[47]....
        /*08c4*/ 	.word	0xffffffff


	//   ....[48]....
        /*08c8*/ 	.word	0xffffffff


	//   ....[49]....
        /*08cc*/ 	.word	0xffffffff


	//   ....[50]....
        /*08d0*/ 	.word	0xffffffff


	//   ....[51]....
        /*08d4*/ 	.word	0xffffffff


	//   ....[52]....
        /*08d8*/ 	.word	0xffffffff


	//   ....[53]....
        /*08dc*/ 	.word	0xffffffff


	//   ....[54]....
        /*08e0*/ 	.word	0xffffffff


	//   ....[55]....
        /*08e4*/ 	.word	0xffffffff


	//   ....[56]....
        /*08e8*/ 	.word	0xffffffff


	//   ....[57]....
        /*08ec*/ 	.word	0xffffffff


	//   ....[58]....
        /*08f0*/ 	.word	0xffffffff


	//   ....[59]....
        /*08f4*/ 	.word	0xffffffff


	//   ....[60]....
        /*08f8*/ 	.word	0xffffffff


	//   ....[61]....
        /*08fc*/ 	.word	0xffffffff


	//   ....[62]....
        /*0900*/ 	.word	0xffffffff


	//   ....[63]....
        /*0904*/ 	.word	0xffffffff


	//   ....[64]....
        /*0908*/ 	.word	0xffffffff


	//   ....[65]....
        /*090c*/ 	.word	0xffffffff


	//   ....[66]....
        /*0910*/ 	.word	0xffffffff


	//   ....[67]....
        /*0914*/ 	.word	0xffffffff


	//   ....[68]....
        /*0918*/ 	.word	0xffffffff


	//   ....[69]....
        /*091c*/ 	.word	0xffffffff


	//   ....[70]....
        /*0920*/ 	.word	0xffffffff


	//   ....[71]....
        /*0924*/ 	.word	0xffffffff


	//   ....[72]....
        /*0928*/ 	.word	0xffffffff


	//   ....[73]....
        /*092c*/ 	.word	0xffffffff


	//   ....[74]....
        /*0930*/ 	.word	0xffffffff


	//   ....[75]....
        /*0934*/ 	.word	0xffffffff


	//   ....[76]....
        /*0938*/ 	.word	0xffffffff


	//   ....[77]....
        /*093c*/ 	.word	0xffffffff


	//   ....[78]....
        /*0940*/ 	.word	0xffffffff


	//   ....[79]....
        /*0944*/ 	.word	0xffffffff


	//   ....[80]....
        /*0948*/ 	.word	0xffffffff


	//   ....[81]....
        /*094c*/ 	.word	0xffffffff


	//   ....[82]....
        /*0950*/ 	.word	0xffffffff


	//   ....[83]....
        /*0954*/ 	.word	0xffffffff


	//   ....[84]....
        /*0958*/ 	.word	0xffffffff


	//   ....[85]....
        /*095c*/ 	.word	0xffffffff


	//   ....[86]....
        /*0960*/ 	.word	0xffffffff


	//   ....[87]....
        /*0964*/ 	.word	0xffffffff


	//   ....[88]....
        /*0968*/ 	.word	0xffffffff


	//   ....[89]....
        /*096c*/ 	.word	0xffffffff


	//   ....[90]....
        /*0970*/ 	.word	0xffffffff


	//   ....[91]....
        /*0974*/ 	.word	0xffffffff


	//   ....[92]....
        /*0978*/ 	.word	0xffffffff


	//   ....[93]....
        /*097c*/ 	.word	0xffffffff


	//   ....[94]....
        /*0980*/ 	.word	0xffffffff


	//   ....[95]....
        /*0984*/ 	.word	0xffffffff


	//   ....[96]....
        /*0988*/ 	.word	0xffffffff


	//   ....[97]....
        /*098c*/ 	.word	0xffffffff


	//   ....[98]....
        /*0990*/ 	.word	0xffffffff


	//   ....[99]....
        /*0994*/ 	.word	0xffffffff


	//   ....[100]....
        /*0998*/ 	.word	0xffffffff


	//   ....[101]....
        /*099c*/ 	.word	0xffffffff


	//   ....[102]....
        /*09a0*/ 	.word	0xffffffff


	//   ....[103]....
        /*09a4*/ 	.word	0xffffffff


	//   ....[104]....
        /*09a8*/ 	.word	0xffffffff


	//   ....[105]....
        /*09ac*/ 	.word	0xffffffff


	//   ....[106]....
        /*09b0*/ 	.word	0xffffffff


	//   ....[107]....
        /*09b4*/ 	.word	0xffffffff


	//   ....[108]....
        /*09b8*/ 	.word	0xffffffff


	//   ....[109]....
        /*09bc*/ 	.word	0xffffffff


	//   ....[110]....
        /*09c0*/ 	.word	0xffffffff


	//   ....[111]....
        /*09c4*/ 	.word	0xffffffff


	//   ....[112]....
        /*09c8*/ 	.word	0xffffffff


	//   ....[113]....
        /*09cc*/ 	.word	0xffffffff


	//   ....[114]....
        /*09d0*/ 	.word	0xffffffff


	//   ....[115]....
        /*09d4*/ 	.word	0xffffffff


	//   ....[116]....
        /*09d8*/ 	.word	0xffffffff


	//   ....[117]....
        /*09dc*/ 	.word	0xffffffff


	//   ....[118]....
        /*09e0*/ 	.word	0xffffffff


	//   ....[119]....
        /*09e4*/ 	.word	0xffffffff


	//   ....[120]....
        /*09e8*/ 	.word	0xffffffff


	//   ....[121]....
        /*09ec*/ 	.word	0xffffffff


	//   ....[122]....
        /*09f0*/ 	.word	0x0500000f


	//   ....[123]....
        /*09f4*/ 	.word	0x0500000f


	//   ....[124]....
        /*09f8*/ 	.word	0x0500000f


	//   ....[125]....
        /*09fc*/ 	.word	0x0500000f


	//   ....[126]....
        /*0a00*/ 	.word	0x0500000f


	//   ....[127]....
        /*0a04*/ 	.word	0x0500000f


	//   ....[128]....
        /*0a08*/ 	.word	0x0500000f


	//   ....[129]....
        /*0a0c*/ 	.word	0x0500000f


	//   ....[130]....
        /*0a10*/ 	.word	0x0500000f


	//   ....[131]....
        /*0a14*/ 	.word	0x0500000f


	//   ....[132]....
        /*0a18*/ 	.word	0x0500000f


	//   ....[133]....
        /*0a1c*/ 	.word	0x0500000f


	//   ....[134]....
        /*0a20*/ 	.word	0x0500000f


	//   ....[135]....
        /*0a24*/ 	.word	0x0500000f


	//   ....[136]....
        /*0a28*/ 	.word	0x0500000f


	//   ....[137]....
        /*0a2c*/ 	.word	0x0500000f


	//   ....[138]....
        /*0a30*/ 	.word	0x0500000f


	//   ....[139]....
        /*0a34*/ 	.word	0x0500000f


	//   ....[140]....
        /*0a38*/ 	.word	0x0500000f


	//   ....[141]....
        /*0a3c*/ 	.word	0x0500000f


	//   ....[142]....
        /*0a40*/ 	.word	0x0500000f


	//   ....[143]....
        /*0a44*/ 	.word	0x0500000f


	//   ....[144]....
        /*0a48*/ 	.word	0x0500000f


	//   ....[145]....
        /*0a4c*/ 	.word	0x0500000f


	//   ....[146]....
        /*0a50*/ 	.word	0x0500000f


	//   ....[147]....
        /*0a54*/ 	.word	0x0500000f


	//   ....[148]....
        /*0a58*/ 	.word	0x0500000f


	//   ....[149]....
        /*0a5c*/ 	.word	0x0500000f


	//   ....[150]....
        /*0a60*/ 	.word	0x0500000f


	//   ....[151]....
        /*0a64*/ 	.word	0x0500000f


	//   ....[152]....
        /*0a68*/ 	.word	0x0500000f


	//   ....[153]....
        /*0a6c*/ 	.word	0x0500000f


	//   ....[154]....
        /*0a70*/ 	.word	0x0500000f


	//   ....[155]....
        /*0a74*/ 	.word	0x0500000f


	//   ....[156]....
        /*0a78*/ 	.word	0x0500000f


	//   ....[157]....
        /*0a7c*/ 	.word	0x0500000f


	//   ....[158]....
        /*0a80*/ 	.word	0x0500000f


	//   ....[159]....
        /*0a84*/ 	.word	0x0500000f


	//   ....[160]....
        /*0a88*/ 	.word	0x0500000f


	//   ....[161]....
        /*0a8c*/ 	.word	0x0500000f


	//   ....[162]....
        /*0a90*/ 	.word	0x0500000f


	//   ....[163]....
        /*0a94*/ 	.word	0x0500000f


	//   ....[164]....
        /*0a98*/ 	.word	0x0500000f


	//   ....[165]....
        /*0a9c*/ 	.word	0x0500000f


	//   ....[166]....
        /*0aa0*/ 	.word	0x0500000f


	//   ....[167]....
        /*0aa4*/ 	.word	0x0500000f


	//   ....[168]....
        /*0aa8*/ 	.word	0x0500000f


	//   ....[169]....
        /*0aac*/ 	.word	0x0500000f


	//   ....[170]....
        /*0ab0*/ 	.word	0x0500000f


	//   ....[171]....
        /*0ab4*/ 	.word	0x0500000f


	//   ....[172]....
        /*0ab8*/ 	.word	0x0500000f


	//   ....[173]....
        /*0abc*/ 	.word	0x0500000f


	//   ....[174]....
        /*0ac0*/ 	.word	0x0500000f


	//   ....[175]....
        /*0ac4*/ 	.word	0x0500000f


	//   ....[176]....
        /*0ac8*/ 	.word	0x0500000f


	//   ....[177]....
        /*0acc*/ 	.word	0x0500000f


	//   ....[178]....
        /*0ad0*/ 	.word	0x0500000f


	//   ....[179]....
        /*0ad4*/ 	.word	0x0500000f


	//   ....[180]....
        /*0ad8*/ 	.word	0x0500000f


	//   ....[181]....
        /*0adc*/ 	.word	0x0500000f


	//   ....[182]....
        /*0ae0*/ 	.word	0x0500000f


	//   ....[183]....
        /*0ae4*/ 	.word	0x0500000f


	//   ....[184]....
        /*0ae8*/ 	.word	0x0500000f


	//   ....[185]....
        /*0aec*/ 	.word	0x0500000f


	//   ....[186]....
        /*0af0*/ 	.word	0x0500000f


	//   ....[187]....
        /*0af4*/ 	.word	0x0500000f


	//   ....[188]....
        /*0af8*/ 	.word	0x0500000f


	//   ....[189]....
        /*0afc*/ 	.word	0x0500000f


	//   ....[190]....
        /*0b00*/ 	.word	0x0500000f


	//   ....[191]....
        /*0b04*/ 	.word	0x0500000f


	//   ....[192]....
        /*0b08*/ 	.word	0x0500000f


	//   ....[193]....
        /*0b0c*/ 	.word	0x0500000f


	//   ....[194]....
        /*0b10*/ 	.word	0x0500000f


	//   ....[195]....
        /*0b14*/ 	.word	0x0500000f


	//   ....[196]....
        /*0b18*/ 	.word	0x0500000f


	//   ....[197]....
        /*0b1c*/ 	.word	0x0500000f


	//   ....[198]....
        /*0b20*/ 	.word	0x0500000f


	//   ....[199]....
        /*0b24*/ 	.word	0x0500000f


	//   ....[200]....
        /*0b28*/ 	.word	0x0500000f


	//   ....[201]....
        /*0b2c*/ 	.word	0x0500000f


	//   ....[202]....
        /*0b30*/ 	.word	0x0500000f


	//   ....[203]....
        /*0b34*/ 	.word	0x0500000f


	//----- nvinfo : EIATTR_COOP_GROUP_INSTR_OFFSETS
	.align		4
.L_293:
        /*0b38*/ 	.byte	0x04, 0x28
        /*0b3a*/ 	.short	(.L_295 - .L_294)


	//   ....[0]....
.L_294:
        /*0b3c*/ 	.word	0x00000070


	//   ....[1]....
        /*0b40*/ 	.word	0x000001a0


	//   ....[2]....
        /*0b44*/ 	.word	0x000001f0


	//   ....[3]....
        /*0b48*/ 	.word	0x00000440


	//   ....[4]....
        /*0b4c*/ 	.word	0x000005a0


	//   ....[5]....
        /*0b50*/ 	.word	0x000006c0


	//   ....[6]....
        /*0b54*/ 	.word	0x00000820


	//   ....[7]....
        /*0b58*/ 	.word	0x00006480


	//   ....[8]....
        /*0b5c*/ 	.word	0x00006a70


	//   ....[9]....
        /*0b60*/ 	.word	0x00006a80


	//   ....[10]....
        /*0b64*/ 	.word	0x00006a90


	//   ....[11]....
        /*0b68*/ 	.word	0x00006aa0


	//   ....[12]....
        /*0b6c*/ 	.word	0x00007a90


	//   ....[13]....
        /*0b70*/ 	.word	0x00007aa0


	//   ....[14]....
        /*0b74*/ 	.word	0x00007ab0


	//   ....[15]....
        /*0b78*/ 	.word	0x00007ac0


	//   ....[16]....
        /*0b7c*/ 	.word	0x0000a850


	//   ....[17]....
        /*0b80*/ 	.word	0x0000a890


	//   ....[18]....
        /*0b84*/ 	.word	0x0000ac60


	//   ....[19]....
        /*0b88*/ 	.word	0x0000acd0


	//   ....[20]....
        /*0b8c*/ 	.word	0x0000cbc0


	//   ....[21]....
        /*0b90*/ 	.word	0x0000cbf0


	//   ....[22]....
        /*0b94*/ 	.word	0x0000d2e0


	//   ....[23]....
        /*0b98*/ 	.word	0x0000d300


	//   ....[24]....
        /*0b9c*/ 	.word	0x0000e770


	//   ....[25]....
        /*0ba0*/ 	.word	0x0000e820


	//   ....[26]....
        /*0ba4*/ 	.word	0x0000e8c0


	//   ....[27]....
        /*0ba8*/ 	.word	0x0000ea90


	//   ....[28]....
        /*0bac*/ 	.word	0x00010270


	//   ....[29]....
        /*0bb0*/ 	.word	0x00010290


	//   ....[30]....
        /*0bb4*/ 	.word	0x000102a0


	//   ....[31]....
        /*0bb8*/ 	.word	0x000102b0


	//   ....[32]....
        /*0bbc*/ 	.word	0x00010cc0


	//   ....[33]....
        /*0bc0*/ 	.word	0x00010cd0


	//   ....[34]....
        /*0bc4*/ 	.word	0x00010ed0


	//   ....[35]....
        /*0bc8*/ 	.word	0x00010ee0


	//   ....[36]....
        /*0bcc*/ 	.word	0x000110a0


	//   ....[37]....
        /*0bd0*/ 	.word	0x000110b0


	//   ....[38]....
        /*0bd4*/ 	.word	0x00011270


	//   ....[39]....
        /*0bd8*/ 	.word	0x00011280


	//   ....[40]....
        /*0bdc*/ 	.word	0x000116e0


	//   ....[41]....
        /*0be0*/ 	.word	0x000116f0


	//   ....[42]....
        /*0be4*/ 	.word	0x00012470


	//   ....[43]....
        /*0be8*/ 	.word	0x00012480


	//   ....[44]....
        /*0bec*/ 	.word	0x00013a20


	//   ....[45]....
        /*0bf0*/ 	.word	0x00013a30


	//   ....[46]....
        /*0bf4*/ 	.word	0x00013c00


	//   ....[47]....
        /*0bf8*/ 	.word	0x00013c10


	//   ....[48]....
        /*0bfc*/ 	.word	0x00013dd0


	//   ....[49]....
        /*0c00*/ 	.word	0x00013de0


	//   ....[50]....
        /*0c04*/ 	.word	0x00013fa0


	//   ....[51]....
        /*0c08*/ 	.word	0x00013fb0


	//   ....[52]....
        /*0c0c*/ 	.word	0x000141d0


	//   ....[53]....
        /*0c10*/ 	.word	0x00014400


	//   ....[54]....
        /*0c14*/ 	.word	0x00014430


	//   ....[55]....
        /*0c18*/ 	.word	0x00014460


	//   ....[56]....
        /*0c1c*/ 	.word	0x00014490


	//   ....[57]....
        /*0c20*/ 	.word	0x000144c0


	//   ....[58]....
        /*0c24*/ 	.word	0x000144f0


	//   ....[59]....
        /*0c28*/ 	.word	0x00014690


	//   ....[60]....
        /*0c2c*/ 	.word	0x000146c0


	//   ....[61]....
        /*0c30*/ 	.word	0x000146f0


	//   ....[62]....
        /*0c34*/ 	.word	0x00014720


	//   ....[63]....
        /*0c38*/ 	.word	0x00014750


	//   ....[64]....
        /*0c3c*/ 	.word	0x00014780


	//   ....[65]....
        /*0c40*/ 	.word	0x00014810


	//   ....[66]....
        /*0c44*/ 	.word	0x00014840


	//   ....[67]....
        /*0c48*/ 	.word	0x00014850


	//   ....[68]....
        /*0c4c*/ 	.word	0x00014900


	//   ....[69]....
        /*0c50*/ 	.word	0x00015960


	//   ....[70]....
        /*0c54*/ 	.word	0x00017510


	//   ....[71]....
        /*0c58*/ 	.word	0x00017fd0


	//   ....[72]....
        /*0c5c*/ 	.word	0x00018000


	//   ....[73]....
        /*0c60*/ 	.word	0x00018040


	//   ....[74]....
        /*0c64*/ 	.word	0x00018060


	//   ....[75]....
        /*0c68*/ 	.word	0x00018150


	//   ....[76]....
        /*0c6c*/ 	.word	0x00018170


	//   ....[77]....
        /*0c70*/ 	.word	0x00018210


	//   ....[78]....
        /*0c74*/ 	.word	0x00018220


	//   ....[79]....
        /*0c78*/ 	.word	0x000182b0


	//   ....[80]....
        /*0c7c*/ 	.word	0x000182d0


	//   ....[81]....
        /*0c80*/ 	.word	0x00018370


	//   ....[82]....
        /*0c84*/ 	.word	0x00018390


	//   ....[83]....
        /*0c88*/ 	.word	0x00018420


	//   ....[84]....
        /*0c8c*/ 	.word	0x00018440


	//   ....[85]....
        /*0c90*/ 	.word	0x000184d0


	//   ....[86]....
        /*0c94*/ 	.word	0x000184e0


	//   ....[87]....
        /*0c98*/ 	.word	0x00018c10


	//   ....[88]....
        /*0c9c*/ 	.word	0x00018c20


	//   ....[89]....
        /*0ca0*/ 	.word	0x00018cd0


	//   ....[90]....
        /*0ca4*/ 	.word	0x00018ce0


	//   ....[91]....
        /*0ca8*/ 	.word	0x00018da0


	//   ....[92]....
        /*0cac*/ 	.word	0x00018db0


	//   ....[93]....
        /*0cb0*/ 	.word	0x00018e70


	//   ....[94]....
        /*0cb4*/ 	.word	0x00018e80


	//   ....[95]....
        /*0cb8*/ 	.word	0x00018f20


	//   ....[96]....
        /*0cbc*/ 	.word	0x00018f30


	//   ....[97]....
        /*0cc0*/ 	.word	0x00018fe0


	//   ....[98]....
        /*0cc4*/ 	.word	0x00018ff0


	//   ....[99]....
        /*0cc8*/ 	.word	0x000190a0


	//   ....[100]....
        /*0ccc*/ 	.word	0x000190b0


	//   ....[101]....
        /*0cd0*/ 	.word	0x000190c0


	//   ....[102]....
        /*0cd4*/ 	.word	0x00019130


	//   ....[103]....
        /*0cd8*/ 	.word	0x0001bcc0


	//   ....[104]....
        /*0cdc*/ 	.word	0x0001bcf0


	//   ....[105]....
        /*0ce0*/ 	.word	0x0001bd50


	//   ....[106]....
        /*0ce4*/ 	.word	0x0001bd80


	//   ....[107]....
        /*0ce8*/ 	.word	0x0001bdb0


	//   ....[108]....
        /*0cec*/ 	.word	0x0001bde0


	//   ....[109]....
        /*0cf0*/ 	.word	0x0001be10


	//   ....[110]....
        /*0cf4*/ 	.word	0x0001be40


	//   ....[111]....
        /*0cf8*/ 	.word	0x0001c000


	//   ....[112]....
        /*0cfc*/ 	.word	0x0001c030


	//   ....[113]....
        /*0d00*/ 	.word	0x0001c060


	//   ....[114]....
        /*0d04*/ 	.word	0x0001c090


	//   ....[115]....
        /*0d08*/ 	.word	0x0001c0c0


	//   ....[116]....
        /*0d0c*/ 	.word	0x0001c0f0


	//   ....[117]....
        /*0d10*/ 	.word	0x0001c1b0


	//   ....[118]....
        /*0d14*/ 	.word	0x0001c1d0


	//   ....[119]....
        /*0d18*/ 	.word	0x0001c1e0


	//   ....[120]....
        /*0d1c*/ 	.word	0x0001c240


	//   ....[121]....
        /*0d20*/ 	.word	0x0001c970


	//   ....[122]....
        /*0d24*/ 	.word	0x0001cda0


	//   ....[123]....
        /*0d28*/ 	.word	0x0001ce40


	//   ....[124]....
        /*0d2c*/ 	.word	0x0001ced0


	//   ....[125]....
        /*0d30*/ 	.word	0x0001cf20


	//   ....[126]....
        /*0d34*/ 	.word	0x0001cf70


	//   ....[127]....
        /*0d38*/ 	.word	0x0001d060


	//   ....[128]....
        /*0d3c*/ 	.word	0x0001d0f0


	//   ....[129]....
        /*0d40*/ 	.word	0x0001d140


	//   ....[130]....
        /*0d44*/ 	.word	0x0001d190


	//   ....[131]....
        /*0d48*/ 	.word	0x0001d3f0


	//   ....[132]....
        /*0d4c*/ 	.word	0x0001d440


	//   ....[133]....
        /*0d50*/ 	.word	0x0001d4d0


	//   ....[134]....
        /*0d54*/ 	.word	0x0001d560


	//   ....[135]....
        /*0d58*/ 	.word	0x0001d5f0


	//   ....[136]....
        /*0d5c*/ 	.word	0x0001d680


	//   ....[137]....
        /*0d60*/ 	.word	0x0001d710


	//   ....[138]....
        /*0d64*/ 	.word	0x0001d7a0


	//   ....[139]....
        /*0d68*/ 	.word	0x0001d820


	//   ....[140]....
        /*0d6c*/ 	.word	0x0001d870


	//   ....[141]....
        /*0d70*/ 	.word	0x0001d910


	//   ....[142]....
        /*0d74*/ 	.word	0x0001d9a0


	//   ....[143]....
        /*0d78*/ 	.word	0x0001da30


	//   ....[144]....
        /*0d7c*/ 	.word	0x0001da80


	//   ....[145]....
        /*0d80*/ 	.word	0x0001db10


	//   ....[146]....
        /*0d84*/ 	.word	0x0001dba0


	//   ....[147]....
        /*0d88*/ 	.word	0x0001dc30


	//   ....[148]....
        /*0d8c*/ 	.word	0x0001dcc0


	//   ....[149]....
        /*0d90*/ 	.word	0x0001dd50


	//   ....[150]....
        /*0d94*/ 	.word	0x0001dde0


	//   ....[151]....
        /*0d98*/ 	.word	0x0001dea0


	//   ....[152]....
        /*0d9c*/ 	.word	0x0001e180


	//   ....[153]....
        /*0da0*/ 	.word	0x0001e300


	//   ....[154]....
        /*0da4*/ 	.word	0x0001e360


	//   ....[155]....
        /*0da8*/ 	.word	0x0001e3d0


	//   ....[156]....
        /*0dac*/ 	.word	0x0001e440


	//   ....[157]....
        /*0db0*/ 	.word	0x0001e4f0


	//   ....[158]....
        /*0db4*/ 	.word	0x0001e5e0


	//   ....[159]....
        /*0db8*/ 	.word	0x0001e710


	//   ....[160]....
        /*0dbc*/ 	.word	0x0001e7b0


	//   ....[161]....
        /*0dc0*/ 	.word	0x0001e880


	//   ....[162]....
        /*0dc4*/ 	.word	0x0001e920


	//   ....[163]....
        /*0dc8*/ 	.word	0x0001e9f0


	//   ....[164]....
        /*0dcc*/ 	.word	0x0001ea90


	//   ....[165]....
        /*0dd0*/ 	.word	0x0001eb60


	//   ....[166]....
        /*0dd4*/ 	.word	0x0001ec00


	//   ....[167]....
        /*0dd8*/ 	.word	0x0001ecb0


	//   ....[168]....
        /*0ddc*/ 	.word	0x0001ed90


	//   ....[169]....
        /*0de0*/ 	.word	0x0001eff0


	//   ....[170]....
        /*0de4*/ 	.word	0x0001f0a0


	//   ....[171]....
        /*0de8*/ 	.word	0x0001f1a0


	//   ....[172]....
        /*0dec*/ 	.word	0x0001f290


	//   ....[173]....
        /*0df0*/ 	.word	0x0001f320


	//   ....[174]....
        /*0df4*/ 	.word	0x0001f410


	//   ....[175]....
        /*0df8*/ 	.word	0x0001f4a0


	//   ....[176]....
        /*0dfc*/ 	.word	0x0001f590


	//   ....[177]....
        /*0e00*/ 	.word	0x0001f620


	//   ....[178]....
        /*0e04*/ 	.word	0x0001f710


	//   ....[179]....
        /*0e08*/ 	.word	0x0001f7a0


	//   ....[180]....
        /*0e0c*/ 	.word	0x0001f880


	//   ....[181]....
        /*0e10*/ 	.word	0x0001f9b0


	//   ....[182]....
        /*0e14*/ 	.word	0x0001fa00


	//   ....[183]....
        /*0e18*/ 	.word	0x0001fa60


	//   ....[184]....
        /*0e1c*/ 	.word	0x0001fb00


	//   ....[185]....
        /*0e20*/ 	.word	0x0001fea0


	//   ....[186]....
        /*0e24*/ 	.word	0x0001ff40


	//   ....[187]....
        /*0e28*/ 	.word	0x000200e0


	//   ....[188]....
        /*0e2c*/ 	.word	0x00020160


	//   ....[189]....
        /*0e30*/ 	.word	0x000201e0


	//   ....[190]....
        /*0e34*/ 	.word	0x00020260


	//   ....[191]....
        /*0e38*/ 	.word	0x000202e0


	//   ....[192]....
        /*0e3c*/ 	.word	0x00020370


	//   ....[193]....
        /*0e40*/ 	.word	0x00020410


	//   ....[194]....
        /*0e44*/ 	.word	0x000204c0


	//   ....[195]....
        /*0e48*/ 	.word	0x00020540


	//   ....[196]....
        /*0e4c*/ 	.word	0x000205c0


	//   ....[197]....
        /*0e50*/ 	.word	0x00020640


	//   ....[198]....
        /*0e54*/ 	.word	0x000206d0


	//   ....[199]....
        /*0e58*/ 	.word	0x00020750


	//   ....[200]....
        /*0e5c*/ 	.word	0x000207f0


	//   ....[201]....
        /*0e60*/ 	.word	0x00020840


	//   ....[202]....
        /*0e64*/ 	.word	0x000208d0


	//   ....[203]....
        /*0e68*/ 	.word	0x00020a00


	//----- nvinfo : EIATTR_REG_RECONFIG
	.align		4
.L_295:
        /*0e6c*/ 	.byte	0x01, 0x54
	.zero		2


	//----- nvinfo : EIATTR_SYSCALL_OFFSETS
	.align		4
        /*0e70*/ 	.byte	0x04, 0x46
        /*0e72*/ 	.short	(.L_297 - .L_296)


	//   ....[0]....
.L_296:
        /*0e74*/ 	.word	0x00001e50


	//   ....[1]....
        /*0e78*/ 	.word	0x00001fa0


	//   ....[2]....
        /*0e7c*/ 	.word	0x00006620


	//   ....[3]....
        /*0e80*/ 	.word	0x00006990


	//   ....[4]....
        /*0e84*/ 	.word	0x00017130


	//   ....[5]....
        /*0e88*/ 	.word	0x00017280


	//   ....[6]....
        /*0e8c*/ 	.word	0x00017380


	//   ....[7]....
        /*0e90*/ 	.word	0x00017be0


	//   ....[8]....
        /*0e94*/ 	.word	0x000187f0


	//----- nvinfo : EIATTR_MBARRIER_INSTR_OFFSETS
	.align		4
.L_297:
        /*0e98*/ 	.byte	0x04, 0x39
        /*0e9a*/ 	.short	(.L_299 - .L_298)


	//   ....[0]....
.L_298:
        /*0e9c*/ 	.word	0x000002e0
        /*0ea0*/ 	.word	0x000000ff
        /*0ea4*/ 	.word	0x00032400
        /*0ea8*/ 	.short	0x0100
        /*0eaa*/ 	.byte	0x08
	.zero		1


	//   ....[1]....
        /*0eac*/ 	.word	0x000002f0
        /*0eb0*/ 	.word	0x000000ff
        /*0eb4*/ 	.word	0x00032410
        /*0eb8*/ 	.short	0x0100
        /*0eba*/ 	.byte	0x08
	.zero		1


	//   ....[2]....
        /*0ebc*/ 	.word	0x00000300
        /*0ec0*/ 	.word	0x000000ff
        /*0ec4*/ 	.word	0x00032420
        /*0ec8*/ 	.short	0x0100
        /*0eca*/ 	.byte	0x08
	.zero		1


	//   ....[3]....
        /*0ecc*/ 	.word	0x000003f0
        /*0ed0*/ 	.word	0x000000ff
        /*0ed4*/ 	.word	0x00032430
        /*0ed8*/ 	.short	0x0100
        /*0eda*/ 	.byte	0x08
	.zero		1


	//   ....[4]....
        /*0edc*/ 	.word	0x00000400
        /*0ee0*/ 	.word	0x000000ff
        /*0ee4*/ 	.word	0x00032440
        /*0ee8*/ 	.short	0x0100
        /*0eea*/ 	.byte	0x08
	.zero		1


	//   ....[5]....
        /*0eec*/ 	.word	0x00000410
        /*0ef0*/ 	.word	0x000000ff
        /*0ef4*/ 	.word	0x00032438
        /*0ef8*/ 	.short	0x0100
        /*0efa*/ 	.byte	0x08
	.zero		1


	//   ....[6]....
        /*0efc*/ 	.word	0x00000420
        /*0f00*/ 	.word	0x000000ff
        /*0f04*/ 	.word	0x00032448
        /*0f08*/ 	.short	0x0100
        /*0f0a*/ 	.byte	0x08
	.zero		1


	//   ....[7]....
        /*0f0c*/ 	.word	0x00000550
        /*0f10*/ 	.word	0x000000ff
        /*0f14*/ 	.word	0x00032450
        /*0f18*/ 	.short	0x0100
        /*0f1a*/ 	.byte	0x08
	.zero		1


	//   ....[8]....
        /*0f1c*/ 	.word	0x00000560
        /*0f20*/ 	.word	0x000000ff
        /*0f24*/ 	.word	0x00032460
        /*0f28*/ 	.short	0x0100
        /*0f2a*/ 	.byte	0x08
	.zero		1


	//   ....[9]....
        /*0f2c*/ 	.word	0x00000570
        /*0f30*/ 	.word	0x000000ff
        /*0f34*/ 	.word	0x00032458
        /*0f38*/ 	.short	0x0100
        /*0f3a*/ 	.byte	0x08
	.zero		1


	//   ....[10]....
        /*0f3c*/ 	.word	0x00000580
        /*0f40*/ 	.word	0x000000ff
        /*0f44*/ 	.word	0x00032468
        /*0f48*/ 	.short	0x0100
        /*0f4a*/ 	.byte	0x08
	.zero		1


	//   ....[11]....
        /*0f4c*/ 	.word	0x00000670
        /*0f50*/ 	.word	0x000000ff
        /*0f54*/ 	.word	0x00032470
        /*0f58*/ 	.short	0x0100
        /*0f5a*/ 	.byte	0x06
	.zero		1


	//   ....[12]....
        /*0f5c*/ 	.word	0x00000680
        /*0f60*/ 	.word	0x000000ff
        /*0f64*/ 	.word	0x00032480
        /*0f68*/ 	.short	0x0100
        /*0f6a*/ 	.byte	0x06
	.zero		1


	//   ....[13]....
        /*0f6c*/ 	.word	0x00000690
        /*0f70*/ 	.word	0x000000ff
        /*0f74*/ 	.word	0x00032478
        /*0f78*/ 	.short	0x0100
        /*0f7a*/ 	.byte	0x06
	.zero		1


	//   ....[14]....
        /*0f7c*/ 	.word	0x000006a0
        /*0f80*/ 	.word	0x000000ff
        /*0f84*/ 	.word	0x00032488
        /*0f88*/ 	.short	0x0100
        /*0f8a*/ 	.byte	0x06
	.zero		1


	//   ....[15]....
        /*0f8c*/ 	.word	0x000007d0
        /*0f90*/ 	.word	0x000000ff
        /*0f94*/ 	.word	0x00032490
        /*0f98*/ 	.short	0x0100
        /*0f9a*/ 	.byte	0x08
	.zero		1


	//   ....[16]....
        /*0f9c*/ 	.word	0x000007e0
        /*0fa0*/ 	.word	0x000000ff
        /*0fa4*/ 	.word	0x000324a0
        /*0fa8*/ 	.short	0x0100
        /*0faa*/ 	.byte	0x08
	.zero		1


	//   ....[17]....
        /*0fac*/ 	.word	0x000007f0
        /*0fb0*/ 	.word	0x000000ff
        /*0fb4*/ 	.word	0x00032498
        /*0fb8*/ 	.short	0x0100
        /*0fba*/ 	.byte	0x08
	.zero		1


	//   ....[18]....
        /*0fbc*/ 	.word	0x00000800
        /*0fc0*/ 	.word	0x000000ff
        /*0fc4*/ 	.word	0x000324a8
        /*0fc8*/ 	.short	0x0100
        /*0fca*/ 	.byte	0x08
	.zero		1


	//   ....[19]....
        /*0fcc*/ 	.word	0x00000930
        /*0fd0*/ 	.word	0x000000ff
        /*0fd4*/ 	.word	0x000324b0
        /*0fd8*/ 	.short	0x0100
        /*0fda*/ 	.byte	0x08
	.zero		1


	//   ....[20]....
        /*0fdc*/ 	.word	0x00000940
        /*0fe0*/ 	.word	0x000000ff
        /*0fe4*/ 	.word	0x000324c0
        /*0fe8*/ 	.short	0x0100
        /*0fea*/ 	.byte	0x08
	.zero		1


	//   ....[21]....
        /*0fec*/ 	.word	0x00000950
        /*0ff0*/ 	.word	0x000000ff
        /*0ff4*/ 	.word	0x000324b8
        /*0ff8*/ 	.short	0x0100
        /*0ffa*/ 	.byte	0x08
	.zero		1


	//   ....[22]....
        /*0ffc*/ 	.word	0x00000960
        /*1000*/ 	.word	0x000000ff
        /*1004*/ 	.word	0x000324c8
        /*1008*/ 	.short	0x0100
        /*100a*/ 	.byte	0x08
	.zero		1


	//   ....[23]....
        /*100c*/ 	.word	0x00003210
        /*1010*/ 	.word	0x00000061
        /*1014*/ 	.word	0x00032490
        /*1018*/ 	.short	0x010a
        /*101a*/ 	.byte	0x3f
	.zero		1


	//   ....[24]....
        /*101c*/ 	.word	0x000043b0
        /*1020*/ 	.word	0x00000061
        /*1024*/ 	.word	0x00032490
        /*1028*/ 	.short	0x010a
        /*102a*/ 	.byte	0x3f
	.zero		1


	//   ....[25]....
        /*102c*/ 	.word	0x00005420
        /*1030*/ 	.word	0x00000061
        /*1034*/ 	.word	0x00032490
        /*1038*/ 	.short	0x010a
        /*103a*/ 	.byte	0x3f
	.zero		1


	//   ....[26]....
        /*103c*/ 	.word	0x00005630
        /*1040*/ 	.word	0x00000024
        /*1044*/ 	.word	0x00000000
        /*1048*/ 	.short	0x0101
        /*104a*/ 	.byte	0x3f
	.zero		1


	//   ....[27]....
        /*104c*/ 	.word	0x00005670
        /*1050*/ 	.word	0x00000061
        /*1054*/ 	.word	0x000324b0
        /*1058*/ 	.short	0x010a
        /*105a*/ 	.byte	0x3f
	.zero		1


	//   ....[28]....
        /*105c*/ 	.word	0x00005cd0
        /*1060*/ 	.word	0x00000061
        /*1064*/ 	.word	0x00000000
        /*1068*/ 	.short	0x0101
        /*106a*/ 	.byte	0x3f
	.zero		1


	//   ....[29]....
        /*106c*/ 	.word	0x000066b0
        /*1070*/ 	.word	0x00000012
        /*1074*/ 	.word	0x00032400
        /*1078*/ 	.short	0x010a
        /*107a*/ 	.byte	0x3f
	.zero		1


	//   ....[30]....
        /*107c*/ 	.word	0x00006700
        /*1080*/ 	.word	0x00000012
        /*1084*/ 	.word	0x00032400
        /*1088*/ 	.short	0x010a
        /*108a*/ 	.byte	0x3f
	.zero		1


	//   ....[31]....
        /*108c*/ 	.word	0x00006d80
        /*1090*/ 	.word	0x00000012
        /*1094*/ 	.word	0x00032400
        /*1098*/ 	.short	0x010a
        /*109a*/ 	.byte	0x3f
	.zero		1


	//   ....[32]....
        /*109c*/ 	.word	0x00007c90
        /*10a0*/ 	.word	0x00000012
        /*10a4*/ 	.word	0x00032400
        /*10a8*/ 	.short	0x010a
        /*10aa*/ 	.byte	0x3f
	.zero		1


	//   ....[33]....
        /*10ac*/ 	.word	0x00008ad0
        /*10b0*/ 	.word	0x00000000
        /*10b4*/ 	.word	0x00032430
        /*10b8*/ 	.short	0x010a
        /*10ba*/ 	.byte	0x3f
	.zero		1


	//   ....[34]....
        /*10bc*/ 	.word	0x00008b70
        /*10c0*/ 	.word	0x00000000
        /*10c4*/ 	.word	0x00032430
        /*10c8*/ 	.short	0x010a
        /*10ca*/ 	.byte	0x3f
	.zero		1


	//   ....[35]....
        /*10cc*/ 	.word	0x00008e60
        /*10d0*/ 	.word	0x00000012
        /*10d4*/ 	.word	0x00032410
        /*10d8*/ 	.short	0x010a
        /*10da*/ 	.byte	0x3f
	.zero		1


	//   ....[36]....
        /*10dc*/ 	.word	0x00008eb0
        /*10e0*/ 	.word	0x00000000
        /*10e4*/ 	.word	0x00032450
        /*10e8*/ 	.short	0x010a
        /*10ea*/ 	.byte	0x3f
	.zero		1


	//   ....[37]....
        /*10ec*/ 	.word	0x00008f30
        /*10f0*/ 	.word	0x00000000
        /*10f4*/ 	.word	0x00032450
        /*10f8*/ 	.short	0x010a
        /*10fa*/ 	.byte	0x3f
	.zero		1


	//   ....[38]....
        /*10fc*/ 	.word	0x0000ae50
        /*1100*/ 	.word	0x00000003
        /*1104*/ 	.word	0x00000000
        /*1108*/ 	.short	0x0101
        /*110a*/ 	.byte	0x3f
	.zero		1


	//   ....[39]....
        /*110c*/ 	.word	0x0000b8b0
        /*1110*/ 	.word	0x00000000
        /*1114*/ 	.word	0x00000000
        /*1118*/ 	.short	0x0101
        /*111a*/ 	.byte	0x3f
	.zero		1


	//   ....[40]....
        /*111c*/ 	.word	0x0000b9d0
        /*1120*/ 	.word	0x00000003
        /*1124*/ 	.word	0x00032430
        /*1128*/ 	.short	0x010a
        /*112a*/ 	.byte	0x3f
	.zero		1


	//   ....[41]....
        /*112c*/ 	.word	0x0000ba30
        /*1130*/ 	.word	0x00000003
        /*1134*/ 	.word	0x00032430
        /*1138*/ 	.short	0x010a
        /*113a*/ 	.byte	0x3f
	.zero		1


	//   ....[42]....
        /*113c*/ 	.word	0x0000bca0
        /*1140*/ 	.word	0x00000003
        /*1144*/ 	.word	0x00032450
        /*1148*/ 	.short	0x010a
        /*114a*/ 	.byte	0x3f
	.zero		1


	//   ....[43]....
        /*114c*/ 	.word	0x0000bcf0
        /*1150*/ 	.word	0x00000003
        /*1154*/ 	.word	0x00032450
        /*1158*/ 	.short	0x010a
        /*115a*/ 	.byte	0x3f
	.zero		1


	//   ....[44]....
        /*115c*/ 	.word	0x0000d8c0
        /*1160*/ 	.word	0x0000009d
        /*1164*/ 	.word	0x00000000
        /*1168*/ 	.short	0x0101
        /*116a*/ 	.byte	0x3f
	.zero		1


	//   ....[45]....
        /*116c*/ 	.word	0x0000e740
        /*1170*/ 	.word	0x00000003
        /*1174*/ 	.word	0x00000000
        /*1178*/ 	.short	0x0101
        /*117a*/ 	.byte	0x3f
	.zero		1


	//   ....[46]....
        /*117c*/ 	.word	0x00010c60
        /*1180*/ 	.word	0x00000003
        /*1184*/ 	.word	0x00000000
        /*1188*/ 	.short	0x0101
        /*118a*/ 	.byte	0x3f
	.zero		1


	//   ....[47]....
        /*118c*/ 	.word	0x00011650
        /*1190*/ 	.word	0x0000000a
        /*1194*/ 	.word	0x00000000
        /*1198*/ 	.short	0x0101
        /*119a*/ 	.byte	0x3f
	.zero		1


	//   ....[48]....
        /*119c*/ 	.word	0x00015a40
        /*11a0*/ 	.word	0x00000012
        /*11a4*/ 	.word	0x00032420
        /*11a8*/ 	.short	0x010a
        /*11aa*/ 	.byte	0x3f
	.zero		1


	//   ....[49]....
        /*11ac*/ 	.word	0x00015b10
        /*11b0*/ 	.word	0x00000003
        /*11b4*/ 	.word	0x000324a0
        /*11b8*/ 	.short	0x010a
        /*11ba*/ 	.byte	0x3f
	.zero		1


	//   ....[50]....
        /*11bc*/ 	.word	0x00015d50
        /*11c0*/ 	.word	0x00000003
        /*11c4*/ 	.word	0x000324c0
        /*11c8*/ 	.short	0x010a
        /*11ca*/ 	.byte	0x3f
	.zero		1


	//   ....[51]....
        /*11cc*/ 	.word	0x000163f0
        /*11d0*/ 	.word	0x00000004
        /*11d4*/ 	.word	0x000324a0
        /*11d8*/ 	.short	0x010a
        /*11da*/ 	.byte	0x3f
	.zero		1


	//   ....[52]....
        /*11dc*/ 	.word	0x00016620
        /*11e0*/ 	.word	0x00000004
        /*11e4*/ 	.word	0x000324c0
        /*11e8*/ 	.short	0x010a
        /*11ea*/ 	.byte	0x3f
	.zero		1


	//   ....[53]....
        /*11ec*/ 	.word	0x00017780
        /*11f0*/ 	.word	0x00000000
        /*11f4*/ 	.word	0x00032440
        /*11f8*/ 	.short	0x010a
        /*11fa*/ 	.byte	0x3f
	.zero		1


	//   ....[54]....
        /*11fc*/ 	.word	0x000185a0
        /*1200*/ 	.word	0x00000012
        /*1204*/ 	.word	0x00032400
        /*1208*/ 	.short	0x0107
        /*120a*/ 	.byte	0x3f
	.zero		1


	//   ....[55]....
        /*120c*/ 	.word	0x00018640
        /*1210*/ 	.word	0x00000012
        /*1214*/ 	.word	0x00032400
        /*1218*/ 	.short	0x0101
        /*121a*/ 	.byte	0x3f
	.zero		1


	//   ....[56]....
        /*121c*/ 	.word	0x00019270
        /*1220*/ 	.word	0x00000012
        /*1224*/ 	.word	0x00032410
        /*1228*/ 	.short	0x0107
        /*122a*/ 	.byte	0x3f
	.zero		1


	//   ....[57]....
        /*122c*/ 	.word	0x00019370
        /*1230*/ 	.word	0x00000012
        /*1234*/ 	.word	0x00032410
        /*1238*/ 	.short	0x0101
        /*123a*/ 	.byte	0x3f
	.zero		1


	//   ....[58]....
        /*123c*/ 	.word	0x00019390
        /*1240*/ 	.word	0x00000012
        /*1244*/ 	.word	0x00032420
        /*1248*/ 	.short	0x010a
        /*124a*/ 	.byte	0x3f
	.zero		1


	//   ....[59]....
        /*124c*/ 	.word	0x00019470
        /*1250*/ 	.word	0x00000002
        /*1254*/ 	.word	0x00032460
        /*1258*/ 	.short	0x010a
        /*125a*/ 	.byte	0x3f
	.zero		1


	//   ....[60]....
        /*125c*/ 	.word	0x00019d20
        /*1260*/ 	.word	0x00000002
        /*1264*/ 	.word	0x00032440
        /*1268*/ 	.short	0x010a
        /*126a*/ 	.byte	0x3f
	.zero		1


	//   ....[61]....
        /*126c*/ 	.word	0x00019f70
        /*1270*/ 	.word	0x00000002
        /*1274*/ 	.word	0x00032460
        /*1278*/ 	.short	0x010a
        /*127a*/ 	.byte	0x3f
	.zero		1


	//   ....[62]....
        /*127c*/ 	.word	0x0001a760
        /*1280*/ 	.word	0x00000003
        /*1284*/ 	.word	0x00032440
        /*1288*/ 	.short	0x010a
        /*128a*/ 	.byte	0x3f
	.zero		1


	//   ....[63]....
        /*128c*/ 	.word	0x0001a9b0
        /*1290*/ 	.word	0x00000003
        /*1294*/ 	.word	0x00032460
        /*1298*/ 	.short	0x010a
        /*129a*/ 	.byte	0x3f
	.zero		1


	//   ....[64]....
        /*129c*/ 	.word	0x0001b130
        /*12a0*/ 	.word	0x00000003
        /*12a4*/ 	.word	0x00032440
        /*12a8*/ 	.short	0x010a
        /*12aa*/ 	.byte	0x3f
	.zero		1


	//   ....[65]....
        /*12ac*/ 	.word	0x0001b380
        /*12b0*/ 	.word	0x00000003
        /*12b4*/ 	.word	0x00032460
        /*12b8*/ 	.short	0x010a
        /*12ba*/ 	.byte	0x3f
	.zero		1


	//   ....[66]....
        /*12bc*/ 	.word	0x0001c8f0
        /*12c0*/ 	.word	0x00000000
        /*12c4*/ 	.word	0x00032420
        /*12c8*/ 	.short	0x010a
        /*12ca*/ 	.byte	0x3f
	.zero		1


	//   ....[67]....
        /*12cc*/ 	.word	0x0001caf0
        /*12d0*/ 	.word	0x00000006
        /*12d4*/ 	.word	0x00000000
        /*12d8*/ 	.short	0x010a
        /*12da*/ 	.byte	0x3f
	.zero		1


	//   ....[68]....
        /*12dc*/ 	.word	0x0001cb20
        /*12e0*/ 	.word	0x00000007
        /*12e4*/ 	.word	0x00000000
        /*12e8*/ 	.short	0x010a
        /*12ea*/ 	.byte	0x3f
	.zero		1


	//   ....[69]....
        /*12ec*/ 	.word	0x0001cb80
        /*12f0*/ 	.word	0x00000004
        /*12f4*/ 	.word	0x00000000
        /*12f8*/ 	.short	0x010a
        /*12fa*/ 	.byte	0x3f
	.zero		1


	//   ....[70]....
        /*12fc*/ 	.word	0x0001cbb0
        /*1300*/ 	.word	0x00000003
        /*1304*/ 	.word	0x00000000
        /*1308*/ 	.short	0x010a
        /*130a*/ 	.byte	0x3f
	.zero		1


	//   ....[71]....
        /*130c*/ 	.word	0x0001cc10
        /*1310*/ 	.word	0x00000061
        /*1314*/ 	.word	0x00032490
        /*1318*/ 	.short	0x010a
        /*131a*/ 	.byte	0x3f
	.zero		1


	//   ....[72]....
        /*131c*/ 	.word	0x0001cc60
        /*1320*/ 	.word	0x00000061
        /*1324*/ 	.word	0x00032490
        /*1328*/ 	.short	0x010a
        /*132a*/ 	.byte	0x3f
	.zero		1


	//   ....[73]....
        /*132c*/ 	.word	0x0001ccb0
        /*1330*/ 	.word	0x00000061
        /*1334*/ 	.word	0x00032490
        /*1338*/ 	.short	0x010a
        /*133a*/ 	.byte	0x3f
	.zero		1


	//   ....[74]....
        /*133c*/ 	.word	0x0001cd00
        /*1340*/ 	.word	0x00000061
        /*1344*/ 	.word	0x000324b0
        /*1348*/ 	.short	0x010a
        /*134a*/ 	.byte	0x3f
	.zero		1


	//   ....[75]....
        /*134c*/ 	.word	0x0001cfb0
        /*1350*/ 	.word	0x00000012
        /*1354*/ 	.word	0x00032400
        /*1358*/ 	.short	0x010a
        /*135a*/ 	.byte	0x3f
	.zero		1


	//   ....[76]....
        /*135c*/ 	.word	0x0001d1c0
        /*1360*/ 	.word	0x00000012
        /*1364*/ 	.word	0x00032400
        /*1368*/ 	.short	0x010a
        /*136a*/ 	.byte	0x3f
	.zero		1


	//   ....[77]....
        /*136c*/ 	.word	0x0001d210
        /*1370*/ 	.word	0x00000000
        /*1374*/ 	.word	0x00032430
        /*1378*/ 	.short	0x010a
        /*137a*/ 	.byte	0x3f
	.zero		1


	//   ....[78]....
        /*137c*/ 	.word	0x0001d260
        /*1380*/ 	.word	0x00000012
        /*1384*/ 	.word	0x00032410
        /*1388*/ 	.short	0x010a
        /*138a*/ 	.byte	0x3f
	.zero		1


	//   ....[79]....
        /*138c*/ 	.word	0x0001d2b0
        /*1390*/ 	.word	0x00000000
        /*1394*/ 	.word	0x00032450
        /*1398*/ 	.short	0x010a
        /*139a*/ 	.byte	0x3f
	.zero		1


	//   ....[80]....
        /*139c*/ 	.word	0x0001d300
        /*13a0*/ 	.word	0x00000003
        /*13a4*/ 	.word	0x00032430
        /*13a8*/ 	.short	0x010a
        /*13aa*/ 	.byte	0x3f
	.zero		1


	//   ....[81]....
        /*13ac*/ 	.word	0x0001d350
        /*13b0*/ 	.word	0x00000003
        /*13b4*/ 	.word	0x00032450
        /*13b8*/ 	.short	0x010a
        /*13ba*/ 	.byte	0x3f
	.zero		1


	//   ....[82]....
        /*13bc*/ 	.word	0x0001df60
        /*13c0*/ 	.word	0x00000012
        /*13c4*/ 	.word	0x00032420
        /*13c8*/ 	.short	0x010a
        /*13ca*/ 	.byte	0x3f
	.zero		1


	//   ....[83]....
        /*13cc*/ 	.word	0x0001dfb0
        /*13d0*/ 	.word	0x00000003
        /*13d4*/ 	.word	0x000324a0
        /*13d8*/ 	.short	0x010a
        /*13da*/ 	.byte	0x3f
	.zero		1


	//   ....[84]....
        /*13dc*/ 	.word	0x0001e000
        /*13e0*/ 	.word	0x00000003
        /*13e4*/ 	.word	0x000324c0
        /*13e8*/ 	.short	0x010a
        /*13ea*/ 	.byte	0x3f
	.zero		1


	//   ....[85]....
        /*13ec*/ 	.word	0x0001e050
        /*13f0*/ 	.word	0x00000004
        /*13f4*/ 	.word	0x000324a0
        /*13f8*/ 	.short	0x010a
        /*13fa*/ 	.byte	0x3f
	.zero		1


	//   ....[86]....
        /*13fc*/ 	.word	0x0001e0a0
        /*1400*/ 	.word	0x00000004
        /*1404*/ 	.word	0x000324c0
        /*1408*/ 	.short	0x010a
        /*140a*/ 	.byte	0x3f
	.zero		1


	//   ....[87]....
        /*140c*/ 	.word	0x0001e240
        /*1410*/ 	.word	0x00000000
        /*1414*/ 	.word	0x00032440
        /*1418*/ 	.short	0x010a
        /*141a*/ 	.byte	0x3f
	.zero		1


	//   ....[88]....
        /*141c*/ 	.word	0x0001fbb0
        /*1420*/ 	.word	0x00000012
        /*1424*/ 	.word	0x00032420
        /*1428*/ 	.short	0x010a
        /*142a*/ 	.byte	0x3f
	.zero		1


	//   ....[89]....
        /*142c*/ 	.word	0x0001fc00
        /*1430*/ 	.word	0x00000002
        /*1434*/ 	.word	0x00032460
        /*1438*/ 	.short	0x010a
        /*143a*/ 	.byte	0x3f
	.zero		1


	//   ....[90]....
        /*143c*/ 	.word	0x0001fc50
        /*1440*/ 	.word	0x00000002
        /*1444*/ 	.word	0x00032440
        /*1448*/ 	.short	0x010a
        /*144a*/ 	.byte	0x3f
	.zero		1


	//   ....[91]....
        /*144c*/ 	.word	0x0001fca0
        /*1450*/ 	.word	0x00000002
        /*1454*/ 	.word	0x00032460
        /*1458*/ 	.short	0x010a
        /*145a*/ 	.byte	0x3f
	.zero		1


	//   ....[92]....
        /*145c*/ 	.word	0x0001fcf0
        /*1460*/ 	.word	0x00000003
        /*1464*/ 	.word	0x00032440
        /*1468*/ 	.short	0x010a
        /*146a*/ 	.byte	0x3f
	.zero		1


	//   ....[93]....
        /*146c*/ 	.word	0x0001fd40
        /*1470*/ 	.word	0x00000003
        /*1474*/ 	.word	0x00032460
        /*1478*/ 	.short	0x010a
        /*147a*/ 	.byte	0x3f
	.zero		1


	//   ....[94]....
        /*147c*/ 	.word	0x0001fd90
        /*1480*/ 	.word	0x00000003
        /*1484*/ 	.word	0x00032440
        /*1488*/ 	.short	0x010a
        /*148a*/ 	.byte	0x3f
	.zero		1


	//   ....[95]....
        /*148c*/ 	.word	0x0001fde0
        /*1490*/ 	.word	0x00000003
        /*1494*/ 	.word	0x00032460
        /*1498*/ 	.short	0x010a
        /*149a*/ 	.byte	0x3f
	.zero		1


	//   ....[96]....
        /*149c*/ 	.word	0x00020920
        /*14a0*/ 	.word	0x00000000
        /*14a4*/ 	.word	0x00032420
        /*14a8*/ 	.short	0x010a
        /*14aa*/ 	.byte	0x3f
	.zero		1


	//   ....[97]....
        /*14ac*/ 	.word	0x00020ac0
        /*14b0*/ 	.word	0x00000006
        /*14b4*/ 	.word	0x00000000
        /*14b8*/ 	.short	0x010a
        /*14ba*/ 	.byte	0x3f
	.zero		1


	//   ....[98]....
        /*14bc*/ 	.word	0x00020b10
        /*14c0*/ 	.word	0x00000007
        /*14c4*/ 	.word	0x00000000
        /*14c8*/ 	.short	0x010a
        /*14ca*/ 	.byte	0x3f
	.zero		1


	//   ....[99]....
        /*14cc*/ 	.word	0x00020b60
        /*14d0*/ 	.word	0x00000004
        /*14d4*/ 	.word	0x00000000
        /*14d8*/ 	.short	0x010a
        /*14da*/ 	.byte	0x3f
	.zero		1


	//----- nvinfo : EIATTR_NUM_MBARRIERS
	.align		4
.L_299:
        /*14dc*/ 	.byte	0x03, 0x38
        /*14de*/ 	.short	0x0017


	//----- nvinfo : EIATTR_EXIT_INSTR_OFFSETS
	.align		4
        /*14e0*/ 	.byte	0x04, 0x1c
        /*14e2*/ 	.short	(.L_301 - .L_300)


	//   ....[0]....
.L_300:
        /*14e4*/ 	.word	0x0001cc00


	//----- nvinfo : EIATTR_MAX_THREADS
	.align		4
.L_301:
        /*14e8*/ 	.byte	0x04, 0x05
        /*14ea*/ 	.short	(.L_303 - .L_302)
.L_302:
        /*14ec*/ 	.word	0x00000180
        /*14f0*/ 	.word	0x00000001
        /*14f4*/ 	.word	0x00000001


	//----- nvinfo : EIATTR_CRS_STACK_SIZE
	.align		4
.L_303:
        /*14f8*/ 	.byte	0x04, 0x1e
        /*14fa*/ 	.short	(.L_305 - .L_304)
.L_304:
        /*14fc*/ 	.word	0x00000000


	//----- nvinfo : EIATTR_CBANK_PARAM_SIZE
	.align		4
.L_305:
        /*1500*/ 	.byte	0x03, 0x19
        /*1502*/ 	.short	0x0bf0


	//----- nvinfo : EIATTR_PARAM_CBANK
	.align		4
        /*1504*/ 	.byte	0x04, 0x0a
        /*1506*/ 	.short	(.L_307 - .L_306)
	.align		4
.L_306:
        /*1508*/ 	.word	index@(.nv.constant0._ZN7cutlass13device_kernelIN5flash11enable_sm90INS1_16FlashAttnFwdSm90INS1_25CollectiveMainloopFwdSm90ILi2EN4cute5tupleIJNS5_1CILi1EEES8_S8_EEENS6_IJNS7_ILi128EEENS7_ILi96EEENS7_ILi64EEEEEELi256ENS_6half_tEfNS_4arch4Sm90ELb0ELb0ELb1ELb1ELb0ELb1ELb1ELb1ELb0ELb1ELb1ELb0EEENS1_21CollectiveEpilogueFwdINS6_IJSA_NS7_ILi256EEESB_EEES9_SE_SG_Li256ELb1ELb1ELb1ELb0EEENS1_36VarlenDynamicPersistentTileSchedulerILi128ELi96ELi256ELi128ELb1ELb1ELb1ELb0ELb1ELb1EEEEEEEEEvNT_6ParamsE)
        /*150c*/ 	.short	0x0210
        /*150e*/ 	.short	0x0bf0


	//----- nvinfo : EIATTR_SW_WAR
	.align		4
.L_307:
        /*1510*/ 	.byte	0x04, 0x36
        /*1512*/ 	.short	(.L_309 - .L_308)
.L_308:
        /*1514*/ 	.word	0x00000008
.L_309:


//--------------------- .nv.info._ZN7cutlass13device_kernelIN5flash11enable_sm90INS1_16FlashAttnFwdSm90INS1_25CollectiveMainloopFwdSm90ILi2EN4cute5tupleIJNS5_1CILi1EEES8_S8_EEENS6_IJNS7_ILi128EEENS7_ILi96EEENS7_ILi64EEEEEELi256ENS_6half_tEfNS_4arch4Sm90ELb0ELb1ELb1ELb0ELb0ELb0ELb0ELb1ELb0ELb1ELb1ELb0EEENS1_21CollectiveEpilogueFwdINS6_IJSA_NS7_ILi256EEESB_EEES9_SE_SG_Li256ELb0ELb1ELb1ELb0EEENS1_19SingleTileSchedulerILb0ELb1ELb1ELi128EEEEEEEEEvNT_6ParamsE --------------------------
	.section	.nv.info._ZN7cutlass13device_kernelIN5flash11enable_sm90INS1_16FlashAttnFwdSm90INS1_25CollectiveMainloopFwdSm90ILi2EN4cute5tupleIJNS5_1CILi1EEES8_S8_EEENS6_IJNS7_ILi128EEENS7_ILi96EEENS7_ILi64EEEEEELi256ENS_6half_tEfNS_4arch4Sm90ELb0ELb1ELb1ELb0ELb0ELb0ELb0ELb1ELb0ELb1ELb1ELb0EEENS1_21CollectiveEpilogueFwdINS6_IJSA_NS7_ILi256EEESB_EEES9_SE_SG_Li256ELb0ELb1ELb1ELb0EEENS1_19SingleTileSchedulerILb0ELb1ELb1ELi128EEEEEEEEEvNT_6ParamsE,"",@"SHT_CUDA_INFO"
	.sectionflags	@""
	.align	4


	//----- nvinfo : EIATTR_CUDA_API_VERSION
	.align		4
        /*0000*/ 	.byte	0x04, 0x37
        /*0002*/ 	.short	(.L_311 - .L_310)
.L_310:
        /*0004*/ 	.word	0x00000082


	//----- nvinfo : EIATTR_KPARAM_INFO
	.align		4
.L_311:
        /*0008*/ 	.byte	0x04, 0x17
        /*000a*/ 	.short	(.L_313 - .L_312)
.L_312:
        /*000c*/ 	.word	0x00000000
        /*0010*/ 	.short	0x0000
        /*0012*/ 	.short	0x0070
        /*0014*/ 	.byte	0x00, 0xf0, 0x01, 0x28


	//----- nvinfo : EIATTR_SPARSE_MMA_MASK
	.align		4
.L_313:
        /*0018*/ 	.byte	0x03, 0x50
        /*001a*/ 	.short	0x0000


	//----- nvinfo : EIATTR_MAXREG_COUNT
	.align		4
        /*001c*/ 	.byte	0x03, 0x1b
        /*001e*/ 	.short	0x00a8


	//----- nvinfo : EIATTR_NUM_BARRIERS
	.align		4
        /*0020*/ 	.byte	0x02, 0x4c
        /*0022*/ 	.byte	0x10
	.zero		1


	//----- nvinfo : EIATTR_EXTERNS
	.align		4
        /*0024*/ 	.byte	0x04, 0x0f
        /*0026*/ 	.short	(.L_315 - .L_314)


	//   ....[0]....
	.align		4
.L_314:
        /*0028*/ 	.word	index@(__assertfail)


	//----- nvinfo : EIATTR_ANNOTATIONS
	.align		4
.L_315:
        /*002c*/ 	.byte	0x04, 0x55
        /*002e*/ 	.short	(.L_317 - .L_316)


	//   ....[0]....
.L_316:
        /*0030*/ 	.word	0x00000001
        /*0034*/ 	.byte	0xc0, 0x15, 0x01, 0x00, 0x01, 0x00, 0x00, 0x00, 0xc0, 0x1a, 0x01, 0x00, 0x01, 0x00, 0x00, 0x00
        /*0044*/ 	.byte	0xb0, 0x1c, 0x01, 0x00, 0x01, 0x00, 0x00, 0x00, 0xa0, 0x1d, 0x01, 0x00, 0x01, 0x00, 0x00, 0x00
        /*0054*/ 	.byte	0x80, 0x29, 0x01, 0x00, 0x01, 0x00, 0x00, 0x00, 0x30, 0x2d, 0x01, 0x00


	//----- nvinfo : EIATTR_MERCURY_ISA_VERSION
	.align		4
.L_317:
        /*0060*/ 	.byte	0x03, 0x5f
        /*0062*/ 	.short	0x0101


	//----- nvinfo : EIATTR_INT_WARP_WIDE_INSTR_OFFSETS
	.align		4
        /*0064*/ 	.byte	0x04, 0x31
        /*0066*/ 	.short	(.L_319 - .L_318)


	//   ....[0]....
.L_318:
        /*0068*/ 	.word	0x00000130


	//   ....[1]....
        /*006c*/ 	.word	0x00000170


	//   ....[2]....
        /*0070*/ 	.word	0x000001e0


	//----- nvinfo : EIATTR_COOP_GROUP_MASK_REGIDS
	.align		4
.L_319:
        /*0074*/ 	.byte	0x04, 0x29
        /*0076*/ 	.short	(.L_321 - .L_320)


	//   ....[0]....
.L_320:
        /*0078*/ 	.word	0xffffffff


	//   ....[1]....
        /*007c*/ 	.word	0xffffffff


	//   ....[2]....
        /*0080*/ 	.word	0xffffffff


	//   ....[3]....
        /*0084*/ 	.word	0xffffffff


	//   ....[4]....
        /*0088*/ 	.word	0xffffffff


	//   ....[5]....
        /*008c*/ 	.word	0xffffffff


	//   ....[6]....
        /*0090*/ 	.word	0xffffffff


	//   ....[7]....
        /*0094*/ 	.word	0xffffffff


	//   ....[8]....
        /*0098*/ 	.word	0xffffffff


	//   ....[9]....
        /*009c*/ 	.word	0xffffffff


	//   ....[10]....
        /*00a0*/ 	.word	0xffffffff


	//   ....[11]....
        /*00a4*/ 	.word	0xffffffff


	//   ....[12]....
        /*00a8*/ 	.word	0xffffffff


	//   ....[13]....
        /*00ac*/ 	.word	0xffffffff


	//   ....[14]....
        /*00b0*/ 	.word	0xffffffff


	//   ....[15]....
        /*00b4*/ 	.word	0xffffffff


	//   ....[16]....
        /*00b8*/ 	.word	0xffffffff


	//   ....[17]....
        /*00bc*/ 	.word	0xffffffff


	//   ....[18]....
        /*00c0*/ 	.word	0xffffffff


	//   ....[19]....
        /*00c4*/ 	.word	0xffffffff


	//   ....[20]....
        /*00c8*/ 	.word	0xffffffff


	//   ....[21]....
        /*00cc*/ 	.word	0xffffffff


	//   ....[22]....
        /*00d0*/ 	.word	0xffffffff


	//   ....[23]....
        /*00d4*/ 	.word	0xffffffff


	//   ....[24]....
        /*00d8*/ 	.word	0xffffffff


	//   ....[25]....
        /*00dc*/ 	.word	0xffffffff


	//   ....[26]....
        /*00e0*/ 	.word	0xffffffff


	//   ....[27]....
        /*00e4*/ 	.word	0xffffffff


	//   ....[28]....
        /*00e8*/ 	.word	0xffffffff


	//   ....[29]....
        /*00ec*/ 	.word	0xffffffff


	//   ....[30]....
        /*00f0*/ 	.word	0xffffffff


	//   ....[31]....
        /*00f4*/ 	.word	0xffffffff


	//   ....[32]....
        /*00f8*/ 	.word	0xffffffff


	//   ....[33]....
        /*00fc*/ 	.word	0xffffffff


	//   ....[34]....
        /*0100*/ 	.word	0xffffffff


	//   ....[35]....
        /*0104*/ 	.word	0xffffffff


	//   ....[36]....
        /*0108*/ 	.word	0xffffffff


	//   ....[37]....
        /*010c*/ 	.word	0xffffffff


	//   ....[38]....
        /*0110*/ 	.word	0xffffffff


	//   ....[39]....
        /*0114*/ 	.word	0xffffffff


	//   ....[40]....
        /*0118*/ 	.word	0xffffffff


	//   ....[41]....
        /*011c*/ 	.word	0xffffffff


	//   ....[42]....
        /*0120*/ 	.word	0xffffffff


	//   ....[43]....
        /*0124*/ 	.word	0xffffffff


	//   ....[44]....
        /*0128*/ 	.word	0xffffffff


	//   ....[45]....
        /*012c*/ 	.word	0xffffffff


	//   ....[46]....
        /*0130*/ 	.word	0xffffffff


	//   ....[47]....
        /*0134*/ 	.word	0xffffffff


	//   ....[48]....
        /*0138*/ 	.word	0xffffffff


	//   ....[49]....
        /*013c*/ 	.word	0xffffffff


	//   ....[50]....
        /*0140*/ 	.word	0xffffffff


	//   ....[51]....
        /*0144*/ 	.word	0xffffffff


	//   ....[52]....
        /*0148*/ 	.word	0xffffffff


	//   ....[53]....
        /*014c*/ 	.word	0xffffffff


	//   ....[54]....
        /*0150*/ 	.word	0xffffffff


	//   ....[55]....
        /*0154*/ 	.word	0xffffffff


	//   ....[56]....
        /*0158*/ 	.word	0xffffffff


	//   ....[57]....
        /*015c*/ 	.word	0xffffffff


	//   ....[58]....
        /*0160*/ 	.word	0xffffffff


	//   ....[59]....
        /*0164*/ 	.word	0xffffffff


	//   ....[60]....
        /*0168*/ 	.word	0xffffffff


	//   ....[61]....
        /*016c*/ 	.word	0x0500000f


	//   ....[62]....
        /*0170*/ 	.word	0x0500000f


	//   ....[63]....
        /*0174*/ 	.word	0x0500000f


	//   ....[64]....
        /*0178*/ 	.word	0x0500000f


	//   ....[65]....
        /*017c*/ 	.word	0x0500000f


	//   ....[66]....
        /*0180*/ 	.word	0x0500000f


	//   ....[67]....
        /*0184*/ 	.word	0x0500000f


	//   ....[68]....
        /*0188*/ 	.word	0x0500000f


	//   ....[69]....
        /*018c*/ 	.word	0x0500000f


	//   ....[70]....
        /*0190*/ 	.word	0x0500000f


	//   ....[71]....
        /*0194*/ 	.word	0x0500000f


	//   ....[72]....
        /*0198*/ 	.word	0x0500000f


	//   ....[73]....
        /*019c*/ 	.word	0x0500000f


	//   ....[74]....
        /*01a0*/ 	.word	0x0500000f


	//   ....[75]....
        /*01a4*/ 	.word	0x0500000f


	//   ....[76]....
        /*01a8*/ 	.word	0x0500000f


	//   ....[77]....
        /*01ac*/ 	.word	0x0500000f


	//   ....[78]....
        /*01b0*/ 	.word	0x0500000f


	//----- nvinfo : EIATTR_COOP_GROUP_INSTR_OFFSETS
	.align		4
.L_321:
        /*01b4*/ 	.byte	0x04, 0x28
        /*01b6*/ 	.short	(.L_323 - .L_322)


	//   ....[0]....
.L_322:
        /*01b8*/ 	.word	0x00000070


	//   ....[1]....
        /*01bc*/ 	.word	0x00000140


	//   ....[2]....
        /*01c0*/ 	.word	0x00000190


	//   ....[3]....
        /*01c4*/ 	.word	0x000003c0


	//   ....[4]....
        /*01c8*/ 	.word	0x00000520


	//   ....[5]....
        /*01cc*/ 	.word	0x00000640


	//   ....[6]....
        /*01d0*/ 	.word	0x000007a0


	//   ....[7]....
        /*01d4*/ 	.word	0x00001790


	//   ....[8]....
        /*01d8*/ 	.word	0x00002290


	//   ....[9]....
        /*01dc*/ 	.word	0x00002ee0


	//   ....[10]....
        /*01e0*/ 	.word	0x00003500


	//   ....[11]....
        /*01e4*/ 	.word	0x00003610


	//   ....[12]....
        /*01e8*/ 	.word	0x00003bc0


	//   ....[13]....
        /*01ec*/ 	.word	0x00003c40


	//   ....[14]....
        /*01f0*/ 	.word	0x00004e60


	//   ....[15]....
        /*01f4*/ 	.word	0x00005680


	//   ....[16]....
        /*01f8*/ 	.word	0x00006460


	//   ....[17]....
        /*01fc*/ 	.word	0x00006580


	//   ....[18]....
        /*0200*/ 	.word	0x00006bd0


	//   ....[19]....
        /*0204*/ 	.word	0x00006c50


	//   ....[20]....
        /*0208*/ 	.word	0x00008c90


	//   ....[21]....
        /*020c*/ 	.word	0x00008d00


	//   ....[22]....
        /*0210*/ 	.word	0x00009160


	//   ....[23]....
        /*0214*/ 	.word	0x00009320


	//   ....[24]....
        /*0218*/ 	.word	0x0000aae0


	//   ....[25]....
        /*021c*/ 	.word	0x0000b2a0


	//   ....[26]....
        /*0220*/ 	.word	0x0000c110


	//   ....[27]....
        /*0224*/ 	.word	0x0000c360


	//   ....[28]....
        /*0228*/ 	.word	0x0000c7f0


	//   ....[29]....
        /*022c*/ 	.word	0x0000c850


	//   ....[30]....
        /*0230*/ 	.word	0x0000dcb0


	//   ....[31]....
        /*0234*/ 	.word	0x0000dd00


	//   ....[32]....
        /*0238*/ 	.word	0x0000dd30


	//   ....[33]....
        /*023c*/ 	.word	0x0000dd60


	//   ....[34]....
        /*0240*/ 	.word	0x0000ee10


	//   ....[35]....
        /*0244*/ 	.word	0x0000ee70


	//   ....[36]....
        /*0248*/ 	.word	0x0000eeb0


	//   ....[37]....
        /*024c*/ 	.word	0x0000eee0


	//   ....[38]....
        /*0250*/ 	.word	0x0000ef10


	//   ....[39]....
        /*0254*/ 	.word	0x0000ef30


	//   ....[40]....
        /*0258*/ 	.word	0x0000fba0


	//   ....[41]....
        /*025c*/ 	.word	0x0000fbb0


	//   ....[42]....
        /*0260*/ 	.word	0x00010be0


	//   ....[43]....
        /*0264*/ 	.word	0x00011ab0


	//   ....[44]....
        /*0268*/ 	.word	0x00012370


	//   ....[45]....
        /*026c*/ 	.word	0x000123a0


	//   ....[46]....
        /*0270*/ 	.word	0x000123d0


	//   ....[47]....
        /*0274*/ 	.word	0x00012440


	//   ....[48]....
        /*0278*/ 	.word	0x00012490


	//   ....[49]....
        /*027c*/ 	.word	0x000124b0


	//   ....[50]....
        /*0280*/ 	.word	0x00012520


	//   ....[51]....
        /*0284*/ 	.word	0x00012540


	//   ....[52]....
        /*0288*/ 	.word	0x00012590


	//   ....[53]....
        /*028c*/ 	.word	0x000125b0


	//   ....[54]....
        /*0290*/ 	.word	0x00012620


	//   ....[55]....
        /*0294*/ 	.word	0x00012640


	//   ....[56]....
        /*0298*/ 	.word	0x00012690


	//   ....[57]....
        /*029c*/ 	.word	0x000126b0


	//   ....[58]....
        /*02a0*/ 	.word	0x000126e0


	//   ....[59]....
        /*02a4*/ 	.word	0x00012700


	//   ....[60]....
        /*02a8*/ 	.word	0x000148d0


	//   ....[61]....
        /*02ac*/ 	.word	0x00014eb0


	//   ....[62]....
        /*02b0*/ 	.word	0x00015020


	//   ....[63]....
        /*02b4*/ 	.word	0x00015080


	//   ....[64]....
        /*02b8*/ 	.word	0x00015140


	//   ....[65]....
        /*02bc*/ 	.word	0x000151f0


	//   ....[66]....
        /*02c0*/ 	.word	0x000152c0


	//   ....[67]....
        /*02c4*/ 	.word	0x00015330


	//   ....[68]....
        /*02c8*/ 	.word	0x00015390


	//   ....[69]....
        /*02cc*/ 	.word	0x00015450


	//   ....[70]....
        /*02d0*/ 	.word	0x00015520


	//   ....[71]....
        /*02d4*/ 	.word	0x00015590


	//   ....[72]....
        /*02d8*/ 	.word	0x000155f0


	//   ....[73]....
        /*02dc*/ 	.word	0x000156b0


	//   ....[74]....
        /*02e0*/ 	.word	0x00015710


	//   ....[75]....
        /*02e4*/ 	.word	0x000157d0


	//   ....[76]....
        /*02e8*/ 	.word	0x00015830


	//   ....[77]....
        /*02ec*/ 	.word	0x000158e0


	//   ....[78]....
        /*02f0*/ 	.word	0x00015cf0


	//----- nvinfo : EIATTR_REG_RECONFIG
	.align		4
.L_323:
        /*02f4*/ 	.byte	0x01, 0x54
	.zero		2


	//----- nvinfo : EIATTR_SYSCALL_OFFSETS
	.align		4
        /*02f8*/ 	.byte	0x04, 0x46
        /*02fa*/ 	.short	(.L_325 - .L_324)


	//   ....[0]....
.L_324:
        /*02fc*/ 	.word	0x00001950


	//   ....[1]....
        /*0300*/ 	.word	0x00011740


	//   ....[2]....
        /*0304*/ 	.word	0x00011880


	//   ....[3]....
        /*0308*/ 	.word	0x00011970


	//   ....[4]....
        /*030c*/ 	.word	0x00012010


	//----- nvinfo : EIATTR_MBARRIER_INSTR_OFFSETS
	.align		4
.L_325:
        /*0310*/ 	.byte	0x04, 0x39
        /*0312*/ 	.short	(.L_327 - .L_326)


	//   ....[0]....
.L_326:
        /*0314*/ 	.word	0x00000270
        /*0318*/ 	.word	0x000000ff
        /*031c*/ 	.word	0x00022800
        /*0320*/ 	.short	0x0100
        /*0322*/ 	.byte	0x08
	.zero		1


	//   ....[1]....
        /*0324*/ 	.word	0x00000280
        /*0328*/ 	.word	0x000000ff
        /*032c*/ 	.word	0x00022820
        /*0330*/ 	.short	0x0100
        /*0332*/ 	.byte	0x08
	.zero		1


	//   ....[2]....
        /*0334*/ 	.word	0x00000370
        /*0338*/ 	.word	0x000000ff
        /*033c*/ 	.word	0x00022830
        /*0340*/ 	.short	0x0100
        /*0342*/ 	.byte	0x08
	.zero		1


	//   ....[3]....
        /*0344*/ 	.word	0x00000380
        /*0348*/ 	.word	0x000000ff
        /*034c*/ 	.word	0x00022840
        /*0350*/ 	.short	0x0100
        /*0352*/ 	.byte	0x08
	.zero		1


	//   ....[4]....
        /*0354*/ 	.word	0x00000390
        /*0358*/ 	.word	0x000000ff
        /*035c*/ 	.word	0x00022838
        /*0360*/ 	.short	0x0100
        /*0362*/ 	.byte	0x08
	.zero		1


	//   ....[5]....
        /*0364*/ 	.word	0x000003a0
        /*0368*/ 	.word	0x000000ff
        /*036c*/ 	.word	0x00022848
        /*0370*/ 	.short	0x0100
        /*0372*/ 	.byte	0x08
	.zero		1


	//   ....[6]....
        /*0374*/ 	.word	0x000004d0
        /*0378*/ 	.word	0x000000ff
        /*037c*/ 	.word	0x00022850
        /*0380*/ 	.short	0x0100
        /*0382*/ 	.byte	0x08
	.zero		1


	//   ....[7]....
        /*0384*/ 	.word	0x000004e0
        /*0388*/ 	.word	0x000000ff
        /*038c*/ 	.word	0x00022860
        /*0390*/ 	.short	0x0100
        /*0392*/ 	.byte	0x08
	.zero		1


	//   ....[8]....
        /*0394*/ 	.word	0x000004f0
        /*0398*/ 	.word	0x000000ff
        /*039c*/ 	.word	0x00022858
        /*03a0*/ 	.short	0x0100
        /*03a2*/ 	.byte	0x08
	.zero		1


	//   ....[9]....
        /*03a4*/ 	.word	0x00000500
        /*03a8*/ 	.word	0x000000ff
        /*03ac*/ 	.word	0x00022868
        /*03b0*/ 	.short	0x0100
        /*03b2*/ 	.byte	0x08
	.zero		1


	//   ....[10]....
        /*03b4*/ 	.word	0x000005f0
        /*03b8*/ 	.word	0x000000ff
        /*03bc*/ 	.word	0x00022870
        /*03c0*/ 	.short	0x0100
        /*03c2*/ 	.byte	0x06
	.zero		1


	//   ....[11]....
        /*03c4*/ 	.word	0x00000600
        /*03c8*/ 	.word	0x000000ff
        /*03cc*/ 	.word	0x00022880
        /*03d0*/ 	.short	0x0100
        /*03d2*/ 	.byte	0x06
	.zero		1


	//   ....[12]....
        /*03d4*/ 	.word	0x00000610
        /*03d8*/ 	.word	0x000000ff
        /*03dc*/ 	.word	0x00022878
        /*03e0*/ 	.short	0x0100
        /*03e2*/ 	.byte	0x06
	.zero		1


	//   ....[13]....
        /*03e4*/ 	.word	0x00000620
        /*03e8*/ 	.word	0x000000ff
        /*03ec*/ 	.word	0x00022888
        /*03f0*/ 	.short	0x0100
        /*03f2*/ 	.byte	0x06
	.zero		1


	//   ....[14]....
        /*03f4*/ 	.word	0x00000750
        /*03f8*/ 	.word	0x000000ff
        /*03fc*/ 	.word	0x00022890
        /*0400*/ 	.short	0x0100
        /*0402*/ 	.byte	0x08
	.zero		1


	//   ....[15]....
        /*0404*/ 	.word	0x00000760
        /*0408*/ 	.word	0x000000ff
        /*040c*/ 	.word	0x000228a0
        /*0410*/ 	.short	0x0100
        /*0412*/ 	.byte	0x08
	.zero		1


	//   ....[16]....
        /*0414*/ 	.word	0x00000770
        /*0418*/ 	.word	0x000000ff
        /*041c*/ 	.word	0x00022898
        /*0420*/ 	.short	0x0100
        /*0422*/ 	.byte	0x08
	.zero		1


	//   ....[17]....
        /*0424*/ 	.word	0x00000780
        /*0428*/ 	.word	0x000000ff
        /*042c*/ 	.word	0x000228a8
        /*0430*/ 	.short	0x0100
        /*0432*/ 	.byte	0x08
	.zero		1


	//   ....[18]....
        /*0434*/ 	.word	0x000008b0
        /*0438*/ 	.word	0x000000ff
        /*043c*/ 	.word	0x000228b0
        /*0440*/ 	.short	0x0100
        /*0442*/ 	.byte	0x08
	.zero		1


	//   ....[19]....
        /*0444*/ 	.word	0x000008c0
        /*0448*/ 	.word	0x000000ff
        /*044c*/ 	.word	0x000228c0
        /*0450*/ 	.short	0x0100
        /*0452*/ 	.byte	0x08
	.zero		1


	//   ....[20]....
        /*0454*/ 	.word	0x000008d0
        /*0458*/ 	.word	0x000000ff
        /*045c*/ 	.word	0x000228b8
        /*0460*/ 	.short	0x0100
        /*0462*/ 	.byte	0x08
	.zero		1


	//   ....[21]....
        /*0464*/ 	.word	0x000008e0
        /*0468*/ 	.word	0x000000ff
        /*046c*/ 	.word	0x000228c8
        /*0470*/ 	.short	0x0100
        /*0472*/ 	.byte	0x08
	.zero		1


	//   ....[22]....
        /*0474*/ 	.word	0x00001980
        /*0478*/ 	.word	0x000000ff
        /*047c*/ 	.word	0x00022800
        /*0480*/ 	.short	0x010a
        /*0482*/ 	.byte	0x26
	.zero		1


	//   ....[23]....
        /*0484*/ 	.word	0x00001a20
        /*0488*/ 	.word	0x000000ff
        /*048c*/ 	.word	0x00022830
        /*0490*/ 	.short	0x010a
        /*0492*/ 	.byte	0x26
	.zero		1


	//   ....[24]....
        /*0494*/ 	.word	0x00001a60
        /*0498*/ 	.word	0x000000ff
        /*049c*/ 	.word	0x00022830
        /*04a0*/ 	.short	0x010a
        /*04a2*/ 	.byte	0x26
	.zero		1


	//   ....[25]....
        /*04a4*/ 	.word	0x000022f0
        /*04a8*/ 	.word	0x00000014
        /*04ac*/ 	.word	0x00000000
        /*04b0*/ 	.short	0x0101
        /*04b2*/ 	.byte	0x3f
	.zero		1


	//   ....[26]....
        /*04b4*/ 	.word	0x00004500
        /*04b8*/ 	.word	0x000000ff
        /*04bc*/ 	.word	0x00022850
        /*04c0*/ 	.short	0x010a
        /*04c2*/ 	.byte	0x26
	.zero		1


	//   ....[27]....
        /*04c4*/ 	.word	0x00004540
        /*04c8*/ 	.word	0x000000ff
        /*04cc*/ 	.word	0x00022850
        /*04d0*/ 	.short	0x010a
        /*04d2*/ 	.byte	0x26
	.zero		1


	//   ....[28]....
        /*04d4*/ 	.word	0x000048b0
        /*04d8*/ 	.word	0x00000006
        /*04dc*/ 	.word	0x00000000
        /*04e0*/ 	.short	0x0101
        /*04e2*/ 	.byte	0x3f
	.zero		1


	//   ....[29]....
        /*04e4*/ 	.word	0x00004bd0
        /*04e8*/ 	.word	0x000000ff
        /*04ec*/ 	.word	0x00022830
        /*04f0*/ 	.short	0x010a
        /*04f2*/ 	.byte	0x20
	.zero		1


	//   ....[30]....
        /*04f4*/ 	.word	0x00004c10
        /*04f8*/ 	.word	0x000000ff
        /*04fc*/ 	.word	0x00022830
        /*0500*/ 	.short	0x010a
        /*0502*/ 	.byte	0x20
	.zero		1


	//   ....[31]....
        /*0504*/ 	.word	0x000051e0
        /*0508*/ 	.word	0x00000016
        /*050c*/ 	.word	0x00000000
        /*0510*/ 	.short	0x0101
        /*0512*/ 	.byte	0x3f
	.zero		1


	//   ....[32]....
        /*0514*/ 	.word	0x00007d70
        /*0518*/ 	.word	0x000000ff
        /*051c*/ 	.word	0x00022850
        /*0520*/ 	.short	0x010a
        /*0522*/ 	.byte	0x20
	.zero		1


	//   ....[33]....
        /*0524*/ 	.word	0x00007db0
        /*0528*/ 	.word	0x000000ff
        /*052c*/ 	.word	0x00022850
        /*0530*/ 	.short	0x010a
        /*0532*/ 	.byte	0x20
	.zero		1


	//   ....[34]....
        /*0534*/ 	.word	0x00008080
        /*0538*/ 	.word	0x000000b1
        /*053c*/ 	.word	0x00000000
        /*0540*/ 	.short	0x0101
        /*0542*/ 	.byte	0x3f
	.zero		1


	//   ....[35]....
        /*0544*/ 	.word	0x000084c0
        /*0548*/ 	.word	0x000000ff
        /*054c*/ 	.word	0x00022830
        /*0550*/ 	.short	0x010a
        /*0552*/ 	.byte	0x1c
	.zero		1


	//   ....[36]....
        /*0554*/ 	.word	0x00008500
        /*0558*/ 	.word	0x000000ff
        /*055c*/ 	.word	0x00022830
        /*0560*/ 	.short	0x010a
        /*0562*/ 	.byte	0x1c
	.zero		1


	//   ....[37]....
        /*0564*/ 	.word	0x000099f0
        /*0568*/ 	.word	0x00000098
        /*056c*/ 	.word	0x00000000
        /*0570*/ 	.short	0x0101
        /*0572*/ 	.byte	0x3f
	.zero		1


	//   ....[38]....
        /*0574*/ 	.word	0x0000a390
        /*0578*/ 	.word	0x000000ff
        /*057c*/ 	.word	0x00022850
        /*0580*/ 	.short	0x010a
        /*0582*/ 	.byte	0x1c
	.zero		1


	//   ....[39]....
        /*0584*/ 	.word	0x0000a3d0
        /*0588*/ 	.word	0x000000ff
        /*058c*/ 	.word	0x00022850
        /*0590*/ 	.short	0x010a
        /*0592*/ 	.byte	0x1c
	.zero		1


	//   ....[40]....
        /*0594*/ 	.word	0x0000a680
        /*0598*/ 	.word	0x000000c9
        /*059c*/ 	.word	0x00000000
        /*05a0*/ 	.short	0x0101
        /*05a2*/ 	.byte	0x3f
	.zero		1


	//   ....[41]....
        /*05a4*/ 	.word	0x0000a810
        /*05a8*/ 	.word	0x000000ff
        /*05ac*/ 	.word	0x00022830
        /*05b0*/ 	.short	0x010a
        /*05b2*/ 	.byte	0x1f
	.zero		1


	//   ....[42]....
        /*05b4*/ 	.word	0x0000a850
        /*05b8*/ 	.word	0x000000ff
        /*05bc*/ 	.word	0x00022830
        /*05c0*/ 	.short	0x010a
        /*05c2*/ 	.byte	0x1f
	.zero		1


	//   ....[43]....
        /*05c4*/ 	.word	0x0000adc0
        /*05c8*/ 	.word	0x0000000e
        /*05cc*/ 	.word	0x00000000
        /*05d0*/ 	.short	0x0101
        /*05d2*/ 	.byte	0x3f
	.zero		1


	//   ....[44]....
        /*05d4*/ 	.word	0x0000d980
        /*05d8*/ 	.word	0x000000ff
        /*05dc*/ 	.word	0x00022850
        /*05e0*/ 	.short	0x010a
        /*05e2*/ 	.byte	0x1f
	.zero		1


	//   ....[45]....
        /*05e4*/ 	.word	0x0000d9c0
        /*05e8*/ 	.word	0x000000ff
        /*05ec*/ 	.word	0x00022850
        /*05f0*/ 	.short	0x010a
        /*05f2*/ 	.byte	0x1f
	.zero		1


	//   ....[46]....
        /*05f4*/ 	.word	0x0000dc90
        /*05f8*/ 	.word	0x000000b0
        /*05fc*/ 	.word	0x00000000
        /*0600*/ 	.short	0x0101
        /*0602*/ 	.byte	0x3f
	.zero		1


	//   ....[47]....
        /*0604*/ 	.word	0x0000ef40
        /*0608*/ 	.word	0x000000ff
        /*060c*/ 	.word	0x00000000
        /*0610*/ 	.short	0x0101
        /*0612*/ 	.byte	0x04
	.zero		1


	//   ....[48]....
        /*0614*/ 	.word	0x00011cf0
        /*0618*/ 	.word	0x000000ff
        /*061c*/ 	.word	0x00022840
        /*0620*/ 	.short	0x010a
        /*0622*/ 	.byte	0x26
	.zero		1


	//   ....[49]....
        /*0624*/ 	.word	0x000127f0
        /*0628*/ 	.word	0x000000ff
        /*062c*/ 	.word	0x00022800
        /*0630*/ 	.short	0x0107
        /*0632*/ 	.byte	0x26
	.zero		1


	//   ....[50]....
        /*0634*/ 	.word	0x00012830
        /*0638*/ 	.word	0x000000ff
        /*063c*/ 	.word	0x00022800
        /*0640*/ 	.short	0x0101
        /*0642*/ 	.byte	0x26
	.zero		1


	//   ....[51]....
        /*0644*/ 	.word	0x00012840
        /*0648*/ 	.word	0x000000ff
        /*064c*/ 	.word	0x00022820
        /*0650*/ 	.short	0x010a
        /*0652*/ 	.byte	0x26
	.zero		1


	//   ....[52]....
        /*0654*/ 	.word	0x000128a0
        /*0658*/ 	.word	0x000000ff
        /*065c*/ 	.word	0x00022860
        /*0660*/ 	.short	0x010a
        /*0662*/ 	.byte	0x26
	.zero		1


	//   ....[53]....
        /*0664*/ 	.word	0x00013110
        /*0668*/ 	.word	0x000000ff
        /*066c*/ 	.word	0x00022848
        /*0670*/ 	.short	0x010a
        /*0672*/ 	.byte	0x26
	.zero		1


	//   ....[54]....
        /*0674*/ 	.word	0x000132e0
        /*0678*/ 	.word	0x000000ff
        /*067c*/ 	.word	0x00022868
        /*0680*/ 	.short	0x010a
        /*0682*/ 	.byte	0x26
	.zero		1


	//   ....[55]....
        /*0684*/ 	.word	0x00013940
        /*0688*/ 	.word	0x000000ff
        /*068c*/ 	.word	0x00022840
        /*0690*/ 	.short	0x010a
        /*0692*/ 	.byte	0x26
	.zero		1


	//   ....[56]....
        /*0694*/ 	.word	0x00013b20
        /*0698*/ 	.word	0x000000ff
        /*069c*/ 	.word	0x00022860
        /*06a0*/ 	.short	0x010a
        /*06a2*/ 	.byte	0x26
	.zero		1


	//   ....[57]....
        /*06a4*/ 	.word	0x000141a0
        /*06a8*/ 	.word	0x000000ff
        /*06ac*/ 	.word	0x00022848
        /*06b0*/ 	.short	0x010a
        /*06b2*/ 	.byte	0x26
	.zero		1


	//   ....[58]....
        /*06b4*/ 	.word	0x00014380
        /*06b8*/ 	.word	0x000000ff
        /*06bc*/ 	.word	0x00022868
        /*06c0*/ 	.short	0x010a
        /*06c2*/ 	.byte	0x26
	.zero		1


	//   ....[59]....
        /*06c4*/ 	.word	0x00014860
        /*06c8*/ 	.word	0x00000002
        /*06cc*/ 	.word	0x00022820
        /*06d0*/ 	.short	0x010a
        /*06d2*/ 	.byte	0x3f
	.zero		1


	//   ....[60]....
        /*06d4*/ 	.word	0x000149e0
        /*06d8*/ 	.word	0x00000007
        /*06dc*/ 	.word	0x00000000
        /*06e0*/ 	.short	0x010a
        /*06e2*/ 	.byte	0x3f
	.zero		1


	//   ....[61]....
        /*06e4*/ 	.word	0x00014a50
        /*06e8*/ 	.word	0x00000005
        /*06ec*/ 	.word	0x00000000
        /*06f0*/ 	.short	0x010a
        /*06f2*/ 	.byte	0x3f
	.zero		1


	//   ....[62]....
        /*06f4*/ 	.word	0x00014ab0
        /*06f8*/ 	.word	0x00000005
        /*06fc*/ 	.word	0x00000000
        /*0700*/ 	.short	0x010a
        /*0702*/ 	.byte	0x3f
	.zero		1


	//   ....[63]....
        /*0704*/ 	.word	0x00014ae0
        /*0708*/ 	.word	0x00000003
        /*070c*/ 	.word	0x00000000
        /*0710*/ 	.short	0x010a
        /*0712*/ 	.byte	0x3f
	.zero		1


	//   ....[64]....
        /*0714*/ 	.word	0x00014b50
        /*0718*/ 	.word	0x00000000
        /*071c*/ 	.word	0x00022800
        /*0720*/ 	.short	0x010a
        /*0722*/ 	.byte	0x3f
	.zero		1


	//   ....[65]....
        /*0724*/ 	.word	0x00014bb0
        /*0728*/ 	.word	0x00000000
        /*072c*/ 	.word	0x00022830
        /*0730*/ 	.short	0x010a
        /*0732*/ 	.byte	0x3f
	.zero		1


	//   ....[66]....
        /*0734*/ 	.word	0x00014c00
        /*0738*/ 	.word	0x00000006
        /*073c*/ 	.word	0x00022850
        /*0740*/ 	.short	0x010a
        /*0742*/ 	.byte	0x3f
	.zero		1


	//   ....[67]....
        /*0744*/ 	.word	0x00014c60
        /*0748*/ 	.word	0x0000000d
        /*074c*/ 	.word	0x00022830
        /*0750*/ 	.short	0x010a
        /*0752*/ 	.byte	0x3f
	.zero		1


	//   ....[68]....
        /*0754*/ 	.word	0x00014cb0
        /*0758*/ 	.word	0x000000b1
        /*075c*/ 	.word	0x00022850
        /*0760*/ 	.short	0x010a
        /*0762*/ 	.byte	0x3f
	.zero		1


	//   ....[69]....
        /*0764*/ 	.word	0x00014d10
        /*0768*/ 	.word	0x00000009
        /*076c*/ 	.word	0x00022830
        /*0770*/ 	.short	0x010a
        /*0772*/ 	.byte	0x3f
	.zero		1


	//   ....[70]....
        /*0774*/ 	.word	0x00014d60
        /*0778*/ 	.word	0x000000c9
        /*077c*/ 	.word	0x00022850
        /*0780*/ 	.short	0x010a
        /*0782*/ 	.byte	0x3f
	.zero		1


	//   ....[71]....
        /*0784*/ 	.word	0x00014dc0
        /*0788*/ 	.word	0x0000000a
        /*078c*/ 	.word	0x00022830
        /*0790*/ 	.short	0x010a
        /*0792*/ 	.byte	0x3f
	.zero		1


	//   ....[72]....
        /*0794*/ 	.word	0x00014e10
        /*0798*/ 	.word	0x000000b0
        /*079c*/ 	.word	0x00022850
        /*07a0*/ 	.short	0x010a
        /*07a2*/ 	.byte	0x3f
	.zero		1


	//   ....[73]....
        /*07a4*/ 	.word	0x00014f70
        /*07a8*/ 	.word	0x00000003
        /*07ac*/ 	.word	0x00022840
        /*07b0*/ 	.short	0x010a
        /*07b2*/ 	.byte	0x3f
	.zero		1


	//   ....[74]....
        /*07b4*/ 	.word	0x00015920
        /*07b8*/ 	.word	0x00000003
        /*07bc*/ 	.word	0x00022820
        /*07c0*/ 	.short	0x010a
        /*07c2*/ 	.byte	0x3f
	.zero		1


	//   ....[75]....
        /*07c4*/ 	.word	0x00015980
        /*07c8*/ 	.word	0x00000003
        /*07cc*/ 	.word	0x00022860
        /*07d0*/ 	.short	0x010a
        /*07d2*/ 	.byte	0x3f
	.zero		1


	//   ....[76]....
        /*07d4*/ 	.word	0x000159e0
        /*07d8*/ 	.word	0x00000003
        /*07dc*/ 	.word	0x00022848
        /*07e0*/ 	.short	0x010a
        /*07e2*/ 	.byte	0x3f
	.zero		1


	//   ....[77]....
        /*07e4*/ 	.word	0x00015a40
        /*07e8*/ 	.word	0x00000003
        /*07ec*/ 	.word	0x00022868
        /*07f0*/ 	.short	0x010a
        /*07f2*/ 	.byte	0x3f
	.zero		1


	//   ....[78]....
        /*07f4*/ 	.word	0x00015aa0
        /*07f8*/ 	.word	0x00000003
        /*07fc*/ 	.word	0x00022840
        /*0800*/ 	.short	0x010a
        /*0802*/ 	.byte	0x3f
	.zero		1


	//   ....[79]....
        /*0804*/ 	.word	0x00015b00
        /*0808*/ 	.word	0x00000003
        /*080c*/ 	.word	0x00022860
        /*0810*/ 	.short	0x010a
        /*0812*/ 	.byte	0x3f
	.zero		1


	//   ....[80]....
        /*0814*/ 	.word	0x00015b60
        /*0818*/ 	.word	0x00000003
        /*081c*/ 	.word	0x00022848
        /*0820*/ 	.short	0x010a
        /*0822*/ 	.byte	0x3f
	.zero		1


	//   ....[81]....
        /*0824*/ 	.word	0x00015bc0
        /*0828*/ 	.word	0x00000003
        /*082c*/ 	.word	0x00022868
        /*0830*/ 	.short	0x010a
        /*0832*/ 	.byte	0x3f
	.zero		1


	//   ....[82]....
        /*0834*/ 	.word	0x00015c10
        /*0838*/ 	.word	0x00000002
        /*083c*/ 	.word	0x00022820
        /*0840*/ 	.short	0x010a
        /*0842*/ 	.byte	0x3f
	.zero		1


	//   ....[83]....
        /*0844*/ 	.word	0x00015db0
        /*0848*/ 	.word	0x00000007
        /*084c*/ 	.word	0x00000000
        /*0850*/ 	.short	0x010a
        /*0852*/ 	.byte	0x3f
	.zero		1


	//   ....[84]....
        /*0854*/ 	.word	0x00015e00
        /*0858*/ 	.word	0x00000005
        /*085c*/ 	.word	0x00000000
        /*0860*/ 	.short	0x010a
        /*0862*/ 	.byte	0x3f
	.zero		1


	//   ....[85]....
        /*0864*/ 	.word	0x00015e50
        /*0868*/ 	.word	0x00000005
        /*086c*/ 	.word	0x00000000
        /*0870*/ 	.short	0x010a
        /*0872*/ 	.byte	0x3f
	.zero		1


	//----- nvinfo : EIATTR_NUM_MBARRIERS
	.align		4
.L_327:
        /*0874*/ 	.byte	0x03, 0x38
        /*0876*/ 	.short	0x0016


	//----- nvinfo : EIATTR_EXIT_INSTR_OFFSETS
	.align		4
        /*0878*/ 	.byte	0x04, 0x1c
        /*087a*/ 	.short	(.L_329 - .L_328)


	//   ....[0]....
.L_328:
        /*087c*/ 	.word	0x00014b30


	//----- nvinfo : EIATTR_MAX_THREADS
	.align		4
.L_329:
        /*0880*/ 	.byte	0x04, 0x05
        /*0882*/ 	.short	(.L_331 - .L_330)
.L_330:
        /*0884*/ 	.word	0x00000180
        /*0888*/ 	.word	0x00000001
        /*088c*/ 	.word	0x00000001


	//----- nvinfo : EIATTR_CRS_STACK_SIZE
	.align		4
.L_331:
        /*0890*/ 	.byte	0x04, 0x1e
        /*0892*/ 	.short	(.L_333 - .L_332)
.L_332:
        /*0894*/ 	.word	0x00000000


	//----- nvinfo : EIATTR_CBANK_PARAM_SIZE
	.align		4
.L_333:
        /*0898*/ 	.byte	0x03, 0x19
        /*089a*/ 	.short	0x0a70


	//----- nvinfo : EIATTR_PARAM_CBANK
	.align		4
        /*089c*/ 	.byte	0x04, 0x0a
        /*089e*/ 	.short	(.L_335 - .L_334)
	.align		4
.L_334:
        /*08a0*/ 	.word	index@(.nv.constant0._ZN7cutlass13device_kernelIN5flash11enable_sm90INS1_16FlashAttnFwdSm90INS1_25CollectiveMainloopFwdSm90ILi2EN4cute5tupleIJNS5_1CILi1EEES8_S8_EEENS6_IJNS7_ILi128EEENS7_ILi96EEENS7_ILi64EEEEEELi256ENS_6half_tEfNS_4arch4Sm90ELb0ELb1ELb1ELb0ELb0ELb0ELb0ELb1ELb0ELb1ELb1ELb0EEENS1_21CollectiveEpilogueFwdINS6_IJSA_NS7_ILi256EEESB_EEES9_SE_SG_Li256ELb0ELb1ELb1ELb0EEENS1_19SingleTileSchedulerILb0ELb1ELb1ELi128EEEEEEEEEvNT_6ParamsE)
        /*08a4*/ 	.short	0x0210
        /*08a6*/ 	.short	0x0a70


	//----- nvinfo : EIATTR_SW_WAR
	.align		4
.L_335:
        /*08a8*/ 	.byte	0x04, 0x36
        /*08aa*/ 	.short	(.L_337 - .L_336)
.L_336:
        /*08ac*/ 	.word	0x00000008
.L_337:


//--------------------- .nv.info._ZN7cutlass13device_kernelIN5flash11enable_sm90INS1_16FlashAttnFwdSm90INS1_25CollectiveMainloopFwdSm90ILi2EN4cute5tupleIJNS5_1CILi1EEES8_S8_EEENS6_IJNS7_ILi128EEENS7_ILi96EEENS7_ILi64EEEEEELi256ENS_6half_tEfNS_4arch4Sm90ELb0ELb1ELb1ELb0ELb0ELb0ELb1ELb1ELb0ELb1ELb1ELb0EEENS1_21CollectiveEpilogueFwdINS6_IJSA_NS7_ILi256EEESB_EEES9_SE_SG_Li256ELb0ELb1ELb1ELb0EEENS1_19SingleTileSchedulerILb0ELb1ELb1ELi128EEEEEEEEEvNT_6ParamsE --------------------------
	.section	.nv.info._ZN7cutlass13device_kernelIN5flash11enable_sm90INS1_16FlashAttnFwdSm90INS1_25CollectiveMainloopFwdSm90ILi2EN4cute5tupleIJNS5_1CILi1EEES8_S8_EEENS6_IJNS7_ILi128EEENS7_ILi96EEENS7_ILi64EEEEEELi256ENS_6half_tEfNS_4arch4Sm90ELb0ELb1ELb1ELb0ELb0ELb0ELb1ELb1ELb0ELb1ELb1ELb0EEENS1_21CollectiveEpilogueFwdINS6_IJSA_NS7_ILi256EEESB_EEES9_SE_SG_Li256ELb0ELb1ELb1ELb0EEENS1_19SingleTileSchedulerILb0ELb1ELb1ELi128EEEEEEEEEvNT_6ParamsE,"",@"SHT_CUDA_INFO"
	.sectionflags	@""
	.align	4


	//----- nvinfo : EIATTR_CUDA_API_VERSION
	.align		4
        /*0000*/ 	.byte	0x04, 0x37
        /*0002*/ 	.short	(.L_339 - .L_338)
.L_338:
        /*0004*/ 	.word	0x00000082


	//----- nvinfo : EIATTR_KPARAM_INFO
	.align		4
.L_339:
        /*0008*/ 	.byte	0x04, 0x17
        /*000a*/ 	.short	(.L_341 - .L_340)
.L_340:
        /*000c*/ 	.word	0x00000000
        /*0010*/ 	.short	0x0000
        /*0012*/ 	.short	0x0070
        /*0014*/ 	.byte	0x00, 0xf0, 0x01, 0x2c


	//----- nvinfo : EIATTR_SPARSE_MMA_MASK
	.align		4
.L_341:
        /*0018*/ 	.byte	0x03, 0x50
        /*001a*/ 	.short	0x0000


	//----- nvinfo : EIATTR_MAXREG_COUNT
	.align		4
        /*001c*/ 	.byte	0x03, 0x1b
        /*001e*/ 	.short	0x00a8


	//----- nvinfo : EIATTR_NUM_BARRIERS
	.align		4
        /*0020*/ 	.byte	0x02, 0x4c
        /*0022*/ 	.byte	0x10
	.zero		1


	//----- nvinfo : EIATTR_EXTERNS
	.align		4
        /*0024*/ 	.byte	0x04, 0x0f
        /*0026*/ 	.short	(.L_343 - .L_342)


	//   ....[0]....
	.align		4
.L_342:
        /*0028*/ 	.word	index@(__assertfail)


	//----- nvinfo : EIATTR_ANNOTATIONS
	.align		4
.L_343:
        /*002c*/ 	.byte	0x04, 0x55
        /*002e*/ 	.short	(.L_345 - .L_344)


	//   ....[0]....
.L_344:
        /* <DEDUP_REMOVED lines=1238> */


	//----- nvinfo : EIATTR_MERCURY_ISA_VERSION
	.align		4
.L_345:
        /*4d80*/ 	.byte	0x03, 0x5f
        /*4d82*/ 	.short	0x0101


	//----- nvinfo : EIATTR_INT_WARP_WIDE_INSTR_OFFSETS
	.align		4
        /*4d84*/ 	.byte	0x04, 0x31
        /*4d86*/ 	.short	(.L_347 - .L_346)


	//   ....[0]....
.L_346:
        /*4d88*/ 	.word	0x00000160


	//   ....[1]....
        /*4d8c*/ 	.word	0x000001a0


	//   ....[2]....
        /*4d90*/ 	.word	0x00000210


	//   ....[3]....
        /*4d94*/ 	.word	0x00000280


	//----- nvinfo : EIATTR_COOP_GROUP_MASK_REGIDS
	.align		4
.L_347:
        /*4d98*/ 	.byte	0x04, 0x29
        /*4d9a*/ 	.short	(.L_349 - .L_348)


	//   ....[0]....
.L_348:
        /*4d9c*/ 	.word	0xffffffff


	//   ....[1]....
        /*4da0*/ 	.word	0xffffffff


	//   ....[2]....
        /*4da4*/ 	.word	0xffffffff


	//   ....[3]....
        /*4da8*/ 	.word	0xffffffff


	//   ....[4]....
        /*4dac*/ 	.word	0xffffffff


	//   ....[5]....
        /*4db0*/ 	.word	0xffffffff


	//   ....[6]....
        /*4db4*/ 	.word	0xffffffff


	//   ....[7]....
        /*4db8*/ 	.word	0xffffffff


	//   ....[8]....
        /*4dbc*/ 	.word	0xffffffff


	//   ....[9]....
        /*4dc0*/ 	.word	0xffffffff


	//   ....[10]....
        /*4dc4*/ 	.word	0xffffffff


	//   ....[11]....
        /*4dc8*/ 	.word	0xffffffff


	//   ....[12]....
        /*4dcc*/ 	.word	0xffffffff


	//   ....[13]....
        /*4dd0*/ 	.word	0xffffffff


	//   ....[14]....
        /*4dd4*/ 	.word	0xffffffff


	//   ....[15]....
        /*4dd8*/ 	.word	0xffffffff


	//   ....[16]....
        /*4ddc*/ 	.word	0xffffffff


	//   ....[17]....
        /*4de0*/ 	.word	0xffffffff


	//   ....[18]....
        /*4de4*/ 	.word	0xffffffff


	//   ....[19]....
        /*4de8*/ 	.word	0xffffffff


	//   ....[20]....
        /*4dec*/ 	.word	0xffffffff


	//   ....[21]....
        /*4df0*/ 	.word	0xffffffff


	//   ....[22]....
        /*4df4*/ 	.word	0xffffffff


	//   ....[23]....
        /*4df8*/ 	.word	0xffffffff


	//   ....[24]....
        /*4dfc*/ 	.word	0xffffffff


	//   ....[25]....
        /*4e00*/ 	.word	0xffffffff


	//   ....[26]....
        /*4e04*/ 	.word	0xffffffff


	//   ....[27]....
        /*4e08*/ 	.word	0xffffffff


	//   ....[28]....
        /*4e0c*/ 	.word	0xffffffff


	//   ....[29]....
        /*4e10*/ 	.word	0xffffffff


	//   ....[30]....
        /*4e14*/ 	.word	0xffffffff


	//   ....[31]....
        /*4e18*/ 	.word	0xffffffff


	//   ....[32]....
        /*4e1c*/ 	.word	0xffffffff


	//   ....[33]....
        /*4e20*/ 	.word	0xffffffff


	//   ....[34]....
        /*4e24*/ 	.word	0xffffffff


	//   ....[35]....
        /*4e28*/ 	.word	0xffffffff


	//   ....[36]....
        /*4e2c*/ 	.word	0xffffffff


	//   ....[37]....
        /*4e30*/ 	.word	0xffffffff


	//   ....[38]....
        /*4e34*/ 	.word	0xffffffff


	//   ....[39]....
        /*4e38*/ 	.word	0xffffffff


	//   ....[40]....
        /*4e3c*/ 	.word	0xffffffff


	//   ....[41]....
        /*4e40*/ 	.word	0xffffffff


	//   ....[42]....
        /*4e44*/ 	.word	0xffffffff


	//   ....[43]....
        /*4e48*/ 	.word	0xffffffff


	//   ....[44]....
        /*4e4c*/ 	.word	0xffffffff


	//   ....[45]....
        /*4e50*/ 	.word	0xffffffff


	//   ....[46]....
        /*4e54*/ 	.word	0xffffffff


	//   ....[47]....
        /*4e58*/ 	.word	0xffffffff


	//   ....[48]....
        /*4e5c*/ 	.word	0xffffffff


	//   ....[49]....
        /*4e60*/ 	.word	0xffffffff


	//   ....[50]....
        /*4e64*/ 	.word	0xffffffff


	//   ....[51]....
        /*4e68*/ 	.word	0xffffffff


	//   ....[52]....
        /*4e6c*/ 	.word	0xffffffff


	//   ....[53]....
        /*4e70*/ 	.word	0xffffffff


	//   ....[54]....
        /*4e74*/ 	.word	0xffffffff


	//   ....[55]....
        /*4e78*/ 	.word	0xffffffff


	//   ....[56]....
        /*4e7c*/ 	.word	0xffffffff


	//   ....[57]....
        /*4e80*/ 	.word	0xffffffff


	//   ....[58]....
        /*4e84*/ 	.word	0xffffffff


	//   ....[59]....
        /*4e88*/ 	.word	0xffffffff


	//   ....[60]....
        /*4e8c*/ 	.word	0xffffffff


	//   ....[61]....
        /*4e90*/ 	.word	0xffffffff


	//   ....[62]....
        /*4e94*/ 	.word	0xffffffff


	//   ....[63]....
        /*4e98*/ 	.word	0xffffffff


	//   ....[64]....
        /*4e9c*/ 	.word	0xffffffff


	//   ....[65]....
        /*4ea0*/ 	.word	0xffffffff


	//   ....[66]....
        /*4ea4*/ 	.word	0xffffffff


	//   ....[67]....
        /*4ea8*/ 	.word	0xffffffff


	//   ....[68]....
        /*4eac*/ 	.word	0xffffffff


	//   ....[69]....
        /*4eb0*/ 	.word	0xffffffff


	//   ....[70]....
        /*4eb4*/ 	.word	0xffffffff


	//   ....[71]....
        /*4eb8*/ 	.word	0x0500000f


	//   ....[72]....
        /*4ebc*/ 	.word	0x0500000f


	//   ....[73]....
        /*4ec0*/ 	.word	0x0500000f


	//   ....[74]....
        /*4ec4*/ 	.word	0x0500000f


	//   ....[75]....
        /*4ec8*/ 	.word	0x0500000f


	//   ....[76]....
        /*4ecc*/ 	.word	0x0500000f


	//   ....[77]....
        /*4ed0*/ 	.word	0x0500000f


	//   ....[78]....
        /*4ed4*/ 	.word	0x0500000f


	//   ....[79]....
        /*4ed8*/ 	.word	0x0500000f


	//   ....[80]....
        /*4edc*/ 	.word	0x0500000f


	//   ....[81]....
        /*4ee0*/ 	.word	0x0500000f


	//   ....[82]....
        /*4ee4*/ 	.word	0x0500000f


	//   ....[83]....
        /*4ee8*/ 	.word	0x0500000f


	//   ....[84]....
        /*4eec*/ 	.word	0x0500000f


	//   ....[85]....
        /*4ef0*/ 	.word	0x0500000f


	//   ....[86]....
        /*4ef4*/ 	.word	0x0500000f


	//   ....[87]....
        /*4ef8*/ 	.word	0x0500000f


	//   ....[88]....
        /*4efc*/ 	.word	0x0500000f


	//   ....[89]....
        /*4f00*/ 	.word	0x0500000f


	//   ....[90]....
        /*4f04*/ 	.word	0x0500000f


	//   ....[91]....
        /*4f08*/ 	.word	0x0500000f


	//   ....[92]....
        /*4f0c*/ 	.word	0x0500000f


	//   ....[93]....
        /*4f10*/ 	.word	0x0500000f


	//   ....[94]....
        /*4f14*/ 	.word	0x0500000f


	//   ....[95]....
        /*4f18*/ 	.word	0x0500000f


	//   ....[96]....
        /*4f1c*/ 	.word	0x0500000f


	//   ....[97]....
        /*4f20*/ 	.word	0x0500000f


	//   ....[98]....
        /*4f24*/ 	.word	0x0500000f


	//   ....[99]....
        /*4f28*/ 	.word	0x0500000f


	//   ....[100]....
        /*4f2c*/ 	.word	0x0500000f


	//   ....[101]....
        /*4f30*/ 	.word	0x0500000f


	//   ....[102]....
        /*4f34*/ 	.word	0x0500000f


	//   ....[103]....
        /*4f38*/ 	.word	0x0500000f


	//   ....[104]....
        /*4f3c*/ 	.word	0x0500000f


	//   ....[105]....
        /*4f40*/ 	.word	0xffffffff


	//   ....[106]....
        /*4f44*/ 	.word	0xffffffff


	//   ....[107]....
        /*4f48*/ 	.word	0xffffffff


	//   ....[108]....
        /*4f4c*/ 	.word	0xffffffff


	//   ....[109]....
        /*4f50*/ 	.word	0xffffffff


	//   ....[110]....
        /*4f54*/ 	.word	0xffffffff


	//----- nvinfo : EIATTR_COOP_GROUP_INSTR_OFFSETS
	.align		4
.L_349:
        /*4f58*/ 	.byte	0x04, 0x28
        /*4f5a*/ 	.short	(.L_351 - .L_350)


	//   ....[0]....
.L_350:
        /*4f5c*/ 	.word	0x000000a0


	//   ....[1]....
        /*4f60*/ 	.word	0x00000170


	//   ....[2]....
        /*4f64*/ 	.word	0x00000230


	//   ....[3]....
        /*4f68*/ 	.word	0x00000400


	//   ....[4]....
        /*4f6c*/ 	.word	0x00000560


	//   ....[5]....
        /*4f70*/ 	.word	0x00000680


	//   ....[6]....
        /*4f74*/ 	.word	0x000007e0


	//   ....[7]....
        /*4f78*/ 	.word	0x00001ba0


	//   ....[8]....
        /*4f7c*/ 	.word	0x00003b80


	//   ....[9]....
        /*4f80*/ 	.word	0x00004330


	//   ....[10]....
        /*4f84*/ 	.word	0x00005950


	//   ....[11]....
        /*4f88*/ 	.word	0x000059e0


	//   ....[12]....
        /*4f8c*/ 	.word	0x00005d50


	//   ....[13]....
        /*4f90*/ 	.word	0x00005d70


	//   ....[14]....
        /*4f94*/ 	.word	0x0000b600


	//   ....[15]....
        /*4f98*/ 	.word	0x0000b6a0


	//   ....[16]....
        /*4f9c*/ 	.word	0x0000b700


	//   ....[17]....
        /*4fa0*/ 	.word	0x0000b730


	//   ....[18]....
        /*4fa4*/ 	.word	0x00021a10


	//   ....[19]....
        /*4fa8*/ 	.word	0x000220b0


	//   ....[20]....
        /*4fac*/ 	.word	0x00023050


	//   ....[21]....
        /*4fb0*/ 	.word	0x00023110


	//   ....[22]....
        /*4fb4*/ 	.word	0x000232a0


	//   ....[23]....
        /*4fb8*/ 	.word	0x000232c0


	//   ....[24]....
        /*4fbc*/ 	.word	0x0002b740


	//   ....[25]....
        /*4fc0*/ 	.word	0x0002b760


	//   ....[26]....
        /*4fc4*/ 	.word	0x0002b7c0


	//   ....[27]....
        /*4fc8*/ 	.word	0x0002b800


	//   ....[28]....
        /*4fcc*/ 	.word	0x0002cbc0


	//   ....[29]....
        /*4fd0*/ 	.word	0x0002cbf0


	//   ....[30]....
        /*4fd4*/ 	.word	0x0002ce30


	//   ....[31]....
        /*4fd8*/ 	.word	0x0002ce80


	//   ....[32]....
        /*4fdc*/ 	.word	0x0002ceb0


	//   ....[33]....
        /*4fe0*/ 	.word	0x0002cec0


	//   ....[34]....
        /*4fe4*/ 	.word	0x0002dcf0


	//   ....[35]....
        /*4fe8*/ 	.word	0x0002dd00


	//   ....[36]....
        /*4fec*/ 	.word	0x0002eec0


	//   ....[37]....
        /*4ff0*/ 	.word	0x0002fd50


	//   ....[38]....
        /*4ff4*/ 	.word	0x00030610


	//   ....[39]....
        /*4ff8*/ 	.word	0x00030640


	//   ....[40]....
        /*4ffc*/ 	.word	0x00030670


	//   ....[41]....
        /*5000*/ 	.word	0x00030690


	//   ....[42]....
        /*5004*/ 	.word	0x000307d0


	//   ....[43]....
        /*5008*/ 	.word	0x000307f0


	//   ....[44]....
        /*500c*/ 	.word	0x00030890


	//   ....[45]....
        /*5010*/ 	.word	0x000308b0


	//   ....[46]....
        /*5014*/ 	.word	0x00030950


	//   ....[47]....
        /*5018*/ 	.word	0x00030960


	//   ....[48]....
        /*501c*/ 	.word	0x00030a10


	//   ....[49]....
        /*5020*/ 	.word	0x00030a20


	//   ....[50]....
        /*5024*/ 	.word	0x00030ab0


	//   ....[51]....
        /*5028*/ 	.word	0x00030ac0


	//   ....[52]....
        /*502c*/ 	.word	0x00030ad0


	//   ....[53]....
        /*5030*/ 	.word	0x00030ae0


	//   ....[54]....
        /*5034*/ 	.word	0x00031220


	//   ....[55]....
        /*5038*/ 	.word	0x00031240


	//   ....[56]....
        /*503c*/ 	.word	0x00031270


	//   ....[57]....
        /*5040*/ 	.word	0x00031340


	//   ....[58]....
        /*5044*/ 	.word	0x000313e0


	//   ....[59]....
        /*5048*/ 	.word	0x000313f0


	//   ....[60]....
        /*504c*/ 	.word	0x00031490


	//   ....[61]....
        /*5050*/ 	.word	0x000314a0


	//   ....[62]....
        /*5054*/ 	.word	0x00031520


	//   ....[63]....
        /*5058*/ 	.word	0x00031530


	//   ....[64]....
        /*505c*/ 	.word	0x000315c0


	//   ....[65]....
        /*5060*/ 	.word	0x000315d0


	//   ....[66]....
        /*5064*/ 	.word	0x000315e0


	//   ....[67]....
        /*5068*/ 	.word	0x00031670


	//   ....[68]....
        /*506c*/ 	.word	0x00031680


	//   ....[69]....
        /*5070*/ 	.word	0x000316d0


	//   ....[70]....
        /*5074*/ 	.word	0x00033970


	//   ....[71]....
        /*5078*/ 	.word	0x00033eb0


	//   ....[72]....
        /*507c*/ 	.word	0x00034020


	//   ....[73]....
        /*5080*/ 	.word	0x00034090


	//   ....[74]....
        /*5084*/ 	.word	0x00034130


	//   ....[75]....
        /*5088*/ 	.word	0x000341d0


	//   ....[76]....
        /*508c*/ 	.word	0x000342b0


	//   ....[77]....
        /*5090*/ 	.word	0x000343c0


	//   ....[78]....
        /*5094*/ 	.word	0x00034420


	//   ....[79]....
        /*5098*/ 	.word	0x00034530


	//   ....[80]....
        /*509c*/ 	.word	0x000345a0


	//   ....[81]....
        /*50a0*/ 	.word	0x000346b0


	//   ....[82]....
        /*50a4*/ 	.word	0x00034710


	//   ....[83]....
        /*50a8*/ 	.word	0x00034830


	//   ....[84]....
        /*50ac*/ 	.word	0x00034890


	//   ....[85]....
        /*50b0*/ 	.word	0x00034980


	//   ....[86]....
        /*50b4*/ 	.word	0x000349f0


	//   ....[87]....
        /*50b8*/ 	.word	0x00034aa0


	//   ....[88]....
        /*50bc*/ 	.word	0x00034b90


	//   ....[89]....
        /*50c0*/ 	.word	0x00034c40


	//   ....[90]....
        /*50c4*/ 	.word	0x00034ee0


	//   ....[91]....
        /*50c8*/ 	.word	0x00034f60


	//   ....[92]....
        /*50cc*/ 	.word	0x00035090


	//   ....[93]....
        /*50d0*/ 	.word	0x000350e0


	//   ....[94]....
        /*50d4*/ 	.word	0x00035200


	//   ....[95]....
        /*50d8*/ 	.word	0x00035250


	//   ....[96]....
        /*50dc*/ 	.word	0x00035370


	//   ....[97]....
        /*50e0*/ 	.word	0x000353c0


	//   ....[98]....
        /*50e4*/ 	.word	0x00035550


	//   ....[99]....
        /*50e8*/ 	.word	0x000355a0


	//   ....[100]....
        /*50ec*/ 	.word	0x00035630


	//   ....[101]....
        /*50f0*/ 	.word	0x00035680


	//   ....[102]....
        /*50f4*/ 	.word	0x000357a0


	//   ....[103]....
        /*50f8*/ 	.word	0x00035870


	//   ....[104]....
        /*50fc*/ 	.word	0x00035c80


	//   ....[105]....
        /*5100*/ 	.word	0x000381b0


	//   ....[106]....
        /*5104*/ 	.word	0x000389a0


	//   ....[107]....
        /*5108*/ 	.word	0x00039c70


	//   ....[108]....
        /*510c*/ 	.word	0x00039cc0


	//   ....[109]....
        /*5110*/ 	.word	0x00039d20


	//   ....[110]....
        /*5114*/ 	.word	0x00039d40


	//----- nvinfo : EIATTR_REG_RECONFIG
	.align		4
.L_351:
        /*5118*/ 	.byte	0x01, 0x54
	.zero		2


	//----- nvinfo : EIATTR_SYSCALL_OFFSETS
	.align		4
        /*511c*/ 	.byte	0x04, 0x46
        /*511e*/ 	.short	(.L_353 - .L_352)


	//   ....[0]....
.L_352:
        /*5120*/ 	.word	0x00001ee0


	//   ....[1]....
        /*5124*/ 	.word	0x0002f9e0


	//   ....[2]....
        /*5128*/ 	.word	0x0002fb20


	//   ....[3]....
        /*512c*/ 	.word	0x0002fc10


	//   ....[4]....
        /*5130*/ 	.word	0x000302b0


	//   ....[5]....
        /*5134*/ 	.word	0x00030e00


	//----- nvinfo : EIATTR_MBARRIER_INSTR_OFFSETS
	.align		4
.L_353:
        /*5138*/ 	.byte	0x04, 0x39
        /*513a*/ 	.short	(.L_355 - .L_354)


	//   ....[0]....
.L_354:
        /*513c*/ 	.word	0x000002a0
        /*5140*/ 	.word	0x000000ff
        /*5144*/ 	.word	0x00032400
        /*5148*/ 	.short	0x0100
        /*514a*/ 	.byte	0x08
	.zero		1


	//   ....[1]....
        /*514c*/ 	.word	0x000002b0
        /*5150*/ 	.word	0x000000ff
        /*5154*/ 	.word	0x00032410
        /*5158*/ 	.short	0x0100
        /*515a*/ 	.byte	0x08
	.zero		1


	//   ....[2]....
        /*515c*/ 	.word	0x000002c0
        /*5160*/ 	.word	0x000000ff
        /*5164*/ 	.word	0x00032420
        /*5168*/ 	.short	0x0100
        /*516a*/ 	.byte	0x08
	.zero		1


	//   ....[3]....
        /*516c*/ 	.word	0x000003b0
        /*5170*/ 	.word	0x000000ff
        /*5174*/ 	.word	0x00032430
        /*5178*/ 	.short	0x0100
        /*517a*/ 	.byte	0x08
	.zero		1


	//   ....[4]....
        /*517c*/ 	.word	0x000003c0
        /*5180*/ 	.word	0x000000ff
        /*5184*/ 	.word	0x00032440
        /*5188*/ 	.short	0x0100
        /*518a*/ 	.byte	0x08
	.zero		1


	//   ....[5]....
        /*518c*/ 	.word	0x000003d0
        /*5190*/ 	.word	0x000000ff
        /*5194*/ 	.word	0x00032438
        /*5198*/ 	.short	0x0100
        /*519a*/ 	.byte	0x08
	.zero		1


	//   ....[6]....
        /*519c*/ 	.word	0x000003e0
        /*51a0*/ 	.word	0x000000ff
        /*51a4*/ 	.word	0x00032448
        /*51a8*/ 	.short	0x0100
        /*51aa*/ 	.byte	0x08
	.zero		1


	//   ....[7]....
        /*51ac*/ 	.word	0x00000510
        /*51b0*/ 	.word	0x000000ff
        /*51b4*/ 	.word	0x00032450
        /*51b8*/ 	.short	0x0100
        /*51ba*/ 	.byte	0x08
	.zero		1


	//   ....[8]....
        /*51bc*/ 	.word	0x00000520
        /*51c0*/ 	.word	0x000000ff
        /*51c4*/ 	.word	0x00032460
        /*51c8*/ 	.short	0x0100
        /*51ca*/ 	.byte	0x08
	.zero		1


	//   ....[9]....
        /*51cc*/ 	.word	0x00000530
        /*51d0*/ 	.word	0x000000ff
        /*51d4*/ 	.word	0x00032458
        /*51d8*/ 	.short	0x0100
        /*51da*/ 	.byte	0x08
	.zero		1


	//   ....[10]....
        /*51dc*/ 	.word	0x00000540
        /*51e0*/ 	.word	0x000000ff
        /*51e4*/ 	.word	0x00032468
        /*51e8*/ 	.short	0x0100
        /*51ea*/ 	.byte	0x08
	.zero		1


	//   ....[11]....
        /*51ec*/ 	.word	0x00000630
        /*51f0*/ 	.word	0x000000ff
        /*51f4*/ 	.word	0x00032470
        /*51f8*/ 	.short	0x0100
        /*51fa*/ 	.byte	0x06
	.zero		1


	//   ....[12]....
        /*51fc*/ 	.word	0x00000640
        /*5200*/ 	.word	0x000000ff
        /*5204*/ 	.word	0x00032480
        /*5208*/ 	.short	0x0100
        /*520a*/ 	.byte	0x06
	.zero		1


	//   ....[13]....
        /*520c*/ 	.word	0x00000650
        /*5210*/ 	.word	0x000000ff
        /*5214*/ 	.word	0x00032478
        /*5218*/ 	.short	0x0100
        /*521a*/ 	.byte	0x06
	.zero		1


	//   ....[14]....
        /*521c*/ 	.word	0x00000660
        /*5220*/ 	.word	0x000000ff
        /*5224*/ 	.word	0x00032488
        /*5228*/ 	.short	0x0100
        /*522a*/ 	.byte	0x06
	.zero		1


	//   ....[15]....
        /*522c*/ 	.word	0x00000790
        /*5230*/ 	.word	0x000000ff
        /*5234*/ 	.word	0x00032490
        /*5238*/ 	.short	0x0100
        /*523a*/ 	.byte	0x08
	.zero		1


	//   ....[16]....
        /*523c*/ 	.word	0x000007a0
        /*5240*/ 	.word	0x000000ff
        /*5244*/ 	.word	0x000324a0
        /*5248*/ 	.short	0x0100
        /*524a*/ 	.byte	0x08
	.zero		1


	//   ....[17]....
        /*524c*/ 	.word	0x000007b0
        /*5250*/ 	.word	0x000000ff
        /*5254*/ 	.word	0x00032498
        /*5258*/ 	.short	0x0100
        /*525a*/ 	.byte	0x08
	.zero		1


	//   ....[18]....
        /*525c*/ 	.word	0x000007c0
        /*5260*/ 	.word	0x000000ff
        /*5264*/ 	.word	0x000324a8
        /*5268*/ 	.short	0x0100
        /*526a*/ 	.byte	0x08
	.zero		1


	//   ....[19]....
        /*526c*/ 	.word	0x000008f0
        /*5270*/ 	.word	0x000000ff
        /*5274*/ 	.word	0x000324b0
        /*5278*/ 	.short	0x0100
        /*527a*/ 	.byte	0x08
	.zero		1


	//   ....[20]....
        /*527c*/ 	.word	0x00000900
        /*5280*/ 	.word	0x000000ff
        /*5284*/ 	.word	0x000324c0
        /*5288*/ 	.short	0x0100
        /*528a*/ 	.byte	0x08
	.zero		1


	//   ....[21]....
        /*528c*/ 	.word	0x00000910
        /*5290*/ 	.word	0x000000ff
        /*5294*/ 	.word	0x000324b8
        /*5298*/ 	.short	0x0100
        /*529a*/ 	.byte	0x08
	.zero		1


	//   ....[22]....
        /*529c*/ 	.word	0x00000920
        /*52a0*/ 	.word	0x000000ff
        /*52a4*/ 	.word	0x000324c8
        /*52a8*/ 	.short	0x0100
        /*52aa*/ 	.byte	0x08
	.zero		1


	//   ....[23]....
        /*52ac*/ 	.word	0x000021f0
        /*52b0*/ 	.word	0x00000048
        /*52b4*/ 	.word	0x00032400
        /*52b8*/ 	.short	0x010a
        /*52ba*/ 	.byte	0x3f
	.zero		1


	//   ....[24]....
        /*52bc*/ 	.word	0x000025d0
        /*52c0*/ 	.word	0x0000000a
        /*52c4*/ 	.word	0x00000000
        /*52c8*/ 	.short	0x010a
        /*52ca*/ 	.byte	0x3f
	.zero		1


	//   ....[25]....
        /*52cc*/ 	.word	0x00002630
        /*52d0*/ 	.word	0x0000000a
        /*52d4*/ 	.word	0x00000000
        /*52d8*/ 	.short	0x010a
        /*52da*/ 	.byte	0x3f
	.zero		1


	//   ....[26]....
        /*52dc*/ 	.word	0x000029e0
        /*52e0*/ 	.word	0x00000048
        /*52e4*/ 	.word	0x00032410
        /*52e8*/ 	.short	0x010a
        /*52ea*/ 	.byte	0x3f
	.zero		1


	//   ....[27]....
        /*52ec*/ 	.word	0x00002ae0
        /*52f0*/ 	.word	0x0000000a
        /*52f4*/ 	.word	0x00000000
        /*52f8*/ 	.short	0x010a
        /*52fa*/ 	.byte	0x3f
	.zero		1


	//   ....[28]....
        /*52fc*/ 	.word	0x00002b40
        /*5300*/ 	.word	0x0000000a
        /*5304*/ 	.word	0x00000000
        /*5308*/ 	.short	0x010a
        /*530a*/ 	.byte	0x3f
	.zero		1


	//   ....[29]....
        /*530c*/ 	.word	0x00003840
        /*5310*/ 	.word	0x00000007
        /*5314*/ 	.word	0x00000000
        /*5318*/ 	.short	0x0101
        /*531a*/ 	.byte	0x3f
	.zero		1


	//   ....[30]....
        /*531c*/ 	.word	0x00008f80
        /*5320*/ 	.word	0x00000019
        /*5324*/ 	.word	0x00000000
        /*5328*/ 	.short	0x0101
        /*532a*/ 	.byte	0x3f
	.zero		1


	//   ....[31]....
        /*532c*/ 	.word	0x000096a0
        /*5330*/ 	.word	0x00000005
        /*5334*/ 	.word	0x00000000
        /*5338*/ 	.short	0x010a
        /*533a*/ 	.byte	0x3f
	.zero		1


	//   ....[32]....
        /*533c*/ 	.word	0x00009750
        /*5340*/ 	.word	0x00000000
        /*5344*/ 	.word	0x00000000
        /*5348*/ 	.short	0x010a
        /*534a*/ 	.byte	0x3f
	.zero		1


	//   ....[33]....
        /*534c*/ 	.word	0x00009b80
        /*5350*/ 	.word	0x00000000
        /*5354*/ 	.word	0x00000000
        /*5358*/ 	.short	0x010a
        /*535a*/ 	.byte	0x3f
	.zero		1


	//   ....[34]....
        /*535c*/ 	.word	0x00009c30
        /*5360*/ 	.word	0x00000004
        /*5364*/ 	.word	0x00000000
        /*5368*/ 	.short	0x010a
        /*536a*/ 	.byte	0x3f
	.zero		1


	//   ....[35]....
        /*536c*/ 	.word	0x0000a940
        /*5370*/ 	.word	0x00000000
        /*5374*/ 	.word	0x00000000
        /*5378*/ 	.short	0x0101
        /*537a*/ 	.byte	0x3f
	.zero		1


	//   ....[36]....
        /*537c*/ 	.word	0x00020140
        /*5380*/ 	.word	0x00000000
        /*5384*/ 	.word	0x00000000
        /*5388*/ 	.short	0x0101
        /*538a*/ 	.byte	0x3f
	.zero		1


	//   ....[37]....
        /*538c*/ 	.word	0x00020350
        /*5390*/ 	.word	0x00000003
        /*5394*/ 	.word	0x00000000
        /*5398*/ 	.short	0x010a
        /*539a*/ 	.byte	0x3f
	.zero		1


	//   ....[38]....
        /*539c*/ 	.word	0x00020450
        /*53a0*/ 	.word	0x00000000
        /*53a4*/ 	.word	0x00000000
        /*53a8*/ 	.short	0x010a
        /*53aa*/ 	.byte	0x3f
	.zero		1


	//   ....[39]....
        /*53ac*/ 	.word	0x00020880
        /*53b0*/ 	.word	0x00000000
        /*53b4*/ 	.word	0x00000000
        /*53b8*/ 	.short	0x010a
        /*53ba*/ 	.byte	0x3f
	.zero		1


	//   ....[40]....
        /*53bc*/ 	.word	0x00020930
        /*53c0*/ 	.word	0x00000002
        /*53c4*/ 	.word	0x00000000
        /*53c8*/ 	.short	0x010a
        /*53ca*/ 	.byte	0x3f
	.zero		1


	//   ....[41]....
        /*53cc*/ 	.word	0x00021600
        /*53d0*/ 	.word	0x00000000
        /*53d4*/ 	.word	0x00000000
        /*53d8*/ 	.short	0x0101
        /*53da*/ 	.byte	0x3f
	.zero		1


	//   ....[42]....
        /*53dc*/ 	.word	0x0002b2d0
        /*53e0*/ 	.word	0x00000000
        /*53e4*/ 	.word	0x00000000
        /*53e8*/ 	.short	0x0101
        /*53ea*/ 	.byte	0x3f
	.zero		1


	//   ....[43]....
        /*53ec*/ 	.word	0x0002c7a0
        /*53f0*/ 	.word	0x000000ff
        /*53f4*/ 	.word	0x00000000
        /*53f8*/ 	.short	0x0101
        /*53fa*/ 	.byte	0x04
	.zero		1


	//   ....[44]....
        /*53fc*/ 	.word	0x0002ff80
        /*5400*/ 	.word	0x000000ff
        /*5404*/ 	.word	0x00032440
        /*5408*/ 	.short	0x010a
        /*540a*/ 	.byte	0x26
	.zero		1


	//   ....[45]....
        /*540c*/ 	.word	0x00030c10
        /*5410*/ 	.word	0x000000ff
        /*5414*/ 	.word	0x00032400
        /*5418*/ 	.short	0x0107
        /*541a*/ 	.byte	0x26
	.zero		1


	//   ....[46]....
        /*541c*/ 	.word	0x00030c90
        /*5420*/ 	.word	0x000000ff
        /*5424*/ 	.word	0x00032400
        /*5428*/ 	.short	0x0101
        /*542a*/ 	.byte	0x26
	.zero		1


	//   ....[47]....
        /*542c*/ 	.word	0x00031880
        /*5430*/ 	.word	0x000000ff
        /*5434*/ 	.word	0x00032410
        /*5438*/ 	.short	0x0107
        /*543a*/ 	.byte	0x26
	.zero		1


	//   ....[48]....
        /*543c*/ 	.word	0x000318e0
        /*5440*/ 	.word	0x000000ff
        /*5444*/ 	.word	0x00032410
        /*5448*/ 	.short	0x0101
        /*544a*/ 	.byte	0x26
	.zero		1


	//   ....[49]....
        /*544c*/ 	.word	0x000318f0
        /*5450*/ 	.word	0x000000ff
        /*5454*/ 	.word	0x00032420
        /*5458*/ 	.short	0x010a
        /*545a*/ 	.byte	0x26
	.zero		1


	//   ....[50]....
        /*545c*/ 	.word	0x00031950
        /*5460*/ 	.word	0x000000ff
        /*5464*/ 	.word	0x00032460
        /*5468*/ 	.short	0x010a
        /*546a*/ 	.byte	0x26
	.zero		1


	//   ....[51]....
        /*546c*/ 	.word	0x000321d0
        /*5470*/ 	.word	0x000000ff
        /*5474*/ 	.word	0x00032448
        /*5478*/ 	.short	0x010a
        /*547a*/ 	.byte	0x26
	.zero		1


	//   ....[52]....
        /*547c*/ 	.word	0x000323a0
        /*5480*/ 	.word	0x000000ff
        /*5484*/ 	.word	0x00032468
        /*5488*/ 	.short	0x010a
        /*548a*/ 	.byte	0x26
	.zero		1


	//   ....[53]....
        /*548c*/ 	.word	0x000329f0
        /*5490*/ 	.word	0x000000ff
        /*5494*/ 	.word	0x00032440
        /*5498*/ 	.short	0x010a
        /*549a*/ 	.byte	0x26
	.zero		1


	//   ....[54]....
        /*549c*/ 	.word	0x00032bd0
        /*54a0*/ 	.word	0x000000ff
        /*54a4*/ 	.word	0x00032460
        /*54a8*/ 	.short	0x010a
        /*54aa*/ 	.byte	0x26
	.zero		1


	//   ....[55]....
        /*54ac*/ 	.word	0x00033250
        /*54b0*/ 	.word	0x000000ff
        /*54b4*/ 	.word	0x00032448
        /*54b8*/ 	.short	0x010a
        /*54ba*/ 	.byte	0x26
	.zero		1


	//   ....[56]....
        /*54bc*/ 	.word	0x00033430
        /*54c0*/ 	.word	0x000000ff
        /*54c4*/ 	.word	0x00032468
        /*54c8*/ 	.short	0x010a
        /*54ca*/ 	.byte	0x26
	.zero		1


	//   ....[57]....
        /*54cc*/ 	.word	0x00033900
        /*54d0*/ 	.word	0x00000002
        /*54d4*/ 	.word	0x00032420
        /*54d8*/ 	.short	0x010a
        /*54da*/ 	.byte	0x3f
	.zero		1


	//   ....[58]....
        /*54dc*/ 	.word	0x00033a80
        /*54e0*/ 	.word	0x00000008
        /*54e4*/ 	.word	0x00000000
        /*54e8*/ 	.short	0x010a
        /*54ea*/ 	.byte	0x3f
	.zero		1


	//   ....[59]....
        /*54ec*/ 	.word	0x00033af0
        /*54f0*/ 	.word	0x00000003
        /*54f4*/ 	.word	0x00000000
        /*54f8*/ 	.short	0x010a
        /*54fa*/ 	.byte	0x3f
	.zero		1


	//   ....[60]....
        /*54fc*/ 	.word	0x00033b50
        /*5500*/ 	.word	0x00000006
        /*5504*/ 	.word	0x00000000
        /*5508*/ 	.short	0x010a
        /*550a*/ 	.byte	0x3f
	.zero		1


	//   ....[61]....
        /*550c*/ 	.word	0x00033b80
        /*5510*/ 	.word	0x00000003
        /*5514*/ 	.word	0x00000000
        /*5518*/ 	.short	0x010a
        /*551a*/ 	.byte	0x3f
	.zero		1


	//   ....[62]....
        /*551c*/ 	.word	0x00033be0
        /*5520*/ 	.word	0x00000048
        /*5524*/ 	.word	0x00032400
        /*5528*/ 	.short	0x010a
        /*552a*/ 	.byte	0x3f
	.zero		1


	//   ....[63]....
        /*552c*/ 	.word	0x00033c30
        /*5530*/ 	.word	0x0000000a
        /*5534*/ 	.word	0x00000000
        /*5538*/ 	.short	0x010a
        /*553a*/ 	.byte	0x3f
	.zero		1


	//   ....[64]....
        /*553c*/ 	.word	0x00033c80
        /*5540*/ 	.word	0x00000048
        /*5544*/ 	.word	0x00032410
        /*5548*/ 	.short	0x010a
        /*554a*/ 	.byte	0x3f
	.zero		1


	//   ....[65]....
        /*554c*/ 	.word	0x00033cd0
        /*5550*/ 	.word	0x0000000a
        /*5554*/ 	.word	0x00000000
        /*5558*/ 	.short	0x010a
        /*555a*/ 	.byte	0x3f
	.zero		1


	//   ....[66]....
        /*555c*/ 	.word	0x00033d20
        /*5560*/ 	.word	0x00000000
        /*5564*/ 	.word	0x00000000
        /*5568*/ 	.short	0x010a
        /*556a*/ 	.byte	0x3f
	.zero		1


	//   ....[67]....
        /*556c*/ 	.word	0x00033d70
        /*5570*/ 	.word	0x00000004
        /*5574*/ 	.word	0x00000000
        /*5578*/ 	.short	0x010a
        /*557a*/ 	.byte	0x3f
	.zero		1


	//   ....[68]....
        /*557c*/ 	.word	0x00033dc0
        /*5580*/ 	.word	0x00000000
        /*5584*/ 	.word	0x00000000
        /*5588*/ 	.short	0x010a
        /*558a*/ 	.byte	0x3f
	.zero		1


	//   ....[69]....
        /*558c*/ 	.word	0x00033e10
        /*5590*/ 	.word	0x00000002
        /*5594*/ 	.word	0x00000000
        /*5598*/ 	.short	0x010a
        /*559a*/ 	.byte	0x3f
	.zero		1


	//   ....[70]....
        /*559c*/ 	.word	0x00033f70
        /*55a0*/ 	.word	0x00000003
        /*55a4*/ 	.word	0x00032440
        /*55a8*/ 	.short	0x010a
        /*55aa*/ 	.byte	0x3f
	.zero		1


	//   ....[71]....
        /*55ac*/ 	.word	0x000358b0
        /*55b0*/ 	.word	0x00000003
        /*55b4*/ 	.word	0x00032420
        /*55b8*/ 	.short	0x010a
        /*55ba*/ 	.byte	0x3f
	.zero		1


	//   ....[72]....
        /*55bc*/ 	.word	0x00035910
        /*55c0*/ 	.word	0x00000003
        /*55c4*/ 	.word	0x00032460
        /*55c8*/ 	.short	0x010a
        /*55ca*/ 	.byte	0x3f
	.zero		1


	//   ....[73]....
        /*55cc*/ 	.word	0x00035970
        /*55d0*/ 	.word	0x00000003
        /*55d4*/ 	.word	0x00032448
        /*55d8*/ 	.short	0x010a
        /*55da*/ 	.byte	0x3f
	.zero		1


	//   ....[74]....
        /*55dc*/ 	.word	0x000359d0
        /*55e0*/ 	.word	0x00000003
        /*55e4*/ 	.word	0x00032468
        /*55e8*/ 	.short	0x010a
        /*55ea*/ 	.byte	0x3f
	.zero		1


	//   ....[75]....
        /*55ec*/ 	.word	0x00035a30
        /*55f0*/ 	.word	0x00000003
        /*55f4*/ 	.word	0x00032440
        /*55f8*/ 	.short	0x010a
        /*55fa*/ 	.byte	0x3f
	.zero		1


	//   ....[76]....
        /*55fc*/ 	.word	0x00035a90
        /*5600*/ 	.word	0x00000003
        /*5604*/ 	.word	0x00032460
        /*5608*/ 	.short	0x010a
        /*560a*/ 	.byte	0x3f
	.zero		1


	//   ....[77]....
        /*560c*/ 	.word	0x00035af0
        /*5610*/ 	.word	0x00000003
        /*5614*/ 	.word	0x00032448
        /*5618*/ 	.short	0x010a
        /*561a*/ 	.byte	0x3f
	.zero		1


	//   ....[78]....
        /*561c*/ 	.word	0x00035b50
        /*5620*/ 	.word	0x00000003
        /*5624*/ 	.word	0x00032468
        /*5628*/ 	.short	0x010a
        /*562a*/ 	.byte	0x3f
	.zero		1


	//   ....[79]....
        /*562c*/ 	.word	0x00035ba0
        /*5630*/ 	.word	0x00000002
        /*5634*/ 	.word	0x00032420
        /*5638*/ 	.short	0x010a
        /*563a*/ 	.byte	0x3f
	.zero		1


	//   ....[80]....
        /*563c*/ 	.word	0x00035d40
        /*5640*/ 	.word	0x00000008
        /*5644*/ 	.word	0x00000000
        /*5648*/ 	.short	0x010a
        /*564a*/ 	.byte	0x3f
	.zero		1


	//   ....[81]....
        /*564c*/ 	.word	0x00035d90
        /*5650*/ 	.word	0x00000003
        /*5654*/ 	.word	0x00000000
        /*5658*/ 	.short	0x010a
        /*565a*/ 	.byte	0x3f
	.zero		1


	//   ....[82]....
        /*565c*/ 	.word	0x00035de0
        /*5660*/ 	.word	0x00000006
        /*5664*/ 	.word	0x00000000
        /*5668*/ 	.short	0x010a
        /*566a*/ 	.byte	0x3f
	.zero		1


	//   ....[83]....
        /*566c*/ 	.word	0x000361a0
        /*5670*/ 	.word	0x00000000
        /*5674*/ 	.word	0x00000000
        /*5678*/ 	.short	0x010a
        /*567a*/ 	.byte	0x3f
	.zero		1


	//   ....[84]....
        /*567c*/ 	.word	0x000362e0
        /*5680*/ 	.word	0x0000000a
        /*5684*/ 	.word	0x00000000
        /*5688*/ 	.short	0x010a
        /*568a*/ 	.byte	0x3f
	.zero		1


	//   ....[85]....
        /*568c*/ 	.word	0x00036940
        /*5690*/ 	.word	0x00000000
        /*5694*/ 	.word	0x00000000
        /*5698*/ 	.short	0x010a
        /*569a*/ 	.byte	0x3f
	.zero		1


	//   ....[86]....
        /*569c*/ 	.word	0x00036a80
        /*56a0*/ 	.word	0x0000000a
        /*56a4*/ 	.word	0x00000000
        /*56a8*/ 	.short	0x010a
        /*56aa*/ 	.byte	0x3f
	.zero		1


	//   ....[87]....
        /*56ac*/ 	.word	0x00037bd0
        /*56b0*/ 	.word	0x00000006
        /*56b4*/ 	.word	0x00000000
        /*56b8*/ 	.short	0x0101
        /*56ba*/ 	.byte	0x3f
	.zero		1


	//   ....[88]....
        /*56bc*/ 	.word	0x000519e0
        /*56c0*/ 	.word	0x00000000
        /*56c4*/ 	.word	0x00000000
        /*56c8*/ 	.short	0x0101
        /*56ca*/ 	.byte	0x3f
	.zero		1


	//   ....[89]....
        /*56cc*/ 	.word	0x00051a10
        /*56d0*/ 	.word	0x0000000a
        /*56d4*/ 	.word	0x00000000
        /*56d8*/ 	.short	0x010a
        /*56da*/ 	.byte	0x3f
	.zero		1


	//   ....[90]....
        /*56dc*/ 	.word	0x00051a60
        /*56e0*/ 	.word	0x0000000a
        /*56e4*/ 	.word	0x00000000
        /*56e8*/ 	.short	0x010a
        /*56ea*/ 	.byte	0x3f
	.zero		1


	//----- nvinfo : EIATTR_NUM_MBARRIERS
	.align		4
.L_355:
        /*56ec*/ 	.byte	0x03, 0x38
        /*56ee*/ 	.short	0x0017


	//----- nvinfo : EIATTR_EXIT_INSTR_OFFSETS
	.align		4
        /*56f0*/ 	.byte	0x04, 0x1c
        /*56f2*/ 	.short	(.L_357 - .L_356)


	//   ....[0]....
.L_356:
        /*56f4*/ 	.word	0x00033bd0


	//----- nvinfo : EIATTR_MAX_THREADS
	.align		4
.L_357:
        /*56f8*/ 	.byte	0x04, 0x05
        /*56fa*/ 	.short	(.L_359 - .L_358)
.L_358:
        /*56fc*/ 	.word	0x00000180
        /*5700*/ 	.word	0x00000001
        /*5704*/ 	.word	0x00000001


	//----- nvinfo : EIATTR_CRS_STACK_SIZE
	.align		4
.L_359:
        /*5708*/ 	.byte	0x04, 0x1e
        /*570a*/ 	.short	(.L_361 - .L_360)
.L_360:
        /*570c*/ 	.word	0x00000000


	//----- nvinfo : EIATTR_CBANK_PARAM_SIZE
	.align		4
.L_361:
        /*5710*/ 	.byte	0x03, 0x19
        /*5712*/ 	.short	0x0b70


	//----- nvinfo : EIATTR_PARAM_CBANK
	.align		4
        /*5714*/ 	.byte	0x04, 0x0a
        /*5716*/ 	.short	(.L_363 - .L_362)
	.align		4
.L_362:
        /*5718*/ 	.word	index@(.nv.constant0._ZN7cutlass13device_kernelIN5flash11enable_sm90INS1_16FlashAttnFwdSm90INS1_25CollectiveMainloopFwdSm90ILi2EN4cute5tupleIJNS5_1CILi1EEES8_S8_EEENS6_IJNS7_ILi128EEENS7_ILi96EEENS7_ILi64EEEEEELi256ENS_6half_tEfNS_4arch4Sm90ELb0ELb1ELb1ELb0ELb0ELb0ELb1ELb1ELb0ELb1ELb1ELb0EEENS1_21CollectiveEpilogueFwdINS6_IJSA_NS7_ILi256EEESB_EEES9_SE_SG_Li256ELb0ELb1ELb1ELb0EEENS1_19SingleTileSchedulerILb0ELb1ELb1ELi128EEEEEEEEEvNT_6ParamsE)
        /*571c*/ 	.short	0x0210
        /*571e*/ 	.short	0x0b70


	//----- nvinfo : EIATTR_SW_WAR
	.align		4
.L_363:
        /*5720*/ 	.byte	0x04, 0x36
        /*5722*/ 	.short	(.L_365 - .L_364)
.L_364:
        /*5724*/ 	.word	0x00000008
.L_365:


//--------------------- .nv.info._ZN7cutlass13device_kernelIN5flash11enable_sm90INS1_16FlashAttnFwdSm90INS1_25CollectiveMainloopFwdSm90ILi2EN4cute5tupleIJNS5_1CILi1EEES8_S8_EEENS6_IJNS7_ILi128EEENS7_ILi96EEENS7_ILi64EEEEEELi256ENS_6half_tEfNS_4arch4Sm90ELb0ELb1ELb1ELb1ELb0ELb0ELb0ELb1ELb0ELb1ELb1ELb0EEENS1_21CollectiveEpilogueFwdINS6_IJSA_NS7_ILi256EEESB_EEES9_SE_SG_Li256ELb1ELb1ELb1ELb0EEENS1_36VarlenDynamicPersistentTileSchedulerILi128ELi96ELi256ELi128ELb1ELb1ELb1ELb1ELb0ELb1EEEEEEEEEvNT_6ParamsE --------------------------
	.section	.nv.info._ZN7cutlass13device_kernelIN5flash11enable_sm90INS1_16FlashAttnFwdSm90INS1_25CollectiveMainloopFwdSm90ILi2EN4cute5tupleIJNS5_1CILi1EEES8_S8_EEENS6_IJNS7_ILi128EEENS7_ILi96EEENS7_ILi64EEEEEELi256ENS_6half_tEfNS_4arch4Sm90ELb0ELb1ELb1ELb1ELb0ELb0ELb0ELb1ELb0ELb1ELb1ELb0EEENS1_21CollectiveEpilogueFwdINS6_IJSA_NS7_ILi256EEESB_EEES9_SE_SG_Li256ELb1ELb1ELb1ELb0EEENS1_36VarlenDynamicPersistentTileSchedulerILi128ELi96ELi256ELi128ELb1ELb1ELb1ELb1ELb0ELb1EEEEEEEEEvNT_6ParamsE,"",@"SHT_CUDA_INFO"
	.sectionflags	@""
	.align	4


	//----- nvinfo : EIATTR_CUDA_API_VERSION
	.align		4
        /*0000*/ 	.byte	0x04, 0x37
        /*0002*/ 	.short	(.L_367 - .L_366)
.L_366:
        /*0004*/ 	.word	0x00000082


	//----- nvinfo : EIATTR_KPARAM_INFO
	.align		4
.L_367:
        /*0008*/ 	.byte	0x04, 0x17
        /*000a*/ 	.short	(.L_369 - .L_368)
.L_368:
        /*000c*/ 	.word	0x00000000
        /*0010*/ 	.short	0x0000
        /*0012*/ 	.short	0x0070
        /*0014*/ 	.byte	0x00, 0xf0, 0x01, 0x2a


	//----- nvinfo : EIATTR_SPARSE_MMA_MASK
	.align		4
.L_369:
        /*0018*/ 	.byte	0x03, 0x50
        /*001a*/ 	.short	0x0000


	//----- nvinfo : EIATTR_MAXREG_COUNT
	.align		4
        /*001c*/ 	.byte	0x03, 0x1b
        /*001e*/ 	.short	0x00a8


	//----- nvinfo : EIATTR_NUM_BARRIERS
	.align		4
        /*0020*/ 	.byte	0x02, 0x4c
        /*0022*/ 	.byte	0x10
	.zero		1


	//----- nvinfo : EIATTR_EXTERNS
	.align		4
        /*0024*/ 	.byte	0x04, 0x0f
        /*0026*/ 	.short	(.L_371 - .L_370)


	//   ....[0]....
	.align		4
.L_370:
        /*0028*/ 	.word	index@(__assertfail)


	//----- nvinfo : EIATTR_ANNOTATIONS
	.align		4
.L_371:
        /*002c*/ 	.byte	0x04, 0x55
        /*002e*/ 	.short	(.L_373 - .L_372)


	//   ....[0]....
.L_372:
        /* <DEDUP_REMOVED lines=70> */


	//----- nvinfo : EIATTR_MERCURY_ISA_VERSION
	.align		4
.L_373:
        /*0480*/ 	.byte	0x03, 0x5f
        /*0482*/ 	.short	0x0101


	//----- nvinfo : EIATTR_UNUSED_LOAD_BYTE_OFFSET
	.align		4
        /*0484*/ 	.byte	0x04, 0x44
        /*0486*/ 	.short	(.L_375 - .L_374)


	//   ....[0]....
.L_374:
        /*0488*/ 	.word	0x00000a30
        /*048c*/ 	.word	0x0000fff0


	//   ....[1]....
        /*0490*/ 	.word	0x0000f0a0
        /*0494*/ 	.word	0x0000fff0


	//----- nvinfo : EIATTR_INT_WARP_WIDE_INSTR_OFFSETS
	.align		4
.L_375:
        /*0498*/ 	.byte	0x04, 0x31
        /*049a*/ 	.short	(.L_377 - .L_376)


	//   ....[0]....
.L_376:
        /*049c*/ 	.word	0x00000130


	//   ....[1]....
        /*04a0*/ 	.word	0x00000170


	//   ....[2]....
        /*04a4*/ 	.word	0x000001e0


	//   ....[3]....
        /*04a8*/ 	.word	0x00004ea0


	//   ....[4]....
        /*04ac*/ 	.word	0x00015470


	//   ....[5]....
        /*04b0*/ 	.word	0x00015500


	//   ....[6]....
        /*04b4*/ 	.word	0x00019180


	//   ....[7]....
        /*04b8*/ 	.word	0x00019210


	//----- nvinfo : EIATTR_COOP_GROUP_MASK_REGIDS
	.align		4
.L_377:
        /*04bc*/ 	.byte	0x04, 0x29
        /*04be*/ 	.short	(.L_379 - .L_378)


	//   ....[0]....
.L_378:
        /*04c0*/ 	.word	0xffffffff


	//   ....[1]....
        /*04c4*/ 	.word	0xffffffff


	//   ....[2]....
        /*04c8*/ 	.word	0xffffffff


	//   ....[3]....
        /*04cc*/ 	.word	0xffffffff


	//   ....[4]....
        /*04d0*/ 	.word	0xffffffff


	//   ....[5]....
        /*04d4*/ 	.word	0xffffffff


	//   ....[6]....
        /*04d8*/ 	.word	0xffffffff


	//   ....[7]....
        /*04dc*/ 	.word	0xffffffff


	//   ....[8]....
        /*04e0*/ 	.word	0xffffffff


	//   ....[9]....
        /*04e4*/ 	.word	0xffffffff


	//   ....[10]....
        /*04e8*/ 	.word	0xffffffff


	//   ....[11]....
        /*04ec*/ 	.word	0xffffffff


	//   ....[12]....
        /*04f0*/ 	.word	0xffffffff


	//   ....[13]....
        /*04f4*/ 	.word	0xffffffff


	//   ....[14]....
        /*04f8*/ 	.word	0xffffffff


	//   ....[15]....
        /*04fc*/ 	.word	0xffffffff


	//   ....[16]....
        /*0500*/ 	.word	0xffffffff


	//   ....[17]....
        /*0504*/ 	.word	0xffffffff


	//   ....[18]....
        /*0508*/ 	.word	0xffffffff


	//   ....[19]....
        /*050c*/ 	.word	0xffffffff


	//   ....[20]....
        /*0510*/ 	.word	0xffffffff


	//   ....[21]....
        /*0514*/ 	.word	0xffffffff


	//   ....[22]....
        /*0518*/ 	.word	0xffffffff


	//   ....[23]....
        /*051c*/ 	.word	0xffffffff


	//   ....[24]....
        /*0520*/ 	.word	0xffffffff


	//   ....[25]....
        /*0524*/ 	.word	0xffffffff


	//   ....[26]....
        /*0528*/ 	.word	0xffffffff


	//   ....[27]....
        /*052c*/ 	.word	0xffffffff


	//   ....[28]....
        /*0530*/ 	.word	0xffffffff


	//   ....[29]....
        /*0534*/ 	.word	0xffffffff


	//   ....[30]....
        /*0538*/ 	.word	0xffffffff


	//   ....[31]....
        /*053c*/ 	.word	0xffffffff


	//   ....[32]....
        /*0540*/ 	.word	0xffffffff


	//   ....[33]....
        /*0544*/ 	.word	0xffffffff


	//   ....[34]....
        /*0548*/ 	.word	0xffffffff


	//   ....[35]....
        /*054c*/ 	.word	0xffffffff


	//   ....[36]....
        /*0550*/ 	.word	0xffffffff


	//   ....[37]....
        /*0554*/ 	.word	0xffffffff


	//   ....[38]....
        /*0558*/ 	.word	0xffffffff


	//   ....[39]....
        /*055c*/ 	.word	0xffffffff


	//   ....[40]....
        /*0560*/ 	.word	0xffffffff


	//   ....[41]....
        /*0564*/ 	.word	0xffffffff


	//   ....[42]....
        /*0568*/ 	.word	0xffffffff


	//   ....[43]....
        /*056c*/ 	.word	0xffffffff


	//   ....[44]....
        /*0570*/ 	.word	0xffffffff


	//   ....[45]....
        /*0574*/ 	.word	0xffffffff


	//   ....[46]....
        /*0578*/ 	.word	0xffffffff


	//   ....[47]....
        /*057c*/ 	.word	0xffffffff


	//   ....[48]....
        /*0580*/ 	.word	0xffffffff


	//   ....[49]....
        /*0584*/ 	.word	0xffffffff


	//   ....[50]....
        /*0588*/ 	.word	0xffffffff


	//   ....[51]....
        /*058c*/ 	.word	0xffffffff


	//   ....[52]....
        /*0590*/ 	.word	0xffffffff


	//   ....[53]....
        /*0594*/ 	.word	0xffffffff


	//   ....[54]....
        /*0598*/ 	.word	0xffffffff


	//   ....[55]....
        /*059c*/ 	.word	0xffffffff


	//   ....[56]....
        /*05a0*/ 	.word	0xffffffff


	//   ....[57]....
        /*05a4*/ 	.word	0xffffffff


	//   ....[58]....
        /*05a8*/ 	.word	0xffffffff


	//   ....[59]....
        /*05ac*/ 	.word	0xffffffff


	//   ....[60]....
        /*05b0*/ 	.word	0xffffffff


	//   ....[61]....
        /*05b4*/ 	.word	0xffffffff


	//   ....[62]....
        /*05b8*/ 	.word	0xffffffff


	//   ....[63]....
        /*05bc*/ 	.word	0xffffffff


	//   ....[64]....
        /*05c0*/ 	.word	0xffffffff


	//   ....[65]....
        /*05c4*/ 	.word	0xffffffff


	//   ....[66]....
        /*05c8*/ 	.word	0xffffffff


	//   ....[67]....
        /*05cc*/ 	.word	0xffffffff


	//   ....[68]....
        /*05d0*/ 	.word	0xffffffff


	//   ....[69]....
        /*05d4*/ 	.word	0xffffffff


	//   ....[70]....
        /*05d8*/ 	.word	0xffffffff


	//   ....[71]....
        /*05dc*/ 	.word	0xffffffff


	//   ....[72]....
        /*05e0*/ 	.word	0xffffffff


	//   ....[73]....
        /*05e4*/ 	.word	0xffffffff


	//   ....[74]....
        /*05e8*/ 	.word	0xffffffff


	//   ....[75]....
        /*05ec*/ 	.word	0xffffffff


	//   ....[76]....
        /*05f0*/ 	.word	0xffffffff


	//   ....[77]....
        /*05f4*/ 	.word	0xffffffff


	//   ....[78]....
        /*05f8*/ 	.word	0xffffffff


	//   ....[79]....
        /*05fc*/ 	.word	0xffffffff


	//   ....[80]....
        /*0600*/ 	.word	0xffffffff


	//   ....[81]....
        /*0604*/ 	.word	0xffffffff


	//   ....[82]....
        /*0608*/ 	.word	0xffffffff


	//   ....[83]....
        /*060c*/ 	.word	0xffffffff


	//   ....[84]....
        /*0610*/ 	.word	0xffffffff


	//   ....[85]....
        /*0614*/ 	.word	0xffffffff


	//   ....[86]....
        /*0618*/ 	.word	0xffffffff


	//   ....[87]....
        /*061c*/ 	.word	0xffffffff


	//   ....[88]....
        /*0620*/ 	.word	0xffffffff


	//   ....[89]....
        /*0624*/ 	.word	0xffffffff


	//   ....[90]....
        /*0628*/ 	.word	0xffffffff


	//   ....[91]....
        /*062c*/ 	.word	0xffffffff


	//   ....[92]....
        /*0630*/ 	.word	0xffffffff


	//   ....[93]....
        /*0634*/ 	.word	0xffffffff


	//   ....[94]....
        /*0638*/ 	.word	0xffffffff


	//   ....[95]....
        /*063c*/ 	.word	0xffffffff


	//   ....[96]....
        /*0640*/ 	.word	0xffffffff


	//   ....[97]....
        /*0644*/ 	.word	0xffffffff


	//   ....[98]....
        /*0648*/ 	.word	0xffffffff


	//   ....[99]....
        /*064c*/ 	.word	0xffffffff


	//   ....[100]....
        /*0650*/ 	.word	0xffffffff


	//   ....[101]....
        /*0654*/ 	.word	0xffffffff


	//   ....[102]....
        /*0658*/ 	.word	0xffffffff


	//   ....[103]....
        /*065c*/ 	.word	0xffffffff


	//   ....[104]....
        /*0660*/ 	.word	0xffffffff


	//   ....[105]....
        /*0664*/ 	.word	0xffffffff


	//   ....[106]....
        /*0668*/ 	.word	0xffffffff


	//   ....[107]....
        /*066c*/ 	.word	0xffffffff


	//   ....[108]....
        /*0670*/ 	.word	0xffffffff


	//   ....[109]....
        /*0674*/ 	.word	0xffffffff


	//   ....[110]....
        /*0678*/ 	.word	0xffffffff


	//   ....[111]....
        /*067c*/ 	.word	0x0500000f


	//   ....[112]....
        /*0680*/ 	.word	0x0500000f


	//   ....[113]....
        /*0684*/ 	.word	0x0500000f


	//   ....[114]....
        /*0688*/ 	.word	0x0500000f


	//   ....[115]....
        /*068c*/ 	.word	0x0500000f


	//   ....[116]....
        /*0690*/ 	.word	0x0500000f


	//   ....[117]....
        /*0694*/ 	.word	0x0500000f


	//   ....[118]....
        /*0698*/ 	.word	0x0500000f


	//   ....[119]....
        /*069c*/ 	.word	0x0500000f


	//   ....[120]....
        /*06a0*/ 	.word	0x0500000f


	//   ....[121]....
        /*06a4*/ 	.word	0x0500000f


	//   ....[122]....
        /*06a8*/ 	.word	0x0500000f


	//   ....[123]....
        /*06ac*/ 	.word	0x0500000f


	//   ....[124]....
        /*06b0*/ 	.word	0x0500000f


	//   ....[125]....
        /*06b4*/ 	.word	0x0500000f


	//   ....[126]....
        /*06b8*/ 	.word	0x0500000f


	//   ....[127]....
        /*06bc*/ 	.word	0x0500000f


	//   ....[128]....
        /*06c0*/ 	.word	0x0500000f


	//   ....[129]....
        /*06c4*/ 	.word	0x0500000f


	//   ....[130]....
        /*06c8*/ 	.word	0x0500000f


	//   ....[131]....
        /*06cc*/ 	.word	0x0500000f


	//   ....[132]....
        /*06d0*/ 	.word	0x0500000f


	//   ....[133]....
        /*06d4*/ 	.word	0x0500000f


	//   ....[134]....
        /*06d8*/ 	.word	0x0500000f


	//   ....[135]....
        /*06dc*/ 	.word	0x0500000f


	//   ....[136]....
        /*06e0*/ 	.word	0x0500000f


	//   ....[137]....
        /*06e4*/ 	.word	0x0500000f


	//   ....[138]....
        /*06e8*/ 	.word	0x0500000f


	//   ....[139]....
        /*06ec*/ 	.word	0x0500000f


	//   ....[140]....
        /*06f0*/ 	.word	0x0500000f


	//   ....[141]....
        /*06f4*/ 	.word	0x0500000f


	//   ....[142]....
        /*06f8*/ 	.word	0x0500000f


	//   ....[143]....
        /*06fc*/ 	.word	0x0500000f


	//   ....[144]....
        /*0700*/ 	.word	0x0500000f


	//   ....[145]....
        /*0704*/ 	.word	0x0500000f


	//   ....[146]....
        /*0708*/ 	.word	0x0500000f


	//----- nvinfo : EIATTR_COOP_GROUP_INSTR_OFFSETS
	.align		4
.L_379:
        /*070c*/ 	.byte	0x04, 0x28
        /*070e*/ 	.short	(.L_381 - .L_380)


	//   ....[0]....
.L_380:
        /*0710*/ 	.word	0x00000070


	//   ....[1]....
        /*0714*/ 	.word	0x00000140


	//   ....[2]....
        /*0718*/ 	.word	0x00000190


	//   ....[3]....
        /*071c*/ 	.word	0x000003c0


	//   ....[4]....
        /*0720*/ 	.word	0x00000520


	//   ....[5]....
        /*0724*/ 	.word	0x00000640


	//   ....[6]....
        /*0728*/ 	.word	0x000007a0


	//   ....[7]....
        /*072c*/ 	.word	0x000021a0


	//   ....[8]....
        /*0730*/ 	.word	0x000029a0


	//   ....[9]....
        /*0734*/ 	.word	0x000037e0


	//   ....[10]....
        /*0738*/ 	.word	0x00003e00


	//   ....[11]....
        /*073c*/ 	.word	0x000040a0


	//   ....[12]....
        /*0740*/ 	.word	0x00004530


	//   ....[13]....
        /*0744*/ 	.word	0x00004580


	//   ....[14]....
        /*0748*/ 	.word	0x00005660


	//   ....[15]....
        /*074c*/ 	.word	0x00005fa0


	//   ....[16]....
        /*0750*/ 	.word	0x00006d90


	//   ....[17]....
        /*0754*/ 	.word	0x00006eb0


	//   ....[18]....
        /*0758*/ 	.word	0x00007a10


	//   ....[19]....
        /*075c*/ 	.word	0x00007a70


	//   ....[20]....
        /*0760*/ 	.word	0x000094e0


	//   ....[21]....
        /*0764*/ 	.word	0x00009540


	//   ....[22]....
        /*0768*/ 	.word	0x00009f60


	//   ....[23]....
        /*076c*/ 	.word	0x00009fc0


	//   ....[24]....
        /*0770*/ 	.word	0x0000b480


	//   ....[25]....
        /*0774*/ 	.word	0x0000bc70


	//   ....[26]....
        /*0778*/ 	.word	0x0000c9c0


	//   ....[27]....
        /*077c*/ 	.word	0x0000cae0


	//   ....[28]....
        /*0780*/ 	.word	0x0000d3d0


	//   ....[29]....
        /*0784*/ 	.word	0x0000d5a0


	//   ....[30]....
        /*0788*/ 	.word	0x0000e620


	//   ....[31]....
        /*078c*/ 	.word	0x0000e690


	//   ....[32]....
        /*0790*/ 	.word	0x0000e6d0


	//   ....[33]....
        /*0794*/ 	.word	0x0000e700


	//   ....[34]....
        /*0798*/ 	.word	0x00010140


	//   ....[35]....
        /*079c*/ 	.word	0x00010150


	//   ....[36]....
        /*07a0*/ 	.word	0x00010160


	//   ....[37]....
        /*07a4*/ 	.word	0x00010170


	//   ....[38]....
        /*07a8*/ 	.word	0x00010bf0


	//   ....[39]....
        /*07ac*/ 	.word	0x00010c10


	//   ....[40]....
        /*07b0*/ 	.word	0x00010da0


	//   ....[41]....
        /*07b4*/ 	.word	0x00010dc0


	//   ....[42]....
        /*07b8*/ 	.word	0x00010f00


	//   ....[43]....
        /*07bc*/ 	.word	0x00010f20


	//   ....[44]....
        /*07c0*/ 	.word	0x00011070


	//   ....[45]....
        /*07c4*/ 	.word	0x00011090


	//   ....[46]....
        /*07c8*/ 	.word	0x000115c0


	//   ....[47]....
        /*07cc*/ 	.word	0x000115f0


	//   ....[48]....
        /*07d0*/ 	.word	0x00011ec0


	//   ....[49]....
        /*07d4*/ 	.word	0x00011ed0


	//   ....[50]....
        /*07d8*/ 	.word	0x00013030


	//   ....[51]....
        /*07dc*/ 	.word	0x00013060


	//   ....[52]....
        /*07e0*/ 	.word	0x000131d0


	//   ....[53]....
        /*07e4*/ 	.word	0x000131f0


	//   ....[54]....
        /*07e8*/ 	.word	0x00013330


	//   ....[55]....
        /*07ec*/ 	.word	0x00013350


	//   ....[56]....
        /*07f0*/ 	.word	0x000134a0


	//   ....[57]....
        /*07f4*/ 	.word	0x000134c0


	//   ....[58]....
        /*07f8*/ 	.word	0x000136a0


	//   ....[59]....
        /*07fc*/ 	.word	0x000138b0


	//   ....[60]....
        /*0800*/ 	.word	0x000138e0


	//   ....[61]....
        /*0804*/ 	.word	0x00013910


	//   ....[62]....
        /*0808*/ 	.word	0x00013940


	//   ....[63]....
        /*080c*/ 	.word	0x00013970


	//   ....[64]....
        /*0810*/ 	.word	0x000139a0


	//   ....[65]....
        /*0814*/ 	.word	0x00013b40


	//   ....[66]....
        /*0818*/ 	.word	0x00013b70


	//   ....[67]....
        /*081c*/ 	.word	0x00013ba0


	//   ....[68]....
        /*0820*/ 	.word	0x00013bd0


	//   ....[69]....
        /*0824*/ 	.word	0x00013c00


	//   ....[70]....
        /*0828*/ 	.word	0x00013c30


	//   ....[71]....
        /*082c*/ 	.word	0x00013cd0


	//   ....[72]....
        /*0830*/ 	.word	0x00013d00


	//   ....[73]....
        /*0834*/ 	.word	0x00013d10


	//   ....[74]....
        /*0838*/ 	.word	0x00013d40


	//   ....[75]....
        /*083c*/ 	.word	0x00015a40


	//   ....[76]....
        /*0840*/ 	.word	0x000164e0


	//   ....[77]....
        /*0844*/ 	.word	0x00016500


	//   ....[78]....
        /*0848*/ 	.word	0x000165b0


	//   ....[79]....
        /*084c*/ 	.word	0x000165c0


	//   ....[80]....
        /*0850*/ 	.word	0x00016640


	//   ....[81]....
        /*0854*/ 	.word	0x00016650


	//   ....[82]....
        /*0858*/ 	.word	0x000166d0


	//   ....[83]....
        /*085c*/ 	.word	0x000166e0


	//   ....[84]....
        /*0860*/ 	.word	0x00016760


	//   ....[85]....
        /*0864*/ 	.word	0x00016770


	//   ....[86]....
        /*0868*/ 	.word	0x000167f0


	//   ....[87]....
        /*086c*/ 	.word	0x00016800


	//   ....[88]....
        /*0870*/ 	.word	0x00016880


	//   ....[89]....
        /*0874*/ 	.word	0x00016890


	//   ....[90]....
        /*0878*/ 	.word	0x000168a0


	//   ....[91]....
        /*087c*/ 	.word	0x000168f0


	//   ....[92]....
        /*0880*/ 	.word	0x000194a0


	//   ....[93]....
        /*0884*/ 	.word	0x000194d0


	//   ....[94]....
        /*0888*/ 	.word	0x00019530


	//   ....[95]....
        /*088c*/ 	.word	0x00019560


	//   ....[96]....
        /*0890*/ 	.word	0x00019590


	//   ....[97]....
        /*0894*/ 	.word	0x000195c0


	//   ....[98]....
        /*0898*/ 	.word	0x000195f0


	//   ....[99]....
        /*089c*/ 	.word	0x00019620


	//   ....[100]....
        /*08a0*/ 	.word	0x000197e0


	//   ....[101]....
        /*08a4*/ 	.word	0x00019810


	//   ....[102]....
        /*08a8*/ 	.word	0x00019840


	//   ....[103]....
        /*08ac*/ 	.word	0x00019870


	//   ....[104]....
        /*08b0*/ 	.word	0x000198a0


	//   ....[105]....
        /*08b4*/ 	.word	0x000198d0


	//   ....[106]....
        /*08b8*/ 	.word	0x000199a0


	//   ....[107]....
        /*08bc*/ 	.word	0x000199c0


	//   ....[108]....
        /*08c0*/ 	.word	0x000199d0


	//   ....[109]....
        /*08c4*/ 	.word	0x00019a50


	//   ....[110]....
        /*08c8*/ 	.word	0x0001a580


	//   ....[111]....
        /*08cc*/ 	.word	0x0001abe0


	//   ....[112]....
        /*08d0*/ 	.word	0x0001ada0


	//   ....[113]....
        /*08d4*/ 	.word	0x0001adf0


	//   ....[114]....
        /*08d8*/ 	.word	0x0001ae50


	//   ....[115]....
        /*08dc*/ 	.word	0x0001af40


	//   ....[116]....
        /*08e0*/ 	.word	0x0001afa0


	//   ....[117]....
        /*08e4*/ 	.word	0x0001b090


	//   ....[118]....
        /*08e8*/ 	.word	0x0001b0f0


	//   ....[119]....
        /*08ec*/ 	.word	0x0001b1e0


	//   ....[120]....
        /*08f0*/ 	.word	0x0001b240


	//   ....[121]....
        /*08f4*/ 	.word	0x0001b330


	//   ....[122]....
        /*08f8*/ 	.word	0x0001b390


	//   ....[123]....
        /*08fc*/ 	.word	0x0001b480


	//   ....[124]....
        /*0900*/ 	.word	0x0001b4e0


	//   ....[125]....
        /*0904*/ 	.word	0x0001b5b0


	//   ....[126]....
        /*0908*/ 	.word	0x0001b630


	//   ....[127]....
        /*090c*/ 	.word	0x0001b700


	//   ....[128]....
        /*0910*/ 	.word	0x0001ba30


	//   ....[129]....
        /*0914*/ 	.word	0x0001bad0


	//   ....[130]....
        /*0918*/ 	.word	0x0001bc70


	//   ....[131]....
        /*091c*/ 	.word	0x0001bce0


	//   ....[132]....
        /*0920*/ 	.word	0x0001bd50


	//   ....[133]....
        /*0924*/ 	.word	0x0001bdc0


	//   ....[134]....
        /*0928*/ 	.word	0x0001be30


	//   ....[135]....
        /*092c*/ 	.word	0x0001beb0


	//   ....[136]....
        /*0930*/ 	.word	0x0001bf40


	//   ....[137]....
        /*0934*/ 	.word	0x0001bfe0


	//   ....[138]....
        /*0938*/ 	.word	0x0001c050


	//   ....[139]....
        /*093c*/ 	.word	0x0001c0c0


	//   ....[140]....
        /*0940*/ 	.word	0x0001c130


	//   ....[141]....
        /*0944*/ 	.word	0x0001c1b0


	//   ....[142]....
        /*0948*/ 	.word	0x0001c220


	//   ....[143]....
        /*094c*/ 	.word	0x0001c2d0


	//   ....[144]....
        /*0950*/ 	.word	0x0001c320


	//   ....[145]....
        /*0954*/ 	.word	0x0001c3d0


	//   ....[146]....
        /*0958*/ 	.word	0x0001c500


	//----- nvinfo : EIATTR_REG_RECONFIG
	.align		4
.L_381:
        /*095c*/ 	.byte	0x01, 0x54
	.zero		2


	//----- nvinfo : EIATTR_SYSCALL_OFFSETS
	.align		4
        /*0960*/ 	.byte	0x04, 0x46
        /*0962*/ 	.short	(.L_383 - .L_382)


	//   ....[0]....
.L_382:
        /*0964*/ 	.word	0x00002320


	//   ....[1]....
        /*0968*/ 	.word	0x00015670


	//   ....[2]....
        /*096c*/ 	.word	0x000157c0


	//   ....[3]....
        /*0970*/ 	.word	0x000158b0


	//   ....[4]....
        /*0974*/ 	.word	0x000160c0


	//----- nvinfo : EIATTR_MBARRIER_INSTR_OFFSETS
	.align		4
.L_383:
        /*0978*/ 	.byte	0x04, 0x39
        /*097a*/ 	.short	(.L_385 - .L_384)


	//   ....[0]....
.L_384:
        /*097c*/ 	.word	0x00000270
        /*0980*/ 	.word	0x000000ff
        /*0984*/ 	.word	0x00022800
        /*0988*/ 	.short	0x0100
        /*098a*/ 	.byte	0x08
	.zero		1


	//   ....[1]....
        /*098c*/ 	.word	0x00000280
        /*0990*/ 	.word	0x000000ff
        /*0994*/ 	.word	0x00022820
        /*0998*/ 	.short	0x0100
        /*099a*/ 	.byte	0x08
	.zero		1


	//   ....[2]....
        /*099c*/ 	.word	0x00000370
        /*09a0*/ 	.word	0x000000ff
        /*09a4*/ 	.word	0x00022830
        /*09a8*/ 	.short	0x0100
        /*09aa*/ 	.byte	0x08
	.zero		1


	//   ....[3]....
        /*09ac*/ 	.word	0x00000380
        /*09b0*/ 	.word	0x000000ff
        /*09b4*/ 	.word	0x00022840
        /*09b8*/ 	.short	0x0100
        /*09ba*/ 	.byte	0x08
	.zero		1


	//   ....[4]....
        /*09bc*/ 	.word	0x00000390
        /*09c0*/ 	.word	0x000000ff
        /*09c4*/ 	.word	0x00022838
        /*09c8*/ 	.short	0x0100
        /*09ca*/ 	.byte	0x08
	.zero		1


	//   ....[5]....
        /*09cc*/ 	.word	0x000003a0
        /*09d0*/ 	.word	0x000000ff
        /*09d4*/ 	.word	0x00022848
        /*09d8*/ 	.short	0x0100
        /*09da*/ 	.byte	0x08
	.zero		1


	//   ....[6]....
        /*09dc*/ 	.word	0x000004d0
        /*09e0*/ 	.word	0x000000ff
        /*09e4*/ 	.word	0x00022850
        /*09e8*/ 	.short	0x0100
        /*09ea*/ 	.byte	0x08
	.zero		1


	//   ....[7]....
        /*09ec*/ 	.word	0x000004e0
        /*09f0*/ 	.word	0x000000ff
        /*09f4*/ 	.word	0x00022860
        /*09f8*/ 	.short	0x0100
        /*09fa*/ 	.byte	0x08
	.zero		1


	//   ....[8]....
        /*09fc*/ 	.word	0x000004f0
        /*0a00*/ 	.word	0x000000ff
        /*0a04*/ 	.word	0x00022858
        /*0a08*/ 	.short	0x0100
        /*0a0a*/ 	.byte	0x08
	.zero		1


	//   ....[9]....
        /*0a0c*/ 	.word	0x00000500
        /*0a10*/ 	.word	0x000000ff
        /*0a14*/ 	.word	0x00022868
        /*0a18*/ 	.short	0x0100
        /*0a1a*/ 	.byte	0x08
	.zero		1


	//   ....[10]....
        /*0a1c*/ 	.word	0x000005f0
        /*0a20*/ 	.word	0x000000ff
        /*0a24*/ 	.word	0x00022870
        /*0a28*/ 	.short	0x0100
        /*0a2a*/ 	.byte	0x06
	.zero		1


	//   ....[11]....
        /*0a2c*/ 	.word	0x00000600
        /*0a30*/ 	.word	0x000000ff
        /*0a34*/ 	.word	0x00022880
        /*0a38*/ 	.short	0x0100
        /*0a3a*/ 	.byte	0x06
	.zero		1


	//   ....[12]....
        /*0a3c*/ 	.word	0x00000610
        /*0a40*/ 	.word	0x000000ff
        /*0a44*/ 	.word	0x00022878
        /*0a48*/ 	.short	0x0100
        /*0a4a*/ 	.byte	0x06
	.zero		1


	//   ....[13]....
        /*0a4c*/ 	.word	0x00000620
        /*0a50*/ 	.word	0x000000ff
        /*0a54*/ 	.word	0x00022888
        /*0a58*/ 	.short	0x0100
        /*0a5a*/ 	.byte	0x06
	.zero		1


	//   ....[14]....
        /*0a5c*/ 	.word	0x00000750
        /*0a60*/ 	.word	0x000000ff
        /*0a64*/ 	.word	0x00022890
        /*0a68*/ 	.short	0x0100
        /*0a6a*/ 	.byte	0x08
	.zero		1


	//   ....[15]....
        /*0a6c*/ 	.word	0x00000760
        /*0a70*/ 	.word	0x000000ff
        /*0a74*/ 	.word	0x000228a0
        /*0a78*/ 	.short	0x0100
        /*0a7a*/ 	.byte	0x08
	.zero		1


	//   ....[16]....
        /*0a7c*/ 	.word	0x00000770
        /*0a80*/ 	.word	0x000000ff
        /*0a84*/ 	.word	0x00022898
        /*0a88*/ 	.short	0x0100
        /*0a8a*/ 	.byte	0x08
	.zero		1


	//   ....[17]....
        /*0a8c*/ 	.word	0x00000780
        /*0a90*/ 	.word	0x000000ff
        /*0a94*/ 	.word	0x000228a8
        /*0a98*/ 	.short	0x0100
        /*0a9a*/ 	.byte	0x08
	.zero		1


	//   ....[18]....
        /*0a9c*/ 	.word	0x000008b0
        /*0aa0*/ 	.word	0x000000ff
        /*0aa4*/ 	.word	0x000228b0
        /*0aa8*/ 	.short	0x0100
        /*0aaa*/ 	.byte	0x08
	.zero		1


	//   ....[19]....
        /*0aac*/ 	.word	0x000008c0
        /*0ab0*/ 	.word	0x000000ff
        /*0ab4*/ 	.word	0x000228c0
        /*0ab8*/ 	.short	0x0100
        /*0aba*/ 	.byte	0x08
	.zero		1


	//   ....[20]....
        /*0abc*/ 	.word	0x000008d0
        /*0ac0*/ 	.word	0x000000ff
        /*0ac4*/ 	.word	0x000228b8
        /*0ac8*/ 	.short	0x0100
        /*0aca*/ 	.byte	0x08
	.zero		1


	//   ....[21]....
        /*0acc*/ 	.word	0x000008e0
        /*0ad0*/ 	.word	0x000000ff
        /*0ad4*/ 	.word	0x000228c8
        /*0ad8*/ 	.short	0x0100
        /*0ada*/ 	.byte	0x08
	.zero		1


	//   ....[22]....
        /*0adc*/ 	.word	0x000023d0
        /*0ae0*/ 	.word	0x00000003
        /*0ae4*/ 	.word	0x00022800
        /*0ae8*/ 	.short	0x010a
        /*0aea*/ 	.byte	0x3f
	.zero		1


	//   ....[23]....
        /*0aec*/ 	.word	0x000024a0
        /*0af0*/ 	.word	0x000000ff
        /*0af4*/ 	.word	0x00022830
        /*0af8*/ 	.short	0x010a
        /*0afa*/ 	.byte	0x05
	.zero		1


	//   ....[24]....
        /*0afc*/ 	.word	0x000024e0
        /*0b00*/ 	.word	0x000000ff
        /*0b04*/ 	.word	0x00022830
        /*0b08*/ 	.short	0x010a
        /*0b0a*/ 	.byte	0x05
	.zero		1


	//   ....[25]....
        /*0b0c*/ 	.word	0x000029e0
        /*0b10*/ 	.word	0x00000005
        /*0b14*/ 	.word	0x00000000
        /*0b18*/ 	.short	0x0101
        /*0b1a*/ 	.byte	0x3f
	.zero		1


	//   ....[26]....
        /*0b1c*/ 	.word	0x00004df0
        /*0b20*/ 	.word	0x000000ff
        /*0b24*/ 	.word	0x00022850
        /*0b28*/ 	.short	0x010a
        /*0b2a*/ 	.byte	0x05
	.zero		1


	//   ....[27]....
        /*0b2c*/ 	.word	0x00004e30
        /*0b30*/ 	.word	0x000000ff
        /*0b34*/ 	.word	0x00022850
        /*0b38*/ 	.short	0x010a
        /*0b3a*/ 	.byte	0x05
	.zero		1


	//   ....[28]....
        /*0b3c*/ 	.word	0x000051d0
        /*0b40*/ 	.word	0x000000ff
        /*0b44*/ 	.word	0x00000000
        /*0b48*/ 	.short	0x0101
        /*0b4a*/ 	.byte	0x05
	.zero		1


	//   ....[29]....
        /*0b4c*/ 	.word	0x00005490
        /*0b50*/ 	.word	0x000000ff
        /*0b54*/ 	.word	0x00022830
        /*0b58*/ 	.short	0x010a
        /*0b5a*/ 	.byte	0x17
	.zero		1


	//   ....[30]....
        /*0b5c*/ 	.word	0x000054d0
        /*0b60*/ 	.word	0x000000ff
        /*0b64*/ 	.word	0x00022830
        /*0b68*/ 	.short	0x010a
        /*0b6a*/ 	.byte	0x17
	.zero		1


	//   ....[31]....
        /*0b6c*/ 	.word	0x00005b20
        /*0b70*/ 	.word	0x00000015
        /*0b74*/ 	.word	0x00000000
        /*0b78*/ 	.short	0x0101
        /*0b7a*/ 	.byte	0x3f
	.zero		1


	//   ....[32]....
        /*0b7c*/ 	.word	0x00008690
        /*0b80*/ 	.word	0x000000ff
        /*0b84*/ 	.word	0x00022850
        /*0b88*/ 	.short	0x010a
        /*0b8a*/ 	.byte	0x17
	.zero		1


	//   ....[33]....
        /*0b8c*/ 	.word	0x000086d0
        /*0b90*/ 	.word	0x000000ff
        /*0b94*/ 	.word	0x00022850
        /*0b98*/ 	.short	0x010a
        /*0b9a*/ 	.byte	0x17
	.zero		1


	//   ....[34]....
        /*0b9c*/ 	.word	0x000089d0
        /*0ba0*/ 	.word	0x000000b0
        /*0ba4*/ 	.word	0x00000000
        /*0ba8*/ 	.short	0x0101
        /*0baa*/ 	.byte	0x3f
	.zero		1


	//   ....[35]....
        /*0bac*/ 	.word	0x00008de0
        /*0bb0*/ 	.word	0x000000ff
        /*0bb4*/ 	.word	0x00022830
        /*0bb8*/ 	.short	0x010a
        /*0bba*/ 	.byte	0x06
	.zero		1


	//   ....[36]....
        /*0bbc*/ 	.word	0x00008e20
        /*0bc0*/ 	.word	0x000000ff
        /*0bc4*/ 	.word	0x00022830
        /*0bc8*/ 	.short	0x010a
        /*0bca*/ 	.byte	0x06
	.zero		1


	//   ....[37]....
        /*0bcc*/ 	.word	0x0000a7a0
        /*0bd0*/ 	.word	0x0000000f
        /*0bd4*/ 	.word	0x00000000
        /*0bd8*/ 	.short	0x0101
        /*0bda*/ 	.byte	0x3f
	.zero		1


	//   ....[38]....
        /*0bdc*/ 	.word	0x0000aca0
        /*0be0*/ 	.word	0x000000ff
        /*0be4*/ 	.word	0x00022850
        /*0be8*/ 	.short	0x010a
        /*0bea*/ 	.byte	0x06
	.zero		1


	//   ....[39]....
        /*0bec*/ 	.word	0x0000ace0
        /*0bf0*/ 	.word	0x000000ff
        /*0bf4*/ 	.word	0x00022850
        /*0bf8*/ 	.short	0x010a
        /*0bfa*/ 	.byte	0x06
	.zero		1


	//   ....[40]....
        /*0bfc*/ 	.word	0x0000afc0
        /*0c00*/ 	.word	0x0000000c
        /*0c04*/ 	.word	0x00000000
        /*0c08*/ 	.short	0x0101
        /*0c0a*/ 	.byte	0x3f
	.zero		1


	//   ....[41]....
        /*0c0c*/ 	.word	0x0000b140
        /*0c10*/ 	.word	0x000000ff
        /*0c14*/ 	.word	0x00022830
        /*0c18*/ 	.short	0x010a
        /*0c1a*/ 	.byte	0x05
	.zero		1


	//   ....[42]....
        /*0c1c*/ 	.word	0x0000b180
        /*0c20*/ 	.word	0x000000ff
        /*0c24*/ 	.word	0x00022830
        /*0c28*/ 	.short	0x010a
        /*0c2a*/ 	.byte	0x05
	.zero		1


	//   ....[43]....
        /*0c2c*/ 	.word	0x0000b760
        /*0c30*/ 	.word	0x00000015
        /*0c34*/ 	.word	0x00000000
        /*0c38*/ 	.short	0x0101
        /*0c3a*/ 	.byte	0x3f
	.zero		1


	//   ....[44]....
        /*0c3c*/ 	.word	0x0000e2c0
        /*0c40*/ 	.word	0x000000ff
        /*0c44*/ 	.word	0x00022850
        /*0c48*/ 	.short	0x010a
        /*0c4a*/ 	.byte	0x05
	.zero		1


	//   ....[45]....
        /*0c4c*/ 	.word	0x0000e300
        /*0c50*/ 	.word	0x000000ff
        /*0c54*/ 	.word	0x00022850
        /*0c58*/ 	.short	0x010a
        /*0c5a*/ 	.byte	0x05
	.zero		1


	//   ....[46]....
        /*0c5c*/ 	.word	0x0000e600
        /*0c60*/ 	.word	0x000000b0
        /*0c64*/ 	.word	0x00000000
        /*0c68*/ 	.short	0x0101
        /*0c6a*/ 	.byte	0x3f
	.zero		1


	//   ....[47]....
        /*0c6c*/ 	.word	0x00010be0
        /*0c70*/ 	.word	0x000000ff
        /*0c74*/ 	.word	0x00000000
        /*0c78*/ 	.short	0x0101
        /*0c7a*/ 	.byte	0x06
	.zero		1


	//   ....[48]....
        /*0c7c*/ 	.word	0x000112e0
        /*0c80*/ 	.word	0x000000ff
        /*0c84*/ 	.word	0x00000000
        /*0c88*/ 	.short	0x0101
        /*0c8a*/ 	.byte	0x09
	.zero		1


	//   ....[49]....
        /*0c8c*/ 	.word	0x00015ca0
        /*0c90*/ 	.word	0x00000000
        /*0c94*/ 	.word	0x00022840
        /*0c98*/ 	.short	0x010a
        /*0c9a*/ 	.byte	0x3f
	.zero		1


	//   ....[50]....
        /*0c9c*/ 	.word	0x000169a0
        /*0ca0*/ 	.word	0x00000013
        /*0ca4*/ 	.word	0x00022800
        /*0ca8*/ 	.short	0x0107
        /*0caa*/ 	.byte	0x3f
	.zero		1


	//   ....[51]....
        /*0cac*/ 	.word	0x00016a90
        /*0cb0*/ 	.word	0x00000013
        /*0cb4*/ 	.word	0x00022800
        /*0cb8*/ 	.short	0x0101
        /*0cba*/ 	.byte	0x3f
	.zero		1


	//   ....[52]....
        /*0cbc*/ 	.word	0x00016ab0
        /*0cc0*/ 	.word	0x00000013
        /*0cc4*/ 	.word	0x00022820
        /*0cc8*/ 	.short	0x010a
        /*0cca*/ 	.byte	0x3f
	.zero		1


	//   ....[53]....
        /*0ccc*/ 	.word	0x00016b90
        /*0cd0*/ 	.word	0x00000002
        /*0cd4*/ 	.word	0x00022860
        /*0cd8*/ 	.short	0x010a
        /*0cda*/ 	.byte	0x3f
	.zero		1


	//   ....[54]....
        /*0cdc*/ 	.word	0x000174c0
        /*0ce0*/ 	.word	0x00000003
        /*0ce4*/ 	.word	0x00022840
        /*0ce8*/ 	.short	0x010a
        /*0cea*/ 	.byte	0x3f
	.zero		1


	//   ....[55]....
        /*0cec*/ 	.word	0x00017720
        /*0cf0*/ 	.word	0x00000003
        /*0cf4*/ 	.word	0x00022860
        /*0cf8*/ 	.short	0x010a
        /*0cfa*/ 	.byte	0x3f
	.zero		1


	//   ....[56]....
        /*0cfc*/ 	.word	0x00017f10
        /*0d00*/ 	.word	0x00000004
        /*0d04*/ 	.word	0x00022840
        /*0d08*/ 	.short	0x010a
        /*0d0a*/ 	.byte	0x3f
	.zero		1


	//   ....[57]....
        /*0d0c*/ 	.word	0x00018160
        /*0d10*/ 	.word	0x00000004
        /*0d14*/ 	.word	0x00022860
        /*0d18*/ 	.short	0x010a
        /*0d1a*/ 	.byte	0x3f
	.zero		1


	//   ....[58]....
        /*0d1c*/ 	.word	0x000188e0
        /*0d20*/ 	.word	0x00000002
        /*0d24*/ 	.word	0x00022840
        /*0d28*/ 	.short	0x010a
        /*0d2a*/ 	.byte	0x3f
	.zero		1


	//   ....[59]....
        /*0d2c*/ 	.word	0x00018b40
        /*0d30*/ 	.word	0x00000002
        /*0d34*/ 	.word	0x00022860
        /*0d38*/ 	.short	0x010a
        /*0d3a*/ 	.byte	0x3f
	.zero		1


	//   ....[60]....
        /*0d3c*/ 	.word	0x0001a500
        /*0d40*/ 	.word	0x00000000
        /*0d44*/ 	.word	0x00022820
        /*0d48*/ 	.short	0x010a
        /*0d4a*/ 	.byte	0x3f
	.zero		1


	//   ....[61]....
        /*0d4c*/ 	.word	0x0001a6c0
        /*0d50*/ 	.word	0x00000006
        /*0d54*/ 	.word	0x00000000
        /*0d58*/ 	.short	0x010a
        /*0d5a*/ 	.byte	0x3f
	.zero		1


	//   ....[62]....
        /*0d5c*/ 	.word	0x0001a730
        /*0d60*/ 	.word	0x00000007
        /*0d64*/ 	.word	0x00000000
        /*0d68*/ 	.short	0x010a
        /*0d6a*/ 	.byte	0x3f
	.zero		1


	//   ....[63]....
        /*0d6c*/ 	.word	0x0001a7a0
        /*0d70*/ 	.word	0x00000004
        /*0d74*/ 	.word	0x00000000
        /*0d78*/ 	.short	0x010a
        /*0d7a*/ 	.byte	0x3f
	.zero		1


	//   ....[64]....
        /*0d7c*/ 	.word	0x0001a7d0
        /*0d80*/ 	.word	0x00000003
        /*0d84*/ 	.word	0x00000000
        /*0d88*/ 	.short	0x010a
        /*0d8a*/ 	.byte	0x3f
	.zero		1


	//   ....[65]....
        /*0d8c*/ 	.word	0x0001a830
        /*0d90*/ 	.word	0x00000003
        /*0d94*/ 	.word	0x00022800
        /*0d98*/ 	.short	0x010a
        /*0d9a*/ 	.byte	0x3f
	.zero		1


	//   ....[66]....
        /*0d9c*/ 	.word	0x0001a890
        /*0da0*/ 	.word	0x00000005
        /*0da4*/ 	.word	0x00022830
        /*0da8*/ 	.short	0x010a
        /*0daa*/ 	.byte	0x3f
	.zero		1


	//   ....[67]....
        /*0dac*/ 	.word	0x0001a8f0
        /*0db0*/ 	.word	0x00000009
        /*0db4*/ 	.word	0x00022850
        /*0db8*/ 	.short	0x010a
        /*0dba*/ 	.byte	0x3f
	.zero		1


	//   ....[68]....
        /*0dbc*/ 	.word	0x0001a950
        /*0dc0*/ 	.word	0x00000006
        /*0dc4*/ 	.word	0x00022830
        /*0dc8*/ 	.short	0x010a
        /*0dca*/ 	.byte	0x3f
	.zero		1


	//   ....[69]....
        /*0dcc*/ 	.word	0x0001a9a0
        /*0dd0*/ 	.word	0x000000b0
        /*0dd4*/ 	.word	0x00022850
        /*0dd8*/ 	.short	0x010a
        /*0dda*/ 	.byte	0x3f
	.zero		1


	//   ....[70]....
        /*0ddc*/ 	.word	0x0001aa00
        /*0de0*/ 	.word	0x00000004
        /*0de4*/ 	.word	0x00022830
        /*0de8*/ 	.short	0x010a
        /*0dea*/ 	.byte	0x3f
	.zero		1


	//   ....[71]....
        /*0dec*/ 	.word	0x0001aa50
        /*0df0*/ 	.word	0x0000000c
        /*0df4*/ 	.word	0x00022850
        /*0df8*/ 	.short	0x010a
        /*0dfa*/ 	.byte	0x3f
	.zero		1


	//   ....[72]....
        /*0dfc*/ 	.word	0x0001aab0
        /*0e00*/ 	.word	0x00000004
        /*0e04*/ 	.word	0x00022830
        /*0e08*/ 	.short	0x010a
        /*0e0a*/ 	.byte	0x3f
	.zero		1


	//   ....[73]....
        /*0e0c*/ 	.word	0x0001ab00
        /*0e10*/ 	.word	0x000000b0
        /*0e14*/ 	.word	0x00022850
        /*0e18*/ 	.short	0x010a
        /*0e1a*/ 	.byte	0x3f
	.zero		1


	//   ....[74]....
        /*0e1c*/ 	.word	0x0001aca0
        /*0e20*/ 	.word	0x00000000
        /*0e24*/ 	.word	0x00022840
        /*0e28*/ 	.short	0x010a
        /*0e2a*/ 	.byte	0x3f
	.zero		1


	//   ....[75]....
        /*0e2c*/ 	.word	0x0001b740
        /*0e30*/ 	.word	0x00000013
        /*0e34*/ 	.word	0x00022820
        /*0e38*/ 	.short	0x010a
        /*0e3a*/ 	.byte	0x3f
	.zero		1


	//   ....[76]....
        /*0e3c*/ 	.word	0x0001b790
        /*0e40*/ 	.word	0x00000002
        /*0e44*/ 	.word	0x00022860
        /*0e48*/ 	.short	0x010a
        /*0e4a*/ 	.byte	0x3f
	.zero		1


	//   ....[77]....
        /*0e4c*/ 	.word	0x0001b7e0
        /*0e50*/ 	.word	0x00000003
        /*0e54*/ 	.word	0x00022840
        /*0e58*/ 	.short	0x010a
        /*0e5a*/ 	.byte	0x3f
	.zero		1


	//   ....[78]....
        /*0e5c*/ 	.word	0x0001b830
        /*0e60*/ 	.word	0x00000003
        /*0e64*/ 	.word	0x00022860
        /*0e68*/ 	.short	0x010a
        /*0e6a*/ 	.byte	0x3f
	.zero		1


	//   ....[79]....
        /*0e6c*/ 	.word	0x0001b880
        /*0e70*/ 	.word	0x00000004
        /*0e74*/ 	.word	0x00022840
        /*0e78*/ 	.short	0x010a
        /*0e7a*/ 	.byte	0x3f
	.zero		1


	//   ....[80]....
        /*0e7c*/ 	.word	0x0001b8d0
        /*0e80*/ 	.word	0x00000004
        /*0e84*/ 	.word	0x00022860
        /*0e88*/ 	.short	0x010a
        /*0e8a*/ 	.byte	0x3f
	.zero		1


	//   ....[81]....
        /*0e8c*/ 	.word	0x0001b920
        /*0e90*/ 	.word	0x00000002
        /*0e94*/ 	.word	0x00022840
        /*0e98*/ 	.short	0x010a
        /*0e9a*/ 	.byte	0x3f
	.zero		1


	//   ....[82]....
        /*0e9c*/ 	.word	0x0001b970
        /*0ea0*/ 	.word	0x00000002
        /*0ea4*/ 	.word	0x00022860
        /*0ea8*/ 	.short	0x010a
        /*0eaa*/ 	.byte	0x3f
	.zero		1


	//   ....[83]....
        /*0eac*/ 	.word	0x0001c420
        /*0eb0*/ 	.word	0x00000000
        /*0eb4*/ 	.word	0x00022820
        /*0eb8*/ 	.short	0x010a
        /*0eba*/ 	.byte	0x3f
	.zero		1


	//   ....[84]....
        /*0ebc*/ 	.word	0x0001c5c0
        /*0ec0*/ 	.word	0x00000006
        /*0ec4*/ 	.word	0x00000000
        /*0ec8*/ 	.short	0x010a
        /*0eca*/ 	.byte	0x3f
	.zero		1


	//   ....[85]....
        /*0ecc*/ 	.word	0x0001c610
        /*0ed0*/ 	.word	0x00000007
        /*0ed4*/ 	.word	0x00000000
        /*0ed8*/ 	.short	0x010a
        /*0eda*/ 	.byte	0x3f
	.zero		1


	//   ....[86]....
        /*0edc*/ 	.word	0x0001c660
        /*0ee0*/ 	.word	0x00000004
        /*0ee4*/ 	.word	0x00000000
        /*0ee8*/ 	.short	0x010a
        /*0eea*/ 	.byte	0x3f
	.zero		1


	//----- nvinfo : EIATTR_NUM_MBARRIERS
	.align		4
.L_385:
        /*0eec*/ 	.byte	0x03, 0x38
        /*0eee*/ 	.short	0x0016


	//----- nvinfo : EIATTR_EXIT_INSTR_OFFSETS
	.align		4
        /*0ef0*/ 	.byte	0x04, 0x1c
        /*0ef2*/ 	.short	(.L_387 - .L_386)


	//   ....[0]....
.L_386:
        /*0ef4*/ 	.word	0x00000a70


	//   ....[1]....
        /*0ef8*/ 	.word	0x00013640


	//   ....[2]....
        /*0efc*/ 	.word	0x0001a820


	//----- nvinfo : EIATTR_MAX_THREADS
	.align		4
.L_387:
        /*0f00*/ 	.byte	0x04, 0x05
        /*0f02*/ 	.short	(.L_389 - .L_388)
.L_388:
        /*0f04*/ 	.word	0x00000180
        /*0f08*/ 	.word	0x00000001
        /*0f0c*/ 	.word	0x00000001


	//----- nvinfo : EIATTR_CRS_STACK_SIZE
	.align		4
.L_389:
        /*0f10*/ 	.byte	0x04, 0x1e
        /*0f12*/ 	.short	(.L_391 - .L_390)
.L_390:
        /*0f14*/ 	.word	0x00000000


	//----- nvinfo : EIATTR_CBANK_PARAM_SIZE
	.align		4
.L_391:
        /*0f18*/ 	.byte	0x03, 0x19
        /*0f1a*/ 	.short	0x0af0


	//----- nvinfo : EIATTR_PARAM_CBANK
	.align		4
        /*0f1c*/ 	.byte	0x04, 0x0a
        /*0f1e*/ 	.short	(.L_393 - .L_392)
	.align		4
.L_392:
        /*0f20*/ 	.word	index@(.nv.constant0._ZN7cutlass13device_kernelIN5flash11enable_sm90INS1_16FlashAttnFwdSm90INS1_25CollectiveMainloopFwdSm90ILi2EN4cute5tupleIJNS5_1CILi1EEES8_S8_EEENS6_IJNS7_ILi128EEENS7_ILi96EEENS7_ILi64EEEEEELi256ENS_6half_tEfNS_4arch4Sm90ELb0ELb1ELb1ELb1ELb0ELb0ELb0ELb1ELb0ELb1ELb1ELb0EEENS1_21CollectiveEpilogueFwdINS6_IJSA_NS7_ILi256EEESB_EEES9_SE_SG_Li256ELb1ELb1ELb1ELb0EEENS1_36VarlenDynamicPersistentTileSchedulerILi128ELi96ELi256ELi128ELb1ELb1ELb1ELb1ELb0ELb1EEEEEEEEEvNT_6ParamsE)
        /*0f24*/ 	.short	0x0210
        /*0f26*/ 	.short	0x0af0


	//----- nvinfo : EIATTR_SW_WAR
	.align		4
.L_393:
        /*0f28*/ 	.byte	0x04, 0x36
        /*0f2a*/ 	.short	(.L_395 - .L_394)
.L_394:
        /*0f2c*/ 	.word	0x00000008
.L_395:


//--------------------- .nv.info._ZN7cutlass13device_kernelIN5flash11enable_sm90INS1_16FlashAttnFwdSm90INS1_25CollectiveMainloopFwdSm90ILi2EN4cute5tupleIJNS5_1CILi1EEES8_S8_EEENS6_IJNS7_ILi128EEENS7_ILi96EEENS7_ILi64EEEEEELi256ENS_6half_tEfNS_4arch4Sm90ELb0ELb1ELb1ELb1ELb0ELb1ELb0ELb1ELb0ELb1ELb1ELb0EEENS1_21CollectiveEpilogueFwdINS6_IJSA_NS7_ILi256EEESB_EEES9_SE_SG_Li256ELb1ELb1ELb1ELb0EEENS1_36VarlenDynamicPersistentTileSchedulerILi128ELi96ELi256ELi128ELb1ELb1ELb1ELb1ELb0ELb1EEEEEEEEEvNT_6ParamsE --------------------------
	.section	.nv.info._ZN7cutlass13device_kernelIN5flash11enable_sm90INS1_16FlashAttnFwdSm90INS1_25CollectiveMainloopFwdSm90ILi2EN4cute5tupleIJNS5_1CILi1EEES8_S8_EEENS6_IJNS7_ILi128EEENS7_ILi96EEENS7_ILi64EEEEEELi256ENS_6half_tEfNS_4arch4Sm90ELb0ELb1ELb1ELb1ELb0ELb1ELb0ELb1ELb0ELb1ELb1ELb0EEENS1_21CollectiveEpilogueFwdINS6_IJSA_NS7_ILi256EEESB_EEES9_SE_SG_Li256ELb1ELb1ELb1ELb0EEENS1_36VarlenDynamicPersistentTileSchedulerILi128ELi96ELi256ELi128ELb1ELb1ELb1ELb1ELb0ELb1EEEEEEEEEvNT_6ParamsE,"",@"SHT_CUDA_INFO"
	.sectionflags	@""
	.align	4


	//----- nvinfo : EIATTR_CUDA_API_VERSION
	.align		4
        /*0000*/ 	.byte	0x04, 0x37
        /*0002*/ 	.short	(.L_397 - .L_396)
.L_396:
        /*0004*/ 	.word	0x00000082


	//----- nvinfo : EIATTR_KPARAM_INFO
	.align		4
.L_397:
        /*0008*/ 	.byte	0x04, 0x17
        /*000a*/ 	.short	(.L_399 - .L_398)
.L_398:
        /*000c*/ 	.word	0x00000000
        /*0010*/ 	.short	0x0000
        /*0012*/ 	.short	0x0070
        /*0014*/ 	.byte	0x00, 0xf0, 0x01, 0x2a


	//----- nvinfo : EIATTR_SPARSE_MMA_MASK
	.align		4
.L_399:
        /*0018*/ 	.byte	0x03, 0x50
        /*001a*/ 	.short	0x0000


	//----- nvinfo : EIATTR_MAXREG_COUNT
	.align		4
        /*001c*/ 	.byte	0x03, 0x1b
        /*001e*/ 	.short	0x00a8


	//----- nvinfo : EIATTR_NUM_BARRIERS
	.align		4
        /*0020*/ 	.byte	0x02, 0x4c
        /*0022*/ 	.byte	0x10
	.zero		1


	//----- nvinfo : EIATTR_EXTERNS
	.align		4
        /*0024*/ 	.byte	0x04, 0x0f
        /*0026*/ 	.short	(.L_401 - .L_400)


	//   ....[0]....
	.align		4
.L_400:
        /*0028*/ 	.word	index@(__assertfail)


	//----- nvinfo : EIATTR_ANNOTATIONS
	.align		4
.L_401:
        /*002c*/ 	.byte	0x04, 0x55
        /*002e*/ 	.short	(.L_403 - .L_402)


	//   ....[0]....
.L_402:
        /* <DEDUP_REMOVED lines=84> */


	//----- nvinfo : EIATTR_MERCURY_ISA_VERSION
	.align		4
.L_403:
        /*0560*/ 	.byte	0x03, 0x5f
        /*0562*/ 	.short	0x0101


	//----- nvinfo : EIATTR_UNUSED_LOAD_BYTE_OFFSET
	.align		4
        /*0564*/ 	.byte	0x04, 0x44
        /*0566*/ 	.short	(.L_405 - .L_404)


	//   ....[0]....
.L_404:
        /*0568*/ 	.word	0x00000ae0
        /*056c*/ 	.word	0x0000fff0


	//   ....[1]....
        /*0570*/ 	.word	0x00016ea0
        /*0574*/ 	.word	0x0000fff0


	//----- nvinfo : EIATTR_INT_WARP_WIDE_INSTR_OFFSETS
	.align		4
.L_405:
        /*0578*/ 	.byte	0x04, 0x31
        /*057a*/ 	.short	(.L_407 - .L_406)


	//   ....[0]....
.L_406:
        /*057c*/ 	.word	0x00000190


	//   ....[1]....
        /*0580*/ 	.word	0x000001d0


	//   ....[2]....
        /*0584*/ 	.word	0x00000240


	//   ....[3]....
        /*0588*/ 	.word	0x0001f8e0


	//   ....[4]....
        /*058c*/ 	.word	0x0001f970


	//   ....[5]....
        /*0590*/ 	.word	0x000235f0


	//   ....[6]....
        /*0594*/ 	.word	0x00023680


	//----- nvinfo : EIATTR_COOP_GROUP_MASK_REGIDS
	.align		4
.L_407:
        /*0598*/ 	.byte	0x04, 0x29
        /*059a*/ 	.short	(.L_409 - .L_408)


	//   ....[0]....
.L_408:
        /*059c*/ 	.word	0xffffffff


	//   ....[1]....
        /*05a0*/ 	.word	0xffffffff


	//   ....[2]....
        /*05a4*/ 	.word	0xffffffff


	//   ....[3]....
        /*05a8*/ 	.word	0xffffffff


	//   ....[4]....
        /*05ac*/ 	.word	0xffffffff


	//   ....[5]....
        /*05b0*/ 	.word	0xffffffff


	//   ....[6]....
        /*05b4*/ 	.word	0xffffffff


	//   ....[7]....
        /*05b8*/ 	.word	0xffffffff


	//   ....[8]....
        /*05bc*/ 	.word	0xffffffff


	//   ....[9]....
        /*05c0*/ 	.word	0xffffffff


	//   ....[10]....
        /*05c4*/ 	.word	0xffffffff


	//   ....[11]....
        /*05c8*/ 	.word	0xffffffff


	//   ....[12]....
        /*05cc*/ 	.word	0xffffffff


	//   ....[13]....
        /*05d0*/ 	.word	0xffffffff


	//   ....[14]....
        /*05d4*/ 	.word	0xffffffff


	//   ....[15]....
        /*05d8*/ 	.word	0xffffffff


	//   ....[16]....
        /*05dc*/ 	.word	0xffffffff


	//   ....[17]....
        /*05e0*/ 	.word	0xffffffff


	//   ....[18]....
        /*05e4*/ 	.word	0xffffffff


	//   ....[19]....
        /*05e8*/ 	.word	0xffffffff


	//   ....[20]....
        /*05ec*/ 	.word	0xffffffff


	//   ....[21]....
        /*05f0*/ 	.word	0xffffffff


	//   ....[22]....
        /*05f4*/ 	.word	0xffffffff


	//   ....[23]....
        /*05f8*/ 	.word	0xffffffff


	//   ....[24]....
        /*05fc*/ 	.word	0xffffffff


	//   ....[25]....
        /*0600*/ 	.word	0xffffffff


	//   ....[26]....
        /*0604*/ 	.word	0xffffffff


	//   ....[27]....
        /*0608*/ 	.word	0xffffffff


	//   ....[28]....
        /*060c*/ 	.word	0xffffffff


	//   ....[29]....
        /*0610*/ 	.word	0xffffffff


	//   ....[30]....
        /*0614*/ 	.word	0xffffffff


	//   ....[31]....
        /*0618*/ 	.word	0xffffffff


	//   ....[32]....
        /*061c*/ 	.word	0xffffffff


	//   ....[33]....
        /*0620*/ 	.word	0xffffffff


	//   ....[34]....
        /*0624*/ 	.word	0xffffffff


	//   ....[35]....
        /*0628*/ 	.word	0xffffffff


	//   ....[36]....
        /*062c*/ 	.word	0xffffffff


	//   ....[37]....
        /*0630*/ 	.word	0xffffffff


	//   ....[38]....
        /*0634*/ 	.word	0xffffffff


	//   ....[39]....
        /*0638*/ 	.word	0xffffffff


	//   ....[40]....
        /*063c*/ 	.word	0xffffffff


	//   ....[41]....
        /*0640*/ 	.word	0xffffffff


	//   ....[42]....
        /*0644*/ 	.word	0xffffffff


	//   ....[43]....
        /*0648*/ 	.word	0xffffffff


	//   ....[44]....
        /*064c*/ 	.word	0xffffffff


	//   ....[45]....
        /*0650*/ 	.word	0xffffffff


	//   ....[46]....
        /*0654*/ 	.word	0xffffffff


	//   ....[47]....
        /*0658*/ 	.word	0xffffffff


	//   ....[48]....
        /*065c*/ 	.word	0xffffffff


	//   ....[49]....
        /*0660*/ 	.word	0xffffffff


	//   ....[50]....
        /*0664*/ 	.word	0xffffffff


	//   ....[51]....
        /*0668*/ 	.word	0xffffffff


	//   ....[52]....
        /*066c*/ 	.word	0xffffffff


	//   ....[53]....
        /*0670*/ 	.word	0xffffffff


	//   ....[54]....
        /*0674*/ 	.word	0xffffffff


	//   ....[55]....
        /*0678*/ 	.word	0xffffffff


	//   ....[56]....
        /*067c*/ 	.word	0xffffffff


	//   ....[57]....
        /*0680*/ 	.word	0xffffffff


	//   ....[58]....
        /*0684*/ 	.word	0xffffffff


	//   ....[59]....
        /*0688*/ 	.word	0xffffffff


	//   ....[60]....
        /*068c*/ 	.word	0xffffffff


	//   ....[61]....
        /*0690*/ 	.word	0xffffffff


	//   ....[62]....
        /*0694*/ 	.word	0xffffffff


	//   ....[63]....
        /*0698*/ 	.word	0xffffffff


	//   ....[64]....
        /*069c*/ 	.word	0xffffffff


	//   ....[65]....
        /*06a0*/ 	.word	0xffffffff


	//   ....[66]....
        /*06a4*/ 	.word	0xffffffff


	//   ....[67]....
        /*06a8*/ 	.word	0xffffffff


	//   ....[68]....
        /*06ac*/ 	.word	0xffffffff


	//   ....[69]....
        /*06b0*/ 	.word	0xffffffff


	//   ....[70]....
        /*06b4*/ 	.word	0xffffffff


	//   ....[71]....
        /*06b8*/ 	.word	0xffffffff


	//   ....[72]....
        /*06bc*/ 	.word	0xffffffff


	//   ....[73]....
        /*06c0*/ 	.word	0xffffffff


	//   ....[74]....
        /*06c4*/ 	.word	0xffffffff


	//   ....[75]....
        /*06c8*/ 	.word	0xffffffff


	//   ....[76]....
        /*06cc*/ 	.word	0xffffffff


	//   ....[77]....
        /*06d0*/ 	.word	0xffffffff


	//   ....[78]....
        /*06d4*/ 	.word	0xffffffff


	//   ....[79]....
        /*06d8*/ 	.word	0xffffffff


	//   ....[80]....
        /*06dc*/ 	.word	0xffffffff


	//   ....[81]....
        /*06e0*/ 	.word	0xffffffff


	//   ....[82]....
        /*06e4*/ 	.word	0xffffffff


	//   ....[83]....
        /*06e8*/ 	.word	0xffffffff


	//   ....[84]....
        /*06ec*/ 	.word	0xffffffff


	//   ....[85]....
        /*06f0*/ 	.word	0xffffffff


	//   ....[86]....
        /*06f4*/ 	.word	0xffffffff


	//   ....[87]....
        /*06f8*/ 	.word	0xffffffff


	//   ....[88]....
        /*06fc*/ 	.word	0xffffffff


	//   ....[89]....
        /*0700*/ 	.word	0xffffffff


	//   ....[90]....
        /*0704*/ 	.word	0xffffffff


	//   ....[91]....
        /*0708*/ 	.word	0xffffffff


	//   ....[92]....
        /*070c*/ 	.word	0xffffffff


	//   ....[93]....
        /*0710*/ 	.word	0xffffffff


	//   ....[94]....
        /*0714*/ 	.word	0xffffffff


	//   ....[95]....
        /*0718*/ 	.word	0xffffffff


	//   ....[96]....
        /*071c*/ 	.word	0xffffffff


	//   ....[97]....
        /*0720*/ 	.word	0xffffffff


	//   ....[98]....
        /*0724*/ 	.word	0xffffffff


	//   ....[99]....
        /*0728*/ 	.word	0xffffffff


	//   ....[100]....
        /*072c*/ 	.word	0xffffffff


	//   ....[101]....
        /*0730*/ 	.word	0xffffffff


	//   ....[102]....
        /*0734*/ 	.word	0xffffffff


	//   ....[103]....
        /*0738*/ 	.word	0xffffffff


	//   ....[104]....
        /*073c*/ 	.word	0xffffffff


	//   ....[105]....
        /*0740*/ 	.word	0xffffffff


	//   ....[106]....
        /*0744*/ 	.word	0xffffffff


	//   ....[107]....
        /*0748*/ 	.word	0xffffffff


	//   ....[108]....
        /*074c*/ 	.word	0xffffffff


	//   ....[109]....
        /*0750*/ 	.word	0xffffffff


	//   ....[110]....
        /*0754*/ 	.word	0xffffffff


	//   ....[111]....
        /*0758*/ 	.word	0xffffffff


	//   ....[112]....
        /*075c*/ 	.word	0xffffffff


	//   ....[113]....
        /*0760*/ 	.word	0xffffffff


	//   ....[114]....
        /*0764*/ 	.word	0xffffffff


	//   ....[115]....
        /*0768*/ 	.word	0xffffffff


	//   ....[116]....
        /*076c*/ 	.word	0xffffffff


	//   ....[117]....
        /*0770*/ 	.word	0xffffffff


	//   ....[118]....
        /*0774*/ 	.word	0xffffffff


	//   ....[119]....
        /*0778*/ 	.word	0xffffffff


	//   ....[120]....
        /*077c*/ 	.word	0xffffffff


	//   ....[121]....
        /*0780*/ 	.word	0xffffffff


	//   ....[122]....
        /*0784*/ 	.word	0xffffffff


	//   ....[123]....
        /*0788*/ 	.word	0xffffffff


	//   ....[124]....
        /*078c*/ 	.word	0xffffffff


	//   ....[125]....
        /*0790*/ 	.word	0xffffffff


	//   ....[126]....
        /*0794*/ 	.word	0xffffffff


	//   ....[127]....
        /*0798*/ 	.word	0xffffffff


	//   ....[128]....
        /*079c*/ 	.word	0x0500000f


	//   ....[129]....
        /*07a0*/ 	.word	0x0500000f


	//   ....[130]....
        /*07a4*/ 	.word	0x0500000f


	//   ....[131]....
        /*07a8*/ 	.word	0x0500000f


	//   ....[132]....
        /*07ac*/ 	.word	0x0500000f


	//   ....[133]....
        /*07b0*/ 	.word	0x0500000f


	//   ....[134]....
        /*07b4*/ 	.word	0x0500000f


	//   ....[135]....
        /*07b8*/ 	.word	0x0500000f


	//   ....[136]....
        /*07bc*/ 	.word	0x0500000f


	//   ....[137]....
        /*07c0*/ 	.word	0x0500000f


	//   ....[138]....
        /*07c4*/ 	.word	0x0500000f


	//   ....[139]....
        /*07c8*/ 	.word	0x0500000f


	//   ....[140]....
        /*07cc*/ 	.word	0x0500000f


	//   ....[141]....
        /*07d0*/ 	.word	0x0500000f


	//   ....[142]....
        /*07d4*/ 	.word	0x0500000f


	//   ....[143]....
        /*07d8*/ 	.word	0x0500000f


	//   ....[144]....
        /*07dc*/ 	.word	0x0500000f


	//   ....[145]....
        /*07e0*/ 	.word	0x0500000f


	//   ....[146]....
        /*07e4*/ 	.word	0x0500000f


	//   ....[147]....
        /*07e8*/ 	.word	0x0500000f


	//   ....[148]....
        /*07ec*/ 	.word	0x0500000f


	//   ....[149]....
        /*07f0*/ 	.word	0x0500000f


	//   ....[150]....
        /*07f4*/ 	.word	0x0500000f


	//   ....[151]....
        /*07f8*/ 	.word	0x0500000f


	//   ....[152]....
        /*07fc*/ 	.word	0x0500000f


	//   ....[153]....
        /*0800*/ 	.word	0x0500000f


	//   ....[154]....
        /*0804*/ 	.word	0x0500000f


	//   ....[155]....
        /*0808*/ 	.word	0x0500000f


	//   ....[156]....
        /*080c*/ 	.word	0x0500000f


	//   ....[157]....
        /*0810*/ 	.word	0x0500000f


	//   ....[158]....
        /*0814*/ 	.word	0x0500000f


	//   ....[159]....
        /*0818*/ 	.word	0x0500000f


	//   ....[160]....
        /*081c*/ 	.word	0x0500000f


	//   ....[161]....
        /*0820*/ 	.word	0x0500000f


	//   ....[162]....
        /*0824*/ 	.word	0x0500000f


	//   ....[163]....
        /*0828*/ 	.word	0x0500000f


	//   ....[164]....
        /*082c*/ 	.word	0x0500000f


	//   ....[165]....
        /*0830*/ 	.word	0x0500000f


	//   ....[166]....
        /*0834*/ 	.word	0x0500000f


	//   ....[167]....
        /*0838*/ 	.word	0x0500000f


	//   ....[168]....
        /*083c*/ 	.word	0x0500000f


	//   ....[169]....
        /*0840*/ 	.word	0x0500000f


	//   ....[170]....
        /*0844*/ 	.word	0x0500000f


	//   ....[171]....
        /*0848*/ 	.word	0x0500000f


	//   ....[172]....
        /*084c*/ 	.word	0x0500000f


	//   ....[173]....
        /*0850*/ 	.word	0x0500000f


	//   ....[174]....
        /*0854*/ 	.word	0x0500000f


	//   ....[175]....
        /*0858*/ 	.word	0x0500000f


	//   ....[176]....
        /*085c*/ 	.word	0x0500000f


	//   ....[177]....
        /*0860*/ 	.word	0x0500000f


	//   ....[178]....
        /*0864*/ 	.word	0x0500000f


	//   ....[179]....
        /*0868*/ 	.word	0x0500000f


	//   ....[180]....
        /*086c*/ 	.word	0x0500000f


	//   ....[181]....
        /*0870*/ 	.word	0x0500000f


	//   ....[182]....
        /*0874*/ 	.word	0x0500000f


	//   ....[183]....
        /*0878*/ 	.word	0x0500000f


	//   ....[184]....
        /*087c*/ 	.word	0x0500000f


	//   ....[185]....
        /*0880*/ 	.word	0x0500000f


	//   ....[186]....
        /*0884*/ 	.word	0x0500000f


	//   ....[187]....
        /*0888*/ 	.word	0x0500000f


	//   ....[188]....
        /*088c*/ 	.word	0x0500000f


	//   ....[189]....
        /*0890*/ 	.word	0x0500000f


	//   ....[190]....
        /*0894*/ 	.word	0x0500000f


	//   ....[191]....
        /*0898*/ 	.word	0x0500000f


	//   ....[192]....
        /*089c*/ 	.word	0x0500000f


	//   ....[193]....
        /*08a0*/ 	.word	0x0500000f


	//   ....[194]....
        /*08a4*/ 	.word	0x0500000f


	//   ....[195]....
        /*08a8*/ 	.word	0x0500000f


	//   ....[196]....
        /*08ac*/ 	.word	0x0500000f


	//   ....[197]....
        /*08b0*/ 	.word	0x0500000f


	//   ....[198]....
        /*08b4*/ 	.word	0x0500000f


	//   ....[199]....
        /*08b8*/ 	.word	0x0500000f


	//   ....[200]....
        /*08bc*/ 	.word	0x0500000f


	//   ....[201]....
        /*08c0*/ 	.word	0x0500000f


	//----- nvinfo : EIATTR_COOP_GROUP_INSTR_OFFSETS
	.align		4
.L_409:
        /*08c4*/ 	.byte	0x04, 0x28
        /*08c6*/ 	.short	(.L_411 - .L_410)


	//   ....[0]....
.L_410:
        /*08c8*/ 	.word	0x00000070


	//   ....[1]....
        /*08cc*/ 	.word	0x000001a0


	//   ....[2]....
        /*08d0*/ 	.word	0x000001f0


	//   ....[3]....
        /*08d4*/ 	.word	0x00000420


	//   ....[4]....
        /*08d8*/ 	.word	0x00000580


	//   ....[5]....
        /*08dc*/ 	.word	0x000006a0


	//   ....[6]....
        /*08e0*/ 	.word	0x00000800


	//   ....[7]....
        /*08e4*/ 	.word	0x00006b90


	//   ....[8]....
        /*08e8*/ 	.word	0x00007310


	//   ....[9]....
        /*08ec*/ 	.word	0x00007320


	//   ....[10]....
        /*08f0*/ 	.word	0x00007330


	//   ....[11]....
        /*08f4*/ 	.word	0x00007340


	//   ....[12]....
        /*08f8*/ 	.word	0x00007650


	//   ....[13]....
        /*08fc*/ 	.word	0x00007660


	//   ....[14]....
        /*0900*/ 	.word	0x00007670


	//   ....[15]....
        /*0904*/ 	.word	0x00007680


	//   ....[16]....
        /*0908*/ 	.word	0x00008850


	//   ....[17]....
        /*090c*/ 	.word	0x00008870


	//   ....[18]....
        /*0910*/ 	.word	0x00008880


	//   ....[19]....
        /*0914*/ 	.word	0x00008890


	//   ....[20]....
        /*0918*/ 	.word	0x00008980


	//   ....[21]....
        /*091c*/ 	.word	0x000089a0


	//   ....[22]....
        /*0920*/ 	.word	0x00008a30


	//   ....[23]....
        /*0924*/ 	.word	0x00008a60


	//   ....[24]....
        /*0928*/ 	.word	0x0000a180


	//   ....[25]....
        /*092c*/ 	.word	0x0000ac30


	//   ....[26]....
        /*0930*/ 	.word	0x0000b5c0


	//   ....[27]....
        /*0934*/ 	.word	0x0000b6d0


	//   ....[28]....
        /*0938*/ 	.word	0x0000bbf0


	//   ....[29]....
        /*093c*/ 	.word	0x0000bcc0


	//   ....[30]....
        /*0940*/ 	.word	0x0000d090


	//   ....[31]....
        /*0944*/ 	.word	0x0000d910


	//   ....[32]....
        /*0948*/ 	.word	0x0000e6f0


	//   ....[33]....
        /*094c*/ 	.word	0x0000e850


	//   ....[34]....
        /*0950*/ 	.word	0x0000f180


	//   ....[35]....
        /*0954*/ 	.word	0x0000f350


	//   ....[36]....
        /*0958*/ 	.word	0x00011020


	//   ....[37]....
        /*095c*/ 	.word	0x00011080


	//   ....[38]....
        /*0960*/ 	.word	0x00011ad0


	//   ....[39]....
        /*0964*/ 	.word	0x00011b30


	//   ....[40]....
        /*0968*/ 	.word	0x00013070


	//   ....[41]....
        /*096c*/ 	.word	0x000138f0


	//   ....[42]....
        /*0970*/ 	.word	0x000146d0


	//   ....[43]....
        /*0974*/ 	.word	0x000147f0


	//   ....[44]....
        /*0978*/ 	.word	0x000151b0


	//   ....[45]....
        /*097c*/ 	.word	0x00015380


	//   ....[46]....
        /*0980*/ 	.word	0x00016420


	//   ....[47]....
        /*0984*/ 	.word	0x00016450


	//   ....[48]....
        /*0988*/ 	.word	0x000164b0


	//   ....[49]....
        /*098c*/ 	.word	0x000164c0


	//   ....[50]....
        /*0990*/ 	.word	0x00017ee0


	//   ....[51]....
        /*0994*/ 	.word	0x00017f00


	//   ....[52]....
        /*0998*/ 	.word	0x00017f10


	//   ....[53]....
        /*099c*/ 	.word	0x00017f20


	//   ....[54]....
        /*09a0*/ 	.word	0x00018930


	//   ....[55]....
        /*09a4*/ 	.word	0x00018940


	//   ....[56]....
        /*09a8*/ 	.word	0x00018b40


	//   ....[57]....
        /*09ac*/ 	.word	0x00018b50


	//   ....[58]....
        /*09b0*/ 	.word	0x00018d10


	//   ....[59]....
        /*09b4*/ 	.word	0x00018d20


	//   ....[60]....
        /*09b8*/ 	.word	0x00018ee0


	//   ....[61]....
        /*09bc*/ 	.word	0x00018ef0


	//   ....[62]....
        /*09c0*/ 	.word	0x00019350


	//   ....[63]....
        /*09c4*/ 	.word	0x00019360


	//   ....[64]....
        /*09c8*/ 	.word	0x0001a180


	//   ....[65]....
        /*09cc*/ 	.word	0x0001a190


	//   ....[66]....
        /*09d0*/ 	.word	0x0001b7d0


	//   ....[67]....
        /*09d4*/ 	.word	0x0001b7e0


	//   ....[68]....
        /*09d8*/ 	.word	0x0001b9b0


	//   ....[69]....
        /*09dc*/ 	.word	0x0001b9c0


	//   ....[70]....
        /*09e0*/ 	.word	0x0001bb80


	//   ....[71]....
        /*09e4*/ 	.word	0x0001bb90


	//   ....[72]....
        /*09e8*/ 	.word	0x0001bd50


	//   ....[73]....
        /*09ec*/ 	.word	0x0001bd60


	//   ....[74]....
        /*09f0*/ 	.word	0x0001bf80


	//   ....[75]....
        /*09f4*/ 	.word	0x0001c190


	//   ....[76]....
        /*09f8*/ 	.word	0x0001c1c0


	//   ....[77]....
        /*09fc*/ 	.word	0x0001c1f0


	//   ....[78]....
        /*0a00*/ 	.word	0x0001c220


	//   ....[79]....
        /*0a04*/ 	.word	0x0001c250


	//   ....[80]....
        /*0a08*/ 	.word	0x0001c280


	//   ....[81]....
        /*0a0c*/ 	.word	0x0001c420


	//   ....[82]....
        /*0a10*/ 	.word	0x0001c450


	//   ....[83]....
        /*0a14*/ 	.word	0x0001c480


	//   ....[84]....
        /*0a18*/ 	.word	0x0001c4b0


	//   ....[85]....
        /*0a1c*/ 	.word	0x0001c4e0


	//   ....[86]....
        /*0a20*/ 	.word	0x0001c510


	//   ....[87]....
        /*0a24*/ 	.word	0x0001c5b0


	//   ....[88]....
        /*0a28*/ 	.word	0x0001c5e0


	//   ....[89]....
        /*0a2c*/ 	.word	0x0001c5f0


	//   ....[90]....
        /*0a30*/ 	.word	0x0001c620


	//   ....[91]....
        /*0a34*/ 	.word	0x0001deb0


	//   ....[92]....
        /*0a38*/ 	.word	0x0001feb0


	//   ....[93]....
        /*0a3c*/ 	.word	0x00020950


	//   ....[94]....
        /*0a40*/ 	.word	0x00020970


	//   ....[95]....
        /*0a44*/ 	.word	0x00020a20


	//   ....[96]....
        /*0a48*/ 	.word	0x00020a30


	//   ....[97]....
        /*0a4c*/ 	.word	0x00020ab0


	//   ....[98]....
        /*0a50*/ 	.word	0x00020ac0


	//   ....[99]....
        /*0a54*/ 	.word	0x00020b40


	//   ....[100]....
        /*0a58*/ 	.word	0x00020b50


	//   ....[101]....
        /*0a5c*/ 	.word	0x00020bd0


	//   ....[102]....
        /*0a60*/ 	.word	0x00020be0


	//   ....[103]....
        /*0a64*/ 	.word	0x00020c60


	//   ....[104]....
        /*0a68*/ 	.word	0x00020c70


	//   ....[105]....
        /*0a6c*/ 	.word	0x00020cf0


	//   ....[106]....
        /*0a70*/ 	.word	0x00020d00


	//   ....[107]....
        /*0a74*/ 	.word	0x00020d50


	//   ....[108]....
        /*0a78*/ 	.word	0x00020d70


	//   ....[109]....
        /*0a7c*/ 	.word	0x00023910


	//   ....[110]....
        /*0a80*/ 	.word	0x00023990


	//   ....[111]....
        /*0a84*/ 	.word	0x000239c0


	//   ....[112]....
        /*0a88*/ 	.word	0x000239d0


	//   ....[113]....
        /*0a8c*/ 	.word	0x00023a00


	//   ....[114]....
        /*0a90*/ 	.word	0x00023a30


	//   ....[115]....
        /*0a94*/ 	.word	0x00023a60


	//   ....[116]....
        /*0a98*/ 	.word	0x00023a90


	//   ....[117]....
        /*0a9c*/ 	.word	0x00023c50


	//   ....[118]....
        /*0aa0*/ 	.word	0x00023c80


	//   ....[119]....
        /*0aa4*/ 	.word	0x00023cb0


	//   ....[120]....
        /*0aa8*/ 	.word	0x00023ce0


	//   ....[121]....
        /*0aac*/ 	.word	0x00023d10


	//   ....[122]....
        /*0ab0*/ 	.word	0x00023d40


	//   ....[123]....
        /*0ab4*/ 	.word	0x00023e10


	//   ....[124]....
        /*0ab8*/ 	.word	0x00023e30


	//   ....[125]....
        /*0abc*/ 	.word	0x00023e40


	//   ....[126]....
        /*0ac0*/ 	.word	0x00023ec0


	//   ....[127]....
        /*0ac4*/ 	.word	0x000249f0


	//   ....[128]....
        /*0ac8*/ 	.word	0x00024e20


	//   ....[129]....
        /*0acc*/ 	.word	0x00024ec0


	//   ....[130]....
        /*0ad0*/ 	.word	0x00024f50


	//   ....[131]....
        /*0ad4*/ 	.word	0x00024fa0


	//   ....[132]....
        /*0ad8*/ 	.word	0x00024ff0


	//   ....[133]....
        /*0adc*/ 	.word	0x00025080


	//   ....[134]....
        /*0ae0*/ 	.word	0x00025110


	//   ....[135]....
        /*0ae4*/ 	.word	0x00025160


	//   ....[136]....
        /*0ae8*/ 	.word	0x000251b0


	//   ....[137]....
        /*0aec*/ 	.word	0x000252b0


	//   ....[138]....
        /*0af0*/ 	.word	0x00025360


	//   ....[139]....
        /*0af4*/ 	.word	0x000253e0


	//   ....[140]....
        /*0af8*/ 	.word	0x00025450


	//   ....[141]....
        /*0afc*/ 	.word	0x00025580


	//   ....[142]....
        /*0b00*/ 	.word	0x00025690


	//   ....[143]....
        /*0b04*/ 	.word	0x00025760


	//   ....[144]....
        /*0b08*/ 	.word	0x000257b0


	//   ....[145]....
        /*0b0c*/ 	.word	0x00025b00


	//   ....[146]....
        /*0b10*/ 	.word	0x00025b50


	//   ....[147]....
        /*0b14*/ 	.word	0x00025be0


	//   ....[148]....
        /*0b18*/ 	.word	0x00025c70


	//   ....[149]....
        /*0b1c*/ 	.word	0x00025d00


	//   ....[150]....
        /*0b20*/ 	.word	0x00025d90


	//   ....[151]....
        /*0b24*/ 	.word	0x00025e20


	//   ....[152]....
        /*0b28*/ 	.word	0x00025eb0


	//   ....[153]....
        /*0b2c*/ 	.word	0x00025f30


	//   ....[154]....
        /*0b30*/ 	.word	0x00025f80


	//   ....[155]....
        /*0b34*/ 	.word	0x00026020


	//   ....[156]....
        /*0b38*/ 	.word	0x000260b0


	//   ....[157]....
        /*0b3c*/ 	.word	0x00026130


	//   ....[158]....
        /*0b40*/ 	.word	0x00026180


	//   ....[159]....
        /*0b44*/ 	.word	0x00026210


	//   ....[160]....
        /*0b48*/ 	.word	0x000262a0


	//   ....[161]....
        /*0b4c*/ 	.word	0x00026330


	//   ....[162]....
        /*0b50*/ 	.word	0x000263c0


	//   ....[163]....
        /*0b54*/ 	.word	0x00026450


	//   ....[164]....
        /*0b58*/ 	.word	0x000264e0


	//   ....[165]....
        /*0b5c*/ 	.word	0x000265a0


	//   ....[166]....
        /*0b60*/ 	.word	0x00026880


	//   ....[167]....
        /*0b64*/ 	.word	0x00026a40


	//   ....[168]....
        /*0b68*/ 	.word	0x00026a90


	//   ....[169]....
        /*0b6c*/ 	.word	0x00026af0


	//   ....[170]....
        /*0b70*/ 	.word	0x00026be0


	//   ....[171]....
        /*0b74*/ 	.word	0x00026c40


	//   ....[172]....
        /*0b78*/ 	.word	0x00026d30


	//   ....[173]....
        /*0b7c*/ 	.word	0x00026d90


	//   ....[174]....
        /*0b80*/ 	.word	0x00026e80


	//   ....[175]....
        /*0b84*/ 	.word	0x00026ee0


	//   ....[176]....
        /*0b88*/ 	.word	0x00026fd0


	//   ....[177]....
        /*0b8c*/ 	.word	0x00027030


	//   ....[178]....
        /*0b90*/ 	.word	0x00027120


	//   ....[179]....
        /*0b94*/ 	.word	0x00027180


	//   ....[180]....
        /*0b98*/ 	.word	0x00027250


	//   ....[181]....
        /*0b9c*/ 	.word	0x000272d0


	//   ....[182]....
        /*0ba0*/ 	.word	0x000273a0


	//   ....[183]....
        /*0ba4*/ 	.word	0x000276d0


	//   ....[184]....
        /*0ba8*/ 	.word	0x00027770


	//   ....[185]....
        /*0bac*/ 	.word	0x00027910


	//   ....[186]....
        /*0bb0*/ 	.word	0x00027990


	//   ....[187]....
        /*0bb4*/ 	.word	0x00027a10


	//   ....[188]....
        /*0bb8*/ 	.word	0x00027a90


	//   ....[189]....
        /*0bbc*/ 	.word	0x00027b10


	//   ....[190]....
        /*0bc0*/ 	.word	0x00027ba0


	//   ....[191]....
        /*0bc4*/ 	.word	0x00027c40


	//   ....[192]....
        /*0bc8*/ 	.word	0x00027cf0


	//   ....[193]....
        /*0bcc*/ 	.word	0x00027d70


	//   ....[194]....
        /*0bd0*/ 	.word	0x00027df0


	//   ....[195]....
        /*0bd4*/ 	.word	0x00027e70


	//   ....[196]....
        /*0bd8*/ 	.word	0x00027f00


	//   ....[197]....
        /*0bdc*/ 	.word	0x00027f80


	//   ....[198]....
        /*0be0*/ 	.word	0x00028030


	//   ....[199]....
        /*0be4*/ 	.word	0x00028080


	//   ....[200]....
        /*0be8*/ 	.word	0x00028140


	//   ....[201]....
        /*0bec*/ 	.word	0x00028270


	//----- nvinfo : EIATTR_REG_RECONFIG
	.align		4
.L_411:
        /*0bf0*/ 	.byte	0x01, 0x54
	.zero		2


	//----- nvinfo : EIATTR_SYSCALL_OFFSETS
	.align		4
        /*0bf4*/ 	.byte	0x04, 0x46
        /*0bf6*/ 	.short	(.L_413 - .L_412)


	//   ....[0]....
.L_412:
        /*0bf8*/ 	.word	0x000021c0


	//   ....[1]....
        /*0bfc*/ 	.word	0x00002310


	//   ....[2]....
        /*0c00*/ 	.word	0x00006d30


	//   ....[3]....
        /*0c04*/ 	.word	0x00007040


	//   ....[4]....
        /*0c08*/ 	.word	0x0001fae0


	//   ....[5]....
        /*0c0c*/ 	.word	0x0001fc30


	//   ....[6]....
        /*0c10*/ 	.word	0x0001fd20


	//   ....[7]....
        /*0c14*/ 	.word	0x00020530


	//----- nvinfo : EIATTR_MBARRIER_INSTR_OFFSETS
	.align		4
.L_413:
        /*0c18*/ 	.byte	0x04, 0x39
        /*0c1a*/ 	.short	(.L_415 - .L_414)


	//   ....[0]....
.L_414:
        /*0c1c*/ 	.word	0x000002d0
        /*0c20*/ 	.word	0x000000ff
        /*0c24*/ 	.word	0x00022800
        /*0c28*/ 	.short	0x0100
        /*0c2a*/ 	.byte	0x08
	.zero		1


	//   ....[1]....
        /*0c2c*/ 	.word	0x000002e0
        /*0c30*/ 	.word	0x000000ff
        /*0c34*/ 	.word	0x00022820
        /*0c38*/ 	.short	0x0100
        /*0c3a*/ 	.byte	0x08
	.zero		1


	//   ....[2]....
        /*0c3c*/ 	.word	0x000003d0
        /*0c40*/ 	.word	0x000000ff
        /*0c44*/ 	.word	0x00022830
        /*0c48*/ 	.short	0x0100
        /*0c4a*/ 	.byte	0x08
	.zero		1


	//   ....[3]....
        /*0c4c*/ 	.word	0x000003e0
        /*0c50*/ 	.word	0x000000ff
        /*0c54*/ 	.word	0x00022840
        /*0c58*/ 	.short	0x0100
        /*0c5a*/ 	.byte	0x08
	.zero		1


	//   ....[4]....
        /*0c5c*/ 	.word	0x000003f0
        /*0c60*/ 	.word	0x000000ff
        /*0c64*/ 	.word	0x00022838
        /*0c68*/ 	.short	0x0100
        /*0c6a*/ 	.byte	0x08
	.zero		1


	//   ....[5]....
        /*0c6c*/ 	.word	0x00000400
        /*0c70*/ 	.word	0x000000ff
        /*0c74*/ 	.word	0x00022848
        /*0c78*/ 	.short	0x0100
        /*0c7a*/ 	.byte	0x08
	.zero		1


	//   ....[6]....
        /*0c7c*/ 	.word	0x00000530
        /*0c80*/ 	.word	0x000000ff
        /*0c84*/ 	.word	0x00022850
        /*0c88*/ 	.short	0x0100
        /*0c8a*/ 	.byte	0x08
	.zero		1


	//   ....[7]....
        /*0c8c*/ 	.word	0x00000540
        /*0c90*/ 	.word	0x000000ff
        /*0c94*/ 	.word	0x00022860
        /*0c98*/ 	.short	0x0100
        /*0c9a*/ 	.byte	0x08
	.zero		1


	//   ....[8]....
        /*0c9c*/ 	.word	0x00000550
        /*0ca0*/ 	.word	0x000000ff
        /*0ca4*/ 	.word	0x00022858
        /*0ca8*/ 	.short	0x0100
        /*0caa*/ 	.byte	0x08
	.zero		1


	//   ....[9]....
        /*0cac*/ 	.word	0x00000560
        /*0cb0*/ 	.word	0x000000ff
        /*0cb4*/ 	.word	0x00022868
        /*0cb8*/ 	.short	0x0100
        /*0cba*/ 	.byte	0x08
	.zero		1


	//   ....[10]....
        /*0cbc*/ 	.word	0x00000650
        /*0cc0*/ 	.word	0x000000ff
        /*0cc4*/ 	.word	0x00022870
        /*0cc8*/ 	.short	0x0100
        /*0cca*/ 	.byte	0x06
	.zero		1


	//   ....[11]....
        /*0ccc*/ 	.word	0x00000660
        /*0cd0*/ 	.word	0x000000ff
        /*0cd4*/ 	.word	0x00022880
        /*0cd8*/ 	.short	0x0100
        /*0cda*/ 	.byte	0x06
	.zero		1


	//   ....[12]....
        /*0cdc*/ 	.word	0x00000670
        /*0ce0*/ 	.word	0x000000ff
        /*0ce4*/ 	.word	0x00022878
        /*0ce8*/ 	.short	0x0100
        /*0cea*/ 	.byte	0x06
	.zero		1


	//   ....[13]....
        /*0cec*/ 	.word	0x00000680
        /*0cf0*/ 	.word	0x000000ff
        /*0cf4*/ 	.word	0x00022888
        /*0cf8*/ 	.short	0x0100
        /*0cfa*/ 	.byte	0x06
	.zero		1


	//   ....[14]....
        /*0cfc*/ 	.word	0x000007b0
        /*0d00*/ 	.word	0x000000ff
        /*0d04*/ 	.word	0x00022890
        /*0d08*/ 	.short	0x0100
        /*0d0a*/ 	.byte	0x08
	.zero		1


	//   ....[15]....
        /*0d0c*/ 	.word	0x000007c0
        /*0d10*/ 	.word	0x000000ff
        /*0d14*/ 	.word	0x000228a0
        /*0d18*/ 	.short	0x0100
        /*0d1a*/ 	.byte	0x08
	.zero		1


	//   ....[16]....
        /*0d1c*/ 	.word	0x000007d0
        /*0d20*/ 	.word	0x000000ff
        /*0d24*/ 	.word	0x00022898
        /*0d28*/ 	.short	0x0100
        /*0d2a*/ 	.byte	0x08
	.zero		1


	//   ....[17]....
        /*0d2c*/ 	.word	0x000007e0
        /*0d30*/ 	.word	0x000000ff
        /*0d34*/ 	.word	0x000228a8
        /*0d38*/ 	.short	0x0100
        /*0d3a*/ 	.byte	0x08
	.zero		1


	//   ....[18]....
        /*0d3c*/ 	.word	0x00000910
        /*0d40*/ 	.word	0x000000ff
        /*0d44*/ 	.word	0x000228b0
        /*0d48*/ 	.short	0x0100
        /*0d4a*/ 	.byte	0x08
	.zero		1


	//   ....[19]....
        /*0d4c*/ 	.word	0x00000920
        /*0d50*/ 	.word	0x000000ff
        /*0d54*/ 	.word	0x000228c0
        /*0d58*/ 	.short	0x0100
        /*0d5a*/ 	.byte	0x08
	.zero		1


	//   ....[20]....
        /*0d5c*/ 	.word	0x00000930
        /*0d60*/ 	.word	0x000000ff
        /*0d64*/ 	.word	0x000228b8
        /*0d68*/ 	.short	0x0100
        /*0d6a*/ 	.byte	0x08
	.zero		1


	//   ....[21]....
        /*0d6c*/ 	.word	0x00000940
        /*0d70*/ 	.word	0x000000ff
        /*0d74*/ 	.word	0x000228c8
        /*0d78*/ 	.short	0x0100
        /*0d7a*/ 	.byte	0x08
	.zero		1


	//   ....[22]....
        /*0d7c*/ 	.word	0x00003560
        /*0d80*/ 	.word	0x0000005f
        /*0d84*/ 	.word	0x00022890
        /*0d88*/ 	.short	0x010a
        /*0d8a*/ 	.byte	0x3f
	.zero		1


	//   ....[23]....
        /*0d8c*/ 	.word	0x000046c0
        /*0d90*/ 	.word	0x0000005f
        /*0d94*/ 	.word	0x00022890
        /*0d98*/ 	.short	0x010a
        /*0d9a*/ 	.byte	0x3f
	.zero		1


	//   ....[24]....
        /*0d9c*/ 	.word	0x00005700
        /*0da0*/ 	.word	0x0000005f
        /*0da4*/ 	.word	0x00022890
        /*0da8*/ 	.short	0x010a
        /*0daa*/ 	.byte	0x3f
	.zero		1


	//   ....[25]....
        /*0dac*/ 	.word	0x00005910
        /*0db0*/ 	.word	0x00000020
        /*0db4*/ 	.word	0x00000000
        /*0db8*/ 	.short	0x0101
        /*0dba*/ 	.byte	0x3f
	.zero		1


	//   ....[26]....
        /*0dbc*/ 	.word	0x00005950
        /*0dc0*/ 	.word	0x0000005f
        /*0dc4*/ 	.word	0x000228b0
        /*0dc8*/ 	.short	0x010a
        /*0dca*/ 	.byte	0x3f
	.zero		1


	//   ....[27]....
        /*0dcc*/ 	.word	0x00005fa0
        /*0dd0*/ 	.word	0x0000005f
        /*0dd4*/ 	.word	0x00000000
        /*0dd8*/ 	.short	0x0101
        /*0dda*/ 	.byte	0x3f
	.zero		1


	//   ....[28]....
        /*0ddc*/ 	.word	0x00006dc0
        /*0de0*/ 	.word	0x00000013
        /*0de4*/ 	.word	0x00022800
        /*0de8*/ 	.short	0x010a
        /*0dea*/ 	.byte	0x3f
	.zero		1


	//   ....[29]....
        /*0dec*/ 	.word	0x00006e10
        /*0df0*/ 	.word	0x00000013
        /*0df4*/ 	.word	0x00022800
        /*0df8*/ 	.short	0x010a
        /*0dfa*/ 	.byte	0x3f
	.zero		1


	//   ....[30]....
        /*0dfc*/ 	.word	0x000078a0
        /*0e00*/ 	.word	0x00000013
        /*0e04*/ 	.word	0x00022800
        /*0e08*/ 	.short	0x010a
        /*0e0a*/ 	.byte	0x3f
	.zero		1


	//   ....[31]....
        /*0e0c*/ 	.word	0x00008cc0
        /*0e10*/ 	.word	0x00000013
        /*0e14*/ 	.word	0x00022800
        /*0e18*/ 	.short	0x010a
        /*0e1a*/ 	.byte	0x3f
	.zero		1


	//   ....[32]....
        /*0e1c*/ 	.word	0x00009b20
        /*0e20*/ 	.word	0x00000004
        /*0e24*/ 	.word	0x00022830
        /*0e28*/ 	.short	0x010a
        /*0e2a*/ 	.byte	0x3f
	.zero		1


	//   ....[33]....
        /*0e2c*/ 	.word	0x00009bc0
        /*0e30*/ 	.word	0x00000004
        /*0e34*/ 	.word	0x00022830
        /*0e38*/ 	.short	0x010a
        /*0e3a*/ 	.byte	0x3f
	.zero		1


	//   ....[34]....
        /*0e3c*/ 	.word	0x0000a350
        /*0e40*/ 	.word	0x00000031
        /*0e44*/ 	.word	0x00000000
        /*0e48*/ 	.short	0x0101
        /*0e4a*/ 	.byte	0x3f
	.zero		1


	//   ....[35]....
        /*0e4c*/ 	.word	0x0000c580
        /*0e50*/ 	.word	0x00000004
        /*0e54*/ 	.word	0x00022850
        /*0e58*/ 	.short	0x010a
        /*0e5a*/ 	.byte	0x3f
	.zero		1


	//   ....[36]....
        /*0e5c*/ 	.word	0x0000c5d0
        /*0e60*/ 	.word	0x00000004
        /*0e64*/ 	.word	0x00022850
        /*0e68*/ 	.short	0x010a
        /*0e6a*/ 	.byte	0x3f
	.zero		1


	//   ....[37]....
        /*0e6c*/ 	.word	0x0000ca20
        /*0e70*/ 	.word	0x00000004
        /*0e74*/ 	.word	0x00000000
        /*0e78*/ 	.short	0x0101
        /*0e7a*/ 	.byte	0x3f
	.zero		1


	//   ....[38]....
        /*0e7c*/ 	.word	0x0000cd60
        /*0e80*/ 	.word	0x000000d4
        /*0e84*/ 	.word	0x00022830
        /*0e88*/ 	.short	0x010a
        /*0e8a*/ 	.byte	0x3f
	.zero		1


	//   ....[39]....
        /*0e8c*/ 	.word	0x0000cdc0
        /*0e90*/ 	.word	0x000000d4
        /*0e94*/ 	.word	0x00022830
        /*0e98*/ 	.short	0x010a
        /*0e9a*/ 	.byte	0x3f
	.zero		1


	//   ....[40]....
        /*0e9c*/ 	.word	0x0000d470
        /*0ea0*/ 	.word	0x000000a6
        /*0ea4*/ 	.word	0x00000000
        /*0ea8*/ 	.short	0x0101
        /*0eaa*/ 	.byte	0x3f
	.zero		1


	//   ....[41]....
        /*0eac*/ 	.word	0x00010000
        /*0eb0*/ 	.word	0x000000d4
        /*0eb4*/ 	.word	0x00022850
        /*0eb8*/ 	.short	0x010a
        /*0eba*/ 	.byte	0x3f
	.zero		1


	//   ....[42]....
        /*0ebc*/ 	.word	0x00010050
        /*0ec0*/ 	.word	0x000000d4
        /*0ec4*/ 	.word	0x00022850
        /*0ec8*/ 	.short	0x010a
        /*0eca*/ 	.byte	0x3f
	.zero		1


	//   ....[43]....
        /*0ecc*/ 	.word	0x00010420
        /*0ed0*/ 	.word	0x000000d4
        /*0ed4*/ 	.word	0x00000000
        /*0ed8*/ 	.short	0x0101
        /*0eda*/ 	.byte	0x3f
	.zero		1


	//   ....[44]....
        /*0edc*/ 	.word	0x00010830
        /*0ee0*/ 	.word	0x00000004
        /*0ee4*/ 	.word	0x00022830
        /*0ee8*/ 	.short	0x010a
        /*0eea*/ 	.byte	0x3f
	.zero		1


	//   ....[45]....
        /*0eec*/ 	.word	0x00010890
        /*0ef0*/ 	.word	0x00000004
        /*0ef4*/ 	.word	0x00022830
        /*0ef8*/ 	.short	0x010a
        /*0efa*/ 	.byte	0x3f
	.zero		1


	//   ....[46]....
        /*0efc*/ 	.word	0x00011ee0
        /*0f00*/ 	.word	0x0000009d
        /*0f04*/ 	.word	0x00000000
        /*0f08*/ 	.short	0x0101
        /*0f0a*/ 	.byte	0x3f
	.zero		1


	//   ....[47]....
        /*0f0c*/ 	.word	0x00012820
        /*0f10*/ 	.word	0x00000004
        /*0f14*/ 	.word	0x00022850
        /*0f18*/ 	.short	0x010a
        /*0f1a*/ 	.byte	0x3f
	.zero		1


	//   ....[48]....
        /*0f1c*/ 	.word	0x00012870
        /*0f20*/ 	.word	0x00000004
        /*0f24*/ 	.word	0x00022850
        /*0f28*/ 	.short	0x010a
        /*0f2a*/ 	.byte	0x3f
	.zero		1


	//   ....[49]....
        /*0f2c*/ 	.word	0x00012c20
        /*0f30*/ 	.word	0x00000004
        /*0f34*/ 	.word	0x00000000
        /*0f38*/ 	.short	0x0101
        /*0f3a*/ 	.byte	0x3f
	.zero		1


	//   ....[50]....
        /*0f3c*/ 	.word	0x00012d50
        /*0f40*/ 	.word	0x000000d3
        /*0f44*/ 	.word	0x00022830
        /*0f48*/ 	.short	0x010a
        /*0f4a*/ 	.byte	0x3f
	.zero		1


	//   ....[51]....
        /*0f4c*/ 	.word	0x00012db0
        /*0f50*/ 	.word	0x000000d3
        /*0f54*/ 	.word	0x00022830
        /*0f58*/ 	.short	0x010a
        /*0f5a*/ 	.byte	0x3f
	.zero		1


	//   ....[52]....
        /*0f5c*/ 	.word	0x00013400
        /*0f60*/ 	.word	0x000000a4
        /*0f64*/ 	.word	0x00000000
        /*0f68*/ 	.short	0x0101
        /*0f6a*/ 	.byte	0x3f
	.zero		1


	//   ....[53]....
        /*0f6c*/ 	.word	0x00015fd0
        /*0f70*/ 	.word	0x000000d3
        /*0f74*/ 	.word	0x00022850
        /*0f78*/ 	.short	0x010a
        /*0f7a*/ 	.byte	0x3f
	.zero		1


	//   ....[54]....
        /*0f7c*/ 	.word	0x00016020
        /*0f80*/ 	.word	0x000000d3
        /*0f84*/ 	.word	0x00022850
        /*0f88*/ 	.short	0x010a
        /*0f8a*/ 	.byte	0x3f
	.zero		1


	//   ....[55]....
        /*0f8c*/ 	.word	0x000163f0
        /*0f90*/ 	.word	0x000000d3
        /*0f94*/ 	.word	0x00000000
        /*0f98*/ 	.short	0x0101
        /*0f9a*/ 	.byte	0x3f
	.zero		1


	//   ....[56]....
        /*0f9c*/ 	.word	0x00018900
        /*0fa0*/ 	.word	0x00000003
        /*0fa4*/ 	.word	0x00000000
        /*0fa8*/ 	.short	0x0101
        /*0faa*/ 	.byte	0x3f
	.zero		1


	//   ....[57]....
        /*0fac*/ 	.word	0x000192b0
        /*0fb0*/ 	.word	0x00000003
        /*0fb4*/ 	.word	0x00000000
        /*0fb8*/ 	.short	0x0101
        /*0fba*/ 	.byte	0x3f
	.zero		1


	//   ....[58]....
        /*0fbc*/ 	.word	0x0001df90
        /*0fc0*/ 	.word	0x00000013
        /*0fc4*/ 	.word	0x00022820
        /*0fc8*/ 	.short	0x010a
        /*0fca*/ 	.byte	0x3f
	.zero		1


	//   ....[59]....
        /*0fcc*/ 	.word	0x0001e060
        /*0fd0*/ 	.word	0x00000007
        /*0fd4*/ 	.word	0x000228a0
        /*0fd8*/ 	.short	0x010a
        /*0fda*/ 	.byte	0x3f
	.zero		1


	//   ....[60]....
        /*0fdc*/ 	.word	0x0001e2a0
        /*0fe0*/ 	.word	0x00000007
        /*0fe4*/ 	.word	0x000228c0
        /*0fe8*/ 	.short	0x010a
        /*0fea*/ 	.byte	0x3f
	.zero		1


	//   ....[61]....
        /*0fec*/ 	.word	0x0001e940
        /*0ff0*/ 	.word	0x00000006
        /*0ff4*/ 	.word	0x000228a0
        /*0ff8*/ 	.short	0x010a
        /*0ffa*/ 	.byte	0x3f
	.zero		1


	//   ....[62]....
        /*0ffc*/ 	.word	0x0001eb70
        /*1000*/ 	.word	0x00000006
        /*1004*/ 	.word	0x000228c0
        /*1008*/ 	.short	0x010a
        /*100a*/ 	.byte	0x3f
	.zero		1


	//   ....[63]....
        /*100c*/ 	.word	0x00020110
        /*1010*/ 	.word	0x00000000
        /*1014*/ 	.word	0x00022840
        /*1018*/ 	.short	0x010a
        /*101a*/ 	.byte	0x3f
	.zero		1


	//   ....[64]....
        /*101c*/ 	.word	0x00020e10
        /*1020*/ 	.word	0x00000013
        /*1024*/ 	.word	0x00022800
        /*1028*/ 	.short	0x0107
        /*102a*/ 	.byte	0x3f
	.zero		1


	//   ....[65]....
        /*102c*/ 	.word	0x00020f00
        /*1030*/ 	.word	0x00000013
        /*1034*/ 	.word	0x00022800
        /*1038*/ 	.short	0x0101
        /*103a*/ 	.byte	0x3f
	.zero		1


	//   ....[66]....
        /*103c*/ 	.word	0x00020f20
        /*1040*/ 	.word	0x00000013
        /*1044*/ 	.word	0x00022820
        /*1048*/ 	.short	0x010a
        /*104a*/ 	.byte	0x3f
	.zero		1


	//   ....[67]....
        /*104c*/ 	.word	0x00021000
        /*1050*/ 	.word	0x00000002
        /*1054*/ 	.word	0x00022860
        /*1058*/ 	.short	0x010a
        /*105a*/ 	.byte	0x3f
	.zero		1


	//   ....[68]....
        /*105c*/ 	.word	0x00021930
        /*1060*/ 	.word	0x00000002
        /*1064*/ 	.word	0x00022840
        /*1068*/ 	.short	0x010a
        /*106a*/ 	.byte	0x3f
	.zero		1


	//   ....[69]....
        /*106c*/ 	.word	0x00021b90
        /*1070*/ 	.word	0x00000002
        /*1074*/ 	.word	0x00022860
        /*1078*/ 	.short	0x010a
        /*107a*/ 	.byte	0x3f
	.zero		1


	//   ....[70]....
        /*107c*/ 	.word	0x00022380
        /*1080*/ 	.word	0x00000003
        /*1084*/ 	.word	0x00022840
        /*1088*/ 	.short	0x010a
        /*108a*/ 	.byte	0x3f
	.zero		1


	//   ....[71]....
        /*108c*/ 	.word	0x000225d0
        /*1090*/ 	.word	0x00000003
        /*1094*/ 	.word	0x00022860
        /*1098*/ 	.short	0x010a
        /*109a*/ 	.byte	0x3f
	.zero		1


	//   ....[72]....
        /*109c*/ 	.word	0x00022d50
        /*10a0*/ 	.word	0x00000003
        /*10a4*/ 	.word	0x00022840
        /*10a8*/ 	.short	0x010a
        /*10aa*/ 	.byte	0x3f
	.zero		1


	//   ....[73]....
        /*10ac*/ 	.word	0x00022fb0
        /*10b0*/ 	.word	0x00000003
        /*10b4*/ 	.word	0x00022860
        /*10b8*/ 	.short	0x010a
        /*10ba*/ 	.byte	0x3f
	.zero		1


	//   ....[74]....
        /*10bc*/ 	.word	0x00024970
        /*10c0*/ 	.word	0x00000000
        /*10c4*/ 	.word	0x00022820
        /*10c8*/ 	.short	0x010a
        /*10ca*/ 	.byte	0x3f
	.zero		1


	//   ....[75]....
        /*10cc*/ 	.word	0x00024b20
        /*10d0*/ 	.word	0x00000006
        /*10d4*/ 	.word	0x00000000
        /*10d8*/ 	.short	0x010a
        /*10da*/ 	.byte	0x3f
	.zero		1


	//   ....[76]....
        /*10dc*/ 	.word	0x00024b90
        /*10e0*/ 	.word	0x00000007
        /*10e4*/ 	.word	0x00000000
        /*10e8*/ 	.short	0x010a
        /*10ea*/ 	.byte	0x3f
	.zero		1


	//   ....[77]....
        /*10ec*/ 	.word	0x00024c00
        /*10f0*/ 	.word	0x00000004
        /*10f4*/ 	.word	0x00000000
        /*10f8*/ 	.short	0x010a
        /*10fa*/ 	.byte	0x3f
	.zero		1


	//   ....[78]....
        /*10fc*/ 	.word	0x00024c30
        /*1100*/ 	.word	0x00000003
        /*1104*/ 	.word	0x00000000
        /*1108*/ 	.short	0x010a
        /*110a*/ 	.byte	0x3f
	.zero		1


	//   ....[79]....
        /*110c*/ 	.word	0x00024c90
        /*1110*/ 	.word	0x0000005f
        /*1114*/ 	.word	0x00022890
        /*1118*/ 	.short	0x010a
        /*111a*/ 	.byte	0x3f
	.zero		1


	//   ....[80]....
        /*111c*/ 	.word	0x00024ce0
        /*1120*/ 	.word	0x0000005f
        /*1124*/ 	.word	0x00022890
        /*1128*/ 	.short	0x010a
        /*112a*/ 	.byte	0x3f
	.zero		1


	//   ....[81]....
        /*112c*/ 	.word	0x00024d30
        /*1130*/ 	.word	0x0000005f
        /*1134*/ 	.word	0x00022890
        /*1138*/ 	.short	0x010a
        /*113a*/ 	.byte	0x3f
	.zero		1


	//   ....[82]....
        /*113c*/ 	.word	0x00024d80
        /*1140*/ 	.word	0x0000005f
        /*1144*/ 	.word	0x000228b0
        /*1148*/ 	.short	0x010a
        /*114a*/ 	.byte	0x3f
	.zero		1


	//   ....[83]....
        /*114c*/ 	.word	0x000251f0
        /*1150*/ 	.word	0x00000013
        /*1154*/ 	.word	0x00022800
        /*1158*/ 	.short	0x010a
        /*115a*/ 	.byte	0x3f
	.zero		1


	//   ....[84]....
        /*115c*/ 	.word	0x000257e0
        /*1160*/ 	.word	0x00000013
        /*1164*/ 	.word	0x00022800
        /*1168*/ 	.short	0x010a
        /*116a*/ 	.byte	0x3f
	.zero		1


	//   ....[85]....
        /*116c*/ 	.word	0x00025830
        /*1170*/ 	.word	0x00000004
        /*1174*/ 	.word	0x00022830
        /*1178*/ 	.short	0x010a
        /*117a*/ 	.byte	0x3f
	.zero		1


	//   ....[86]....
        /*117c*/ 	.word	0x00025880
        /*1180*/ 	.word	0x00000004
        /*1184*/ 	.word	0x00022850
        /*1188*/ 	.short	0x010a
        /*118a*/ 	.byte	0x3f
	.zero		1


	//   ....[87]....
        /*118c*/ 	.word	0x000258d0
        /*1190*/ 	.word	0x000000d4
        /*1194*/ 	.word	0x00022830
        /*1198*/ 	.short	0x010a
        /*119a*/ 	.byte	0x3f
	.zero		1


	//   ....[88]....
        /*119c*/ 	.word	0x00025920
        /*11a0*/ 	.word	0x000000d4
        /*11a4*/ 	.word	0x00022850
        /*11a8*/ 	.short	0x010a
        /*11aa*/ 	.byte	0x3f
	.zero		1


	//   ....[89]....
        /*11ac*/ 	.word	0x00025970
        /*11b0*/ 	.word	0x00000004
        /*11b4*/ 	.word	0x00022830
        /*11b8*/ 	.short	0x010a
        /*11ba*/ 	.byte	0x3f
	.zero		1


	//   ....[90]....
        /*11bc*/ 	.word	0x000259c0
        /*11c0*/ 	.word	0x00000004
        /*11c4*/ 	.word	0x00022850
        /*11c8*/ 	.short	0x010a
        /*11ca*/ 	.byte	0x3f
	.zero		1


	//   ....[91]....
        /*11cc*/ 	.word	0x00025a10
        /*11d0*/ 	.word	0x000000d3
        /*11d4*/ 	.word	0x00022830
        /*11d8*/ 	.short	0x010a
        /*11da*/ 	.byte	0x3f
	.zero		1


	//   ....[92]....
        /*11dc*/ 	.word	0x00025a60
        /*11e0*/ 	.word	0x000000d3
        /*11e4*/ 	.word	0x00022850
        /*11e8*/ 	.short	0x010a
        /*11ea*/ 	.byte	0x3f
	.zero		1


	//   ....[93]....
        /*11ec*/ 	.word	0x00026660
        /*11f0*/ 	.word	0x00000013
        /*11f4*/ 	.word	0x00022820
        /*11f8*/ 	.short	0x010a
        /*11fa*/ 	.byte	0x3f
	.zero		1


	//   ....[94]....
        /*11fc*/ 	.word	0x000266b0
        /*1200*/ 	.word	0x00000007
        /*1204*/ 	.word	0x000228a0
        /*1208*/ 	.short	0x010a
        /*120a*/ 	.byte	0x3f
	.zero		1


	//   ....[95]....
        /*120c*/ 	.word	0x00026700
        /*1210*/ 	.word	0x00000007
        /*1214*/ 	.word	0x000228c0
        /*1218*/ 	.short	0x010a
        /*121a*/ 	.byte	0x3f
	.zero		1


	//   ....[96]....
        /*121c*/ 	.word	0x00026750
        /*1220*/ 	.word	0x00000006
        /*1224*/ 	.word	0x000228a0
        /*1228*/ 	.short	0x010a
        /*122a*/ 	.byte	0x3f
	.zero		1


	//   ....[97]....
        /*122c*/ 	.word	0x000267a0
        /*1230*/ 	.word	0x00000006
        /*1234*/ 	.word	0x000228c0
        /*1238*/ 	.short	0x010a
        /*123a*/ 	.byte	0x3f
	.zero		1


	//   ....[98]....
        /*123c*/ 	.word	0x00026940
        /*1240*/ 	.word	0x00000000
        /*1244*/ 	.word	0x00022840
        /*1248*/ 	.short	0x010a
        /*124a*/ 	.byte	0x3f
	.zero		1


	//   ....[99]....
        /*124c*/ 	.word	0x000273e0
        /*1250*/ 	.word	0x00000013
        /*1254*/ 	.word	0x00022820
        /*1258*/ 	.short	0x010a
        /*125a*/ 	.byte	0x3f
	.zero		1


	//   ....[100]....
        /*125c*/ 	.word	0x00027430
        /*1260*/ 	.word	0x00000002
        /*1264*/ 	.word	0x00022860
        /*1268*/ 	.short	0x010a
        /*126a*/ 	.byte	0x3f
	.zero		1


	//   ....[101]....
        /*126c*/ 	.word	0x00027480
        /*1270*/ 	.word	0x00000002
        /*1274*/ 	.word	0x00022840
        /*1278*/ 	.short	0x010a
        /*127a*/ 	.byte	0x3f
	.zero		1


	//   ....[102]....
        /*127c*/ 	.word	0x000274d0
        /*1280*/ 	.word	0x00000002
        /*1284*/ 	.word	0x00022860
        /*1288*/ 	.short	0x010a
        /*128a*/ 	.byte	0x3f
	.zero		1


	//   ....[103]....
        /*128c*/ 	.word	0x00027520
        /*1290*/ 	.word	0x00000003
        /*1294*/ 	.word	0x00022840
        /*1298*/ 	.short	0x010a
        /*129a*/ 	.byte	0x3f
	.zero		1


	//   ....[104]....
        /*129c*/ 	.word	0x00027570
        /*12a0*/ 	.word	0x00000003
        /*12a4*/ 	.word	0x00022860
        /*12a8*/ 	.short	0x010a
        /*12aa*/ 	.byte	0x3f
	.zero		1


	//   ....[105]....
        /*12ac*/ 	.word	0x000275c0
        /*12b0*/ 	.word	0x00000003
        /*12b4*/ 	.word	0x00022840
        /*12b8*/ 	.short	0x010a
        /*12ba*/ 	.byte	0x3f
	.zero		1


	//   ....[106]....
        /*12bc*/ 	.word	0x00027610
        /*12c0*/ 	.word	0x00000003
        /*12c4*/ 	.word	0x00022860
        /*12c8*/ 	.short	0x010a
        /*12ca*/ 	.byte	0x3f
	.zero		1


	//   ....[107]....
        /*12cc*/ 	.word	0x00028190
        /*12d0*/ 	.word	0x00000000
        /*12d4*/ 	.word	0x00022820
        /*12d8*/ 	.short	0x010a
        /*12da*/ 	.byte	0x3f
	.zero		1


	//   ....[108]....
        /*12dc*/ 	.word	0x00028330
        /*12e0*/ 	.word	0x00000006
        /*12e4*/ 	.word	0x00000000
        /*12e8*/ 	.short	0x010a
        /*12ea*/ 	.byte	0x3f
	.zero		1


	//   ....[109]....
        /*12ec*/ 	.word	0x00028380
        /*12f0*/ 	.word	0x00000007
        /*12f4*/ 	.word	0x00000000
        /*12f8*/ 	.short	0x010a
        /*12fa*/ 	.byte	0x3f
	.zero		1


	//   ....[110]....
        /*12fc*/ 	.word	0x000283d0
        /*1300*/ 	.word	0x00000004
        /*1304*/ 	.word	0x00000000
        /*1308*/ 	.short	0x010a
        /*130a*/ 	.byte	0x3f
	.zero		1


	//----- nvinfo : EIATTR_NUM_MBARRIERS
	.align		4
.L_415:
        /*130c*/ 	.byte	0x03, 0x38
        /*130e*/ 	.short	0x0016


	//----- nvinfo : EIATTR_EXIT_INSTR_OFFSETS
	.align		4
        /*1310*/ 	.byte	0x04, 0x1c
        /*1312*/ 	.short	(.L_417 - .L_416)


	//   ....[0]....
.L_416:
        /*1314*/ 	.word	0x00024c80


	//----- nvinfo : EIATTR_MAX_THREADS
	.align		4
.L_417:
        /*1318*/ 	.byte	0x04, 0x05
        /*131a*/ 	.short	(.L_419 - .L_418)
.L_418:
        /*131c*/ 	.word	0x00000180
        /*1320*/ 	.word	0x00000001
        /*1324*/ 	.word	0x00000001


	//----- nvinfo : EIATTR_CRS_STACK_SIZE
	.align		4
.L_419:
        /*1328*/ 	.byte	0x04, 0x1e
        /*132a*/ 	.short	(.L_421 - .L_420)
.L_420:
        /*132c*/ 	.word	0x00000000


	//----- nvinfo : EIATTR_CBANK_PARAM_SIZE
	.align		4
.L_421:
        /*1330*/ 	.byte	0x03, 0x19
        /*1332*/ 	.short	0x0af0


	//----- nvinfo : EIATTR_PARAM_CBANK
	.align		4
        /*1334*/ 	.byte	0x04, 0x0a
        /*1336*/ 	.short	(.L_423 - .L_422)
	.align		4
.L_422:
        /*1338*/ 	.word	index@(.nv.constant0._ZN7cutlass13device_kernelIN5flash11enable_sm90INS1_16FlashAttnFwdSm90INS1_25CollectiveMainloopFwdSm90ILi2EN4cute5tupleIJNS5_1CILi1EEES8_S8_EEENS6_IJNS7_ILi128EEENS7_ILi96EEENS7_ILi64EEEEEELi256ENS_6half_tEfNS_4arch4Sm90ELb0ELb1ELb1ELb1ELb0ELb1ELb0ELb1ELb0ELb1ELb1ELb0EEENS1_21CollectiveEpilogueFwdINS6_IJSA_NS7_ILi256EEESB_EEES9_SE_SG_Li256ELb1ELb1ELb1ELb0EEENS1_36VarlenDynamicPersistentTileSchedulerILi128ELi96ELi256ELi128ELb1ELb1ELb1ELb1ELb0ELb1EEEEEEEEEvNT_6ParamsE)
        /*133c*/ 	.short	0x0210
        /*133e*/ 	.short	0x0af0


	//----- nvinfo : EIATTR_SW_WAR
	.align		4
.L_423:
        /*1340*/ 	.byte	0x04, 0x36
        /*1342*/ 	.short	(.L_425 - .L_424)
.L_424:
        /*1344*/ 	.word	0x00000008
.L_425:


//--------------------- .nv.info._ZN7cutlass13device_kernelIN5flash11enable_sm90INS1_16FlashAttnFwdSm90INS1_25CollectiveMainloopFwdSm90ILi2EN4cute5tupleIJNS5_1CILi1EEES8_S8_EEENS6_IJNS7_ILi128EEENS7_ILi96EEENS7_ILi64EEEEEELi256ENS_6half_tEfNS_4arch4Sm90ELb0ELb1ELb1ELb1ELb0ELb0ELb1ELb1ELb0ELb1ELb1ELb0EEENS1_21CollectiveEpilogueFwdINS6_IJSA_NS7_ILi256EEESB_EEES9_SE_SG_Li256ELb1ELb1ELb1ELb0EEENS1_36VarlenDynamicPersistentTileSchedulerILi128ELi96ELi256ELi128ELb1ELb1ELb1ELb1ELb0ELb1EEEEEEEEEvNT_6ParamsE --------------------------
	.section	.nv.info._ZN7cutlass13device_kernelIN5flash11enable_sm90INS1_16FlashAttnFwdSm90INS1_25CollectiveMainloopFwdSm90ILi2EN4cute5tupleIJNS5_1CILi1EEES8_S8_EEENS6_IJNS7_ILi128EEENS7_ILi96EEENS7_ILi64EEEEEELi256ENS_6half_tEfNS_4arch4Sm90ELb0ELb1ELb1ELb1ELb0ELb0ELb1ELb1ELb0ELb1ELb1ELb0EEENS1_21CollectiveEpilogueFwdINS6_IJSA_NS7_ILi256EEESB_EEES9_SE_SG_Li256ELb1ELb1ELb1ELb0EEENS1_36VarlenDynamicPersistentTileSchedulerILi128ELi96ELi256ELi128ELb1ELb1ELb1ELb1ELb0ELb1EEEEEEEEEvNT_6ParamsE,"",@"SHT_CUDA_INFO"
	.sectionflags	@""
	.align	4


	//----- nvinfo : EIATTR_CUDA_API_VERSION
	.align		4
        /*0000*/ 	.byte	0x04, 0x37
        /*0002*/ 	.short	(.L_427 - .L_426)
.L_426:
        /*0004*/ 	.word	0x00000082


	//----- nvinfo : EIATTR_KPARAM_INFO
	.align		4
.L_427:
        /*0008*/ 	.byte	0x04, 0x17
        /*000a*/ 	.short	(.L_429 - .L_428)
.L_428:
        /*000c*/ 	.word	0x00000000
        /*0010*/ 	.short	0x0000
        /*0012*/ 	.short	0x0070
        /*0014*/ 	.byte	0x00, 0xf0, 0x01, 0x2e


	//----- nvinfo : EIATTR_SPARSE_MMA_MASK
	.align		4
.L_429:
        /*0018*/ 	.byte	0x03, 0x50
        /*001a*/ 	.short	0x0000


	//----- nvinfo : EIATTR_MAXREG_COUNT
	.align		4
        /*001c*/ 	.byte	0x03, 0x1b
        /*001e*/ 	.short	0x00a8


	//----- nvinfo : EIATTR_NUM_BARRIERS
	.align		4
        /*0020*/ 	.byte	0x02, 0x4c
        /*0022*/ 	.byte	0x10
	.zero		1


	//----- nvinfo : EIATTR_EXTERNS
	.align		4
        /*0024*/ 	.byte	0x04, 0x0f
        /*0026*/ 	.short	(.L_431 - .L_430)


	//   ....[0]....
	.align		4
.L_430:
        /*0028*/ 	.word	index@(__assertfail)


	//----- nvinfo : EIATTR_ANNOTATIONS
	.align		4
.L_431:
        /*002c*/ 	.byte	0x04, 0x55
        /*002e*/ 	.short	(.L_433 - .L_432)


	//   ....[0]....
.L_432:
        /* <DEDUP_REMOVED lines=116> */


	//----- nvinfo : EIATTR_MERCURY_ISA_VERSION
	.align		4
.L_433:
        /*0760*/ 	.byte	0x03, 0x5f
        /*0762*/ 	.short	0x0101


	//----- nvinfo : EIATTR_UNUSED_LOAD_BYTE_OFFSET
	.align		4
        /*0764*/ 	.byte	0x04, 0x44
        /*0766*/ 	.short	(.L_435 - .L_434)


	//   ....[0]....
.L_434:
        /*0768*/ 	.word	0x00000b40
        /*076c*/ 	.word	0x0000fff0


	//   ....[1]....
        /*0770*/ 	.word	0x00020670
        /*0774*/ 	.word	0x0000fff0


	//----- nvinfo : EIATTR_INT_WARP_WIDE_INSTR_OFFSETS
	.align		4
.L_435:
        /*0778*/ 	.byte	0x04, 0x31
        /*077a*/ 	.short	(.L_437 - .L_436)


	//   ....[0]....
.L_436:
        /*077c*/ 	.word	0x00000170


	//   ....[1]....
        /*0780*/ 	.word	0x000001b0


	//   ....[2]....
        /*0784*/ 	.word	0x00000220


	//   ....[3]....
        /*0788*/ 	.word	0x00000230


	//   ....[4]....
        /*078c*/ 	.word	0x00026fb0


	//   ....[5]....
        /*0790*/ 	.word	0x00027040


	//   ....[6]....
        /*0794*/ 	.word	0x0002b910


	//   ....[7]....
        /*0798*/ 	.word	0x0002b9a0


	//----- nvinfo : EIATTR_COOP_GROUP_MASK_REGIDS
	.align		4
.L_437:
        /*079c*/ 	.byte	0x04, 0x29
        /*079e*/ 	.short	(.L_439 - .L_438)


	//   ....[0]....
.L_438:
        /*07a0*/ 	.word	0xffffffff


	//   ....[1]....
        /*07a4*/ 	.word	0xffffffff


	//   ....[2]....
        /*07a8*/ 	.word	0xffffffff


	//   ....[3]....
        /*07ac*/ 	.word	0xffffffff


	//   ....[4]....
        /*07b0*/ 	.word	0xffffffff


	//   ....[5]....
        /*07b4*/ 	.word	0xffffffff


	//   ....[6]....
        /*07b8*/ 	.word	0xffffffff


	//   ....[7]....
        /*07bc*/ 	.word	0xffffffff


	//   ....[8]....
        /*07c0*/ 	.word	0xffffffff


	//   ....[9]....
        /*07c4*/ 	.word	0xffffffff


	//   ....[10]....
        /*07c8*/ 	.word	0xffffffff


	//   ....[11]....
        /*07cc*/ 	.word	0xffffffff


	//   ....[12]....
        /*07d0*/ 	.word	0xffffffff


	//   ....[13]....
        /*07d4*/ 	.word	0xffffffff


	//   ....[14]....
        /*07d8*/ 	.word	0xffffffff


	//   ....[15]....
        /*07dc*/ 	.word	0xffffffff


	//   ....[16]....
        /*07e0*/ 	.word	0xffffffff


	//   ....[17]....
        /*07e4*/ 	.word	0xffffffff


	//   ....[18]....
        /*07e8*/ 	.word	0xffffffff


	//   ....[19]....
        /*07ec*/ 	.word	0xffffffff


	//   ....[20]....
        /*07f0*/ 	.word	0xffffffff


	//   ....[21]....
        /*07f4*/ 	.word	0xffffffff


	//   ....[22]....
        /*07f8*/ 	.word	0xffffffff


	//   ....[23]....
        /*07fc*/ 	.word	0xffffffff


	//   ....[24]....
        /*0800*/ 	.word	0xffffffff


	//   ....[25]....
        /*0804*/ 	.word	0xffffffff


	//   ....[26]....
        /*0808*/ 	.word	0xffffffff


	//   ....[27]....
        /*080c*/ 	.word	0xffffffff


	//   ....[28]....
        /*0810*/ 	.word	0xffffffff


	//   ....[29]....
        /*0814*/ 	.word	0xffffffff


	//   ....[30]....
        /*0818*/ 	.word	0xffffffff


	//   ....[31]....
        /*081c*/ 	.word	0xffffffff


	//   ....[32]....
        /*0820*/ 	.word	0xffffffff


	//   ....[33]....
        /*0824*/ 	.word	0xffffffff


	//   ....[34]....
        /*0828*/ 	.word	0xffffffff


	//   ....[35]....
        /*082c*/ 	.word	0xffffffff


	//   ....[36]....
        /*0830*/ 	.word	0xffffffff


	//   ....[37]....
        /*0834*/ 	.word	0xffffffff


	//   ....[38]....
        /*0838*/ 	.word	0xffffffff


	//   ....[39]....
        /*083c*/ 	.word	0xffffffff


	//   ....[40]....
        /*0840*/ 	.word	0xffffffff


	//   ....[41]....
        /*0844*/ 	.word	0xffffffff


	//   ....[42]....
        /*0848*/ 	.word	0xffffffff


	//   ....[43]....
        /*084c*/ 	.word	0xffffffff


	//   ....[44]....
        /*0850*/ 	.word	0xffffffff


	//   ....[45]....
        /*0854*/ 	.word	0xffffffff


	//   ....[46]....
        /*0858*/ 	.word	0xffffffff


	//   ....[47]....
        /*085c*/ 	.word	0xffffffff


	//   ....[48]....
        /*0860*/ 	.word	0xffffffff


	//   ....[49]....
        /*0864*/ 	.word	0xffffffff


	//   ....[50]....
        /*0868*/ 	.word	0xffffffff


	//   ....[51]....
        /*086c*/ 	.word	0xffffffff


	//   ....[52]....
        /*0870*/ 	.word	0xffffffff


	//   ....[53]....
        /*0874*/ 	.word	0xffffffff


	//   ....[54]....
        /*0878*/ 	.word	0xffffffff


	//   ....[55]....
        /*087c*/ 	.word	0xffffffff


	//   ....[56]....
        /*0880*/ 	.word	0xffffffff


	//   ....[57]....
        /*0884*/ 	.word	0xffffffff


	//   ....[58]....
        /*0888*/ 	.word	0xffffffff


	//   ....[59]....
        /*088c*/ 	.word	0xffffffff


	//   ....[60]....
        /*0890*/ 	.word	0xffffffff


	//   ....[61]....
        /*0894*/ 	.word	0xffffffff


	//   ....[62]....
        /*0898*/ 	.word	0xffffffff


	//   ....[63]....
        /*089c*/ 	.word	0xffffffff


	//   ....[64]....
        /*08a0*/ 	.word	0xffffffff


	//   ....[65]....
        /*08a4*/ 	.word	0xffffffff


	//   ....[66]....
        /*08a8*/ 	.word	0xffffffff


	//   ....[67]....
        /*08ac*/ 	.word	0xffffffff


	//   ....[68]....
        /*08b0*/ 	.word	0xffffffff


	//   ....[69]....
        /*08b4*/ 	.word	0xffffffff


	//   ....[70]....
        /*08b8*/ 	.word	0xffffffff


	//   ....[71]....
        /*08bc*/ 	.word	0xffffffff


	//   ....[72]....
        /*08c0*/ 	.word	0xffffffff


	//   ....[73]....
        /*08c4*/ 	.word	0xffffffff


	//   ....[74]....
        /*08c8*/ 	.word	0xffffffff


	//   ....[75]....
        /*08cc*/ 	.word	0xffffffff


	//   ....[76]....
        /*08d0*/ 	.word	0xffffffff


	//   ....[77]....
        /*08d4*/ 	.word	0xffffffff


	//   ....[78]....
        /*08d8*/ 	.word	0xffffffff


	//   ....[79]....
        /*08dc*/ 	.word	0xffffffff


	//   ....[80]....
        /*08e0*/ 	.word	0xffffffff


	//   ....[81]....
        /*08e4*/ 	.word	0xffffffff


	//   ....[82]....
        /*08e8*/ 	.word	0xffffffff


	//   ....[83]....
        /*08ec*/ 	.word	0xffffffff


	//   ....[84]....
        /*08f0*/ 	.word	0xffffffff


	//   ....[85]....
        /*08f4*/ 	.word	0xffffffff


	//   ....[86]....
        /*08f8*/ 	.word	0xffffffff


	//   ....[87]....
        /*08fc*/ 	.word	0xffffffff


	//   ....[88]....
        /*0900*/ 	.word	0xffffffff


	//   ....[89]....
        /*0904*/ 	.word	0xffffffff


	//   ....[90]....
        /*0908*/ 	.word	0xffffffff


	//   ....[91]....
        /*090c*/ 	.word	0xffffffff


	//   ....[92]....
        /*0910*/ 	.word	0xffffffff


	//   ....[93]....
        /*0914*/ 	.word	0xffffffff


	//   ....[94]....
        /*0918*/ 	.word	0xffffffff


	//   ....[95]....
        /*091c*/ 	.word	0xffffffff


	//   ....[96]....
        /*0920*/ 	.word	0xffffffff


	//   ....[97]....
        /*0924*/ 	.word	0xffffffff


	//   ....[98]....
        /*0928*/ 	.word	0xffffffff


	//   ....[99]....
        /*092c*/ 	.word	0xffffffff


	//   ....[100]....
        /*0930*/ 	.word	0xffffffff


	//   ....[101]....
        /*0934*/ 	.word	0xffffffff


	//   ....[102]....
        /*0938*/ 	.word	0xffffffff


	//   ....[103]....
        /*093c*/ 	.word	0xffffffff


	//   ....[104]....
        /*0940*/ 	.word	0xffffffff


	//   ....[105]....
        /*0944*/ 	.word	0xffffffff


	//   ....[106]....
        /*0948*/ 	.word	0xffffffff


	//   ....[107]....
        /*094c*/ 	.word	0xffffffff


	//   ....[108]....
        /*0950*/ 	.word	0xffffffff


	//   ....[109]....
        /*0954*/ 	.word	0xffffffff


	//   ....[110]....
        /*0958*/ 	.word	0xffffffff


	//   ....[111]....
        /*095c*/ 	.word	0xffffffff


	//   ....[112]....
        /*0960*/ 	.word	0xffffffff


	//   ....[113]....
        /*0964*/ 	.word	0xffffffff


	//   ....[114]....
        /*0968*/ 	.word	0xffffffff


	//   ....[115]....
        /*096c*/ 	.word	0xffffffff


	//   ....[116]....
        /*0970*/ 	.word	0xffffffff


	//   ....[117]....
        /*0974*/ 	.word	0xffffffff


	//   ....[118]....
        /*0978*/ 	.word	0xffffffff


	//   ....[119]....
        /*097c*/ 	.word	0xffffffff


	//   ....[120]....
        /*0980*/ 	.word	0xffffffff


	//   ....[121]....
        /*0984*/ 	.word	0x0500000f


	//   ....[122]....
        /*0988*/ 	.word	0x0500000f


	//   ....[123]....
        /*098c*/ 	.word	0x0500000f


	//   ....[124]....
        /*0990*/ 	.word	0x0500000f


	//   ....[125]....
        /*0994*/ 	.word	0x0500000f


	//   ....[126]....
        /*0998*/ 	.word	0x0500000f


	//   ....[127]....
        /*099c*/ 	.word	0x0500000f


	//   ....[128]....
        /*09a0*/ 	.word	0x0500000f


	//   ....[129]....
        /*09a4*/ 	.word	0x0500000f


	//   ....[130]....
        /*09a8*/ 	.word	0x0500000f


	//   ....[131]....
        /*09ac*/ 	.word	0x0500000f


	//   ....[132]....
        /*09b0*/ 	.word	0x0500000f


	//   ....[133]....
        /*09b4*/ 	.word	0x0500000f


	//   ....[134]....
        /*09b8*/ 	.word	0x0500000f


	//   ....[135]....
        /*09bc*/ 	.word	0x0500000f


	//   ....[136]....
        /*09c0*/ 	.word	0x0500000f


	//   ....[137]....
        /*09c4*/ 	.word	0x0500000f


	//   ....[138]....
        /*09c8*/ 	.word	0x0500000f


	//   ....[139]....
        /*09cc*/ 	.word	0x0500000f


	//   ....[140]....
        /*09d0*/ 	.word	0x0500000f


	//   ....[141]....
        /*09d4*/ 	.word	0x0500000f


	//   ....[142]....
        /*09d8*/ 	.word	0x0500000f


	//   ....[143]....
        /*09dc*/ 	.word	0x0500000f


	//   ....[144]....
        /*09e0*/ 	.word	0x0500000f


	//   ....[145]....
        /*09e4*/ 	.word	0x0500000f


	//   ....[146]....
        /*09e8*/ 	.word	0x0500000f


	//   ....[147]....
        /*09ec*/ 	.word	0x0500000f


	//   ....[148]....
        /*09f0*/ 	.word	0x0500000f


	//   ....[149]....
        /*09f4*/ 	.word	0x0500000f


	//   ....[150]....
        /*09f8*/ 	.word	0x0500000f


	//   ....[151]....
        /*09fc*/ 	.word	0x0500000f


	//   ....[152]....
        /*0a00*/ 	.word	0x0500000f


	//   ....[153]....
        /*0a04*/ 	.word	0x0500000f


	//   ....[154]....
        /*0a08*/ 	.word	0x0500000f


	//   ....[155]....
        /*0a0c*/ 	.word	0x0500000f


	//   ....[156]....
        /*0a10*/ 	.word	0x0500000f


	//   ....[157]....
        /*0a14*/ 	.word	0x0500000f


	//   ....[158]....
        /*0a18*/ 	.word	0x0500000f


	//   ....[159]....
        /*0a1c*/ 	.word	0x0500000f


	//   ....[160]....
        /*0a20*/ 	.word	0x0500000f


	//   ....[161]....
        /*0a24*/ 	.word	0x0500000f


	//   ....[162]....
        /*0a28*/ 	.word	0x0500000f


	//   ....[163]....
        /*0a2c*/ 	.word	0x0500000f


	//   ....[164]....
        /*0a30*/ 	.word	0x0500000f


	//   ....[165]....
        /*0a34*/ 	.word	0x0500000f


	//   ....[166]....
        /*0a38*/ 	.word	0x0500000f


	//   ....[167]....
        /*0a3c*/ 	.word	0x0500000f


	//   ....[168]....
        /*0a40*/ 	.word	0x0500000f


	//   ....[169]....
        /*0a44*/ 	.word	0x0500000f


	//   ....[170]....
        /*0a48*/ 	.word	0x0500000f


	//   ....[171]....
        /*0a4c*/ 	.word	0x0500000f


	//   ....[172]....
        /*0a50*/ 	.word	0x0500000f


	//   ....[173]....
        /*0a54*/ 	.word	0xffffffff


	//   ....[174]....
        /*0a58*/ 	.word	0xffffffff


	//   ....[175]....
        /*0a5c*/ 	.word	0xffffffff


	//   ....[176]....
        /*0a60*/ 	.word	0xffffffff


	//   ....[177]....
        /*0a64*/ 	.word	0xffffffff


	//   ....[178]....
        /*0a68*/ 	.word	0xffffffff


	//----- nvinfo : EIATTR_COOP_GROUP_INSTR_OFFSETS
	.align		4
.L_439:
        /*0a6c*/ 	.byte	0x04, 0x28
        /*0a6e*/ 	.short	(.L_441 - .L_440)


	//   ....[0]....
.L_440:
        /*0a70*/ 	.word	0x000000b0


	//   ....[1]....
        /*0a74*/ 	.word	0x00000180


	//   ....[2]....
        /*0a78*/ 	.word	0x000001d0


	//   ....[3]....
        /*0a7c*/ 	.word	0x00000420


	//   ....[4]....
        /*0a80*/ 	.word	0x00000580


	//   ....[5]....
        /*0a84*/ 	.word	0x000006a0


	//   ....[6]....
        /*0a88*/ 	.word	0x00000800


	//   ....[7]....
        /*0a8c*/ 	.word	0x00002920


	//   ....[8]....
        /*0a90*/ 	.word	0x000048b0


	//   ....[9]....
        /*0a94*/ 	.word	0x00005010


	//   ....[10]....
        /*0a98*/ 	.word	0x00006120


	//   ....[11]....
        /*0a9c*/ 	.word	0x00006650


	//   ....[12]....
        /*0aa0*/ 	.word	0x00006990


	//   ....[13]....
        /*0aa4*/ 	.word	0x000069b0


	//   ....[14]....
        /*0aa8*/ 	.word	0x0000be00


	//   ....[15]....
        /*0aac*/ 	.word	0x0000bf60


	//   ....[16]....
        /*0ab0*/ 	.word	0x0000c0a0


	//   ....[17]....
        /*0ab4*/ 	.word	0x0000c0c0


	//   ....[18]....
        /*0ab8*/ 	.word	0x00015a40


	//   ....[19]....
        /*0abc*/ 	.word	0x00016000


	//   ....[20]....
        /*0ac0*/ 	.word	0x00016fa0


	//   ....[21]....
        /*0ac4*/ 	.word	0x00017060


	//   ....[22]....
        /*0ac8*/ 	.word	0x00017210


	//   ....[23]....
        /*0acc*/ 	.word	0x00017230


	//   ....[24]....
        /*0ad0*/ 	.word	0x0001f700


	//   ....[25]....
        /*0ad4*/ 	.word	0x0001f720


	//   ....[26]....
        /*0ad8*/ 	.word	0x0001f760


	//   ....[27]....
        /*0adc*/ 	.word	0x0001f7a0


	//   ....[28]....
        /*0ae0*/ 	.word	0x000219d0


	//   ....[29]....
        /*0ae4*/ 	.word	0x000219e0


	//   ....[30]....
        /*0ae8*/ 	.word	0x00021a10


	//   ....[31]....
        /*0aec*/ 	.word	0x00021a20


	//   ....[32]....
        /*0af0*/ 	.word	0x000223d0


	//   ....[33]....
        /*0af4*/ 	.word	0x00022400


	//   ....[34]....
        /*0af8*/ 	.word	0x00022540


	//   ....[35]....
        /*0afc*/ 	.word	0x00022560


	//   ....[36]....
        /*0b00*/ 	.word	0x000226a0


	//   ....[37]....
        /*0b04*/ 	.word	0x000226c0


	//   ....[38]....
        /*0b08*/ 	.word	0x00022810


	//   ....[39]....
        /*0b0c*/ 	.word	0x00022830


	//   ....[40]....
        /*0b10*/ 	.word	0x00022d70


	//   ....[41]....
        /*0b14*/ 	.word	0x00022da0


	//   ....[42]....
        /*0b18*/ 	.word	0x000237e0


	//   ....[43]....
        /*0b1c*/ 	.word	0x000237f0


	//   ....[44]....
        /*0b20*/ 	.word	0x00024b40


	//   ....[45]....
        /*0b24*/ 	.word	0x00024b60


	//   ....[46]....
        /*0b28*/ 	.word	0x00024ca0


	//   ....[47]....
        /*0b2c*/ 	.word	0x00024cc0


	//   ....[48]....
        /*0b30*/ 	.word	0x00024e00


	//   ....[49]....
        /*0b34*/ 	.word	0x00024e20


	//   ....[50]....
        /*0b38*/ 	.word	0x00024f70


	//   ....[51]....
        /*0b3c*/ 	.word	0x00024f90


	//   ....[52]....
        /*0b40*/ 	.word	0x00025170


	//   ....[53]....
        /*0b44*/ 	.word	0x000253a0


	//   ....[54]....
        /*0b48*/ 	.word	0x000253d0


	//   ....[55]....
        /*0b4c*/ 	.word	0x00025400


	//   ....[56]....
        /*0b50*/ 	.word	0x00025430


	//   ....[57]....
        /*0b54*/ 	.word	0x00025460


	//   ....[58]....
        /*0b58*/ 	.word	0x00025490


	//   ....[59]....
        /*0b5c*/ 	.word	0x00025630


	//   ....[60]....
        /*0b60*/ 	.word	0x00025660


	//   ....[61]....
        /*0b64*/ 	.word	0x00025690


	//   ....[62]....
        /*0b68*/ 	.word	0x000256c0


	//   ....[63]....
        /*0b6c*/ 	.word	0x000256f0


	//   ....[64]....
        /*0b70*/ 	.word	0x00025720


	//   ....[65]....
        /*0b74*/ 	.word	0x000257c0


	//   ....[66]....
        /*0b78*/ 	.word	0x000257f0


	//   ....[67]....
        /*0b7c*/ 	.word	0x00025800


	//   ....[68]....
        /*0b80*/ 	.word	0x00025830


	//   ....[69]....
        /*0b84*/ 	.word	0x00027580


	//   ....[70]....
        /*0b88*/ 	.word	0x00028050


	//   ....[71]....
        /*0b8c*/ 	.word	0x00028070


	//   ....[72]....
        /*0b90*/ 	.word	0x00028090


	//   ....[73]....
        /*0b94*/ 	.word	0x000280c0


	//   ....[74]....
        /*0b98*/ 	.word	0x00028190


	//   ....[75]....
        /*0b9c*/ 	.word	0x00028220


	//   ....[76]....
        /*0ba0*/ 	.word	0x00028250


	//   ....[77]....
        /*0ba4*/ 	.word	0x000282d0


	//   ....[78]....
        /*0ba8*/ 	.word	0x00028300


	//   ....[79]....
        /*0bac*/ 	.word	0x00028380


	//   ....[80]....
        /*0bb0*/ 	.word	0x000283b0


	//   ....[81]....
        /*0bb4*/ 	.word	0x00028430


	//   ....[82]....
        /*0bb8*/ 	.word	0x00028460


	//   ....[83]....
        /*0bbc*/ 	.word	0x00028480


	//   ....[84]....
        /*0bc0*/ 	.word	0x000284d0


	//   ....[85]....
        /*0bc4*/ 	.word	0x000284e0


	//   ....[86]....
        /*0bc8*/ 	.word	0x00028c20


	//   ....[87]....
        /*0bcc*/ 	.word	0x00028c60


	//   ....[88]....
        /*0bd0*/ 	.word	0x00028c80


	//   ....[89]....
        /*0bd4*/ 	.word	0x00028d20


	//   ....[90]....
        /*0bd8*/ 	.word	0x00028db0


	//   ....[91]....
        /*0bdc*/ 	.word	0x00028dc0


	//   ....[92]....
        /*0be0*/ 	.word	0x00028e50


	//   ....[93]....
        /*0be4*/ 	.word	0x00028e60


	//   ....[94]....
        /*0be8*/ 	.word	0x00028ed0


	//   ....[95]....
        /*0bec*/ 	.word	0x00028ee0


	//   ....[96]....
        /*0bf0*/ 	.word	0x00028f60


	//   ....[97]....
        /*0bf4*/ 	.word	0x00028f70


	//   ....[98]....
        /*0bf8*/ 	.word	0x00028ff0


	//   ....[99]....
        /*0bfc*/ 	.word	0x00029000


	//   ....[100]....
        /*0c00*/ 	.word	0x00029010


	//   ....[101]....
        /*0c04*/ 	.word	0x00029050


	//   ....[102]....
        /*0c08*/ 	.word	0x0002bc30


	//   ....[103]....
        /*0c0c*/ 	.word	0x0002bc40


	//   ....[104]....
        /*0c10*/ 	.word	0x0002bca0


	//   ....[105]....
        /*0c14*/ 	.word	0x0002bce0


	//   ....[106]....
        /*0c18*/ 	.word	0x0002bd10


	//   ....[107]....
        /*0c1c*/ 	.word	0x0002bd40


	//   ....[108]....
        /*0c20*/ 	.word	0x0002bd70


	//   ....[109]....
        /*0c24*/ 	.word	0x0002bda0


	//   ....[110]....
        /*0c28*/ 	.word	0x0002bf60


	//   ....[111]....
        /*0c2c*/ 	.word	0x0002bf90


	//   ....[112]....
        /*0c30*/ 	.word	0x0002bfc0


	//   ....[113]....
        /*0c34*/ 	.word	0x0002bff0


	//   ....[114]....
        /*0c38*/ 	.word	0x0002c020


	//   ....[115]....
        /*0c3c*/ 	.word	0x0002c050


	//   ....[116]....
        /*0c40*/ 	.word	0x0002c120


	//   ....[117]....
        /*0c44*/ 	.word	0x0002c140


	//   ....[118]....
        /*0c48*/ 	.word	0x0002c150


	//   ....[119]....
        /*0c4c*/ 	.word	0x0002c1d0


	//   ....[120]....
        /*0c50*/ 	.word	0x0002cd10


	//   ....[121]....
        /*0c54*/ 	.word	0x0002d2b0


	//   ....[122]....
        /*0c58*/ 	.word	0x0002d440


	//   ....[123]....
        /*0c5c*/ 	.word	0x0002d4a0


	//   ....[124]....
        /*0c60*/ 	.word	0x0002d500


	//   ....[125]....
        /*0c64*/ 	.word	0x0002d560


	//   ....[126]....
        /*0c68*/ 	.word	0x0002d600


	//   ....[127]....
        /*0c6c*/ 	.word	0x0002d6f0


	//   ....[128]....
        /*0c70*/ 	.word	0x0002d820


	//   ....[129]....
        /*0c74*/ 	.word	0x0002d8c0


	//   ....[130]....
        /*0c78*/ 	.word	0x0002d990


	//   ....[131]....
        /*0c7c*/ 	.word	0x0002da30


	//   ....[132]....
        /*0c80*/ 	.word	0x0002db00


	//   ....[133]....
        /*0c84*/ 	.word	0x0002dba0


	//   ....[134]....
        /*0c88*/ 	.word	0x0002dc70


	//   ....[135]....
        /*0c8c*/ 	.word	0x0002dd10


	//   ....[136]....
        /*0c90*/ 	.word	0x0002ddc0


	//   ....[137]....
        /*0c94*/ 	.word	0x0002de60


	//   ....[138]....
        /*0c98*/ 	.word	0x0002e100


	//   ....[139]....
        /*0c9c*/ 	.word	0x0002e1b0


	//   ....[140]....
        /*0ca0*/ 	.word	0x0002e2b0


	//   ....[141]....
        /*0ca4*/ 	.word	0x0002e3a0


	//   ....[142]....
        /*0ca8*/ 	.word	0x0002e460


	//   ....[143]....
        /*0cac*/ 	.word	0x0002e520


	//   ....[144]....
        /*0cb0*/ 	.word	0x0002e5e0


	//   ....[145]....
        /*0cb4*/ 	.word	0x0002e6a0


	//   ....[146]....
        /*0cb8*/ 	.word	0x0002e760


	//   ....[147]....
        /*0cbc*/ 	.word	0x0002e820


	//   ....[148]....
        /*0cc0*/ 	.word	0x0002e8e0


	//   ....[149]....
        /*0cc4*/ 	.word	0x0002e990


	//   ....[150]....
        /*0cc8*/ 	.word	0x0002ea90


	//   ....[151]....
        /*0ccc*/ 	.word	0x0002eae0


	//   ....[152]....
        /*0cd0*/ 	.word	0x0002eb40


	//   ....[153]....
        /*0cd4*/ 	.word	0x0002ec20


	//   ....[154]....
        /*0cd8*/ 	.word	0x0002ef50


	//   ....[155]....
        /*0cdc*/ 	.word	0x0002eff0


	//   ....[156]....
        /*0ce0*/ 	.word	0x0002f190


	//   ....[157]....
        /*0ce4*/ 	.word	0x0002f210


	//   ....[158]....
        /*0ce8*/ 	.word	0x0002f290


	//   ....[159]....
        /*0cec*/ 	.word	0x0002f310


	//   ....[160]....
        /*0cf0*/ 	.word	0x0002f390


	//   ....[161]....
        /*0cf4*/ 	.word	0x0002f420


	//   ....[162]....
        /*0cf8*/ 	.word	0x0002f4c0


	//   ....[163]....
        /*0cfc*/ 	.word	0x0002f570


	//   ....[164]....
        /*0d00*/ 	.word	0x0002f5f0


	//   ....[165]....
        /*0d04*/ 	.word	0x0002f670


	//   ....[166]....
        /*0d08*/ 	.word	0x0002f6f0


	//   ....[167]....
        /*0d0c*/ 	.word	0x0002f780


	//   ....[168]....
        /*0d10*/ 	.word	0x0002f800


	//   ....[169]....
        /*0d14*/ 	.word	0x0002f8b0


	//   ....[170]....
        /*0d18*/ 	.word	0x0002f900


	//   ....[171]....
        /*0d1c*/ 	.word	0x0002f9c0


	//   ....[172]....
        /*0d20*/ 	.word	0x0002faf0


	//   ....[173]....
        /*0d24*/ 	.word	0x000321d0


	//   ....[174]....
        /*0d28*/ 	.word	0x00032ff0


	//   ....[175]....
        /*0d2c*/ 	.word	0x00033bb0


	//   ....[176]....
        /*0d30*/ 	.word	0x00033bf0


	//   ....[177]....
        /*0d34*/ 	.word	0x00033c60


	//   ....[178]....
        /*0d38*/ 	.word	0x00033c80


	//----- nvinfo : EIATTR_REG_RECONFIG
	.align		4
.L_441:
        /*0d3c*/ 	.byte	0x01, 0x54
	.zero		2


	//----- nvinfo : EIATTR_SYSCALL_OFFSETS
	.align		4
        /*0d40*/ 	.byte	0x04, 0x46
        /*0d42*/ 	.short	(.L_443 - .L_442)


	//   ....[0]....
.L_442:
        /*0d44*/ 	.word	0x00002ba0


	//   ....[1]....
        /*0d48*/ 	.word	0x000271b0


	//   ....[2]....
        /*0d4c*/ 	.word	0x00027300


	//   ....[3]....
        /*0d50*/ 	.word	0x000273f0


	//   ....[4]....
        /*0d54*/ 	.word	0x00027c50


	//   ....[5]....
        /*0d58*/ 	.word	0x00028850


	//----- nvinfo : EIATTR_MBARRIER_INSTR_OFFSETS
	.align		4
.L_443:
        /*0d5c*/ 	.byte	0x04, 0x39
        /*0d5e*/ 	.short	(.L_445 - .L_444)


	//   ....[0]....
.L_444:
        /*0d60*/ 	.word	0x000002c0
        /*0d64*/ 	.word	0x000000ff
        /*0d68*/ 	.word	0x00032400
        /*0d6c*/ 	.short	0x0100
        /*0d6e*/ 	.byte	0x08
	.zero		1


	//   ....[1]....
        /*0d70*/ 	.word	0x000002d0
        /*0d74*/ 	.word	0x000000ff
        /*0d78*/ 	.word	0x00032410
        /*0d7c*/ 	.short	0x0100
        /*0d7e*/ 	.byte	0x08
	.zero		1


	//   ....[2]....
        /*0d80*/ 	.word	0x000002e0
        /*0d84*/ 	.word	0x000000ff
        /*0d88*/ 	.word	0x00032420
        /*0d8c*/ 	.short	0x0100
        /*0d8e*/ 	.byte	0x08
	.zero		1


	//   ....[3]....
        /*0d90*/ 	.word	0x000003d0
        /*0d94*/ 	.word	0x000000ff
        /*0d98*/ 	.word	0x00032430
        /*0d9c*/ 	.short	0x0100
        /*0d9e*/ 	.byte	0x08
	.zero		1


	//   ....[4]....
        /*0da0*/ 	.word	0x000003e0
        /*0da4*/ 	.word	0x000000ff
        /*0da8*/ 	.word	0x00032440
        /*0dac*/ 	.short	0x0100
        /*0dae*/ 	.byte	0x08
	.zero		1


	//   ....[5]....
        /*0db0*/ 	.word	0x000003f0
        /*0db4*/ 	.word	0x000000ff
        /*0db8*/ 	.word	0x00032438
        /*0dbc*/ 	.short	0x0100
        /*0dbe*/ 	.byte	0x08
	.zero		1


	//   ....[6]....
        /*0dc0*/ 	.word	0x00000400
        /*0dc4*/ 	.word	0x000000ff
        /*0dc8*/ 	.word	0x00032448
        /*0dcc*/ 	.short	0x0100
        /*0dce*/ 	.byte	0x08
	.zero		1


	//   ....[7]....
        /*0dd0*/ 	.word	0x00000530
        /*0dd4*/ 	.word	0x000000ff
        /*0dd8*/ 	.word	0x00032450
        /*0ddc*/ 	.short	0x0100
        /*0dde*/ 	.byte	0x08
	.zero		1


	//   ....[8]....
        /*0de0*/ 	.word	0x00000540
        /*0de4*/ 	.word	0x000000ff
        /*0de8*/ 	.word	0x00032460
        /*0dec*/ 	.short	0x0100
        /*0dee*/ 	.byte	0x08
	.zero		1


	//   ....[9]....
        /*0df0*/ 	.word	0x00000550
        /*0df4*/ 	.word	0x000000ff
        /*0df8*/ 	.word	0x00032458
        /*0dfc*/ 	.short	0x0100
        /*0dfe*/ 	.byte	0x08
	.zero		1


	//   ....[10]....
        /*0e00*/ 	.word	0x00000560
        /*0e04*/ 	.word	0x000000ff
        /*0e08*/ 	.word	0x00032468
        /*0e0c*/ 	.short	0x0100
        /*0e0e*/ 	.byte	0x08
	.zero		1


	//   ....[11]....
        /*0e10*/ 	.word	0x00000650
        /*0e14*/ 	.word	0x000000ff
        /*0e18*/ 	.word	0x00032470
        /*0e1c*/ 	.short	0x0100
        /*0e1e*/ 	.byte	0x06
	.zero		1


	//   ....[12]....
        /*0e20*/ 	.word	0x00000660
        /*0e24*/ 	.word	0x000000ff
        /*0e28*/ 	.word	0x00032480
        /*0e2c*/ 	.short	0x0100
        /*0e2e*/ 	.byte	0x06
	.zero		1


	//   ....[13]....
        /*0e30*/ 	.word	0x00000670
        /*0e34*/ 	.word	0x000000ff
        /*0e38*/ 	.word	0x00032478
        /*0e3c*/ 	.short	0x0100
        /*0e3e*/ 	.byte	0x06
	.zero		1


	//   ....[14]....
        /*0e40*/ 	.word	0x00000680
        /*0e44*/ 	.word	0x000000ff
        /*0e48*/ 	.word	0x00032488
        /*0e4c*/ 	.short	0x0100
        /*0e4e*/ 	.byte	0x06
	.zero		1


	//   ....[15]....
        /*0e50*/ 	.word	0x000007b0
        /*0e54*/ 	.word	0x000000ff
        /*0e58*/ 	.word	0x00032490
        /*0e5c*/ 	.short	0x0100
        /*0e5e*/ 	.byte	0x08
	.zero		1


	//   ....[16]....
        /*0e60*/ 	.word	0x000007c0
        /*0e64*/ 	.word	0x000000ff
        /*0e68*/ 	.word	0x000324a0
        /*0e6c*/ 	.short	0x0100
        /*0e6e*/ 	.byte	0x08
	.zero		1


	//   ....[17]....
        /*0e70*/ 	.word	0x000007d0
        /*0e74*/ 	.word	0x000000ff
        /*0e78*/ 	.word	0x00032498
        /*0e7c*/ 	.short	0x0100
        /*0e7e*/ 	.byte	0x08
	.zero		1


	//   ....[18]....
        /*0e80*/ 	.word	0x000007e0
        /*0e84*/ 	.word	0x000000ff
        /*0e88*/ 	.word	0x000324a8
        /*0e8c*/ 	.short	0x0100
        /*0e8e*/ 	.byte	0x08
	.zero		1


	//   ....[19]....
        /*0e90*/ 	.word	0x00000910
        /*0e94*/ 	.word	0x000000ff
        /*0e98*/ 	.word	0x000324b0
        /*0e9c*/ 	.short	0x0100
        /*0e9e*/ 	.byte	0x08
	.zero		1


	//   ....[20]....
        /*0ea0*/ 	.word	0x00000920
        /*0ea4*/ 	.word	0x000000ff
        /*0ea8*/ 	.word	0x000324c0
        /*0eac*/ 	.short	0x0100
        /*0eae*/ 	.byte	0x08
	.zero		1


	//   ....[21]....
        /*0eb0*/ 	.word	0x00000930
        /*0eb4*/ 	.word	0x000000ff
        /*0eb8*/ 	.word	0x000324b8
        /*0ebc*/ 	.short	0x0100
        /*0ebe*/ 	.byte	0x08
	.zero		1


	//   ....[22]....
        /*0ec0*/ 	.word	0x00000940
        /*0ec4*/ 	.word	0x000000ff
        /*0ec8*/ 	.word	0x000324c8
        /*0ecc*/ 	.short	0x0100
        /*0ece*/ 	.byte	0x08
	.zero		1


	//   ....[23]....
        /*0ed0*/ 	.word	0x00002de0
        /*0ed4*/ 	.word	0x00000048
        /*0ed8*/ 	.word	0x00032400
        /*0edc*/ 	.short	0x010a
        /*0ede*/ 	.byte	0x3f
	.zero		1


	//   ....[24]....
        /*0ee0*/ 	.word	0x00003270
        /*0ee4*/ 	.word	0x0000000a
        /*0ee8*/ 	.word	0x00000000
        /*0eec*/ 	.short	0x010a
        /*0eee*/ 	.byte	0x3f
	.zero		1


	//   ....[25]....
        /*0ef0*/ 	.word	0x000032d0
        /*0ef4*/ 	.word	0x0000000a
        /*0ef8*/ 	.word	0x00000000
        /*0efc*/ 	.short	0x010a
        /*0efe*/ 	.byte	0x3f
	.zero		1


	//   ....[26]....
        /*0f00*/ 	.word	0x00003680
        /*0f04*/ 	.word	0x00000048
        /*0f08*/ 	.word	0x00032410
        /*0f0c*/ 	.short	0x010a
        /*0f0e*/ 	.byte	0x3f
	.zero		1


	//   ....[27]....
        /*0f10*/ 	.word	0x00003780
        /*0f14*/ 	.word	0x0000000a
        /*0f18*/ 	.word	0x00000000
        /*0f1c*/ 	.short	0x010a
        /*0f1e*/ 	.byte	0x3f
	.zero		1


	//   ....[28]....
        /*0f20*/ 	.word	0x000037e0
        /*0f24*/ 	.word	0x0000000a
        /*0f28*/ 	.word	0x00000000
        /*0f2c*/ 	.short	0x010a
        /*0f2e*/ 	.byte	0x3f
	.zero		1


	//   ....[29]....
        /*0f30*/ 	.word	0x00004500
        /*0f34*/ 	.word	0x0000000a
        /*0f38*/ 	.word	0x00000000
        /*0f3c*/ 	.short	0x0101
        /*0f3e*/ 	.byte	0x3f
	.zero		1


	//   ....[30]....
        /*0f40*/ 	.word	0x00009c70
        /*0f44*/ 	.word	0x00000090
        /*0f48*/ 	.word	0x00000000
        /*0f4c*/ 	.short	0x0101
        /*0f4e*/ 	.byte	0x3f
	.zero		1


	//   ....[31]....
        /*0f50*/ 	.word	0x0000a3e0
        /*0f54*/ 	.word	0x00000003
        /*0f58*/ 	.word	0x00000000
        /*0f5c*/ 	.short	0x010a
        /*0f5e*/ 	.byte	0x3f
	.zero		1


	//   ....[32]....
        /*0f60*/ 	.word	0x0000a4e0
        /*0f64*/ 	.word	0x00000000
        /*0f68*/ 	.word	0x00000000
        /*0f6c*/ 	.short	0x010a
        /*0f6e*/ 	.byte	0x3f
	.zero		1


	//   ....[33]....
        /*0f70*/ 	.word	0x0000a910
        /*0f74*/ 	.word	0x00000003
        /*0f78*/ 	.word	0x00000000
        /*0f7c*/ 	.short	0x010a
        /*0f7e*/ 	.byte	0x3f
	.zero		1


	//   ....[34]....
        /*0f80*/ 	.word	0x0000a9c0
        /*0f84*/ 	.word	0x00000004
        /*0f88*/ 	.word	0x00000000
        /*0f8c*/ 	.short	0x010a
        /*0f8e*/ 	.byte	0x3f
	.zero		1


	//   ....[35]....
        /*0f90*/ 	.word	0x0000b6b0
        /*0f94*/ 	.word	0x00000003
        /*0f98*/ 	.word	0x00000000
        /*0f9c*/ 	.short	0x0101
        /*0f9e*/ 	.byte	0x3f
	.zero		1


	//   ....[36]....
        /*0fa0*/ 	.word	0x00014080
        /*0fa4*/ 	.word	0x00000000
        /*0fa8*/ 	.word	0x00000000
        /*0fac*/ 	.short	0x0101
        /*0fae*/ 	.byte	0x3f
	.zero		1


	//   ....[37]....
        /*0fb0*/ 	.word	0x00014280
        /*0fb4*/ 	.word	0x00000005
        /*0fb8*/ 	.word	0x00000000
        /*0fbc*/ 	.short	0x010a
        /*0fbe*/ 	.byte	0x3f
	.zero		1


	//   ....[38]....
        /*0fc0*/ 	.word	0x00014380
        /*0fc4*/ 	.word	0x00000000
        /*0fc8*/ 	.word	0x00000000
        /*0fcc*/ 	.short	0x010a
        /*0fce*/ 	.byte	0x3f
	.zero		1


	//   ....[39]....
        /*0fd0*/ 	.word	0x000147b0
        /*0fd4*/ 	.word	0x0000000b
        /*0fd8*/ 	.word	0x00000000
        /*0fdc*/ 	.short	0x010a
        /*0fde*/ 	.byte	0x3f
	.zero		1


	//   ....[40]....
        /*0fe0*/ 	.word	0x00014860
        /*0fe4*/ 	.word	0x00000004
        /*0fe8*/ 	.word	0x00000000
        /*0fec*/ 	.short	0x010a
        /*0fee*/ 	.byte	0x3f
	.zero		1


	//   ....[41]....
        /*0ff0*/ 	.word	0x00015550
        /*0ff4*/ 	.word	0x00000004
        /*0ff8*/ 	.word	0x00000000
        /*0ffc*/ 	.short	0x0101
        /*0ffe*/ 	.byte	0x3f
	.zero		1


	//   ....[42]....
        /*1000*/ 	.word	0x0001f250
        /*1004*/ 	.word	0x00000000
        /*1008*/ 	.word	0x00000000
        /*100c*/ 	.short	0x0101
        /*100e*/ 	.byte	0x3f
	.zero		1


	//   ....[43]....
        /*1010*/ 	.word	0x000223c0
        /*1014*/ 	.word	0x00000000
        /*1018*/ 	.word	0x00000000
        /*101c*/ 	.short	0x0101
        /*101e*/ 	.byte	0x3f
	.zero		1


	//   ....[44]....
        /*1020*/ 	.word	0x00022d90
        /*1024*/ 	.word	0x00000004
        /*1028*/ 	.word	0x00000000
        /*102c*/ 	.short	0x0101
        /*102e*/ 	.byte	0x3f
	.zero		1


	//   ....[45]....
        /*1030*/ 	.word	0x000277f0
        /*1034*/ 	.word	0x00000000
        /*1038*/ 	.word	0x00032440
        /*103c*/ 	.short	0x010a
        /*103e*/ 	.byte	0x3f
	.zero		1


	//   ....[46]....
        /*1040*/ 	.word	0x00028600
        /*1044*/ 	.word	0x00000012
        /*1048*/ 	.word	0x00032400
        /*104c*/ 	.short	0x0107
        /*104e*/ 	.byte	0x3f
	.zero		1


	//   ....[47]....
        /*1050*/ 	.word	0x000286c0
        /*1054*/ 	.word	0x00000012
        /*1058*/ 	.word	0x00032400
        /*105c*/ 	.short	0x0101
        /*105e*/ 	.byte	0x3f
	.zero		1


	//   ....[48]....
        /*1060*/ 	.word	0x00029190
        /*1064*/ 	.word	0x00000012
        /*1068*/ 	.word	0x00032410
        /*106c*/ 	.short	0x0107
        /*106e*/ 	.byte	0x3f
	.zero		1


	//   ....[49]....
        /*1070*/ 	.word	0x00029290
        /*1074*/ 	.word	0x00000012
        /*1078*/ 	.word	0x00032410
        /*107c*/ 	.short	0x0101
        /*107e*/ 	.byte	0x3f
	.zero		1


	//   ....[50]....
        /*1080*/ 	.word	0x000292b0
        /*1084*/ 	.word	0x00000012
        /*1088*/ 	.word	0x00032420
        /*108c*/ 	.short	0x010a
        /*108e*/ 	.byte	0x3f
	.zero		1


	//   ....[51]....
        /*1090*/ 	.word	0x00029390
        /*1094*/ 	.word	0x00000002
        /*1098*/ 	.word	0x00032460
        /*109c*/ 	.short	0x010a
        /*109e*/ 	.byte	0x3f
	.zero		1


	//   ....[52]....
        /*10a0*/ 	.word	0x00029cc0
        /*10a4*/ 	.word	0x00000002
        /*10a8*/ 	.word	0x00032440
        /*10ac*/ 	.short	0x010a
        /*10ae*/ 	.byte	0x3f
	.zero		1


	//   ....[53]....
        /*10b0*/ 	.word	0x00029ef0
        /*10b4*/ 	.word	0x00000002
        /*10b8*/ 	.word	0x00032460
        /*10bc*/ 	.short	0x010a
        /*10be*/ 	.byte	0x3f
	.zero		1


	//   ....[54]....
        /*10c0*/ 	.word	0x0002a6f0
        /*10c4*/ 	.word	0x00000002
        /*10c8*/ 	.word	0x00032440
        /*10cc*/ 	.short	0x010a
        /*10ce*/ 	.byte	0x3f
	.zero		1


	//   ....[55]....
        /*10d0*/ 	.word	0x0002a920
        /*10d4*/ 	.word	0x00000002
        /*10d8*/ 	.word	0x00032460
        /*10dc*/ 	.short	0x010a
        /*10de*/ 	.byte	0x3f
	.zero		1


	//   ....[56]....
        /*10e0*/ 	.word	0x0002b0c0
        /*10e4*/ 	.word	0x00000003
        /*10e8*/ 	.word	0x00032440
        /*10ec*/ 	.short	0x010a
        /*10ee*/ 	.byte	0x3f
	.zero		1


	//   ....[57]....
        /*10f0*/ 	.word	0x0002b2f0
        /*10f4*/ 	.word	0x00000003
        /*10f8*/ 	.word	0x00032460
        /*10fc*/ 	.short	0x010a
        /*10fe*/ 	.byte	0x3f
	.zero		1


	//   ....[58]....
        /*1100*/ 	.word	0x0002cc90
        /*1104*/ 	.word	0x00000000
        /*1108*/ 	.word	0x00032420
        /*110c*/ 	.short	0x010a
        /*110e*/ 	.byte	0x3f
	.zero		1


	//   ....[59]....
        /*1110*/ 	.word	0x0002ce80
        /*1114*/ 	.word	0x00000006
        /*1118*/ 	.word	0x00000000
        /*111c*/ 	.short	0x010a
        /*111e*/ 	.byte	0x3f
	.zero		1


	//   ....[60]....
        /*1120*/ 	.word	0x0002ceb0
        /*1124*/ 	.word	0x00000007
        /*1128*/ 	.word	0x00000000
        /*112c*/ 	.short	0x010a
        /*112e*/ 	.byte	0x3f
	.zero		1


	//   ....[61]....
        /*1130*/ 	.word	0x0002cf10
        /*1134*/ 	.word	0x00000004
        /*1138*/ 	.word	0x00000000
        /*113c*/ 	.short	0x010a
        /*113e*/ 	.byte	0x3f
	.zero		1


	//   ....[62]....
        /*1140*/ 	.word	0x0002cf40
        /*1144*/ 	.word	0x00000003
        /*1148*/ 	.word	0x00000000
        /*114c*/ 	.short	0x010a
        /*114e*/ 	.byte	0x3f
	.zero		1


	//   ....[63]....
        /*1150*/ 	.word	0x0002cfa0
        /*1154*/ 	.word	0x00000048
        /*1158*/ 	.word	0x00032400
        /*115c*/ 	.short	0x010a
        /*115e*/ 	.byte	0x3f
	.zero		1


	//   ....[64]....
        /*1160*/ 	.word	0x0002cff0
        /*1164*/ 	.word	0x0000000a
        /*1168*/ 	.word	0x00000000
        /*116c*/ 	.short	0x010a
        /*116e*/ 	.byte	0x3f
	.zero		1


	//   ....[65]....
        /*1170*/ 	.word	0x0002d040
        /*1174*/ 	.word	0x00000048
        /*1178*/ 	.word	0x00032410
        /*117c*/ 	.short	0x010a
        /*117e*/ 	.byte	0x3f
	.zero		1


	//   ....[66]....
        /*1180*/ 	.word	0x0002d090
        /*1184*/ 	.word	0x0000000a
        /*1188*/ 	.word	0x00000000
        /*118c*/ 	.short	0x010a
        /*118e*/ 	.byte	0x3f
	.zero		1


	//   ....[67]....
        /*1190*/ 	.word	0x0002d0e0
        /*1194*/ 	.word	0x00000000
        /*1198*/ 	.word	0x00000000
        /*119c*/ 	.short	0x010a
        /*119e*/ 	.byte	0x3f
	.zero		1


	//   ....[68]....
        /*11a0*/ 	.word	0x0002d130
        /*11a4*/ 	.word	0x00000004
        /*11a8*/ 	.word	0x00000000
        /*11ac*/ 	.short	0x010a
        /*11ae*/ 	.byte	0x3f
	.zero		1


	//   ....[69]....
        /*11b0*/ 	.word	0x0002d180
        /*11b4*/ 	.word	0x00000000
        /*11b8*/ 	.word	0x00000000
        /*11bc*/ 	.short	0x010a
        /*11be*/ 	.byte	0x3f
	.zero		1


	//   ....[70]....
        /*11c0*/ 	.word	0x0002d1d0
        /*11c4*/ 	.word	0x00000004
        /*11c8*/ 	.word	0x00000000
        /*11cc*/ 	.short	0x010a
        /*11ce*/ 	.byte	0x3f
	.zero		1


	//   ....[71]....
        /*11d0*/ 	.word	0x0002d370
        /*11d4*/ 	.word	0x00000000
        /*11d8*/ 	.word	0x00032440
        /*11dc*/ 	.short	0x010a
        /*11de*/ 	.byte	0x3f
	.zero		1


	//   ....[72]....
        /*11e0*/ 	.word	0x0002ec60
        /*11e4*/ 	.word	0x00000012
        /*11e8*/ 	.word	0x00032420
        /*11ec*/ 	.short	0x010a
        /*11ee*/ 	.byte	0x3f
	.zero		1


	//   ....[73]....
        /*11f0*/ 	.word	0x0002ecb0
        /*11f4*/ 	.word	0x00000002
        /*11f8*/ 	.word	0x00032460
        /*11fc*/ 	.short	0x010a
        /*11fe*/ 	.byte	0x3f
	.zero		1


	//   ....[74]....
        /*1200*/ 	.word	0x0002ed00
        /*1204*/ 	.word	0x00000002
        /*1208*/ 	.word	0x00032440
        /*120c*/ 	.short	0x010a
        /*120e*/ 	.byte	0x3f
	.zero		1


	//   ....[75]....
        /*1210*/ 	.word	0x0002ed50
        /*1214*/ 	.word	0x00000002
        /*1218*/ 	.word	0x00032460
        /*121c*/ 	.short	0x010a
        /*121e*/ 	.byte	0x3f
	.zero		1


	//   ....[76]....
        /*1220*/ 	.word	0x0002eda0
        /*1224*/ 	.word	0x00000002
        /*1228*/ 	.word	0x00032440
        /*122c*/ 	.short	0x010a
        /*122e*/ 	.byte	0x3f
	.zero		1


	//   ....[77]....
        /*1230*/ 	.word	0x0002edf0
        /*1234*/ 	.word	0x00000002
        /*1238*/ 	.word	0x00032460
        /*123c*/ 	.short	0x010a
        /*123e*/ 	.byte	0x3f
	.zero		1


	//   ....[78]....
        /*1240*/ 	.word	0x0002ee40
        /*1244*/ 	.word	0x00000003
        /*1248*/ 	.word	0x00032440
        /*124c*/ 	.short	0x010a
        /*124e*/ 	.byte	0x3f
	.zero		1


	//   ....[79]....
        /*1250*/ 	.word	0x0002ee90
        /*1254*/ 	.word	0x00000003
        /*1258*/ 	.word	0x00032460
        /*125c*/ 	.short	0x010a
        /*125e*/ 	.byte	0x3f
	.zero		1


	//   ....[80]....
        /*1260*/ 	.word	0x0002fa10
        /*1264*/ 	.word	0x00000000
        /*1268*/ 	.word	0x00032420
        /*126c*/ 	.short	0x010a
        /*126e*/ 	.byte	0x3f
	.zero		1


	//   ....[81]....
        /*1270*/ 	.word	0x0002fbb0
        /*1274*/ 	.word	0x00000006
        /*1278*/ 	.word	0x00000000
        /*127c*/ 	.short	0x010a
        /*127e*/ 	.byte	0x3f
	.zero		1


	//   ....[82]....
        /*1280*/ 	.word	0x0002fc00
        /*1284*/ 	.word	0x00000007
        /*1288*/ 	.word	0x00000000
        /*128c*/ 	.short	0x010a
        /*128e*/ 	.byte	0x3f
	.zero		1


	//   ....[83]....
        /*1290*/ 	.word	0x0002fc50
        /*1294*/ 	.word	0x00000004
        /*1298*/ 	.word	0x00000000
        /*129c*/ 	.short	0x010a
        /*129e*/ 	.byte	0x3f
	.zero		1


	//   ....[84]....
        /*12a0*/ 	.word	0x00030010
        /*12a4*/ 	.word	0x00000012
        /*12a8*/ 	.word	0x00000000
        /*12ac*/ 	.short	0x010a
        /*12ae*/ 	.byte	0x3f
	.zero		1


	//   ....[85]....
        /*12b0*/ 	.word	0x00030150
        /*12b4*/ 	.word	0x0000000e
        /*12b8*/ 	.word	0x00000000
        /*12bc*/ 	.short	0x010a
        /*12be*/ 	.byte	0x3f
	.zero		1


	//   ....[86]....
        /*12c0*/ 	.word	0x000307b0
        /*12c4*/ 	.word	0x0000000d
        /*12c8*/ 	.word	0x00000000
        /*12cc*/ 	.short	0x010a
        /*12ce*/ 	.byte	0x3f
	.zero		1


	//   ....[87]....
        /*12d0*/ 	.word	0x000308f0
        /*12d4*/ 	.word	0x00000012
        /*12d8*/ 	.word	0x00000000
        /*12dc*/ 	.short	0x010a
        /*12de*/ 	.byte	0x3f
	.zero		1


	//   ....[88]....
        /*12e0*/ 	.word	0x00031b00
        /*12e4*/ 	.word	0x00000013
        /*12e8*/ 	.word	0x00000000
        /*12ec*/ 	.short	0x0101
        /*12ee*/ 	.byte	0x3f
	.zero		1


	//   ....[89]....
        /*12f0*/ 	.word	0x0004b8c0
        /*12f4*/ 	.word	0x00000004
        /*12f8*/ 	.word	0x00000000
        /*12fc*/ 	.short	0x0101
        /*12fe*/ 	.byte	0x3f
	.zero		1


	//   ....[90]....
        /*1300*/ 	.word	0x0004b900
        /*1304*/ 	.word	0x0000000e
        /*1308*/ 	.word	0x00000000
        /*130c*/ 	.short	0x010a
        /*130e*/ 	.byte	0x3f
	.zero		1


	//   ....[91]....
        /*1310*/ 	.word	0x0004b950
        /*1314*/ 	.word	0x00000012
        /*1318*/ 	.word	0x00000000
        /*131c*/ 	.short	0x010a
        /*131e*/ 	.byte	0x3f
	.zero		1


	//----- nvinfo : EIATTR_NUM_MBARRIERS
	.align		4
.L_445:
        /*1320*/ 	.byte	0x03, 0x38
        /*1322*/ 	.short	0x0017


	//----- nvinfo : EIATTR_EXIT_INSTR_OFFSETS
	.align		4
        /*1324*/ 	.byte	0x04, 0x1c
        /*1326*/ 	.short	(.L_447 - .L_446)


	//   ....[0]....
.L_446:
        /*1328*/ 	.word	0x00000b80


	//   ....[1]....
        /*132c*/ 	.word	0x00025110


	//   ....[2]....
        /*1330*/ 	.word	0x0002cf90


	//----- nvinfo : EIATTR_MAX_THREADS
	.align		4
.L_447:
        /*1334*/ 	.byte	0x04, 0x05
        /*1336*/ 	.short	(.L_449 - .L_448)
.L_448:
        /*1338*/ 	.word	0x00000180
        /*133c*/ 	.word	0x00000001
        /*1340*/ 	.word	0x00000001


	//----- nvinfo : EIATTR_CRS_STACK_SIZE
	.align		4
.L_449:
        /*1344*/ 	.byte	0x04, 0x1e
        /*1346*/ 	.short	(.L_451 - .L_450)
.L_450:
        /*1348*/ 	.word	0x00000000


	//----- nvinfo : EIATTR_CBANK_PARAM_SIZE
	.align		4
.L_451:
        /*134c*/ 	.byte	0x03, 0x19
        /*134e*/ 	.short	0x0bf0


	//----- nvinfo : EIATTR_PARAM_CBANK
	.align		4
        /*1350*/ 	.byte	0x04, 0x0a
        /*1352*/ 	.short	(.L_453 - .L_452)
	.align		4
.L_452:
        /*1354*/ 	.word	index@(.nv.constant0._ZN7cutlass13device_kernelIN5flash11enable_sm90INS1_16FlashAttnFwdSm90INS1_25CollectiveMainloopFwdSm90ILi2EN4cute5tupleIJNS5_1CILi1EEES8_S8_EEENS6_IJNS7_ILi128EEENS7_ILi96EEENS7_ILi64EEEEEELi256ENS_6half_tEfNS_4arch4Sm90ELb0ELb1ELb1ELb1ELb0ELb0ELb1ELb1ELb0ELb1ELb1ELb0EEENS1_21CollectiveEpilogueFwdINS6_IJSA_NS7_ILi256EEESB_EEES9_SE_SG_Li256ELb1ELb1ELb1ELb0EEENS1_36VarlenDynamicPersistentTileSchedulerILi128ELi96ELi256ELi128ELb1ELb1ELb1ELb1ELb0ELb1EEEEEEEEEvNT_6ParamsE)
        /*1358*/ 	.short	0x0210
        /*135a*/ 	.short	0x0bf0


	//----- nvinfo : EIATTR_SW_WAR
	.align		4
.L_453:
        /*135c*/ 	.byte	0x04, 0x36
        /*135e*/ 	.short	(.L_455 - .L_454)
.L_454:
        /*1360*/ 	.word	0x00000008
.L_455:


//--------------------- .nv.info._ZN7cutlass13device_kernelIN5flash11enable_sm90INS1_16FlashAttnFwdSm90INS1_25CollectiveMainloopFwdSm90ILi2EN4cute5tupleIJNS5_1CILi1EEES8_S8_EEENS6_IJNS7_ILi128EEENS7_ILi96EEENS7_ILi64EEEEEELi256ENS_6half_tEfNS_4arch4Sm90ELb0ELb1ELb1ELb1ELb0ELb1ELb1ELb1ELb0ELb1ELb1ELb0EEENS1_21CollectiveEpilogueFwdINS6_IJSA_NS7_ILi256EEESB_EEES9_SE_SG_Li256ELb1ELb1ELb1ELb0EEENS1_36VarlenDynamicPersistentTileSchedulerILi128ELi96ELi256ELi128ELb1ELb1ELb1ELb1ELb0ELb1EEEEEEEEEvNT_6ParamsE --------------------------
	.section	.nv.info._ZN7cutlass13device_kernelIN5flash11enable_sm90INS1_16FlashAttnFwdSm90INS1_25CollectiveMainloopFwdSm90ILi2EN4cute5tupleIJNS5_1CILi1EEES8_S8_EEENS6_IJNS7_ILi128EEENS7_ILi96EEENS7_ILi64EEEEEELi256ENS_6half_tEfNS_4arch4Sm90ELb0ELb1ELb1ELb1ELb0ELb1ELb1ELb1ELb0ELb1ELb1ELb0EEENS1_21CollectiveEpilogueFwdINS6_IJSA_NS7_ILi256EEESB_EEES9_SE_SG_Li256ELb1ELb1ELb1ELb0EEENS1_36VarlenDynamicPersistentTileSchedulerILi128ELi96ELi256ELi128ELb1ELb1ELb1ELb1ELb0ELb1EEEEEEEEEvNT_6ParamsE,"",@"SHT_CUDA_INFO"
	.sectionflags	@""
	.align	4


	//----- nvinfo : EIATTR_CUDA_API_VERSION
	.align		4
        /*0000*/ 	.byte	0x04, 0x37
        /*0002*/ 	.short	(.L_457 - .L_456)
.L_456:
        /*0004*/ 	.word	0x00000082


	//----- nvinfo : EIATTR_KPARAM_INFO
	.align		4
.L_457:
        /*0008*/ 	.byte	0x04, 0x17
        /*000a*/ 	.short	(.L_459 - .L_458)
.L_458:
        /*000c*/ 	.word	0x00000000
        /*0010*/ 	.short	0x0000
        /*0012*/ 	.short	0x0070
        /*0014*/ 	.byte	0x00, 0xf0, 0x01, 0x2e


	//----- nvinfo : EIATTR_SPARSE_MMA_MASK
	.align		4
.L_459:
        /*0018*/ 	.byte	0x03, 0x50
        /*001a*/ 	.short	0x0000


	//----- nvinfo : EIATTR_MAXREG_COUNT
	.align		4
        /*001c*/ 	.byte	0x03, 0x1b
        /*001e*/ 	.short	0x00a8


	//----- nvinfo : EIATTR_NUM_BARRIERS
	.align		4
        /*0020*/ 	.byte	0x02, 0x4c
        /*0022*/ 	.byte	0x10
	.zero		1


	//----- nvinfo : EIATTR_EXTERNS
	.align		4
        /*0024*/ 	.byte	0x04, 0x0f
        /*0026*/ 	.short	(.L_461 - .L_460)


	//   ....[0]....
	.align		4
.L_460:
        /*0028*/ 	.word	index@(__assertfail)


	//----- nvinfo : EIATTR_ANNOTATIONS
	.align		4
.L_461:
        /*002c*/ 	.byte	0x04, 0x55
        /*002e*/ 	.short	(.L_463 - .L_462)


	//   ....[0]....
.L_462:
        /* <DEDUP_REMOVED lines=173> */


	//----- nvinfo : EIATTR_MERCURY_ISA_VERSION
	.align		4
.L_463:
        /*0af0*/ 	.byte	0x03, 0x5f
        /*0af2*/ 	.short	0x0101


	//----- nvinfo : EIATTR_UNUSED_LOAD_BYTE_OFFSET
	.align		4
        /*0af4*/ 	.byte	0x04, 0x44
        /*0af6*/ 	.short	(.L_465 - .L_464)


	//   ....[0]....
.L_464:
        /*0af8*/ 	.word	0x00000be0
        /*0afc*/ 	.word	0x0000fff0


	//   ....[1]....
        /*0b00*/ 	.word	0x0002c9f0
        /*0b04*/ 	.word	0x0000fff0


	//----- nvinfo : EIATTR_INT_WARP_WIDE_INSTR_OFFSETS
	.align		4
.L_465:
        /*0b08*/ 	.byte	0x04, 0x31
        /*0b0a*/ 	.short	(.L_467 - .L_466)


	//   ....[0]....
.L_466:
        /*0b0c*/ 	.word	0x000001e0


	//   ....[1]....
        /*0b10*/ 	.word	0x00000220


	//   ....[2]....
        /*0b14*/ 	.word	0x00000290


	//   ....[3]....
        /*0b18*/ 	.word	0x000002a0


	//   ....[4]....
        /*0b1c*/ 	.word	0x00035290


	//   ....[5]....
        /*0b20*/ 	.word	0x00035320


	//   ....[6]....
        /*0b24*/ 	.word	0x00039d10


	//   ....[7]....
        /*0b28*/ 	.word	0x00039da0


	//----- nvinfo : EIATTR_COOP_GROUP_MASK_REGIDS
	.align		4
.L_467:
        /*0b2c*/ 	.byte	0x04, 0x29
        /*0b2e*/ 	.short	(.L_469 - .L_468)


	//   ....[0]....
.L_468:
        /*0b30*/ 	.word	0xffffffff


	//   ....[1]....
        /*0b34*/ 	.word	0xffffffff


	//   ....[2]....
        /*0b38*/ 	.word	0xffffffff


	//   ....[3]....
        /*0b3c*/ 	.word	0xffffffff


	//   ....[4]....
        /*0b40*/ 	.word	0xffffffff


	//   ....[5]....
        /*0b44*/ 	.word	0xffffffff


	//   ....[6]....
        /*0b48*/ 	.word	0xffffffff


	//   ....[7]....
        /*0b4c*/ 	.word	0xffffffff


	//   ....[8]....
        /*0b50*/ 	.word	0xffffffff


	//   ....[9]....
        /*0b54*/ 	.word	0xffffffff


	//   ....[10]....
        /*0b58*/ 	.word	0xffffffff


	//   ....[11]....
        /*0b5c*/ 	.word	0xffffffff


	//   ....[12]....
        /*0b60*/ 	.word	0xffffffff


	//   ....[13]....
        /*0b64*/ 	.word	0xffffffff


	//   ....[14]....
        /*0b68*/ 	.word	0xffffffff


	//   ....[15]....
        /*0b6c*/ 	.word	0xffffffff


	//   ....[16]....
        /*0b70*/ 	.word	0xffffffff


	//   ....[17]....
        /*0b74*/ 	.word	0xffffffff


	//   ....[18]....
        /*0b78*/ 	.word	0xffffffff


	//   ....[19]....
        /*0b7c*/ 	.word	0xffffffff


	//   ....[20]....
        /*0b80*/ 	.word	0xffffffff


	//   ....[21]....
        /*0b84*/ 	.word	0xffffffff


	//   ....[22]....
        /*0b88*/ 	.word	0xffffffff


	//   ....[23]....
        /*0b8c*/ 	.word	0xffffffff


	//   ....[24]....
        /*0b90*/ 	.word	0xffffffff


	//   ....[25]....
        /*0b94*/ 	.word	0xffffffff


	//   ....[26]....
        /*0b98*/ 	.word	0xffffffff


	//   ....[27]....
        /*0b9c*/ 	.word	0xffffffff


	//   ....[28]....
        /*0ba0*/ 	.word	0xffffffff


	//   ....[29]....
        /*0ba4*/ 	.word	0xffffffff


	//   ....[30]....
        /*0ba8*/ 	.word	0xffffffff


	//   ....[31]....
        /*0bac*/ 	.word	0xffffffff


	//   ....[32]....
        /*0bb0*/ 	.word	0xffffffff


	//   ....[33]....
        /*0bb4*/ 	.word	0xffffffff


	//   ....[34]....
        /*0bb8*/ 	.word	0xffffffff


	//   ....[35]....
        /*0bbc*/ 	.word	0xffffffff


	//   ....[36]....
        /*0bc0*/ 	.word	0xffffffff


	//   ....[37]....
        /*0bc4*/ 	.word	0xffffffff


	//   ....[38]....
        /*0bc8*/ 	.word	0xffffffff


	//   ....[39]....
        /*0bcc*/ 	.word	0xffffffff


	//   ....[40]....
        /*0bd0*/ 	.word	0xffffffff


	//   ....[41]....
        /*0bd4*/ 	.word	0xffffffff


	//   ....[42]....
        /*0bd8*/ 	.word	0xffffffff


	//   ....[43]....
        /*0bdc*/ 	.word	0xffffffff


	//   ....[44]....
        /*0be0*/ 	.word	0xffffffff


	//   ....[45]....
        /*0be4*/ 	.word	0xffffffff


	//   ....[46]....
        /*0be8*/ 	.word	0xffffffff


	//   ....[47]....
        /*0bec*/ 	.word	0xffffffff


	//   ....[48]....
        /*0bf0*/ 	.word	0xffffffff


	//   ....[49]....
        /*0bf4*/ 	.word	0xffffffff


	//   ....[50]....
        /*0bf8*/ 	.word	0xffffffff


	//   ....[51]....
        /*0bfc*/ 	.word	0xffffffff


	//   ....[52]....
        /*0c00*/ 	.word	0xffffffff


	//   ....[53]....
        /*0c04*/ 	.word	0xffffffff


	//   ....[54]....
        /*0c08*/ 	.word	0xffffffff


	//   ....[55]....
        /*0c0c*/ 	.word	0xffffffff


	//   ....[56]....
        /*0c10*/ 	.word	0xffffffff


	//   ....[57]....
        /*0c14*/ 	.word	0xffffffff


	//   ....[58]....
        /*0c18*/ 	.word	0xffffffff


	//   ....[59]....
        /*0c1c*/ 	.word	0xffffffff


	//   ....[60]....
        /*0c20*/ 	.word	0xffffffff


	//   ....[61]....
        /*0c24*/ 	.word	0xffffffff


	//   ....[62]....
        /*0c28*/ 	.word	0xffffffff


	//   ....[63]....
        /*0c2c*/ 	.word	0xffffffff


	//   ....[64]....
        /*0c30*/ 	.word	0xffffffff


	//   ....[65]....
        /*0c34*/ 	.word	0xffffffff


	//   ....[66]....
        /*0c38*/ 	.word	0xffffffff


	//   ....[67]....
        /*0c3c*/ 	.word	0xffffffff


	//   ....[68]....
        /*0c40*/ 	.word	0xffffffff


	//   ....[69]....
        /*0c44*/ 	.word	0xffffffff


	//   ....[70]....
        /*0c48*/ 	.word	0xffffffff


	//   ....[71]....
        /*0c4c*/ 	.word	0xffffffff


	//   ....[72]....
        /*0c50*/ 	.word	0xffffffff


	//   ....[73]....
        /*0c54*/ 	.word	0xffffffff


	//   ....[74]....
        /*0c58*/ 	.word	0xffffffff


	//   ....[75]....
        /*0c5c*/ 	.word	0xffffffff


	//   ....[76]....
        /*0c60*/ 	.word	0xffffffff


	//   ....[77]....
        /*0c64*/ 	.word	0xffffffff


	//   ....[78]....
        /*0c68*/ 	.word	0xffffffff


	//   ....[79]....
        /*0c6c*/ 	.word	0xffffffff


	//   ....[80]....
        /*0c70*/ 	.word	0xffffffff


	//   ....[81]....
        /*0c74*/ 	.word	0xffffffff


	//   ....[82]....
        /*0c78*/ 	.word	0xffffffff


	//   ....[83]....
        /*0c7c*/ 	.word	0xffffffff


	//   ....[84]....
        /*0c80*/ 	.word	0xffffffff


	//   ....[85]....
        /*0c84*/ 	.word	0xffffffff


	//   ....[86]....
        /*0c88*/ 	.word	0xffffffff


	//   ....[87]....
        /*0c8c*/ 	.word	0xffffffff


	//   ....[88]....
        /*0c90*/ 	.word	0xffffffff


	//   ....[89]....
        /*0c94*/ 	.word	0xffffffff


	//   ....[90]....
        /*0c98*/ 	.word	0xffffffff


	//   ....[91]....
        /*0c9c*/ 	.word	0xffffffff


	//   ....[92]....
        /*0ca0*/ 	.word	0xffffffff


	//   ....[93]....
        /*0ca4*/ 	.word	0xffffffff


	//   ....[94]....
        /*0ca8*/ 	.word	0xffffffff


	//   ....[95]....
        /*0cac*/ 	.word	0xffffffff


	//   ....[96]....
        /*0cb0*/ 	.word	0xffffffff


	//   ....[97]....
        /*0cb4*/ 	.word	0xffffffff


	//   ....[98]....
        /*0cb8*/ 	.word	0xffffffff


	//   ....[99]....
        /*0cbc*/ 	.word	0xffffffff


	//   ....[100]....
        /*0cc0*/ 	.word	0xffffffff


	//   ....[101]....
        /*0cc4*/ 	.word	0xffffffff


	//   ....[102]....
        /*0cc8*/ 	.word	0xffffffff


	//   ....[103]....
        /*0ccc*/ 	.word	0xffffffff


	//   ....[104]....
        /*0cd0*/ 	.word	0xffffffff


	//   ....[105]....
        /*0cd4*/ 	.word	0xffffffff


	//   ....[106]....
        /*0cd8*/ 	.word	0xffffffff


	//   ....[107]....
        /*0cdc*/ 	.word	0xffffffff


	//   ....[108]....
        /*0ce0*/ 	.word	0xffffffff


	//   ....[109]....
        /*0ce4*/ 	.word	0xffffffff


	//   ....[110]....
        /*0ce8*/ 	.word	0xffffffff


	//   ....[111]....
        /*0cec*/ 	.word	0xffffffff


	//   ....[112]....
        /*0cf0*/ 	.word	0xffffffff


	//   ....[113]....
        /*0cf4*/ 	.word	0xffffffff


	//   ....[114]....
        /*0cf8*/ 	.word	0xffffffff


	//   ....[115]....
        /*0cfc*/ 	.word	0xffffffff


	//   ....[116]....
        /*0d00*/ 	.word	0xffffffff


	//   ....[117]....
        /*0d04*/ 	.word	0xffffffff


	//   ....[118]....
        /*0d08*/ 	.word	0xffffffff


	//   ....[119]....
        /*0d0c*/ 	.word	0xffffffff


	//   ....[120]....
        /*0d10*/ 	.word	0xffffffff


	//   ....[121]....
        /*0d14*/ 	.word	0xffffffff


	//   ....[122]....
        /*0d18*/ 	.word	0xffffffff


	//   ....[123]....
        /*0d1c*/ 	.word	0xffffffff


	//   ....[124]....
        /*0d20*/ 	.word	0xffffffff


	//   ....[125]....
        /*0d24*/ 	.word	0xffffffff


	//   ....[126]....
        /*0d28*/ 	.word	0xffffffff


	//   ....[127]....
        /*0d2c*/ 	.word	0xffffffff


	//   ....[128]....
        /*0d30*/ 	.word	0xffffffff


	//   ....[129]....
        /*0d34*/ 	.word	0xffffffff


	//   ....[130]....
        /*0d38*/ 	.word	0xffffffff


	//   ....[131]....
        /*0d3c*/ 	.word	0xffffffff


	//   ....[132]....
        /*0d40*/ 	.word	0xffffffff


	//   ....[133]....
        /*0d44*/ 	.word	0xffffffff


	//   ....[134]....
        /*0d48*/ 	.word	0xffffffff


	//   ....[135]....
        /*0d4c*/ 	.word	0xffffffff


	//   ....[136]....
        /*0d50*/ 	.word	0xffffffff


	//   ....[137]....
        /*0d54*/ 	.word	0xffffffff


	//   ....[138]....
        /*0d58*/ 	.word	0x0500000f


	//   ....[139]....
        /*0d5c*/ 	.word	0x0500000f


	//   ....[140]....
        /*0d60*/ 	.word	0x0500000f


	//   ....[141]....
        /*0d64*/ 	.word	0x0500000f


	//   ....[142]....
        /*0d68*/ 	.word	0x0500000f


	//   ....[143]....
        /*0d6c*/ 	.word	0x0500000f


	//   ....[144]....
        /*0d70*/ 	.word	0x0500000f


	//   ....[145]....
        /*0d74*/ 	.word	0x0500000f


	//   ....[146]....
        /*0d78*/ 	.word	0x0500000f


	//   ....[147]....
        /*0d7c*/ 	.word	0x0500000f


	//   ....[148]....
        /*0d80*/ 	.word	0x0500000f


	//   ....[149]....
        /*0d84*/ 	.word	0x0500000f


	//   ....[150]....
        /*0d88*/ 	.word	0x0500000f


	//   ....[151]....
        /*0d8c*/ 	.word	0x0500000f


	//   ....[152]....
        /*0d90*/ 	.word	0x0500000f


	//   ....[153]....
        /*0d94*/ 	.word	0x0500000f


	//   ....[154]....
        /*0d98*/ 	.word	0x0500000f


	//   ....[155]....
        /*0d9c*/ 	.word	0x0500000f


	//   ....[156]....
        /*0da0*/ 	.word	0x0500000f


	//   ....[157]....
        /*0da4*/ 	.word	0x0500000f


	//   ....[158]....
        /*0da8*/ 	.word	0x0500000f


	//   ....[159]....
        /*0dac*/ 	.word	0x0500000f


	//   ....[160]....
        /*0db0*/ 	.word	0x0500000f


	//   ....[161]....
        /*0db4*/ 	.word	0x0500000f


	//   ....[162]....
        /*0db8*/ 	.word	0x0500000f


	//   ....[163]....
        /*0dbc*/ 	.word	0x0500000f


	//   ....[164]....
        /*0dc0*/ 	.word	0x0500000f


	//   ....[165]....
        /*0dc4*/ 	.word	0x0500000f


	//   ....[166]....
        /*0dc8*/ 	.word	0x0500000f


	//   ....[167]....
        /*0dcc*/ 	.word	0x0500000f


	//   ....[168]....
        /*0dd0*/ 	.word	0x0500000f


	//   ....[169]....
        /*0dd4*/ 	.word	0x0500000f


	//   ....[170]....
        /*0dd8*/ 	.word	0x0500000f


	//   ....[171]....
        /*0ddc*/ 	.word	0x0500000f


	//   ....[172]....
        /*0de0*/ 	.word	0x0500000f


	//   ....[173]....
        /*0de4*/ 	.word	0x0500000f


	//   ....[174]....
        /*0de8*/ 	.word	0x0500000f


	//   ....[175]....
        /*0dec*/ 	.word	0x0500000f


	//   ....[176]....
        /*0df0*/ 	.word	0x0500000f


	//   ....[177]....
        /*0df4*/ 	.word	0x0500000f


	//   ....[178]....
        /*0df8*/ 	.word	0x0500000f


	//   ....[179]....
        /*0dfc*/ 	.word	0x0500000f


	//   ....[180]....
        /*0e00*/ 	.word	0x0500000f


	//   ....[181]....
        /*0e04*/ 	.word	0x0500000f


	//   ....[182]....
        /*0e08*/ 	.word	0x0500000f


	//   ....[183]....
        /*0e0c*/ 	.word	0x0500000f


	//   ....[184]....
        /*0e10*/ 	.word	0x0500000f


	//   ....[185]....
        /*0e14*/ 	.word	0x0500000f


	//   ....[186]....
        /*0e18*/ 	.word	0x0500000f


	//   ....[187]....
        /*0e1c*/ 	.word	0x0500000f


	//   ....[188]....
        /*0e20*/ 	.word	0x0500000f


	//   ....[189]....
        /*0e24*/ 	.word	0x0500000f


	//   ....[190]....
        /*0e28*/ 	.word	0x0500000f


	//   ....[191]....
        /*0e2c*/ 	.word	0x0500000f


	//   ....[192]....
        /*0e30*/ 	.word	0x0500000f


	//   ....[193]....
        /*0e34*/ 	.word	0x0500000f


	//   ....[194]....
        /*0e38*/ 	.word	0x0500000f


	//   ....[195]....
        /*0e3c*/ 	.word	0x0500000f


	//   ....[196]....
        /*0e40*/ 	.word	0x0500000f


	//   ....[197]....
        /*0e44*/ 	.word	0x0500000f


	//   ....[198]....
        /*0e48*/ 	.word	0x0500000f


	//   ....[199]....
        /*0e4c*/ 	.word	0x0500000f


	//   ....[200]....
        /*0e50*/ 	.word	0x0500000f


	//   ....[201]....
        /*0e54*/ 	.word	0x0500000f


	//   ....[202]....
        /*0e58*/ 	.word	0x0500000f


	//   ....[203]....
        /*0e5c*/ 	.word	0x0500000f


	//   ....[204]....
        /*0e60*/ 	.word	0x0500000f


	//   ....[205]....
        /*0e64*/ 	.word	0x0500000f


	//   ....[206]....
        /*0e68*/ 	.word	0x0500000f


	//   ....[207]....
        /*0e6c*/ 	.word	0x0500000f


	//   ....[208]....
        /*0e70*/ 	.word	0x0500000f


	//   ....[209]....
        /*0e74*/ 	.word	0x0500000f


	//   ....[210]....
        /*0e78*/ 	.word	0x0500000f


	//   ....[211]....
        /*0e7c*/ 	.word	0x0500000f


	//   ....[212]....
        /*0e80*/ 	.word	0x0500000f


	//   ....[213]....
        /*0e84*/ 	.word	0x0500000f


	//   ....[214]....
        /*0e88*/ 	.word	0x0500000f


	//   ....[215]....
        /*0e8c*/ 	.word	0x0500000f


	//   ....[216]....
        /*0e90*/ 	.word	0x0500000f


	//   ....[217]....
        /*0e94*/ 	.word	0x0500000f


	//   ....[218]....
        /*0e98*/ 	.word	0x0500000f


	//   ....[219]....
        /*0e9c*/ 	.word	0x0500000f


	//   ....[220]....
        /*0ea0*/ 	.word	0x0500000f


	//   ....[221]....
        /*0ea4*/ 	.word	0x0500000f


	//   ....[222]....
        /*0ea8*/ 	.word	0x0500000f


	//   ....[223]....
        /*0eac*/ 	.word	0x0500000f


	//   ....[224]....
        /*0eb0*/ 	.word	0x0500000f


	//   ....[225]....
        /*0eb4*/ 	.word	0x0500000f


	//   ....[226]....
        /*0eb8*/ 	.word	0x0500000f


	//   ....[227]....
        /*0ebc*/ 	.word	0x0500000f


	//   ....[228]....
        /*0ec0*/ 	.word	0xffffffff


	//   ....[229]....
        /*0ec4*/ 	.word	0xffffffff


	//   ....[230]....
        /*0ec8*/ 	.word	0xffffffff


	//   ....[231]....
        /*0ecc*/ 	.word	0xffffffff


	//   ....[232]....
        /*0ed0*/ 	.word	0xffffffff


	//   ....[233]....
        /*0ed4*/ 	.word	0xffffffff


	//----- nvinfo : EIATTR_COOP_GROUP_INSTR_OFFSETS
	.align		4
.L_469:
        /*0ed8*/ 	.byte	0x04, 0x28
        /*0eda*/ 	.short	(.L_471 - .L_470)


	//   ....[0]....
.L_470:
        /*0edc*/ 	.word	0x000000c0


	//   ....[1]....
        /*0ee0*/ 	.word	0x000001f0


	//   ....[2]....
        /*0ee4*/ 	.word	0x00000240


	//   ....[3]....
        /*0ee8*/ 	.word	0x00000490


	//   ....[4]....
        /*0eec*/ 	.word	0x000005f0


	//   ....[5]....
        /*0ef0*/ 	.word	0x00000710


	//   ....[6]....
        /*0ef4*/ 	.word	0x00000870


	//   ....[7]....
        /*0ef8*/ 	.word	0x00007450


	//   ....[8]....
        /*0efc*/ 	.word	0x000081c0


	//   ....[9]....
        /*0f00*/ 	.word	0x000081d0


	//   ....[10]....
        /*0f04*/ 	.word	0x000081e0


	//   ....[11]....
        /*0f08*/ 	.word	0x000081f0


	//   ....[12]....
        /*0f0c*/ 	.word	0x00008530


	//   ....[13]....
        /*0f10*/ 	.word	0x00008540


	//   ....[14]....
        /*0f14*/ 	.word	0x00008550


	//   ....[15]....
        /*0f18*/ 	.word	0x00008560


	//   ....[16]....
        /*0f1c*/ 	.word	0x00009790


	//   ....[17]....
        /*0f20*/ 	.word	0x000097b0


	//   ....[18]....
        /*0f24*/ 	.word	0x000097c0


	//   ....[19]....
        /*0f28*/ 	.word	0x000097d0


	//   ....[20]....
        /*0f2c*/ 	.word	0x000098b0


	//   ....[21]....
        /*0f30*/ 	.word	0x000098d0


	//   ....[22]....
        /*0f34*/ 	.word	0x000098e0


	//   ....[23]....
        /*0f38*/ 	.word	0x000098f0


	//   ....[24]....
        /*0f3c*/ 	.word	0x0000c970


	//   ....[25]....
        /*0f40*/ 	.word	0x0000cf60


	//   ....[26]....
        /*0f44*/ 	.word	0x0000dfa0


	//   ....[27]....
        /*0f48*/ 	.word	0x0000e110


	//   ....[28]....
        /*0f4c*/ 	.word	0x0000e160


	//   ....[29]....
        /*0f50*/ 	.word	0x0000e180


	//   ....[30]....
        /*0f54*/ 	.word	0x000180d0


	//   ....[31]....
        /*0f58*/ 	.word	0x00018220


	//   ....[32]....
        /*0f5c*/ 	.word	0x00018360


	//   ....[33]....
        /*0f60*/ 	.word	0x00018380


	//   ....[34]....
        /*0f64*/ 	.word	0x00021d80


	//   ....[35]....
        /*0f68*/ 	.word	0x000229e0


	//   ....[36]....
        /*0f6c*/ 	.word	0x00023250


	//   ....[37]....
        /*0f70*/ 	.word	0x000232b0


	//   ....[38]....
        /*0f74*/ 	.word	0x000235e0


	//   ....[39]....
        /*0f78*/ 	.word	0x00023610


	//   ....[40]....
        /*0f7c*/ 	.word	0x0002b9d0


	//   ....[41]....
        /*0f80*/ 	.word	0x0002b9f0


	//   ....[42]....
        /*0f84*/ 	.word	0x0002ba30


	//   ....[43]....
        /*0f88*/ 	.word	0x0002ba60


	//   ....[44]....
        /*0f8c*/ 	.word	0x0002dc90


	//   ....[45]....
        /*0f90*/ 	.word	0x0002dcb0


	//   ....[46]....
        /*0f94*/ 	.word	0x0002dce0


	//   ....[47]....
        /*0f98*/ 	.word	0x0002dcf0


	//   ....[48]....
        /*0f9c*/ 	.word	0x0002e660


	//   ....[49]....
        /*0fa0*/ 	.word	0x0002e670


	//   ....[50]....
        /*0fa4*/ 	.word	0x0002e800


	//   ....[51]....
        /*0fa8*/ 	.word	0x0002e810


	//   ....[52]....
        /*0fac*/ 	.word	0x0002e9a0


	//   ....[53]....
        /*0fb0*/ 	.word	0x0002e9b0


	//   ....[54]....
        /*0fb4*/ 	.word	0x0002eb40


	//   ....[55]....
        /*0fb8*/ 	.word	0x0002eb50


	//   ....[56]....
        /*0fbc*/ 	.word	0x0002ef80


	//   ....[57]....
        /*0fc0*/ 	.word	0x0002ef90


	//   ....[58]....
        /*0fc4*/ 	.word	0x0002fc50


	//   ....[59]....
        /*0fc8*/ 	.word	0x0002fc60


	//   ....[60]....
        /*0fcc*/ 	.word	0x000311c0


	//   ....[61]....
        /*0fd0*/ 	.word	0x000311d0


	//   ....[62]....
        /*0fd4*/ 	.word	0x00031370


	//   ....[63]....
        /*0fd8*/ 	.word	0x00031380


	//   ....[64]....
        /*0fdc*/ 	.word	0x00031510


	//   ....[65]....
        /*0fe0*/ 	.word	0x00031520


	//   ....[66]....
        /*0fe4*/ 	.word	0x000316b0


	//   ....[67]....
        /*0fe8*/ 	.word	0x000316c0


	//   ....[68]....
        /*0fec*/ 	.word	0x000318b0


	//   ....[69]....
        /*0ff0*/ 	.word	0x00031ae0


	//   ....[70]....
        /*0ff4*/ 	.word	0x00031b10


	//   ....[71]....
        /*0ff8*/ 	.word	0x00031b40


	//   ....[72]....
        /*0ffc*/ 	.word	0x00031b70


	//   ....[73]....
        /*1000*/ 	.word	0x00031ba0


	//   ....[74]....
        /*1004*/ 	.word	0x00031bd0


	//   ....[75]....
        /*1008*/ 	.word	0x00031d70


	//   ....[76]....
        /*100c*/ 	.word	0x00031da0


	//   ....[77]....
        /*1010*/ 	.word	0x00031dd0


	//   ....[78]....
        /*1014*/ 	.word	0x00031e00


	//   ....[79]....
        /*1018*/ 	.word	0x00031e30


	//   ....[80]....
        /*101c*/ 	.word	0x00031e60


	//   ....[81]....
        /*1020*/ 	.word	0x00031f00


	//   ....[82]....
        /*1024*/ 	.word	0x00031f30


	//   ....[83]....
        /*1028*/ 	.word	0x00031f40


	//   ....[84]....
        /*102c*/ 	.word	0x00031f70


	//   ....[85]....
        /*1030*/ 	.word	0x00033860


	//   ....[86]....
        /*1034*/ 	.word	0x00035860


	//   ....[87]....
        /*1038*/ 	.word	0x00036330


	//   ....[88]....
        /*103c*/ 	.word	0x00036340


	//   ....[89]....
        /*1040*/ 	.word	0x00036360


	//   ....[90]....
        /*1044*/ 	.word	0x00036380


	//   ....[91]....
        /*1048*/ 	.word	0x00036470


	//   ....[92]....
        /*104c*/ 	.word	0x00036500


	//   ....[93]....
        /*1050*/ 	.word	0x00036530


	//   ....[94]....
        /*1054*/ 	.word	0x000365b0


	//   ....[95]....
        /*1058*/ 	.word	0x000365e0


	//   ....[96]....
        /*105c*/ 	.word	0x00036660


	//   ....[97]....
        /*1060*/ 	.word	0x00036690


	//   ....[98]....
        /*1064*/ 	.word	0x00036710


	//   ....[99]....
        /*1068*/ 	.word	0x00036740


	//   ....[100]....
        /*106c*/ 	.word	0x000367a0


	//   ....[101]....
        /*1070*/ 	.word	0x000367b0


	//   ....[102]....
        /*1074*/ 	.word	0x00036820


	//   ....[103]....
        /*1078*/ 	.word	0x00036f00


	//   ....[104]....
        /*107c*/ 	.word	0x00036f40


	//   ....[105]....
        /*1080*/ 	.word	0x00036f60


	//   ....[106]....
        /*1084*/ 	.word	0x00037000


	//   ....[107]....
        /*1088*/ 	.word	0x000370c0


	//   ....[108]....
        /*108c*/ 	.word	0x000370d0


	//   ....[109]....
        /*1090*/ 	.word	0x00037190


	//   ....[110]....
        /*1094*/ 	.word	0x000371a0


	//   ....[111]....
        /*1098*/ 	.word	0x00037240


	//   ....[112]....
        /*109c*/ 	.word	0x00037250


	//   ....[113]....
        /*10a0*/ 	.word	0x00037300


	//   ....[114]....
        /*10a4*/ 	.word	0x00037310


	//   ....[115]....
        /*10a8*/ 	.word	0x000373c0


	//   ....[116]....
        /*10ac*/ 	.word	0x000373d0


	//   ....[117]....
        /*10b0*/ 	.word	0x000373e0


	//   ....[118]....
        /*10b4*/ 	.word	0x00037450


	//   ....[119]....
        /*10b8*/ 	.word	0x0003a040


	//   ....[120]....
        /*10bc*/ 	.word	0x0003a050


	//   ....[121]....
        /*10c0*/ 	.word	0x0003a090


	//   ....[122]....
        /*10c4*/ 	.word	0x0003a0d0


	//   ....[123]....
        /*10c8*/ 	.word	0x0003a100


	//   ....[124]....
        /*10cc*/ 	.word	0x0003a130


	//   ....[125]....
        /*10d0*/ 	.word	0x0003a160


	//   ....[126]....
        /*10d4*/ 	.word	0x0003a190


	//   ....[127]....
        /*10d8*/ 	.word	0x0003a360


	//   ....[128]....
        /*10dc*/ 	.word	0x0003a390


	//   ....[129]....
        /*10e0*/ 	.word	0x0003a3c0


	//   ....[130]....
        /*10e4*/ 	.word	0x0003a3f0


	//   ....[131]....
        /*10e8*/ 	.word	0x0003a420


	//   ....[132]....
        /*10ec*/ 	.word	0x0003a450


	//   ....[133]....
        /*10f0*/ 	.word	0x0003a520


	//   ....[134]....
        /*10f4*/ 	.word	0x0003a540


	//   ....[135]....
        /*10f8*/ 	.word	0x0003a550


	//   ....[136]....
        /*10fc*/ 	.word	0x0003a5d0


	//   ....[137]....
        /*1100*/ 	.word	0x0003b110


	//   ....[138]....
        /*1104*/ 	.word	0x0003b530


	//   ....[139]....
        /*1108*/ 	.word	0x0003b5d0


	//   ....[140]....
        /*110c*/ 	.word	0x0003b660


	//   ....[141]....
        /*1110*/ 	.word	0x0003b6b0


	//   ....[142]....
        /*1114*/ 	.word	0x0003b700


	//   ....[143]....
        /*1118*/ 	.word	0x0003b7a0


	//   ....[144]....
        /*111c*/ 	.word	0x0003b830


	//   ....[145]....
        /*1120*/ 	.word	0x0003b880


	//   ....[146]....
        /*1124*/ 	.word	0x0003b8d0


	//   ....[147]....
        /*1128*/ 	.word	0x0003b9c0


	//   ....[148]....
        /*112c*/ 	.word	0x0003ba70


	//   ....[149]....
        /*1130*/ 	.word	0x0003baf0


	//   ....[150]....
        /*1134*/ 	.word	0x0003bb60


	//   ....[151]....
        /*1138*/ 	.word	0x0003bcd0


	//   ....[152]....
        /*113c*/ 	.word	0x0003be10


	//   ....[153]....
        /*1140*/ 	.word	0x0003be60


	//   ....[154]....
        /*1144*/ 	.word	0x0003beb0


	//   ....[155]....
        /*1148*/ 	.word	0x0003c160


	//   ....[156]....
        /*114c*/ 	.word	0x0003c1b0


	//   ....[157]....
        /*1150*/ 	.word	0x0003c240


	//   ....[158]....
        /*1154*/ 	.word	0x0003c2d0


	//   ....[159]....
        /*1158*/ 	.word	0x0003c360


	//   ....[160]....
        /*115c*/ 	.word	0x0003c3f0


	//   ....[161]....
        /*1160*/ 	.word	0x0003c480


	//   ....[162]....
        /*1164*/ 	.word	0x0003c510


	//   ....[163]....
        /*1168*/ 	.word	0x0003c590


	//   ....[164]....
        /*116c*/ 	.word	0x0003c5e0


	//   ....[165]....
        /*1170*/ 	.word	0x0003c670


	//   ....[166]....
        /*1174*/ 	.word	0x0003c700


	//   ....[167]....
        /*1178*/ 	.word	0x0003c780


	//   ....[168]....
        /*117c*/ 	.word	0x0003c7d0


	//   ....[169]....
        /*1180*/ 	.word	0x0003c860


	//   ....[170]....
        /*1184*/ 	.word	0x0003c8f0


	//   ....[171]....
        /*1188*/ 	.word	0x0003c980


	//   ....[172]....
        /*118c*/ 	.word	0x0003ca10


	//   ....[173]....
        /*1190*/ 	.word	0x0003caa0


	//   ....[174]....
        /*1194*/ 	.word	0x0003cb30


	//   ....[175]....
        /*1198*/ 	.word	0x0003cbf0


	//   ....[176]....
        /*119c*/ 	.word	0x0003ced0


	//   ....[177]....
        /*11a0*/ 	.word	0x0003d060


	//   ....[178]....
        /*11a4*/ 	.word	0x0003d0c0


	//   ....[179]....
        /*11a8*/ 	.word	0x0003d120


	//   ....[180]....
        /*11ac*/ 	.word	0x0003d180


	//   ....[181]....
        /*11b0*/ 	.word	0x0003d220


	//   ....[182]....
        /*11b4*/ 	.word	0x0003d310


	//   ....[183]....
        /*11b8*/ 	.word	0x0003d440


	//   ....[184]....
        /*11bc*/ 	.word	0x0003d4e0


	//   ....[185]....
        /*11c0*/ 	.word	0x0003d5b0


	//   ....[186]....
        /*11c4*/ 	.word	0x0003d650


	//   ....[187]....
        /*11c8*/ 	.word	0x0003d720


	//   ....[188]....
        /*11cc*/ 	.word	0x0003d7c0


	//   ....[189]....
        /*11d0*/ 	.word	0x0003d890


	//   ....[190]....
        /*11d4*/ 	.word	0x0003d930


	//   ....[191]....
        /*11d8*/ 	.word	0x0003d9e0


	//   ....[192]....
        /*11dc*/ 	.word	0x0003dac0


	//   ....[193]....
        /*11e0*/ 	.word	0x0003dd20


	//   ....[194]....
        /*11e4*/ 	.word	0x0003ddd0


	//   ....[195]....
        /*11e8*/ 	.word	0x0003ded0


	//   ....[196]....
        /*11ec*/ 	.word	0x0003dfc0


	//   ....[197]....
        /*11f0*/ 	.word	0x0003e050


	//   ....[198]....
        /*11f4*/ 	.word	0x0003e140


	//   ....[199]....
        /*11f8*/ 	.word	0x0003e1d0


	//   ....[200]....
        /*11fc*/ 	.word	0x0003e2c0


	//   ....[201]....
        /*1200*/ 	.word	0x0003e350


	//   ....[202]....
        /*1204*/ 	.word	0x0003e440


	//   ....[203]....
        /*1208*/ 	.word	0x0003e4d0


	//   ....[204]....
        /*120c*/ 	.word	0x0003e5b0


	//   ....[205]....
        /*1210*/ 	.word	0x0003e6e0


	//   ....[206]....
        /*1214*/ 	.word	0x0003e730


	//   ....[207]....
        /*1218*/ 	.word	0x0003e790


	//   ....[208]....
        /*121c*/ 	.word	0x0003e830


	//   ....[209]....
        /*1220*/ 	.word	0x0003ebd0


	//   ....[210]....
        /*1224*/ 	.word	0x0003ec70


	//   ....[211]....
        /*1228*/ 	.word	0x0003ee10


	//   ....[212]....
        /*122c*/ 	.word	0x0003ee90


	//   ....[213]....
        /*1230*/ 	.word	0x0003ef10


	//   ....[214]....
        /*1234*/ 	.word	0x0003ef90


	//   ....[215]....
        /*1238*/ 	.word	0x0003f010


	//   ....[216]....
        /*123c*/ 	.word	0x0003f0a0


	//   ....[217]....
        /*1240*/ 	.word	0x0003f140


	//   ....[218]....
        /*1244*/ 	.word	0x0003f1f0


	//   ....[219]....
        /*1248*/ 	.word	0x0003f270


	//   ....[220]....
        /*124c*/ 	.word	0x0003f2f0


	//   ....[221]....
        /*1250*/ 	.word	0x0003f370


	//   ....[222]....
        /*1254*/ 	.word	0x0003f400


	//   ....[223]....
        /*1258*/ 	.word	0x0003f480


	//   ....[224]....
        /*125c*/ 	.word	0x0003f530


	//   ....[225]....
        /*1260*/ 	.word	0x0003f580


	//   ....[226]....
        /*1264*/ 	.word	0x0003f640


	//   ....[227]....
        /*1268*/ 	.word	0x0003f770


	//   ....[228]....
        /*126c*/ 	.word	0x00041460


	//   ....[229]....
        /*1270*/ 	.word	0x000421d0


	//   ....[230]....
        /*1274*/ 	.word	0x00042cb0


	//   ....[231]....
        /*1278*/ 	.word	0x00042ce0


	//   ....[232]....
        /*127c*/ 	.word	0x00042d00


	//   ....[233]....
        /*1280*/ 	.word	0x00042d10


	//----- nvinfo : EIATTR_REG_RECONFIG
	.align		4
.L_471:
        /*1284*/ 	.byte	0x01, 0x54
	.zero		2


	//----- nvinfo : EIATTR_SYSCALL_OFFSETS
	.align		4
        /*1288*/ 	.byte	0x04, 0x46
        /*128a*/ 	.short	(.L_473 - .L_472)


	//   ....[0]....
.L_472:
        /*128c*/ 	.word	0x00002610


	//   ....[1]....
        /*1290*/ 	.word	0x00002760


	//   ....[2]....
        /*1294*/ 	.word	0x00007990


	//   ....[3]....
        /*1298*/ 	.word	0x00007f70


	//   ....[4]....
        /*129c*/ 	.word	0x00035490


	//   ....[5]....
        /*12a0*/ 	.word	0x000355e0


	//   ....[6]....
        /*12a4*/ 	.word	0x000356d0


	//   ....[7]....
        /*12a8*/ 	.word	0x00035f30


	//   ....[8]....
        /*12ac*/ 	.word	0x00036b30


	//----- nvinfo : EIATTR_MBARRIER_INSTR_OFFSETS
	.align		4
.L_473:
        /*12b0*/ 	.byte	0x04, 0x39
        /*12b2*/ 	.short	(.L_475 - .L_474)


	//   ....[0]....
.L_474:
        /*12b4*/ 	.word	0x00000330
        /*12b8*/ 	.word	0x000000ff
        /*12bc*/ 	.word	0x00032400
        /*12c0*/ 	.short	0x0100
        /*12c2*/ 	.byte	0x08
	.zero		1


	//   ....[1]....
        /*12c4*/ 	.word	0x00000340
        /*12c8*/ 	.word	0x000000ff
        /*12cc*/ 	.word	0x00032410
        /*12d0*/ 	.short	0x0100
        /*12d2*/ 	.byte	0x08
	.zero		1


	//   ....[2]....
        /*12d4*/ 	.word	0x00000350
        /*12d8*/ 	.word	0x000000ff
        /*12dc*/ 	.word	0x00032420
        /*12e0*/ 	.short	0x0100
        /*12e2*/ 	.byte	0x08
	.zero		1


	//   ....[3]....
        /*12e4*/ 	.word	0x00000440
        /*12e8*/ 	.word	0x000000ff
        /*12ec*/ 	.word	0x00032430
        /*12f0*/ 	.short	0x0100
        /*12f2*/ 	.byte	0x08
	.zero		1


	//   ....[4]....
        /*12f4*/ 	.word	0x00000450
        /*12f8*/ 	.word	0x000000ff
        /*12fc*/ 	.word	0x00032440
        /*1300*/ 	.short	0x0100
        /*1302*/ 	.byte	0x08
	.zero		1


	//   ....[5]....
        /*1304*/ 	.word	0x00000460
        /*1308*/ 	.word	0x000000ff
        /*130c*/ 	.word	0x00032438
        /*1310*/ 	.short	0x0100
        /*1312*/ 	.byte	0x08
	.zero		1


	//   ....[6]....
        /*1314*/ 	.word	0x00000470
        /*1318*/ 	.word	0x000000ff
        /*131c*/ 	.word	0x00032448
        /*1320*/ 	.short	0x0100
        /*1322*/ 	.byte	0x08
	.zero		1


	//   ....[7]....
        /*1324*/ 	.word	0x000005a0
        /*1328*/ 	.word	0x000000ff
        /*132c*/ 	.word	0x00032450
        /*1330*/ 	.short	0x0100
        /*1332*/ 	.byte	0x08
	.zero		1


	//   ....[8]....
        /*1334*/ 	.word	0x000005b0
        /*1338*/ 	.word	0x000000ff
        /*133c*/ 	.word	0x00032460
        /*1340*/ 	.short	0x0100
        /*1342*/ 	.byte	0x08
	.zero		1


	//   ....[9]....
        /*1344*/ 	.word	0x000005c0
        /*1348*/ 	.word	0x000000ff
        /*134c*/ 	.word	0x00032458
        /*1350*/ 	.short	0x0100
        /*1352*/ 	.byte	0x08
	.zero		1


	//   ....[10]....
        /*1354*/ 	.word	0x000005d0
        /*1358*/ 	.word	0x000000ff
        /*135c*/ 	.word	0x00032468
        /*1360*/ 	.short	0x0100
        /*1362*/ 	.byte	0x08
	.zero		1


	//   ....[11]....
        /*1364*/ 	.word	0x000006c0
        /*1368*/ 	.word	0x000000ff
        /*136c*/ 	.word	0x00032470
        /*1370*/ 	.short	0x0100
        /*1372*/ 	.byte	0x06
	.zero		1


	//   ....[12]....
        /*1374*/ 	.word	0x000006d0
        /*1378*/ 	.word	0x000000ff
        /*137c*/ 	.word	0x00032480
        /*1380*/ 	.short	0x0100
        /*1382*/ 	.byte	0x06
	.zero		1


	//   ....[13]....
        /*1384*/ 	.word	0x000006e0
        /*1388*/ 	.word	0x000000ff
        /*138c*/ 	.word	0x00032478
        /*1390*/ 	.short	0x0100
        /*1392*/ 	.byte	0x06
	.zero		1


	//   ....[14]....
        /*1394*/ 	.word	0x000006f0
        /*1398*/ 	.word	0x000000ff
        /*139c*/ 	.word	0x00032488
        /*13a0*/ 	.short	0x0100
        /*13a2*/ 	.byte	0x06
	.zero		1


	//   ....[15]....
        /*13a4*/ 	.word	0x00000820
        /*13a8*/ 	.word	0x000000ff
        /*13ac*/ 	.word	0x00032490
        /*13b0*/ 	.short	0x0100
        /*13b2*/ 	.byte	0x08
	.zero		1


	//   ....[16]....
        /*13b4*/ 	.word	0x00000830
        /*13b8*/ 	.word	0x000000ff
        /*13bc*/ 	.word	0x000324a0
        /*13c0*/ 	.short	0x0100
        /*13c2*/ 	.byte	0x08
	.zero		1


	//   ....[17]....
        /*13c4*/ 	.word	0x00000840
        /*13c8*/ 	.word	0x000000ff
        /*13cc*/ 	.word	0x00032498
        /*13d0*/ 	.short	0x0100
        /*13d2*/ 	.byte	0x08
	.zero		1


	//   ....[18]....
        /*13d4*/ 	.word	0x00000850
        /*13d8*/ 	.word	0x000000ff
        /*13dc*/ 	.word	0x000324a8
        /*13e0*/ 	.short	0x0100
        /*13e2*/ 	.byte	0x08
	.zero		1


	//   ....[19]....
        /*13e4*/ 	.word	0x00000980
        /*13e8*/ 	.word	0x000000ff
        /*13ec*/ 	.word	0x000324b0
        /*13f0*/ 	.short	0x0100
        /*13f2*/ 	.byte	0x08
	.zero		1


	//   ....[20]....
        /*13f4*/ 	.word	0x00000990
        /*13f8*/ 	.word	0x000000ff
        /*13fc*/ 	.word	0x000324c0
        /*1400*/ 	.short	0x0100
        /*1402*/ 	.byte	0x08
	.zero		1


	//   ....[21]....
        /*1404*/ 	.word	0x000009a0
        /*1408*/ 	.word	0x000000ff
        /*140c*/ 	.word	0x000324b8
        /*1410*/ 	.short	0x0100
        /*1412*/ 	.byte	0x08
	.zero		1


	//   ....[22]....
        /*1414*/ 	.word	0x000009b0
        /*1418*/ 	.word	0x000000ff
        /*141c*/ 	.word	0x000324c8
        /*1420*/ 	.short	0x0100
        /*1422*/ 	.byte	0x08
	.zero		1


	//   ....[23]....
        /*1424*/ 	.word	0x000038b0
        /*1428*/ 	.word	0x00000044
        /*142c*/ 	.word	0x00032490
        /*1430*/ 	.short	0x010a
        /*1432*/ 	.byte	0x3f
	.zero		1


	//   ....[24]....
        /*1434*/ 	.word	0x00004d20
        /*1438*/ 	.word	0x00000044
        /*143c*/ 	.word	0x00032490
        /*1440*/ 	.short	0x010a
        /*1442*/ 	.byte	0x3f
	.zero		1


	//   ....[25]....
        /*1444*/ 	.word	0x00005df0
        /*1448*/ 	.word	0x00000044
        /*144c*/ 	.word	0x00032490
        /*1450*/ 	.short	0x010a
        /*1452*/ 	.byte	0x3f
	.zero		1


	//   ....[26]....
        /*1454*/ 	.word	0x00006020
        /*1458*/ 	.word	0x00000004
        /*145c*/ 	.word	0x00000000
        /*1460*/ 	.short	0x0101
        /*1462*/ 	.byte	0x3f
	.zero		1


	//   ....[27]....
        /*1464*/ 	.word	0x00006060
        /*1468*/ 	.word	0x00000044
        /*146c*/ 	.word	0x000324b0
        /*1470*/ 	.short	0x010a
        /*1472*/ 	.byte	0x3f
	.zero		1


	//   ....[28]....
        /*1474*/ 	.word	0x000066b0
        /*1478*/ 	.word	0x00000044
        /*147c*/ 	.word	0x00000000
        /*1480*/ 	.short	0x0101
        /*1482*/ 	.byte	0x3f
	.zero		1


	//   ....[29]....
        /*1484*/ 	.word	0x00007cf0
        /*1488*/ 	.word	0x00000002
        /*148c*/ 	.word	0x00032400
        /*1490*/ 	.short	0x010a
        /*1492*/ 	.byte	0x3f
	.zero		1


	//   ....[30]....
        /*1494*/ 	.word	0x00007d40
        /*1498*/ 	.word	0x00000002
        /*149c*/ 	.word	0x00032400
        /*14a0*/ 	.short	0x010a
        /*14a2*/ 	.byte	0x3f
	.zero		1


	//   ....[31]....
        /*14a4*/ 	.word	0x000087c0
        /*14a8*/ 	.word	0x00000002
        /*14ac*/ 	.word	0x00032400
        /*14b0*/ 	.short	0x010a
        /*14b2*/ 	.byte	0x3f
	.zero		1


	//   ....[32]....
        /*14b4*/ 	.word	0x00009c10
        /*14b8*/ 	.word	0x00000002
        /*14bc*/ 	.word	0x00032400
        /*14c0*/ 	.short	0x010a
        /*14c2*/ 	.byte	0x3f
	.zero		1


	//   ....[33]....
        /*14c4*/ 	.word	0x0000b1c0
        /*14c8*/ 	.word	0x00000005
        /*14cc*/ 	.word	0x00000000
        /*14d0*/ 	.short	0x010a
        /*14d2*/ 	.byte	0x3f
	.zero		1


	//   ....[34]....
        /*14d4*/ 	.word	0x0000b2c0
        /*14d8*/ 	.word	0x00000002
        /*14dc*/ 	.word	0x00000000
        /*14e0*/ 	.short	0x010a
        /*14e2*/ 	.byte	0x3f
	.zero		1


	//   ....[35]....
        /*14e4*/ 	.word	0x0000b6f0
        /*14e8*/ 	.word	0x00000012
        /*14ec*/ 	.word	0x00000000
        /*14f0*/ 	.short	0x010a
        /*14f2*/ 	.byte	0x3f
	.zero		1


	//   ....[36]....
        /*14f4*/ 	.word	0x0000b7a0
        /*14f8*/ 	.word	0x00000004
        /*14fc*/ 	.word	0x00000000
        /*1500*/ 	.short	0x010a
        /*1502*/ 	.byte	0x3f
	.zero		1


	//   ....[37]....
        /*1504*/ 	.word	0x0000c4b0
        /*1508*/ 	.word	0x00000004
        /*150c*/ 	.word	0x00000000
        /*1510*/ 	.short	0x0101
        /*1512*/ 	.byte	0x3f
	.zero		1


	//   ....[38]....
        /*1514*/ 	.word	0x000161b0
        /*1518*/ 	.word	0x00000002
        /*151c*/ 	.word	0x00000000
        /*1520*/ 	.short	0x0101
        /*1522*/ 	.byte	0x3f
	.zero		1


	//   ....[39]....
        /*1524*/ 	.word	0x00016660
        /*1528*/ 	.word	0x00000007
        /*152c*/ 	.word	0x00000000
        /*1530*/ 	.short	0x010a
        /*1532*/ 	.byte	0x3f
	.zero		1


	//   ....[40]....
        /*1534*/ 	.word	0x00016760
        /*1538*/ 	.word	0x00000000
        /*153c*/ 	.word	0x00000000
        /*1540*/ 	.short	0x010a
        /*1542*/ 	.byte	0x3f
	.zero		1


	//   ....[41]....
        /*1544*/ 	.word	0x00016b90
        /*1548*/ 	.word	0x00000014
        /*154c*/ 	.word	0x00000000
        /*1550*/ 	.short	0x010a
        /*1552*/ 	.byte	0x3f
	.zero		1


	//   ....[42]....
        /*1554*/ 	.word	0x00016c40
        /*1558*/ 	.word	0x00000006
        /*155c*/ 	.word	0x00000000
        /*1560*/ 	.short	0x010a
        /*1562*/ 	.byte	0x3f
	.zero		1


	//   ....[43]....
        /*1564*/ 	.word	0x00017950
        /*1568*/ 	.word	0x00000006
        /*156c*/ 	.word	0x00000000
        /*1570*/ 	.short	0x0101
        /*1572*/ 	.byte	0x3f
	.zero		1


	//   ....[44]....
        /*1574*/ 	.word	0x00020380
        /*1578*/ 	.word	0x00000000
        /*157c*/ 	.word	0x00000000
        /*1580*/ 	.short	0x0101
        /*1582*/ 	.byte	0x3f
	.zero		1


	//   ....[45]....
        /*1584*/ 	.word	0x00020590
        /*1588*/ 	.word	0x00000005
        /*158c*/ 	.word	0x00000000
        /*1590*/ 	.short	0x010a
        /*1592*/ 	.byte	0x3f
	.zero		1


	//   ....[46]....
        /*1594*/ 	.word	0x00020690
        /*1598*/ 	.word	0x00000006
        /*159c*/ 	.word	0x00000000
        /*15a0*/ 	.short	0x010a
        /*15a2*/ 	.byte	0x3f
	.zero		1


	//   ....[47]....
        /*15a4*/ 	.word	0x00020ac0
        /*15a8*/ 	.word	0x00000005
        /*15ac*/ 	.word	0x00000000
        /*15b0*/ 	.short	0x010a
        /*15b2*/ 	.byte	0x3f
	.zero		1


	//   ....[48]....
        /*15b4*/ 	.word	0x00020b70
        /*15b8*/ 	.word	0x00000006
        /*15bc*/ 	.word	0x00000000
        /*15c0*/ 	.short	0x010a
        /*15c2*/ 	.byte	0x3f
	.zero		1


	//   ....[49]....
        /*15c4*/ 	.word	0x00021880
        /*15c8*/ 	.word	0x00000005
        /*15cc*/ 	.word	0x00000000
        /*15d0*/ 	.short	0x0101
        /*15d2*/ 	.byte	0x3f
	.zero		1


	//   ....[50]....
        /*15d4*/ 	.word	0x0002b5b0
        /*15d8*/ 	.word	0x00000004
        /*15dc*/ 	.word	0x00000000
        /*15e0*/ 	.short	0x0101
        /*15e2*/ 	.byte	0x3f
	.zero		1


	//   ....[51]....
        /*15e4*/ 	.word	0x0002e580
        /*15e8*/ 	.word	0x00000003
        /*15ec*/ 	.word	0x00000000
        /*15f0*/ 	.short	0x0101
        /*15f2*/ 	.byte	0x3f
	.zero		1


	//   ....[52]....
        /*15f4*/ 	.word	0x0002ee80
        /*15f8*/ 	.word	0x00000008
        /*15fc*/ 	.word	0x00000000
        /*1600*/ 	.short	0x0101
        /*1602*/ 	.byte	0x3f
	.zero		1


	//   ....[53]....
        /*1604*/ 	.word	0x00033940
        /*1608*/ 	.word	0x00000012
        /*160c*/ 	.word	0x00032420
        /*1610*/ 	.short	0x010a
        /*1612*/ 	.byte	0x3f
	.zero		1


	//   ....[54]....
        /*1614*/ 	.word	0x00033a10
        /*1618*/ 	.word	0x00000005
        /*161c*/ 	.word	0x000324a0
        /*1620*/ 	.short	0x010a
        /*1622*/ 	.byte	0x3f
	.zero		1


	//   ....[55]....
        /*1624*/ 	.word	0x00033c50
        /*1628*/ 	.word	0x00000005
        /*162c*/ 	.word	0x000324c0
        /*1630*/ 	.short	0x010a
        /*1632*/ 	.byte	0x3f
	.zero		1


	//   ....[56]....
        /*1634*/ 	.word	0x000342f0
        /*1638*/ 	.word	0x00000006
        /*163c*/ 	.word	0x000324a0
        /*1640*/ 	.short	0x010a
        /*1642*/ 	.byte	0x3f
	.zero		1


	//   ....[57]....
        /*1644*/ 	.word	0x00034520
        /*1648*/ 	.word	0x00000006
        /*164c*/ 	.word	0x000324c0
        /*1650*/ 	.short	0x010a
        /*1652*/ 	.byte	0x3f
	.zero		1


	//   ....[58]....
        /*1654*/ 	.word	0x00035ad0
        /*1658*/ 	.word	0x00000000
        /*165c*/ 	.word	0x00032440
        /*1660*/ 	.short	0x010a
        /*1662*/ 	.byte	0x3f
	.zero		1


	//   ....[59]....
        /*1664*/ 	.word	0x000368e0
        /*1668*/ 	.word	0x00000012
        /*166c*/ 	.word	0x00032400
        /*1670*/ 	.short	0x0107
        /*1672*/ 	.byte	0x3f
	.zero		1


	//   ....[60]....
        /*1674*/ 	.word	0x000369a0
        /*1678*/ 	.word	0x00000012
        /*167c*/ 	.word	0x00032400
        /*1680*/ 	.short	0x0101
        /*1682*/ 	.byte	0x3f
	.zero		1


	//   ....[61]....
        /*1684*/ 	.word	0x00037590
        /*1688*/ 	.word	0x00000012
        /*168c*/ 	.word	0x00032410
        /*1690*/ 	.short	0x0107
        /*1692*/ 	.byte	0x3f
	.zero		1


	//   ....[62]....
        /*1694*/ 	.word	0x00037690
        /*1698*/ 	.word	0x00000012
        /*169c*/ 	.word	0x00032410
        /*16a0*/ 	.short	0x0101
        /*16a2*/ 	.byte	0x3f
	.zero		1


	//   ....[63]....
        /*16a4*/ 	.word	0x000376b0
        /*16a8*/ 	.word	0x00000012
        /*16ac*/ 	.word	0x00032420
        /*16b0*/ 	.short	0x010a
        /*16b2*/ 	.byte	0x3f
	.zero		1


	//   ....[64]....
        /*16b4*/ 	.word	0x00037790
        /*16b8*/ 	.word	0x00000002
        /*16bc*/ 	.word	0x00032460
        /*16c0*/ 	.short	0x010a
        /*16c2*/ 	.byte	0x3f
	.zero		1


	//   ....[65]....
        /*16c4*/ 	.word	0x000380c0
        /*16c8*/ 	.word	0x00000002
        /*16cc*/ 	.word	0x00032440
        /*16d0*/ 	.short	0x010a
        /*16d2*/ 	.byte	0x3f
	.zero		1


	//   ....[66]....
        /*16d4*/ 	.word	0x000382f0
        /*16d8*/ 	.word	0x00000002
        /*16dc*/ 	.word	0x00032460
        /*16e0*/ 	.short	0x010a
        /*16e2*/ 	.byte	0x3f
	.zero		1


	//   ....[67]....
        /*16e4*/ 	.word	0x00038af0
        /*16e8*/ 	.word	0x00000003
        /*16ec*/ 	.word	0x00032440
        /*16f0*/ 	.short	0x010a
        /*16f2*/ 	.byte	0x3f
	.zero		1


	//   ....[68]....
        /*16f4*/ 	.word	0x00038d20
        /*16f8*/ 	.word	0x00000003
        /*16fc*/ 	.word	0x00032460
        /*1700*/ 	.short	0x010a
        /*1702*/ 	.byte	0x3f
	.zero		1


	//   ....[69]....
        /*1704*/ 	.word	0x000394c0
        /*1708*/ 	.word	0x00000003
        /*170c*/ 	.word	0x00032440
        /*1710*/ 	.short	0x010a
        /*1712*/ 	.byte	0x3f
	.zero		1


	//   ....[70]....
        /*1714*/ 	.word	0x000396f0
        /*1718*/ 	.word	0x00000003
        /*171c*/ 	.word	0x00032460
        /*1720*/ 	.short	0x010a
        /*1722*/ 	.byte	0x3f
	.zero		1


	//   ....[71]....
        /*1724*/ 	.word	0x0003b090
        /*1728*/ 	.word	0x00000000
        /*172c*/ 	.word	0x00032420
        /*1730*/ 	.short	0x010a
        /*1732*/ 	.byte	0x3f
	.zero		1


	//   ....[72]....
        /*1734*/ 	.word	0x0003b270
        /*1738*/ 	.word	0x00000006
        /*173c*/ 	.word	0x00000000
        /*1740*/ 	.short	0x010a
        /*1742*/ 	.byte	0x3f
	.zero		1


	//   ....[73]....
        /*1744*/ 	.word	0x0003b2a0
        /*1748*/ 	.word	0x00000007
        /*174c*/ 	.word	0x00000000
        /*1750*/ 	.short	0x010a
        /*1752*/ 	.byte	0x3f
	.zero		1


	//   ....[74]....
        /*1754*/ 	.word	0x0003b300
        /*1758*/ 	.word	0x00000004
        /*175c*/ 	.word	0x00000000
        /*1760*/ 	.short	0x010a
        /*1762*/ 	.byte	0x3f
	.zero		1


	//   ....[75]....
        /*1764*/ 	.word	0x0003b330
        /*1768*/ 	.word	0x00000003
        /*176c*/ 	.word	0x00000000
        /*1770*/ 	.short	0x010a
        /*1772*/ 	.byte	0x3f
	.zero		1


	//   ....[76]....
        /*1774*/ 	.word	0x0003b390
        /*1778*/ 	.word	0x00000044
        /*177c*/ 	.word	0x00032490
        /*1780*/ 	.short	0x010a
        /*1782*/ 	.byte	0x3f
	.zero		1


	//   ....[77]....
        /*1784*/ 	.word	0x0003b3e0
        /*1788*/ 	.word	0x00000044
        /*178c*/ 	.word	0x00032490
        /*1790*/ 	.short	0x010a
        /*1792*/ 	.byte	0x3f
	.zero		1


	//   ....[78]....
        /*1794*/ 	.word	0x0003b430
        /*1798*/ 	.word	0x00000044
        /*179c*/ 	.word	0x00032490
        /*17a0*/ 	.short	0x010a
        /*17a2*/ 	.byte	0x3f
	.zero		1


	//   ....[79]....
        /*17a4*/ 	.word	0x0003b480
        /*17a8*/ 	.word	0x00000044
        /*17ac*/ 	.word	0x000324b0
        /*17b0*/ 	.short	0x010a
        /*17b2*/ 	.byte	0x3f
	.zero		1


	//   ....[80]....
        /*17b4*/ 	.word	0x0003b900
        /*17b8*/ 	.word	0x00000002
        /*17bc*/ 	.word	0x00032400
        /*17c0*/ 	.short	0x010a
        /*17c2*/ 	.byte	0x3f
	.zero		1


	//   ....[81]....
        /*17c4*/ 	.word	0x0003bee0
        /*17c8*/ 	.word	0x00000002
        /*17cc*/ 	.word	0x00032400
        /*17d0*/ 	.short	0x010a
        /*17d2*/ 	.byte	0x3f
	.zero		1


	//   ....[82]....
        /*17d4*/ 	.word	0x0003bf30
        /*17d8*/ 	.word	0x00000002
        /*17dc*/ 	.word	0x00000000
        /*17e0*/ 	.short	0x010a
        /*17e2*/ 	.byte	0x3f
	.zero		1


	//   ....[83]....
        /*17e4*/ 	.word	0x0003bf80
        /*17e8*/ 	.word	0x00000004
        /*17ec*/ 	.word	0x00000000
        /*17f0*/ 	.short	0x010a
        /*17f2*/ 	.byte	0x3f
	.zero		1


	//   ....[84]....
        /*17f4*/ 	.word	0x0003bfd0
        /*17f8*/ 	.word	0x00000000
        /*17fc*/ 	.word	0x00000000
        /*1800*/ 	.short	0x010a
        /*1802*/ 	.byte	0x3f
	.zero		1


	//   ....[85]....
        /*1804*/ 	.word	0x0003c020
        /*1808*/ 	.word	0x00000006
        /*180c*/ 	.word	0x00000000
        /*1810*/ 	.short	0x010a
        /*1812*/ 	.byte	0x3f
	.zero		1


	//   ....[86]....
        /*1814*/ 	.word	0x0003c070
        /*1818*/ 	.word	0x00000006
        /*181c*/ 	.word	0x00000000
        /*1820*/ 	.short	0x010a
        /*1822*/ 	.byte	0x3f
	.zero		1


	//   ....[87]....
        /*1824*/ 	.word	0x0003c0c0
        /*1828*/ 	.word	0x00000006
        /*182c*/ 	.word	0x00000000
        /*1830*/ 	.short	0x010a
        /*1832*/ 	.byte	0x3f
	.zero		1


	//   ....[88]....
        /*1834*/ 	.word	0x0003ccb0
        /*1838*/ 	.word	0x00000012
        /*183c*/ 	.word	0x00032420
        /*1840*/ 	.short	0x010a
        /*1842*/ 	.byte	0x3f
	.zero		1


	//   ....[89]....
        /*1844*/ 	.word	0x0003cd00
        /*1848*/ 	.word	0x00000005
        /*184c*/ 	.word	0x000324a0
        /*1850*/ 	.short	0x010a
        /*1852*/ 	.byte	0x3f
	.zero		1


	//   ....[90]....
        /*1854*/ 	.word	0x0003cd50
        /*1858*/ 	.word	0x00000005
        /*185c*/ 	.word	0x000324c0
        /*1860*/ 	.short	0x010a
        /*1862*/ 	.byte	0x3f
	.zero		1


	//   ....[91]....
        /*1864*/ 	.word	0x0003cda0
        /*1868*/ 	.word	0x00000006
        /*186c*/ 	.word	0x000324a0
        /*1870*/ 	.short	0x010a
        /*1872*/ 	.byte	0x3f
	.zero		1


	//   ....[92]....
        /*1874*/ 	.word	0x0003cdf0
        /*1878*/ 	.word	0x00000006
        /*187c*/ 	.word	0x000324c0
        /*1880*/ 	.short	0x010a
        /*1882*/ 	.byte	0x3f
	.zero		1


	//   ....[93]....
        /*1884*/ 	.word	0x0003cf90
        /*1888*/ 	.word	0x00000000
        /*188c*/ 	.word	0x00032440
        /*1890*/ 	.short	0x010a
        /*1892*/ 	.byte	0x3f
	.zero		1


	//   ....[94]....
        /*1894*/ 	.word	0x0003e8e0
        /*1898*/ 	.word	0x00000012
        /*189c*/ 	.word	0x00032420
        /*18a0*/ 	.short	0x010a
        /*18a2*/ 	.byte	0x3f
	.zero		1


	//   ....[95]....
        /*18a4*/ 	.word	0x0003e930
        /*18a8*/ 	.word	0x00000002
        /*18ac*/ 	.word	0x00032460
        /*18b0*/ 	.short	0x010a
        /*18b2*/ 	.byte	0x3f
	.zero		1


	//   ....[96]....
        /*18b4*/ 	.word	0x0003e980
        /*18b8*/ 	.word	0x00000002
        /*18bc*/ 	.word	0x00032440
        /*18c0*/ 	.short	0x010a
        /*18c2*/ 	.byte	0x3f
	.zero		1


	//   ....[97]....
        /*18c4*/ 	.word	0x0003e9d0
        /*18c8*/ 	.word	0x00000002
        /*18cc*/ 	.word	0x00032460
        /*18d0*/ 	.short	0x010a
        /*18d2*/ 	.byte	0x3f
	.zero		1


	//   ....[98]....
        /*18d4*/ 	.word	0x0003ea20
        /*18d8*/ 	.word	0x00000003
        /*18dc*/ 	.word	0x00032440
        /*18e0*/ 	.short	0x010a
        /*18e2*/ 	.byte	0x3f
	.zero		1


	//   ....[99]....
        /*18e4*/ 	.word	0x0003ea70
        /*18e8*/ 	.word	0x00000003
        /*18ec*/ 	.word	0x00032460
        /*18f0*/ 	.short	0x010a
        /*18f2*/ 	.byte	0x3f
	.zero		1


	//   ....[100]....
        /*18f4*/ 	.word	0x0003eac0
        /*18f8*/ 	.word	0x00000003
        /*18fc*/ 	.word	0x00032440
        /*1900*/ 	.short	0x010a
        /*1902*/ 	.byte	0x3f
	.zero		1


	//   ....[101]....
        /*1904*/ 	.word	0x0003eb10
        /*1908*/ 	.word	0x00000003
        /*190c*/ 	.word	0x00032460
        /*1910*/ 	.short	0x010a
        /*1912*/ 	.byte	0x3f
	.zero		1


	//   ....[102]....
        /*1914*/ 	.word	0x0003f690
        /*1918*/ 	.word	0x00000000
        /*191c*/ 	.word	0x00032420
        /*1920*/ 	.short	0x010a
        /*1922*/ 	.byte	0x3f
	.zero		1


	//   ....[103]....
        /*1924*/ 	.word	0x0003f830
        /*1928*/ 	.word	0x00000006
        /*192c*/ 	.word	0x00000000
        /*1930*/ 	.short	0x010a
        /*1932*/ 	.byte	0x3f
	.zero		1


	//   ....[104]....
        /*1934*/ 	.word	0x0003f880
        /*1938*/ 	.word	0x00000007
        /*193c*/ 	.word	0x00000000
        /*1940*/ 	.short	0x010a
        /*1942*/ 	.byte	0x3f
	.zero		1


	//   ....[105]....
        /*1944*/ 	.word	0x0003f8d0
        /*1948*/ 	.word	0x00000004
        /*194c*/ 	.word	0x00000000
        /*1950*/ 	.short	0x010a
        /*1952*/ 	.byte	0x3f
	.zero		1


	//   ....[106]....
        /*1954*/ 	.word	0x0003fa60
        /*1958*/ 	.word	0x00000000
        /*195c*/ 	.word	0x00000000
        /*1960*/ 	.short	0x010a
        /*1962*/ 	.byte	0x3f
	.zero		1


	//   ....[107]....
        /*1964*/ 	.word	0x0003fb60
        /*1968*/ 	.word	0x00000003
        /*196c*/ 	.word	0x00000000
        /*1970*/ 	.short	0x010a
        /*1972*/ 	.byte	0x3f
	.zero		1


	//   ....[108]....
        /*1974*/ 	.word	0x0003ff80
        /*1978*/ 	.word	0x00000003
        /*197c*/ 	.word	0x00032410
        /*1980*/ 	.short	0x010a
        /*1982*/ 	.byte	0x3f
	.zero		1


	//   ....[109]....
        /*1984*/ 	.word	0x000400a0
        /*1988*/ 	.word	0x00000003
        /*198c*/ 	.word	0x00000000
        /*1990*/ 	.short	0x010a
        /*1992*/ 	.byte	0x3f
	.zero		1


	//   ....[110]....
        /*1994*/ 	.word	0x000401a0
        /*1998*/ 	.word	0x0000000a
        /*199c*/ 	.word	0x00000000
        /*19a0*/ 	.short	0x010a
        /*19a2*/ 	.byte	0x3f
	.zero		1


	//   ....[111]....
        /*19a4*/ 	.word	0x00040f10
        /*19a8*/ 	.word	0x0000000a
        /*19ac*/ 	.word	0x00000000
        /*19b0*/ 	.short	0x0101
        /*19b2*/ 	.byte	0x3f
	.zero		1


	//   ....[112]....
        /*19b4*/ 	.word	0x0004b480
        /*19b8*/ 	.word	0x00000000
        /*19bc*/ 	.word	0x00000000
        /*19c0*/ 	.short	0x0101
        /*19c2*/ 	.byte	0x3f
	.zero		1


	//   ....[113]....
        /*19c4*/ 	.word	0x0004b4b0
        /*19c8*/ 	.word	0x00000003
        /*19cc*/ 	.word	0x00000000
        /*19d0*/ 	.short	0x010a
        /*19d2*/ 	.byte	0x3f
	.zero		1


	//   ....[114]....
        /*19d4*/ 	.word	0x0004b500
        /*19d8*/ 	.word	0x00000003
        /*19dc*/ 	.word	0x00032410
        /*19e0*/ 	.short	0x010a
        /*19e2*/ 	.byte	0x3f
	.zero		1


	//   ....[115]....
        /*19e4*/ 	.word	0x0004b550
        /*19e8*/ 	.word	0x0000000a
        /*19ec*/ 	.word	0x00000000
        /*19f0*/ 	.short	0x010a
        /*19f2*/ 	.byte	0x3f
	.zero		1


	//----- nvinfo : EIATTR_NUM_MBARRIERS
	.align		4
.L_475:
        /*19f4*/ 	.byte	0x03, 0x38
        /*19f6*/ 	.short	0x0017


	//----- nvinfo : EIATTR_EXIT_INSTR_OFFSETS
	.align		4
        /*19f8*/ 	.byte	0x04, 0x1c
        /*19fa*/ 	.short	(.L_477 - .L_476)


	//   ....[0]....
.L_476:
        /*19fc*/ 	.word	0x0003b380


	//----- nvinfo : EIATTR_MAX_THREADS
	.align		4
.L_477:
        /*1a00*/ 	.byte	0x04, 0x05
        /*1a02*/ 	.short	(.L_479 - .L_478)
.L_478:
        /*1a04*/ 	.word	0x00000180
        /*1a08*/ 	.word	0x00000001
        /*1a0c*/ 	.word	0x00000001


	//----- nvinfo : EIATTR_CRS_STACK_SIZE
	.align		4
.L_479:
        /*1a10*/ 	.byte	0x04, 0x1e
        /*1a12*/ 	.short	(.L_481 - .L_480)
.L_480:
        /*1a14*/ 	.word	0x00000000


	//----- nvinfo : EIATTR_CBANK_PARAM_SIZE
	.align		4
.L_481:
        /*1a18*/ 	.byte	0x03, 0x19
        /*1a1a*/ 	.short	0x0bf0


	//----- nvinfo : EIATTR_PARAM_CBANK
	.align		4
        /*1a1c*/ 	.byte	0x04, 0x0a
        /*1a1e*/ 	.short	(.L_483 - .L_482)
	.align		4
.L_482:
        /*1a20*/ 	.word	index@(.nv.constant0._ZN7cutlass13device_kernelIN5flash11enable_sm90INS1_16FlashAttnFwdSm90INS1_25CollectiveMainloopFwdSm90ILi2EN4cute5tupleIJNS5_1CILi1EEES8_S8_EEENS6_IJNS7_ILi128EEENS7_ILi96EEENS7_ILi64EEEEEELi256ENS_6half_tEfNS_4arch4Sm90ELb0ELb1ELb1ELb1ELb0ELb1ELb1ELb1ELb0ELb1ELb1ELb0EEENS1_21CollectiveEpilogueFwdINS6_IJSA_NS7_ILi256EEESB_EEES9_SE_SG_Li256ELb1ELb1ELb1ELb0EEENS1_36VarlenDynamicPersistentTileSchedulerILi128ELi96ELi256ELi128ELb1ELb1ELb1ELb1ELb0ELb1EEEEEEEEEvNT_6ParamsE)
        /*1a24*/ 	.short	0x0210
        /*1a26*/ 	.short	0x0bf0


	//----- nvinfo : EIATTR_SW_WAR
	.align		4
.L_483:
        /*1a28*/ 	.byte	0x04, 0x36
        /*1a2a*/ 	.short	(.L_485 - .L_484)
.L_484:
        /*1a2c*/ 	.word	0x00000008
.L_485:


//--------------------- .nv.info._ZN7cutlass13device_kernelIN5flash11enable_sm90INS1_16FlashAttnFwdSm90INS1_25CollectiveMainloopFwdSm90ILi2EN4cute5tupleIJNS5_1CILi1EEES8_S8_EEENS6_IJNS7_ILi128EEENS7_ILi96EEENS7_ILi64EEEEEELi256ENS_6half_tEfNS_4arch4Sm90ELb1ELb0ELb1ELb0ELb0ELb0ELb0ELb1ELb0ELb1ELb1ELb0EEENS1_21CollectiveEpilogueFwdINS6_IJSA_NS7_ILi256EEESB_EEES9_SE_SG_Li256ELb0ELb1ELb1ELb0EEENS1_19SingleTileSchedulerILb0ELb1ELb1ELi128EEEEEEEEEvNT_6ParamsE --------------------------
	.section	.nv.info._ZN7cutlass13device_kernelIN5flash11enable_sm90INS1_16FlashAttnFwdSm90INS1_25CollectiveMainloopFwdSm90ILi2EN4cute5tupleIJNS5_1CILi1EEES8_S8_EEENS6_IJNS7_ILi128EEENS7_ILi96EEENS7_ILi64EEEEEELi256ENS_6half_tEfNS_4arch4Sm90ELb1ELb0ELb1ELb0ELb0ELb0ELb0ELb1ELb0ELb1ELb1ELb0EEENS1_21CollectiveEpilogueFwdINS6_IJSA_NS7_ILi256EEESB_EEES9_SE_SG_Li256ELb0ELb1ELb1ELb0EEENS1_19SingleTileSchedulerILb0ELb1ELb1ELi128EEEEEEEEEvNT_6ParamsE,"",@"SHT_CUDA_INFO"
	.sectionflags	@""
	.align	4


	//----- nvinfo : EIATTR_CUDA_API_VERSION
	.align		4
        /*0000*/ 	.byte	0x04, 0x37
        /*0002*/ 	.short	(.L_487 - .L_486)
.L_486:
        /*0004*/ 	.word	0x00000082


	//----- nvinfo : EIATTR_KPARAM_INFO
	.align		4
.L_487:
        /*0008*/ 	.byte	0x04, 0x17
        /*000a*/ 	.short	(.L_489 - .L_488)
.L_488:
        /*000c*/ 	.word	0x00000000
        /*0010*/ 	.short	0x0000
        /*0012*/ 	.short	0x0070
        /*0014*/ 	.byte	0x00, 0xf0, 0x01, 0x28


	//----- nvinfo : EIATTR_SPARSE_MMA_MASK
	.align		4
.L_489:
        /*0018*/ 	.byte	0x03, 0x50
        /*001a*/ 	.short	0x0000


	//----- nvinfo : EIATTR_MAXREG_COUNT
	.align		4
        /*001c*/ 	.byte	0x03, 0x1b
        /*001e*/ 	.short	0x00a8


	//----- nvinfo : EIATTR_NUM_BARRIERS
	.align		4
        /*0020*/ 	.byte	0x02, 0x4c
        /*0022*/ 	.byte	0x10
	.zero		1


	//----- nvinfo : EIATTR_EXTERNS
	.align		4
        /*0024*/ 	.byte	0x04, 0x0f
        /*0026*/ 	.short	(.L_491 - .L_490)


	//   ....[0]....
	.align		4
.L_490:
        /*0028*/ 	.word	index@(__assertfail)


	//----- nvinfo : EIATTR_ANNOTATIONS
	.align		4
.L_491:
        /*002c*/ 	.byte	0x04, 0x55
        /*002e*/ 	.short	(.L_493 - .L_492)


	//   ....[0]....
.L_492:
        /*0030*/ 	.word	0x00000001
        /*0034*/ 	.byte	0xf0, 0xbd, 0x00, 0x00, 0x01, 0x00, 0x00, 0x00, 0x70, 0xc2, 0x00, 0x00, 0x01, 0x00, 0x00, 0x00
        /*0044*/ 	.byte	0xc0, 0xc2, 0x00, 0x00, 0x01, 0x00, 0x00, 0x00, 0xa0, 0xc4, 0x00, 0x00, 0x01, 0x00, 0x00, 0x00
        /*0054*/ 	.byte	0x90, 0xc5, 0x00, 0x00, 0x01, 0x00, 0x00, 0x00, 0xd0, 0xd1, 0x00, 0x00, 0x01, 0x00, 0x00, 0x00
        /*0064*/ 	.byte	0x80, 0xd5, 0x00, 0x00, 0x01, 0x00, 0x00, 0x00, 0xb0, 0xd7, 0x00, 0x00, 0x01, 0x00, 0x00, 0x00
        /*0074*/ 	.byte	0xf0, 0xdf, 0x00, 0x00, 0x01, 0x00, 0x00, 0x00, 0x80, 0xe8, 0x00, 0x00


	//----- nvinfo : EIATTR_MERCURY_ISA_VERSION
	.align		4
.L_493:
        /*0080*/ 	.byte	0x03, 0x5f
        /*0082*/ 	.short	0x0101


	//----- nvinfo : EIATTR_INT_WARP_WIDE_INSTR_OFFSETS
	.align		4
        /*0084*/ 	.byte	0x04, 0x31
        /*0086*/ 	.short	(.L_495 - .L_494)


	//   ....[0]....
.L_494:
        /*0088*/ 	.word	0x00000130


	//   ....[1]....
        /*008c*/ 	.word	0x00000170


	//   ....[2]....
        /*0090*/ 	.word	0x000001e0


	//----- nvinfo : EIATTR_COOP_GROUP_MASK_REGIDS
	.align		4
.L_495:
        /*0094*/ 	.byte	0x04, 0x29
        /*0096*/ 	.short	(.L_497 - .L_496)


	//   ....[0]....
.L_496:
        /*0098*/ 	.word	0xffffffff


	//   ....[1]....
        /*009c*/ 	.word	0xffffffff


	//   ....[2]....
        /*00a0*/ 	.word	0xffffffff


	//   ....[3]....
        /*00a4*/ 	.word	0xffffffff


	//   ....[4]....
        /*00a8*/ 	.word	0xffffffff


	//   ....[5]....
        /*00ac*/ 	.word	0xffffffff


	//   ....[6]....
        /*00b0*/ 	.word	0xffffffff


	//   ....[7]....
        /*00b4*/ 	.word	0xffffffff


	//   ....[8]....
        /*00b8*/ 	.word	0xffffffff


	//   ....[9]....
        /*00bc*/ 	.word	0xffffffff


	//   ....[10]....
        /*00c0*/ 	.word	0xffffffff


	//   ....[11]....
        /*00c4*/ 	.word	0xffffffff


	//   ....[12]....
        /*00c8*/ 	.word	0xffffffff


	//   ....[13]....
        /*00cc*/ 	.word	0xffffffff


	//   ....[14]....
        /*00d0*/ 	.word	0xffffffff


	//   ....[15]....
        /*00d4*/ 	.word	0xffffffff


	//   ....[16]....
        /*00d8*/ 	.word	0xffffffff


	//   ....[17]....
        /*00dc*/ 	.word	0xffffffff


	//   ....[18]....
        /*00e0*/ 	.word	0xffffffff


	//   ....[19]....
        /*00e4*/ 	.word	0xffffffff


	//   ....[20]....
        /*00e8*/ 	.word	0xffffffff


	//   ....[21]....
        /*00ec*/ 	.word	0xffffffff


	//   ....[22]....
        /*00f0*/ 	.word	0xffffffff


	//   ....[23]....
        /*00f4*/ 	.word	0xffffffff


	//   ....[24]....
        /*00f8*/ 	.word	0xffffffff


	//   ....[25]....
        /*00fc*/ 	.word	0xffffffff


	//   ....[26]....
        /*0100*/ 	.word	0xffffffff


	//   ....[27]....
        /*0104*/ 	.word	0xffffffff


	//   ....[28]....
        /*0108*/ 	.word	0xffffffff


	//   ....[29]....
        /*010c*/ 	.word	0xffffffff


	//   ....[30]....
        /*0110*/ 	.word	0xffffffff


	//   ....[31]....
        /*0114*/ 	.word	0xffffffff


	//   ....[32]....
        /*0118*/ 	.word	0xffffffff


	//   ....[33]....
        /*011c*/ 	.word	0xffffffff


	//   ....[34]....
        /*0120*/ 	.word	0xffffffff


	//   ....[35]....
        /*0124*/ 	.word	0xffffffff


	//   ....[36]....
        /*0128*/ 	.word	0xffffffff


	//   ....[37]....
        /*012c*/ 	.word	0xffffffff


	//   ....[38]....
        /*0130*/ 	.word	0xffffffff


	//   ....[39]....
        /*0134*/ 	.word	0xffffffff


	//   ....[40]....
        /*0138*/ 	.word	0xffffffff


	//   ....[41]....
        /*013c*/ 	.word	0xffffffff


	//   ....[42]....
        /*0140*/ 	.word	0xffffffff


	//   ....[43]....
        /*0144*/ 	.word	0xffffffff


	//   ....[44]....
        /*0148*/ 	.word	0xffffffff


	//   ....[45]....
        /*014c*/ 	.word	0xffffffff


	//   ....[46]....
        /*0150*/ 	.word	0xffffffff


	//   ....[47]....
        /*0154*/ 	.word	0xffffffff


	//   ....[48]....
        /*0158*/ 	.word	0xffffffff


	//   ....[49]....
        /*015c*/ 	.word	0xffffffff


	//   ....[50]....
        /*0160*/ 	.word	0xffffffff


	//   ....[51]....
        /*0164*/ 	.word	0xffffffff


	//   ....[52]....
        /*0168*/ 	.word	0xffffffff


	//   ....[53]....
        /*016c*/ 	.word	0xffffffff


	//   ....[54]....
        /*0170*/ 	.word	0xffffffff


	//   ....[55]....
        /*0174*/ 	.word	0x0500000f


	//   ....[56]....
        /*0178*/ 	.word	0x0500000f


	//   ....[57]....
        /*017c*/ 	.word	0x0500000f


	//   ....[58]....
        /*0180*/ 	.word	0x0500000f


	//   ....[59]....
        /*0184*/ 	.word	0x0500000f


	//   ....[60]....
        /*0188*/ 	.word	0x0500000f


	//   ....[61]....
        /*018c*/ 	.word	0x0500000f


	//   ....[62]....
        /*0190*/ 	.word	0x0500000f


	//   ....[63]....
        /*0194*/ 	.word	0x0500000f


	//   ....[64]....
        /*0198*/ 	.word	0x0500000f


	//   ....[65]....
        /*019c*/ 	.word	0x0500000f


	//   ....[66]....
        /*01a0*/ 	.word	0x0500000f


	//   ....[67]....
        /*01a4*/ 	.word	0x0500000f


	//   ....[68]....
        /*01a8*/ 	.word	0x0500000f


	//   ....[69]....
        /*01ac*/ 	.word	0x0500000f


	//   ....[70]....
        /*01b0*/ 	.word	0x0500000f


	//   ....[71]....
        /*01b4*/ 	.word	0x0500000f


	//   ....[72]....
        /*01b8*/ 	.word	0x0500000f


	//----- nvinfo : EIATTR_COOP_GROUP_INSTR_OFFSETS
	.align		4
.L_497:
        /*01bc*/ 	.byte	0x04, 0x28
        /*01be*/ 	.short	(.L_499 - .L_498)


	//   ....[0]....
.L_498:
        /*01c0*/ 	.word	0x00000060


	//   ....[1]....
        /*01c4*/ 	.word	0x00000140


	//   ....[2]....
        /*01c8*/ 	.word	0x00000190


	//   ....[3]....
        /*01cc*/ 	.word	0x000003c0


	//   ....[4]....
        /*01d0*/ 	.word	0x00000520


	//   ....[5]....
        /*01d4*/ 	.word	0x00000640


	//   ....[6]....
        /*01d8*/ 	.word	0x000007a0


	//   ....[7]....
        /*01dc*/ 	.word	0x00001430


	//   ....[8]....
        /*01e0*/ 	.word	0x00001ad0


	//   ....[9]....
        /*01e4*/ 	.word	0x00001b10


	//   ....[10]....
        /*01e8*/ 	.word	0x000025e0


	//   ....[11]....
        /*01ec*/ 	.word	0x00002670


	//   ....[12]....
        /*01f0*/ 	.word	0x00002d90


	//   ....[13]....
        /*01f4*/ 	.word	0x00002de0


	//   ....[14]....
        /*01f8*/ 	.word	0x00003ec0


	//   ....[15]....
        /*01fc*/ 	.word	0x000045f0


	//   ....[16]....
        /*0200*/ 	.word	0x00004870


	//   ....[17]....
        /*0204*/ 	.word	0x00004910


	//   ....[18]....
        /*0208*/ 	.word	0x00005020


	//   ....[19]....
        /*020c*/ 	.word	0x000051f0


	//   ....[20]....
        /*0210*/ 	.word	0x00006e60


	//   ....[21]....
        /*0214*/ 	.word	0x00006ef0


	//   ....[22]....
        /*0218*/ 	.word	0x000072e0


	//   ....[23]....
        /*021c*/ 	.word	0x000074a0


	//   ....[24]....
        /*0220*/ 	.word	0x00008860


	//   ....[25]....
        /*0224*/ 	.word	0x000088b0


	//   ....[26]....
        /*0228*/ 	.word	0x000088e0


	//   ....[27]....
        /*022c*/ 	.word	0x00008910


	//   ....[28]....
        /*0230*/ 	.word	0x000099c0


	//   ....[29]....
        /*0234*/ 	.word	0x00009a20


	//   ....[30]....
        /*0238*/ 	.word	0x00009a60


	//   ....[31]....
        /*023c*/ 	.word	0x00009aa0


	//   ....[32]....
        /*0240*/ 	.word	0x00009ac0


	//   ....[33]....
        /*0244*/ 	.word	0x00009af0


	//   ....[34]....
        /*0248*/ 	.word	0x0000a750


	//   ....[35]....
        /*024c*/ 	.word	0x0000a760


	//   ....[36]....
        /*0250*/ 	.word	0x0000b790


	//   ....[37]....
        /*0254*/ 	.word	0x0000c2b0


	//   ....[38]....
        /*0258*/ 	.word	0x0000cb60


	//   ....[39]....
        /*025c*/ 	.word	0x0000cb90


	//   ....[40]....
        /*0260*/ 	.word	0x0000cc10


	//   ....[41]....
        /*0264*/ 	.word	0x0000cc50


	//   ....[42]....
        /*0268*/ 	.word	0x0000ccb0


	//   ....[43]....
        /*026c*/ 	.word	0x0000cce0


	//   ....[44]....
        /*0270*/ 	.word	0x0000cd30


	//   ....[45]....
        /*0274*/ 	.word	0x0000cd70


	//   ....[46]....
        /*0278*/ 	.word	0x0000cdd0


	//   ....[47]....
        /*027c*/ 	.word	0x0000ce00


	//   ....[48]....
        /*0280*/ 	.word	0x0000ce50


	//   ....[49]....
        /*0284*/ 	.word	0x0000ce80


	//   ....[50]....
        /*0288*/ 	.word	0x0000cee0


	//   ....[51]....
        /*028c*/ 	.word	0x0000cf10


	//   ....[52]....
        /*0290*/ 	.word	0x0000cf30


	//   ....[53]....
        /*0294*/ 	.word	0x0000cf70


	//   ....[54]....
        /*0298*/ 	.word	0x0000f160


	//   ....[55]....
        /*029c*/ 	.word	0x0000f690


	//   ....[56]....
        /*02a0*/ 	.word	0x0000f810


	//   ....[57]....
        /*02a4*/ 	.word	0x0000f860


	//   ....[58]....
        /*02a8*/ 	.word	0x0000f920


	//   ....[59]....
        /*02ac*/ 	.word	0x0000f9e0


	//   ....[60]....
        /*02b0*/ 	.word	0x0000fa60


	//   ....[61]....
        /*02b4*/ 	.word	0x0000fb20


	//   ....[62]....
        /*02b8*/ 	.word	0x0000fba0


	//   ....[63]....
        /*02bc*/ 	.word	0x0000fc60


	//   ....[64]....
        /*02c0*/ 	.word	0x0000fce0


	//   ....[65]....
        /*02c4*/ 	.word	0x0000fda0


	//   ....[66]....
        /*02c8*/ 	.word	0x0000fe20


	//   ....[67]....
        /*02cc*/ 	.word	0x0000fed0


	//   ....[68]....
        /*02d0*/ 	.word	0x0000ff50


	//   ....[69]....
        /*02d4*/ 	.word	0x00010000


	//   ....[70]....
        /*02d8*/ 	.word	0x00010090


	//   ....[71]....
        /*02dc*/ 	.word	0x00010120


	//   ....[72]....
        /*02e0*/ 	.word	0x00010530


	//----- nvinfo : EIATTR_REG_RECONFIG
	.align		4
.L_499:
        /*02e4*/ 	.byte	0x01, 0x54
	.zero		2


	//----- nvinfo : EIATTR_SYSCALL_OFFSETS
	.align		4
        /*02e8*/ 	.byte	0x04, 0x46
        /*02ea*/ 	.short	(.L_501 - .L_500)


	//   ....[0]....
.L_500:
        /*02ec*/ 	.word	0x000015f0


	//   ....[1]....
        /*02f0*/ 	.word	0x0000bf70


	//   ....[2]....
        /*02f4*/ 	.word	0x0000c0b0


	//   ....[3]....
        /*02f8*/ 	.word	0x0000c1a0


	//   ....[4]....
        /*02fc*/ 	.word	0x0000c7f0


	//----- nvinfo : EIATTR_MBARRIER_INSTR_OFFSETS
	.align		4
.L_501:
        /*0300*/ 	.byte	0x04, 0x39
        /*0302*/ 	.short	(.L_503 - .L_502)


	//   ....[0]....
.L_502:
        /*0304*/ 	.word	0x00000270
        /*0308*/ 	.word	0x000000ff
        /*030c*/ 	.word	0x00022800
        /*0310*/ 	.short	0x0100
        /*0312*/ 	.byte	0x08
	.zero		1


	//   ....[1]....
        /*0314*/ 	.word	0x00000280
        /*0318*/ 	.word	0x000000ff
        /*031c*/ 	.word	0x00022820
        /*0320*/ 	.short	0x0100
        /*0322*/ 	.byte	0x08
	.zero		1


	//   ....[2]....
        /*0324*/ 	.word	0x00000370
        /*0328*/ 	.word	0x000000ff
        /*032c*/ 	.word	0x00022830
        /*0330*/ 	.short	0x0100
        /*0332*/ 	.byte	0x08
	.zero		1


	//   ....[3]....
        /*0334*/ 	.word	0x00000380
        /*0338*/ 	.word	0x000000ff
        /*033c*/ 	.word	0x00022840
        /*0340*/ 	.short	0x0100
        /*0342*/ 	.byte	0x08
	.zero		1


	//   ....[4]....
        /*0344*/ 	.word	0x00000390
        /*0348*/ 	.word	0x000000ff
        /*034c*/ 	.word	0x00022838
        /*0350*/ 	.short	0x0100
        /*0352*/ 	.byte	0x08
	.zero		1


	//   ....[5]....
        /*0354*/ 	.word	0x000003a0
        /*0358*/ 	.word	0x000000ff
        /*035c*/ 	.word	0x00022848
        /*0360*/ 	.short	0x0100
        /*0362*/ 	.byte	0x08
	.zero		1


	//   ....[6]....
        /*0364*/ 	.word	0x000004d0
        /*0368*/ 	.word	0x000000ff
        /*036c*/ 	.word	0x00022850
        /*0370*/ 	.short	0x0100
        /*0372*/ 	.byte	0x08
	.zero		1


	//   ....[7]....
        /*0374*/ 	.word	0x000004e0
        /*0378*/ 	.word	0x000000ff
        /*037c*/ 	.word	0x00022860
        /*0380*/ 	.short	0x0100
        /*0382*/ 	.byte	0x08
	.zero		1


	//   ....[8]....
        /*0384*/ 	.word	0x000004f0
        /*0388*/ 	.word	0x000000ff
        /*038c*/ 	.word	0x00022858
        /*0390*/ 	.short	0x0100
        /*0392*/ 	.byte	0x08
	.zero		1


	//   ....[9]....
        /*0394*/ 	.word	0x00000500
        /*0398*/ 	.word	0x000000ff
        /*039c*/ 	.word	0x00022868
        /*03a0*/ 	.short	0x0100
        /*03a2*/ 	.byte	0x08
	.zero		1


	//   ....[10]....
        /*03a4*/ 	.word	0x000005f0
        /*03a8*/ 	.word	0x000000ff
        /*03ac*/ 	.word	0x00022870
        /*03b0*/ 	.short	0x0100
        /*03b2*/ 	.byte	0x06
	.zero		1


	//   ....[11]....
        /*03b4*/ 	.word	0x00000600
        /*03b8*/ 	.word	0x000000ff
        /*03bc*/ 	.word	0x00022880
        /*03c0*/ 	.short	0x0100
        /*03c2*/ 	.byte	0x06
	.zero		1


	//   ....[12]....
        /*03c4*/ 	.word	0x00000610
        /*03c8*/ 	.word	0x000000ff
        /*03cc*/ 	.word	0x00022878
        /*03d0*/ 	.short	0x0100
        /*03d2*/ 	.byte	0x06
	.zero		1


	//   ....[13]....
        /*03d4*/ 	.word	0x00000620
        /*03d8*/ 	.word	0x000000ff
        /*03dc*/ 	.word	0x00022888
        /*03e0*/ 	.short	0x0100
        /*03e2*/ 	.byte	0x06
	.zero		1


	//   ....[14]....
        /*03e4*/ 	.word	0x00000750
        /*03e8*/ 	.word	0x000000ff
        /*03ec*/ 	.word	0x00022890
        /*03f0*/ 	.short	0x0100
        /*03f2*/ 	.byte	0x08
	.zero		1


	//   ....[15]....
        /*03f4*/ 	.word	0x00000760
        /*03f8*/ 	.word	0x000000ff
        /*03fc*/ 	.word	0x000228a0
        /*0400*/ 	.short	0x0100
        /*0402*/ 	.byte	0x08
	.zero		1


	//   ....[16]....
        /*0404*/ 	.word	0x00000770
        /*0408*/ 	.word	0x000000ff
        /*040c*/ 	.word	0x00022898
        /*0410*/ 	.short	0x0100
        /*0412*/ 	.byte	0x08
	.zero		1


	//   ....[17]....
        /*0414*/ 	.word	0x00000780
        /*0418*/ 	.word	0x000000ff
        /*041c*/ 	.word	0x000228a8
        /*0420*/ 	.short	0x0100
        /*0422*/ 	.byte	0x08
	.zero		1


	//   ....[18]....
        /*0424*/ 	.word	0x000008b0
        /*0428*/ 	.word	0x000000ff
        /*042c*/ 	.word	0x000228b0
        /*0430*/ 	.short	0x0100
        /*0432*/ 	.byte	0x08
	.zero		1


	//   ....[19]....
        /*0434*/ 	.word	0x000008c0
        /*0438*/ 	.word	0x000000ff
        /*043c*/ 	.word	0x000228c0
        /*0440*/ 	.short	0x0100
        /*0442*/ 	.byte	0x08
	.zero		1


	//   ....[20]....
        /*0444*/ 	.word	0x000008d0
        /*0448*/ 	.word	0x000000ff
        /*044c*/ 	.word	0x000228b8
        /*0450*/ 	.short	0x0100
        /*0452*/ 	.byte	0x08
	.zero		1


	//   ....[21]....
        /*0454*/ 	.word	0x000008e0
        /*0458*/ 	.word	0x000000ff
        /*045c*/ 	.word	0x000228c8
        /*0460*/ 	.short	0x0100
        /*0462*/ 	.byte	0x08
	.zero		1


	//   ....[22]....
        /*0464*/ 	.word	0x00001620
        /*0468*/ 	.word	0x000000ff
        /*046c*/ 	.word	0x00022800
        /*0470*/ 	.short	0x010a
        /*0472*/ 	.byte	0x27
	.zero		1


	//   ....[23]....
        /*0474*/ 	.word	0x000016b0
        /*0478*/ 	.word	0x000000ff
        /*047c*/ 	.word	0x00022830
        /*0480*/ 	.short	0x010a
        /*0482*/ 	.byte	0x27
	.zero		1


	//   ....[24]....
        /*0484*/ 	.word	0x000016f0
        /*0488*/ 	.word	0x000000ff
        /*048c*/ 	.word	0x00022830
        /*0490*/ 	.short	0x010a
        /*0492*/ 	.byte	0x27
	.zero		1


	//   ....[25]....
        /*0494*/ 	.word	0x00003320
        /*0498*/ 	.word	0x00000003
        /*049c*/ 	.word	0x00000000
        /*04a0*/ 	.short	0x0101
        /*04a2*/ 	.byte	0x3f
	.zero		1


	//   ....[26]....
        /*04a4*/ 	.word	0x000036d0
        /*04a8*/ 	.word	0x000000ff
        /*04ac*/ 	.word	0x00022850
        /*04b0*/ 	.short	0x010a
        /*04b2*/ 	.byte	0x27
	.zero		1


	//   ....[27]....
        /*04b4*/ 	.word	0x00003710
        /*04b8*/ 	.word	0x000000ff
        /*04bc*/ 	.word	0x00022850
        /*04c0*/ 	.short	0x010a
        /*04c2*/ 	.byte	0x27
	.zero		1


	//   ....[28]....
        /*04c4*/ 	.word	0x00003b20
        /*04c8*/ 	.word	0x0000000c
        /*04cc*/ 	.word	0x00000000
        /*04d0*/ 	.short	0x0101
        /*04d2*/ 	.byte	0x3f
	.zero		1


	//   ....[29]....
        /*04d4*/ 	.word	0x00003c60
        /*04d8*/ 	.word	0x000000ff
        /*04dc*/ 	.word	0x00022830
        /*04e0*/ 	.short	0x010a
        /*04e2*/ 	.byte	0x1d
	.zero		1


	//   ....[30]....
        /*04e4*/ 	.word	0x00003ca0
        /*04e8*/ 	.word	0x000000ff
        /*04ec*/ 	.word	0x00022830
        /*04f0*/ 	.short	0x010a
        /*04f2*/ 	.byte	0x1d
	.zero		1


	//   ....[31]....
        /*04f4*/ 	.word	0x00005870
        /*04f8*/ 	.word	0x00000003
        /*04fc*/ 	.word	0x00000000
        /*0500*/ 	.short	0x0101
        /*0502*/ 	.byte	0x3f
	.zero		1


	//   ....[32]....
        /*0504*/ 	.word	0x00006250
        /*0508*/ 	.word	0x000000ff
        /*050c*/ 	.word	0x00022850
        /*0510*/ 	.short	0x010a
        /*0512*/ 	.byte	0x1d
	.zero		1


	//   ....[33]....
        /*0514*/ 	.word	0x00006290
        /*0518*/ 	.word	0x000000ff
        /*051c*/ 	.word	0x00022850
        /*0520*/ 	.short	0x010a
        /*0522*/ 	.byte	0x1d
	.zero		1


	//   ....[34]....
        /*0524*/ 	.word	0x00006570
        /*0528*/ 	.word	0x000000b0
        /*052c*/ 	.word	0x00000000
        /*0530*/ 	.short	0x0101
        /*0532*/ 	.byte	0x3f
	.zero		1


	//   ....[35]....
        /*0534*/ 	.word	0x000066a0
        /*0538*/ 	.word	0x000000ff
        /*053c*/ 	.word	0x00022830
        /*0540*/ 	.short	0x010a
        /*0542*/ 	.byte	0x1a
	.zero		1


	//   ....[36]....
        /*0544*/ 	.word	0x000066e0
        /*0548*/ 	.word	0x000000ff
        /*054c*/ 	.word	0x00022830
        /*0550*/ 	.short	0x010a
        /*0552*/ 	.byte	0x1a
	.zero		1


	//   ....[37]....
        /*0554*/ 	.word	0x00007910
        /*0558*/ 	.word	0x00000098
        /*055c*/ 	.word	0x00000000
        /*0560*/ 	.short	0x0101
        /*0562*/ 	.byte	0x3f
	.zero		1


	//   ....[38]....
        /*0564*/ 	.word	0x00008530
        /*0568*/ 	.word	0x000000ff
        /*056c*/ 	.word	0x00022850
        /*0570*/ 	.short	0x010a
        /*0572*/ 	.byte	0x1a
	.zero		1


	//   ....[39]....
        /*0574*/ 	.word	0x00008570
        /*0578*/ 	.word	0x000000ff
        /*057c*/ 	.word	0x00022850
        /*0580*/ 	.short	0x010a
        /*0582*/ 	.byte	0x1a
	.zero		1


	//   ....[40]....
        /*0584*/ 	.word	0x00008840
        /*0588*/ 	.word	0x000000c6
        /*058c*/ 	.word	0x00000000
        /*0590*/ 	.short	0x0101
        /*0592*/ 	.byte	0x3f
	.zero		1


	//   ....[41]....
        /*0594*/ 	.word	0x00009ad0
        /*0598*/ 	.word	0x000000ff
        /*059c*/ 	.word	0x00000000
        /*05a0*/ 	.short	0x0101
        /*05a2*/ 	.byte	0x04
	.zero		1


	//   ....[42]....
        /*05a4*/ 	.word	0x0000c4e0
        /*05a8*/ 	.word	0x000000ff
        /*05ac*/ 	.word	0x00022840
        /*05b0*/ 	.short	0x010a
        /*05b2*/ 	.byte	0x26
	.zero		1


	//   ....[43]....
        /*05b4*/ 	.word	0x0000d040
        /*05b8*/ 	.word	0x000000ff
        /*05bc*/ 	.word	0x00022800
        /*05c0*/ 	.short	0x0107
        /*05c2*/ 	.byte	0x26
	.zero		1


	//   ....[44]....
        /*05c4*/ 	.word	0x0000d080
        /*05c8*/ 	.word	0x000000ff
        /*05cc*/ 	.word	0x00022800
        /*05d0*/ 	.short	0x0101
        /*05d2*/ 	.byte	0x26
	.zero		1


	//   ....[45]....
        /*05d4*/ 	.word	0x0000d090
        /*05d8*/ 	.word	0x000000ff
        /*05dc*/ 	.word	0x00022820
        /*05e0*/ 	.short	0x010a
        /*05e2*/ 	.byte	0x26
	.zero		1


	//   ....[46]....
        /*05e4*/ 	.word	0x0000d0f0
        /*05e8*/ 	.word	0x000000ff
        /*05ec*/ 	.word	0x00022860
        /*05f0*/ 	.short	0x010a
        /*05f2*/ 	.byte	0x26
	.zero		1


	//   ....[47]....
        /*05f4*/ 	.word	0x0000d970
        /*05f8*/ 	.word	0x000000ff
        /*05fc*/ 	.word	0x00022848
        /*0600*/ 	.short	0x010a
        /*0602*/ 	.byte	0x26
	.zero		1


	//   ....[48]....
        /*0604*/ 	.word	0x0000db40
        /*0608*/ 	.word	0x000000ff
        /*060c*/ 	.word	0x00022868
        /*0610*/ 	.short	0x010a
        /*0612*/ 	.byte	0x26
	.zero		1


	//   ....[49]....
        /*0614*/ 	.word	0x0000e1b0
        /*0618*/ 	.word	0x000000ff
        /*061c*/ 	.word	0x00022840
        /*0620*/ 	.short	0x010a
        /*0622*/ 	.byte	0x26
	.zero		1


	//   ....[50]....
        /*0624*/ 	.word	0x0000e390
        /*0628*/ 	.word	0x000000ff
        /*062c*/ 	.word	0x00022860
        /*0630*/ 	.short	0x010a
        /*0632*/ 	.byte	0x26
	.zero		1


	//   ....[51]....
        /*0634*/ 	.word	0x0000ea30
        /*0638*/ 	.word	0x000000ff
        /*063c*/ 	.word	0x00022848
        /*0640*/ 	.short	0x010a
        /*0642*/ 	.byte	0x26
	.zero		1


	//   ....[52]....
        /*0644*/ 	.word	0x0000ec10
        /*0648*/ 	.word	0x000000ff
        /*064c*/ 	.word	0x00022868
        /*0650*/ 	.short	0x010a
        /*0652*/ 	.byte	0x26
	.zero		1


	//   ....[53]....
        /*0654*/ 	.word	0x0000f0f0
        /*0658*/ 	.word	0x00000002
        /*065c*/ 	.word	0x00022820
        /*0660*/ 	.short	0x010a
        /*0662*/ 	.byte	0x3f
	.zero		1


	//   ....[54]....
        /*0664*/ 	.word	0x0000f270
        /*0668*/ 	.word	0x00000007
        /*066c*/ 	.word	0x00000000
        /*0670*/ 	.short	0x010a
        /*0672*/ 	.byte	0x3f
	.zero		1


	//   ....[55]....
        /*0674*/ 	.word	0x0000f2e0
        /*0678*/ 	.word	0x00000005
        /*067c*/ 	.word	0x00000000
        /*0680*/ 	.short	0x010a
        /*0682*/ 	.byte	0x3f
	.zero		1


	//   ....[56]....
        /*0684*/ 	.word	0x0000f340
        /*0688*/ 	.word	0x00000005
        /*068c*/ 	.word	0x00000000
        /*0690*/ 	.short	0x010a
        /*0692*/ 	.byte	0x3f
	.zero		1


	//   ....[57]....
        /*0694*/ 	.word	0x0000f370
        /*0698*/ 	.word	0x00000003
        /*069c*/ 	.word	0x00000000
        /*06a0*/ 	.short	0x010a
        /*06a2*/ 	.byte	0x3f
	.zero		1


	//   ....[58]....
        /*06a4*/ 	.word	0x0000f3e0
        /*06a8*/ 	.word	0x00000004
        /*06ac*/ 	.word	0x00022800
        /*06b0*/ 	.short	0x010a
        /*06b2*/ 	.byte	0x3f
	.zero		1


	//   ....[59]....
        /*06b4*/ 	.word	0x0000f440
        /*06b8*/ 	.word	0x00000004
        /*06bc*/ 	.word	0x00022830
        /*06c0*/ 	.short	0x010a
        /*06c2*/ 	.byte	0x3f
	.zero		1


	//   ....[60]....
        /*06c4*/ 	.word	0x0000f490
        /*06c8*/ 	.word	0x0000000c
        /*06cc*/ 	.word	0x00022850
        /*06d0*/ 	.short	0x010a
        /*06d2*/ 	.byte	0x3f
	.zero		1


	//   ....[61]....
        /*06d4*/ 	.word	0x0000f4f0
        /*06d8*/ 	.word	0x00000008
        /*06dc*/ 	.word	0x00022830
        /*06e0*/ 	.short	0x010a
        /*06e2*/ 	.byte	0x3f
	.zero		1


	//   ....[62]....
        /*06e4*/ 	.word	0x0000f540
        /*06e8*/ 	.word	0x000000b0
        /*06ec*/ 	.word	0x00022850
        /*06f0*/ 	.short	0x010a
        /*06f2*/ 	.byte	0x3f
	.zero		1


	//   ....[63]....
        /*06f4*/ 	.word	0x0000f5a0
        /*06f8*/ 	.word	0x00000006
        /*06fc*/ 	.word	0x00022830
        /*0700*/ 	.short	0x010a
        /*0702*/ 	.byte	0x3f
	.zero		1


	//   ....[64]....
        /*0704*/ 	.word	0x0000f5f0
        /*0708*/ 	.word	0x000000c6
        /*070c*/ 	.word	0x00022850
        /*0710*/ 	.short	0x010a
        /*0712*/ 	.byte	0x3f
	.zero		1


	//   ....[65]....
        /*0714*/ 	.word	0x0000f750
        /*0718*/ 	.word	0x00000003
        /*071c*/ 	.word	0x00022840
        /*0720*/ 	.short	0x010a
        /*0722*/ 	.byte	0x3f
	.zero		1


	//   ....[66]....
        /*0724*/ 	.word	0x00010160
        /*0728*/ 	.word	0x00000003
        /*072c*/ 	.word	0x00022820
        /*0730*/ 	.short	0x010a
        /*0732*/ 	.byte	0x3f
	.zero		1


	//   ....[67]....
        /*0734*/ 	.word	0x000101c0
        /*0738*/ 	.word	0x00000003
        /*073c*/ 	.word	0x00022860
        /*0740*/ 	.short	0x010a
        /*0742*/ 	.byte	0x3f
	.zero		1


	//   ....[68]....
        /*0744*/ 	.word	0x00010220
        /*0748*/ 	.word	0x00000003
        /*074c*/ 	.word	0x00022848
        /*0750*/ 	.short	0x010a
        /*0752*/ 	.byte	0x3f
	.zero		1


	//   ....[69]....
        /*0754*/ 	.word	0x00010280
        /*0758*/ 	.word	0x00000003
        /*075c*/ 	.word	0x00022868
        /*0760*/ 	.short	0x010a
        /*0762*/ 	.byte	0x3f
	.zero		1


	//   ....[70]....
        /*0764*/ 	.word	0x000102e0
        /*0768*/ 	.word	0x00000003
        /*076c*/ 	.word	0x00022840
        /*0770*/ 	.short	0x010a
        /*0772*/ 	.byte	0x3f
	.zero		1


	//   ....[71]....
        /*0774*/ 	.word	0x00010340
        /*0778*/ 	.word	0x00000003
        /*077c*/ 	.word	0x00022860
        /*0780*/ 	.short	0x010a
        /*0782*/ 	.byte	0x3f
	.zero		1


	//   ....[72]....
        /*0784*/ 	.word	0x000103a0
        /*0788*/ 	.word	0x00000003
        /*078c*/ 	.word	0x00022848
        /*0790*/ 	.short	0x010a
        /*0792*/ 	.byte	0x3f
	.zero		1


	//   ....[73]....
        /*0794*/ 	.word	0x00010400
        /*0798*/ 	.word	0x00000003
        /*079c*/ 	.word	0x00022868
        /*07a0*/ 	.short	0x010a
        /*07a2*/ 	.byte	0x3f
	.zero		1


	//   ....[74]....
        /*07a4*/ 	.word	0x00010450
        /*07a8*/ 	.word	0x00000002
        /*07ac*/ 	.word	0x00022820
        /*07b0*/ 	.short	0x010a
        /*07b2*/ 	.byte	0x3f
	.zero		1


	//   ....[75]....
        /*07b4*/ 	.word	0x000105f0
        /*07b8*/ 	.word	0x00000007
        /*07bc*/ 	.word	0x00000000
        /*07c0*/ 	.short	0x010a
        /*07c2*/ 	.byte	0x3f
	.zero		1


	//   ....[76]....
        /*07c4*/ 	.word	0x00010640
        /*07c8*/ 	.word	0x00000005
        /*07cc*/ 	.word	0x00000000
        /*07d0*/ 	.short	0x010a
        /*07d2*/ 	.byte	0x3f
	.zero		1


	//   ....[77]....
        /*07d4*/ 	.word	0x00010690
        /*07d8*/ 	.word	0x00000005
        /*07dc*/ 	.word	0x00000000
        /*07e0*/ 	.short	0x010a
        /*07e2*/ 	.byte	0x3f
	.zero		1


	//----- nvinfo : EIATTR_NUM_MBARRIERS
	.align		4
.L_503:
        /*07e4*/ 	.byte	0x03, 0x38
        /*07e6*/ 	.short	0x0016


	//----- nvinfo : EIATTR_EXIT_INSTR_OFFSETS
	.align		4
        /*07e8*/ 	.byte	0x04, 0x1c
        /*07ea*/ 	.short	(.L_505 - .L_504)


	//   ....[0]....
.L_504:
        /*07ec*/ 	.word	0x0000f3c0


	//----- nvinfo : EIATTR_MAX_THREADS
	.align		4
.L_505:
        /*07f0*/ 	.byte	0x04, 0x05
        /*07f2*/ 	.short	(.L_507 - .L_506)
.L_506:
        /*07f4*/ 	.word	0x00000180
        /*07f8*/ 	.word	0x00000001
        /*07fc*/ 	.word	0x00000001


	//----- nvinfo : EIATTR_CRS_STACK_SIZE
	.align		4
.L_507:
        /*0800*/ 	.byte	0x04, 0x1e
        /*0802*/ 	.short	(.L_509 - .L_508)
.L_508:
        /*0804*/ 	.word	0x00000000


	//----- nvinfo : EIATTR_CBANK_PARAM_SIZE
	.align		4
.L_509:
        /*0808*/ 	.byte	0x03, 0x19
        /*080a*/ 	.short	0x0a70


	//----- nvinfo : EIATTR_PARAM_CBANK
	.align		4
        /*080c*/ 	.byte	0x04, 0x0a
        /*080e*/ 	.short	(.L_511 - .L_510)
	.align		4
.L_510:
        /*0810*/ 	.word	index@(.nv.constant0._ZN7cutlass13device_kernelIN5flash11enable_sm90INS1_16FlashAttnFwdSm90INS1_25CollectiveMainloopFwdSm90ILi2EN4cute5tupleIJNS5_1CILi1EEES8_S8_EEENS6_IJNS7_ILi128EEENS7_ILi96EEENS7_ILi64EEEEEELi256ENS_6half_tEfNS_4arch4Sm90ELb1ELb0ELb1ELb0ELb0ELb0ELb0ELb1ELb0ELb1ELb1ELb0EEENS1_21CollectiveEpilogueFwdINS6_IJSA_NS7_ILi256EEESB_EEES9_SE_SG_Li256ELb0ELb1ELb1ELb0EEENS1_19SingleTileSchedulerILb0ELb1ELb1ELi128EEEEEEEEEvNT_6ParamsE)
        /*0814*/ 	.short	0x0210
        /*0816*/ 	.short	0x0a70


	//----- nvinfo : EIATTR_SW_WAR
	.align		4
.L_511:
        /*0818*/ 	.byte	0x04, 0x36
        /*081a*/ 	.short	(.L_513 - .L_512)
.L_512:
        /*081c*/ 	.word	0x00000008
.L_513:


//--------------------- .nv.info._ZN7cutlass13device_kernelIN5flash11enable_sm90INS1_16FlashAttnFwdSm90INS1_25CollectiveMainloopFwdSm90ILi2EN4cute5tupleIJNS5_1CILi1EEES8_S8_EEENS6_IJNS7_ILi128EEENS7_ILi96EEENS7_ILi64EEEEEELi256ENS_6half_tEfNS_4arch4Sm90ELb1ELb0ELb1ELb0ELb0ELb0ELb1ELb1ELb0ELb1ELb1ELb0EEENS1_21CollectiveEpilogueFwdINS6_IJSA_NS7_ILi256EEESB_EEES9_SE_SG_Li256ELb0ELb1ELb1ELb0EEENS1_19SingleTileSchedulerILb0ELb1ELb1ELi128EEEEEEEEEvNT_6ParamsE --------------------------
	.section	.nv.info._ZN7cutlass13device_kernelIN5flash11enable_sm90INS1_16FlashAttnFwdSm90INS1_25CollectiveMainloopFwdSm90ILi2EN4cute5tupleIJNS5_1CILi1EEES8_S8_EEENS6_IJNS7_ILi128EEENS7_ILi96EEENS7_ILi64EEEEEELi256ENS_6half_tEfNS_4arch4Sm90ELb1ELb0ELb1ELb0ELb0ELb0ELb1ELb1ELb0ELb1ELb1ELb0EEENS1_21CollectiveEpilogueFwdINS6_IJSA_NS7_ILi256EEESB_EEES9_SE_SG_Li256ELb0ELb1ELb1ELb0EEENS1_19SingleTileSchedulerILb0ELb1ELb1ELi128EEEEEEEEEvNT_6ParamsE,"",@"SHT_CUDA_INFO"
	.sectionflags	@""
	.align	4


	//----- nvinfo : EIATTR_CUDA_API_VERSION
	.align		4
        /*0000*/ 	.byte	0x04, 0x37
        /*0002*/ 	.short	(.L_515 - .L_514)
.L_514:
        /*0004*/ 	.word	0x00000082


	//----- nvinfo : EIATTR_KPARAM_INFO
	.align		4
.L_515:
        /*0008*/ 	.byte	0x04, 0x17
        /*000a*/ 	.short	(.L_517 - .L_516)
.L_516:
        /*000c*/ 	.word	0x00000000
        /*0010*/ 	.short	0x0000
        /*0012*/ 	.short	0x0070
        /*0014*/ 	.byte	0x00, 0xf0, 0x01, 0x2c


	//----- nvinfo : EIATTR_SPARSE_MMA_MASK
	.align		4
.L_517:
        /*0018*/ 	.byte	0x03, 0x50
        /*001a*/ 	.short	0x0000


	//----- nvinfo : EIATTR_MAXREG_COUNT
	.align		4
        /*001c*/ 	.byte	0x03, 0x1b
        /*001e*/ 	.short	0x00a8


	//----- nvinfo : EIATTR_NUM_BARRIERS
	.align		4
        /*0020*/ 	.byte	0x02, 0x4c
        /*0022*/ 	.byte	0x10
	.zero		1


	//----- nvinfo : EIATTR_EXTERNS
	.align		4
        /*0024*/ 	.byte	0x04, 0x0f
        /*0026*/ 	.short	(.L_519 - .L_518)


	//   ....[0]....
	.align		4
.L_518:
        /*0028*/ 	.word	index@(__assertfail)


	//----- nvinfo : EIATTR_ANNOTATIONS
	.align		4
.L_519:
        /*002c*/ 	.byte	0x04, 0x55
        /*002e*/ 	.short	(.L_521 - .L_520)


	//   ....[0]....
.L_520:
        /* <DEDUP_REMOVED lines=27> */


	//----- nvinfo : EIATTR_MERCURY_ISA_VERSION
	.align		4
.L_521:
        /*01c8*/ 	.byte	0x03, 0x5f
        /*01ca*/ 	.short	0x0101


	//----- nvinfo : EIATTR_INT_WARP_WIDE_INSTR_OFFSETS
	.align		4
        /*01cc*/ 	.byte	0x04, 0x31
        /*01ce*/ 	.short	(.L_523 - .L_522)


	//   ....[0]....
.L_522:
        /*01d0*/ 	.word	0x00000120


	//   ....[1]....
        /*01d4*/ 	.word	0x00000160


	//   ....[2]....
        /*01d8*/ 	.word	0x000001d0


	//   ....[3]....
        /*01dc*/ 	.word	0x00000240


	//----- nvinfo : EIATTR_COOP_GROUP_MASK_REGIDS
	.align		4
.L_523:
        /*01e0*/ 	.byte	0x04, 0x29
        /*01e2*/ 	.short	(.L_525 - .L_524)


	//   ....[0]....
.L_524:
        /*01e4*/ 	.word	0xffffffff


	//   ....[1]....
        /*01e8*/ 	.word	0xffffffff


	//   ....[2]....
        /*01ec*/ 	.word	0xffffffff


	//   ....[3]....
        /*01f0*/ 	.word	0xffffffff


	//   ....[4]....
        /*01f4*/ 	.word	0xffffffff


	//   ....[5]....
        /*01f8*/ 	.word	0xffffffff


	//   ....[6]....
        /*01fc*/ 	.word	0xffffffff


	//   ....[7]....
        /*0200*/ 	.word	0xffffffff


	//   ....[8]....
        /*0204*/ 	.word	0xffffffff


	//   ....[9]....
        /*0208*/ 	.word	0xffffffff


	//   ....[10]....
        /*020c*/ 	.word	0xffffffff


	//   ....[11]....
        /*0210*/ 	.word	0xffffffff


	//   ....[12]....
        /*0214*/ 	.word	0xffffffff


	//   ....[13]....
        /*0218*/ 	.word	0xffffffff


	//   ....[14]....
        /*021c*/ 	.word	0xffffffff


	//   ....[15]....
        /*0220*/ 	.word	0xffffffff


	//   ....[16]....
        /*0224*/ 	.word	0xffffffff


	//   ....[17]....
        /*0228*/ 	.word	0xffffffff


	//   ....[18]....
        /*022c*/ 	.word	0xffffffff


	//   ....[19]....
        /*0230*/ 	.word	0xffffffff


	//   ....[20]....
        /*0234*/ 	.word	0xffffffff


	//   ....[21]....
        /*0238*/ 	.word	0xffffffff


	//   ....[22]....
        /*023c*/ 	.word	0xffffffff


	//   ....[23]....
        /*0240*/ 	.word	0xffffffff


	//   ....[24]....
        /*0244*/ 	.word	0xffffffff


	//   ....[25]....
        /*0248*/ 	.word	0xffffffff


	//   ....[26]....
        /*024c*/ 	.word	0xffffffff


	//   ....[27]....
        /*0250*/ 	.word	0xffffffff


	//   ....[28]....
        /*0254*/ 	.word	0xffffffff


	//   ....[29]....
        /*0258*/ 	.word	0xffffffff


	//   ....[30]....
        /*025c*/ 	.word	0xffffffff


	//   ....[31]....
        /*0260*/ 	.word	0xffffffff


	//   ....[32]....
        /*0264*/ 	.word	0xffffffff


	//   ....[33]....
        /*0268*/ 	.word	0xffffffff


	//   ....[34]....
        /*026c*/ 	.word	0xffffffff


	//   ....[35]....
        /*0270*/ 	.word	0xffffffff


	//   ....[36]....
        /*0274*/ 	.word	0xffffffff


	//   ....[37]....
        /*0278*/ 	.word	0xffffffff


	//   ....[38]....
        /*027c*/ 	.word	0xffffffff


	//   ....[39]....
        /*0280*/ 	.word	0xffffffff


	//   ....[40]....
        /*0284*/ 	.word	0xffffffff


	//   ....[41]....
        /*0288*/ 	.word	0xffffffff


	//   ....[42]....
        /*028c*/ 	.word	0xffffffff


	//   ....[43]....
        /*0290*/ 	.word	0xffffffff


	//   ....[44]....
        /*0294*/ 	.word	0xffffffff


	//   ....[45]....
        /*0298*/ 	.word	0xffffffff


	//   ....[46]....
        /*029c*/ 	.word	0xffffffff


	//   ....[47]....
        /*02a0*/ 	.word	0xffffffff


	//   ....[48]....
        /*02a4*/ 	.word	0xffffffff


	//   ....[49]....
        /*02a8*/ 	.word	0xffffffff


	//   ....[50]....
        /*02ac*/ 	.word	0xffffffff


	//   ....[51]....
        /*02b0*/ 	.word	0xffffffff


	//   ....[52]....
        /*02b4*/ 	.word	0xffffffff


	//   ....[53]....
        /*02b8*/ 	.word	0xffffffff


	//   ....[54]....
        /*02bc*/ 	.word	0xffffffff


	//   ....[55]....
        /*02c0*/ 	.word	0xffffffff


	//   ....[56]....
        /*02c4*/ 	.word	0xffffffff


	//   ....[57]....
        /*02c8*/ 	.word	0xffffffff


	//   ....[58]....
        /*02cc*/ 	.word	0xffffffff


	//   ....[59]....
        /*02d0*/ 	.word	0xffffffff


	//   ....[60]....
        /*02d4*/ 	.word	0xffffffff


	//   ....[61]....
        /*02d8*/ 	.word	0xffffffff


	//   ....[62]....
        /*02dc*/ 	.word	0xffffffff


	//   ....[63]....
        /*02e0*/ 	.word	0xffffffff


	//   ....[64]....
        /*02e4*/ 	.word	0xffffffff


	//   ....[65]....
        /*02e8*/ 	.word	0xffffffff


	//   ....[66]....
        /*02ec*/ 	.word	0xffffffff


	//   ....[67]....
        /*02f0*/ 	.word	0xffffffff


	//   ....[68]....
        /*02f4*/ 	.word	0xffffffff


	//   ....[69]....
        /*02f8*/ 	.word	0xffffffff


	//   ....[70]....
        /*02fc*/ 	.word	0xffffffff


	//   ....[71]....
        /*0300*/ 	.word	0x0500000f


	//   ....[72]....
        /*0304*/ 	.word	0x0500000f


	//   ....[73]....
        /*0308*/ 	.word	0x0500000f


	//   ....[74]....
        /*030c*/ 	.word	0x0500000f


	//   ....[75]....
        /*0310*/ 	.word	0x0500000f


	//   ....[76]....
        /*0314*/ 	.word	0x0500000f


	//   ....[77]....
        /*0318*/ 	.word	0x0500000f


	//   ....[78]....
        /*031c*/ 	.word	0x0500000f


	//   ....[79]....
        /*0320*/ 	.word	0x0500000f


	//   ....[80]....
        /*0324*/ 	.word	0x0500000f


	//   ....[81]....
        /*0328*/ 	.word	0x0500000f


	//   ....[82]....
        /*032c*/ 	.word	0x0500000f


	//   ....[83]....
        /*0330*/ 	.word	0x0500000f


	//   ....[84]....
        /*0334*/ 	.word	0x0500000f


	//   ....[85]....
        /*0338*/ 	.word	0x0500000f


	//   ....[86]....
        /*033c*/ 	.word	0x0500000f


	//   ....[87]....
        /*0340*/ 	.word	0x0500000f


	//   ....[88]....
        /*0344*/ 	.word	0x0500000f


	//   ....[89]....
        /*0348*/ 	.word	0x0500000f


	//   ....[90]....
        /*034c*/ 	.word	0x0500000f


	//   ....[91]....
        /*0350*/ 	.word	0x0500000f


	//   ....[92]....
        /*0354*/ 	.word	0x0500000f


	//   ....[93]....
        /*0358*/ 	.word	0x0500000f


	//   ....[94]....
        /*035c*/ 	.word	0x0500000f


	//   ....[95]....
        /*0360*/ 	.word	0x0500000f


	//   ....[96]....
        /*0364*/ 	.word	0x0500000f


	//   ....[97]....
        /*0368*/ 	.word	0x0500000f


	//   ....[98]....
        /*036c*/ 	.word	0x0500000f


	//   ....[99]....
        /*0370*/ 	.word	0x0500000f


	//   ....[100]....
        /*0374*/ 	.word	0x0500000f


	//   ....[101]....
        /*0378*/ 	.word	0x0500000f


	//   ....[102]....
        /*037c*/ 	.word	0x0500000f


	//   ....[103]....
        /*0380*/ 	.word	0x0500000f


	//   ....[104]....
        /*0384*/ 	.word	0x0500000f


	//----- nvinfo : EIATTR_COOP_GROUP_INSTR_OFFSETS
	.align		4
.L_525:
        /*0388*/ 	.byte	0x04, 0x28
        /*038a*/ 	.short	(.L_527 - .L_526)


	//   ....[0]....
.L_526:
        /*038c*/ 	.word	0x00000060


	//   ....[1]....
        /*0390*/ 	.word	0x00000130


	//   ....[2]....
        /*0394*/ 	.word	0x000001f0


	//   ....[3]....
        /*0398*/ 	.word	0x000003c0


	//   ....[4]....
        /*039c*/ 	.word	0x00000520


	//   ....[5]....
        /*03a0*/ 	.word	0x00000640


	//   ....[6]....
        /*03a4*/ 	.word	0x000007a0


	//   ....[7]....
        /*03a8*/ 	.word	0x00001480


	//   ....[8]....
        /*03ac*/ 	.word	0x00002b30


	//   ....[9]....
        /*03b0*/ 	.word	0x00002b70


	//   ....[10]....
        /*03b4*/ 	.word	0x000037f0


	//   ....[11]....
        /*03b8*/ 	.word	0x00003830


	//   ....[12]....
        /*03bc*/ 	.word	0x00003850


	//   ....[13]....
        /*03c0*/ 	.word	0x00003870


	//   ....[14]....
        /*03c4*/ 	.word	0x000053b0


	//   ....[15]....
        /*03c8*/ 	.word	0x000053f0


	//   ....[16]....
        /*03cc*/ 	.word	0x00006320


	//   ....[17]....
        /*03d0*/ 	.word	0x00006360


	//   ....[18]....
        /*03d4*/ 	.word	0x00006380


	//   ....[19]....
        /*03d8*/ 	.word	0x000063a0


	//   ....[20]....
        /*03dc*/ 	.word	0x00008be0


	//   ....[21]....
        /*03e0*/ 	.word	0x00008cc0


	//   ....[22]....
        /*03e4*/ 	.word	0x00008cd0


	//   ....[23]....
        /*03e8*/ 	.word	0x00008d20


	//   ....[24]....
        /*03ec*/ 	.word	0x0000a2e0


	//   ....[25]....
        /*03f0*/ 	.word	0x0000a300


	//   ....[26]....
        /*03f4*/ 	.word	0x0000a350


	//   ....[27]....
        /*03f8*/ 	.word	0x0000a360


	//   ....[28]....
        /*03fc*/ 	.word	0x0000b490


	//   ....[29]....
        /*0400*/ 	.word	0x0000b4f0


	//   ....[30]....
        /*0404*/ 	.word	0x0000b530


	//   ....[31]....
        /*0408*/ 	.word	0x0000b560


	//   ....[32]....
        /*040c*/ 	.word	0x0000b590


	//   ....[33]....
        /*0410*/ 	.word	0x0000b5b0


	//   ....[34]....
        /*0414*/ 	.word	0x0000c230


	//   ....[35]....
        /*0418*/ 	.word	0x0000c240


	//   ....[36]....
        /*041c*/ 	.word	0x0000d2b0


	//   ....[37]....
        /*0420*/ 	.word	0x0000de60


	//   ....[38]....
        /*0424*/ 	.word	0x0000e790


	//   ....[39]....
        /*0428*/ 	.word	0x0000e7d0


	//   ....[40]....
        /*042c*/ 	.word	0x0000e800


	//   ....[41]....
        /*0430*/ 	.word	0x0000e820


	//   ....[42]....
        /*0434*/ 	.word	0x0000e840


	//   ....[43]....
        /*0438*/ 	.word	0x0000e960


	//   ....[44]....
        /*043c*/ 	.word	0x0000ea20


	//   ....[45]....
        /*0440*/ 	.word	0x0000ea40


	//   ....[46]....
        /*0444*/ 	.word	0x0000eae0


	//   ....[47]....
        /*0448*/ 	.word	0x0000eb00


	//   ....[48]....
        /*044c*/ 	.word	0x0000eba0


	//   ....[49]....
        /*0450*/ 	.word	0x0000ebc0


	//   ....[50]....
        /*0454*/ 	.word	0x0000ec40


	//   ....[51]....
        /*0458*/ 	.word	0x0000ec60


	//   ....[52]....
        /*045c*/ 	.word	0x0000ec70


	//   ....[53]....
        /*0460*/ 	.word	0x0000ec80


	//   ....[54]....
        /*0464*/ 	.word	0x0000f350


	//   ....[55]....
        /*0468*/ 	.word	0x0000f400


	//   ....[56]....
        /*046c*/ 	.word	0x0000f420


	//   ....[57]....
        /*0470*/ 	.word	0x0000f4d0


	//   ....[58]....
        /*0474*/ 	.word	0x0000f560


	//   ....[59]....
        /*0478*/ 	.word	0x0000f580


	//   ....[60]....
        /*047c*/ 	.word	0x0000f620


	//   ....[61]....
        /*0480*/ 	.word	0x0000f630


	//   ....[62]....
        /*0484*/ 	.word	0x0000f660


	//   ....[63]....
        /*0488*/ 	.word	0x0000f680


	//   ....[64]....
        /*048c*/ 	.word	0x0000f700


	//   ....[65]....
        /*0490*/ 	.word	0x0000f740


	//   ....[66]....
        /*0494*/ 	.word	0x0000f7d0


	//   ....[67]....
        /*0498*/ 	.word	0x0000f800


	//   ....[68]....
        /*049c*/ 	.word	0x0000f8b0


	//   ....[69]....
        /*04a0*/ 	.word	0x0000f900


	//   ....[70]....
        /*04a4*/ 	.word	0x00011bd0


	//   ....[71]....
        /*04a8*/ 	.word	0x000121d0


	//   ....[72]....
        /*04ac*/ 	.word	0x00012340


	//   ....[73]....
        /*04b0*/ 	.word	0x000123a0


	//   ....[74]....
        /*04b4*/ 	.word	0x000124e0


	//   ....[75]....
        /*04b8*/ 	.word	0x00012570


	//   ....[76]....
        /*04bc*/ 	.word	0x00012670


	//   ....[77]....
        /*04c0*/ 	.word	0x00012700


	//   ....[78]....
        /*04c4*/ 	.word	0x00012810


	//   ....[79]....
        /*04c8*/ 	.word	0x00012880


	//   ....[80]....
        /*04cc*/ 	.word	0x000129a0


	//   ....[81]....
        /*04d0*/ 	.word	0x00012a10


	//   ....[82]....
        /*04d4*/ 	.word	0x00012b30


	//   ....[83]....
        /*04d8*/ 	.word	0x00012ba0


	//   ....[84]....
        /*04dc*/ 	.word	0x00012cb0


	//   ....[85]....
        /*04e0*/ 	.word	0x00012d10


	//   ....[86]....
        /*04e4*/ 	.word	0x00012e10


	//   ....[87]....
        /*04e8*/ 	.word	0x00012e60


	//   ....[88]....
        /*04ec*/ 	.word	0x00012f00


	//   ....[89]....
        /*04f0*/ 	.word	0x00012fc0


	//   ....[90]....
        /*04f4*/ 	.word	0x000132e0


	//   ....[91]....
        /*04f8*/ 	.word	0x00013350


	//   ....[92]....
        /*04fc*/ 	.word	0x00013460


	//   ....[93]....
        /*0500*/ 	.word	0x000134c0


	//   ....[94]....
        /*0504*/ 	.word	0x000135d0


	//   ....[95]....
        /*0508*/ 	.word	0x00013620


	//   ....[96]....
        /*050c*/ 	.word	0x00013720


	//   ....[97]....
        /*0510*/ 	.word	0x00013780


	//   ....[98]....
        /*0514*/ 	.word	0x000138f0


	//   ....[99]....
        /*0518*/ 	.word	0x00013940


	//   ....[100]....
        /*051c*/ 	.word	0x00013a60


	//   ....[101]....
        /*0520*/ 	.word	0x00013ab0


	//   ....[102]....
        /*0524*/ 	.word	0x00013bc0


	//   ....[103]....
        /*0528*/ 	.word	0x00013c10


	//   ....[104]....
        /*052c*/ 	.word	0x00014020


	//----- nvinfo : EIATTR_REG_RECONFIG
	.align		4
.L_527:
        /*0530*/ 	.byte	0x01, 0x54
	.zero		2


	//----- nvinfo : EIATTR_SYSCALL_OFFSETS
	.align		4
        /*0534*/ 	.byte	0x04, 0x46
        /*0536*/ 	.short	(.L_529 - .L_528)


	//   ....[0]....
.L_528:
        /*0538*/ 	.word	0x000016d0


	//   ....[1]....
        /*053c*/ 	.word	0x0000daa0


	//   ....[2]....
        /*0540*/ 	.word	0x0000dbe0


	//   ....[3]....
        /*0544*/ 	.word	0x0000dcd0


	//   ....[4]....
        /*0548*/ 	.word	0x0000e3f0


	//   ....[5]....
        /*054c*/ 	.word	0x0000efa0


	//----- nvinfo : EIATTR_MBARRIER_INSTR_OFFSETS
	.align		4
.L_529:
        /*0550*/ 	.byte	0x04, 0x39
        /*0552*/ 	.short	(.L_531 - .L_530)


	//   ....[0]....
.L_530:
        /*0554*/ 	.word	0x00000260
        /*0558*/ 	.word	0x000000ff
        /*055c*/ 	.word	0x00032400
        /*0560*/ 	.short	0x0100
        /*0562*/ 	.byte	0x08
	.zero		1


	//   ....[1]....
        /*0564*/ 	.word	0x00000270
        /*0568*/ 	.word	0x000000ff
        /*056c*/ 	.word	0x00032410
        /*0570*/ 	.short	0x0100
        /*0572*/ 	.byte	0x08
	.zero		1


	//   ....[2]....
        /*0574*/ 	.word	0x00000280
        /*0578*/ 	.word	0x000000ff
        /*057c*/ 	.word	0x00032420
        /*0580*/ 	.short	0x0100
        /*0582*/ 	.byte	0x08
	.zero		1


	//   ....[3]....
        /*0584*/ 	.word	0x00000370
        /*0588*/ 	.word	0x000000ff
        /*058c*/ 	.word	0x00032430
        /*0590*/ 	.short	0x0100
        /*0592*/ 	.byte	0x08
	.zero		1


	//   ....[4]....
        /*0594*/ 	.word	0x00000380
        /*0598*/ 	.word	0x000000ff
        /*059c*/ 	.word	0x00032440
        /*05a0*/ 	.short	0x0100
        /*05a2*/ 	.byte	0x08
	.zero		1


	//   ....[5]....
        /*05a4*/ 	.word	0x00000390
        /*05a8*/ 	.word	0x000000ff
        /*05ac*/ 	.word	0x00032438
        /*05b0*/ 	.short	0x0100
        /*05b2*/ 	.byte	0x08
	.zero		1


	//   ....[6]....
        /*05b4*/ 	.word	0x000003a0
        /*05b8*/ 	.word	0x000000ff
        /*05bc*/ 	.word	0x00032448
        /*05c0*/ 	.short	0x0100
        /*05c2*/ 	.byte	0x08
	.zero		1


	//   ....[7]....
        /*05c4*/ 	.word	0x000004d0
        /*05c8*/ 	.word	0x000000ff
        /*05cc*/ 	.word	0x00032450
        /*05d0*/ 	.short	0x0100
        /*05d2*/ 	.byte	0x08
	.zero		1


	//   ....[8]....
        /*05d4*/ 	.word	0x000004e0
        /*05d8*/ 	.word	0x000000ff
        /*05dc*/ 	.word	0x00032460
        /*05e0*/ 	.short	0x0100
        /*05e2*/ 	.byte	0x08
	.zero		1


	//   ....[9]....
        /*05e4*/ 	.word	0x000004f0
        /*05e8*/ 	.word	0x000000ff
        /*05ec*/ 	.word	0x00032458
        /*05f0*/ 	.short	0x0100
        /*05f2*/ 	.byte	0x08
	.zero		1


	//   ....[10]....
        /*05f4*/ 	.word	0x00000500
        /*05f8*/ 	.word	0x000000ff
        /*05fc*/ 	.word	0x00032468
        /*0600*/ 	.short	0x0100
        /*0602*/ 	.byte	0x08
	.zero		1


	//   ....[11]....
        /*0604*/ 	.word	0x000005f0
        /*0608*/ 	.word	0x000000ff
        /*060c*/ 	.word	0x00032470
        /*0610*/ 	.short	0x0100
        /*0612*/ 	.byte	0x06
	.zero		1


	//   ....[12]....
        /*0614*/ 	.word	0x00000600
        /*0618*/ 	.word	0x000000ff
        /*061c*/ 	.word	0x00032480
        /*0620*/ 	.short	0x0100
        /*0622*/ 	.byte	0x06
	.zero		1


	//   ....[13]....
        /*0624*/ 	.word	0x00000610
        /*0628*/ 	.word	0x000000ff
        /*062c*/ 	.word	0x00032478
        /*0630*/ 	.short	0x0100
        /*0632*/ 	.byte	0x06
	.zero		1


	//   ....[14]....
        /*0634*/ 	.word	0x00000620
        /*0638*/ 	.word	0x000000ff
        /*063c*/ 	.word	0x00032488
        /*0640*/ 	.short	0x0100
        /*0642*/ 	.byte	0x06
	.zero		1


	//   ....[15]....
        /*0644*/ 	.word	0x00000750
        /*0648*/ 	.word	0x000000ff
        /*064c*/ 	.word	0x00032490
        /*0650*/ 	.short	0x0100
        /*0652*/ 	.byte	0x08
	.zero		1


	//   ....[16]....
        /*0654*/ 	.word	0x00000760
        /*0658*/ 	.word	0x000000ff
        /*065c*/ 	.word	0x000324a0
        /*0660*/ 	.short	0x0100
        /*0662*/ 	.byte	0x08
	.zero		1


	//   ....[17]....
        /*0664*/ 	.word	0x00000770
        /*0668*/ 	.word	0x000000ff
        /*066c*/ 	.word	0x00032498
        /*0670*/ 	.short	0x0100
        /*0672*/ 	.byte	0x08
	.zero		1


	//   ....[18]....
        /*0674*/ 	.word	0x00000780
        /*0678*/ 	.word	0x000000ff
        /*067c*/ 	.word	0x000324a8
        /*0680*/ 	.short	0x0100
        /*0682*/ 	.byte	0x08
	.zero		1


	//   ....[19]....
        /*0684*/ 	.word	0x000008b0
        /*0688*/ 	.word	0x000000ff
        /*068c*/ 	.word	0x000324b0
        /*0690*/ 	.short	0x0100
        /*0692*/ 	.byte	0x08
	.zero		1


	//   ....[20]....
        /*0694*/ 	.word	0x000008c0
        /*0698*/ 	.word	0x000000ff
        /*069c*/ 	.word	0x000324c0
        /*06a0*/ 	.short	0x0100
        /*06a2*/ 	.byte	0x08
	.zero		1


	//   ....[21]....
        /*06a4*/ 	.word	0x000008d0
        /*06a8*/ 	.word	0x000000ff
        /*06ac*/ 	.word	0x000324b8
        /*06b0*/ 	.short	0x0100
        /*06b2*/ 	.byte	0x08
	.zero		1


	//   ....[22]....
        /*06b4*/ 	.word	0x000008e0
        /*06b8*/ 	.word	0x000000ff
        /*06bc*/ 	.word	0x000324c8
        /*06c0*/ 	.short	0x0100
        /*06c2*/ 	.byte	0x08
	.zero		1


	//   ....[23]....
        /*06c4*/ 	.word	0x00001710
        /*06c8*/ 	.word	0x000000ff
        /*06cc*/ 	.word	0x00032400
        /*06d0*/ 	.short	0x010a
        /*06d2*/ 	.byte	0x04
	.zero		1


	//   ....[24]....
        /*06d4*/ 	.word	0x000017b0
        /*06d8*/ 	.word	0x000000ff
        /*06dc*/ 	.word	0x00032430
        /*06e0*/ 	.short	0x010a
        /*06e2*/ 	.byte	0x04
	.zero		1


	//   ....[25]....
        /*06e4*/ 	.word	0x00001800
        /*06e8*/ 	.word	0x000000ff
        /*06ec*/ 	.word	0x00032430
        /*06f0*/ 	.short	0x010a
        /*06f2*/ 	.byte	0x04
	.zero		1


	//   ....[26]....
        /*06f4*/ 	.word	0x00001b10
        /*06f8*/ 	.word	0x000000ff
        /*06fc*/ 	.word	0x00032410
        /*0700*/ 	.short	0x010a
        /*0702*/ 	.byte	0x08
	.zero		1


	//   ....[27]....
        /*0704*/ 	.word	0x00001b60
        /*0708*/ 	.word	0x000000ff
        /*070c*/ 	.word	0x00032450
        /*0710*/ 	.short	0x010a
        /*0712*/ 	.byte	0x04
	.zero		1


	//   ....[28]....
        /*0714*/ 	.word	0x00001bb0
        /*0718*/ 	.word	0x000000ff
        /*071c*/ 	.word	0x00032450
        /*0720*/ 	.short	0x010a
        /*0722*/ 	.byte	0x04
	.zero		1


	//   ....[29]....
        /*0724*/ 	.word	0x00003c50
        /*0728*/ 	.word	0x0000000d
        /*072c*/ 	.word	0x00000000
        /*0730*/ 	.short	0x0101
        /*0732*/ 	.byte	0x3f
	.zero		1


	//   ....[30]....
        /*0734*/ 	.word	0x000046e0
        /*0738*/ 	.word	0x000000aa
        /*073c*/ 	.word	0x00000000
        /*0740*/ 	.short	0x0101
        /*0742*/ 	.byte	0x3f
	.zero		1


	//   ....[31]....
        /*0744*/ 	.word	0x00004800
        /*0748*/ 	.word	0x000000ff
        /*074c*/ 	.word	0x00032430
        /*0750*/ 	.short	0x010a
        /*0752*/ 	.byte	0x05
	.zero		1


	//   ....[32]....
        /*0754*/ 	.word	0x00004840
        /*0758*/ 	.word	0x000000ff
        /*075c*/ 	.word	0x00032430
        /*0760*/ 	.short	0x010a
        /*0762*/ 	.byte	0x05
	.zero		1


	//   ....[33]....
        /*0764*/ 	.word	0x00004b90
        /*0768*/ 	.word	0x000000ff
        /*076c*/ 	.word	0x00032450
        /*0770*/ 	.short	0x010a
        /*0772*/ 	.byte	0x05
	.zero		1


	//   ....[34]....
        /*0774*/ 	.word	0x00004bd0
        /*0778*/ 	.word	0x000000ff
        /*077c*/ 	.word	0x00032450
        /*0780*/ 	.short	0x010a
        /*0782*/ 	.byte	0x05
	.zero		1


	//   ....[35]....
        /*0784*/ 	.word	0x00006620
        /*0788*/ 	.word	0x00000098
        /*078c*/ 	.word	0x00000000
        /*0790*/ 	.short	0x0101
        /*0792*/ 	.byte	0x3f
	.zero		1


	//   ....[36]....
        /*0794*/ 	.word	0x000079a0
        /*0798*/ 	.word	0x000000b2
        /*079c*/ 	.word	0x00000000
        /*07a0*/ 	.short	0x0101
        /*07a2*/ 	.byte	0x3f
	.zero		1


	//   ....[37]....
        /*07a4*/ 	.word	0x00007af0
        /*07a8*/ 	.word	0x000000ff
        /*07ac*/ 	.word	0x00032430
        /*07b0*/ 	.short	0x010a
        /*07b2*/ 	.byte	0x07
	.zero		1


	//   ....[38]....
        /*07b4*/ 	.word	0x00007b30
        /*07b8*/ 	.word	0x000000ff
        /*07bc*/ 	.word	0x00032430
        /*07c0*/ 	.short	0x010a
        /*07c2*/ 	.byte	0x07
	.zero		1


	//   ....[39]....
        /*07c4*/ 	.word	0x00007d50
        /*07c8*/ 	.word	0x000000ff
        /*07cc*/ 	.word	0x00032450
        /*07d0*/ 	.short	0x010a
        /*07d2*/ 	.byte	0x07
	.zero		1


	//   ....[40]....
        /*07d4*/ 	.word	0x00007d90
        /*07d8*/ 	.word	0x000000ff
        /*07dc*/ 	.word	0x00032450
        /*07e0*/ 	.short	0x010a
        /*07e2*/ 	.byte	0x07
	.zero		1


	//   ....[41]....
        /*07e4*/ 	.word	0x00008f20
        /*07e8*/ 	.word	0x00000098
        /*07ec*/ 	.word	0x00000000
        /*07f0*/ 	.short	0x0101
        /*07f2*/ 	.byte	0x3f
	.zero		1


	//   ....[42]....
        /*07f4*/ 	.word	0x0000a2c0
        /*07f8*/ 	.word	0x000000d2
        /*07fc*/ 	.word	0x00000000
        /*0800*/ 	.short	0x0101
        /*0802*/ 	.byte	0x3f
	.zero		1


	//   ....[43]....
        /*0804*/ 	.word	0x0000b5c0
        /*0808*/ 	.word	0x000000ff
        /*080c*/ 	.word	0x00000000
        /*0810*/ 	.short	0x0101
        /*0812*/ 	.byte	0x04
	.zero		1


	//   ....[44]....
        /*0814*/ 	.word	0x0000e0b0
        /*0818*/ 	.word	0x000000ff
        /*081c*/ 	.word	0x00032440
        /*0820*/ 	.short	0x010a
        /*0822*/ 	.byte	0x26
	.zero		1


	//   ....[45]....
        /*0824*/ 	.word	0x0000edb0
        /*0828*/ 	.word	0x000000ff
        /*082c*/ 	.word	0x00032400
        /*0830*/ 	.short	0x0107
        /*0832*/ 	.byte	0x26
	.zero		1


	//   ....[46]....
        /*0834*/ 	.word	0x0000ee30
        /*0838*/ 	.word	0x000000ff
        /*083c*/ 	.word	0x00032400
        /*0840*/ 	.short	0x0101
        /*0842*/ 	.byte	0x26
	.zero		1


	//   ....[47]....
        /*0844*/ 	.word	0x0000fab0
        /*0848*/ 	.word	0x000000ff
        /*084c*/ 	.word	0x00032410
        /*0850*/ 	.short	0x0107
        /*0852*/ 	.byte	0x26
	.zero		1


	//   ....[48]....
        /*0854*/ 	.word	0x0000fb10
        /*0858*/ 	.word	0x000000ff
        /*085c*/ 	.word	0x00032410
        /*0860*/ 	.short	0x0101
        /*0862*/ 	.byte	0x26
	.zero		1


	//   ....[49]....
        /*0864*/ 	.word	0x0000fb20
        /*0868*/ 	.word	0x000000ff
        /*086c*/ 	.word	0x00032420
        /*0870*/ 	.short	0x010a
        /*0872*/ 	.byte	0x26
	.zero		1


	//   ....[50]....
        /*0874*/ 	.word	0x0000fb80
        /*0878*/ 	.word	0x000000ff
        /*087c*/ 	.word	0x00032460
        /*0880*/ 	.short	0x010a
        /*0882*/ 	.byte	0x26
	.zero		1


	//   ....[51]....
        /*0884*/ 	.word	0x00010400
        /*0888*/ 	.word	0x000000ff
        /*088c*/ 	.word	0x00032448
        /*0890*/ 	.short	0x010a
        /*0892*/ 	.byte	0x26
	.zero		1


	//   ....[52]....
        /*0894*/ 	.word	0x000105d0
        /*0898*/ 	.word	0x000000ff
        /*089c*/ 	.word	0x00032468
        /*08a0*/ 	.short	0x010a
        /*08a2*/ 	.byte	0x26
	.zero		1


	//   ....[53]....
        /*08a4*/ 	.word	0x00010c30
        /*08a8*/ 	.word	0x000000ff
        /*08ac*/ 	.word	0x00032440
        /*08b0*/ 	.short	0x010a
        /*08b2*/ 	.byte	0x26
	.zero		1


	//   ....[54]....
        /*08b4*/ 	.word	0x00010e10
        /*08b8*/ 	.word	0x000000ff
        /*08bc*/ 	.word	0x00032460
        /*08c0*/ 	.short	0x010a
        /*08c2*/ 	.byte	0x26
	.zero		1


	//   ....[55]....
        /*08c4*/ 	.word	0x000114a0
        /*08c8*/ 	.word	0x000000ff
        /*08cc*/ 	.word	0x00032448
        /*08d0*/ 	.short	0x010a
        /*08d2*/ 	.byte	0x26
	.zero		1


	//   ....[56]....
        /*08d4*/ 	.word	0x00011680
        /*08d8*/ 	.word	0x000000ff
        /*08dc*/ 	.word	0x00032468
        /*08e0*/ 	.short	0x010a
        /*08e2*/ 	.byte	0x26
	.zero		1


	//   ....[57]....
        /*08e4*/ 	.word	0x00011b60
        /*08e8*/ 	.word	0x00000002
        /*08ec*/ 	.word	0x00032420
        /*08f0*/ 	.short	0x010a
        /*08f2*/ 	.byte	0x3f
	.zero		1


	//   ....[58]....
        /*08f4*/ 	.word	0x00011ce0
        /*08f8*/ 	.word	0x00000007
        /*08fc*/ 	.word	0x00000000
        /*0900*/ 	.short	0x010a
        /*0902*/ 	.byte	0x3f
	.zero		1


	//   ....[59]....
        /*0904*/ 	.word	0x00011d50
        /*0908*/ 	.word	0x00000005
        /*090c*/ 	.word	0x00000000
        /*0910*/ 	.short	0x010a
        /*0912*/ 	.byte	0x3f
	.zero		1


	//   ....[60]....
        /*0914*/ 	.word	0x00011db0
        /*0918*/ 	.word	0x00000005
        /*091c*/ 	.word	0x00000000
        /*0920*/ 	.short	0x010a
        /*0922*/ 	.byte	0x3f
	.zero		1


	//   ....[61]....
        /*0924*/ 	.word	0x00011de0
        /*0928*/ 	.word	0x00000003
        /*092c*/ 	.word	0x00000000
        /*0930*/ 	.short	0x010a
        /*0932*/ 	.byte	0x3f
	.zero		1


	//   ....[62]....
        /*0934*/ 	.word	0x00011e60
        /*0938*/ 	.word	0x00000003
        /*093c*/ 	.word	0x00032400
        /*0940*/ 	.short	0x010a
        /*0942*/ 	.byte	0x3f
	.zero		1


	//   ....[63]....
        /*0944*/ 	.word	0x00011ed0
        /*0948*/ 	.word	0x00000003
        /*094c*/ 	.word	0x00032430
        /*0950*/ 	.short	0x010a
        /*0952*/ 	.byte	0x3f
	.zero		1


	//   ....[64]....
        /*0954*/ 	.word	0x00011f40
        /*0958*/ 	.word	0x00000003
        /*095c*/ 	.word	0x00032410
        /*0960*/ 	.short	0x010a
        /*0962*/ 	.byte	0x3f
	.zero		1


	//   ....[65]....
        /*0964*/ 	.word	0x00011fb0
        /*0968*/ 	.word	0x00000003
        /*096c*/ 	.word	0x00032450
        /*0970*/ 	.short	0x010a
        /*0972*/ 	.byte	0x3f
	.zero		1


	//   ....[66]....
        /*0974*/ 	.word	0x00012010
        /*0978*/ 	.word	0x00000098
        /*097c*/ 	.word	0x00032430
        /*0980*/ 	.short	0x010a
        /*0982*/ 	.byte	0x3f
	.zero		1


	//   ....[67]....
        /*0984*/ 	.word	0x00012070
        /*0988*/ 	.word	0x000000ce
        /*098c*/ 	.word	0x00032450
        /*0990*/ 	.short	0x010a
        /*0992*/ 	.byte	0x3f
	.zero		1


	//   ....[68]....
        /*0994*/ 	.word	0x000120d0
        /*0998*/ 	.word	0x00000099
        /*099c*/ 	.word	0x00032430
        /*09a0*/ 	.short	0x010a
        /*09a2*/ 	.byte	0x3f
	.zero		1


	//   ....[69]....
        /*09a4*/ 	.word	0x00012130
        /*09a8*/ 	.word	0x000000cd
        /*09ac*/ 	.word	0x00032450
        /*09b0*/ 	.short	0x010a
        /*09b2*/ 	.byte	0x3f
	.zero		1


	//   ....[70]....
        /*09b4*/ 	.word	0x00012290
        /*09b8*/ 	.word	0x00000003
        /*09bc*/ 	.word	0x00032440
        /*09c0*/ 	.short	0x010a
        /*09c2*/ 	.byte	0x3f
	.zero		1


	//   ....[71]....
        /*09c4*/ 	.word	0x00013c50
        /*09c8*/ 	.word	0x00000003
        /*09cc*/ 	.word	0x00032420
        /*09d0*/ 	.short	0x010a
        /*09d2*/ 	.byte	0x3f
	.zero		1


	//   ....[72]....
        /*09d4*/ 	.word	0x00013cb0
        /*09d8*/ 	.word	0x00000003
        /*09dc*/ 	.word	0x00032460
        /*09e0*/ 	.short	0x010a
        /*09e2*/ 	.byte	0x3f
	.zero		1


	//   ....[73]....
        /*09e4*/ 	.word	0x00013d10
        /*09e8*/ 	.word	0x00000003
        /*09ec*/ 	.word	0x00032448
        /*09f0*/ 	.short	0x010a
        /*09f2*/ 	.byte	0x3f
	.zero		1


	//   ....[74]....
        /*09f4*/ 	.word	0x00013d70
        /*09f8*/ 	.word	0x00000003
        /*09fc*/ 	.word	0x00032468
        /*0a00*/ 	.short	0x010a
        /*0a02*/ 	.byte	0x3f
	.zero		1


	//   ....[75]....
        /*0a04*/ 	.word	0x00013dd0
        /*0a08*/ 	.word	0x00000003
        /*0a0c*/ 	.word	0x00032440
        /*0a10*/ 	.short	0x010a
        /*0a12*/ 	.byte	0x3f
	.zero		1


	//   ....[76]....
        /*0a14*/ 	.word	0x00013e30
        /*0a18*/ 	.word	0x00000003
        /*0a1c*/ 	.word	0x00032460
        /*0a20*/ 	.short	0x010a
        /*0a22*/ 	.byte	0x3f
	.zero		1


	//   ....[77]....
        /*0a24*/ 	.word	0x00013e90
        /*0a28*/ 	.word	0x00000003
        /*0a2c*/ 	.word	0x00032448
        /*0a30*/ 	.short	0x010a
        /*0a32*/ 	.byte	0x3f
	.zero		1


	//   ....[78]....
        /*0a34*/ 	.word	0x00013ef0
        /*0a38*/ 	.word	0x00000003
        /*0a3c*/ 	.word	0x00032468
        /*0a40*/ 	.short	0x010a
        /*0a42*/ 	.byte	0x3f
	.zero		1


	//   ....[79]....
        /*0a44*/ 	.word	0x00013f40
        /*0a48*/ 	.word	0x00000002
        /*0a4c*/ 	.word	0x00032420
        /*0a50*/ 	.short	0x010a
        /*0a52*/ 	.byte	0x3f
	.zero		1


	//   ....[80]....
        /*0a54*/ 	.word	0x000140e0
        /*0a58*/ 	.word	0x00000007
        /*0a5c*/ 	.word	0x00000000
        /*0a60*/ 	.short	0x010a
        /*0a62*/ 	.byte	0x3f
	.zero		1


	//   ....[81]....
        /*0a64*/ 	.word	0x00014130
        /*0a68*/ 	.word	0x00000005
        /*0a6c*/ 	.word	0x00000000
        /*0a70*/ 	.short	0x010a
        /*0a72*/ 	.byte	0x3f
	.zero		1


	//   ....[82]....
        /*0a74*/ 	.word	0x00014180
        /*0a78*/ 	.word	0x00000005
        /*0a7c*/ 	.word	0x00000000
        /*0a80*/ 	.short	0x010a
        /*0a82*/ 	.byte	0x3f
	.zero		1


	//----- nvinfo : EIATTR_NUM_MBARRIERS
	.align		4
.L_531:
        /*0a84*/ 	.byte	0x03, 0x38
        /*0a86*/ 	.short	0x0017


	//----- nvinfo : EIATTR_EXIT_INSTR_OFFSETS
	.align		4
        /*0a88*/ 	.byte	0x04, 0x1c
        /*0a8a*/ 	.short	(.L_533 - .L_532)


	//   ....[0]....
.L_532:
        /*0a8c*/ 	.word	0x00011e30


	//----- nvinfo : EIATTR_MAX_THREADS
	.align		4
.L_533:
        /*0a90*/ 	.byte	0x04, 0x05
        /*0a92*/ 	.short	(.L_535 - .L_534)
.L_534:
        /*0a94*/ 	.word	0x00000180
        /*0a98*/ 	.word	0x00000001
        /*0a9c*/ 	.word	0x00000001


	//----- nvinfo : EIATTR_CRS_STACK_SIZE
	.align		4
.L_535:
        /*0aa0*/ 	.byte	0x04, 0x1e
        /*0aa2*/ 	.short	(.L_537 - .L_536)
.L_536:
        /*0aa4*/ 	.word	0x00000000


	//----- nvinfo : EIATTR_CBANK_PARAM_SIZE
	.align		4
.L_537:
        /*0aa8*/ 	.byte	0x03, 0x19
        /*0aaa*/ 	.short	0x0b70


	//----- nvinfo : EIATTR_PARAM_CBANK
	.align		4
        /*0aac*/ 	.byte	0x04, 0x0a
        /*0aae*/ 	.short	(.L_539 - .L_538)
	.align		4
.L_538:
        /*0ab0*/ 	.word	index@(.nv.constant0._ZN7cutlass13device_kernelIN5flash11enable_sm90INS1_16FlashAttnFwdSm90INS1_25CollectiveMainloopFwdSm90ILi2EN4cute5tupleIJNS5_1CILi1EEES8_S8_EEENS6_IJNS7_ILi128EEENS7_ILi96EEENS7_ILi64EEEEEELi256ENS_6half_tEfNS_4arch4Sm90ELb1ELb0ELb1ELb0ELb0ELb0ELb1ELb1ELb0ELb1ELb1ELb0EEENS1_21CollectiveEpilogueFwdINS6_IJSA_NS7_ILi256EEESB_EEES9_SE_SG_Li256ELb0ELb1ELb1ELb0EEENS1_19SingleTileSchedulerILb0ELb1ELb1ELi128EEEEEEEEEvNT_6ParamsE)
        /*0ab4*/ 	.short	0x0210
        /*0ab6*/ 	.short	0x0b70


	//----- nvinfo : EIATTR_SW_WAR
	.align		4
.L_539:
        /*0ab8*/ 	.byte	0x04, 0x36
        /*0aba*/ 	.short	(.L_541 - .L_540)
.L_540:
        /*0abc*/ 	.word	0x00000008
.L_541:


//--------------------- .nv.info._ZN7cutlass13device_kernelIN5flash11enable_sm90INS1_16FlashAttnFwdSm90INS1_25CollectiveMainloopFwdSm90ILi2EN4cute5tupleIJNS5_1CILi1EEES8_S8_EEENS6_IJNS7_ILi128EEENS7_ILi96EEENS7_ILi64EEEEEELi256ENS_6half_tEfNS_4arch4Sm90ELb1ELb0ELb1ELb1ELb0ELb0ELb0ELb1ELb0ELb1ELb1ELb0EEENS1_21CollectiveEpilogueFwdINS6_IJSA_NS7_ILi256EEESB_EEES9_SE_SG_Li256ELb1ELb1ELb1ELb0EEENS1_36VarlenDynamicPersistentTileSchedulerILi128ELi96ELi256ELi128ELb1ELb1ELb1ELb1ELb1ELb1EEEEEEEEEvNT_6ParamsE --------------------------
	.section	.nv.info._ZN7cutlass13device_kernelIN5flash11enable_sm90INS1_16FlashAttnFwdSm90INS1_25CollectiveMainloopFwdSm90ILi2EN4cute5tupleIJNS5_1CILi1EEES8_S8_EEENS6_IJNS7_ILi128EEENS7_ILi96EEENS7_ILi64EEEEEELi256ENS_6half_tEfNS_4arch4Sm90ELb1ELb0ELb1ELb1ELb0ELb0ELb0ELb1ELb0ELb1ELb1ELb0EEENS1_21CollectiveEpilogueFwdINS6_IJSA_NS7_ILi256EEESB_EEES9_SE_SG_Li256ELb1ELb1ELb1ELb0EEENS1_36VarlenDynamicPersistentTileSchedulerILi128ELi96ELi256ELi128ELb1ELb1ELb1ELb1ELb1ELb1EEEEEEEEEvNT_6ParamsE,"",@"SHT_CUDA_INFO"
	.sectionflags	@""
	.align	4


	//----- nvinfo : EIATTR_CUDA_API_VERSION
	.align		4
        /*0000*/ 	.byte	0x04, 0x37
        /*0002*/ 	.short	(.L_543 - .L_542)
.L_542:
        /*0004*/ 	.word	0x00000082


	//----- nvinfo : EIATTR_KPARAM_INFO
	.align		4
.L_543:
        /*0008*/ 	.byte	0x04, 0x17
        /*000a*/ 	.short	(.L_545 - .L_544)
.L_544:
        /*000c*/ 	.word	0x00000000
        /*0010*/ 	.short	0x0000
        /*0012*/ 	.short	0x0070
        /*0014*/ 	.byte	0x00, 0xf0, 0x01, 0x2a


	//----- nvinfo : EIATTR_SPARSE_MMA_MASK
	.align		4
.L_545:
        /*0018*/ 	.byte	0x03, 0x50
        /*001a*/ 	.short	0x0000


	//----- nvinfo : EIATTR_MAXREG_COUNT
	.align		4
        /*001c*/ 	.byte	0x03, 0x1b
        /*001e*/ 	.short	0x00a8


	//----- nvinfo : EIATTR_NUM_BARRIERS
	.align		4
        /*0020*/ 	.byte	0x02, 0x4c
        /*0022*/ 	.byte	0x10
	.zero		1


	//----- nvinfo : EIATTR_EXTERNS
	.align		4
        /*0024*/ 	.byte	0x04, 0x0f
        /*0026*/ 	.short	(.L_547 - .L_546)


	//   ....[0]....
	.align		4
.L_546:
        /*0028*/ 	.word	index@(__assertfail)


	//----- nvinfo : EIATTR_ANNOTATIONS
	.align		4
.L_547:
        /*002c*/ 	.byte	0x04, 0x55
        /*002e*/ 	.short	(.L_549 - .L_548)


	//   ....[0]....
.L_548:
        /* <DEDUP_REMOVED lines=69> */


	//----- nvinfo : EIATTR_MERCURY_ISA_VERSION
	.align		4
.L_549:
        /*0470*/ 	.byte	0x03, 0x5f
        /*0472*/ 	.short	0x0101


	//----- nvinfo : EIATTR_UNUSED_LOAD_BYTE_OFFSET
	.align		4
        /*0474*/ 	.byte	0x04, 0x44
        /*0476*/ 	.short	(.L_551 - .L_550)


	//   ....[0]....
.L_550:
        /*0478*/ 	.word	0x00000a30
        /*047c*/ 	.word	0x0000fff0


	//   ....[1]....
        /*0480*/ 	.word	0x00009e90
        /*0484*/ 	.word	0x0000fff0


	//----- nvinfo : EIATTR_INT_WARP_WIDE_INSTR_OFFSETS
	.align		4
.L_551:
        /*0488*/ 	.byte	0x04, 0x31
        /*048a*/ 	.short	(.L_553 - .L_552)


	//   ....[0]....
.L_552:
        /*048c*/ 	.word	0x00000130


	//   ....[1]....
        /*0490*/ 	.word	0x00000170


	//   ....[2]....
        /*0494*/ 	.word	0x000001e0


	//   ....[3]....
        /*0498*/ 	.word	0x00004190


	//   ....[4]....
        /*049c*/ 	.word	0x000100f0


	//   ....[5]....
        /*04a0*/ 	.word	0x00010180


	//   ....[6]....
        /*04a4*/ 	.word	0x00013db0


	//   ....[7]....
        /*04a8*/ 	.word	0x00013e40


	//----- nvinfo : EIATTR_COOP_GROUP_MASK_REGIDS
	.align		4
.L_553:
        /*04ac*/ 	.byte	0x04, 0x29
        /*04ae*/ 	.short	(.L_555 - .L_554)


	//   ....[0]....
.L_554:
        /*04b0*/ 	.word	0xffffffff


	//   ....[1]....
        /*04b4*/ 	.word	0xffffffff


	//   ....[2]....
        /*04b8*/ 	.word	0xffffffff


	//   ....[3]....
        /*04bc*/ 	.word	0xffffffff


	//   ....[4]....
        /*04c0*/ 	.word	0xffffffff


	//   ....[5]....
        /*04c4*/ 	.word	0xffffffff


	//   ....[6]....
        /*04c8*/ 	.word	0xffffffff


	//   ....[7]....
        /*04cc*/ 	.word	0xffffffff


	//   ....[8]....
        /*04d0*/ 	.word	0xffffffff


	//   ....[9]....
        /*04d4*/ 	.word	0xffffffff


	//   ....[10]....
        /*04d8*/ 	.word	0xffffffff


	//   ....[11]....
        /*04dc*/ 	.word	0xffffffff


	//   ....[12]....
        /*04e0*/ 	.word	0xffffffff


	//   ....[13]....
        /*04e4*/ 	.word	0xffffffff


	//   ....[14]....
        /*04e8*/ 	.word	0xffffffff


	//   ....[15]....
        /*04ec*/ 	.word	0xffffffff


	//   ....[16]....
        /*04f0*/ 	.word	0xffffffff


	//   ....[17]....
        /*04f4*/ 	.word	0xffffffff


	//   ....[18]....
        /*04f8*/ 	.word	0xffffffff


	//   ....[19]....
        /*04fc*/ 	.word	0xffffffff


	//   ....[20]....
        /*0500*/ 	.word	0xffffffff


	//   ....[21]....
        /*0504*/ 	.word	0xffffffff


	//   ....[22]....
        /*0508*/ 	.word	0xffffffff


	//   ....[23]....
        /*050c*/ 	.word	0xffffffff


	//   ....[24]....
        /*0510*/ 	.word	0xffffffff


	//   ....[25]....
        /*0514*/ 	.word	0xffffffff


	//   ....[26]....
        /*0518*/ 	.word	0xffffffff


	//   ....[27]....
        /*051c*/ 	.word	0xffffffff


	//   ....[28]....
        /*0520*/ 	.word	0xffffffff


	//   ....[29]....
        /*0524*/ 	.word	0xffffffff


	//   ....[30]....
        /*0528*/ 	.word	0xffffffff


	//   ....[31]....
        /*052c*/ 	.word	0xffffffff


	//   ....[32]....
        /*0530*/ 	.word	0xffffffff


	//   ....[33]....
        /*0534*/ 	.word	0xffffffff


	//   ....[34]....
        /*0538*/ 	.word	0xffffffff


	//   ....[35]....
        /*053c*/ 	.word	0xffffffff


	//   ....[36]....
        /*0540*/ 	.word	0xffffffff


	//   ....[37]....
        /*0544*/ 	.word	0xffffffff


	//   ....[38]....
        /*0548*/ 	.word	0xffffffff


	//   ....[39]....
        /*054c*/ 	.word	0xffffffff


	//   ....[40]....
        /*0550*/ 	.word	0xffffffff


	//   ....[41]....
        /*0554*/ 	.word	0xffffffff


	//   ....[42]....
        /*0558*/ 	.word	0xffffffff


	//   ....[43]....
        /*055c*/ 	.word	0xffffffff


	//   ....[44]....
        /*0560*/ 	.word	0xffffffff


	//   ....[45]....
        /*0564*/ 	.word	0xffffffff


	//   ....[46]....
        /*0568*/ 	.word	0xffffffff


	//   ....[47]....
        /*056c*/ 	.word	0xffffffff


	//   ....[48]....
        /*0570*/ 	.word	0xffffffff


	//   ....[49]....
        /*0574*/ 	.word	0xffffffff


	//   ....[50]....
        /*0578*/ 	.word	0xffffffff


	//   ....[51]....
        /*057c*/ 	.word	0xffffffff


	//   ....[52]....
        /*0580*/ 	.word	0xffffffff


	//   ....[53]....
        /*0584*/ 	.word	0xffffffff


	//   ....[54]....
        /*0588*/ 	.word	0xffffffff


	//   ....[55]....
        /*058c*/ 	.word	0xffffffff


	//   ....[56]....
        /*0590*/ 	.word	0xffffffff


	//   ....[57]....
        /*0594*/ 	.word	0xffffffff


	//   ....[58]....
        /*0598*/ 	.word	0xffffffff


	//   ....[59]....
        /*059c*/ 	.word	0xffffffff


	//   ....[60]....
        /*05a0*/ 	.word	0xffffffff


	//   ....[61]....
        /*05a4*/ 	.word	0xffffffff


	//   ....[62]....
        /*05a8*/ 	.word	0xffffffff


	//   ....[63]....
        /*05ac*/ 	.word	0xffffffff


	//   ....[64]....
        /*05b0*/ 	.word	0xffffffff


	//   ....[65]....
        /*05b4*/ 	.word	0xffffffff


	//   ....[66]....
        /*05b8*/ 	.word	0xffffffff


	//   ....[67]....
        /*05bc*/ 	.word	0xffffffff


	//   ....[68]....
        /*05c0*/ 	.word	0xffffffff


	//   ....[69]....
        /*05c4*/ 	.word	0xffffffff


	//   ....[70]....
        /*05c8*/ 	.word	0xffffffff


	//   ....[71]....
        /*05cc*/ 	.word	0xffffffff


	//   ....[72]....
        /*05d0*/ 	.word	0xffffffff


	//   ....[73]....
        /*05d4*/ 	.word	0xffffffff


	//   ....[74]....
        /*05d8*/ 	.word	0xffffffff


	//   ....[75]....
        /*05dc*/ 	.word	0xffffffff


	//   ....[76]....
        /*05e0*/ 	.word	0xffffffff


	//   ....[77]....
        /*05e4*/ 	.word	0xffffffff


	//   ....[78]....
        /*05e8*/ 	.word	0xffffffff


	//   ....[79]....
        /*05ec*/ 	.word	0xffffffff


	//   ....[80]....
        /*05f0*/ 	.word	0xffffffff


	//   ....[81]....
        /*05f4*/ 	.word	0xffffffff


	//   ....[82]....
        /*05f8*/ 	.word	0xffffffff


	//   ....[83]....
        /*05fc*/ 	.word	0xffffffff


	//   ....[84]....
        /*0600*/ 	.word	0xffffffff


	//   ....[85]....
        /*0604*/ 	.word	0xffffffff


	//   ....[86]....
        /*0608*/ 	.word	0xffffffff


	//   ....[87]....
        /*060c*/ 	.word	0xffffffff


	//   ....[88]....
        /*0610*/ 	.word	0xffffffff


	//   ....[89]....
        /*0614*/ 	.word	0xffffffff


	//   ....[90]....
        /*0618*/ 	.word	0xffffffff


	//   ....[91]....
        /*061c*/ 	.word	0xffffffff


	//   ....[92]....
        /*0620*/ 	.word	0xffffffff


	//   ....[93]....
        /*0624*/ 	.word	0xffffffff


	//   ....[94]....
        /*0628*/ 	.word	0xffffffff


	//   ....[95]....
        /*062c*/ 	.word	0xffffffff


	//   ....[96]....
        /*0630*/ 	.word	0xffffffff


	//   ....[97]....
        /*0634*/ 	.word	0xffffffff


	//   ....[98]....
        /*0638*/ 	.word	0xffffffff


	//   ....[99]....
        /*063c*/ 	.word	0xffffffff


	//   ....[100]....
        /*0640*/ 	.word	0xffffffff


	//   ....[101]....
        /*0644*/ 	.word	0xffffffff


	//   ....[102]....
        /*0648*/ 	.word	0xffffffff


	//   ....[103]....
        /*064c*/ 	.word	0xffffffff


	//   ....[104]....
        /*0650*/ 	.word	0xffffffff


	//   ....[105]....
        /*0654*/ 	.word	0x0500000f


	//   ....[106]....
        /*0658*/ 	.word	0x0500000f


	//   ....[107]....
        /*065c*/ 	.word	0x0500000f


	//   ....[108]....
        /*0660*/ 	.word	0x0500000f


	//   ....[109]....
        /*0664*/ 	.word	0x0500000f


	//   ....[110]....
        /*0668*/ 	.word	0x0500000f


	//   ....[111]....
        /*066c*/ 	.word	0x0500000f


	//   ....[112]....
        /*0670*/ 	.word	0x0500000f


	//   ....[113]....
        /*0674*/ 	.word	0x0500000f


	//   ....[114]....
        /*0678*/ 	.word	0x0500000f


	//   ....[115]....
        /*067c*/ 	.word	0x0500000f


	//   ....[116]....
        /*0680*/ 	.word	0x0500000f


	//   ....[117]....
        /*0684*/ 	.word	0x0500000f


	//   ....[118]....
        /*0688*/ 	.word	0x0500000f


	//   ....[119]....
        /*068c*/ 	.word	0x0500000f


	//   ....[120]....
        /*0690*/ 	.word	0x0500000f


	//   ....[121]....
        /*0694*/ 	.word	0x0500000f


	//   ....[122]....
        /*0698*/ 	.word	0x0500000f


	//   ....[123]....
        /*069c*/ 	.word	0x0500000f


	//   ....[124]....
        /*06a0*/ 	.word	0x0500000f


	//   ....[125]....
        /*06a4*/ 	.word	0x0500000f


	//   ....[126]....
        /*06a8*/ 	.word	0x0500000f


	//   ....[127]....
        /*06ac*/ 	.word	0x0500000f


	//   ....[128]....
        /*06b0*/ 	.word	0x0500000f


	//   ....[129]....
        /*06b4*/ 	.word	0x0500000f


	//   ....[130]....
        /*06b8*/ 	.word	0x0500000f


	//   ....[131]....
        /*06bc*/ 	.word	0x0500000f


	//   ....[132]....
        /*06c0*/ 	.word	0x0500000f


	//   ....[133]....
        /*06c4*/ 	.word	0x0500000f


	//   ....[134]....
        /*06c8*/ 	.word	0x0500000f


	//   ....[135]....
        /*06cc*/ 	.word	0x0500000f


	//   ....[136]....
        /*06d0*/ 	.word	0x0500000f


	//   ....[137]....
        /*06d4*/ 	.word	0x0500000f


	//   ....[138]....
        /*06d8*/ 	.word	0x0500000f


	//   ....[139]....
        /*06dc*/ 	.word	0x0500000f


	//   ....[140]....
        /*06e0*/ 	.word	0x0500000f


	//----- nvinfo : EIATTR_COOP_GROUP_INSTR_OFFSETS
	.align		4
.L_555:
        /*06e4*/ 	.byte	0x04, 0x28
        /*06e6*/ 	.short	(.L_557 - .L_556)


	//   ....[0]....
.L_556:
        /*06e8*/ 	.word	0x00000070


	//   ....[1]....
        /*06ec*/ 	.word	0x00000140


	//   ....[2]....
        /*06f0*/ 	.word	0x00000190


	//   ....[3]....
        /*06f4*/ 	.word	0x000003c0


	//   ....[4]....
        /*06f8*/ 	.word	0x00000520


	//   ....[5]....
        /*06fc*/ 	.word	0x00000640


	//   ....[6]....
        /*0700*/ 	.word	0x000007a0


	//   ....[7]....
        /*0704*/ 	.word	0x00001f50


	//   ....[8]....
        /*0708*/ 	.word	0x00002510


	//   ....[9]....
        /*070c*/ 	.word	0x00002520


	//   ....[10]....
        /*0710*/ 	.word	0x00002fb0


	//   ....[11]....
        /*0714*/ 	.word	0x00003030


	//   ....[12]....
        /*0718*/ 	.word	0x00003730


	//   ....[13]....
        /*071c*/ 	.word	0x00003780


	//   ....[14]....
        /*0720*/ 	.word	0x00004780


	//   ....[15]....
        /*0724*/ 	.word	0x000047c0


	//   ....[16]....
        /*0728*/ 	.word	0x00005670


	//   ....[17]....
        /*072c*/ 	.word	0x00005690


	//   ....[18]....
        /*0730*/ 	.word	0x00005fe0


	//   ....[19]....
        /*0734*/ 	.word	0x00006110


	//   ....[20]....
        /*0738*/ 	.word	0x000078e0


	//   ....[21]....
        /*073c*/ 	.word	0x00007940


	//   ....[22]....
        /*0740*/ 	.word	0x00008360


	//   ....[23]....
        /*0744*/ 	.word	0x000083c0


	//   ....[24]....
        /*0748*/ 	.word	0x00009410


	//   ....[25]....
        /*074c*/ 	.word	0x00009480


	//   ....[26]....
        /*0750*/ 	.word	0x000094e0


	//   ....[27]....
        /*0754*/ 	.word	0x00009510


	//   ....[28]....
        /*0758*/ 	.word	0x0000afd0


	//   ....[29]....
        /*075c*/ 	.word	0x0000afe0


	//   ....[30]....
        /*0760*/ 	.word	0x0000aff0


	//   ....[31]....
        /*0764*/ 	.word	0x0000b000


	//   ....[32]....
        /*0768*/ 	.word	0x0000baa0


	//   ....[33]....
        /*076c*/ 	.word	0x0000bac0


	//   ....[34]....
        /*0770*/ 	.word	0x0000bc70


	//   ....[35]....
        /*0774*/ 	.word	0x0000bc90


	//   ....[36]....
        /*0778*/ 	.word	0x0000bdd0


	//   ....[37]....
        /*077c*/ 	.word	0x0000bdf0


	//   ....[38]....
        /*0780*/ 	.word	0x0000bf40


	//   ....[39]....
        /*0784*/ 	.word	0x0000bf60


	//   ....[40]....
        /*0788*/ 	.word	0x0000c470


	//   ....[41]....
        /*078c*/ 	.word	0x0000c480


	//   ....[42]....
        /*0790*/ 	.word	0x0000cd30


	//   ....[43]....
        /*0794*/ 	.word	0x0000cd40


	//   ....[44]....
        /*0798*/ 	.word	0x0000df70


	//   ....[45]....
        /*079c*/ 	.word	0x0000dfa0


	//   ....[46]....
        /*07a0*/ 	.word	0x0000e110


	//   ....[47]....
        /*07a4*/ 	.word	0x0000e130


	//   ....[48]....
        /*07a8*/ 	.word	0x0000e270


	//   ....[49]....
        /*07ac*/ 	.word	0x0000e290


	//   ....[50]....
        /*07b0*/ 	.word	0x0000e3e0


	//   ....[51]....
        /*07b4*/ 	.word	0x0000e400


	//   ....[52]....
        /*07b8*/ 	.word	0x0000e5e0


	//   ....[53]....
        /*07bc*/ 	.word	0x0000e810


	//   ....[54]....
        /*07c0*/ 	.word	0x0000e840


	//   ....[55]....
        /*07c4*/ 	.word	0x0000e870


	//   ....[56]....
        /*07c8*/ 	.word	0x0000e8a0


	//   ....[57]....
        /*07cc*/ 	.word	0x0000e8d0


	//   ....[58]....
        /*07d0*/ 	.word	0x0000e900


	//   ....[59]....
        /*07d4*/ 	.word	0x0000eaa0


	//   ....[60]....
        /*07d8*/ 	.word	0x0000ead0


	//   ....[61]....
        /*07dc*/ 	.word	0x0000eb00


	//   ....[62]....
        /*07e0*/ 	.word	0x0000eb30


	//   ....[63]....
        /*07e4*/ 	.word	0x0000eb60


	//   ....[64]....
        /*07e8*/ 	.word	0x0000eb90


	//   ....[65]....
        /*07ec*/ 	.word	0x0000ec30


	//   ....[66]....
        /*07f0*/ 	.word	0x0000ec60


	//   ....[67]....
        /*07f4*/ 	.word	0x0000ec70


	//   ....[68]....
        /*07f8*/ 	.word	0x0000eca0


	//   ....[69]....
        /*07fc*/ 	.word	0x000106d0


	//   ....[70]....
        /*0800*/ 	.word	0x000111d0


	//   ....[71]....
        /*0804*/ 	.word	0x000111f0


	//   ....[72]....
        /*0808*/ 	.word	0x000112a0


	//   ....[73]....
        /*080c*/ 	.word	0x000112b0


	//   ....[74]....
        /*0810*/ 	.word	0x00011330


	//   ....[75]....
        /*0814*/ 	.word	0x00011340


	//   ....[76]....
        /*0818*/ 	.word	0x000113c0


	//   ....[77]....
        /*081c*/ 	.word	0x000113d0


	//   ....[78]....
        /*0820*/ 	.word	0x00011450


	//   ....[79]....
        /*0824*/ 	.word	0x00011460


	//   ....[80]....
        /*0828*/ 	.word	0x000114e0


	//   ....[81]....
        /*082c*/ 	.word	0x000114f0


	//   ....[82]....
        /*0830*/ 	.word	0x00011570


	//   ....[83]....
        /*0834*/ 	.word	0x00011580


	//   ....[84]....
        /*0838*/ 	.word	0x000115d0


	//   ....[85]....
        /*083c*/ 	.word	0x000115f0


	//   ....[86]....
        /*0840*/ 	.word	0x000140d0


	//   ....[87]....
        /*0844*/ 	.word	0x00014100


	//   ....[88]....
        /*0848*/ 	.word	0x00014160


	//   ....[89]....
        /*084c*/ 	.word	0x00014190


	//   ....[90]....
        /*0850*/ 	.word	0x000141c0


	//   ....[91]....
        /*0854*/ 	.word	0x000141f0


	//   ....[92]....
        /*0858*/ 	.word	0x00014220


	//   ....[93]....
        /*085c*/ 	.word	0x00014250


	//   ....[94]....
        /*0860*/ 	.word	0x00014410


	//   ....[95]....
        /*0864*/ 	.word	0x00014440


	//   ....[96]....
        /*0868*/ 	.word	0x00014470


	//   ....[97]....
        /*086c*/ 	.word	0x000144a0


	//   ....[98]....
        /*0870*/ 	.word	0x000144d0


	//   ....[99]....
        /*0874*/ 	.word	0x00014500


	//   ....[100]....
        /*0878*/ 	.word	0x000145d0


	//   ....[101]....
        /*087c*/ 	.word	0x000145f0


	//   ....[102]....
        /*0880*/ 	.word	0x00014600


	//   ....[103]....
        /*0884*/ 	.word	0x00014680


	//   ....[104]....
        /*0888*/ 	.word	0x000151b0


	//   ....[105]....
        /*088c*/ 	.word	0x00015740


	//   ....[106]....
        /*0890*/ 	.word	0x00015930


	//   ....[107]....
        /*0894*/ 	.word	0x00015980


	//   ....[108]....
        /*0898*/ 	.word	0x000159e0


	//   ....[109]....
        /*089c*/ 	.word	0x00015ad0


	//   ....[110]....
        /*08a0*/ 	.word	0x00015b30


	//   ....[111]....
        /*08a4*/ 	.word	0x00015c20


	//   ....[112]....
        /*08a8*/ 	.word	0x00015c80


	//   ....[113]....
        /*08ac*/ 	.word	0x00015d70


	//   ....[114]....
        /*08b0*/ 	.word	0x00015dd0


	//   ....[115]....
        /*08b4*/ 	.word	0x00015ec0


	//   ....[116]....
        /*08b8*/ 	.word	0x00015f20


	//   ....[117]....
        /*08bc*/ 	.word	0x00016010


	//   ....[118]....
        /*08c0*/ 	.word	0x00016070


	//   ....[119]....
        /*08c4*/ 	.word	0x00016150


	//   ....[120]....
        /*08c8*/ 	.word	0x000161b0


	//   ....[121]....
        /*08cc*/ 	.word	0x00016280


	//   ....[122]....
        /*08d0*/ 	.word	0x000165b0


	//   ....[123]....
        /*08d4*/ 	.word	0x00016650


	//   ....[124]....
        /*08d8*/ 	.word	0x000167f0


	//   ....[125]....
        /*08dc*/ 	.word	0x00016860


	//   ....[126]....
        /*08e0*/ 	.word	0x000168d0


	//   ....[127]....
        /*08e4*/ 	.word	0x00016940


	//   ....[128]....
        /*08e8*/ 	.word	0x000169b0


	//   ....[129]....
        /*08ec*/ 	.word	0x00016a30


	//   ....[130]....
        /*08f0*/ 	.word	0x00016ac0


	//   ....[131]....
        /*08f4*/ 	.word	0x00016b60


	//   ....[132]....
        /*08f8*/ 	.word	0x00016bd0


	//   ....[133]....
        /*08fc*/ 	.word	0x00016c40


	//   ....[134]....
        /*0900*/ 	.word	0x00016cb0


	//   ....[135]....
        /*0904*/ 	.word	0x00016d30


	//   ....[136]....
        /*0908*/ 	.word	0x00016da0


	//   ....[137]....
        /*090c*/ 	.word	0x00016e50


	//   ....[138]....
        /*0910*/ 	.word	0x00016ea0


	//   ....[139]....
        /*0914*/ 	.word	0x00016f50


	//   ....[140]....
        /*0918*/ 	.word	0x00017080


	//----- nvinfo : EIATTR_REG_RECONFIG
	.align		4
.L_557:
        /*091c*/ 	.byte	0x01, 0x54
	.zero		2


	//----- nvinfo : EIATTR_SYSCALL_OFFSETS
	.align		4
        /*0920*/ 	.byte	0x04, 0x46
        /*0922*/ 	.short	(.L_559 - .L_558)


	//   ....[0]....
.L_558:
        /*0924*/ 	.word	0x000020d0


	//   ....[1]....
        /*0928*/ 	.word	0x000102f0


	//   ....[2]....
        /*092c*/ 	.word	0x00010440


	//   ....[3]....
        /*0930*/ 	.word	0x00010540


	//   ....[4]....
        /*0934*/ 	.word	0x00010e00


	//----- nvinfo : EIATTR_MBARRIER_INSTR_OFFSETS
	.align		4
.L_559:
        /*0938*/ 	.byte	0x04, 0x39
        /*093a*/ 	.short	(.L_561 - .L_560)


	//   ....[0]....
.L_560:
        /*093c*/ 	.word	0x00000270
        /*0940*/ 	.word	0x000000ff
        /*0944*/ 	.word	0x00022800
        /*0948*/ 	.short	0x0100
        /*094a*/ 	.byte	0x08
	.zero		1


	//   ....[1]....
        /*094c*/ 	.word	0x00000280
        /*0950*/ 	.word	0x000000ff
        /*0954*/ 	.word	0x00022820
        /*0958*/ 	.short	0x0100
        /*095a*/ 	.byte	0x08
	.zero		1


	//   ....[2]....
        /*095c*/ 	.word	0x00000370
        /*0960*/ 	.word	0x000000ff
        /*0964*/ 	.word	0x00022830
        /*0968*/ 	.short	0x0100
        /*096a*/ 	.byte	0x08
	.zero		1


	//   ....[3]....
        /*096c*/ 	.word	0x00000380
        /*0970*/ 	.word	0x000000ff
        /*0974*/ 	.word	0x00022840
        /*0978*/ 	.short	0x0100
        /*097a*/ 	.byte	0x08
	.zero		1


	//   ....[4]....
        /*097c*/ 	.word	0x00000390
        /*0980*/ 	.word	0x000000ff
        /*0984*/ 	.word	0x00022838
        /*0988*/ 	.short	0x0100
        /*098a*/ 	.byte	0x08
	.zero		1


	//   ....[5]....
        /*098c*/ 	.word	0x000003a0
        /*0990*/ 	.word	0x000000ff
        /*0994*/ 	.word	0x00022848
        /*0998*/ 	.short	0x0100
        /*099a*/ 	.byte	0x08
	.zero		1


	//   ....[6]....
        /*099c*/ 	.word	0x000004d0
        /*09a0*/ 	.word	0x000000ff
        /*09a4*/ 	.word	0x00022850
        /*09a8*/ 	.short	0x0100
        /*09aa*/ 	.byte	0x08
	.zero		1


	//   ....[7]....
        /*09ac*/ 	.word	0x000004e0
        /*09b0*/ 	.word	0x000000ff
        /*09b4*/ 	.word	0x00022860
        /*09b8*/ 	.short	0x0100
        /*09ba*/ 	.byte	0x08
	.zero		1


	//   ....[8]....
        /*09bc*/ 	.word	0x000004f0
        /*09c0*/ 	.word	0x000000ff
        /*09c4*/ 	.word	0x00022858
        /*09c8*/ 	.short	0x0100
        /*09ca*/ 	.byte	0x08
	.zero		1


	//   ....[9]....
        /*09cc*/ 	.word	0x00000500
        /*09d0*/ 	.word	0x000000ff
        /*09d4*/ 	.word	0x00022868
        /*09d8*/ 	.short	0x0100
        /*09da*/ 	.byte	0x08
	.zero		1


	//   ....[10]....
        /*09dc*/ 	.word	0x000005f0
        /*09e0*/ 	.word	0x000000ff
        /*09e4*/ 	.word	0x00022870
        /*09e8*/ 	.short	0x0100
        /*09ea*/ 	.byte	0x06
	.zero		1


	//   ....[11]....
        /*09ec*/ 	.word	0x00000600
        /*09f0*/ 	.word	0x000000ff
        /*09f4*/ 	.word	0x00022880
        /*09f8*/ 	.short	0x0100
        /*09fa*/ 	.byte	0x06
	.zero		1


	//   ....[12]....
        /*09fc*/ 	.word	0x00000610
        /*0a00*/ 	.word	0x000000ff
        /*0a04*/ 	.word	0x00022878
        /*0a08*/ 	.short	0x0100
        /*0a0a*/ 	.byte	0x06
	.zero		1


	//   ....[13]....
        /*0a0c*/ 	.word	0x00000620
        /*0a10*/ 	.word	0x000000ff
        /*0a14*/ 	.word	0x00022888
        /*0a18*/ 	.short	0x0100
        /*0a1a*/ 	.byte	0x06
	.zero		1


	//   ....[14]....
        /*0a1c*/ 	.word	0x00000750
        /*0a20*/ 	.word	0x000000ff
        /*0a24*/ 	.word	0x00022890
        /*0a28*/ 	.short	0x0100
        /*0a2a*/ 	.byte	0x08
	.zero		1


	//   ....[15]....
        /*0a2c*/ 	.word	0x00000760
        /*0a30*/ 	.word	0x000000ff
        /*0a34*/ 	.word	0x000228a0
        /*0a38*/ 	.short	0x0100
        /*0a3a*/ 	.byte	0x08
	.zero		1


	//   ....[16]....
        /*0a3c*/ 	.word	0x00000770
        /*0a40*/ 	.word	0x000000ff
        /*0a44*/ 	.word	0x00022898
        /*0a48*/ 	.short	0x0100
        /*0a4a*/ 	.byte	0x08
	.zero		1


	//   ....[17]....
        /*0a4c*/ 	.word	0x00000780
        /*0a50*/ 	.word	0x000000ff
        /*0a54*/ 	.word	0x000228a8
        /*0a58*/ 	.short	0x0100
        /*0a5a*/ 	.byte	0x08
	.zero		1


	//   ....[18]....
        /*0a5c*/ 	.word	0x000008b0
        /*0a60*/ 	.word	0x000000ff
        /*0a64*/ 	.word	0x000228b0
        /*0a68*/ 	.short	0x0100
        /*0a6a*/ 	.byte	0x08
	.zero		1


	//   ....[19]....
        /*0a6c*/ 	.word	0x000008c0
        /*0a70*/ 	.word	0x000000ff
        /*0a74*/ 	.word	0x000228c0
        /*0a78*/ 	.short	0x0100
        /*0a7a*/ 	.byte	0x08
	.zero		1


	//   ....[20]....
        /*0a7c*/ 	.word	0x000008d0
        /*0a80*/ 	.word	0x000000ff
        /*0a84*/ 	.word	0x000228b8
        /*0a88*/ 	.short	0x0100
        /*0a8a*/ 	.byte	0x08
	.zero		1


	//   ....[21]....
        /*0a8c*/ 	.word	0x000008e0
        /*0a90*/ 	.word	0x000000ff
        /*0a94*/ 	.word	0x000228c8
        /*0a98*/ 	.short	0x0100
        /*0a9a*/ 	.byte	0x08
	.zero		1


	//   ....[22]....
        /*0a9c*/ 	.word	0x00002180
        /*0aa0*/ 	.word	0x00000006
        /*0aa4*/ 	.word	0x00022800
        /*0aa8*/ 	.short	0x010a
        /*0aaa*/ 	.byte	0x3f
	.zero		1


	//   ....[23]....
        /*0aac*/ 	.word	0x00002250
        /*0ab0*/ 	.word	0x000000ff
        /*0ab4*/ 	.word	0x00022830
        /*0ab8*/ 	.short	0x010a
        /*0aba*/ 	.byte	0x16
	.zero		1


	//   ....[24]....
        /*0abc*/ 	.word	0x00002290
        /*0ac0*/ 	.word	0x000000ff
        /*0ac4*/ 	.word	0x00022830
        /*0ac8*/ 	.short	0x010a
        /*0aca*/ 	.byte	0x16
	.zero		1


	//   ....[25]....
        /*0acc*/ 	.word	0x00003c00
        /*0ad0*/ 	.word	0x00000003
        /*0ad4*/ 	.word	0x00000000
        /*0ad8*/ 	.short	0x0101
        /*0ada*/ 	.byte	0x3f
	.zero		1


	//   ....[26]....
        /*0adc*/ 	.word	0x000040e0
        /*0ae0*/ 	.word	0x000000ff
        /*0ae4*/ 	.word	0x00022850
        /*0ae8*/ 	.short	0x010a
        /*0aea*/ 	.byte	0x16
	.zero		1


	//   ....[27]....
        /*0aec*/ 	.word	0x00004120
        /*0af0*/ 	.word	0x000000ff
        /*0af4*/ 	.word	0x00022850
        /*0af8*/ 	.short	0x010a
        /*0afa*/ 	.byte	0x16
	.zero		1


	//   ....[28]....
        /*0afc*/ 	.word	0x000044c0
        /*0b00*/ 	.word	0x000000ff
        /*0b04*/ 	.word	0x00000000
        /*0b08*/ 	.short	0x0101
        /*0b0a*/ 	.byte	0x16
	.zero		1


	//   ....[29]....
        /*0b0c*/ 	.word	0x00004620
        /*0b10*/ 	.word	0x000000ff
        /*0b14*/ 	.word	0x00022830
        /*0b18*/ 	.short	0x010a
        /*0b1a*/ 	.byte	0x1a
	.zero		1


	//   ....[30]....
        /*0b1c*/ 	.word	0x00004670
        /*0b20*/ 	.word	0x000000ff
        /*0b24*/ 	.word	0x00022830
        /*0b28*/ 	.short	0x010a
        /*0b2a*/ 	.byte	0x1a
	.zero		1


	//   ....[31]....
        /*0b2c*/ 	.word	0x000068d0
        /*0b30*/ 	.word	0x0000009c
        /*0b34*/ 	.word	0x00000000
        /*0b38*/ 	.short	0x0101
        /*0b3a*/ 	.byte	0x3f
	.zero		1


	//   ....[32]....
        /*0b3c*/ 	.word	0x00006d20
        /*0b40*/ 	.word	0x000000ff
        /*0b44*/ 	.word	0x00022850
        /*0b48*/ 	.short	0x010a
        /*0b4a*/ 	.byte	0x1a
	.zero		1


	//   ....[33]....
        /*0b4c*/ 	.word	0x00006d60
        /*0b50*/ 	.word	0x000000ff
        /*0b54*/ 	.word	0x00022850
        /*0b58*/ 	.short	0x010a
        /*0b5a*/ 	.byte	0x1a
	.zero		1


	//   ....[34]....
        /*0b5c*/ 	.word	0x00007060
        /*0b60*/ 	.word	0x00000007
        /*0b64*/ 	.word	0x00000000
        /*0b68*/ 	.short	0x0101
        /*0b6a*/ 	.byte	0x3f
	.zero		1


	//   ....[35]....
        /*0b6c*/ 	.word	0x000071d0
        /*0b70*/ 	.word	0x000000ff
        /*0b74*/ 	.word	0x00022830
        /*0b78*/ 	.short	0x010a
        /*0b7a*/ 	.byte	0x19
	.zero		1


	//   ....[36]....
        /*0b7c*/ 	.word	0x00007210
        /*0b80*/ 	.word	0x000000ff
        /*0b84*/ 	.word	0x00022830
        /*0b88*/ 	.short	0x010a
        /*0b8a*/ 	.byte	0x19
	.zero		1


	//   ....[37]....
        /*0b8c*/ 	.word	0x00008bb0
        /*0b90*/ 	.word	0x0000000f
        /*0b94*/ 	.word	0x00000000
        /*0b98*/ 	.short	0x0101
        /*0b9a*/ 	.byte	0x3f
	.zero		1


	//   ....[38]....
        /*0b9c*/ 	.word	0x000090a0
        /*0ba0*/ 	.word	0x000000ff
        /*0ba4*/ 	.word	0x00022850
        /*0ba8*/ 	.short	0x010a
        /*0baa*/ 	.byte	0x19
	.zero		1


	//   ....[39]....
        /*0bac*/ 	.word	0x000090e0
        /*0bb0*/ 	.word	0x000000ff
        /*0bb4*/ 	.word	0x00022850
        /*0bb8*/ 	.short	0x010a
        /*0bba*/ 	.byte	0x19
	.zero		1


	//   ....[40]....
        /*0bbc*/ 	.word	0x000093f0
        /*0bc0*/ 	.word	0x0000000c
        /*0bc4*/ 	.word	0x00000000
        /*0bc8*/ 	.short	0x0101
        /*0bca*/ 	.byte	0x3f
	.zero		1


	//   ....[41]....
        /*0bcc*/ 	.word	0x0000bad0
        /*0bd0*/ 	.word	0x000000ff
        /*0bd4*/ 	.word	0x00000000
        /*0bd8*/ 	.short	0x0101
        /*0bda*/ 	.byte	0x08
	.zero		1


	//   ....[42]....
        /*0bdc*/ 	.word	0x0000c2e0
        /*0be0*/ 	.word	0x000000ff
        /*0be4*/ 	.word	0x00000000
        /*0be8*/ 	.short	0x0101
        /*0bea*/ 	.byte	0x08
	.zero		1


	//   ....[43]....
        /*0bec*/ 	.word	0x00010940
        /*0bf0*/ 	.word	0x00000000
        /*0bf4*/ 	.word	0x00022840
        /*0bf8*/ 	.short	0x010a
        /*0bfa*/ 	.byte	0x3f
	.zero		1


	//   ....[44]....
        /*0bfc*/ 	.word	0x00011690
        /*0c00*/ 	.word	0x00000012
        /*0c04*/ 	.word	0x00022800
        /*0c08*/ 	.short	0x0107
        /*0c0a*/ 	.byte	0x3f
	.zero		1


	//   ....[45]....
        /*0c0c*/ 	.word	0x00011780
        /*0c10*/ 	.word	0x00000012
        /*0c14*/ 	.word	0x00022800
        /*0c18*/ 	.short	0x0101
        /*0c1a*/ 	.byte	0x3f
	.zero		1


	//   ....[46]....
        /*0c1c*/ 	.word	0x000117a0
        /*0c20*/ 	.word	0x00000012
        /*0c24*/ 	.word	0x00022820
        /*0c28*/ 	.short	0x010a
        /*0c2a*/ 	.byte	0x3f
	.zero		1


	//   ....[47]....
        /*0c2c*/ 	.word	0x00011880
        /*0c30*/ 	.word	0x00000002
        /*0c34*/ 	.word	0x00022860
        /*0c38*/ 	.short	0x010a
        /*0c3a*/ 	.byte	0x3f
	.zero		1


	//   ....[48]....
        /*0c3c*/ 	.word	0x00012130
        /*0c40*/ 	.word	0x00000003
        /*0c44*/ 	.word	0x00022840
        /*0c48*/ 	.short	0x010a
        /*0c4a*/ 	.byte	0x3f
	.zero		1


	//   ....[49]....
        /*0c4c*/ 	.word	0x00012380
        /*0c50*/ 	.word	0x00000003
        /*0c54*/ 	.word	0x00022860
        /*0c58*/ 	.short	0x010a
        /*0c5a*/ 	.byte	0x3f
	.zero		1


	//   ....[50]....
        /*0c5c*/ 	.word	0x00012b70
        /*0c60*/ 	.word	0x00000004
        /*0c64*/ 	.word	0x00022840
        /*0c68*/ 	.short	0x010a
        /*0c6a*/ 	.byte	0x3f
	.zero		1


	//   ....[51]....
        /*0c6c*/ 	.word	0x00012dc0
        /*0c70*/ 	.word	0x00000004
        /*0c74*/ 	.word	0x00022860
        /*0c78*/ 	.short	0x010a
        /*0c7a*/ 	.byte	0x3f
	.zero		1


	//   ....[52]....
        /*0c7c*/ 	.word	0x00013540
        /*0c80*/ 	.word	0x00000002
        /*0c84*/ 	.word	0x00022840
        /*0c88*/ 	.short	0x010a
        /*0c8a*/ 	.byte	0x3f
	.zero		1


	//   ....[53]....
        /*0c8c*/ 	.word	0x00013790
        /*0c90*/ 	.word	0x00000002
        /*0c94*/ 	.word	0x00022860
        /*0c98*/ 	.short	0x010a
        /*0c9a*/ 	.byte	0x3f
	.zero		1


	//   ....[54]....
        /*0c9c*/ 	.word	0x00015130
        /*0ca0*/ 	.word	0x00000000
        /*0ca4*/ 	.word	0x00022820
        /*0ca8*/ 	.short	0x010a
        /*0caa*/ 	.byte	0x3f
	.zero		1


	//   ....[55]....
        /*0cac*/ 	.word	0x00015320
        /*0cb0*/ 	.word	0x00000006
        /*0cb4*/ 	.word	0x00000000
        /*0cb8*/ 	.short	0x010a
        /*0cba*/ 	.byte	0x3f
	.zero		1


	//   ....[56]....
        /*0cbc*/ 	.word	0x00015350
        /*0cc0*/ 	.word	0x00000007
        /*0cc4*/ 	.word	0x00000000
        /*0cc8*/ 	.short	0x010a
        /*0cca*/ 	.byte	0x3f
	.zero		1


	//   ....[57]....
        /*0ccc*/ 	.word	0x000153b0
        /*0cd0*/ 	.word	0x00000004
        /*0cd4*/ 	.word	0x00000000
        /*0cd8*/ 	.short	0x010a
        /*0cda*/ 	.byte	0x3f
	.zero		1


	//   ....[58]....
        /*0cdc*/ 	.word	0x000153e0
        /*0ce0*/ 	.word	0x00000003
        /*0ce4*/ 	.word	0x00000000
        /*0ce8*/ 	.short	0x010a
        /*0cea*/ 	.byte	0x3f
	.zero		1


	//   ....[59]....
        /*0cec*/ 	.word	0x00015440
        /*0cf0*/ 	.word	0x00000006
        /*0cf4*/ 	.word	0x00022800
        /*0cf8*/ 	.short	0x010a
        /*0cfa*/ 	.byte	0x3f
	.zero		1


	//   ....[60]....
        /*0cfc*/ 	.word	0x000154a0
        /*0d00*/ 	.word	0x00000000
        /*0d04*/ 	.word	0x00022830
        /*0d08*/ 	.short	0x010a
        /*0d0a*/ 	.byte	0x3f
	.zero		1


	//   ....[61]....
        /*0d0c*/ 	.word	0x00015500
        /*0d10*/ 	.word	0x0000000a
        /*0d14*/ 	.word	0x00022850
        /*0d18*/ 	.short	0x010a
        /*0d1a*/ 	.byte	0x3f
	.zero		1


	//   ....[62]....
        /*0d1c*/ 	.word	0x00015560
        /*0d20*/ 	.word	0x00000005
        /*0d24*/ 	.word	0x00022830
        /*0d28*/ 	.short	0x010a
        /*0d2a*/ 	.byte	0x3f
	.zero		1


	//   ....[63]....
        /*0d2c*/ 	.word	0x000155b0
        /*0d30*/ 	.word	0x00000007
        /*0d34*/ 	.word	0x00022850
        /*0d38*/ 	.short	0x010a
        /*0d3a*/ 	.byte	0x3f
	.zero		1


	//   ....[64]....
        /*0d3c*/ 	.word	0x00015610
        /*0d40*/ 	.word	0x00000005
        /*0d44*/ 	.word	0x00022830
        /*0d48*/ 	.short	0x010a
        /*0d4a*/ 	.byte	0x3f
	.zero		1


	//   ....[65]....
        /*0d4c*/ 	.word	0x00015660
        /*0d50*/ 	.word	0x0000000c
        /*0d54*/ 	.word	0x00022850
        /*0d58*/ 	.short	0x010a
        /*0d5a*/ 	.byte	0x3f
	.zero		1


	//   ....[66]....
        /*0d5c*/ 	.word	0x00015800
        /*0d60*/ 	.word	0x00000000
        /*0d64*/ 	.word	0x00022840
        /*0d68*/ 	.short	0x010a
        /*0d6a*/ 	.byte	0x3f
	.zero		1


	//   ....[67]....
        /*0d6c*/ 	.word	0x000162c0
        /*0d70*/ 	.word	0x00000012
        /*0d74*/ 	.word	0x00022820
        /*0d78*/ 	.short	0x010a
        /*0d7a*/ 	.byte	0x3f
	.zero		1


	//   ....[68]....
        /*0d7c*/ 	.word	0x00016310
        /*0d80*/ 	.word	0x00000002
        /*0d84*/ 	.word	0x00022860
        /*0d88*/ 	.short	0x010a
        /*0d8a*/ 	.byte	0x3f
	.zero		1


	//   ....[69]....
        /*0d8c*/ 	.word	0x00016360
        /*0d90*/ 	.word	0x00000003
        /*0d94*/ 	.word	0x00022840
        /*0d98*/ 	.short	0x010a
        /*0d9a*/ 	.byte	0x3f
	.zero		1


	//   ....[70]....
        /*0d9c*/ 	.word	0x000163b0
        /*0da0*/ 	.word	0x00000003
        /*0da4*/ 	.word	0x00022860
        /*0da8*/ 	.short	0x010a
        /*0daa*/ 	.byte	0x3f
	.zero		1


	//   ....[71]....
        /*0dac*/ 	.word	0x00016400
        /*0db0*/ 	.word	0x00000004
        /*0db4*/ 	.word	0x00022840
        /*0db8*/ 	.short	0x010a
        /*0dba*/ 	.byte	0x3f
	.zero		1


	//   ....[72]....
        /*0dbc*/ 	.word	0x00016450
        /*0dc0*/ 	.word	0x00000004
        /*0dc4*/ 	.word	0x00022860
        /*0dc8*/ 	.short	0x010a
        /*0dca*/ 	.byte	0x3f
	.zero		1


	//   ....[73]....
        /*0dcc*/ 	.word	0x000164a0
        /*0dd0*/ 	.word	0x00000002
        /*0dd4*/ 	.word	0x00022840
        /*0dd8*/ 	.short	0x010a
        /*0dda*/ 	.byte	0x3f
	.zero		1


	//   ....[74]....
        /*0ddc*/ 	.word	0x000164f0
        /*0de0*/ 	.word	0x00000002
        /*0de4*/ 	.word	0x00022860
        /*0de8*/ 	.short	0x010a
        /*0dea*/ 	.byte	0x3f
	.zero		1


	//   ....[75]....
        /*0dec*/ 	.word	0x00016fa0
        /*0df0*/ 	.word	0x00000000
        /*0df4*/ 	.word	0x00022820
        /*0df8*/ 	.short	0x010a
        /*0dfa*/ 	.byte	0x3f
	.zero		1


	//   ....[76]....
        /*0dfc*/ 	.word	0x00017140
        /*0e00*/ 	.word	0x00000006
        /*0e04*/ 	.word	0x00000000
        /*0e08*/ 	.short	0x010a
        /*0e0a*/ 	.byte	0x3f
	.zero		1


	//   ....[77]....
        /*0e0c*/ 	.word	0x00017190
        /*0e10*/ 	.word	0x00000007
        /*0e14*/ 	.word	0x00000000
        /*0e18*/ 	.short	0x010a
        /*0e1a*/ 	.byte	0x3f
	.zero		1


	//   ....[78]....
        /*0e1c*/ 	.word	0x000171e0
        /*0e20*/ 	.word	0x00000004
        /*0e24*/ 	.word	0x00000000
        /*0e28*/ 	.short	0x010a
        /*0e2a*/ 	.byte	0x3f
	.zero		1


	//----- nvinfo : EIATTR_NUM_MBARRIERS
	.align		4
.L_561:
        /*0e2c*/ 	.byte	0x03, 0x38
        /*0e2e*/ 	.short	0x0016


	//----- nvinfo : EIATTR_EXIT_INSTR_OFFSETS
	.align		4
        /*0e30*/ 	.byte	0x04, 0x1c
        /*0e32*/ 	.short	(.L_563 - .L_562)


	//   ....[0]....
.L_562:
        /*0e34*/ 	.word	0x00000a70


	//   ....[1]....
        /*0e38*/ 	.word	0x0000e580


	//   ....[2]....
        /*0e3c*/ 	.word	0x00015430


	//----- nvinfo : EIATTR_MAX_THREADS
	.align		4
.L_563:
        /*0e40*/ 	.byte	0x04, 0x05
        /*0e42*/ 	.short	(.L_565 - .L_564)
.L_564:
        /*0e44*/ 	.word	0x00000180
        /*0e48*/ 	.word	0x00000001
        /*0e4c*/ 	.word	0x00000001


	//----- nvinfo : EIATTR_CRS_STACK_SIZE
	.align		4
.L_565:
        /*0e50*/ 	.byte	0x04, 0x1e
        /*0e52*/ 	.short	(.L_567 - .L_566)
.L_566:
        /*0e54*/ 	.word	0x00000000


	//----- nvinfo : EIATTR_CBANK_PARAM_SIZE
	.align		4
.L_567:
        /*0e58*/ 	.byte	0x03, 0x19
        /*0e5a*/ 	.short	0x0af0


	//----- nvinfo : EIATTR_PARAM_CBANK
	.align		4
        /*0e5c*/ 	.byte	0x04, 0x0a
        /*0e5e*/ 	.short	(.L_569 - .L_568)
	.align		4
.L_568:
        /*0e60*/ 	.word	index@(.nv.constant0._ZN7cutlass13device_kernelIN5flash11enable_sm90INS1_16FlashAttnFwdSm90INS1_25CollectiveMainloopFwdSm90ILi2EN4cute5tupleIJNS5_1CILi1EEES8_S8_EEENS6_IJNS7_ILi128EEENS7_ILi96EEENS7_ILi64EEEEEELi256ENS_6half_tEfNS_4arch4Sm90ELb1ELb0ELb1ELb1ELb0ELb0ELb0ELb1ELb0ELb1ELb1ELb0EEENS1_21CollectiveEpilogueFwdINS6_IJSA_NS7_ILi256EEESB_EEES9_SE_SG_Li256ELb1ELb1ELb1ELb0EEENS1_36VarlenDynamicPersistentTileSchedulerILi128ELi96ELi256ELi128ELb1ELb1ELb1ELb1ELb1ELb1EEEEEEEEEvNT_6ParamsE)
        /*0e64*/ 	.short	0x0210
        /*0e66*/ 	.short	0x0af0


	//----- nvinfo : EIATTR_SW_WAR
	.align		4
.L_569:
        /*0e68*/ 	.byte	0x04, 0x36
        /*0e6a*/ 	.short	(.L_571 - .L_570)
.L_570:
        /*0e6c*/ 	.word	0x00000008
.L_571:


//--------------------- .nv.info._ZN7cutlass13device_kernelIN5flash11enable_sm90INS1_16FlashAttnFwdSm90INS1_25CollectiveMainloopFwdSm90ILi2EN4cute5tupleIJNS5_1CILi1EEES8_S8_EEENS6_IJNS7_ILi128EEENS7_ILi96EEENS7_ILi64EEEEEELi256ENS_6half_tEfNS_4arch4Sm90ELb1ELb0ELb1ELb1ELb0ELb1ELb0ELb1ELb0ELb1ELb1ELb0EEENS1_21CollectiveEpilogueFwdINS6_IJSA_NS7_ILi256EEESB_EEES9_SE_SG_Li256ELb1ELb1ELb1ELb0EEENS1_36VarlenDynamicPersistentTileSchedulerILi128ELi96ELi256ELi128ELb1ELb1ELb1ELb1ELb1ELb1EEEEEEEEEvNT_6ParamsE --------------------------
	.section	.nv.info._ZN7cutlass13device_kernelIN5flash11enable_sm90INS1_16FlashAttnFwdSm90INS1_25CollectiveMainloopFwdSm90ILi2EN4cute5tupleIJNS5_1CILi1EEES8_S8_EEENS6_IJNS7_ILi128EEENS7_ILi96EEENS7_ILi64EEEEEELi256ENS_6half_tEfNS_4arch4Sm90ELb1ELb0ELb1ELb1ELb0ELb1ELb0ELb1ELb0ELb1ELb1ELb0EEENS1_21CollectiveEpilogueFwdINS6_IJSA_NS7_ILi256EEESB_EEES9_SE_SG_Li256ELb1ELb1ELb1ELb0EEENS1_36VarlenDynamicPersistentTileSchedulerILi128ELi96ELi256ELi128ELb1ELb1ELb1ELb1ELb1ELb1EEEEEEEEEvNT_6ParamsE,"",@"SHT_CUDA_INFO"
	.sectionflags	@""
	.align	4


	//----- nvinfo : EIATTR_CUDA_API_VERSION
	.align		4
        /*0000*/ 	.byte	0x04, 0x37
        /*0002*/ 	.short	(.L_573 - .L_572)
.L_572:
        /*0004*/ 	.word	0x00000082


	//----- nvinfo : EIATTR_KPARAM_INFO
	.align		4
.L_573:
        /*0008*/ 	.byte	0x04, 0x17
        /*000a*/ 	.short	(.L_575 - .L_574)
.L_574:
        /*000c*/ 	.word	0x00000000
        /*0010*/ 	.short	0x0000
        /*0012*/ 	.short	0x0070
        /*0014*/ 	.byte	0x00, 0xf0, 0x01, 0x2a


	//----- nvinfo : EIATTR_SPARSE_MMA_MASK
	.align		4
.L_575:
        /*0018*/ 	.byte	0x03, 0x50
        /*001a*/ 	.short	0x0000


	//----- nvinfo : EIATTR_MAXREG_COUNT
	.align		4
        /*001c*/ 	.byte	0x03, 0x1b
        /*001e*/ 	.short	0x00a8


	//----- nvinfo : EIATTR_NUM_BARRIERS
	.align		4
        /*0020*/ 	.byte	0x02, 0x4c
        /*0022*/ 	.byte	0x10
	.zero		1


	//----- nvinfo : EIATTR_EXTERNS
	.align		4
        /*0024*/ 	.byte	0x04, 0x0f
        /*0026*/ 	.short	(.L_577 - .L_576)


	//   ....[0]....
	.align		4
.L_576:
        /*0028*/ 	.word	index@(__assertfail)


	//----- nvinfo : EIATTR_ANNOTATIONS
	.align		4
.L_577:
        /*002c*/ 	.byte	0x04, 0x55
        /*002e*/ 	.short	(.L_579 - .L_578)


	//   ....[0]....
.L_578:
        /* <DEDUP_REMOVED lines=87> */


	//----- nvinfo : EIATTR_MERCURY_ISA_VERSION
	.align		4
.L_579:
        /*0590*/ 	.byte	0x03, 0x5f
        /*0592*/ 	.short	0x0101


	//----- nvinfo : EIATTR_UNUSED_LOAD_BYTE_OFFSET
	.align		4
        /*0594*/ 	.byte	0x04, 0x44
        /*0596*/ 	.short	(.L_581 - .L_580)


	//   ....[0]....
.L_580:
        /*0598*/ 	.word	0x00000ae0
        /*059c*/ 	.word	0x0000fff0


	//   ....[1]....
        /*05a0*/ 	.word	0x00011570
        /*05a4*/ 	.word	0x0000fff0


	//----- nvinfo : EIATTR_INT_WARP_WIDE_INSTR_OFFSETS
	.align		4
.L_581:
        /*05a8*/ 	.byte	0x04, 0x31
        /*05aa*/ 	.short	(.L_583 - .L_582)


	//   ....[0]....
.L_582:
        /*05ac*/ 	.word	0x00000190


	//   ....[1]....
        /*05b0*/ 	.word	0x000001d0


	//   ....[2]....
        /*05b4*/ 	.word	0x00000240


	//   ....[3]....
        /*05b8*/ 	.word	0x00019830


	//   ....[4]....
        /*05bc*/ 	.word	0x000198c0


	//   ....[5]....
        /*05c0*/ 	.word	0x0001d530


	//   ....[6]....
        /*05c4*/ 	.word	0x0001d5c0


	//----- nvinfo : EIATTR_COOP_GROUP_MASK_REGIDS
	.align		4
.L_583:
        /*05c8*/ 	.byte	0x04, 0x29
        /*05ca*/ 	.short	(.L_585 - .L_584)


	//   ....[0]....
.L_584:
        /*05cc*/ 	.word	0xffffffff


	//   ....[1]....
        /*05d0*/ 	.word	0xffffffff


	//   ....[2]....
        /*05d4*/ 	.word	0xffffffff


	//   ....[3]....
        /*05d8*/ 	.word	0xffffffff


	//   ....[4]....
        /*05dc*/ 	.word	0xffffffff


	//   ....[5]....
        /*05e0*/ 	.word	0xffffffff


	//   ....[6]....
        /*05e4*/ 	.word	0xffffffff


	//   ....[7]....
        /*05e8*/ 	.word	0xffffffff


	//   ....[8]....
        /*05ec*/ 	.word	0xffffffff


	//   ....[9]....
        /*05f0*/ 	.word	0xffffffff


	//   ....[10]....
        /*05f4*/ 	.word	0xffffffff


	//   ....[11]....
        /*05f8*/ 	.word	0xffffffff


	//   ....[12]....
        /*05fc*/ 	.word	0xffffffff


	//   ....[13]....
        /*0600*/ 	.word	0xffffffff


	//   ....[14]....
        /*0604*/ 	.word	0xffffffff


	//   ....[15]....
        /*0608*/ 	.word	0xffffffff


	//   ....[16]....
        /*060c*/ 	.word	0xffffffff


	//   ....[17]....
        /*0610*/ 	.word	0xffffffff


	//   ....[18]....
        /*0614*/ 	.word	0xffffffff


	//   ....[19]....
        /*0618*/ 	.word	0xffffffff


	//   ....[20]....
        /*061c*/ 	.word	0xffffffff


	//   ....[21]....
        /*0620*/ 	.word	0xffffffff


	//   ....[22]....
        /*0624*/ 	.word	0xffffffff


	//   ....[23]....
        /*0628*/ 	.word	0xffffffff


	//   ....[24]....
        /*062c*/ 	.word	0xffffffff


	//   ....[25]....
        /*0630*/ 	.word	0xffffffff


	//   ....[26]....
        /*0634*/ 	.word	0xffffffff


	//   ....[27]....
        /*0638*/ 	.word	0xffffffff


	//   ....[28]....
        /*063c*/ 	.word	0xffffffff


	//   ....[29]....
        /*0640*/ 	.word	0xffffffff


	//   ....[30]....
        /*0644*/ 	.word	0xffffffff


	//   ....[31]....
        /*0648*/ 	.word	0xffffffff


	//   ....[32]....
        /*064c*/ 	.word	0xffffffff


	//   ....[33]....
        /*0650*/ 	.word	0xffffffff


	//   ....[34]....
        /*0654*/ 	.word	0xffffffff


	//   ....[35]....
        /*0658*/ 	.word	0xffffffff


	//   ....[36]....
        /*065c*/ 	.word	0xffffffff


	//   ....[37]....
        /*0660*/ 	.word	0xffffffff


	//   ....[38]....
        /*0664*/ 	.word	0xffffffff


	//   ....[39]....
        /*0668*/ 	.word	0xffffffff


	//   ....[40]....
        /*066c*/ 	.word	0xffffffff


	//   ....[41]....
        /*0670*/ 	.word	0xffffffff


	//   ....[42]....
        /*0674*/ 	.word	0xffffffff


	//   ....[43]....
        /*0678*/ 	.word	0xffffffff


	//   ....[44]....
        /*067c*/ 	.word	0xffffffff


	//   ....[45]....
        /*0680*/ 	.word	0xffffffff


	//   ....[46]....
        /*0684*/ 	.word	0xffffffff


	//   ....[47]....
        /*0688*/ 	.word	0xffffffff


	//   ....[48]....
        /*068c*/ 	.word	0xffffffff


	//   ....[49]....
        /*0690*/ 	.word	0xffffffff


	//   ....[50]....
        /*0694*/ 	.word	0xffffffff


	//   ....[51]....
        /*0698*/ 	.word	0xffffffff


	//   ....[52]....
        /*069c*/ 	.word	0xffffffff


	//   ....[53]....
        /*06a0*/ 	.word	0xffffffff


	//   ....[54]....
        /*06a4*/ 	.word	0xffffffff


	//   ....[55]....
        /*06a8*/ 	.word	0xffffffff


	//   ....[56]....
        /*06ac*/ 	.word	0xffffffff


	//   ....[57]....
        /*06b0*/ 	.word	0xffffffff


	//   ....[58]....
        /*06b4*/ 	.word	0xffffffff


	//   ....[59]....
        /*06b8*/ 	.word	0xffffffff


	//   ....[60]....
        /*06bc*/ 	.word	0xffffffff


	//   ....[61]....
        /*06c0*/ 	.word	0xffffffff


	//   ....[62]....
        /*06c4*/ 	.word	0xffffffff


	//   ....[63]....
        /*06c8*/ 	.word	0xffffffff


	//   ....[64]....
        /*06cc*/ 	.word	0xffffffff


	//   ....[65]....
        /*06d0*/ 	.word	0xffffffff


	//   ....[66]....
        /*06d4*/ 	.word	0xffffffff


	//   ....[67]....
        /*06d8*/ 	.word	0xffffffff


	//   ....[68]....
        /*06dc*/ 	.word	0xffffffff


	//   ....[69]....
        /*06e0*/ 	.word	0xffffffff


	//   ....[70]....
        /*06e4*/ 	.word	0xffffffff


	//   ....[71]....
        /*06e8*/ 	.word	0xffffffff


	//   ....[72]....
        /*06ec*/ 	.word	0xffffffff


	//   ....[73]....
        /*06f0*/ 	.word	0xffffffff


	//   ....[74]....
        /*06f4*/ 	.word	0xffffffff


	//   ....[75]....
        /*06f8*/ 	.word	0xffffffff


	//   ....[76]....
        /*06fc*/ 	.word	0xffffffff


	//   ....[77]....
        /*0700*/ 	.word	0xffffffff


	//   ....[78]....
        /*0704*/ 	.word	0xffffffff


	//   ....[79]....
        /*0708*/ 	.word	0xffffffff


	//   ....[80]....
        /*070c*/ 	.word	0xffffffff


	//   ....[81]....
        /*0710*/ 	.word	0xffffffff


	//   ....[82]....
        /*0714*/ 	.word	0xffffffff


	//   ....[83]....
        /*0718*/ 	.word	0xffffffff


	//   ....[84]....
        /*071c*/ 	.word	0xffffffff


	//   ....[85]....
        /*0720*/ 	.word	0xffffffff


	//   ....[86]....
        /*0724*/ 	.word	0xffffffff


	//   ....[87]....
        /*0728*/ 	.word	0xffffffff


	//   ....[88]....
        /*072c*/ 	.word	0xffffffff


	//   ....[89]....
        /*0730*/ 	.word	0xffffffff


	//   ....[90]....
        /*0734*/ 	.word	0xffffffff


	//   ....[91]....
        /*0738*/ 	.word	0xffffffff


	//   ....[92]....
        /*073c*/ 	.word	0xffffffff


	//   ....[93]....
        /*0740*/ 	.word	0xffffffff


	//   ....[94]....
        /*0744*/ 	.word	0xffffffff


	//   ....[95]....
        /*0748*/ 	.word	0xffffffff


	//   ....[96]....
        /*074c*/ 	.word	0xffffffff


	//   ....[97]....
        /*0750*/ 	.word	0xffffffff


	//   ....[98]....
        /*0754*/ 	.word	0xffffffff


	//   ....[99]....
        /*0758*/ 	.word	0xffffffff


	//   ....[100]....
        /*075c*/ 	.word	0xffffffff


	//   ....[101]....
        /*0760*/ 	.word	0xffffffff


	//   ....[102]....
        /*0764*/ 	.word	0xffffffff


	//   ....[103]....
        /*0768*/ 	.word	0xffffffff


	//   ....[104]....
        /*076c*/ 	.word	0xffffffff


	//   ....[105]....
        /*0770*/ 	.word	0xffffffff


	//   ....[106]....
        /*0774*/ 	.word	0xffffffff


	//   ....[107]....
        /*0778*/ 	.word	0xffffffff


	//   ....[108]....
        /*077c*/ 	.word	0xffffffff


	//   ....[109]....
        /*0780*/ 	.word	0xffffffff


	//   ....[110]....
        /*0784*/ 	.word	0xffffffff


	//   ....[111]....
        /*0788*/ 	.word	0xffffffff


	//   ....[112]....
        /*078c*/ 	.word	0xffffffff


	//   ....[113]....
        /*0790*/ 	.word	0xffffffff


	//   ....[114]....
        /*0794*/ 	.word	0xffffffff


	//   ....[115]....
        /*0798*/ 	.word	0xffffffff


	//   ....[116]....
        /*079c*/ 	.word	0xffffffff


	//   ....[117]....
        /*07a0*/ 	.word	0xffffffff


	//   ....[118]....
        /*07a4*/ 	.word	0xffffffff


	//   ....[119]....
        /*07a8*/ 	.word	0xffffffff


	//   ....[120]....
        /*07ac*/ 	.word	0xffffffff


	//   ....[121]....
        /*07b0*/ 	.word	0xffffffff


	//   ....[122]....
        /*07b4*/ 	.word	0x0500000f


	//   ....[123]....
        /*07b8*/ 	.word	0x0500000f


	//   ....[124]....
        /*07bc*/ 	.word	0x0500000f


	//   ....[125]....
        /*07c0*/ 	.word	0x0500000f


	//   ....[126]....
        /*07c4*/ 	.word	0x0500000f


	//   ....[127]....
        /*07c8*/ 	.word	0x0500000f


	//   ....[128]....
        /*07cc*/ 	.word	0x0500000f


	//   ....[129]....
        /*07d0*/ 	.word	0x0500000f


	//   ....[130]....
        /*07d4*/ 	.word	0x0500000f


	//   ....[131]....
        /*07d8*/ 	.word	0x0500000f


	//   ....[132]....
        /*07dc*/ 	.word	0x0500000f


	//   ....[133]....
        /*07e0*/ 	.word	0x0500000f


	//   ....[134]....
        /*07e4*/ 	.word	0x0500000f


	//   ....[135]....
        /*07e8*/ 	.word	0x0500000f


	//   ....[136]....
        /*07ec*/ 	.word	0x0500000f


	//   ....[137]....
        /*07f0*/ 	.word	0x0500000f


	//   ....[138]....
        /*07f4*/ 	.word	0x0500000f


	//   ....[139]....
        /*07f8*/ 	.word	0x0500000f


	//   ....[140]....
        /*07fc*/ 	.word	0x0500000f


	//   ....[141]....
        /*0800*/ 	.word	0x0500000f


	//   ....[142]....
        /*0804*/ 	.word	0x0500000f


	//   ....[143]....
        /*0808*/ 	.word	0x0500000f


	//   ....[144]....
        /*080c*/ 	.word	0x0500000f


	//   ....[145]....
        /*0810*/ 	.word	0x0500000f


	//   ....[146]....
        /*0814*/ 	.word	0x0500000f


	//   ....[147]....
        /*0818*/ 	.word	0x0500000f


	//   ....[148]....
        /*081c*/ 	.word	0x0500000f


	//   ....[149]....
        /*0820*/ 	.word	0x0500000f


	//   ....[150]....
        /*0824*/ 	.word	0x0500000f


	//   ....[151]....
        /*0828*/ 	.word	0x0500000f


	//   ....[152]....
        /*082c*/ 	.word	0x0500000f


	//   ....[153]....
        /*0830*/ 	.word	0x0500000f


	//   ....[154]....
        /*0834*/ 	.word	0x0500000f


	//   ....[155]....
        /*0838*/ 	.word	0x0500000f


	//   ....[156]....
        /*083c*/ 	.word	0x0500000f


	//   ....[157]....
        /*0840*/ 	.word	0x0500000f


	//   ....[158]....
        /*0844*/ 	.word	0x0500000f


	//   ....[159]....
        /*0848*/ 	.word	0x0500000f


	//   ....[160]....
        /*084c*/ 	.word	0x0500000f


	//   ....[161]....
        /*0850*/ 	.word	0x0500000f


	//   ....[162]....
        /*0854*/ 	.word	0x0500000f


	//   ....[163]....
        /*0858*/ 	.word	0x0500000f


	//   ....[164]....
        /*085c*/ 	.word	0x0500000f


	//   ....[165]....
        /*0860*/ 	.word	0x0500000f


	//   ....[166]....
        /*0864*/ 	.word	0x0500000f


	//   ....[167]....
        /*0868*/ 	.word	0x0500000f


	//   ....[168]....
        /*086c*/ 	.word	0x0500000f


	//   ....[169]....
        /*0870*/ 	.word	0x0500000f


	//   ....[170]....
        /*0874*/ 	.word	0x0500000f


	//   ....[171]....
        /*0878*/ 	.word	0x0500000f


	//   ....[172]....
        /*087c*/ 	.word	0x0500000f


	//   ....[173]....
        /*0880*/ 	.word	0x0500000f


	//   ....[174]....
        /*0884*/ 	.word	0x0500000f


	//   ....[175]....
        /*0888*/ 	.word	0x0500000f


	//   ....[176]....
        /*088c*/ 	.word	0x0500000f


	//   ....[177]....
        /*0890*/ 	.word	0x0500000f


	//   ....[178]....
        /*0894*/ 	.word	0x0500000f


	//   ....[179]....
        /*0898*/ 	.word	0x0500000f


	//   ....[180]....
        /*089c*/ 	.word	0x0500000f


	//   ....[181]....
        /*08a0*/ 	.word	0x0500000f


	//   ....[182]....
        /*08a4*/ 	.word	0x0500000f


	//   ....[183]....
        /*08a8*/ 	.word	0x0500000f


	//   ....[184]....
        /*08ac*/ 	.word	0x0500000f


	//   ....[185]....
        /*08b0*/ 	.word	0x0500000f


	//   ....[186]....
        /*08b4*/ 	.word	0x0500000f


	//   ....[187]....
        /*08b8*/ 	.word	0x0500000f


	//   ....[188]....
        /*08bc*/ 	.word	0x0500000f


	//   ....[189]....
        /*08c0*/ 	.word	0x0500000f


	//   ....[190]....
        /*08c4*/ 	.word	0x0500000f


	//   ....[191]....
        /*08c8*/ 	.word	0x0500000f


	//   ....[192]....
        /*08cc*/ 	.word	0x0500000f


	//   ....[193]....
        /*08d0*/ 	.word	0x0500000f


	//   ....[194]....
        /*08d4*/ 	.word	0x0500000f


	//   ....[195]....
        /*08d8*/ 	.word	0x0500000f


	//----- nvinfo : EIATTR_COOP_GROUP_INSTR_OFFSETS
	.align		4
.L_585:
        /*08dc*/ 	.byte	0x04, 0x28
        /*08de*/ 	.short	(.L_587 - .L_586)


	//   ....[0]....
.L_586:
        /*08e0*/ 	.word	0x00000070


	//   ....[1]....
        /*08e4*/ 	.word	0x000001a0


	//   ....[2]....
        /*08e8*/ 	.word	0x000001f0


	//   ....[3]....
        /*08ec*/ 	.word	0x00000420


	//   ....[4]....
        /*08f0*/ 	.word	0x00000580


	//   ....[5]....
        /*08f4*/ 	.word	0x000006a0


	//   ....[6]....
        /*08f8*/ 	.word	0x00000800


	//   ....[7]....
        /*08fc*/ 	.word	0x00006500


	//   ....[8]....
        /*0900*/ 	.word	0x00006c80


	//   ....[9]....
        /*0904*/ 	.word	0x00006c90


	//   ....[10]....
        /*0908*/ 	.word	0x00006ca0


	//   ....[11]....
        /*090c*/ 	.word	0x00006cb0


	//   ....[12]....
        /*0910*/ 	.word	0x00006fc0


	//   ....[13]....
        /*0914*/ 	.word	0x00006fd0


	//   ....[14]....
        /*0918*/ 	.word	0x00006fe0


	//   ....[15]....
        /*091c*/ 	.word	0x00006ff0


	//   ....[16]....
        /*0920*/ 	.word	0x000081c0


	//   ....[17]....
        /*0924*/ 	.word	0x000081e0


	//   ....[18]....
        /*0928*/ 	.word	0x000081f0


	//   ....[19]....
        /*092c*/ 	.word	0x00008200


	//   ....[20]....
        /*0930*/ 	.word	0x000082f0


	//   ....[21]....
        /*0934*/ 	.word	0x00008310


	//   ....[22]....
        /*0938*/ 	.word	0x000083b0


	//   ....[23]....
        /*093c*/ 	.word	0x000083e0


	//   ....[24]....
        /*0940*/ 	.word	0x00009b20


	//   ....[25]....
        /*0944*/ 	.word	0x00009b80


	//   ....[26]....
        /*0948*/ 	.word	0x0000a2e0


	//   ....[27]....
        /*094c*/ 	.word	0x0000a340


	//   ....[28]....
        /*0950*/ 	.word	0x0000aa80


	//   ....[29]....
        /*0954*/ 	.word	0x0000ab00


	//   ....[30]....
        /*0958*/ 	.word	0x0000bba0


	//   ....[31]....
        /*095c*/ 	.word	0x0000bbe0


	//   ....[32]....
        /*0960*/ 	.word	0x0000c7b0


	//   ....[33]....
        /*0964*/ 	.word	0x0000c850


	//   ....[34]....
        /*0968*/ 	.word	0x0000d1f0


	//   ....[35]....
        /*096c*/ 	.word	0x0000d3f0


	//   ....[36]....
        /*0970*/ 	.word	0x0000ef50


	//   ....[37]....
        /*0974*/ 	.word	0x0000efb0


	//   ....[38]....
        /*0978*/ 	.word	0x0000f970


	//   ....[39]....
        /*097c*/ 	.word	0x0000f9d0


	//   ....[40]....
        /*0980*/ 	.word	0x00010af0


	//   ....[41]....
        /*0984*/ 	.word	0x00010b90


	//   ....[42]....
        /*0988*/ 	.word	0x00010c20


	//   ....[43]....
        /*098c*/ 	.word	0x00010df0


	//   ....[44]....
        /*0990*/ 	.word	0x000125c0


	//   ....[45]....
        /*0994*/ 	.word	0x000125e0


	//   ....[46]....
        /*0998*/ 	.word	0x000125f0


	//   ....[47]....
        /*099c*/ 	.word	0x00012600


	//   ....[48]....
        /*09a0*/ 	.word	0x00013000


	//   ....[49]....
        /*09a4*/ 	.word	0x00013010


	//   ....[50]....
        /*09a8*/ 	.word	0x00013210


	//   ....[51]....
        /*09ac*/ 	.word	0x00013220


	//   ....[52]....
        /*09b0*/ 	.word	0x000133e0


	//   ....[53]....
        /*09b4*/ 	.word	0x000133f0


	//   ....[54]....
        /*09b8*/ 	.word	0x000135b0


	//   ....[55]....
        /*09bc*/ 	.word	0x000135c0


	//   ....[56]....
        /*09c0*/ 	.word	0x00013a20


	//   ....[57]....
        /*09c4*/ 	.word	0x00013a30


	//   ....[58]....
        /*09c8*/ 	.word	0x000147d0


	//   ....[59]....
        /*09cc*/ 	.word	0x000147e0


	//   ....[60]....
        /*09d0*/ 	.word	0x00015d90


	//   ....[61]....
        /*09d4*/ 	.word	0x00015da0


	//   ....[62]....
        /*09d8*/ 	.word	0x00015f70


	//   ....[63]....
        /*09dc*/ 	.word	0x00015f80


	//   ....[64]....
        /*09e0*/ 	.word	0x00016140


	//   ....[65]....
        /*09e4*/ 	.word	0x00016150


	//   ....[66]....
        /*09e8*/ 	.word	0x00016310


	//   ....[67]....
        /*09ec*/ 	.word	0x00016320


	//   ....[68]....
        /*09f0*/ 	.word	0x00016540


	//   ....[69]....
        /*09f4*/ 	.word	0x00016750


	//   ....[70]....
        /*09f8*/ 	.word	0x00016780


	//   ....[71]....
        /*09fc*/ 	.word	0x000167b0


	//   ....[72]....
        /*0a00*/ 	.word	0x000167e0


	//   ....[73]....
        /*0a04*/ 	.word	0x00016810


	//   ....[74]....
        /*0a08*/ 	.word	0x00016840


	//   ....[75]....
        /*0a0c*/ 	.word	0x000169e0


	//   ....[76]....
        /*0a10*/ 	.word	0x00016a10


	//   ....[77]....
        /*0a14*/ 	.word	0x00016a40


	//   ....[78]....
        /*0a18*/ 	.word	0x00016a70


	//   ....[79]....
        /*0a1c*/ 	.word	0x00016aa0


	//   ....[80]....
        /*0a20*/ 	.word	0x00016ad0


	//   ....[81]....
        /*0a24*/ 	.word	0x00016b70


	//   ....[82]....
        /*0a28*/ 	.word	0x00016ba0


	//   ....[83]....
        /*0a2c*/ 	.word	0x00016bb0


	//   ....[84]....
        /*0a30*/ 	.word	0x00016be0


	//   ....[85]....
        /*0a34*/ 	.word	0x00018180


	//   ....[86]....
        /*0a38*/ 	.word	0x00019e10


	//   ....[87]....
        /*0a3c*/ 	.word	0x0001a900


	//   ....[88]....
        /*0a40*/ 	.word	0x0001a910


	//   ....[89]....
        /*0a44*/ 	.word	0x0001a9b0


	//   ....[90]....
        /*0a48*/ 	.word	0x0001a9c0


	//   ....[91]....
        /*0a4c*/ 	.word	0x0001aa40


	//   ....[92]....
        /*0a50*/ 	.word	0x0001aa50


	//   ....[93]....
        /*0a54*/ 	.word	0x0001aad0


	//   ....[94]....
        /*0a58*/ 	.word	0x0001aae0


	//   ....[95]....
        /*0a5c*/ 	.word	0x0001ab60


	//   ....[96]....
        /*0a60*/ 	.word	0x0001ab70


	//   ....[97]....
        /*0a64*/ 	.word	0x0001abf0


	//   ....[98]....
        /*0a68*/ 	.word	0x0001ac00


	//   ....[99]....
        /*0a6c*/ 	.word	0x0001ac80


	//   ....[100]....
        /*0a70*/ 	.word	0x0001ac90


	//   ....[101]....
        /*0a74*/ 	.word	0x0001ace0


	//   ....[102]....
        /*0a78*/ 	.word	0x0001ad00


	//   ....[103]....
        /*0a7c*/ 	.word	0x0001d850


	//   ....[104]....
        /*0a80*/ 	.word	0x0001d8d0


	//   ....[105]....
        /*0a84*/ 	.word	0x0001d900


	//   ....[106]....
        /*0a88*/ 	.word	0x0001d910


	//   ....[107]....
        /*0a8c*/ 	.word	0x0001d940


	//   ....[108]....
        /*0a90*/ 	.word	0x0001d970


	//   ....[109]....
        /*0a94*/ 	.word	0x0001d9a0


	//   ....[110]....
        /*0a98*/ 	.word	0x0001d9d0


	//   ....[111]....
        /*0a9c*/ 	.word	0x0001db90


	//   ....[112]....
        /*0aa0*/ 	.word	0x0001dbc0


	//   ....[113]....
        /*0aa4*/ 	.word	0x0001dbf0


	//   ....[114]....
        /*0aa8*/ 	.word	0x0001dc20


	//   ....[115]....
        /*0aac*/ 	.word	0x0001dc50


	//   ....[116]....
        /*0ab0*/ 	.word	0x0001dc80


	//   ....[117]....
        /*0ab4*/ 	.word	0x0001dd50


	//   ....[118]....
        /*0ab8*/ 	.word	0x0001dd70


	//   ....[119]....
        /*0abc*/ 	.word	0x0001dd80


	//   ....[120]....
        /*0ac0*/ 	.word	0x0001de00


	//   ....[121]....
        /*0ac4*/ 	.word	0x0001e930


	//   ....[122]....
        /*0ac8*/ 	.word	0x0001ed60


	//   ....[123]....
        /*0acc*/ 	.word	0x0001ee00


	//   ....[124]....
        /*0ad0*/ 	.word	0x0001ee90


	//   ....[125]....
        /*0ad4*/ 	.word	0x0001eee0


	//   ....[126]....
        /*0ad8*/ 	.word	0x0001ef30


	//   ....[127]....
        /*0adc*/ 	.word	0x0001efc0


	//   ....[128]....
        /*0ae0*/ 	.word	0x0001f050


	//   ....[129]....
        /*0ae4*/ 	.word	0x0001f0a0


	//   ....[130]....
        /*0ae8*/ 	.word	0x0001f0f0


	//   ....[131]....
        /*0aec*/ 	.word	0x0001f1f0


	//   ....[132]....
        /*0af0*/ 	.word	0x0001f2a0


	//   ....[133]....
        /*0af4*/ 	.word	0x0001f320


	//   ....[134]....
        /*0af8*/ 	.word	0x0001f390


	//   ....[135]....
        /*0afc*/ 	.word	0x0001f4d0


	//   ....[136]....
        /*0b00*/ 	.word	0x0001f5e0


	//   ....[137]....
        /*0b04*/ 	.word	0x0001f6a0


	//   ....[138]....
        /*0b08*/ 	.word	0x0001f6f0


	//   ....[139]....
        /*0b0c*/ 	.word	0x0001f9a0


	//   ....[140]....
        /*0b10*/ 	.word	0x0001f9f0


	//   ....[141]....
        /*0b14*/ 	.word	0x0001fa80


	//   ....[142]....
        /*0b18*/ 	.word	0x0001fb10


	//   ....[143]....
        /*0b1c*/ 	.word	0x0001fba0


	//   ....[144]....
        /*0b20*/ 	.word	0x0001fc30


	//   ....[145]....
        /*0b24*/ 	.word	0x0001fcc0


	//   ....[146]....
        /*0b28*/ 	.word	0x0001fd50


	//   ....[147]....
        /*0b2c*/ 	.word	0x0001fdd0


	//   ....[148]....
        /*0b30*/ 	.word	0x0001fe20


	//   ....[149]....
        /*0b34*/ 	.word	0x0001fec0


	//   ....[150]....
        /*0b38*/ 	.word	0x0001ff50


	//   ....[151]....
        /*0b3c*/ 	.word	0x0001ffe0


	//   ....[152]....
        /*0b40*/ 	.word	0x00020030


	//   ....[153]....
        /*0b44*/ 	.word	0x000200c0


	//   ....[154]....
        /*0b48*/ 	.word	0x00020150


	//   ....[155]....
        /*0b4c*/ 	.word	0x000201e0


	//   ....[156]....
        /*0b50*/ 	.word	0x00020270


	//   ....[157]....
        /*0b54*/ 	.word	0x00020300


	//   ....[158]....
        /*0b58*/ 	.word	0x00020390


	//   ....[159]....
        /*0b5c*/ 	.word	0x00020450


	//   ....[160]....
        /*0b60*/ 	.word	0x00020730


	//   ....[161]....
        /*0b64*/ 	.word	0x00020910


	//   ....[162]....
        /*0b68*/ 	.word	0x00020960


	//   ....[163]....
        /*0b6c*/ 	.word	0x000209c0


	//   ....[164]....
        /*0b70*/ 	.word	0x00020ab0


	//   ....[165]....
        /*0b74*/ 	.word	0x00020b10


	//   ....[166]....
        /*0b78*/ 	.word	0x00020c00


	//   ....[167]....
        /*0b7c*/ 	.word	0x00020c60


	//   ....[168]....
        /*0b80*/ 	.word	0x00020d50


	//   ....[169]....
        /*0b84*/ 	.word	0x00020db0


	//   ....[170]....
        /*0b88*/ 	.word	0x00020ea0


	//   ....[171]....
        /*0b8c*/ 	.word	0x00020f00


	//   ....[172]....
        /*0b90*/ 	.word	0x00020ff0


	//   ....[173]....
        /*0b94*/ 	.word	0x00021050


	//   ....[174]....
        /*0b98*/ 	.word	0x00021120


	//   ....[175]....
        /*0b9c*/ 	.word	0x000211a0


	//   ....[176]....
        /*0ba0*/ 	.word	0x00021270


	//   ....[177]....
        /*0ba4*/ 	.word	0x000215a0


	//   ....[178]....
        /*0ba8*/ 	.word	0x00021640


	//   ....[179]....
        /*0bac*/ 	.word	0x000217e0


	//   ....[180]....
        /*0bb0*/ 	.word	0x00021860


	//   ....[181]....
        /*0bb4*/ 	.word	0x000218e0


	//   ....[182]....
        /*0bb8*/ 	.word	0x00021960


	//   ....[183]....
        /*0bbc*/ 	.word	0x000219e0


	//   ....[184]....
        /*0bc0*/ 	.word	0x00021a70


	//   ....[185]....
        /*0bc4*/ 	.word	0x00021b10


	//   ....[186]....
        /*0bc8*/ 	.word	0x00021bc0


	//   ....[187]....
        /*0bcc*/ 	.word	0x00021c40


	//   ....[188]....
        /*0bd0*/ 	.word	0x00021cc0


	//   ....[189]....
        /*0bd4*/ 	.word	0x00021d40


	//   ....[190]....
        /*0bd8*/ 	.word	0x00021dd0


	//   ....[191]....
        /*0bdc*/ 	.word	0x00021e50


	//   ....[192]....
        /*0be0*/ 	.word	0x00021f00


	//   ....[193]....
        /*0be4*/ 	.word	0x00021f50


	//   ....[194]....
        /*0be8*/ 	.word	0x00022010


	//   ....[195]....
        /*0bec*/ 	.word	0x00022140


	//----- nvinfo : EIATTR_REG_RECONFIG
	.align		4
.L_587:
        /*0bf0*/ 	.byte	0x01, 0x54
	.zero		2


	//----- nvinfo : EIATTR_SYSCALL_OFFSETS
	.align		4
        /*0bf4*/ 	.byte	0x04, 0x46
        /*0bf6*/ 	.short	(.L_589 - .L_588)


	//   ....[0]....
.L_588:
        /*0bf8*/ 	.word	0x00001ed0


	//   ....[1]....
        /*0bfc*/ 	.word	0x00002020


	//   ....[2]....
        /*0c00*/ 	.word	0x000066a0


	//   ....[3]....
        /*0c04*/ 	.word	0x000069b0


	//   ....[4]....
        /*0c08*/ 	.word	0x00019a30


	//   ....[5]....
        /*0c0c*/ 	.word	0x00019b80


	//   ....[6]....
        /*0c10*/ 	.word	0x00019c80


	//   ....[7]....
        /*0c14*/ 	.word	0x0001a520


	//----- nvinfo : EIATTR_MBARRIER_INSTR_OFFSETS
	.align		4
.L_589:
        /*0c18*/ 	.byte	0x04, 0x39
        /*0c1a*/ 	.short	(.L_591 - .L_590)


	//   ....[0]....
.L_590:
        /*0c1c*/ 	.word	0x000002d0
        /*0c20*/ 	.word	0x000000ff
        /*0c24*/ 	.word	0x00022800
        /*0c28*/ 	.short	0x0100
        /*0c2a*/ 	.byte	0x08
	.zero		1


	//   ....[1]....
        /*0c2c*/ 	.word	0x000002e0
        /*0c30*/ 	.word	0x000000ff
        /*0c34*/ 	.word	0x00022820
        /*0c38*/ 	.short	0x0100
        /*0c3a*/ 	.byte	0x08
	.zero		1


	//   ....[2]....
        /*0c3c*/ 	.word	0x000003d0
        /*0c40*/ 	.word	0x000000ff
        /*0c44*/ 	.word	0x00022830
        /*0c48*/ 	.short	0x0100
        /*0c4a*/ 	.byte	0x08
	.zero		1


	//   ....[3]....
        /*0c4c*/ 	.word	0x000003e0
        /*0c50*/ 	.word	0x000000ff
        /*0c54*/ 	.word	0x00022840
        /*0c58*/ 	.short	0x0100
        /*0c5a*/ 	.byte	0x08
	.zero		1


	//   ....[4]....
        /*0c5c*/ 	.word	0x000003f0
        /*0c60*/ 	.word	0x000000ff
        /*0c64*/ 	.word	0x00022838
        /*0c68*/ 	.short	0x0100
        /*0c6a*/ 	.byte	0x08
	.zero		1


	//   ....[5]....
        /*0c6c*/ 	.word	0x00000400
        /*0c70*/ 	.word	0x000000ff
        /*0c74*/ 	.word	0x00022848
        /*0c78*/ 	.short	0x0100
        /*0c7a*/ 	.byte	0x08
	.zero		1


	//   ....[6]....
        /*0c7c*/ 	.word	0x00000530
        /*0c80*/ 	.word	0x000000ff
        /*0c84*/ 	.word	0x00022850
        /*0c88*/ 	.short	0x0100
        /*0c8a*/ 	.byte	0x08
	.zero		1


	//   ....[7]....
        /*0c8c*/ 	.word	0x00000540
        /*0c90*/ 	.word	0x000000ff
        /*0c94*/ 	.word	0x00022860
        /*0c98*/ 	.short	0x0100
        /*0c9a*/ 	.byte	0x08
	.zero		1


	//   ....[8]....
        /*0c9c*/ 	.word	0x00000550
        /*0ca0*/ 	.word	0x000000ff
        /*0ca4*/ 	.word	0x00022858
        /*0ca8*/ 	.short	0x0100
        /*0caa*/ 	.byte	0x08
	.zero		1


	//   ....[9]....
        /*0cac*/ 	.word	0x00000560
        /*0cb0*/ 	.word	0x000000ff
        /*0cb4*/ 	.word	0x00022868
        /*0cb8*/ 	.short	0x0100
        /*0cba*/ 	.byte	0x08
	.zero		1


	//   ....[10]....
        /*0cbc*/ 	.word	0x00000650
        /*0cc0*/ 	.word	0x000000ff
        /*0cc4*/ 	.word	0x00022870
        /*0cc8*/ 	.short	0x0100
        /*0cca*/ 	.byte	0x06
	.zero		1


	//   ....[11]....
        /*0ccc*/ 	.word	0x00000660
        /*0cd0*/ 	.word	0x000000ff
        /*0cd4*/ 	.word	0x00022880
        /*0cd8*/ 	.short	0x0100
        /*0cda*/ 	.byte	0x06
	.zero		1


	//   ....[12]....
        /*0cdc*/ 	.word	0x00000670
        /*0ce0*/ 	.word	0x000000ff
        /*0ce4*/ 	.word	0x00022878
        /*0ce8*/ 	.short	0x0100
        /*0cea*/ 	.byte	0x06
	.zero		1


	//   ....[13]....
        /*0cec*/ 	.word	0x00000680
        /*0cf0*/ 	.word	0x000000ff
        /*0cf4*/ 	.word	0x00022888
        /*0cf8*/ 	.short	0x0100
        /*0cfa*/ 	.byte	0x06
	.zero		1


	//   ....[14]....
        /*0cfc*/ 	.word	0x000007b0
        /*0d00*/ 	.word	0x000000ff
        /*0d04*/ 	.word	0x00022890
        /*0d08*/ 	.short	0x0100
        /*0d0a*/ 	.byte	0x08
	.zero		1


	//   ....[15]....
        /*0d0c*/ 	.word	0x000007c0
        /*0d10*/ 	.word	0x000000ff
        /*0d14*/ 	.word	0x000228a0
        /*0d18*/ 	.short	0x0100
        /*0d1a*/ 	.byte	0x08
	.zero		1


	//   ....[16]....
        /*0d1c*/ 	.word	0x000007d0
        /*0d20*/ 	.word	0x000000ff
        /*0d24*/ 	.word	0x00022898
        /*0d28*/ 	.short	0x0100
        /*0d2a*/ 	.byte	0x08
	.zero		1


	//   ....[17]....
        /*0d2c*/ 	.word	0x000007e0
        /*0d30*/ 	.word	0x000000ff
        /*0d34*/ 	.word	0x000228a8
        /*0d38*/ 	.short	0x0100
        /*0d3a*/ 	.byte	0x08
	.zero		1


	//   ....[18]....
        /*0d3c*/ 	.word	0x00000910
        /*0d40*/ 	.word	0x000000ff
        /*0d44*/ 	.word	0x000228b0
        /*0d48*/ 	.short	0x0100
        /*0d4a*/ 	.byte	0x08
	.zero		1


	//   ....[19]....
        /*0d4c*/ 	.word	0x00000920
        /*0d50*/ 	.word	0x000000ff
        /*0d54*/ 	.word	0x000228c0
        /*0d58*/ 	.short	0x0100
        /*0d5a*/ 	.byte	0x08
	.zero		1


	//   ....[20]....
        /*0d5c*/ 	.word	0x00000930
        /*0d60*/ 	.word	0x000000ff
        /*0d64*/ 	.word	0x000228b8
        /*0d68*/ 	.short	0x0100
        /*0d6a*/ 	.byte	0x08
	.zero		1


	//   ....[21]....
        /*0d6c*/ 	.word	0x00000940
        /*0d70*/ 	.word	0x000000ff
        /*0d74*/ 	.word	0x000228c8
        /*0d78*/ 	.short	0x0100
        /*0d7a*/ 	.byte	0x08
	.zero		1


	//   ....[22]....
        /*0d7c*/ 	.word	0x00003260
        /*0d80*/ 	.word	0x00000060
        /*0d84*/ 	.word	0x00022890
        /*0d88*/ 	.short	0x010a
        /*0d8a*/ 	.byte	0x3f
	.zero		1


	//   ....[23]....
        /*0d8c*/ 	.word	0x000043c0
        /*0d90*/ 	.word	0x00000060
        /*0d94*/ 	.word	0x00022890
        /*0d98*/ 	.short	0x010a
        /*0d9a*/ 	.byte	0x3f
	.zero		1


	//   ....[24]....
        /*0d9c*/ 	.word	0x000053f0
        /*0da0*/ 	.word	0x00000060
        /*0da4*/ 	.word	0x00022890
        /*0da8*/ 	.short	0x010a
        /*0daa*/ 	.byte	0x3f
	.zero		1


	//   ....[25]....
        /*0dac*/ 	.word	0x00005600
        /*0db0*/ 	.word	0x00000020
        /*0db4*/ 	.word	0x00000000
        /*0db8*/ 	.short	0x0101
        /*0dba*/ 	.byte	0x3f
	.zero		1


	//   ....[26]....
        /*0dbc*/ 	.word	0x00005640
        /*0dc0*/ 	.word	0x00000060
        /*0dc4*/ 	.word	0x000228b0
        /*0dc8*/ 	.short	0x010a
        /*0dca*/ 	.byte	0x3f
	.zero		1


	//   ....[27]....
        /*0dcc*/ 	.word	0x00005c90
        /*0dd0*/ 	.word	0x00000060
        /*0dd4*/ 	.word	0x00000000
        /*0dd8*/ 	.short	0x0101
        /*0dda*/ 	.byte	0x3f
	.zero		1


	//   ....[28]....
        /*0ddc*/ 	.word	0x00006730
        /*0de0*/ 	.word	0x00000012
        /*0de4*/ 	.word	0x00022800
        /*0de8*/ 	.short	0x010a
        /*0dea*/ 	.byte	0x3f
	.zero		1


	//   ....[29]....
        /*0dec*/ 	.word	0x00006780
        /*0df0*/ 	.word	0x00000012
        /*0df4*/ 	.word	0x00022800
        /*0df8*/ 	.short	0x010a
        /*0dfa*/ 	.byte	0x3f
	.zero		1


	//   ....[30]....
        /*0dfc*/ 	.word	0x00007220
        /*0e00*/ 	.word	0x00000012
        /*0e04*/ 	.word	0x00022800
        /*0e08*/ 	.short	0x010a
        /*0e0a*/ 	.byte	0x3f
	.zero		1


	//   ....[31]....
        /*0e0c*/ 	.word	0x00008630
        /*0e10*/ 	.word	0x00000012
        /*0e14*/ 	.word	0x00022800
        /*0e18*/ 	.short	0x010a
        /*0e1a*/ 	.byte	0x3f
	.zero		1


	//   ....[32]....
        /*0e1c*/ 	.word	0x00009470
        /*0e20*/ 	.word	0x0000000f
        /*0e24*/ 	.word	0x00022830
        /*0e28*/ 	.short	0x010a
        /*0e2a*/ 	.byte	0x3f
	.zero		1


	//   ....[33]....
        /*0e2c*/ 	.word	0x00009510
        /*0e30*/ 	.word	0x0000000f
        /*0e34*/ 	.word	0x00022830
        /*0e38*/ 	.short	0x010a
        /*0e3a*/ 	.byte	0x3f
	.zero		1


	//   ....[34]....
        /*0e3c*/ 	.word	0x0000adf0
        /*0e40*/ 	.word	0x00000027
        /*0e44*/ 	.word	0x00000000
        /*0e48*/ 	.short	0x0101
        /*0e4a*/ 	.byte	0x3f
	.zero		1


	//   ....[35]....
        /*0e4c*/ 	.word	0x0000b400
        /*0e50*/ 	.word	0x0000000f
        /*0e54*/ 	.word	0x00022850
        /*0e58*/ 	.short	0x010a
        /*0e5a*/ 	.byte	0x3f
	.zero		1


	//   ....[36]....
        /*0e5c*/ 	.word	0x0000b450
        /*0e60*/ 	.word	0x0000000f
        /*0e64*/ 	.word	0x00022850
        /*0e68*/ 	.short	0x010a
        /*0e6a*/ 	.byte	0x3f
	.zero		1


	//   ....[37]....
        /*0e6c*/ 	.word	0x0000b8c0
        /*0e70*/ 	.word	0x0000000f
        /*0e74*/ 	.word	0x00000000
        /*0e78*/ 	.short	0x0101
        /*0e7a*/ 	.byte	0x3f
	.zero		1


	//   ....[38]....
        /*0e7c*/ 	.word	0x0000b9f0
        /*0e80*/ 	.word	0x00000015
        /*0e84*/ 	.word	0x00022830
        /*0e88*/ 	.short	0x010a
        /*0e8a*/ 	.byte	0x3f
	.zero		1


	//   ....[39]....
        /*0e8c*/ 	.word	0x0000baa0
        /*0e90*/ 	.word	0x00000015
        /*0e94*/ 	.word	0x00022830
        /*0e98*/ 	.short	0x010a
        /*0e9a*/ 	.byte	0x3f
	.zero		1


	//   ....[40]....
        /*0e9c*/ 	.word	0x0000d7a0
        /*0ea0*/ 	.word	0x0000009d
        /*0ea4*/ 	.word	0x00000000
        /*0ea8*/ 	.short	0x0101
        /*0eaa*/ 	.byte	0x3f
	.zero		1


	//   ....[41]....
        /*0eac*/ 	.word	0x0000e1b0
        /*0eb0*/ 	.word	0x00000015
        /*0eb4*/ 	.word	0x00022850
        /*0eb8*/ 	.short	0x010a
        /*0eba*/ 	.byte	0x3f
	.zero		1


	//   ....[42]....
        /*0ebc*/ 	.word	0x0000e200
        /*0ec0*/ 	.word	0x00000015
        /*0ec4*/ 	.word	0x00022850
        /*0ec8*/ 	.short	0x010a
        /*0eca*/ 	.byte	0x3f
	.zero		1


	//   ....[43]....
        /*0ecc*/ 	.word	0x0000e5d0
        /*0ed0*/ 	.word	0x00000015
        /*0ed4*/ 	.word	0x00000000
        /*0ed8*/ 	.short	0x0101
        /*0eda*/ 	.byte	0x3f
	.zero		1


	//   ....[44]....
        /*0edc*/ 	.word	0x0000e6d0
        /*0ee0*/ 	.word	0x0000000f
        /*0ee4*/ 	.word	0x00022830
        /*0ee8*/ 	.short	0x010a
        /*0eea*/ 	.byte	0x3f
	.zero		1


	//   ....[45]....
        /*0eec*/ 	.word	0x0000e730
        /*0ef0*/ 	.word	0x0000000f
        /*0ef4*/ 	.word	0x00022830
        /*0ef8*/ 	.short	0x010a
        /*0efa*/ 	.byte	0x3f
	.zero		1


	//   ....[46]....
        /*0efc*/ 	.word	0x0000fdb0
        /*0f00*/ 	.word	0x000000a0
        /*0f04*/ 	.word	0x00000000
        /*0f08*/ 	.short	0x0101
        /*0f0a*/ 	.byte	0x3f
	.zero		1


	//   ....[47]....
        /*0f0c*/ 	.word	0x000106a0
        /*0f10*/ 	.word	0x0000000f
        /*0f14*/ 	.word	0x00022850
        /*0f18*/ 	.short	0x010a
        /*0f1a*/ 	.byte	0x3f
	.zero		1


	//   ....[48]....
        /*0f1c*/ 	.word	0x000106f0
        /*0f20*/ 	.word	0x0000000f
        /*0f24*/ 	.word	0x00022850
        /*0f28*/ 	.short	0x010a
        /*0f2a*/ 	.byte	0x3f
	.zero		1


	//   ....[49]....
        /*0f2c*/ 	.word	0x00010ac0
        /*0f30*/ 	.word	0x0000000f
        /*0f34*/ 	.word	0x00000000
        /*0f38*/ 	.short	0x0101
        /*0f3a*/ 	.byte	0x3f
	.zero		1


	//   ....[50]....
        /*0f3c*/ 	.word	0x00012fa0
        /*0f40*/ 	.word	0x00000003
        /*0f44*/ 	.word	0x00000000
        /*0f48*/ 	.short	0x0101
        /*0f4a*/ 	.byte	0x3f
	.zero		1


	//   ....[51]....
        /*0f4c*/ 	.word	0x00013980
        /*0f50*/ 	.word	0x00000003
        /*0f54*/ 	.word	0x00000000
        /*0f58*/ 	.short	0x0101
        /*0f5a*/ 	.byte	0x3f
	.zero		1


	//   ....[52]....
        /*0f5c*/ 	.word	0x00018260
        /*0f60*/ 	.word	0x00000012
        /*0f64*/ 	.word	0x00022820
        /*0f68*/ 	.short	0x010a
        /*0f6a*/ 	.byte	0x3f
	.zero		1


	//   ....[53]....
        /*0f6c*/ 	.word	0x00018330
        /*0f70*/ 	.word	0x00000004
        /*0f74*/ 	.word	0x000228a0
        /*0f78*/ 	.short	0x010a
        /*0f7a*/ 	.byte	0x3f
	.zero		1


	//   ....[54]....
        /*0f7c*/ 	.word	0x00018570
        /*0f80*/ 	.word	0x00000004
        /*0f84*/ 	.word	0x000228c0
        /*0f88*/ 	.short	0x010a
        /*0f8a*/ 	.byte	0x3f
	.zero		1


	//   ....[55]....
        /*0f8c*/ 	.word	0x00018c10
        /*0f90*/ 	.word	0x00000005
        /*0f94*/ 	.word	0x000228a0
        /*0f98*/ 	.short	0x010a
        /*0f9a*/ 	.byte	0x3f
	.zero		1


	//   ....[56]....
        /*0f9c*/ 	.word	0x00018e40
        /*0fa0*/ 	.word	0x00000005
        /*0fa4*/ 	.word	0x000228c0
        /*0fa8*/ 	.short	0x010a
        /*0faa*/ 	.byte	0x3f
	.zero		1


	//   ....[57]....
        /*0fac*/ 	.word	0x0001a070
        /*0fb0*/ 	.word	0x00000000
        /*0fb4*/ 	.word	0x00022840
        /*0fb8*/ 	.short	0x010a
        /*0fba*/ 	.byte	0x3f
	.zero		1


	//   ....[58]....
        /*0fbc*/ 	.word	0x0001ada0
        /*0fc0*/ 	.word	0x00000012
        /*0fc4*/ 	.word	0x00022800
        /*0fc8*/ 	.short	0x0107
        /*0fca*/ 	.byte	0x3f
	.zero		1


	//   ....[59]....
        /*0fcc*/ 	.word	0x0001ae90
        /*0fd0*/ 	.word	0x00000012
        /*0fd4*/ 	.word	0x00022800
        /*0fd8*/ 	.short	0x0101
        /*0fda*/ 	.byte	0x3f
	.zero		1


	//   ....[60]....
        /*0fdc*/ 	.word	0x0001aeb0
        /*0fe0*/ 	.word	0x00000012
        /*0fe4*/ 	.word	0x00022820
        /*0fe8*/ 	.short	0x010a
        /*0fea*/ 	.byte	0x3f
	.zero		1


	//   ....[61]....
        /*0fec*/ 	.word	0x0001af90
        /*0ff0*/ 	.word	0x00000002
        /*0ff4*/ 	.word	0x00022860
        /*0ff8*/ 	.short	0x010a
        /*0ffa*/ 	.byte	0x3f
	.zero		1


	//   ....[62]....
        /*0ffc*/ 	.word	0x0001b860
        /*1000*/ 	.word	0x00000002
        /*1004*/ 	.word	0x00022840
        /*1008*/ 	.short	0x010a
        /*100a*/ 	.byte	0x3f
	.zero		1


	//   ....[63]....
        /*100c*/ 	.word	0x0001bac0
        /*1010*/ 	.word	0x00000002
        /*1014*/ 	.word	0x00022860
        /*1018*/ 	.short	0x010a
        /*101a*/ 	.byte	0x3f
	.zero		1


	//   ....[64]....
        /*101c*/ 	.word	0x0001c2c0
        /*1020*/ 	.word	0x00000003
        /*1024*/ 	.word	0x00022840
        /*1028*/ 	.short	0x010a
        /*102a*/ 	.byte	0x3f
	.zero		1


	//   ....[65]....
        /*102c*/ 	.word	0x0001c510
        /*1030*/ 	.word	0x00000003
        /*1034*/ 	.word	0x00022860
        /*1038*/ 	.short	0x010a
        /*103a*/ 	.byte	0x3f
	.zero		1


	//   ....[66]....
        /*103c*/ 	.word	0x0001cc90
        /*1040*/ 	.word	0x00000003
        /*1044*/ 	.word	0x00022840
        /*1048*/ 	.short	0x010a
        /*104a*/ 	.byte	0x3f
	.zero		1


	//   ....[67]....
        /*104c*/ 	.word	0x0001cef0
        /*1050*/ 	.word	0x00000003
        /*1054*/ 	.word	0x00022860
        /*1058*/ 	.short	0x010a
        /*105a*/ 	.byte	0x3f
	.zero		1


	//   ....[68]....
        /*105c*/ 	.word	0x0001e8b0
        /*1060*/ 	.word	0x00000000
        /*1064*/ 	.word	0x00022820
        /*1068*/ 	.short	0x010a
        /*106a*/ 	.byte	0x3f
	.zero		1


	//   ....[69]....
        /*106c*/ 	.word	0x0001ea60
        /*1070*/ 	.word	0x00000006
        /*1074*/ 	.word	0x00000000
        /*1078*/ 	.short	0x010a
        /*107a*/ 	.byte	0x3f
	.zero		1


	//   ....[70]....
        /*107c*/ 	.word	0x0001ead0
        /*1080*/ 	.word	0x00000007
        /*1084*/ 	.word	0x00000000
        /*1088*/ 	.short	0x010a
        /*108a*/ 	.byte	0x3f
	.zero		1


	//   ....[71]....
        /*108c*/ 	.word	0x0001eb40
        /*1090*/ 	.word	0x00000004
        /*1094*/ 	.word	0x00000000
        /*1098*/ 	.short	0x010a
        /*109a*/ 	.byte	0x3f
	.zero		1


	//   ....[72]....
        /*109c*/ 	.word	0x0001eb70
        /*10a0*/ 	.word	0x00000003
        /*10a4*/ 	.word	0x00000000
        /*10a8*/ 	.short	0x010a
        /*10aa*/ 	.byte	0x3f
	.zero		1


	//   ....[73]....
        /*10ac*/ 	.word	0x0001ebd0
        /*10b0*/ 	.word	0x00000060
        /*10b4*/ 	.word	0x00022890
        /*10b8*/ 	.short	0x010a
        /*10ba*/ 	.byte	0x3f
	.zero		1


	//   ....[74]....
        /*10bc*/ 	.word	0x0001ec20
        /*10c0*/ 	.word	0x00000060
        /*10c4*/ 	.word	0x00022890
        /*10c8*/ 	.short	0x010a
        /*10ca*/ 	.byte	0x3f
	.zero		1


	//   ....[75]....
        /*10cc*/ 	.word	0x0001ec70
        /*10d0*/ 	.word	0x00000060
        /*10d4*/ 	.word	0x00022890
        /*10d8*/ 	.short	0x010a
        /*10da*/ 	.byte	0x3f
	.zero		1


	//   ....[76]....
        /*10dc*/ 	.word	0x0001ecc0
        /*10e0*/ 	.word	0x00000060
        /*10e4*/ 	.word	0x000228b0
        /*10e8*/ 	.short	0x010a
        /*10ea*/ 	.byte	0x3f
	.zero		1


	//   ....[77]....
        /*10ec*/ 	.word	0x0001f130
        /*10f0*/ 	.word	0x00000012
        /*10f4*/ 	.word	0x00022800
        /*10f8*/ 	.short	0x010a
        /*10fa*/ 	.byte	0x3f
	.zero		1


	//   ....[78]....
        /*10fc*/ 	.word	0x0001f720
        /*1100*/ 	.word	0x00000012
        /*1104*/ 	.word	0x00022800
        /*1108*/ 	.short	0x010a
        /*110a*/ 	.byte	0x3f
	.zero		1


	//   ....[79]....
        /*110c*/ 	.word	0x0001f770
        /*1110*/ 	.word	0x0000000f
        /*1114*/ 	.word	0x00022830
        /*1118*/ 	.short	0x010a
        /*111a*/ 	.byte	0x3f
	.zero		1


	//   ....[80]....
        /*111c*/ 	.word	0x0001f7c0
        /*1120*/ 	.word	0x0000000f
        /*1124*/ 	.word	0x00022850
        /*1128*/ 	.short	0x010a
        /*112a*/ 	.byte	0x3f
	.zero		1


	//   ....[81]....
        /*112c*/ 	.word	0x0001f810
        /*1130*/ 	.word	0x00000015
        /*1134*/ 	.word	0x00022830
        /*1138*/ 	.short	0x010a
        /*113a*/ 	.byte	0x3f
	.zero		1


	//   ....[82]....
        /*113c*/ 	.word	0x0001f860
        /*1140*/ 	.word	0x00000015
        /*1144*/ 	.word	0x00022850
        /*1148*/ 	.short	0x010a
        /*114a*/ 	.byte	0x3f
	.zero		1


	//   ....[83]....
        /*114c*/ 	.word	0x0001f8b0
        /*1150*/ 	.word	0x0000000f
        /*1154*/ 	.word	0x00022830
        /*1158*/ 	.short	0x010a
        /*115a*/ 	.byte	0x3f
	.zero		1


	//   ....[84]....
        /*115c*/ 	.word	0x0001f900
        /*1160*/ 	.word	0x0000000f
        /*1164*/ 	.word	0x00022850
        /*1168*/ 	.short	0x010a
        /*116a*/ 	.byte	0x3f
	.zero		1


	//   ....[85]....
        /*116c*/ 	.word	0x00020510
        /*1170*/ 	.word	0x00000012
        /*1174*/ 	.word	0x00022820
        /*1178*/ 	.short	0x010a
        /*117a*/ 	.byte	0x3f
	.zero		1


	//   ....[86]....
        /*117c*/ 	.word	0x00020560
        /*1180*/ 	.word	0x00000004
        /*1184*/ 	.word	0x000228a0
        /*1188*/ 	.short	0x010a
        /*118a*/ 	.byte	0x3f
	.zero		1


	//   ....[87]....
        /*118c*/ 	.word	0x000205b0
        /*1190*/ 	.word	0x00000004
        /*1194*/ 	.word	0x000228c0
        /*1198*/ 	.short	0x010a
        /*119a*/ 	.byte	0x3f
	.zero		1


	//   ....[88]....
        /*119c*/ 	.word	0x00020600
        /*11a0*/ 	.word	0x00000005
        /*11a4*/ 	.word	0x000228a0
        /*11a8*/ 	.short	0x010a
        /*11aa*/ 	.byte	0x3f
	.zero		1


	//   ....[89]....
        /*11ac*/ 	.word	0x00020650
        /*11b0*/ 	.word	0x00000005
        /*11b4*/ 	.word	0x000228c0
        /*11b8*/ 	.short	0x010a
        /*11ba*/ 	.byte	0x3f
	.zero		1


	//   ....[90]....
        /*11bc*/ 	.word	0x000207f0
        /*11c0*/ 	.word	0x00000000
        /*11c4*/ 	.word	0x00022840
        /*11c8*/ 	.short	0x010a
        /*11ca*/ 	.byte	0x3f
	.zero		1


	//   ....[91]....
        /*11cc*/ 	.word	0x000212b0
        /*11d0*/ 	.word	0x00000012
        /*11d4*/ 	.word	0x00022820
        /*11d8*/ 	.short	0x010a
        /*11da*/ 	.byte	0x3f
	.zero		1


	//   ....[92]....
        /*11dc*/ 	.word	0x00021300
        /*11e0*/ 	.word	0x00000002
        /*11e4*/ 	.word	0x00022860
        /*11e8*/ 	.short	0x010a
        /*11ea*/ 	.byte	0x3f
	.zero		1


	//   ....[93]....
        /*11ec*/ 	.word	0x00021350
        /*11f0*/ 	.word	0x00000002
        /*11f4*/ 	.word	0x00022840
        /*11f8*/ 	.short	0x010a
        /*11fa*/ 	.byte	0x3f
	.zero		1


	//   ....[94]....
        /*11fc*/ 	.word	0x000213a0
        /*1200*/ 	.word	0x00000002
        /*1204*/ 	.word	0x00022860
        /*1208*/ 	.short	0x010a
        /*120a*/ 	.byte	0x3f
	.zero		1


	//   ....[95]....
        /*120c*/ 	.word	0x000213f0
        /*1210*/ 	.word	0x00000003
        /*1214*/ 	.word	0x00022840
        /*1218*/ 	.short	0x010a
        /*121a*/ 	.byte	0x3f
	.zero		1


	//   ....[96]....
        /*121c*/ 	.word	0x00021440
        /*1220*/ 	.word	0x00000003
        /*1224*/ 	.word	0x00022860
        /*1228*/ 	.short	0x010a
        /*122a*/ 	.byte	0x3f
	.zero		1


	//   ....[97]....
        /*122c*/ 	.word	0x00021490
        /*1230*/ 	.word	0x00000003
        /*1234*/ 	.word	0x00022840
        /*1238*/ 	.short	0x010a
        /*123a*/ 	.byte	0x3f
	.zero		1


	//   ....[98]....
        /*123c*/ 	.word	0x000214e0
        /*1240*/ 	.word	0x00000003
        /*1244*/ 	.word	0x00022860
        /*1248*/ 	.short	0x010a
        /*124a*/ 	.byte	0x3f
	.zero		1


	//   ....[99]....
        /*124c*/ 	.word	0x00022060
        /*1250*/ 	.word	0x00000000
        /*1254*/ 	.word	0x00022820
        /*1258*/ 	.short	0x010a
        /*125a*/ 	.byte	0x3f
	.zero		1


	//   ....[100]....
        /*125c*/ 	.word	0x00022200
        /*1260*/ 	.word	0x00000006
        /*1264*/ 	.word	0x00000000
        /*1268*/ 	.short	0x010a
        /*126a*/ 	.byte	0x3f
	.zero		1


	//   ....[101]....
        /*126c*/ 	.word	0x00022250
        /*1270*/ 	.word	0x00000007
        /*1274*/ 	.word	0x00000000
        /*1278*/ 	.short	0x010a
        /*127a*/ 	.byte	0x3f
	.zero		1


	//   ....[102]....
        /*127c*/ 	.word	0x000222a0
        /*1280*/ 	.word	0x00000004
        /*1284*/ 	.word	0x00000000
        /*1288*/ 	.short	0x010a
        /*128a*/ 	.byte	0x3f
	.zero		1


	//----- nvinfo : EIATTR_NUM_MBARRIERS
	.align		4
.L_591:
        /*128c*/ 	.byte	0x03, 0x38
        /*128e*/ 	.short	0x0016


	//----- nvinfo : EIATTR_EXIT_INSTR_OFFSETS
	.align		4
        /*1290*/ 	.byte	0x04, 0x1c
        /*1292*/ 	.short	(.L_593 - .L_592)


	//   ....[0]....
.L_592:
        /*1294*/ 	.word	0x0001ebc0


	//----- nvinfo : EIATTR_MAX_THREADS
	.align		4
.L_593:
        /*1298*/ 	.byte	0x04, 0x05
        /*129a*/ 	.short	(.L_595 - .L_594)
.L_594:
        /*129c*/ 	.word	0x00000180
        /*12a0*/ 	.word	0x00000001
        /*12a4*/ 	.word	0x00000001


	//----- nvinfo : EIATTR_CRS_STACK_SIZE
	.align		4
.L_595:
        /*12a8*/ 	.byte	0x04, 0x1e
        /*12aa*/ 	.short	(.L_597 - .L_596)
.L_596:
        /*12ac*/ 	.word	0x00000000


	//----- nvinfo : EIATTR_CBANK_PARAM_SIZE
	.align		4
.L_597:
        /*12b0*/ 	.byte	0x03, 0x19
        /*12b2*/ 	.short	0x0af0


	//----- nvinfo : EIATTR_PARAM_CBANK
	.align		4
        /*12b4*/ 	.byte	0x04, 0x0a
        /*12b6*/ 	.short	(.L_599 - .L_598)
	.align		4
.L_598:
        /*12b8*/ 	.word	index@(.nv.constant0._ZN7cutlass13device_kernelIN5flash11enable_sm90INS1_16FlashAttnFwdSm90INS1_25CollectiveMainloopFwdSm90ILi2EN4cute5tupleIJNS5_1CILi1EEES8_S8_EEENS6_IJNS7_ILi128EEENS7_ILi96EEENS7_ILi64EEEEEELi256ENS_6half_tEfNS_4arch4Sm90ELb1ELb0ELb1ELb1ELb0ELb1ELb0ELb1ELb0ELb1ELb1ELb0EEENS1_21CollectiveEpilogueFwdINS6_IJSA_NS7_ILi256EEESB_EEES9_SE_SG_Li256ELb1ELb1ELb1ELb0EEENS1_36VarlenDynamicPersistentTileSchedulerILi128ELi96ELi256ELi128ELb1ELb1ELb1ELb1ELb1ELb1EEEEEEEEEvNT_6ParamsE)
        /*12bc*/ 	.short	0x0210
        /*12be*/ 	.short	0x0af0


	//----- nvinfo : EIATTR_SW_WAR
	.align		4
.L_599:
        /*12c0*/ 	.byte	0x04, 0x36
        /*12c2*/ 	.short	(.L_601 - .L_600)
.L_600:
        /*12c4*/ 	.word	0x00000008
.L_601:


//--------------------- .nv.info._ZN7cutlass13device_kernelIN5flash11enable_sm90INS1_16FlashAttnFwdSm90INS1_25CollectiveMainloopFwdSm90ILi2EN4cute5tupleIJNS5_1CILi1EEES8_S8_EEENS6_IJNS7_ILi128EEENS7_ILi96EEENS7_ILi64EEEEEELi256ENS_6half_tEfNS_4arch4Sm90ELb1ELb0ELb1ELb1ELb0ELb0ELb1ELb1ELb0ELb1ELb1ELb0EEENS1_21CollectiveEpilogueFwdINS6_IJSA_NS7_ILi256EEESB_EEES9_SE_SG_Li256ELb1ELb1ELb1ELb0EEENS1_36VarlenDynamicPersistentTileSchedulerILi128ELi96ELi256ELi128ELb1ELb1ELb1ELb1ELb1ELb1EEEEEEEEEvNT_6ParamsE --------------------------
	.section	.nv.info._ZN7cutlass13device_kernelIN5flash11enable_sm90INS1_16FlashAttnFwdSm90INS1_25CollectiveMainloopFwdSm90ILi2EN4cute5tupleIJNS5_1CILi1EEES8_S8_EEENS6_IJNS7_ILi128EEENS7_ILi96EEENS7_ILi64EEEEEELi256ENS_6half_tEfNS_4arch4Sm90ELb1ELb0ELb1ELb1ELb0ELb0ELb1ELb1ELb0ELb1ELb1ELb0EEENS1_21CollectiveEpilogueFwdINS6_IJSA_NS7_ILi256EEESB_EEES9_SE_SG_Li256ELb1ELb1ELb1ELb0EEENS1_36VarlenDynamicPersistentTileSchedulerILi128ELi96ELi256ELi128ELb1ELb1ELb1ELb1ELb1ELb1EEEEEEEEEvNT_6ParamsE,"",@"SHT_CUDA_INFO"
	.sectionflags	@""
	.align	4


	//----- nvinfo : EIATTR_CUDA_API_VERSION
	.align		4
        /*0000*/ 	.byte	0x04, 0x37
        /*0002*/ 	.short	(.L_603 - .L_602)
.L_602:
        /*0004*/ 	.word	0x00000082


	//----- nvinfo : EIATTR_KPARAM_INFO
	.align		4
.L_603:
        /*0008*/ 	.byte	0x04, 0x17
        /*000a*/ 	.short	(.L_605 - .L_604)
.L_604:
        /*000c*/ 	.word	0x00000000
        /*0010*/ 	.short	0x0000
        /*0012*/ 	.short	0x0070
        /*0014*/ 	.byte	0x00, 0xf0, 0x01, 0x2e


	//----- nvinfo : EIATTR_SPARSE_MMA_MASK
	.align		4
.L_605:
        /*0018*/ 	.byte	0x03, 0x50
        /*001a*/ 	.short	0x0000


	//----- nvinfo : EIATTR_MAXREG_COUNT
	.align		4
        /*001c*/ 	.byte	0x03, 0x1b
        /*001e*/ 	.short	0x00a8


	//----- nvinfo : EIATTR_NUM_BARRIERS
	.align		4
        /*0020*/ 	.byte	0x02, 0x4c
        /*0022*/ 	.byte	0x10
	.zero		1


	//----- nvinfo : EIATTR_EXTERNS
	.align		4
        /*0024*/ 	.byte	0x04, 0x0f
        /*0026*/ 	.short	(.L_607 - .L_606)


	//   ....[0]....
	.align		4
.L_606:
        /*0028*/ 	.word	index@(__assertfail)


	//----- nvinfo : EIATTR_ANNOTATIONS
	.align		4
.L_607:
        /*002c*/ 	.byte	0x04, 0x55
        /*002e*/ 	.short	(.L_609 - .L_608)


	//   ....[0]....
.L_608:
        /* <DEDUP_REMOVED lines=99> */


	//----- nvinfo : EIATTR_MERCURY_ISA_VERSION
	.align		4
.L_609:
        /*0650*/ 	.byte	0x03, 0x5f
        /*0652*/ 	.short	0x0101


	//----- nvinfo : EIATTR_UNUSED_LOAD_BYTE_OFFSET
	.align		4
        /*0654*/ 	.byte	0x04, 0x44
        /*0656*/ 	.short	(.L_611 - .L_610)


	//   ....[0]....
.L_610:
        /*0658*/ 	.word	0x00000a50
        /*065c*/ 	.word	0x0000fff0


	//   ....[1]....
        /*0660*/ 	.word	0x0000b110
        /*0664*/ 	.word	0x0000fff0


	//----- nvinfo : EIATTR_INT_WARP_WIDE_INSTR_OFFSETS
	.align		4
.L_611:
        /*0668*/ 	.byte	0x04, 0x31
        /*066a*/ 	.short	(.L_613 - .L_612)


	//   ....[0]....
.L_612:
        /*066c*/ 	.word	0x00000120


	//   ....[1]....
        /*0670*/ 	.word	0x00000160


	//   ....[2]....
        /*0674*/ 	.word	0x000001d0


	//   ....[3]....
        /*0678*/ 	.word	0x00000240


	//   ....[4]....
        /*067c*/ 	.word	0x000114b0


	//   ....[5]....
        /*0680*/ 	.word	0x00011540


	//   ....[6]....
        /*0684*/ 	.word	0x00015dd0


	//   ....[7]....
        /*0688*/ 	.word	0x00015e60


	//----- nvinfo : EIATTR_COOP_GROUP_MASK_REGIDS
	.align		4
.L_613:
        /*068c*/ 	.byte	0x04, 0x29
        /*068e*/ 	.short	(.L_615 - .L_614)


	//   ....[0]....
.L_614:
        /*0690*/ 	.word	0xffffffff


	//   ....[1]....
        /*0694*/ 	.word	0xffffffff


	//   ....[2]....
        /*0698*/ 	.word	0xffffffff


	//   ....[3]....
        /*069c*/ 	.word	0xffffffff


	//   ....[4]....
        /*06a0*/ 	.word	0xffffffff


	//   ....[5]....
        /*06a4*/ 	.word	0xffffffff


	//   ....[6]....
        /*06a8*/ 	.word	0xffffffff


	//   ....[7]....
        /*06ac*/ 	.word	0xffffffff


	//   ....[8]....
        /*06b0*/ 	.word	0xffffffff


	//   ....[9]....
        /*06b4*/ 	.word	0xffffffff


	//   ....[10]....
        /*06b8*/ 	.word	0xffffffff


	//   ....[11]....
        /*06bc*/ 	.word	0xffffffff


	//   ....[12]....
        /*06c0*/ 	.word	0xffffffff


	//   ....[13]....
        /*06c4*/ 	.word	0xffffffff


	//   ....[14]....
        /*06c8*/ 	.word	0xffffffff


	//   ....[15]....
        /*06cc*/ 	.word	0xffffffff


	//   ....[16]....
        /*06d0*/ 	.word	0xffffffff


	//   ....[17]....
        /*06d4*/ 	.word	0xffffffff


	//   ....[18]....
        /*06d8*/ 	.word	0xffffffff


	//   ....[19]....
        /*06dc*/ 	.word	0xffffffff


	//   ....[20]....
        /*06e0*/ 	.word	0xffffffff


	//   ....[21]....
        /*06e4*/ 	.word	0xffffffff


	//   ....[22]....
        /*06e8*/ 	.word	0xffffffff


	//   ....[23]....
        /*06ec*/ 	.word	0xffffffff


	//   ....[24]....
        /*06f0*/ 	.word	0xffffffff


	//   ....[25]....
        /*06f4*/ 	.word	0xffffffff


	//   ....[26]....
        /*06f8*/ 	.word	0xffffffff


	//   ....[27]....
        /*06fc*/ 	.word	0xffffffff


	//   ....[28]....
        /*0700*/ 	.word	0xffffffff


	//   ....[29]....
        /*0704*/ 	.word	0xffffffff


	//   ....[30]....
        /*0708*/ 	.word	0xffffffff


	//   ....[31]....
        /*070c*/ 	.word	0xffffffff


	//   ....[32]....
        /*0710*/ 	.word	0xffffffff


	//   ....[33]....
        /*0714*/ 	.word	0xffffffff


	//   ....[34]....
        /*0718*/ 	.word	0xffffffff


	//   ....[35]....
        /*071c*/ 	.word	0xffffffff


	//   ....[36]....
        /*0720*/ 	.word	0xffffffff


	//   ....[37]....
        /*0724*/ 	.word	0xffffffff


	//   ....[38]....
        /*0728*/ 	.word	0xffffffff


	//   ....[39]....
        /*072c*/ 	.word	0xffffffff


	//   ....[40]....
        /*0730*/ 	.word	0xffffffff


	//   ....[41]....
        /*0734*/ 	.word	0xffffffff


	//   ....[42]....
        /*0738*/ 	.word	0xffffffff


	//   ....[43]....
        /*073c*/ 	.word	0xffffffff


	//   ....[44]....
        /*0740*/ 	.word	0xffffffff


	//   ....[45]....
        /*0744*/ 	.word	0xffffffff


	//   ....[46]....
        /*0748*/ 	.word	0xffffffff


	//   ....[47]....
        /*074c*/ 	.word	0xffffffff


	//   ....[48]....
        /*0750*/ 	.word	0xffffffff


	//   ....[49]....
        /*0754*/ 	.word	0xffffffff


	//   ....[50]....
        /*0758*/ 	.word	0xffffffff


	//   ....[51]....
        /*075c*/ 	.word	0xffffffff


	//   ....[52]....
        /*0760*/ 	.word	0xffffffff


	//   ....[53]....
        /*0764*/ 	.word	0xffffffff


	//   ....[54]....
        /*0768*/ 	.word	0xffffffff


	//   ....[55]....
        /*076c*/ 	.word	0xffffffff


	//   ....[56]....
        /*0770*/ 	.word	0xffffffff


	//   ....[57]....
        /*0774*/ 	.word	0xffffffff


	//   ....[58]....
        /*0778*/ 	.word	0xffffffff


	//   ....[59]....
        /*077c*/ 	.word	0xffffffff


	//   ....[60]....
        /*0780*/ 	.word	0xffffffff


	//   ....[61]....
        /*0784*/ 	.word	0xffffffff


	//   ....[62]....
        /*0788*/ 	.word	0xffffffff


	//   ....[63]....
        /*078c*/ 	.word	0xffffffff


	//   ....[64]....
        /*0790*/ 	.word	0xffffffff


	//   ....[65]....
        /*0794*/ 	.word	0xffffffff


	//   ....[66]....
        /*0798*/ 	.word	0xffffffff


	//   ....[67]....
        /*079c*/ 	.word	0xffffffff


	//   ....[68]....
        /*07a0*/ 	.word	0xffffffff


	//   ....[69]....
        /*07a4*/ 	.word	0xffffffff


	//   ....[70]....
        /*07a8*/ 	.word	0xffffffff


	//   ....[71]....
        /*07ac*/ 	.word	0xffffffff


	//   ....[72]....
        /*07b0*/ 	.word	0xffffffff


	//   ....[73]....
        /*07b4*/ 	.word	0xffffffff


	//   ....[74]....
        /*07b8*/ 	.word	0xffffffff


	//   ....[75]....
        /*07bc*/ 	.word	0xffffffff


	//   ....[76]....
        /*07c0*/ 	.word	0xffffffff


	//   ....[77]....
        /*07c4*/ 	.word	0xffffffff


	//   ....[78]....
        /*07c8*/ 	.word	0xffffffff


	//   ....[79]....
        /*07cc*/ 	.word	0xffffffff


	//   ....[80]....
        /*07d0*/ 	.word	0xffffffff


	//   ....[81]....
        /*07d4*/ 	.word	0xffffffff


	//   ....[82]....
        /*07d8*/ 	.word	0xffffffff


	//   ....[83]....
        /*07dc*/ 	.word	0xffffffff


	//   ....[84]....
        /*07e0*/ 	.word	0xffffffff


	//   ....[85]....
        /*07e4*/ 	.word	0xffffffff


	//   ....[86]....
        /*07e8*/ 	.word	0xffffffff


	//   ....[87]....
        /*07ec*/ 	.word	0xffffffff


	//   ....[88]....
        /*07f0*/ 	.word	0xffffffff


	//   ....[89]....
        /*07f4*/ 	.word	0xffffffff


	//   ....[90]....
        /*07f8*/ 	.word	0xffffffff


	//   ....[91]....
        /*07fc*/ 	.word	0xffffffff


	//   ....[92]....
        /*0800*/ 	.word	0xffffffff


	//   ....[93]....
        /*0804*/ 	.word	0xffffffff


	//   ....[94]....
        /*0808*/ 	.word	0xffffffff


	//   ....[95]....
        /*080c*/ 	.word	0xffffffff


	//   ....[96]....
        /*0810*/ 	.word	0xffffffff


	//   ....[97]....
        /*0814*/ 	.word	0xffffffff


	//   ....[98]....
        /*0818*/ 	.word	0xffffffff


	//   ....[99]....
        /*081c*/ 	.word	0xffffffff


	//   ....[100]....
        /*0820*/ 	.word	0xffffffff


	//   ....[101]....
        /*0824*/ 	.word	0xffffffff


	//   ....[102]....
        /*0828*/ 	.word	0xffffffff


	//   ....[103]....
        /*082c*/ 	.word	0xffffffff


	//   ....[104]....
        /*0830*/ 	.word	0xffffffff


	//   ....[105]....
        /*0834*/ 	.word	0xffffffff


	//   ....[106]....
        /*0838*/ 	.word	0xffffffff


	//   ....[107]....
        /*083c*/ 	.word	0xffffffff


	//   ....[108]....
        /*0840*/ 	.word	0xffffffff


	//   ....[109]....
        /*0844*/ 	.word	0xffffffff


	//   ....[110]....
        /*0848*/ 	.word	0xffffffff


	//   ....[111]....
        /*084c*/ 	.word	0xffffffff


	//   ....[112]....
        /*0850*/ 	.word	0xffffffff


	//   ....[113]....
        /*0854*/ 	.word	0xffffffff


	//   ....[114]....
        /*0858*/ 	.word	0xffffffff


	//   ....[115]....
        /*085c*/ 	.word	0xffffffff


	//   ....[116]....
        /*0860*/ 	.word	0xffffffff


	//   ....[117]....
        /*0864*/ 	.word	0xffffffff


	//   ....[118]....
        /*0868*/ 	.word	0xffffffff


	//   ....[119]....
        /*086c*/ 	.word	0xffffffff


	//   ....[120]....
        /*0870*/ 	.word	0xffffffff


	//   ....[121]....
        /*0874*/ 	.word	0x0500000f


	//   ....[122]....
        /*0878*/ 	.word	0x0500000f


	//   ....[123]....
        /*087c*/ 	.word	0x0500000f


	//   ....[124]....
        /*0880*/ 	.word	0x0500000f


	//   ....[125]....
        /*0884*/ 	.word	0x0500000f


	//   ....[126]....
        /*0888*/ 	.word	0x0500000f


	//   ....[127]....
        /*088c*/ 	.word	0x0500000f


	//   ....[128]....
        /*0890*/ 	.word	0x0500000f


	//   ....[129]....
        /*0894*/ 	.word	0x0500000f


	//   ....[130]....
        /*0898*/ 	.word	0x0500000f


	//   ....[131]....
        /*089c*/ 	.word	0x0500000f


	//   ....[132]....
        /*08a0*/ 	.word	0x0500000f


	//   ....[133]....
        /*08a4*/ 	.word	0x0500000f


	//   ....[134]....
        /*08a8*/ 	.word	0x0500000f


	//   ....[135]....
        /*08ac*/ 	.word	0x0500000f


	//   ....[136]....
        /*08b0*/ 	.word	0x0500000f


	//   ....[137]....
        /*08b4*/ 	.word	0x0500000f


	//   ....[138]....
        /*08b8*/ 	.word	0x0500000f


	//   ....[139]....
        /*08bc*/ 	.word	0x0500000f


	//   ....[140]....
        /*08c0*/ 	.word	0x0500000f


	//   ....[141]....
        /*08c4*/ 	.word	0x0500000f


	//   ....[142]....
        /*08c8*/ 	.word	0x0500000f


	//   ....[143]....
        /*08cc*/ 	.word	0x0500000f


	//   ....[144]....
        /*08d0*/ 	.word	0x0500000f


	//   ....[145]....
        /*08d4*/ 	.word	0x0500000f


	//   ....[146]....
        /*08d8*/ 	.word	0x0500000f


	//   ....[147]....
        /*08dc*/ 	.word	0x0500000f


	//   ....[148]....
        /*08e0*/ 	.word	0x0500000f


	//   ....[149]....
        /*08e4*/ 	.word	0x0500000f


	//   ....[150]....
        /*08e8*/ 	.word	0x0500000f


	//   ....[151]....
        /*08ec*/ 	.word	0x0500000f


	//   ....[152]....
        /*08f0*/ 	.word	0x0500000f


	//   ....[153]....
        /*08f4*/ 	.word	0x0500000f


	//   ....[154]....
        /*08f8*/ 	.word	0x0500000f


	//   ....[155]....
        /*08fc*/ 	.word	0x0500000f


	//   ....[156]....
        /*0900*/ 	.word	0x0500000f


	//   ....[157]....
        /*0904*/ 	.word	0x0500000f


	//   ....[158]....
        /*0908*/ 	.word	0x0500000f


	//   ....[159]....
        /*090c*/ 	.word	0x0500000f


	//   ....[160]....
        /*0910*/ 	.word	0x0500000f


	//   ....[161]....
        /*0914*/ 	.word	0x0500000f


	//   ....[162]....
        /*0918*/ 	.word	0x0500000f


	//   ....[163]....
        /*091c*/ 	.word	0x0500000f


	//   ....[164]....
        /*0920*/ 	.word	0x0500000f


	//   ....[165]....
        /*0924*/ 	.word	0x0500000f


	//   ....[166]....
        /*0928*/ 	.word	0x0500000f


	//   ....[167]....
        /*092c*/ 	.word	0x0500000f


	//   ....[168]....
        /*0930*/ 	.word	0x0500000f


	//   ....[169]....
        /*0934*/ 	.word	0x0500000f


	//   ....[170]....
        /*0938*/ 	.word	0x0500000f


	//   ....[171]....
        /*093c*/ 	.word	0x0500000f


	//   ....[172]....
        /*0940*/ 	.word	0x0500000f


	//----- nvinfo : EIATTR_COOP_GROUP_INSTR_OFFSETS
	.align		4
.L_615:
        /*0944*/ 	.byte	0x04, 0x28
        /*0946*/ 	.short	(.L_617 - .L_616)


	//   ....[0]....
.L_616:
        /*0948*/ 	.word	0x00000060


	//   ....[1]....
        /*094c*/ 	.word	0x00000130


	//   ....[2]....
        /*0950*/ 	.word	0x000001f0


	//   ....[3]....
        /*0954*/ 	.word	0x000003c0


	//   ....[4]....
        /*0958*/ 	.word	0x00000520


	//   ....[5]....
        /*095c*/ 	.word	0x00000640


	//   ....[6]....
        /*0960*/ 	.word	0x000007a0


	//   ....[7]....
        /*0964*/ 	.word	0x00001d70


	//   ....[8]....
        /*0968*/ 	.word	0x00003180


	//   ....[9]....
        /*096c*/ 	.word	0x000031c0


	//   ....[10]....
        /*0970*/ 	.word	0x00003850


	//   ....[11]....
        /*0974*/ 	.word	0x00003a80


	//   ....[12]....
        /*0978*/ 	.word	0x00003f10


	//   ....[13]....
        /*097c*/ 	.word	0x00004090


	//   ....[14]....
        /*0980*/ 	.word	0x00005710


	//   ....[15]....
        /*0984*/ 	.word	0x000059b0


	//   ....[16]....
        /*0988*/ 	.word	0x000062f0


	//   ....[17]....
        /*098c*/ 	.word	0x000063d0


	//   ....[18]....
        /*0990*/ 	.word	0x00006d90


	//   ....[19]....
        /*0994*/ 	.word	0x00006df0


	//   ....[20]....
        /*0998*/ 	.word	0x00008c90


	//   ....[21]....
        /*099c*/ 	.word	0x00008cf0


	//   ....[22]....
        /*09a0*/ 	.word	0x00009740


	//   ....[23]....
        /*09a4*/ 	.word	0x000097a0


	//   ....[24]....
        /*09a8*/ 	.word	0x0000a700


	//   ....[25]....
        /*09ac*/ 	.word	0x0000a730


	//   ....[26]....
        /*09b0*/ 	.word	0x0000a770


	//   ....[27]....
        /*09b4*/ 	.word	0x0000a780


	//   ....[28]....
        /*09b8*/ 	.word	0x0000c160


	//   ....[29]....
        /*09bc*/ 	.word	0x0000c170


	//   ....[30]....
        /*09c0*/ 	.word	0x0000c180


	//   ....[31]....
        /*09c4*/ 	.word	0x0000c1d0


	//   ....[32]....
        /*09c8*/ 	.word	0x0000cc80


	//   ....[33]....
        /*09cc*/ 	.word	0x0000cca0


	//   ....[34]....
        /*09d0*/ 	.word	0x0000ce20


	//   ....[35]....
        /*09d4*/ 	.word	0x0000ce40


	//   ....[36]....
        /*09d8*/ 	.word	0x0000cf80


	//   ....[37]....
        /*09dc*/ 	.word	0x0000cfa0


	//   ....[38]....
        /*09e0*/ 	.word	0x0000d0f0


	//   ....[39]....
        /*09e4*/ 	.word	0x0000d110


	//   ....[40]....
        /*09e8*/ 	.word	0x0000d650


	//   ....[41]....
        /*09ec*/ 	.word	0x0000d690


	//   ....[42]....
        /*09f0*/ 	.word	0x0000e190


	//   ....[43]....
        /*09f4*/ 	.word	0x0000e1a0


	//   ....[44]....
        /*09f8*/ 	.word	0x0000f2e0


	//   ....[45]....
        /*09fc*/ 	.word	0x0000f310


	//   ....[46]....
        /*0a00*/ 	.word	0x0000f480


	//   ....[47]....
        /*0a04*/ 	.word	0x0000f4a0


	//   ....[48]....
        /*0a08*/ 	.word	0x0000f5e0


	//   ....[49]....
        /*0a0c*/ 	.word	0x0000f600


	//   ....[50]....
        /*0a10*/ 	.word	0x0000f750


	//   ....[51]....
        /*0a14*/ 	.word	0x0000f770


	//   ....[52]....
        /*0a18*/ 	.word	0x0000f940


	//   ....[53]....
        /*0a1c*/ 	.word	0x0000fb80


	//   ....[54]....
        /*0a20*/ 	.word	0x0000fbb0


	//   ....[55]....
        /*0a24*/ 	.word	0x0000fbe0


	//   ....[56]....
        /*0a28*/ 	.word	0x0000fc10


	//   ....[57]....
        /*0a2c*/ 	.word	0x0000fc40


	//   ....[58]....
        /*0a30*/ 	.word	0x0000fc70


	//   ....[59]....
        /*0a34*/ 	.word	0x0000fe10


	//   ....[60]....
        /*0a38*/ 	.word	0x0000fe40


	//   ....[61]....
        /*0a3c*/ 	.word	0x0000fe70


	//   ....[62]....
        /*0a40*/ 	.word	0x0000fea0


	//   ....[63]....
        /*0a44*/ 	.word	0x0000fed0


	//   ....[64]....
        /*0a48*/ 	.word	0x0000ff00


	//   ....[65]....
        /*0a4c*/ 	.word	0x0000ffa0


	//   ....[66]....
        /*0a50*/ 	.word	0x0000ffd0


	//   ....[67]....
        /*0a54*/ 	.word	0x0000ffe0


	//   ....[68]....
        /*0a58*/ 	.word	0x00010010


	//   ....[69]....
        /*0a5c*/ 	.word	0x00011a90


	//   ....[70]....
        /*0a60*/ 	.word	0x00012540


	//   ....[71]....
        /*0a64*/ 	.word	0x00012570


	//   ....[72]....
        /*0a68*/ 	.word	0x00012590


	//   ....[73]....
        /*0a6c*/ 	.word	0x000125d0


	//   ....[74]....
        /*0a70*/ 	.word	0x000126d0


	//   ....[75]....
        /*0a74*/ 	.word	0x000126f0


	//   ....[76]....
        /*0a78*/ 	.word	0x00012780


	//   ....[77]....
        /*0a7c*/ 	.word	0x00012790


	//   ....[78]....
        /*0a80*/ 	.word	0x00012820


	//   ....[79]....
        /*0a84*/ 	.word	0x00012840


	//   ....[80]....
        /*0a88*/ 	.word	0x000128e0


	//   ....[81]....
        /*0a8c*/ 	.word	0x00012900


	//   ....[82]....
        /*0a90*/ 	.word	0x00012990


	//   ....[83]....
        /*0a94*/ 	.word	0x000129b0


	//   ....[84]....
        /*0a98*/ 	.word	0x00012a40


	//   ....[85]....
        /*0a9c*/ 	.word	0x00012a50


	//   ....[86]....
        /*0aa0*/ 	.word	0x00013120


	//   ....[87]....
        /*0aa4*/ 	.word	0x00013180


	//   ....[88]....
        /*0aa8*/ 	.word	0x00013190


	//   ....[89]....
        /*0aac*/ 	.word	0x00013230


	//   ....[90]....
        /*0ab0*/ 	.word	0x000132c0


	//   ....[91]....
        /*0ab4*/ 	.word	0x000132d0


	//   ....[92]....
        /*0ab8*/ 	.word	0x00013360


	//   ....[93]....
        /*0abc*/ 	.word	0x00013370


	//   ....[94]....
        /*0ac0*/ 	.word	0x000133e0


	//   ....[95]....
        /*0ac4*/ 	.word	0x000133f0


	//   ....[96]....
        /*0ac8*/ 	.word	0x00013470


	//   ....[97]....
        /*0acc*/ 	.word	0x00013480


	//   ....[98]....
        /*0ad0*/ 	.word	0x00013500


	//   ....[99]....
        /*0ad4*/ 	.word	0x00013510


	//   ....[100]....
        /*0ad8*/ 	.word	0x00013520


	//   ....[101]....
        /*0adc*/ 	.word	0x00013560


	//   ....[102]....
        /*0ae0*/ 	.word	0x000160f0


	//   ....[103]....
        /*0ae4*/ 	.word	0x00016120


	//   ....[104]....
        /*0ae8*/ 	.word	0x00016180


	//   ....[105]....
        /*0aec*/ 	.word	0x000161b0


	//   ....[106]....
        /*0af0*/ 	.word	0x000161e0


	//   ....[107]....
        /*0af4*/ 	.word	0x00016210


	//   ....[108]....
        /*0af8*/ 	.word	0x00016240


	//   ....[109]....
        /*0afc*/ 	.word	0x00016270


	//   ....[110]....
        /*0b00*/ 	.word	0x00016430


	//   ....[111]....
        /*0b04*/ 	.word	0x00016460


	//   ....[112]....
        /*0b08*/ 	.word	0x00016490


	//   ....[113]....
        /*0b0c*/ 	.word	0x000164c0


	//   ....[114]....
        /*0b10*/ 	.word	0x000164f0


	//   ....[115]....
        /*0b14*/ 	.word	0x00016520


	//   ....[116]....
        /*0b18*/ 	.word	0x000165f0


	//   ....[117]....
        /*0b1c*/ 	.word	0x00016610


	//   ....[118]....
        /*0b20*/ 	.word	0x00016620


	//   ....[119]....
        /*0b24*/ 	.word	0x000166a0


	//   ....[120]....
        /*0b28*/ 	.word	0x000171e0


	//   ....[121]....
        /*0b2c*/ 	.word	0x000177c0


	//   ....[122]....
        /*0b30*/ 	.word	0x00017940


	//   ....[123]....
        /*0b34*/ 	.word	0x000179a0


	//   ....[124]....
        /*0b38*/ 	.word	0x00017a30


	//   ....[125]....
        /*0b3c*/ 	.word	0x00017a90


	//   ....[126]....
        /*0b40*/ 	.word	0x00017b30


	//   ....[127]....
        /*0b44*/ 	.word	0x00017c20


	//   ....[128]....
        /*0b48*/ 	.word	0x00017d50


	//   ....[129]....
        /*0b4c*/ 	.word	0x00017df0


	//   ....[130]....
        /*0b50*/ 	.word	0x00017ec0


	//   ....[131]....
        /*0b54*/ 	.word	0x00017f60


	//   ....[132]....
        /*0b58*/ 	.word	0x00018030


	//   ....[133]....
        /*0b5c*/ 	.word	0x000180d0


	//   ....[134]....
        /*0b60*/ 	.word	0x000181a0


	//   ....[135]....
        /*0b64*/ 	.word	0x00018240


	//   ....[136]....
        /*0b68*/ 	.word	0x000182f0


	//   ....[137]....
        /*0b6c*/ 	.word	0x000183d0


	//   ....[138]....
        /*0b70*/ 	.word	0x00018630


	//   ....[139]....
        /*0b74*/ 	.word	0x000186e0


	//   ....[140]....
        /*0b78*/ 	.word	0x000187e0


	//   ....[141]....
        /*0b7c*/ 	.word	0x000188d0


	//   ....[142]....
        /*0b80*/ 	.word	0x00018990


	//   ....[143]....
        /*0b84*/ 	.word	0x00018a50


	//   ....[144]....
        /*0b88*/ 	.word	0x00018b10


	//   ....[145]....
        /*0b8c*/ 	.word	0x00018bd0


	//   ....[146]....
        /*0b90*/ 	.word	0x00018c90


	//   ....[147]....
        /*0b94*/ 	.word	0x00018d50


	//   ....[148]....
        /*0b98*/ 	.word	0x00018e10


	//   ....[149]....
        /*0b9c*/ 	.word	0x00018ec0


	//   ....[150]....
        /*0ba0*/ 	.word	0x00018fc0


	//   ....[151]....
        /*0ba4*/ 	.word	0x00019010


	//   ....[152]....
        /*0ba8*/ 	.word	0x00019070


	//   ....[153]....
        /*0bac*/ 	.word	0x00019150


	//   ....[154]....
        /*0bb0*/ 	.word	0x00019480


	//   ....[155]....
        /*0bb4*/ 	.word	0x00019520


	//   ....[156]....
        /*0bb8*/ 	.word	0x000196c0


	//   ....[157]....
        /*0bbc*/ 	.word	0x00019740


	//   ....[158]....
        /*0bc0*/ 	.word	0x000197c0


	//   ....[159]....
        /*0bc4*/ 	.word	0x00019840


	//   ....[160]....
        /*0bc8*/ 	.word	0x000198c0


	//   ....[161]....
        /*0bcc*/ 	.word	0x00019950


	//   ....[162]....
        /*0bd0*/ 	.word	0x000199f0


	//   ....[163]....
        /*0bd4*/ 	.word	0x00019aa0


	//   ....[164]....
        /*0bd8*/ 	.word	0x00019b20


	//   ....[165]....
        /*0bdc*/ 	.word	0x00019ba0


	//   ....[166]....
        /*0be0*/ 	.word	0x00019c20


	//   ....[167]....
        /*0be4*/ 	.word	0x00019cb0


	//   ....[168]....
        /*0be8*/ 	.word	0x00019d30


	//   ....[169]....
        /*0bec*/ 	.word	0x00019de0


	//   ....[170]....
        /*0bf0*/ 	.word	0x00019e30


	//   ....[171]....
        /*0bf4*/ 	.word	0x00019ef0


	//   ....[172]....
        /*0bf8*/ 	.word	0x0001a020


	//----- nvinfo : EIATTR_REG_RECONFIG
	.align		4
.L_617:
        /*0bfc*/ 	.byte	0x01, 0x54
	.zero		2


	//----- nvinfo : EIATTR_SYSCALL_OFFSETS
	.align		4
        /*0c00*/ 	.byte	0x04, 0x46
        /*0c02*/ 	.short	(.L_619 - .L_618)


	//   ....[0]....
.L_618:
        /*0c04*/ 	.word	0x00001f70


	//   ....[1]....
        /*0c08*/ 	.word	0x000116b0


	//   ....[2]....
        /*0c0c*/ 	.word	0x00011800


	//   ....[3]....
        /*0c10*/ 	.word	0x00011900


	//   ....[4]....
        /*0c14*/ 	.word	0x00012160


	//   ....[5]....
        /*0c18*/ 	.word	0x00012d60


	//----- nvinfo : EIATTR_MBARRIER_INSTR_OFFSETS
	.align		4
.L_619:
        /*0c1c*/ 	.byte	0x04, 0x39
        /*0c1e*/ 	.short	(.L_621 - .L_620)


	//   ....[0]....
.L_620:
        /*0c20*/ 	.word	0x00000260
        /*0c24*/ 	.word	0x000000ff
        /*0c28*/ 	.word	0x00032400
        /*0c2c*/ 	.short	0x0100
        /*0c2e*/ 	.byte	0x08
	.zero		1


	//   ....[1]....
        /*0c30*/ 	.word	0x00000270
        /*0c34*/ 	.word	0x000000ff
        /*0c38*/ 	.word	0x00032410
        /*0c3c*/ 	.short	0x0100
        /*0c3e*/ 	.byte	0x08
	.zero		1


	//   ....[2]....
        /*0c40*/ 	.word	0x00000280
        /*0c44*/ 	.word	0x000000ff
        /*0c48*/ 	.word	0x00032420
        /*0c4c*/ 	.short	0x0100
        /*0c4e*/ 	.byte	0x08
	.zero		1


	//   ....[3]....
        /*0c50*/ 	.word	0x00000370
        /*0c54*/ 	.word	0x000000ff
        /*0c58*/ 	.word	0x00032430
        /*0c5c*/ 	.short	0x0100
        /*0c5e*/ 	.byte	0x08
	.zero		1


	//   ....[4]....
        /*0c60*/ 	.word	0x00000380
        /*0c64*/ 	.word	0x000000ff
        /*0c68*/ 	.word	0x00032440
        /*0c6c*/ 	.short	0x0100
        /*0c6e*/ 	.byte	0x08
	.zero		1


	//   ....[5]....
        /*0c70*/ 	.word	0x00000390
        /*0c74*/ 	.word	0x000000ff
        /*0c78*/ 	.word	0x00032438
        /*0c7c*/ 	.short	0x0100
        /*0c7e*/ 	.byte	0x08
	.zero		1


	//   ....[6]....
        /*0c80*/ 	.word	0x000003a0
        /*0c84*/ 	.word	0x000000ff
        /*0c88*/ 	.word	0x00032448
        /*0c8c*/ 	.short	0x0100
        /*0c8e*/ 	.byte	0x08
	.zero		1


	//   ....[7]....
        /*0c90*/ 	.word	0x000004d0
        /*0c94*/ 	.word	0x000000ff
        /*0c98*/ 	.word	0x00032450
        /*0c9c*/ 	.short	0x0100
        /*0c9e*/ 	.byte	0x08
	.zero		1


	//   ....[8]....
        /*0ca0*/ 	.word	0x000004e0
        /*0ca4*/ 	.word	0x000000ff
        /*0ca8*/ 	.word	0x00032460
        /*0cac*/ 	.short	0x0100
        /*0cae*/ 	.byte	0x08
	.zero		1


	//   ....[9]....
        /*0cb0*/ 	.word	0x000004f0
        /*0cb4*/ 	.word	0x000000ff
        /*0cb8*/ 	.word	0x00032458
        /*0cbc*/ 	.short	0x0100
        /*0cbe*/ 	.byte	0x08
	.zero		1


	//   ....[10]....
        /*0cc0*/ 	.word	0x00000500
        /*0cc4*/ 	.word	0x000000ff
        /*0cc8*/ 	.word	0x00032468
        /*0ccc*/ 	.short	0x0100
        /*0cce*/ 	.byte	0x08
	.zero		1


	//   ....[11]....
        /*0cd0*/ 	.word	0x000005f0
        /*0cd4*/ 	.word	0x000000ff
        /*0cd8*/ 	.word	0x00032470
        /*0cdc*/ 	.short	0x0100
        /*0cde*/ 	.byte	0x06
	.zero		1


	//   ....[12]....
        /*0ce0*/ 	.word	0x00000600
        /*0ce4*/ 	.word	0x000000ff
        /*0ce8*/ 	.word	0x00032480
        /*0cec*/ 	.short	0x0100
        /*0cee*/ 	.byte	0x06
	.zero		1


	//   ....[13]....
        /*0cf0*/ 	.word	0x00000610
        /*0cf4*/ 	.word	0x000000ff
        /*0cf8*/ 	.word	0x00032478
        /*0cfc*/ 	.short	0x0100
        /*0cfe*/ 	.byte	0x06
	.zero		1


	//   ....[14]....
        /*0d00*/ 	.word	0x00000620
        /*0d04*/ 	.word	0x000000ff
        /*0d08*/ 	.word	0x00032488
        /*0d0c*/ 	.short	0x0100
        /*0d0e*/ 	.byte	0x06
	.zero		1


	//   ....[15]....
        /*0d10*/ 	.word	0x00000750
        /*0d14*/ 	.word	0x000000ff
        /*0d18*/ 	.word	0x00032490
        /*0d1c*/ 	.short	0x0100
        /*0d1e*/ 	.byte	0x08
	.zero		1


	//   ....[16]....
        /*0d20*/ 	.word	0x00000760
        /*0d24*/ 	.word	0x000000ff
        /*0d28*/ 	.word	0x000324a0
        /*0d2c*/ 	.short	0x0100
        /*0d2e*/ 	.byte	0x08
	.zero		1


	//   ....[17]....
        /*0d30*/ 	.word	0x00000770
        /*0d34*/ 	.word	0x000000ff
        /*0d38*/ 	.word	0x00032498
        /*0d3c*/ 	.short	0x0100
        /*0d3e*/ 	.byte	0x08
	.zero		1


	//   ....[18]....
        /*0d40*/ 	.word	0x00000780
        /*0d44*/ 	.word	0x000000ff
        /*0d48*/ 	.word	0x000324a8
        /*0d4c*/ 	.short	0x0100
        /*0d4e*/ 	.byte	0x08
	.zero		1


	//   ....[19]....
        /*0d50*/ 	.word	0x000008b0
        /*0d54*/ 	.word	0x000000ff
        /*0d58*/ 	.word	0x000324b0
        /*0d5c*/ 	.short	0x0100
        /*0d5e*/ 	.byte	0x08
	.zero		1


	//   ....[20]....
        /*0d60*/ 	.word	0x000008c0
        /*0d64*/ 	.word	0x000000ff
        /*0d68*/ 	.word	0x000324c0
        /*0d6c*/ 	.short	0x0100
        /*0d6e*/ 	.byte	0x08
	.zero		1


	//   ....[21]....
        /*0d70*/ 	.word	0x000008d0
        /*0d74*/ 	.word	0x000000ff
        /*0d78*/ 	.word	0x000324b8
        /*0d7c*/ 	.short	0x0100
        /*0d7e*/ 	.byte	0x08
	.zero		1


	//   ....[22]....
        /*0d80*/ 	.word	0x000008e0
        /*0d84*/ 	.word	0x000000ff
        /*0d88*/ 	.word	0x000324c8
        /*0d8c*/ 	.short	0x0100
        /*0d8e*/ 	.byte	0x08
	.zero		1


	//   ....[23]....
        /*0d90*/ 	.word	0x00002030
        /*0d94*/ 	.word	0x00000005
        /*0d98*/ 	.word	0x00032400
        /*0d9c*/ 	.short	0x010a
        /*0d9e*/ 	.byte	0x3f
	.zero		1


	//   ....[24]....
        /*0da0*/ 	.word	0x000020e0
        /*0da4*/ 	.word	0x00000000
        /*0da8*/ 	.word	0x00032430
        /*0dac*/ 	.short	0x010a
        /*0dae*/ 	.byte	0x3f
	.zero		1


	//   ....[25]....
        /*0db0*/ 	.word	0x00002120
        /*0db4*/ 	.word	0x00000000
        /*0db8*/ 	.word	0x00032430
        /*0dbc*/ 	.short	0x010a
        /*0dbe*/ 	.byte	0x3f
	.zero		1


	//   ....[26]....
        /*0dc0*/ 	.word	0x00002420
        /*0dc4*/ 	.word	0x00000005
        /*0dc8*/ 	.word	0x00032410
        /*0dcc*/ 	.short	0x010a
        /*0dce*/ 	.byte	0x3f
	.zero		1


	//   ....[27]....
        /*0dd0*/ 	.word	0x00002460
        /*0dd4*/ 	.word	0x00000000
        /*0dd8*/ 	.word	0x00032450
        /*0ddc*/ 	.short	0x010a
        /*0dde*/ 	.byte	0x3f
	.zero		1


	//   ....[28]....
        /*0de0*/ 	.word	0x000024a0
        /*0de4*/ 	.word	0x00000000
        /*0de8*/ 	.word	0x00032450
        /*0dec*/ 	.short	0x010a
        /*0dee*/ 	.byte	0x3f
	.zero		1


	//   ....[29]....
        /*0df0*/ 	.word	0x00004280
        /*0df4*/ 	.word	0x00000015
        /*0df8*/ 	.word	0x00000000
        /*0dfc*/ 	.short	0x0101
        /*0dfe*/ 	.byte	0x3f
	.zero		1


	//   ....[30]....
        /*0e00*/ 	.word	0x00004c90
        /*0e04*/ 	.word	0x00000000
        /*0e08*/ 	.word	0x00000000
        /*0e0c*/ 	.short	0x0101
        /*0e0e*/ 	.byte	0x3f
	.zero		1


	//   ....[31]....
        /*0e10*/ 	.word	0x00004dd0
        /*0e14*/ 	.word	0x000000ff
        /*0e18*/ 	.word	0x00032430
        /*0e1c*/ 	.short	0x010a
        /*0e1e*/ 	.byte	0x05
	.zero		1


	//   ....[32]....
        /*0e20*/ 	.word	0x00004e10
        /*0e24*/ 	.word	0x000000ff
        /*0e28*/ 	.word	0x00032430
        /*0e2c*/ 	.short	0x010a
        /*0e2e*/ 	.byte	0x05
	.zero		1


	//   ....[33]....
        /*0e30*/ 	.word	0x00005020
        /*0e34*/ 	.word	0x000000ff
        /*0e38*/ 	.word	0x00032450
        /*0e3c*/ 	.short	0x010a
        /*0e3e*/ 	.byte	0x05
	.zero		1


	//   ....[34]....
        /*0e40*/ 	.word	0x00005060
        /*0e44*/ 	.word	0x000000ff
        /*0e48*/ 	.word	0x00032450
        /*0e4c*/ 	.short	0x010a
        /*0e4e*/ 	.byte	0x05
	.zero		1


	//   ....[35]....
        /*0e50*/ 	.word	0x00007220
        /*0e54*/ 	.word	0x000000c5
        /*0e58*/ 	.word	0x00000000
        /*0e5c*/ 	.short	0x0101
        /*0e5e*/ 	.byte	0x3f
	.zero		1


	//   ....[36]....
        /*0e60*/ 	.word	0x00007d10
        /*0e64*/ 	.word	0x0000000c
        /*0e68*/ 	.word	0x00000000
        /*0e6c*/ 	.short	0x0101
        /*0e6e*/ 	.byte	0x3f
	.zero		1


	//   ....[37]....
        /*0e70*/ 	.word	0x00007e60
        /*0e74*/ 	.word	0x000000ff
        /*0e78*/ 	.word	0x00032430
        /*0e7c*/ 	.short	0x010a
        /*0e7e*/ 	.byte	0x05
	.zero		1


	//   ....[38]....
        /*0e80*/ 	.word	0x00007ea0
        /*0e84*/ 	.word	0x000000ff
        /*0e88*/ 	.word	0x00032430
        /*0e8c*/ 	.short	0x010a
        /*0e8e*/ 	.byte	0x05
	.zero		1


	//   ....[39]....
        /*0e90*/ 	.word	0x000080b0
        /*0e94*/ 	.word	0x000000ff
        /*0e98*/ 	.word	0x00032450
        /*0e9c*/ 	.short	0x010a
        /*0e9e*/ 	.byte	0x05
	.zero		1


	//   ....[40]....
        /*0ea0*/ 	.word	0x000080f0
        /*0ea4*/ 	.word	0x000000ff
        /*0ea8*/ 	.word	0x00032450
        /*0eac*/ 	.short	0x010a
        /*0eae*/ 	.byte	0x05
	.zero		1


	//   ....[41]....
        /*0eb0*/ 	.word	0x00009940
        /*0eb4*/ 	.word	0x00000099
        /*0eb8*/ 	.word	0x00000000
        /*0ebc*/ 	.short	0x0101
        /*0ebe*/ 	.byte	0x3f
	.zero		1


	//   ....[42]....
        /*0ec0*/ 	.word	0x0000a660
        /*0ec4*/ 	.word	0x00000015
        /*0ec8*/ 	.word	0x00000000
        /*0ecc*/ 	.short	0x0101
        /*0ece*/ 	.byte	0x3f
	.zero		1


	//   ....[43]....
        /*0ed0*/ 	.word	0x0000cc60
        /*0ed4*/ 	.word	0x00000000
        /*0ed8*/ 	.word	0x00000000
        /*0edc*/ 	.short	0x0101
        /*0ede*/ 	.byte	0x3f
	.zero		1


	//   ....[44]....
        /*0ee0*/ 	.word	0x0000d630
        /*0ee4*/ 	.word	0x00000009
        /*0ee8*/ 	.word	0x00000000
        /*0eec*/ 	.short	0x0101
        /*0eee*/ 	.byte	0x3f
	.zero		1


	//   ....[45]....
        /*0ef0*/ 	.word	0x00011d00
        /*0ef4*/ 	.word	0x00000000
        /*0ef8*/ 	.word	0x00032440
        /*0efc*/ 	.short	0x010a
        /*0efe*/ 	.byte	0x3f
	.zero		1


	//   ....[46]....
        /*0f00*/ 	.word	0x00012b10
        /*0f04*/ 	.word	0x00000012
        /*0f08*/ 	.word	0x00032400
        /*0f0c*/ 	.short	0x0107
        /*0f0e*/ 	.byte	0x3f
	.zero		1


	//   ....[47]....
        /*0f10*/ 	.word	0x00012bb0
        /*0f14*/ 	.word	0x00000012
        /*0f18*/ 	.word	0x00032400
        /*0f1c*/ 	.short	0x0101
        /*0f1e*/ 	.byte	0x3f
	.zero		1


	//   ....[48]....
        /*0f20*/ 	.word	0x000136a0
        /*0f24*/ 	.word	0x00000012
        /*0f28*/ 	.word	0x00032410
        /*0f2c*/ 	.short	0x0107
        /*0f2e*/ 	.byte	0x3f
	.zero		1


	//   ....[49]....
        /*0f30*/ 	.word	0x000137a0
        /*0f34*/ 	.word	0x00000012
        /*0f38*/ 	.word	0x00032410
        /*0f3c*/ 	.short	0x0101
        /*0f3e*/ 	.byte	0x3f
	.zero		1


	//   ....[50]....
        /*0f40*/ 	.word	0x000137c0
        /*0f44*/ 	.word	0x00000012
        /*0f48*/ 	.word	0x00032420
        /*0f4c*/ 	.short	0x010a
        /*0f4e*/ 	.byte	0x3f
	.zero		1


	//   ....[51]....
        /*0f50*/ 	.word	0x000138a0
        /*0f54*/ 	.word	0x00000002
        /*0f58*/ 	.word	0x00032460
        /*0f5c*/ 	.short	0x010a
        /*0f5e*/ 	.byte	0x3f
	.zero		1


	//   ....[52]....
        /*0f60*/ 	.word	0x00014170
        /*0f64*/ 	.word	0x00000002
        /*0f68*/ 	.word	0x00032440
        /*0f6c*/ 	.short	0x010a
        /*0f6e*/ 	.byte	0x3f
	.zero		1


	//   ....[53]....
        /*0f70*/ 	.word	0x000143a0
        /*0f74*/ 	.word	0x00000002
        /*0f78*/ 	.word	0x00032460
        /*0f7c*/ 	.short	0x010a
        /*0f7e*/ 	.byte	0x3f
	.zero		1


	//   ....[54]....
        /*0f80*/ 	.word	0x00014bb0
        /*0f84*/ 	.word	0x00000002
        /*0f88*/ 	.word	0x00032440
        /*0f8c*/ 	.short	0x010a
        /*0f8e*/ 	.byte	0x3f
	.zero		1


	//   ....[55]....
        /*0f90*/ 	.word	0x00014de0
        /*0f94*/ 	.word	0x00000002
        /*0f98*/ 	.word	0x00032460
        /*0f9c*/ 	.short	0x010a
        /*0f9e*/ 	.byte	0x3f
	.zero		1


	//   ....[56]....
        /*0fa0*/ 	.word	0x00015580
        /*0fa4*/ 	.word	0x00000003
        /*0fa8*/ 	.word	0x00032440
        /*0fac*/ 	.short	0x010a
        /*0fae*/ 	.byte	0x3f
	.zero		1


	//   ....[57]....
        /*0fb0*/ 	.word	0x000157b0
        /*0fb4*/ 	.word	0x00000003
        /*0fb8*/ 	.word	0x00032460
        /*0fbc*/ 	.short	0x010a
        /*0fbe*/ 	.byte	0x3f
	.zero		1


	//   ....[58]....
        /*0fc0*/ 	.word	0x00017160
        /*0fc4*/ 	.word	0x00000000
        /*0fc8*/ 	.word	0x00032420
        /*0fcc*/ 	.short	0x010a
        /*0fce*/ 	.byte	0x3f
	.zero		1


	//   ....[59]....
        /*0fd0*/ 	.word	0x00017350
        /*0fd4*/ 	.word	0x00000006
        /*0fd8*/ 	.word	0x00000000
        /*0fdc*/ 	.short	0x010a
        /*0fde*/ 	.byte	0x3f
	.zero		1


	//   ....[60]....
        /*0fe0*/ 	.word	0x00017380
        /*0fe4*/ 	.word	0x00000007
        /*0fe8*/ 	.word	0x00000000
        /*0fec*/ 	.short	0x010a
        /*0fee*/ 	.byte	0x3f
	.zero		1


	//   ....[61]....
        /*0ff0*/ 	.word	0x000173e0
        /*0ff4*/ 	.word	0x00000004
        /*0ff8*/ 	.word	0x00000000
        /*0ffc*/ 	.short	0x010a
        /*0ffe*/ 	.byte	0x3f
	.zero		1


	//   ....[62]....
        /*1000*/ 	.word	0x00017410
        /*1004*/ 	.word	0x00000003
        /*1008*/ 	.word	0x00000000
        /*100c*/ 	.short	0x010a
        /*100e*/ 	.byte	0x3f
	.zero		1


	//   ....[63]....
        /*1010*/ 	.word	0x00017470
        /*1014*/ 	.word	0x00000005
        /*1018*/ 	.word	0x00032400
        /*101c*/ 	.short	0x010a
        /*101e*/ 	.byte	0x3f
	.zero		1


	//   ....[64]....
        /*1020*/ 	.word	0x000174c0
        /*1024*/ 	.word	0x00000000
        /*1028*/ 	.word	0x00032430
        /*102c*/ 	.short	0x010a
        /*102e*/ 	.byte	0x3f
	.zero		1


	//   ....[65]....
        /*1030*/ 	.word	0x00017510
        /*1034*/ 	.word	0x00000005
        /*1038*/ 	.word	0x00032410
        /*103c*/ 	.short	0x010a
        /*103e*/ 	.byte	0x3f
	.zero		1


	//   ....[66]....
        /*1040*/ 	.word	0x00017560
        /*1044*/ 	.word	0x00000000
        /*1048*/ 	.word	0x00032450
        /*104c*/ 	.short	0x010a
        /*104e*/ 	.byte	0x3f
	.zero		1


	//   ....[67]....
        /*1050*/ 	.word	0x000175c0
        /*1054*/ 	.word	0x00000014
        /*1058*/ 	.word	0x00032430
        /*105c*/ 	.short	0x010a
        /*105e*/ 	.byte	0x3f
	.zero		1


	//   ....[68]....
        /*1060*/ 	.word	0x00017620
        /*1064*/ 	.word	0x00000014
        /*1068*/ 	.word	0x00032450
        /*106c*/ 	.short	0x010a
        /*106e*/ 	.byte	0x3f
	.zero		1


	//   ....[69]....
        /*1070*/ 	.word	0x00017680
        /*1074*/ 	.word	0x00000014
        /*1078*/ 	.word	0x00032430
        /*107c*/ 	.short	0x010a
        /*107e*/ 	.byte	0x3f
	.zero		1


	//   ....[70]....
        /*1080*/ 	.word	0x000176e0
        /*1084*/ 	.word	0x00000014
        /*1088*/ 	.word	0x00032450
        /*108c*/ 	.short	0x010a
        /*108e*/ 	.byte	0x3f
	.zero		1


	//   ....[71]....
        /*1090*/ 	.word	0x00017880
        /*1094*/ 	.word	0x00000000
        /*1098*/ 	.word	0x00032440
        /*109c*/ 	.short	0x010a
        /*109e*/ 	.byte	0x3f
	.zero		1


	//   ....[72]....
        /*10a0*/ 	.word	0x00019190
        /*10a4*/ 	.word	0x00000012
        /*10a8*/ 	.word	0x00032420
        /*10ac*/ 	.short	0x010a
        /*10ae*/ 	.byte	0x3f
	.zero		1


	//   ....[73]....
        /*10b0*/ 	.word	0x000191e0
        /*10b4*/ 	.word	0x00000002
        /*10b8*/ 	.word	0x00032460
        /*10bc*/ 	.short	0x010a
        /*10be*/ 	.byte	0x3f
	.zero		1


	//   ....[74]....
        /*10c0*/ 	.word	0x00019230
        /*10c4*/ 	.word	0x00000002
        /*10c8*/ 	.word	0x00032440
        /*10cc*/ 	.short	0x010a
        /*10ce*/ 	.byte	0x3f
	.zero		1


	//   ....[75]....
        /*10d0*/ 	.word	0x00019280
        /*10d4*/ 	.word	0x00000002
        /*10d8*/ 	.word	0x00032460
        /*10dc*/ 	.short	0x010a
        /*10de*/ 	.byte	0x3f
	.zero		1


	//   ....[76]....
        /*10e0*/ 	.word	0x000192d0
        /*10e4*/ 	.word	0x00000002
        /*10e8*/ 	.word	0x00032440
        /*10ec*/ 	.short	0x010a
        /*10ee*/ 	.byte	0x3f
	.zero		1


	//   ....[77]....
        /*10f0*/ 	.word	0x00019320
        /*10f4*/ 	.word	0x00000002
        /*10f8*/ 	.word	0x00032460
        /*10fc*/ 	.short	0x010a
        /*10fe*/ 	.byte	0x3f
	.zero		1


	//   ....[78]....
        /*1100*/ 	.word	0x00019370
        /*1104*/ 	.word	0x00000003
        /*1108*/ 	.word	0x00032440
        /*110c*/ 	.short	0x010a
        /*110e*/ 	.byte	0x3f
	.zero		1


	//   ....[79]....
        /*1110*/ 	.word	0x000193c0
        /*1114*/ 	.word	0x00000003
        /*1118*/ 	.word	0x00032460
        /*111c*/ 	.short	0x010a
        /*111e*/ 	.byte	0x3f
	.zero		1


	//   ....[80]....
        /*1120*/ 	.word	0x00019f40
        /*1124*/ 	.word	0x00000000
        /*1128*/ 	.word	0x00032420
        /*112c*/ 	.short	0x010a
        /*112e*/ 	.byte	0x3f
	.zero		1


	//   ....[81]....
        /*1130*/ 	.word	0x0001a0e0
        /*1134*/ 	.word	0x00000006
        /*1138*/ 	.word	0x00000000
        /*113c*/ 	.short	0x010a
        /*113e*/ 	.byte	0x3f
	.zero		1


	//   ....[82]....
        /*1140*/ 	.word	0x0001a130
        /*1144*/ 	.word	0x00000007
        /*1148*/ 	.word	0x00000000
        /*114c*/ 	.short	0x010a
        /*114e*/ 	.byte	0x3f
	.zero		1


	//   ....[83]....
        /*1150*/ 	.word	0x0001a180
        /*1154*/ 	.word	0x00000004
        /*1158*/ 	.word	0x00000000
        /*115c*/ 	.short	0x010a
        /*115e*/ 	.byte	0x3f
	.zero		1


	//----- nvinfo : EIATTR_NUM_MBARRIERS
	.align		4
.L_621:
        /*1160*/ 	.byte	0x03, 0x38
        /*1162*/ 	.short	0x0017


	//----- nvinfo : EIATTR_EXIT_INSTR_OFFSETS
	.align		4
        /*1164*/ 	.byte	0x04, 0x1c
        /*1166*/ 	.short	(.L_623 - .L_622)


	//   ....[0]....
.L_622:
        /*1168*/ 	.word	0x00000a90


	//   ....[1]....
        /*116c*/ 	.word	0x0000f8e0


	//   ....[2]....
        /*1170*/ 	.word	0x00017460


	//----- nvinfo : EIATTR_MAX_THREADS
	.align		4
.L_623:
        /*1174*/ 	.byte	0x04, 0x05
        /*1176*/ 	.short	(.L_625 - .L_624)
.L_624:
        /*1178*/ 	.word	0x00000180
        /*117c*/ 	.word	0x00000001
        /*1180*/ 	.word	0x00000001


	//----- nvinfo : EIATTR_CRS_STACK_SIZE
	.align		4
.L_625:
        /*1184*/ 	.byte	0x04, 0x1e
        /*1186*/ 	.short	(.L_627 - .L_626)
.L_626:
        /*1188*/ 	.word	0x00000000


	//----- nvinfo : EIATTR_CBANK_PARAM_SIZE
	.align		4
.L_627:
        /*118c*/ 	.byte	0x03, 0x19
        /*118e*/ 	.short	0x0bf0


	//----- nvinfo : EIATTR_PARAM_CBANK
	.align		4
        /*1190*/ 	.byte	0x04, 0x0a
        /*1192*/ 	.short	(.L_629 - .L_628)
	.align		4
.L_628:
        /*1194*/ 	.word	index@(.nv.constant0._ZN7cutlass13device_kernelIN5flash11enable_sm90INS1_16FlashAttnFwdSm90INS1_25CollectiveMainloopFwdSm90ILi2EN4cute5tupleIJNS5_1CILi1EEES8_S8_EEENS6_IJNS7_ILi128EEENS7_ILi96EEENS7_ILi64EEEEEELi256ENS_6half_tEfNS_4arch4Sm90ELb1ELb0ELb1ELb1ELb0ELb0ELb1ELb1ELb0ELb1ELb1ELb0EEENS1_21CollectiveEpilogueFwdINS6_IJSA_NS7_ILi256EEESB_EEES9_SE_SG_Li256ELb1ELb1ELb1ELb0EEENS1_36VarlenDynamicPersistentTileSchedulerILi128ELi96ELi256ELi128ELb1ELb1ELb1ELb1ELb1ELb1EEEEEEEEEvNT_6ParamsE)
        /*1198*/ 	.short	0x0210
        /*119a*/ 	.short	0x0bf0


	//----- nvinfo : EIATTR_SW_WAR
	.align		4
.L_629:
        /*119c*/ 	.byte	0x04, 0x36
        /*119e*/ 	.short	(.L_631 - .L_630)
.L_630:
        /*11a0*/ 	.word	0x00000008
.L_631:


//--------------------- .nv.info._ZN7cutlass13device_kernelIN5flash11enable_sm90INS1_16FlashAttnFwdSm90INS1_25CollectiveMainloopFwdSm90ILi2EN4cute5tupleIJNS5_1CILi1EEES8_S8_EEENS6_IJNS7_ILi128EEENS7_ILi96EEENS7_ILi64EEEEEELi256ENS_6half_tEfNS_4arch4Sm90ELb1ELb0ELb1ELb1ELb0ELb1ELb1ELb1ELb0ELb1ELb1ELb0EEENS1_21CollectiveEpilogueFwdINS6_IJSA_NS7_ILi256EEESB_EEES9_SE_SG_Li256ELb1ELb1ELb1ELb0EEENS1_36VarlenDynamicPersistentTileSchedulerILi128ELi96ELi256ELi128ELb1ELb1ELb1ELb1ELb1ELb1EEEEEEEEEvNT_6ParamsE --------------------------
	.section	.nv.info._ZN7cutlass13device_kernelIN5flash11enable_sm90INS1_16FlashAttnFwdSm90INS1_25CollectiveMainloopFwdSm90ILi2EN4cute5tupleIJNS5_1CILi1EEES8_S8_EEENS6_IJNS7_ILi128EEENS7_ILi96EEENS7_ILi64EEEEEELi256ENS_6half_tEfNS_4arch4Sm90ELb1ELb0ELb1ELb1ELb0ELb1ELb1ELb1ELb0ELb1ELb1ELb0EEENS1_21CollectiveEpilogueFwdINS6_IJSA_NS7_ILi256EEESB_EEES9_SE_SG_Li256ELb1ELb1ELb1ELb0EEENS1_36VarlenDynamicPersistentTileSchedulerILi128ELi96ELi256ELi128ELb1ELb1ELb1ELb1ELb1ELb1EEEEEEEEEvNT_6ParamsE,"",@"SHT_CUDA_INFO"
	.sectionflags	@""
	.align	4


	//----- nvinfo : EIATTR_CUDA_API_VERSION
	.align		4
        /*0000*/ 	.byte	0x04, 0x37
        /*0002*/ 	.short	(.L_633 - .L_632)
.L_632:
        /*0004*/ 	.word	0x00000082


	//----- nvinfo : EIATTR_KPARAM_INFO
	.align		4
.L_633:
        /*0008*/ 	.byte	0x04, 0x17
        /*000a*/ 	.short	(.L_635 - .L_634)
.L_634:
        /*000c*/ 	.word	0x00000000
        /*0010*/ 	.short	0x0000
        /*0012*/ 	.short	0x0070
        /*0014*/ 	.byte	0x00, 0xf0, 0x01, 0x2e


	//----- nvinfo : EIATTR_SPARSE_MMA_MASK
	.align		4
.L_635:
        /*0018*/ 	.byte	0x03, 0x50
        /*001a*/ 	.short	0x0000


	//----- nvinfo : EIATTR_MAXREG_COUNT
	.align		4
        /*001c*/ 	.byte	0x03, 0x1b
        /*001e*/ 	.short	0x00a8


	//----- nvinfo : EIATTR_NUM_BARRIERS
	.align		4
        /*0020*/ 	.byte	0x02, 0x4c
        /*0022*/ 	.byte	0x10
	.zero		1


	//----- nvinfo : EIATTR_EXTERNS
	.align		4
        /*0024*/ 	.byte	0x04, 0x0f
        /*0026*/ 	.short	(.L_637 - .L_636)


	//   ....[0]....
	.align		4
.L_636:
        /*0028*/ 	.word	index@(__assertfail)


	//----- nvinfo : EIATTR_ANNOTATIONS
	.align		4
.L_637:
        /*002c*/ 	.byte	0x04, 0x55
        /*002e*/ 	.short	(.L_639 - .L_638)


	//   ....[0]....
.L_638:
        /* <DEDUP_REMOVED lines=250> */


	//----- nvinfo : EIATTR_MERCURY_ISA_VERSION
	.align		4
.L_639:
        /*0fc0*/ 	.byte	0x03, 0x5f
        /*0fc2*/ 	.short	0x0101


	//----- nvinfo : EIATTR_UNUSED_LOAD_BYTE_OFFSET
	.align		4
        /*0fc4*/ 	.byte	0x04, 0x44
        /*0fc6*/ 	.short	(.L_641 - .L_640)


	//   ....[0]....
.L_640:
        /*0fc8*/ 	.word	0x00000af0
        /*0fcc*/ 	.word	0x0000fff0


	//   ....[1]....
        /*0fd0*/ 	.word	0x00013d30
        /*0fd4*/ 	.word	0x0000fff0


	//----- nvinfo : EIATTR_INT_WARP_WIDE_INSTR_OFFSETS
	.align		4
.L_641:
        /*0fd8*/ 	.byte	0x04, 0x31
        /*0fda*/ 	.short	(.L_643 - .L_642)


	//   ....[0]....
.L_642:
        /*0fdc*/ 	.word	0x00000190


	//   ....[1]....
        /*0fe0*/ 	.word	0x000001d0


	//   ....[2]....
        /*0fe4*/ 	.word	0x00000240


	//   ....[3]....
        /*0fe8*/ 	.word	0x00000250


	//   ....[4]....
        /*0fec*/ 	.word	0x0001ce60


	//   ....[5]....
        /*0ff0*/ 	.word	0x0001cef0


	//   ....[6]....
        /*0ff4*/ 	.word	0x000218c0


	//   ....[7]....
        /*0ff8*/ 	.word	0x00021950


	//----- nvinfo : EIATTR_COOP_GROUP_MASK_REGIDS
	.align		4
.L_643:
        /*0ffc*/ 	.byte	0x04, 0x29
        /*0ffe*/ 	.short	(.L_645 - .L_644)


	//   ....[0]....
.L_644:
        /*1000*/ 	.word	0xffffffff


	//   ....[1]....
        /*1004*/ 	.word	0xffffffff


	//   ....[2]....
        /*1008*/ 	.word	0xffffffff


	//   ....[3]....
        /*100c*/ 	.word	0xffffffff


	//   ....[4]....
        /*1010*/ 	.word	0xffffffff


	//   ....[5]....
        /*1014*/ 	.word	0xffffffff


	//   ....[6]....
        /*1018*/ 	.word	0xffffffff


	//   ....[7]....
        /*101c*/ 	.word	0xffffffff


	//   ....[8]....
        /*1020*/ 	.word	0xffffffff


	//   ....[9]....
        /*1024*/ 	.word	0xffffffff


	//   ....[10]....
        /*1028*/ 	.word	0xffffffff


	//   ....[11]....
        /*102c*/ 	.word	0xffffffff


	//   ....[12]....
        /*1030*/ 	.word	0xffffffff


	//   ....[13]....
        /*1034*/ 	.word	0xffffffff


	//   ....[14]....
        /*1038*/ 	.word	0xffffffff


	//   ....[15]....
        /*103c*/ 	.word	0xffffffff


	//   ....[16]....
        /*1040*/ 	.word	0xffffffff


	//   ....[17]....
        /*1044*/ 	.word	0xffffffff


	//   ....[18]....
        /*1048*/ 	.word	0xffffffff


	//   ....[19]....
        /*104c*/ 	.word	0xffffffff


	//   ....[20]....
        /*1050*/ 	.word	0xffffffff


	//   ....[21]....
        /*1054*/ 	.word	0xffffffff


	//   ....[22]....
        /*1058*/ 	.word	0xffffffff


	//   ....[23]....
        /*105c*/ 	.word	0xffffffff


	//   ....[24]....
        /*1060*/ 	.word	0xffffffff


	//   ....[25]....
        /*1064*/ 	.word	0xffffffff


	//   ....[26]....
        /*1068*/ 	.word	0xffffffff


	//   ....[27]....
        /*106c*/ 	.word	0xffffffff


	//   ....[28]....
        /*1070*/ 	.word	0xffffffff


	//   ....[29]....
        /*1074*/ 	.word	0xffffffff


	//   ....[30]....
        /*1078*/ 	.word	0xffffffff


	//   ....[31]....
        /*107c*/ 	.word	0xffffffff


	//   ....[32]....
        /*1080*/ 	.word	0xffffffff


	//   ....[33]....
        /*1084*/ 	.word	0xffffffff


	//   ....[34]....
        /*1088*/ 	.word	0xffffffff


	//   ....[35]....
        /*108c*/ 	.word	0xffffffff


	//   ....[36]....
        /*1090*/ 	.word	0xffffffff


	//   ....[37]....
        /*1094*/ 	.word	0xffffffff


	//   ....[38]....
        /*1098*/ 	.word	0xffffffff


	//   ....[39]....
        /*109c*/ 	.word	0xffffffff


	//   ....[40]....
        /*10a0*/ 	.word	0xffffffff


	//   ....[41]....
        /*10a4*/ 	.word	0xffffffff


	//   ....[42]....
        /*10a8*/ 	.word	0xffffffff


	//   ....[43]....
        /*10ac*/ 	.word	0xffffffff


	//   ....[44]....
        /*10b0*/ 	.word	0xffffffff


	//   ....[45]....
        /*10b4*/ 	.word	0xffffffff


	//   ....[46]....
        /*10b8*/ 	.word	0xffffffff


	//   ....[47]....
        /*10bc*/ 	.word	0xffffffff


	//   ....[48]....
        /*10c0*/ 	.word	0xffffffff


	//   ....[49]....
        /*10c4*/ 	.word	0xffffffff


	//   ....[50]....
        /*10c8*/ 	.word	0xffffffff


	//   ....[51]....
        /*10cc*/ 	.word	0xffffffff


	//   ....[52]....
        /*10d0*/ 	.word	0xffffffff


	//   ....[53]....
        /*10d4*/ 	.word	0xffffffff


	//   ....[54]....
        /*10d8*/ 	.word	0xffffffff


	//   ....[55]....
        /*10dc*/ 	.word	0xffffffff


	//   ....[56]....
        /*10e0*/ 	.word	0xffffffff


	//   ....[57]....
        /*10e4*/ 	.word	0xffffffff


	//   ....[58]....
        /*10e8*/ 	.word	0xffffffff


	//   ....[59]....
        /*10ec*/ 	.word	0xffffffff


	//   ....[60]....
        /*10f0*/ 	.word	0xffffffff


	//   ....[61]....
        /*10f4*/ 	.word	0xffffffff


	//   ....[62]....
        /*10f8*/ 	.word	0xffffffff


	//   ....[63]....
        /*10fc*/ 	.word	0xffffffff


	//   ....[64]....
        /*1100*/ 	.word	0xffffffff


	//   ....[65]....
        /*1104*/ 	.word	0xffffffff


	//   ....[66]....
        /*1108*/ 	.word	0xffffffff


	//   ....[67]....
        /*110c*/ 	.word	0xffffffff


	//   ....[68]....
        /*1110*/ 	.word	0xffffffff


	//   ....[69]....
        /*1114*/ 	.word	0xffffffff


	//   ....[70]....
        /*1118*/ 	.word	0xffffffff


	//   ....[71]....
        /*111c*/ 	.word	0xffffffff


	//   ....[72]....
        /*1120*/ 	.word	0xffffffff


	//   ....[73]....
        /*1124*/ 	.word	0xffffffff


	//   ....[74]....
        /*1128*/ 	.word	0xffffffff


	//   ....[75]....
        /*112c*/ 	.word	0xffffffff


	//   ....[76]....
        /*1130*/ 	.word	0xffffffff


	//   ....[77]....
        /*1134*/ 	.word	0xffffffff


	//   ....[78]....
        /*1138*/ 	.word	0xffffffff


	//   ....[79]....
        /*113c*/ 	.word	0xffffffff


	//   ....[80]....
        /*1140*/ 	.word	0xffffffff


	//   ....[81]....
        /*1144*/ 	.word	0xffffffff


	//   ....[82]....
        /*1148*/ 	.word	0xffffffff


	//   ....[83]....
        /*114c*/ 	.word	0xffffffff


	//   ....[84]....
        /*1150*/ 	.word	0xffffffff


	//   ....[85]....
        /*1154*/ 	.word	0xffffffff


	//   ....[86]....
        /*1158*/ 	.word	0xffffffff


	//   ....[87]....
        /*115c*/ 	.word	0xffffffff


	//   ....[88]....
        /*1160*/ 	.word	0xffffffff


	//   ....[89]....
        /*1164*/ 	.word	0xffffffff


	//   ....[90]....
        /*1168*/ 	.word	0xffffffff


	//   ....[91]....
        /*116c*/ 	.word	0xffffffff


	//   ....[92]....
        /*1170*/ 	.word	0xffffffff


	//   ....[93]....
        /*1174*/ 	.word	0xffffffff


	//   ....[94]....
        /*1178*/ 	.word	0xffffffff


	//   ....[95]....
        /*117c*/ 	.word	0xffffffff


	//   ....[96]....
        /*1180*/ 	.word	0xffffffff


	//   ....[97]....
        /*1184*/ 	.word	0xffffffff


	//   ....[98]....
        /*1188*/ 	.word	0xffffffff


	//   ....[99]....
        /*118c*/ 	.word	0xffffffff


	//   ....[100]....
        /*1190*/ 	.word	0xffffffff


	//   ....[101]....
        /*1194*/ 	.word	0xffffffff


	//   ....[102]....
        /*1198*/ 	.word	0xffffffff


	//   ....[103]....
        /*119c*/ 	.word	0xffffffff


	//   ....[104]....
        /*11a0*/ 	.word	0xffffffff


	//   ....[105]....
        /*11a4*/ 	.word	0xffffffff


	//   ....[106]....
        /*11a8*/ 	.word	0xffffffff


	//   ....[107]....
        /*11ac*/ 	.word	0xffffffff


	//   ....[108]....
        /*11b0*/ 	.word	0xffffffff


	//   ....[109]....
        /*11b4*/ 	.word	0xffffffff


	//   ....[110]....
        /*11b8*/ 	.word	0xffffffff


	//   ....[111]....
        /*11bc*/ 	.word	0xffffffff


	//   ....[112]....
        /*11c0*/ 	.word	0xffffffff


	//   ....[113]....
        /*11c4*/ 	.word	0xffffffff


	//   ....[114]....
        /*11c8*/ 	.word	0xffffffff


	//   ....[115]....
        /*11cc*/ 	.word	0xffffffff


	//   ....[116]....
        /*11d0*/ 	.word	0xffffffff


	//   ....[117]....
        /*11d4*/ 	.word	0xffffffff


	//   ....[118]....
        /*11d8*/ 	.word	0xffffffff


	//   ....[119]....
        /*11dc*/ 	.word	0xffffffff


	//   ....[120]....
        /*11e0*/ 	.word	0xffffffff


	//   ....[121]....
        /*11e4*/ 	.word	0xffffffff


	//   ....[122]....
        /*11e8*/ 	.word	0xffffffff


	//   ....[123]....
        /*11ec*/ 	.word	0xffffffff


	//   ....[124]....
        /*11f0*/ 	.word	0xffffffff


	//   ....[125]....
        /*11f4*/ 	.word	0xffffffff


	//   ....[126]....
        /*11f8*/ 	.word	0xffffffff


	//   ....[127]....
        /*11fc*/ 	.word	0xffffffff


	//   ....[128]....
        /*1200*/ 	.word	0xffffffff


	//   ....[129]....
        /*1204*/ 	.word	0xffffffff


	//   ....[130]....
        /*1208*/ 	.word	0xffffffff


	//   ....[131]....
        /*120c*/ 	.word	0xffffffff


	//   ....[132]....
        /*1210*/ 	.word	0xffffffff


	//   ....[133]....
        /*1214*/ 	.word	0xffffffff


	//   ....[134]....
        /*1218*/ 	.word	0xffffffff


	//   ....[135]....
        /*121c*/ 	.word	0xffffffff


	//   ....[136]....
        /*1220*/ 	.word	0xffffffff


	//   ....[137]....
        /*1224*/ 	.word	0xffffffff


	//   ....[138]....
        /*1228*/ 	.word	0x0500000f


	//   ....[139]....
        /*122c*/ 	.word	0x0500000f


	//   ....[140]....
        /*1230*/ 	.word	0x0500000f


	//   ....[141]....
        /*1234*/ 	.word	0x0500000f


	//   ....[142]....
        /*1238*/ 	.word	0x0500000f


	//   ....[143]....
        /*123c*/ 	.word	0x0500000f


	//   ....[144]....
        /*1240*/ 	.word	0x0500000f


	//   ....[145]....
        /*1244*/ 	.word	0x0500000f


	//   ....[146]....
        /*1248*/ 	.word	0x0500000f


	//   ....[147]....
        /*124c*/ 	.word	0x0500000f


	//   ....[148]....
        /*1250*/ 	.word	0x0500000f


	//   ....[149]....
        /*1254*/ 	.word	0x0500000f


	//   ....[150]....
        /*1258*/ 	.word	0x0500000f


	//   ....[151]....
        /*125c*/ 	.word	0x0500000f


	//   ....[152]....
        /*1260*/ 	.word	0x0500000f


	//   ....[153]....
        /*1264*/ 	.word	0x0500000f


	//   ....[154]....
        /*1268*/ 	.word	0x0500000f


	//   ....[155]....
        /*126c*/ 	.word	0x0500000f


	//   ....[156]....
        /*1270*/ 	.word	0x0500000f


	//   ....[157]....
        /*1274*/ 	.word	0x0500000f


	//   ....[158]....
        /*1278*/ 	.word	0x0500000f


	//   ....[159]....
        /*127c*/ 	.word	0x0500000f


	//   ....[160]....
        /*1280*/ 	.word	0x0500000f


	//   ....[161]....
        /*1284*/ 	.word	0x0500000f


	//   ....[162]....
        /*1288*/ 	.word	0x0500000f


	//   ....[163]....
        /*128c*/ 	.word	0x0500000f


	//   ....[164]....
        /*1290*/ 	.word	0x0500000f


	//   ....[165]....
        /*1294*/ 	.word	0x0500000f


	//   ....[166]....
        /*1298*/ 	.word	0x0500000f


	//   ....[167]....
        /*129c*/ 	.word	0x0500000f


	//   ....[168]....
        /*12a0*/ 	.word	0x0500000f


	//   ....[169]....
        /*12a4*/ 	.word	0x0500000f


	//   ....[170]....
        /*12a8*/ 	.word	0x0500000f


	//   ....[171]....
        /*12ac*/ 	.word	0x0500000f


	//   ....[172]....
        /*12b0*/ 	.word	0x0500000f


	//   ....[173]....
        /*12b4*/ 	.word	0x0500000f


	//   ....[174]....
        /*12b8*/ 	.word	0x0500000f


	//   ....[175]....
        /*12bc*/ 	.word	0x0500000f


	//   ....[176]....
        /*12c0*/ 	.word	0x0500000f


	//   ....[177]....
        /*12c4*/ 	.word	0x0500000f


	//   ....[178]....
        /*12c8*/ 	.word	0x0500000f


	//   ....[179]....
        /*12cc*/ 	.word	0x0500000f


	//   ....[180]....
        /*12d0*/ 	.word	0x0500000f


	//   ....[181]....
        /*12d4*/ 	.word	0x0500000f


	//   ....[182]....
        /*12d8*/ 	.word	0x0500000f


	//   ....[183]....
        /*12dc*/ 	.word	0x0500000f


	//   ....[184]....
        /*12e0*/ 	.word	0x0500000f


	//   ....[185]....
        /*12e4*/ 	.word	0x0500000f


	//   ....[186]....
        /*12e8*/ 	.word	0x0500000f


	//   ....[187]....
        /*12ec*/ 	.word	0x0500000f


	//   ....[188]....
        /*12f0*/ 	.word	0x0500000f


	//   ....[189]....
        /*12f4*/ 	.word	0x0500000f


	//   ....[190]....
        /*12f8*/ 	.word	0x0500000f


	//   ....[191]....
        /*12fc*/ 	.word	0x0500000f


	//   ....[192]....
        /*1300*/ 	.word	0x0500000f


	//   ....[193]....
        /*1304*/ 	.word	0x0500000f


	//   ....[194]....
        /*1308*/ 	.word	0x0500000f


	//   ....[195]....
        /*130c*/ 	.word	0x0500000f


	//   ....[196]....
        /*1310*/ 	.word	0x0500000f


	//   ....[197]....
        /*1314*/ 	.word	0x0500000f


	//   ....[198]....
        /*1318*/ 	.word	0x0500000f


	//   ....[199]....
        /*131c*/ 	.word	0x0500000f


	//   ....[200]....
        /*1320*/ 	.word	0x0500000f


	//   ....[201]....
        /*1324*/ 	.word	0x0500000f


	//   ....[202]....
        /*1328*/ 	.word	0x0500000f


	//   ....[203]....
        /*132c*/ 	.word	0x0500000f


	//   ....[204]....
        /*1330*/ 	.word	0x0500000f


	//   ....[205]....
        /*1334*/ 	.word	0x0500000f


	//   ....[206]....
        /*1338*/ 	.word	0x0500000f


	//   ....[207]....
        /*133c*/ 	.word	0x0500000f


	//   ....[208]....
        /*1340*/ 	.word	0x0500000f


	//   ....[209]....
        /*1344*/ 	.word	0x0500000f


	//   ....[210]....
        /*1348*/ 	.word	0x0500000f


	//   ....[211]....
        /*134c*/ 	.word	0x0500000f


	//   ....[212]....
        /*1350*/ 	.word	0x0500000f


	//   ....[213]....
        /*1354*/ 	.word	0x0500000f


	//   ....[214]....
        /*1358*/ 	.word	0x0500000f


	//   ....[215]....
        /*135c*/ 	.word	0x0500000f


	//   ....[216]....
        /*1360*/ 	.word	0x0500000f


	//   ....[217]....
        /*1364*/ 	.word	0x0500000f


	//   ....[218]....
        /*1368*/ 	.word	0x0500000f


	//   ....[219]....
        /*136c*/ 	.word	0x0500000f


	//   ....[220]....
        /*1370*/ 	.word	0x0500000f


	//   ....[221]....
        /*1374*/ 	.word	0x0500000f


	//   ....[222]....
        /*1378*/ 	.word	0x0500000f


	//   ....[223]....
        /*137c*/ 	.word	0x0500000f


	//   ....[224]....
        /*1380*/ 	.word	0x0500000f


	//   ....[225]....
        /*1384*/ 	.word	0x0500000f


	//   ....[226]....
        /*1388*/ 	.word	0x0500000f


	//   ....[227]....
        /*138c*/ 	.word	0x0500000f


	//----- nvinfo : EIATTR_COOP_GROUP_INSTR_OFFSETS
	.align		4
.L_645:
        /*1390*/ 	.byte	0x04, 0x28
        /*1392*/ 	.short	(.L_647 - .L_646)


	//   ....[0]....
.L_646:
        /*1394*/ 	.word	0x00000070


	//   ....[1]....
        /*1398*/ 	.word	0x000001a0


	//   ....[2]....
        /*139c*/ 	.word	0x000001f0


	//   ....[3]....
        /*13a0*/ 	.word	0x00000440


	//   ....[4]....
        /*13a4*/ 	.word	0x000005a0


	//   ....[5]....
        /*13a8*/ 	.word	0x000006c0


	//   ....[6]....
        /*13ac*/ 	.word	0x00000820


	//   ....[7]....
        /*13b0*/ 	.word	0x00006c00


	//   ....[8]....
        /*13b4*/ 	.word	0x000073f0


	//   ....[9]....
        /*13b8*/ 	.word	0x00007400


	//   ....[10]....
        /*13bc*/ 	.word	0x00007410


	//   ....[11]....
        /*13c0*/ 	.word	0x00007420


	//   ....[12]....
        /*13c4*/ 	.word	0x00007720


	//   ....[13]....
        /*13c8*/ 	.word	0x00007730


	//   ....[14]....
        /*13cc*/ 	.word	0x00007740


	//   ....[15]....
        /*13d0*/ 	.word	0x00007750


	//   ....[16]....
        /*13d4*/ 	.word	0x00008970


	//   ....[17]....
        /*13d8*/ 	.word	0x00008980


	//   ....[18]....
        /*13dc*/ 	.word	0x00008990


	//   ....[19]....
        /*13e0*/ 	.word	0x000089c0


	//   ....[20]....
        /*13e4*/ 	.word	0x00008aa0


	//   ....[21]....
        /*13e8*/ 	.word	0x00008ac0


	//   ....[22]....
        /*13ec*/ 	.word	0x00008ad0


	//   ....[23]....
        /*13f0*/ 	.word	0x00008b50


	//   ....[24]....
        /*13f4*/ 	.word	0x0000b020


	//   ....[25]....
        /*13f8*/ 	.word	0x0000b250


	//   ....[26]....
        /*13fc*/ 	.word	0x0000b7d0


	//   ....[27]....
        /*1400*/ 	.word	0x0000b840


	//   ....[28]....
        /*1404*/ 	.word	0x0000bf00


	//   ....[29]....
        /*1408*/ 	.word	0x0000bf50


	//   ....[30]....
        /*140c*/ 	.word	0x0000dca0


	//   ....[31]....
        /*1410*/ 	.word	0x0000dce0


	//   ....[32]....
        /*1414*/ 	.word	0x0000e430


	//   ....[33]....
        /*1418*/ 	.word	0x0000e490


	//   ....[34]....
        /*141c*/ 	.word	0x0000ecb0


	//   ....[35]....
        /*1420*/ 	.word	0x0000ece0


	//   ....[36]....
        /*1424*/ 	.word	0x000116b0


	//   ....[37]....
        /*1428*/ 	.word	0x00011720


	//   ....[38]....
        /*142c*/ 	.word	0x00011d30


	//   ....[39]....
        /*1430*/ 	.word	0x00011d80


	//   ....[40]....
        /*1434*/ 	.word	0x00013280


	//   ....[41]....
        /*1438*/ 	.word	0x00013310


	//   ....[42]....
        /*143c*/ 	.word	0x00013320


	//   ....[43]....
        /*1440*/ 	.word	0x00013380


	//   ....[44]....
        /*1444*/ 	.word	0x00014df0


	//   ....[45]....
        /*1448*/ 	.word	0x00014e10


	//   ....[46]....
        /*144c*/ 	.word	0x00014e20


	//   ....[47]....
        /*1450*/ 	.word	0x00014e30


	//   ....[48]....
        /*1454*/ 	.word	0x00015840


	//   ....[49]....
        /*1458*/ 	.word	0x00015850


	//   ....[50]....
        /*145c*/ 	.word	0x00015a90


	//   ....[51]....
        /*1460*/ 	.word	0x00015aa0


	//   ....[52]....
        /*1464*/ 	.word	0x00015ca0


	//   ....[53]....
        /*1468*/ 	.word	0x00015cb0


	//   ....[54]....
        /*146c*/ 	.word	0x00015eb0


	//   ....[55]....
        /*1470*/ 	.word	0x00015ec0


	//   ....[56]....
        /*1474*/ 	.word	0x00016360


	//   ....[57]....
        /*1478*/ 	.word	0x00016370


	//   ....[58]....
        /*147c*/ 	.word	0x00016ff0


	//   ....[59]....
        /*1480*/ 	.word	0x00017000


	//   ....[60]....
        /*1484*/ 	.word	0x00019250


	//   ....[61]....
        /*1488*/ 	.word	0x00019260


	//   ....[62]....
        /*148c*/ 	.word	0x00019470


	//   ....[63]....
        /*1490*/ 	.word	0x00019480


	//   ....[64]....
        /*1494*/ 	.word	0x00019680


	//   ....[65]....
        /*1498*/ 	.word	0x00019690


	//   ....[66]....
        /*149c*/ 	.word	0x00019890


	//   ....[67]....
        /*14a0*/ 	.word	0x000198a0


	//   ....[68]....
        /*14a4*/ 	.word	0x00019b00


	//   ....[69]....
        /*14a8*/ 	.word	0x00019d30


	//   ....[70]....
        /*14ac*/ 	.word	0x00019d60


	//   ....[71]....
        /*14b0*/ 	.word	0x00019d90


	//   ....[72]....
        /*14b4*/ 	.word	0x00019dc0


	//   ....[73]....
        /*14b8*/ 	.word	0x00019df0


	//   ....[74]....
        /*14bc*/ 	.word	0x00019e20


	//   ....[75]....
        /*14c0*/ 	.word	0x00019fc0


	//   ....[76]....
        /*14c4*/ 	.word	0x00019ff0


	//   ....[77]....
        /*14c8*/ 	.word	0x0001a020


	//   ....[78]....
        /*14cc*/ 	.word	0x0001a050


	//   ....[79]....
        /*14d0*/ 	.word	0x0001a080


	//   ....[80]....
        /*14d4*/ 	.word	0x0001a0b0


	//   ....[81]....
        /*14d8*/ 	.word	0x0001a150


	//   ....[82]....
        /*14dc*/ 	.word	0x0001a180


	//   ....[83]....
        /*14e0*/ 	.word	0x0001a190


	//   ....[84]....
        /*14e4*/ 	.word	0x0001a1c0


	//   ....[85]....
        /*14e8*/ 	.word	0x0001b7b0


	//   ....[86]....
        /*14ec*/ 	.word	0x0001d440


	//   ....[87]....
        /*14f0*/ 	.word	0x0001def0


	//   ....[88]....
        /*14f4*/ 	.word	0x0001df20


	//   ....[89]....
        /*14f8*/ 	.word	0x0001df40


	//   ....[90]....
        /*14fc*/ 	.word	0x0001df80


	//   ....[91]....
        /*1500*/ 	.word	0x0001e070


	//   ....[92]....
        /*1504*/ 	.word	0x0001e080


	//   ....[93]....
        /*1508*/ 	.word	0x0001e130


	//   ....[94]....
        /*150c*/ 	.word	0x0001e140


	//   ....[95]....
        /*1510*/ 	.word	0x0001e1d0


	//   ....[96]....
        /*1514*/ 	.word	0x0001e1f0


	//   ....[97]....
        /*1518*/ 	.word	0x0001e290


	//   ....[98]....
        /*151c*/ 	.word	0x0001e2b0


	//   ....[99]....
        /*1520*/ 	.word	0x0001e340


	//   ....[100]....
        /*1524*/ 	.word	0x0001e360


	//   ....[101]....
        /*1528*/ 	.word	0x0001e3f0


	//   ....[102]....
        /*152c*/ 	.word	0x0001e400


	//   ....[103]....
        /*1530*/ 	.word	0x0001eb30


	//   ....[104]....
        /*1534*/ 	.word	0x0001eb40


	//   ....[105]....
        /*1538*/ 	.word	0x0001ebf0


	//   ....[106]....
        /*153c*/ 	.word	0x0001ec00


	//   ....[107]....
        /*1540*/ 	.word	0x0001ecc0


	//   ....[108]....
        /*1544*/ 	.word	0x0001ecd0


	//   ....[109]....
        /*1548*/ 	.word	0x0001ed90


	//   ....[110]....
        /*154c*/ 	.word	0x0001eda0


	//   ....[111]....
        /*1550*/ 	.word	0x0001ee40


	//   ....[112]....
        /*1554*/ 	.word	0x0001ee50


	//   ....[113]....
        /*1558*/ 	.word	0x0001ef00


	//   ....[114]....
        /*155c*/ 	.word	0x0001ef10


	//   ....[115]....
        /*1560*/ 	.word	0x0001efc0


	//   ....[116]....
        /*1564*/ 	.word	0x0001efd0


	//   ....[117]....
        /*1568*/ 	.word	0x0001efe0


	//   ....[118]....
        /*156c*/ 	.word	0x0001f050


	//   ....[119]....
        /*1570*/ 	.word	0x00021be0


	//   ....[120]....
        /*1574*/ 	.word	0x00021c10


	//   ....[121]....
        /*1578*/ 	.word	0x00021c70


	//   ....[122]....
        /*157c*/ 	.word	0x00021ca0


	//   ....[123]....
        /*1580*/ 	.word	0x00021cd0


	//   ....[124]....
        /*1584*/ 	.word	0x00021d00


	//   ....[125]....
        /*1588*/ 	.word	0x00021d30


	//   ....[126]....
        /*158c*/ 	.word	0x00021d60


	//   ....[127]....
        /*1590*/ 	.word	0x00021f20


	//   ....[128]....
        /*1594*/ 	.word	0x00021f50


	//   ....[129]....
        /*1598*/ 	.word	0x00021f80


	//   ....[130]....
        /*159c*/ 	.word	0x00021fb0


	//   ....[131]....
        /*15a0*/ 	.word	0x00021fe0


	//   ....[132]....
        /*15a4*/ 	.word	0x00022010


	//   ....[133]....
        /*15a8*/ 	.word	0x000220e0


	//   ....[134]....
        /*15ac*/ 	.word	0x00022100


	//   ....[135]....
        /*15b0*/ 	.word	0x00022110


	//   ....[136]....
        /*15b4*/ 	.word	0x00022190


	//   ....[137]....
        /*15b8*/ 	.word	0x00022cd0


	//   ....[138]....
        /*15bc*/ 	.word	0x000230e0


	//   ....[139]....
        /*15c0*/ 	.word	0x00023180


	//   ....[140]....
        /*15c4*/ 	.word	0x00023210


	//   ....[141]....
        /*15c8*/ 	.word	0x00023260


	//   ....[142]....
        /*15cc*/ 	.word	0x000232b0


	//   ....[143]....
        /*15d0*/ 	.word	0x00023340


	//   ....[144]....
        /*15d4*/ 	.word	0x000233d0


	//   ....[145]....
        /*15d8*/ 	.word	0x00023420


	//   ....[146]....
        /*15dc*/ 	.word	0x00023470


	//   ....[147]....
        /*15e0*/ 	.word	0x00023570


	//   ....[148]....
        /*15e4*/ 	.word	0x00023620


	//   ....[149]....
        /*15e8*/ 	.word	0x00023670


	//   ....[150]....
        /*15ec*/ 	.word	0x000236c0


	//   ....[151]....
        /*15f0*/ 	.word	0x00023840


	//   ....[152]....
        /*15f4*/ 	.word	0x000239a0


	//   ....[153]....
        /*15f8*/ 	.word	0x00023a20


	//   ....[154]....
        /*15fc*/ 	.word	0x00023a70


	//   ....[155]....
        /*1600*/ 	.word	0x00023d70


	//   ....[156]....
        /*1604*/ 	.word	0x00023dc0


	//   ....[157]....
        /*1608*/ 	.word	0x00023e50


	//   ....[158]....
        /*160c*/ 	.word	0x00023ee0


	//   ....[159]....
        /*1610*/ 	.word	0x00023f70


	//   ....[160]....
        /*1614*/ 	.word	0x00024000


	//   ....[161]....
        /*1618*/ 	.word	0x00024090


	//   ....[162]....
        /*161c*/ 	.word	0x00024120


	//   ....[163]....
        /*1620*/ 	.word	0x000241a0


	//   ....[164]....
        /*1624*/ 	.word	0x000241f0


	//   ....[165]....
        /*1628*/ 	.word	0x00024290


	//   ....[166]....
        /*162c*/ 	.word	0x00024320


	//   ....[167]....
        /*1630*/ 	.word	0x000243b0


	//   ....[168]....
        /*1634*/ 	.word	0x00024400


	//   ....[169]....
        /*1638*/ 	.word	0x00024490


	//   ....[170]....
        /*163c*/ 	.word	0x00024520


	//   ....[171]....
        /*1640*/ 	.word	0x000245b0


	//   ....[172]....
        /*1644*/ 	.word	0x00024640


	//   ....[173]....
        /*1648*/ 	.word	0x000246d0


	//   ....[174]....
        /*164c*/ 	.word	0x00024760


	//   ....[175]....
        /*1650*/ 	.word	0x00024820


	//   ....[176]....
        /*1654*/ 	.word	0x00024b00


	//   ....[177]....
        /*1658*/ 	.word	0x00024c80


	//   ....[178]....
        /*165c*/ 	.word	0x00024ce0


	//   ....[179]....
        /*1660*/ 	.word	0x00024d70


	//   ....[180]....
        /*1664*/ 	.word	0x00024dd0


	//   ....[181]....
        /*1668*/ 	.word	0x00024e70


	//   ....[182]....
        /*166c*/ 	.word	0x00024f60


	//   ....[183]....
        /*1670*/ 	.word	0x00025090


	//   ....[184]....
        /*1674*/ 	.word	0x00025130


	//   ....[185]....
        /*1678*/ 	.word	0x00025200


	//   ....[186]....
        /*167c*/ 	.word	0x00025300


	//   ....[187]....
        /*1680*/ 	.word	0x00025370


	//   ....[188]....
        /*1684*/ 	.word	0x00025410


	//   ....[189]....
        /*1688*/ 	.word	0x000254e0


	//   ....[190]....
        /*168c*/ 	.word	0x00025580


	//   ....[191]....
        /*1690*/ 	.word	0x00025630


	//   ....[192]....
        /*1694*/ 	.word	0x00025710


	//   ....[193]....
        /*1698*/ 	.word	0x00025970


	//   ....[194]....
        /*169c*/ 	.word	0x00025a20


	//   ....[195]....
        /*16a0*/ 	.word	0x00025b20


	//   ....[196]....
        /*16a4*/ 	.word	0x00025c10


	//   ....[197]....
        /*16a8*/ 	.word	0x00025ca0


	//   ....[198]....
        /*16ac*/ 	.word	0x00025d90


	//   ....[199]....
        /*16b0*/ 	.word	0x00025e20


	//   ....[200]....
        /*16b4*/ 	.word	0x00025f10


	//   ....[201]....
        /*16b8*/ 	.word	0x00025fa0


	//   ....[202]....
        /*16bc*/ 	.word	0x00026090


	//   ....[203]....
        /*16c0*/ 	.word	0x00026120


	//   ....[204]....
        /*16c4*/ 	.word	0x00026200


	//   ....[205]....
        /*16c8*/ 	.word	0x00026330


	//   ....[206]....
        /*16cc*/ 	.word	0x00026380


	//   ....[207]....
        /*16d0*/ 	.word	0x000263e0


	//   ....[208]....
        /*16d4*/ 	.word	0x00026480


	//   ....[209]....
        /*16d8*/ 	.word	0x00026820


	//   ....[210]....
        /*16dc*/ 	.word	0x000268c0


	//   ....[211]....
        /*16e0*/ 	.word	0x00026a60


	//   ....[212]....
        /*16e4*/ 	.word	0x00026ae0


	//   ....[213]....
        /*16e8*/ 	.word	0x00026b60


	//   ....[214]....
        /*16ec*/ 	.word	0x00026be0


	//   ....[215]....
        /*16f0*/ 	.word	0x00026c60


	//   ....[216]....
        /*16f4*/ 	.word	0x00026cf0


	//   ....[217]....
        /*16f8*/ 	.word	0x00026d90


	//   ....[218]....
        /*16fc*/ 	.word	0x00026e40


	//   ....[219]....
        /*1700*/ 	.word	0x00026ec0


	//   ....[220]....
        /*1704*/ 	.word	0x00026f40


	//   ....[221]....
        /*1708*/ 	.word	0x00026fc0


	//   ....[222]....
        /*170c*/ 	.word	0x00027050


	//   ....[223]....
        /*1710*/ 	.word	0x000270d0


	//   ....[224]....
        /*1714*/ 	.word	0x00027180


	//   ....[225]....
        /*1718*/ 	.word	0x000271d0


	//   ....[226]....
        /*171c*/ 	.word	0x00027290


	//   ....[227]....
        /*1720*/ 	.word	0x000273c0


	//----- nvinfo : EIATTR_REG_RECONFIG
	.align		4
.L_647:
        /*1724*/ 	.byte	0x01, 0x54
	.zero		2


	//----- nvinfo : EIATTR_SYSCALL_OFFSETS
	.align		4
        /*1728*/ 	.byte	0x04, 0x46
        /*172a*/ 	.short	(.L_649 - .L_648)


	//   ....[0]....
.L_648:
        /*172c*/ 	.word	0x000023f0


	//   ....[1]....
        /*1730*/ 	.word	0x00002540


	//   ....[2]....
        /*1734*/ 	.word	0x00006df0


	//   ....[3]....
        /*1738*/ 	.word	0x00007110


	//   ....[4]....
        /*173c*/ 	.word	0x0001d060


	//   ....[5]....
        /*1740*/ 	.word	0x0001d1b0


	//   ....[6]....
        /*1744*/ 	.word	0x0001d2b0


	//   ....[7]....
        /*1748*/ 	.word	0x0001db10


	//   ....[8]....
        /*174c*/ 	.word	0x0001e710


	//----- nvinfo : EIATTR_MBARRIER_INSTR_OFFSETS
	.align		4
.L_649:
        /*1750*/ 	.byte	0x04, 0x39
        /*1752*/ 	.short	(.L_651 - .L_650)


	//   ....[0]....
.L_650:
        /*1754*/ 	.word	0x000002e0
        /*1758*/ 	.word	0x000000ff
        /*175c*/ 	.word	0x00032400
        /*1760*/ 	.short	0x0100
        /*1762*/ 	.byte	0x08
	.zero		1


	//   ....[1]....
        /*1764*/ 	.word	0x000002f0
        /*1768*/ 	.word	0x000000ff
        /*176c*/ 	.word	0x00032410
        /*1770*/ 	.short	0x0100
        /*1772*/ 	.byte	0x08
	.zero		1


	//   ....[2]....
        /*1774*/ 	.word	0x00000300
        /*1778*/ 	.word	0x000000ff
        /*177c*/ 	.word	0x00032420
        /*1780*/ 	.short	0x0100
        /*1782*/ 	.byte	0x08
	.zero		1


	//   ....[3]....
        /*1784*/ 	.word	0x000003f0
        /*1788*/ 	.word	0x000000ff
        /*178c*/ 	.word	0x00032430
        /*1790*/ 	.short	0x0100
        /*1792*/ 	.byte	0x08
	.zero		1


	//   ....[4]....
        /*1794*/ 	.word	0x00000400
        /*1798*/ 	.word	0x000000ff
        /*179c*/ 	.word	0x00032440
        /*17a0*/ 	.short	0x0100
        /*17a2*/ 	.byte	0x08
	.zero		1


	//   ....[5]....
        /*17a4*/ 	.word	0x00000410
        /*17a8*/ 	.word	0x000000ff
        /*17ac*/ 	.word	0x00032438
        /*17b0*/ 	.short	0x0100
        /*17b2*/ 	.byte	0x08
	.zero		1


	//   ....[6]....
        /*17b4*/ 	.word	0x00000420
        /*17b8*/ 	.word	0x000000ff
        /*17bc*/ 	.word	0x00032448
        /*17c0*/ 	.short	0x0100
        /*17c2*/ 	.byte	0x08
	.zero		1


	//   ....[7]....
        /*17c4*/ 	.word	0x00000550
        /*17c8*/ 	.word	0x000000ff
        /*17cc*/ 	.word	0x00032450
        /*17d0*/ 	.short	0x0100
        /*17d2*/ 	.byte	0x08
	.zero		1


	//   ....[8]....
        /*17d4*/ 	.word	0x00000560
        /*17d8*/ 	.word	0x000000ff
        /*17dc*/ 	.word	0x00032460
        /*17e0*/ 	.short	0x0100
        /*17e2*/ 	.byte	0x08
	.zero		1


	//   ....[9]....
        /*17e4*/ 	.word	0x00000570
        /*17e8*/ 	.word	0x000000ff
        /*17ec*/ 	.word	0x00032458
        /*17f0*/ 	.short	0x0100
        /*17f2*/ 	.byte	0x08
	.zero		1


	//   ....[10]....
        /*17f4*/ 	.word	0x00000580
        /*17f8*/ 	.word	0x000000ff
        /*17fc*/ 	.word	0x00032468
        /*1800*/ 	.short	0x0100
        /*1802*/ 	.byte	0x08
	.zero		1


	//   ....[11]....
        /*1804*/ 	.word	0x00000670
        /*1808*/ 	.word	0x000000ff
        /*180c*/ 	.word	0x00032470
        /*1810*/ 	.short	0x0100
        /*1812*/ 	.byte	0x06
	.zero		1


	//   ....[12]....
        /*1814*/ 	.word	0x00000680
        /*1818*/ 	.word	0x000000ff
        /*181c*/ 	.word	0x00032480
        /*1820*/ 	.short	0x0100
        /*1822*/ 	.byte	0x06
	.zero		1


	//   ....[13]....
        /*1824*/ 	.word	0x00000690
        /*1828*/ 	.word	0x000000ff
        /*182c*/ 	.word	0x00032478
        /*1830*/ 	.short	0x0100
        /*1832*/ 	.byte	0x06
	.zero		1


	//   ....[14]....
        /*1834*/ 	.word	0x000006a0
        /*1838*/ 	.word	0x000000ff
        /*183c*/ 	.word	0x00032488
        /*1840*/ 	.short	0x0100
        /*1842*/ 	.byte	0x06
	.zero		1


	//   ....[15]....
        /*1844*/ 	.word	0x000007d0
        /*1848*/ 	.word	0x000000ff
        /*184c*/ 	.word	0x00032490
        /*1850*/ 	.short	0x0100
        /*1852*/ 	.byte	0x08
	.zero		1


	//   ....[16]....
        /*1854*/ 	.word	0x000007e0
        /*1858*/ 	.word	0x000000ff
        /*185c*/ 	.word	0x000324a0
        /*1860*/ 	.short	0x0100
        /*1862*/ 	.byte	0x08
	.zero		1


	//   ....[17]....
        /*1864*/ 	.word	0x000007f0
        /*1868*/ 	.word	0x000000ff
        /*186c*/ 	.word	0x00032498
        /*1870*/ 	.short	0x0100
        /*1872*/ 	.byte	0x08
	.zero		1


	//   ....[18]....
        /*1874*/ 	.word	0x00000800
        /*1878*/ 	.word	0x000000ff
        /*187c*/ 	.word	0x000324a8
        /*1880*/ 	.short	0x0100
        /*1882*/ 	.byte	0x08
	.zero		1


	//   ....[19]....
        /*1884*/ 	.word	0x00000930
        /*1888*/ 	.word	0x000000ff
        /*188c*/ 	.word	0x000324b0
        /*1890*/ 	.short	0x0100
        /*1892*/ 	.byte	0x08
	.zero		1


	//   ....[20]....
        /*1894*/ 	.word	0x00000940
        /*1898*/ 	.word	0x000000ff
        /*189c*/ 	.word	0x000324c0
        /*18a0*/ 	.short	0x0100
        /*18a2*/ 	.byte	0x08
	.zero		1


	//   ....[21]....
        /*18a4*/ 	.word	0x00000950
        /*18a8*/ 	.word	0x000000ff
        /*18ac*/ 	.word	0x000324b8
        /*18b0*/ 	.short	0x0100
        /*18b2*/ 	.byte	0x08
	.zero		1


	//   ....[22]....
        /*18b4*/ 	.word	0x00000960
        /*18b8*/ 	.word	0x000000ff
        /*18bc*/ 	.word	0x000324c8
        /*18c0*/ 	.short	0x0100
        /*18c2*/ 	.byte	0x08
	.zero		1


	//   ....[23]....
        /*18c4*/ 	.word	0x00003850
        /*18c8*/ 	.word	0x00000060
        /*18cc*/ 	.word	0x00032490
        /*18d0*/ 	.short	0x010a
        /*18d2*/ 	.byte	0x3f
	.zero		1


	//   ....[24]....
        /*18d4*/ 	.word	0x000049c0
        /*18d8*/ 	.word	0x00000060
        /*18dc*/ 	.word	0x00032490
        /*18e0*/ 	.short	0x010a
        /*18e2*/ 	.byte	0x3f
	.zero		1


	//   ....[25]....
        /*18e4*/ 	.word	0x00005a90
        /*18e8*/ 	.word	0x00000060
        /*18ec*/ 	.word	0x00032490
        /*18f0*/ 	.short	0x010a
        /*18f2*/ 	.byte	0x3f
	.zero		1


	//   ....[26]....
        /*18f4*/ 	.word	0x00005cb0
        /*18f8*/ 	.word	0x00000020
        /*18fc*/ 	.word	0x00000000
        /*1900*/ 	.short	0x0101
        /*1902*/ 	.byte	0x3f
	.zero		1


	//   ....[27]....
        /*1904*/ 	.word	0x00005cf0
        /*1908*/ 	.word	0x00000060
        /*190c*/ 	.word	0x000324b0
        /*1910*/ 	.short	0x010a
        /*1912*/ 	.byte	0x3f
	.zero		1


	//   ....[28]....
        /*1914*/ 	.word	0x00006350
        /*1918*/ 	.word	0x00000060
        /*191c*/ 	.word	0x00000000
        /*1920*/ 	.short	0x0101
        /*1922*/ 	.byte	0x3f
	.zero		1


	//   ....[29]....
        /*1924*/ 	.word	0x00006e90
        /*1928*/ 	.word	0x00000013
        /*192c*/ 	.word	0x00032400
        /*1930*/ 	.short	0x010a
        /*1932*/ 	.byte	0x3f
	.zero		1


	//   ....[30]....
        /*1934*/ 	.word	0x00006ee0
        /*1938*/ 	.word	0x00000013
        /*193c*/ 	.word	0x00032400
        /*1940*/ 	.short	0x010a
        /*1942*/ 	.byte	0x3f
	.zero		1


	//   ....[31]....
        /*1944*/ 	.word	0x000079a0
        /*1948*/ 	.word	0x00000013
        /*194c*/ 	.word	0x00032400
        /*1950*/ 	.short	0x010a
        /*1952*/ 	.byte	0x3f
	.zero		1


	//   ....[32]....
        /*1954*/ 	.word	0x00008e00
        /*1958*/ 	.word	0x00000013
        /*195c*/ 	.word	0x00032400
        /*1960*/ 	.short	0x010a
        /*1962*/ 	.byte	0x3f
	.zero		1


	//   ....[33]....
        /*1964*/ 	.word	0x00009cd0
        /*1968*/ 	.word	0x000000b3
        /*196c*/ 	.word	0x00032430
        /*1970*/ 	.short	0x010a
        /*1972*/ 	.byte	0x3f
	.zero		1


	//   ....[34]....
        /*1974*/ 	.word	0x00009d60
        /*1978*/ 	.word	0x000000b3
        /*197c*/ 	.word	0x00032430
        /*1980*/ 	.short	0x010a
        /*1982*/ 	.byte	0x3f
	.zero		1


	//   ....[35]....
        /*1984*/ 	.word	0x0000a090
        /*1988*/ 	.word	0x00000013
        /*198c*/ 	.word	0x00032410
        /*1990*/ 	.short	0x010a
        /*1992*/ 	.byte	0x3f
	.zero		1


	//   ....[36]....
        /*1994*/ 	.word	0x0000a0e0
        /*1998*/ 	.word	0x000000b3
        /*199c*/ 	.word	0x00032450
        /*19a0*/ 	.short	0x010a
        /*19a2*/ 	.byte	0x3f
	.zero		1


	//   ....[37]....
        /*19a4*/ 	.word	0x0000a160
        /*19a8*/ 	.word	0x000000b3
        /*19ac*/ 	.word	0x00032450
        /*19b0*/ 	.short	0x010a
        /*19b2*/ 	.byte	0x3f
	.zero		1


	//   ....[38]....
        /*19b4*/ 	.word	0x0000c130
        /*19b8*/ 	.word	0x00000018
        /*19bc*/ 	.word	0x00000000
        /*19c0*/ 	.short	0x0101
        /*19c2*/ 	.byte	0x3f
	.zero		1


	//   ....[39]....
        /*19c4*/ 	.word	0x0000cd80
        /*19c8*/ 	.word	0x000000b3
        /*19cc*/ 	.word	0x00000000
        /*19d0*/ 	.short	0x0101
        /*19d2*/ 	.byte	0x3f
	.zero		1


	//   ....[40]....
        /*19d4*/ 	.word	0x0000ce60
        /*19d8*/ 	.word	0x000000d3
        /*19dc*/ 	.word	0x00032430
        /*19e0*/ 	.short	0x010a
        /*19e2*/ 	.byte	0x3f
	.zero		1


	//   ....[41]....
        /*19e4*/ 	.word	0x0000ced0
        /*19e8*/ 	.word	0x000000d3
        /*19ec*/ 	.word	0x00032430
        /*19f0*/ 	.short	0x010a
        /*19f2*/ 	.byte	0x3f
	.zero		1


	//   ....[42]....
        /*19f4*/ 	.word	0x0000d170
        /*19f8*/ 	.word	0x000000d3
        /*19fc*/ 	.word	0x00032450
        /*1a00*/ 	.short	0x010a
        /*1a02*/ 	.byte	0x3f
	.zero		1


	//   ....[43]....
        /*1a04*/ 	.word	0x0000d1c0
        /*1a08*/ 	.word	0x000000d3
        /*1a0c*/ 	.word	0x00032450
        /*1a10*/ 	.short	0x010a
        /*1a12*/ 	.byte	0x3f
	.zero		1


	//   ....[44]....
        /*1a14*/ 	.word	0x0000f1c0
        /*1a18*/ 	.word	0x00000003
        /*1a1c*/ 	.word	0x00000000
        /*1a20*/ 	.short	0x0101
        /*1a22*/ 	.byte	0x3f
	.zero		1


	//   ....[45]....
        /*1a24*/ 	.word	0x00010320
        /*1a28*/ 	.word	0x000000d3
        /*1a2c*/ 	.word	0x00000000
        /*1a30*/ 	.short	0x0101
        /*1a32*/ 	.byte	0x3f
	.zero		1


	//   ....[46]....
        /*1a34*/ 	.word	0x00010430
        /*1a38*/ 	.word	0x000000d3
        /*1a3c*/ 	.word	0x00032430
        /*1a40*/ 	.short	0x010a
        /*1a42*/ 	.byte	0x3f
	.zero		1


	//   ....[47]....
        /*1a44*/ 	.word	0x000104a0
        /*1a48*/ 	.word	0x000000d3
        /*1a4c*/ 	.word	0x00032430
        /*1a50*/ 	.short	0x010a
        /*1a52*/ 	.byte	0x3f
	.zero		1


	//   ....[48]....
        /*1a54*/ 	.word	0x00010740
        /*1a58*/ 	.word	0x000000d3
        /*1a5c*/ 	.word	0x00032450
        /*1a60*/ 	.short	0x010a
        /*1a62*/ 	.byte	0x3f
	.zero		1


	//   ....[49]....
        /*1a64*/ 	.word	0x00010790
        /*1a68*/ 	.word	0x000000d3
        /*1a6c*/ 	.word	0x00032450
        /*1a70*/ 	.short	0x010a
        /*1a72*/ 	.byte	0x3f
	.zero		1


	//   ....[50]....
        /*1a74*/ 	.word	0x00011fe0
        /*1a78*/ 	.word	0x00000003
        /*1a7c*/ 	.word	0x00000000
        /*1a80*/ 	.short	0x0101
        /*1a82*/ 	.byte	0x3f
	.zero		1


	//   ....[51]....
        /*1a84*/ 	.word	0x00013240
        /*1a88*/ 	.word	0x000000d3
        /*1a8c*/ 	.word	0x00000000
        /*1a90*/ 	.short	0x0101
        /*1a92*/ 	.byte	0x3f
	.zero		1


	//   ....[52]....
        /*1a94*/ 	.word	0x000157b0
        /*1a98*/ 	.word	0x00000003
        /*1a9c*/ 	.word	0x00000000
        /*1aa0*/ 	.short	0x0101
        /*1aa2*/ 	.byte	0x3f
	.zero		1


	//   ....[53]....
        /*1aa4*/ 	.word	0x000162c0
        /*1aa8*/ 	.word	0x00000003
        /*1aac*/ 	.word	0x00000000
        /*1ab0*/ 	.short	0x0101
        /*1ab2*/ 	.byte	0x3f
	.zero		1


	//   ....[54]....
        /*1ab4*/ 	.word	0x0001b890
        /*1ab8*/ 	.word	0x00000012
        /*1abc*/ 	.word	0x00032420
        /*1ac0*/ 	.short	0x010a
        /*1ac2*/ 	.byte	0x3f
	.zero		1


	//   ....[55]....
        /*1ac4*/ 	.word	0x0001b960
        /*1ac8*/ 	.word	0x00000004
        /*1acc*/ 	.word	0x000324a0
        /*1ad0*/ 	.short	0x010a
        /*1ad2*/ 	.byte	0x3f
	.zero		1


	//   ....[56]....
        /*1ad4*/ 	.word	0x0001bba0
        /*1ad8*/ 	.word	0x00000004
        /*1adc*/ 	.word	0x000324c0
        /*1ae0*/ 	.short	0x010a
        /*1ae2*/ 	.byte	0x3f
	.zero		1


	//   ....[57]....
        /*1ae4*/ 	.word	0x0001c240
        /*1ae8*/ 	.word	0x00000005
        /*1aec*/ 	.word	0x000324a0
        /*1af0*/ 	.short	0x010a
        /*1af2*/ 	.byte	0x3f
	.zero		1


	//   ....[58]....
        /*1af4*/ 	.word	0x0001c470
        /*1af8*/ 	.word	0x00000005
        /*1afc*/ 	.word	0x000324c0
        /*1b00*/ 	.short	0x010a
        /*1b02*/ 	.byte	0x3f
	.zero		1


	//   ....[59]....
        /*1b04*/ 	.word	0x0001d6b0
        /*1b08*/ 	.word	0x00000000
        /*1b0c*/ 	.word	0x00032440
        /*1b10*/ 	.short	0x010a
        /*1b12*/ 	.byte	0x3f
	.zero		1


	//   ....[60]....
        /*1b14*/ 	.word	0x0001e4c0
        /*1b18*/ 	.word	0x00000012
        /*1b1c*/ 	.word	0x00032400
        /*1b20*/ 	.short	0x0107
        /*1b22*/ 	.byte	0x3f
	.zero		1


	//   ....[61]....
        /*1b24*/ 	.word	0x0001e560
        /*1b28*/ 	.word	0x00000012
        /*1b2c*/ 	.word	0x00032400
        /*1b30*/ 	.short	0x0101
        /*1b32*/ 	.byte	0x3f
	.zero		1


	//   ....[62]....
        /*1b34*/ 	.word	0x0001f190
        /*1b38*/ 	.word	0x00000012
        /*1b3c*/ 	.word	0x00032410
        /*1b40*/ 	.short	0x0107
        /*1b42*/ 	.byte	0x3f
	.zero		1


	//   ....[63]....
        /*1b44*/ 	.word	0x0001f290
        /*1b48*/ 	.word	0x00000012
        /*1b4c*/ 	.word	0x00032410
        /*1b50*/ 	.short	0x0101
        /*1b52*/ 	.byte	0x3f
	.zero		1


	//   ....[64]....
        /*1b54*/ 	.word	0x0001f2b0
        /*1b58*/ 	.word	0x00000012
        /*1b5c*/ 	.word	0x00032420
        /*1b60*/ 	.short	0x010a
        /*1b62*/ 	.byte	0x3f
	.zero		1


	//   ....[65]....
        /*1b64*/ 	.word	0x0001f390
        /*1b68*/ 	.word	0x00000002
        /*1b6c*/ 	.word	0x00032460
        /*1b70*/ 	.short	0x010a
        /*1b72*/ 	.byte	0x3f
	.zero		1


	//   ....[66]....
        /*1b74*/ 	.word	0x0001fc40
        /*1b78*/ 	.word	0x00000002
        /*1b7c*/ 	.word	0x00032440
        /*1b80*/ 	.short	0x010a
        /*1b82*/ 	.byte	0x3f
	.zero		1


	//   ....[67]....
        /*1b84*/ 	.word	0x0001fe90
        /*1b88*/ 	.word	0x00000002
        /*1b8c*/ 	.word	0x00032460
        /*1b90*/ 	.short	0x010a
        /*1b92*/ 	.byte	0x3f
	.zero		1


	//   ....[68]....
        /*1b94*/ 	.word	0x00020680
        /*1b98*/ 	.word	0x00000003
        /*1b9c*/ 	.word	0x00032440
        /*1ba0*/ 	.short	0x010a
        /*1ba2*/ 	.byte	0x3f
	.zero		1


	//   ....[69]....
        /*1ba4*/ 	.word	0x000208d0
        /*1ba8*/ 	.word	0x00000003
        /*1bac*/ 	.word	0x00032460
        /*1bb0*/ 	.short	0x010a
        /*1bb2*/ 	.byte	0x3f
	.zero		1


	//   ....[70]....
        /*1bb4*/ 	.word	0x00021050
        /*1bb8*/ 	.word	0x00000003
        /*1bbc*/ 	.word	0x00032440
        /*1bc0*/ 	.short	0x010a
        /*1bc2*/ 	.byte	0x3f
	.zero		1


	//   ....[71]....
        /*1bc4*/ 	.word	0x000212a0
        /*1bc8*/ 	.word	0x00000003
        /*1bcc*/ 	.word	0x00032460
        /*1bd0*/ 	.short	0x010a
        /*1bd2*/ 	.byte	0x3f
	.zero		1


	//   ....[72]....
        /*1bd4*/ 	.word	0x00022c50
        /*1bd8*/ 	.word	0x00000000
        /*1bdc*/ 	.word	0x00032420
        /*1be0*/ 	.short	0x010a
        /*1be2*/ 	.byte	0x3f
	.zero		1


	//   ....[73]....
        /*1be4*/ 	.word	0x00022e30
        /*1be8*/ 	.word	0x00000006
        /*1bec*/ 	.word	0x00000000
        /*1bf0*/ 	.short	0x010a
        /*1bf2*/ 	.byte	0x3f
	.zero		1


	//   ....[74]....
        /*1bf4*/ 	.word	0x00022e60
        /*1bf8*/ 	.word	0x00000007
        /*1bfc*/ 	.word	0x00000000
        /*1c00*/ 	.short	0x010a
        /*1c02*/ 	.byte	0x3f
	.zero		1


	//   ....[75]....
        /*1c04*/ 	.word	0x00022ec0
        /*1c08*/ 	.word	0x00000004
        /*1c0c*/ 	.word	0x00000000
        /*1c10*/ 	.short	0x010a
        /*1c12*/ 	.byte	0x3f
	.zero		1


	//   ....[76]....
        /*1c14*/ 	.word	0x00022ef0
        /*1c18*/ 	.word	0x00000003
        /*1c1c*/ 	.word	0x00000000
        /*1c20*/ 	.short	0x010a
        /*1c22*/ 	.byte	0x3f
	.zero		1


	//   ....[77]....
        /*1c24*/ 	.word	0x00022f50
        /*1c28*/ 	.word	0x00000060
        /*1c2c*/ 	.word	0x00032490
        /*1c30*/ 	.short	0x010a
        /*1c32*/ 	.byte	0x3f
	.zero		1


	//   ....[78]....
        /*1c34*/ 	.word	0x00022fa0
        /*1c38*/ 	.word	0x00000060
        /*1c3c*/ 	.word	0x00032490
        /*1c40*/ 	.short	0x010a
        /*1c42*/ 	.byte	0x3f
	.zero		1


	//   ....[79]....
        /*1c44*/ 	.word	0x00022ff0
        /*1c48*/ 	.word	0x00000060
        /*1c4c*/ 	.word	0x00032490
        /*1c50*/ 	.short	0x010a
        /*1c52*/ 	.byte	0x3f
	.zero		1


	//   ....[80]....
        /*1c54*/ 	.word	0x00023040
        /*1c58*/ 	.word	0x00000060
        /*1c5c*/ 	.word	0x000324b0
        /*1c60*/ 	.short	0x010a
        /*1c62*/ 	.byte	0x3f
	.zero		1


	//   ....[81]....
        /*1c64*/ 	.word	0x000234b0
        /*1c68*/ 	.word	0x00000013
        /*1c6c*/ 	.word	0x00032400
        /*1c70*/ 	.short	0x010a
        /*1c72*/ 	.byte	0x3f
	.zero		1


	//   ....[82]....
        /*1c74*/ 	.word	0x00023aa0
        /*1c78*/ 	.word	0x00000013
        /*1c7c*/ 	.word	0x00032400
        /*1c80*/ 	.short	0x010a
        /*1c82*/ 	.byte	0x3f
	.zero		1


	//   ....[83]....
        /*1c84*/ 	.word	0x00023af0
        /*1c88*/ 	.word	0x000000b3
        /*1c8c*/ 	.word	0x00032430
        /*1c90*/ 	.short	0x010a
        /*1c92*/ 	.byte	0x3f
	.zero		1


	//   ....[84]....
        /*1c94*/ 	.word	0x00023b40
        /*1c98*/ 	.word	0x00000013
        /*1c9c*/ 	.word	0x00032410
        /*1ca0*/ 	.short	0x010a
        /*1ca2*/ 	.byte	0x3f
	.zero		1


	//   ....[85]....
        /*1ca4*/ 	.word	0x00023b90
        /*1ca8*/ 	.word	0x000000b3
        /*1cac*/ 	.word	0x00032450
        /*1cb0*/ 	.short	0x010a
        /*1cb2*/ 	.byte	0x3f
	.zero		1


	//   ....[86]....
        /*1cb4*/ 	.word	0x00023be0
        /*1cb8*/ 	.word	0x000000d3
        /*1cbc*/ 	.word	0x00032430
        /*1cc0*/ 	.short	0x010a
        /*1cc2*/ 	.byte	0x3f
	.zero		1


	//   ....[87]....
        /*1cc4*/ 	.word	0x00023c30
        /*1cc8*/ 	.word	0x000000d3
        /*1ccc*/ 	.word	0x00032450
        /*1cd0*/ 	.short	0x010a
        /*1cd2*/ 	.byte	0x3f
	.zero		1


	//   ....[88]....
        /*1cd4*/ 	.word	0x00023c80
        /*1cd8*/ 	.word	0x000000d3
        /*1cdc*/ 	.word	0x00032430
        /*1ce0*/ 	.short	0x010a
        /*1ce2*/ 	.byte	0x3f
	.zero		1


	//   ....[89]....
        /*1ce4*/ 	.word	0x00023cd0
        /*1ce8*/ 	.word	0x000000d3
        /*1cec*/ 	.word	0x00032450
        /*1cf0*/ 	.short	0x010a
        /*1cf2*/ 	.byte	0x3f
	.zero		1


	//   ....[90]....
        /*1cf4*/ 	.word	0x000248e0
        /*1cf8*/ 	.word	0x00000012
        /*1cfc*/ 	.word	0x00032420
        /*1d00*/ 	.short	0x010a
        /*1d02*/ 	.byte	0x3f
	.zero		1


	//   ....[91]....
        /*1d04*/ 	.word	0x00024930
        /*1d08*/ 	.word	0x00000004
        /*1d0c*/ 	.word	0x000324a0
        /*1d10*/ 	.short	0x010a
        /*1d12*/ 	.byte	0x3f
	.zero		1


	//   ....[92]....
        /*1d14*/ 	.word	0x00024980
        /*1d18*/ 	.word	0x00000004
        /*1d1c*/ 	.word	0x000324c0
        /*1d20*/ 	.short	0x010a
        /*1d22*/ 	.byte	0x3f
	.zero		1


	//   ....[93]....
        /*1d24*/ 	.word	0x000249d0
        /*1d28*/ 	.word	0x00000005
        /*1d2c*/ 	.word	0x000324a0
        /*1d30*/ 	.short	0x010a
        /*1d32*/ 	.byte	0x3f
	.zero		1


	//   ....[94]....
        /*1d34*/ 	.word	0x00024a20
        /*1d38*/ 	.word	0x00000005
        /*1d3c*/ 	.word	0x000324c0
        /*1d40*/ 	.short	0x010a
        /*1d42*/ 	.byte	0x3f
	.zero		1


	//   ....[95]....
        /*1d44*/ 	.word	0x00024bc0
        /*1d48*/ 	.word	0x00000000
        /*1d4c*/ 	.word	0x00032440
        /*1d50*/ 	.short	0x010a
        /*1d52*/ 	.byte	0x3f
	.zero		1


	//   ....[96]....
        /*1d54*/ 	.word	0x00026530
        /*1d58*/ 	.word	0x00000012
        /*1d5c*/ 	.word	0x00032420
        /*1d60*/ 	.short	0x010a
        /*1d62*/ 	.byte	0x3f
	.zero		1


	//   ....[97]....
        /*1d64*/ 	.word	0x00026580
        /*1d68*/ 	.word	0x00000002
        /*1d6c*/ 	.word	0x00032460
        /*1d70*/ 	.short	0x010a
        /*1d72*/ 	.byte	0x3f
	.zero		1


	//   ....[98]....
        /*1d74*/ 	.word	0x000265d0
        /*1d78*/ 	.word	0x00000002
        /*1d7c*/ 	.word	0x00032440
        /*1d80*/ 	.short	0x010a
        /*1d82*/ 	.byte	0x3f
	.zero		1


	//   ....[99]....
        /*1d84*/ 	.word	0x00026620
        /*1d88*/ 	.word	0x00000002
        /*1d8c*/ 	.word	0x00032460
        /*1d90*/ 	.short	0x010a
        /*1d92*/ 	.byte	0x3f
	.zero		1


	//   ....[100]....
        /*1d94*/ 	.word	0x00026670
        /*1d98*/ 	.word	0x00000003
        /*1d9c*/ 	.word	0x00032440
        /*1da0*/ 	.short	0x010a
        /*1da2*/ 	.byte	0x3f
	.zero		1


	//   ....[101]....
        /*1da4*/ 	.word	0x000266c0
        /*1da8*/ 	.word	0x00000003
        /*1dac*/ 	.word	0x00032460
        /*1db0*/ 	.short	0x010a
        /*1db2*/ 	.byte	0x3f
	.zero		1


	//   ....[102]....
        /*1db4*/ 	.word	0x00026710
        /*1db8*/ 	.word	0x00000003
        /*1dbc*/ 	.word	0x00032440
        /*1dc0*/ 	.short	0x010a
        /*1dc2*/ 	.byte	0x3f
	.zero		1


	//   ....[103]....
        /*1dc4*/ 	.word	0x00026760
        /*1dc8*/ 	.word	0x00000003
        /*1dcc*/ 	.word	0x00032460
        /*1dd0*/ 	.short	0x010a
        /*1dd2*/ 	.byte	0x3f
	.zero		1


	//   ....[104]....
        /*1dd4*/ 	.word	0x000272e0
        /*1dd8*/ 	.word	0x00000000
        /*1ddc*/ 	.word	0x00032420
        /*1de0*/ 	.short	0x010a
        /*1de2*/ 	.byte	0x3f
	.zero		1


	//   ....[105]....
        /*1de4*/ 	.word	0x00027480
        /*1de8*/ 	.word	0x00000006
        /*1dec*/ 	.word	0x00000000
        /*1df0*/ 	.short	0x010a
        /*1df2*/ 	.byte	0x3f
	.zero		1


	//   ....[106]....
        /*1df4*/ 	.word	0x000274d0
        /*1df8*/ 	.word	0x00000007
        /*1dfc*/ 	.word	0x00000000
        /*1e00*/ 	.short	0x010a
        /*1e02*/ 	.byte	0x3f
	.zero		1


	//   ....[107]....
        /*1e04*/ 	.word	0x00027520
        /*1e08*/ 	.word	0x00000004
        /*1e0c*/ 	.word	0x00000000
        /*1e10*/ 	.short	0x010a
        /*1e12*/ 	.byte	0x3f
	.zero		1


	//----- nvinfo : EIATTR_NUM_MBARRIERS
	.align		4
.L_651:
        /*1e14*/ 	.byte	0x03, 0x38
        /*1e16*/ 	.short	0x0017


	//----- nvinfo : EIATTR_EXIT_INSTR_OFFSETS
	.align		4
        /*1e18*/ 	.byte	0x04, 0x1c
        /*1e1a*/ 	.short	(.L_653 - .L_652)


	//   ....[0]....
.L_652:
        /*1e1c*/ 	.word	0x00022f40


	//----- nvinfo : EIATTR_MAX_THREADS
	.align		4
.L_653:
        /*1e20*/ 	.byte	0x04, 0x05
        /*1e22*/ 	.short	(.L_655 - .L_654)
.L_654:
        /*1e24*/ 	.word	0x00000180
        /*1e28*/ 	.word	0x00000001
        /*1e2c*/ 	.word	0x00000001


	//----- nvinfo : EIATTR_CRS_STACK_SIZE
	.align		4
.L_655:
        /*1e30*/ 	.byte	0x04, 0x1e
        /*1e32*/ 	.short	(.L_657 - .L_656)
.L_656:
        /*1e34*/ 	.word	0x00000000


	//----- nvinfo : EIATTR_CBANK_PARAM_SIZE
	.align		4
.L_657:
        /*1e38*/ 	.byte	0x03, 0x19
        /*1e3a*/ 	.short	0x0bf0


	//----- nvinfo : EIATTR_PARAM_CBANK
	.align		4
        /*1e3c*/ 	.byte	0x04, 0x0a
        /*1e3e*/ 	.short	(.L_659 - .L_658)
	.align		4
.L_658:
        /*1e40*/ 	.word	index@(.nv.constant0._ZN7cutlass13device_kernelIN5flash11enable_sm90INS1_16FlashAttnFwdSm90INS1_25CollectiveMainloopFwdSm90ILi2EN4cute5tupleIJNS5_1CILi1EEES8_S8_EEENS6_IJNS7_ILi128EEENS7_ILi96EEENS7_ILi64EEEEEELi256ENS_6half_tEfNS_4arch4Sm90ELb1ELb0ELb1ELb1ELb0ELb1ELb1ELb1ELb0ELb1ELb1ELb0EEENS1_21CollectiveEpilogueFwdINS6_IJSA_NS7_ILi256EEESB_EEES9_SE_SG_Li256ELb1ELb1ELb1ELb0EEENS1_36VarlenDynamicPersistentTileSchedulerILi128ELi96ELi256ELi128ELb1ELb1ELb1ELb1ELb1ELb1EEEEEEEEEvNT_6ParamsE)
        /*1e44*/ 	.short	0x0210
        /*1e46*/ 	.short	0x0bf0


	//----- nvinfo : EIATTR_SW_WAR
	.align		4
.L_659:
        /*1e48*/ 	.byte	0x04, 0x36
        /*1e4a*/ 	.short	(.L_661 - .L_660)
.L_660:
        /*1e4c*/ 	.word	0x00000008
.L_661:


//--------------------- .nv.callgraph             --------------------------
	.section	.nv.callgraph,"",@"SHT_CUDA_CALLGRAPH"
	.align	4
	.sectionentsize	8
	.align		4
        /*0000*/ 	.word	0x00000000
	.align		4
        /*0004*/ 	.word	0xffffffff
	.align		4
        /*0008*/ 	.word	index@(_ZN7cutlass13device_kernelIN5flash11enable_sm90INS1_16FlashAttnFwdSm90INS1_25CollectiveMainloopFwdSm90ILi2EN4cute5tupleIJNS5_1CILi1EEES8_S8_EEENS6_IJNS7_ILi128EEENS7_ILi96EEENS7_ILi64EEEEEELi256ENS_6half_tEfNS_4arch4Sm90ELb0ELb0ELb1ELb0ELb0ELb0ELb0ELb1ELb0ELb1ELb1ELb0EEENS1_21CollectiveEpilogueFwdINS6_IJSA_NS7_ILi256EEESB_EEES9_SE_SG_Li256ELb0ELb1ELb1ELb0EEENS1_19SingleTileSchedulerILb0ELb1ELb1ELi128EEEEEEEEEvNT_6ParamsE)
	.align		4
        /*000c*/ 	.word	index@(__assertfail)
	.align		4
        /*0010*/ 	.word	index@(_ZN7cutlass13device_kernelIN5flash11enable_sm90INS1_16FlashAttnFwdSm90INS1_25CollectiveMainloopFwdSm90ILi2EN4cute5tupleIJNS5_1CILi1EEES8_S8_EEENS6_IJNS7_ILi128EEENS7_ILi96EEENS7_ILi64EEEEEELi256ENS_6half_tEfNS_4arch4Sm90ELb0ELb0ELb1ELb0ELb0ELb0ELb1ELb1ELb0ELb1ELb1ELb0EEENS1_21CollectiveEpilogueFwdINS6_IJSA_NS7_ILi256EEESB_EEES9_SE_SG_Li256ELb0ELb1ELb1ELb0EEENS1_19SingleTileSchedulerILb0ELb1ELb1ELi128EEEEEEEEEvNT_6ParamsE)
	.align		4
        /*0014*/ 	.word	index@(__assertfail)
	.align		4
        /*0018*/ 	.word	index@(_ZN7cutlass13device_kernelIN5flash11enable_sm90INS1_16FlashAttnFwdSm90INS1_25CollectiveMainloopFwdSm90ILi2EN4cute5tupleIJNS5_1CILi1EEES8_S8_EEENS6_IJNS7_ILi128EEENS7_ILi96EEENS7_ILi64EEEEEELi256ENS_6half_tEfNS_4arch4Sm90ELb0ELb0ELb1ELb1ELb0ELb0ELb0ELb1ELb0ELb1ELb1ELb0EEENS1_21CollectiveEpilogueFwdINS6_IJSA_NS7_ILi256EEESB_EEES9_SE_SG_Li256ELb1ELb1ELb1ELb0EEENS1_36VarlenDynamicPersistentTileSchedulerILi128ELi96ELi256ELi128ELb1ELb1ELb1ELb0ELb1ELb1EEEEEEEEEvNT_6ParamsE)
	.align		4
        /*001c*/ 	.word	index@(__assertfail)
	.align		4
        /*0020*/ 	.word	index@(_ZN7cutlass13device_kernelIN5flash11enable_sm90INS1_16FlashAttnFwdSm90INS1_25CollectiveMainloopFwdSm90ILi2EN4cute5tupleIJNS5_1CILi1EEES8_S8_EEENS6_IJNS7_ILi128EEENS7_ILi96EEENS7_ILi64EEEEEELi256ENS_6half_tEfNS_4arch4Sm90ELb0ELb0ELb1ELb1ELb0ELb1ELb0ELb1ELb0ELb1ELb1ELb0EEENS1_21CollectiveEpilogueFwdINS6_IJSA_NS7_ILi256EEESB_EEES9_SE_SG_Li256ELb1ELb1ELb1ELb0EEENS1_36VarlenDynamicPersistentTileSchedulerILi128ELi96ELi256ELi128ELb1ELb1ELb1ELb0ELb1ELb1EEEEEEEEEvNT_6ParamsE)
	.align		4
        /*0024*/ 	.word	index@(__assertfail)
	.align		4
        /*0028*/ 	.word	index@(_ZN7cutlass13device_kernelIN5flash11enable_sm90INS1_16FlashAttnFwdSm90INS1_25CollectiveMainloopFwdSm90ILi2EN4cute5tupleIJNS5_1CILi1EEES8_S8_EEENS6_IJNS7_ILi128EEENS7_ILi96EEENS7_ILi64EEEEEELi256ENS_6half_tEfNS_4arch4Sm90ELb0ELb0ELb1ELb1ELb0ELb0ELb1ELb1ELb0ELb1ELb1ELb0EEENS1_21CollectiveEpilogueFwdINS6_IJSA_NS7_ILi256EEESB_EEES9_SE_SG_Li256ELb1ELb1ELb1ELb0EEENS1_36VarlenDynamicPersistentTileSchedulerILi128ELi96ELi256ELi128ELb1ELb1ELb1ELb0ELb1ELb1EEEEEEEEEvNT_6ParamsE)
	.align		4
        /*002c*/ 	.word	index@(__assertfail)
	.align		4
        /*0030*/ 	.word	index@(_ZN7cutlass13device_kernelIN5flash11enable_sm90INS1_16FlashAttnFwdSm90INS1_25CollectiveMainloopFwdSm90ILi2EN4cute5tupleIJNS5_1CILi1EEES8_S8_EEENS6_IJNS7_ILi128EEENS7_ILi96EEENS7_ILi64EEEEEELi256ENS_6half_tEfNS_4arch4Sm90ELb0ELb0ELb1ELb1ELb0ELb1ELb1ELb1ELb0ELb1ELb1ELb0EEENS1_21CollectiveEpilogueFwdINS6_IJSA_NS7_ILi256EEESB_EEES9_SE_SG_Li256ELb1ELb1ELb1ELb0EEENS1_36VarlenDynamicPersistentTileSchedulerILi128ELi96ELi256ELi128ELb1ELb1ELb1ELb0ELb1ELb1EEEEEEEEEvNT_6ParamsE)
	.align		4
        /*0034*/ 	.word	index@(__assertfail)
	.align		4
        /*0038*/ 	.word	index@(_ZN7cutlass13device_kernelIN5flash11enable_sm90INS1_16FlashAttnFwdSm90INS1_25CollectiveMainloopFwdSm90ILi2EN4cute5tupleIJNS5_1CILi1EEES8_S8_EEENS6_IJNS7_ILi128EEENS7_ILi96EEENS7_ILi64EEEEEELi256ENS_6half_tEfNS_4arch4Sm90ELb0ELb1ELb1ELb0ELb0ELb0ELb0ELb1ELb0ELb1ELb1ELb0EEENS1_21CollectiveEpilogueFwdINS6_IJSA_NS7_ILi256EEESB_EEES9_SE_SG_Li256ELb0ELb1ELb1ELb0EEENS1_19SingleTileSchedulerILb0ELb1ELb1ELi128EEEEEEEEEvNT_6ParamsE)
	.align		4
        /*003c*/ 	.word	index@(__assertfail)
	.align		4
        /*0040*/ 	.word	index@(_ZN7cutlass13device_kernelIN5flash11enable_sm90INS1_16FlashAttnFwdSm90INS1_25CollectiveMainloopFwdSm90ILi2EN4cute5tupleIJNS5_1CILi1EEES8_S8_EEENS6_IJNS7_ILi128EEENS7_ILi96EEENS7_ILi64EEEEEELi256ENS_6half_tEfNS_4arch4Sm90ELb0ELb1ELb1ELb0ELb0ELb0ELb1ELb1ELb0ELb1ELb1ELb0EEENS1_21CollectiveEpilogueFwdINS6_IJSA_NS7_ILi256EEESB_EEES9_SE_SG_Li256ELb0ELb1ELb1ELb0EEENS1_19SingleTileSchedulerILb0ELb1ELb1ELi128EEEEEEEEEvNT_6ParamsE)
	.align		4
        /*0044*/ 	.word	index@(__assertfail)
	.align		4
        /*0048*/ 	.word	index@(_ZN7cutlass13device_kernelIN5flash11enable_sm90INS1_16FlashAttnFwdSm90INS1_25CollectiveMainloopFwdSm90ILi2EN4cute5tupleIJNS5_1CILi1EEES8_S8_EEENS6_IJNS7_ILi128EEENS7_ILi96EEENS7_ILi64EEEEEELi256ENS_6half_tEfNS_4arch4Sm90ELb0ELb1ELb1ELb1ELb0ELb0ELb0ELb1ELb0ELb1ELb1ELb0EEENS1_21CollectiveEpilogueFwdINS6_IJSA_NS7_ILi256EEESB_EEES9_SE_SG_Li256ELb1ELb1ELb1ELb0EEENS1_36VarlenDynamicPersistentTileSchedulerILi128ELi96ELi256ELi128ELb1ELb1ELb1ELb1ELb0ELb1EEEEEEEEEvNT_6ParamsE)
	.align		4
        /*004c*/ 	.word	index@(__assertfail)
	.align		4
        /*0050*/ 	.word	index@(_ZN7cutlass13device_kernelIN5flash11enable_sm90INS1_16FlashAttnFwdSm90INS1_25CollectiveMainloopFwdSm90ILi2EN4cute5tupleIJNS5_1CILi1EEES8_S8_EEENS6_IJNS7_ILi128EEENS7_ILi96EEENS7_ILi64EEEEEELi256ENS_6half_tEfNS_4arch4Sm90ELb0ELb1ELb1ELb1ELb0ELb1ELb0ELb1ELb0ELb1ELb1ELb0EEENS1_21CollectiveEpilogueFwdINS6_IJSA_NS7_ILi256EEESB_EEES9_SE_SG_Li256ELb1ELb1ELb1ELb0EEENS1_36VarlenDynamicPersistentTileSchedulerILi128ELi96ELi256ELi128ELb1ELb1ELb1ELb1ELb0ELb1EEEEEEEEEvNT_6ParamsE)
	.align		4
        /*0054*/ 	.word	index@(__assertfail)
	.align		4
        /*0058*/ 	.word	index@(_ZN7cutlass13device_kernelIN5flash11enable_sm90INS1_16FlashAttnFwdSm90INS1_25CollectiveMainloopFwdSm90ILi2EN4cute5tupleIJNS5_1CILi1EEES8_S8_EEENS6_IJNS7_ILi128EEENS7_ILi96EEENS7_ILi64EEEEEELi256ENS_6half_tEfNS_4arch4Sm90ELb0ELb1ELb1ELb1ELb0ELb0ELb1ELb1ELb0ELb1ELb1ELb0EEENS1_21CollectiveEpilogueFwdINS6_IJSA_NS7_ILi256EEESB_EEES9_SE_SG_Li256ELb1ELb1ELb1ELb0EEENS1_36VarlenDynamicPersistentTileSchedulerILi128ELi96ELi256ELi128ELb1ELb1ELb1ELb1ELb0ELb1EEEEEEEEEvNT_6ParamsE)
	.align		4
        /*005c*/ 	.word	index@(__assertfail)
	.align		4
        /*0060*/ 	.word	index@(_ZN7cutlass13device_kernelIN5flash11enable_sm90INS1_16FlashAttnFwdSm90INS1_25CollectiveMainloopFwdSm90ILi2EN4cute5tupleIJNS5_1CILi1EEES8_S8_EEENS6_IJNS7_ILi128EEENS7_ILi96EEENS7_ILi64EEEEEELi256ENS_6half_tEfNS_4arch4Sm90ELb0ELb1ELb1ELb1ELb0ELb1ELb1ELb1ELb0ELb1ELb1ELb0EEENS1_21CollectiveEpilogueFwdINS6_IJSA_NS7_ILi256EEESB_EEES9_SE_SG_Li256ELb1ELb1ELb1ELb0EEENS1_36VarlenDynamicPersistentTileSchedulerILi128ELi96ELi256ELi128ELb1ELb1ELb1ELb1ELb0ELb1EEEEEEEEEvNT_6ParamsE)
	.align		4
        /*0064*/ 	.word	index@(__assertfail)
	.align		4
        /*0068*/ 	.word	index@(_ZN7cutlass13device_kernelIN5flash11enable_sm90INS1_16FlashAttnFwdSm90INS1_25CollectiveMainloopFwdSm90ILi2EN4cute5tupleIJNS5_1CILi1EEES8_S8_EEENS6_IJNS7_ILi128EEENS7_ILi96EEENS7_ILi64EEEEEELi256ENS_6half_tEfNS_4arch4Sm90ELb1ELb0ELb1ELb0ELb0ELb0ELb0ELb1ELb0ELb1ELb1ELb0EEENS1_21CollectiveEpilogueFwdINS6_IJSA_NS7_ILi256EEESB_EEES9_SE_SG_Li256ELb0ELb1ELb1ELb0EEENS1_19SingleTileSchedulerILb0ELb1ELb1ELi128EEEEEEEEEvNT_6ParamsE)
	.align		4
        /*006c*/ 	.word	index@(__assertfail)
	.align		4
        /*0070*/ 	.word	index@(_ZN7cutlass13device_kernelIN5flash11enable_sm90INS1_16FlashAttnFwdSm90INS1_25CollectiveMainloopFwdSm90ILi2EN4cute5tupleIJNS5_1CILi1EEES8_S8_EEENS6_IJNS7_ILi128EEENS7_ILi96EEENS7_ILi64EEEEEELi256ENS_6half_tEfNS_4arch4Sm90ELb1ELb0ELb1ELb0ELb0ELb0ELb1ELb1ELb0ELb1ELb1ELb0EEENS1_21CollectiveEpilogueFwdINS6_IJSA_NS7_ILi256EEESB_EEES9_SE_SG_Li256ELb0ELb1ELb1ELb0EEENS1_19SingleTileSchedulerILb0ELb1ELb1ELi128EEEEEEEEEvNT_6ParamsE)
	.align		4
        /*0074*/ 	.word	index@(__assertfail)
	.align		4
        /*0078*/ 	.word	index@(_ZN7cutlass13device_kernelIN5flash11enable_sm90INS1_16FlashAttnFwdSm90INS1_25CollectiveMainloopFwdSm90ILi2EN4cute5tupleIJNS5_1CILi1EEES8_S8_EEENS6_IJNS7_ILi128EEENS7_ILi96EEENS7_ILi64EEEEEELi256ENS_6half_tEfNS_4arch4Sm90ELb1ELb0ELb1ELb1ELb0ELb0ELb0ELb1ELb0ELb1ELb1ELb0EEENS1_21CollectiveEpilogueFwdINS6_IJSA_NS7_ILi256EEESB_EEES9_SE_SG_Li256ELb1ELb1ELb1ELb0EEENS1_36VarlenDynamicPersistentTileSchedulerILi128ELi96ELi256ELi128ELb1ELb1ELb1ELb1ELb1ELb1EEEEEEEEEvNT_6ParamsE)
	.align		4
        /*007c*/ 	.word	index@(__assertfail)
	.align		4
        /*0080*/ 	.word	index@(_ZN7cutlass13device_kernelIN5flash11enable_sm90INS1_16FlashAttnFwdSm90INS1_25CollectiveMainloopFwdSm90ILi2EN4cute5tupleIJNS5_1CILi1EEES8_S8_EEENS6_IJNS7_ILi128EEENS7_ILi96EEENS7_ILi64EEEEEELi256ENS_6half_tEfNS_4arch4Sm90ELb1ELb0ELb1ELb1ELb0ELb1ELb0ELb1ELb0ELb1ELb1ELb0EEENS1_21CollectiveEpilogueFwdINS6_IJSA_NS7_ILi256EEESB_EEES9_SE_SG_Li256ELb1ELb1ELb1ELb0EEENS1_36VarlenDynamicPersistentTileSchedulerILi128ELi96ELi256ELi128ELb1ELb1ELb1ELb1ELb1ELb1EEEEEEEEEvNT_6ParamsE)
	.align		4
        /*0084*/ 	.word	index@(__assertfail)
	.align		4
        /*0088*/ 	.word	index@(_ZN7cutlass13device_kernelIN5flash11enable_sm90INS1_16FlashAttnFwdSm90INS1_25CollectiveMainloopFwdSm90ILi2EN4cute5tupleIJNS5_1CILi1EEES8_S8_EEENS6_IJNS7_ILi128EEENS7_ILi96EEENS7_ILi64EEEEEELi256ENS_6half_tEfNS_4arch4Sm90ELb1ELb0ELb1ELb1ELb0ELb0ELb1ELb1ELb0ELb1ELb1ELb0EEENS1_21CollectiveEpilogueFwdINS6_IJSA_NS7_ILi256EEESB_EEES9_SE_SG_Li256ELb1ELb1ELb1ELb0EEENS1_36VarlenDynamicPersistentTileSchedulerILi128ELi96ELi256ELi128ELb1ELb1ELb1ELb1ELb1ELb1EEEEEEEEEvNT_6ParamsE)
	.align		4
        /*008c*/ 	.word	index@(__assertfail)
	.align		4
        /*0090*/ 	.word	index@(_ZN7cutlass13device_kernelIN5flash11enable_sm90INS1_16FlashAttnFwdSm90INS1_25CollectiveMainloopFwdSm90ILi2EN4cute5tupleIJNS5_1CILi1EEES8_S8_EEENS6_IJNS7_ILi128EEENS7_ILi96EEENS7_ILi64EEEEEELi256ENS_6half_tEfNS_4arch4Sm90ELb1ELb0ELb1ELb1ELb0ELb1ELb1ELb1ELb0ELb1ELb1ELb0EEENS1_21CollectiveEpilogueFwdINS6_IJSA_NS7_ILi256EEESB_EEES9_SE_SG_Li256ELb1ELb1ELb1ELb0EEENS1_36VarlenDynamicPersistentTileSchedulerILi128ELi96ELi256ELi128ELb1ELb1ELb1ELb1ELb1ELb1EEEEEEEEEvNT_6ParamsE)
	.align		4
        /*0094*/ 	.word	index@(__assertfail)
	.align		4
        /*0098*/ 	.word	0x00000000
	.align		4
        /*009c*/ 	.word	0xfffffffe
	.align		4
        /*00a0*/ 	.word	0x00000000
	.align		4
        /*00a4*/ 	.word	0xfffffffd
	.align		4
        /*00a8*/ 	.word	0x00000000
	.align		4
        /*00ac*/ 	.word	0xfffffffc


//--------------------- .nv.constant4             --------------------------
	.section	.nv.constant4,"a",@progbits
	.align	8
	.align		8
.nv.constant4:
        /*0000*/ 	.dword	__assertfail
	.align		8
        /*0008*/ 	.dword	__unnamed_1
	.align		8
        /*0010*/ 	.dword	__unnamed_2
	.align		8
        /*0018*/ 	.dword	__unnamed_3
	.align		8
        /*0020*/ 	.dword	__unnamed_4
	.align		8
        /*0028*/ 	.dword	__unnamed_5
	.align		8
        /*0030*/ 	.dword	__unnamed_6
	.align		8
        /*0038*/ 	.dword	__unnamed_7
	.align		8
        /*0040*/ 	.dword	_ZN83_INTERNAL_afa55b12_47_flash_fwd_hdim64_256_fp16_split_softcap_sm90_cu_1f2e7571_36204cuda3std3__45__cpo5beginE
	.align		8
        /*0048*/ 	.dword	_ZN83_INTERNAL_afa55b12_47_flash_fwd_hdim64_256_fp16_split_softcap_sm90_cu_1f2e7571_36204cuda3std3__45__cpo3endE
	.align		8
        /*0050*/ 	.dword	_ZN83_INTERNAL_afa55b12_47_flash_fwd_hdim64_256_fp16_split_softcap_sm90_cu_1f2e7571_36204cuda3std3__45__cpo6cbeginE
	.align		8
        /*0058*/ 	.dword	_ZN83_INTERNAL_afa55b12_47_flash_fwd_hdim64_256_fp16_split_softcap_sm90_cu_1f2e7571_36204cuda3std3__45__cpo4cendE
	.align		8
        /*0060*/ 	.dword	_ZN83_INTERNAL_afa55b12_47_flash_fwd_hdim64_256_fp16_split_softcap_sm90_cu_1f2e7571_36204cuda3std3__485_GLOBAL__N__afa55b12_47_flash_fwd_hdim64_256_fp16_split_softcap_sm90_cu_1f2e7571_36206ignoreE
	.align		8
        /*0068*/ 	.dword	_ZN83_INTERNAL_afa55b12_47_flash_fwd_hdim64_256_fp16_split_softcap_sm90_cu_1f2e7571_36204cuda3std3__419piecewise_constructE
	.align		8
        /*0070*/ 	.dword	_ZN83_INTERNAL_afa55b12_47_flash_fwd_hdim64_256_fp16_split_softcap_sm90_cu_1f2e7571_36204cuda3std3__48in_placeE
	.align		8
        /*0078*/ 	.dword	_ZN83_INTERNAL_afa55b12_47_flash_fwd_hdim64_256_fp16_split_softcap_sm90_cu_1f2e7571_36204cuda3std6ranges3__45__cpo4swapE
	.align		8
        /*0080*/ 	.dword	_ZN83_INTERNAL_afa55b12_47_flash_fwd_hdim64_256_fp16_split_softcap_sm90_cu_1f2e7571_36204cuda3std6ranges3__45__cpo9iter_moveE
	.align		8
        /*0088*/ 	.dword	_ZN83_INTERNAL_afa55b12_47_flash_fwd_hdim64_256_fp16_split_softcap_sm90_cu_1f2e7571_36204cute7productE
	.align		8
        /*0090*/ 	.dword	_ZN83_INTERNAL_afa55b12_47_flash_fwd_hdim64_256_fp16_split_softcap_sm90_cu_1f2e7571_36204cute1_E
	.align		8
        /*0098*/ 	.dword	$str$20
	.align		8
        /*00a0*/ 	.dword	$str$21


//--------------------- .text._ZN7cutlass13device_kernelIN5flash11enable_sm90INS1_16FlashAttnFwdSm90INS1_25CollectiveMainloopFwdSm90ILi2EN4cute5tupleIJNS5_1CILi1EEES8_S8_EEENS6_IJNS7_ILi128EEENS7_ILi96EEENS7_ILi64EEEEEELi256ENS_6half_tEfNS_4arch4Sm90ELb0ELb0ELb1ELb0ELb0ELb0ELb0ELb1ELb0ELb1ELb1ELb0EEENS1_21CollectiveEpilogueFwdINS6_IJSA_NS7_ILi256EEESB_EEES9_SE_SG_Li256ELb0ELb1ELb1ELb0EEENS1_19SingleTileSchedulerILb0ELb1ELb1ELi128EEEEEEEEEvNT_6ParamsE --------------------------
	.section	.text._ZN7cutlass13device_kernelIN5flash11enable_sm90INS1_16FlashAttnFwdSm90INS1_25CollectiveMainloopFwdSm90ILi2EN4cute5tupleIJNS5_1CILi1EEES8_S8_EEENS6_IJNS7_ILi128EEENS7_ILi96EEENS7_ILi64EEEEEELi256ENS_6half_tEfNS_4arch4Sm90ELb0ELb0ELb1ELb0ELb0ELb0ELb0ELb1ELb0ELb1ELb1ELb0EEENS1_21CollectiveEpilogueFwdINS6_IJSA_NS7_ILi256EEESB_EEES9_SE_SG_Li256ELb0ELb1ELb1ELb0EEENS1_19SingleTileSchedulerILb0ELb1ELb1ELi128EEEEEEEEEvNT_6ParamsE,"ax",@progbits
	.align	128
.text._ZN7cutlass13device_kernelIN5flash11enable_sm90INS1_16FlashAttnFwdSm90INS1_25CollectiveMainloopFwdSm90ILi2EN4cute5tupleIJNS5_1CILi1EEES8_S8_EEENS6_IJNS7_ILi128EEENS7_ILi96EEENS7_ILi64EEEEEELi256ENS_6half_tEfNS_4arch4Sm90ELb0ELb0ELb1ELb0ELb0ELb0ELb0ELb1ELb0ELb1ELb1ELb0EEENS1_21CollectiveEpilogueFwdINS6_IJSA_NS7_ILi256EEESB_EEES9_SE_SG_Li256ELb0ELb1ELb1ELb0EEENS1_19SingleTileSchedulerILb0ELb1ELb1ELi128EEEEEEEEEvNT_6ParamsE:
        .type           _ZN7cutlass13device_kernelIN5flash11enable_sm90INS1_16FlashAttnFwdSm90INS1_25CollectiveMainloopFwdSm90ILi2EN4cute5tupleIJNS5_1CILi1EEES8_S8_EEENS6_IJNS7_ILi128EEENS7_ILi96EEENS7_ILi64EEEEEELi256ENS_6half_tEfNS_4arch4Sm90ELb0ELb0ELb1ELb0ELb0ELb0ELb0ELb1ELb0ELb1ELb1ELb0EEENS1_21CollectiveEpilogueFwdINS6_IJSA_NS7_ILi256EEESB_EEES9_SE_SG_Li256ELb0ELb1ELb1ELb0EEENS1_19SingleTileSchedulerILb0ELb1ELb1ELi128EEEEEEEEEvNT_6ParamsE,@function
        .size           _ZN7cutlass13device_kernelIN5flash11enable_sm90INS1_16FlashAttnFwdSm90INS1_25CollectiveMainloopFwdSm90ILi2EN4cute5tupleIJNS5_1CILi1EEES8_S8_EEENS6_IJNS7_ILi128EEENS7_ILi96EEENS7_ILi64EEEEEELi256ENS_6half_tEfNS_4arch4Sm90ELb0ELb0ELb1ELb0ELb0ELb0ELb0ELb1ELb0ELb1ELb1ELb0EEENS1_21CollectiveEpilogueFwdINS6_IJSA_NS7_ILi256EEESB_EEES9_SE_SG_Li256ELb0ELb1ELb1ELb0EEENS1_19SingleTileSchedulerILb0ELb1ELb1ELi128EEEEEEEEEvNT_6ParamsE,(.L_x_6128 - _ZN7cutlass13device_kernelIN5flash11enable_sm90INS1_16FlashAttnFwdSm90INS1_25CollectiveMainloopFwdSm90ILi2EN4cute5tupleIJNS5_1CILi1EEES8_S8_EEENS6_IJNS7_ILi128EEENS7_ILi96EEENS7_ILi64EEEEEELi256ENS_6half_tEfNS_4arch4Sm90ELb0ELb0ELb1ELb0ELb0ELb0ELb0ELb1ELb0ELb1ELb1ELb0EEENS1_21CollectiveEpilogueFwdINS6_IJSA_NS7_ILi256EEESB_EEES9_SE_SG_Li256ELb0ELb1ELb1ELb0EEENS1_19SingleTileSchedulerILb0ELb1ELb1ELi128EEEEEEEEEvNT_6ParamsE)
        .other          _ZN7cutlass13device_kernelIN5flash11enable_sm90INS1_16FlashAttnFwdSm90INS1_25CollectiveMainloopFwdSm90ILi2EN4cute5tupleIJNS5_1CILi1EEES8_S8_EEENS6_IJNS7_ILi128EEENS7_ILi96EEENS7_ILi64EEEEEELi256ENS_6half_tEfNS_4arch4Sm90ELb0ELb0ELb1ELb0ELb0ELb0ELb0ELb1ELb0ELb1ELb1ELb0EEENS1_21CollectiveEpilogueFwdINS6_IJSA_NS7_ILi256EEESB_EEES9_SE_SG_Li256ELb0ELb1ELb1ELb0EEENS1_19SingleTileSchedulerILb0ELb1ELb1ELi128EEEEEEEEEvNT_6ParamsE,@"STO_CUDA_ENTRY STV_DEFAULT"
_ZN7cutlass13device_kernelIN5flash11enable_sm90INS1_16FlashAttnFwdSm90INS1_25CollectiveMainloopFwdSm90ILi2EN4cute5tupleIJNS5_1CILi1EEES8_S8_EEENS6_IJNS7_ILi128EEENS7_ILi96EEENS7_ILi64EEEEEELi256ENS_6half_tEfNS_4arch4Sm90ELb0ELb0ELb1ELb0ELb0ELb0ELb0ELb1ELb0ELb1ELb1ELb0EEENS1_21CollectiveEpilogueFwdINS6_IJSA_NS7_ILi256EEESB_EEES9_SE_SG_Li256ELb0ELb1ELb1ELb0EEENS1_19SingleTileSchedulerILb0ELb1ELb1ELi128EEEEEEEEEvNT_6ParamsE:
[----:B------:R-:W0:Y:S02]  /*0000*/  LDC R1, c[0x0][0x28] ;  /* 0x00000a00ff017b82 */ /* 0x000e240000000800 */
[----:B0-----:R-:W-:Y:S01]  /*0010*/  VIADD R1, R1, 0xfffffff0 ;  /* 0xfffffff001017836 */ /* 0x001fe20000000000 */
[----:B------:R-:W0:Y:S01]  /*0020*/  S2R R3, SR_TID.X ;  /* 0x0000000000037919 */ /* 0x000e220000002100 */
[----:B------:R-:W-:Y:S01]  /*0030*/  ELECT P0, URZ, PT ;  /* 0x00000000003f782f */ /* 0x000fe20003800000 */
[----:B------:R-:W-:Y:S01]  /*0040*/  BSSY B0, `(.L_x_0) ;  /* 0x000000e000007945 */ /* 0x000fe20003800000 */
[----:B0-----:R-:W-:-:S05]  /*0050*/  SHF.R.U32.HI R0, RZ, 0x5, R3 ;  /* 0x00000005ff007819 */ /* 0x001fca0000011603 */
[----:B------:R-:W0:Y:S02]  /*0060*/  SHFL.IDX PT, R2, R0, RZ, 0x1f ;  /* 0x00001fff00027589 */ /* 0x000e2400000e0000 */
[----:B0-----:R-:W-:Y:S02]  /*0070*/  ISETP.EQ.AND P0, PT, R2, RZ, P0 ;  /* 0x000000ff0200720c */ /* 0x001fe40000702270 */
[----:B------:R-:W-:-:S11]  /*0080*/  SHF.R.U32.HI R2, RZ, 0x7, R3 ;  /* 0x00000007ff027819 */ /* 0x000fd60000011603 */
[----:B------:R-:W-:Y:S05]  /*0090*/  @!P0 BRA `(.L_x_1) ;  /* 0x0000000000208947 */ /* 0x000fea0003800000 */
[----:B------:R-:W-:Y:S02]  /*00a0*/  ULDC.64 UR4, c[0x0][0x198] ;  /* 0x0000660000047ab9 */ /* 0x000fe40000000a00 */
[----:B------:R-:W-:Y:S02]  /*00b0*/  UIADD3 UR6, UP0, UR4, 0x370, URZ ;  /* 0x0000037004067890 */ /* 0x000fe4000ff1e03f */
[----:B------:R-:W-:Y:S02]  /*00c0*/  UIADD3 UR4, UP1, UR4, 0x470, URZ ;  /* 0x0000047004047890 */ /* 0x000fe4000ff3e03f */
[----:B------:R-:W-:Y:S02]  /*00d0*/  UIADD3.X UR7, URZ, UR5, URZ, UP0, !UPT ;  /* 0x000000053f077290 */ /* 0x000fe400087fe43f */
[----:B------:R-:W-:-:S07]  /*00e0*/  UIADD3.X UR5, URZ, UR5, URZ, UP1, !UPT ;  /* 0x000000053f057290 */ /* 0x000fce0008ffe43f */
[----:B------:R0:W-:Y:S02]  /*00f0*/  UTMACCTL.PF [UR6] ;  /* 0x00000000060079b9 */ /* 0x0001e40008040000 */
[----:B------:R0:W-:Y:S02]  /*0100*/  UTMACCTL.PF [UR4] ;  /* 0x00000000040079b9 */ /* 0x0001e40008040000 */
[----:B0-----:R-:W-:Y:S01]  /*0110*/  NOP ;  /* 0x0000000000007918 */ /* 0x001fe20000000000 */
.L_x_1:
[----:B------:R-:W-:Y:S05]  /*0120*/  BSYNC B0 ;  /* 0x0000000000007941 */ /* 0x000fea0003800000 */
.L_x_0:
[----:B------:R-:W-:Y:S01]  /*0130*/  VOTEU.ANY UP0, P0 ;  /* 0x00000000003f7886 */ /* 0x000fe20000000100 */
[----:B------:R-:W0:Y:S01]  /*0140*/  SHFL.IDX PT, R4, R2, RZ, 0x1f ;  /* 0x00001fff02047589 */ /* 0x000e2200000e0000 */
[----:B------:R-:W-:Y:S01]  /*0150*/  UMOV UR4, 0x80 ;  /* 0x0000008000047882 */ /* 0x000fe20000000000 */
[----:B------:R-:W-:Y:S01]  /*0160*/  UMOV UR7, 0x100 ;  /* 0x0000010000077882 */ /* 0x000fe20000000000 */
[----:B------:R-:W-:Y:S01]  /*0170*/  VOTEU.ANY UP1, P0 ;  /* 0x00000000003f7886 */ /* 0x000fe20000020100 */
[----:B------:R-:W1:Y:S01]  /*0180*/  @UP0 S2UR UR8, SR_CgaCtaId ;  /* 0x00000000000809c3 */ /* 0x000e620000008800 */
[----:B------:R-:W2:Y:S01]  /*0190*/  SHFL.IDX PT, R3, R0, RZ, 0x1f ;  /* 0x00001fff00037589 */ /* 0x000ea200000e0000 */
[----:B------:R-:W-:Y:S01]  /*01a0*/  @UP0 UMOV UR6, 0x400 ;  /* 0x0000040000060882 */ /* 0x000fe20000000000 */
[----:B------:R-:W-:-:S04]  /*01b0*/  @UP0 UIADD3 UR4, -UR4, 0x100000, URZ ;  /* 0x0010000004040890 */ /* 0x000fc8000fffe13f */
[----:B------:R-:W-:Y:S02]  /*01c0*/  @UP0 USHF.L.U32 UR5, UR4, 0xb, URZ ;  /* 0x0000000b04050899 */ /* 0x000fe4000800063f */
[----:B------:R-:W-:Y:S01]  /*01d0*/  @UP0 USHF.L.U32 UR4, UR4, 0x1, URZ ;  /* 0x0000000104040899 */ /* 0x000fe2000800063f */
[----:B------:R-:W-:Y:S01]  /*01e0*/  VOTEU.ANY UP2, P0 ;  /* 0x00000000003f7886 */ /* 0x000fe20000040100 */
[----:B0-----:R-:W-:Y:S01]  /*01f0*/  R2UR UR9, R4 ;  /* 0x00000000040972ca */ /* 0x001fe200000e0000 */
[----:B-1----:R-:W-:Y:S01]  /*0200*/  @UP0 ULEA UR8, UR8, UR6, 0x18 ;  /* 0x0000000608080291 */ /* 0x002fe2000f8ec03f */
[----:B--2---:R-:W-:Y:S01]  /*0210*/  ISETP.NE.AND P1, PT, R3, RZ, PT ;  /* 0x000000ff0300720c */ /* 0x004fe20003f25270 */
[----:B------:R-:W-:-:S04]  /*0220*/  @UP0 UIADD3 UR6, -UR7, 0x100000, URZ ;  /* 0x0010000007060890 */ /* 0x000fc8000fffe13f */
[----:B------:R-:W-:Y:S02]  /*0230*/  @UP0 USHF.L.U32 UR7, UR6, 0xb, URZ ;  /* 0x0000000b06070899 */ /* 0x000fe4000800063f */
[----:B------:R-:W-:-:S04]  /*0240*/  @UP0 USHF.L.U32 UR6, UR6, 0x1, URZ ;  /* 0x0000000106060899 */ /* 0x000fc8000800063f */
[----:B------:R-:W-:Y:S01]  /*0250*/  UISETP.NE.AND UP0, UPT, UR9, URZ, UPT ;  /* 0x0000003f0900728c */ /* 0x000fe2000bf05270 */
[----:B------:R-:W0:Y:S02]  /*0260*/  FENCE.VIEW.ASYNC.S ;  /* 0x00000000000073c6 */ /* 0x000e240000000000 */
[----:B0-----:R0:W1:Y:S05]  /*0270*/  @UP1 SYNCS.EXCH.64 URZ, [UR8+0x22800], UR4 ;  /* 0x02280004083f15b2 */ /* 0x00106a0008000100 */
[----:B------:R0:W2:Y:S01]  /*0280*/  @UP2 SYNCS.EXCH.64 URZ, [UR8+0x22820], UR6 ;  /* 0x02282006083f25b2 */ /* 0x0000a20008000100 */
[----:B------:R-:W-:Y:S05]  /*0290*/  @P1 BRA `(.L_x_2) ;  /* 0x0000000000481947 */ /* 0x000fea0003800000 */
[----:B0-----:R-:W0:Y:S01]  /*02a0*/  S2UR UR5, SR_CgaCtaId ;  /* 0x00000000000579c3 */ /* 0x001e220000008800 */
[----:B------:R-:W-:Y:S01]  /*02b0*/  UMOV UR4, 0x400 ;  /* 0x0000040000047882 */ /* 0x000fe20000000000 */
[----:B------:R-:W-:Y:S01]  /*02c0*/  UMOV UR6, 0x1 ;  /* 0x0000000100067882 */ /* 0x000fe20000000000 */
[----:B------:R-:W-:Y:S01]  /*02d0*/  UMOV UR7, 0x2 ;  /* 0x0000000200077882 */ /* 0x000fe20000000000 */
[----:B------:R-:W-:Y:S01]  /*02e0*/  ELECT P0, URZ, PT ;  /* 0x00000000003f782f */ /* 0x000fe20003800000 */
[----:B0-----:R-:W-:Y:S02]  /*02f0*/  ULEA UR8, UR5, UR4, 0x18 ;  /* 0x0000000405087291 */ /* 0x001fe4000f8ec03f */
[----:B------:R-:W-:-:S04]  /*0300*/  UIADD3 UR4, -UR6, 0x100000, URZ ;  /* 0x0010000006047890 */ /* 0x000fc8000fffe13f */
[----:B------:R-:W-:Y:S02]  /*0310*/  USHF.L.U32 UR5, UR4, 0xb, URZ ;  /* 0x0000000b04057899 */ /* 0x000fe4000800063f */
[----:B------:R-:W-:Y:S02]  /*0320*/  USHF.L.U32 UR4, UR4, 0x1, URZ ;  /* 0x0000000104047899 */ /* 0x000fe4000800063f */
[----:B------:R-:W-:-:S04]  /*0330*/  UIADD3 UR6, -UR7, 0x100000, URZ ;  /* 0x0010000007067890 */ /* 0x000fc8000fffe13f */
[----:B------:R-:W-:Y:S02]  /*0340*/  USHF.L.U32 UR7, UR6, 0xb, URZ ;  /* 0x0000000b06077899 */ /* 0x000fe4000800063f */
[----:B------:R-:W-:Y:S01]  /*0350*/  USHF.L.U32 UR6, UR6, 0x1, URZ ;  /* 0x0000000106067899 */ /* 0x000fe2000800063f */
[----:B------:R-:W0:Y:S03]  /*0360*/  FENCE.VIEW.ASYNC.S ;  /* 0x00000000000073c6 */ /* 0x000e260000000000 */
[----:B0-----:R3:W4:Y:S08]  /*0370*/  SYNCS.EXCH.64 URZ, [UR8+0x22830], UR4 ;  /* 0x02283004083f75b2 */ /* 0x0017300008000100 */
[----:B------:R3:W0:Y:S01]  /*0380*/  SYNCS.EXCH.64 URZ, [UR8+0x22840], UR6 ;  /* 0x02284006083f75b2 */ /* 0x0006220008000100 */
[----:B------:R3:W0:Y:S01]  /*0390*/  SYNCS.EXCH.64 URZ, [UR8+0x22838], UR4 ;  /* 0x02283804083f75b2 */ /* 0x0006220008000100 */
[----:B------:R3:W0:Y:S02]  /*03a0*/  SYNCS.EXCH.64 URZ, [UR8+0x22848], UR6 ;  /* 0x02284806083f75b2 */ /* 0x0006240008000100 */
[----:B---3--:R-:W-:Y:S01]  /*03b0*/  NOP ;  /* 0x0000000000007918 */ /* 0x008fe20000000000 */
.L_x_2:
[----:B------:R-:W3:Y:S01]  /*03c0*/  SHFL.IDX PT, R3, R0, RZ, 0x1f ;  /* 0x00001fff00037589 */ /* 0x000ee200000e0000 */
[----:B------:R-:W-:Y:S01]  /*03d0*/  NOP ;  /* 0x0000000000007918 */ /* 0x000fe20000000000 */
[----:B---3--:R-:W-:-:S13]  /*03e0*/  ISETP.NE.AND P0, PT, R3, RZ, PT ;  /* 0x000000ff0300720c */ /* 0x008fda0003f05270 */
        /* <DEDUP_REMOVED lines=14> */
[----:B0-----:R3:W0:Y:S08]  /*04d0*/  SYNCS.EXCH.64 URZ, [UR8+0x22850], UR4 ;  /* 0x02285004083f75b2 */ /* 0x0016300008000100 */
[----:B------:R3:W0:Y:S01]  /*04e0*/  SYNCS.EXCH.64 URZ, [UR8+0x22860], UR6 ;  /* 0x02286006083f75b2 */ /* 0x0006220008000100 */
[----:B------:R3:W0:Y:S01]  /*04f0*/  SYNCS.EXCH.64 URZ, [UR8+0x22858], UR4 ;  /* 0x02285804083f75b2 */ /* 0x0006220008000100 */
[----:B------:R3:W0:Y:S02]  /*0500*/  SYNCS.EXCH.64 URZ, [UR8+0x22868], UR6 ;  /* 0x02286806083f75b2 */ /* 0x0006240008000100 */
[----:B---3--:R-:W-:Y:S01]  /*0510*/  NOP ;  /* 0x0000000000007918 */ /* 0x008fe20000000000 */
.L_x_3:
[----:B------:R-:W3:Y:S01]  /*0520*/  SHFL.IDX PT, R3, R0, RZ, 0x1f ;  /* 0x00001fff00037589 */ /* 0x000ee200000e0000 */
[----:B------:R-:W-:Y:S01]  /*0530*/  NOP ;  /* 0x0000000000007918 */ /* 0x000fe20000000000 */
[----:B---3--:R-:W-:-:S13]  /*0540*/  ISETP.NE.AND P0, PT, R3, RZ, PT ;  /* 0x000000ff0300720c */ /* 0x008fda0003f05270 */
[----:B------:R-:W-:Y:S05]  /*0550*/  @P0 BRA `(.L_x_4) ;  /* 0x0000000000380947 */ /* 0x000fea0003800000 */
[----:B0-----:R-:W0:Y:S01]  /*0560*/  S2UR UR5, SR_CgaCtaId ;  /* 0x00000000000579c3 */ /* 0x001e220000008800 */
[----:B------:R-:W-:Y:S01]  /*0570*/  UMOV UR4, 0x400 ;  /* 0x0000040000047882 */ /* 0x000fe20000000000 */
[----:B------:R-:W-:Y:S01]  /*0580*/  UMOV UR7, 0x1 ;  /* 0x0000000100077882 */ /* 0x000fe20000000000 */
[----:B------:R-:W-:Y:S01]  /*0590*/  ELECT P0, URZ, PT ;  /* 0x00000000003f782f */ /* 0x000fe20003800000 */
[----:B0-----:R-:W-:Y:S02]  /*05a0*/  ULEA UR6, UR5, UR4, 0x18 ;  /* 0x0000000405067291 */ /* 0x001fe4000f8ec03f */
[----:B------:R-:W-:-:S04]  /*05b0*/  UIADD3 UR4, -UR7, 0x100000, URZ ;  /* 0x0010000007047890 */ /* 0x000fc8000fffe13f */
[----:B------:R-:W-:Y:S02]  /*05c0*/  USHF.L.U32 UR5, UR4, 0xb, URZ ;  /* 0x0000000b04057899 */ /* 0x000fe4000800063f */
[----:B------:R-:W-:Y:S01]  /*05d0*/  USHF.L.U32 UR4, UR4, 0x1, URZ ;  /* 0x0000000104047899 */ /* 0x000fe2000800063f */
[----:B------:R-:W0:Y:S11]  /*05e0*/  FENCE.VIEW.ASYNC.S ;  /* 0x00000000000073c6 */ /* 0x000e360000000000 */
[----:B0-----:R3:W0:Y:S01]  /*05f0*/  SYNCS.EXCH.64 URZ, [UR6+0x22870], UR4 ;  /* 0x02287004063f75b2 */ /* 0x0016220008000100 */
[----:B------:R3:W0:Y:S01]  /*0600*/  SYNCS.EXCH.64 URZ, [UR6+0x22880], UR4 ;  /* 0x02288004063f75b2 */ /* 0x0006220008000100 */
[----:B------:R3:W0:Y:S01]  /*0610*/  SYNCS.EXCH.64 URZ, [UR6+0x22878], UR4 ;  /* 0x02287804063f75b2 */ /* 0x0006220008000100 */
[----:B------:R3:W0:Y:S02]  /*0620*/  SYNCS.EXCH.64 URZ, [UR6+0x22888], UR4 ;  /* 0x02288804063f75b2 */ /* 0x0006240008000100 */
[----:B---3--:R-:W-:Y:S01]  /*0630*/  NOP ;  /* 0x0000000000007918 */ /* 0x008fe20000000000 */
.L_x_4:
        /* <DEDUP_REMOVED lines=22> */
.L_x_5:
        /* <DEDUP_REMOVED lines=22> */
.L_x_6:
[----:B------:R-:W-:Y:S01]  /*0900*/  PLOP3.LUT P0, PT, PT, PT, UP0, 0x80, 0x0 ;  /* 0x000000000000781c */ /* 0x000fe20003f0f008 */
[----:B------:R-:W-:Y:S01]  /*0910*/  UMOV UR42, 0x1 ;  /* 0x00000001002a7882 */ /* 0x000fe20000000000 */
[----:B------:R-:W-:Y:S01]  /*0920*/  NOP ;  /* 0x0000000000007918 */ /* 0x000fe20000000000 */
[----:B------:R-:W-:Y:S01]  /*0930*/  USEL UR42, UR42, 0x2, !UP0 ;  /* 0x000000022a2a7887 */ /* 0x000fe2000c000000 */
[----:B------:R-:W-:Y:S01]  /*0940*/  BSSY B6, `(.L_x_7) ;  /* 0x0000ba0000067945 */ /* 0x000fe20003800000 */
[----:B------:R-:W-:Y:S01]  /*0950*/  ULDC.64 UR44, c[0x0][0x208] ;  /* 0x00008200002c7ab9 */ /* 0x000fe20000000a00 */
[----:B012-4-:R-:W-:Y:S07]  /*0960*/  BAR.SYNC.DEFER_BLOCKING 0x0 ;  /* 0x0000000000007b1d */ /* 0x017fee0000010000 */
[----:B------:R-:W-:Y:S05]  /*0970*/  @!P0 BRA `(.L_x_8) ;  /* 0x0000007c00948947 */ /* 0x000fea0003800000 */
.L_x_9:
[----:B------:R-:W-:-:S08]  /*0980*/  NOP ;  /* 0x0000000000007918 */ /* 0x000fd00000000000 */
[----:B------:R-:W0:Y:S02]  /*0990*/  USETMAXREG.TRY_ALLOC.CTAPOOL UP0, 0xf0 ;  /* 0x000000f0000079c8 */ /* 0x000e240008000600 */
[----:B0-----:R-:W-:-:S13]  /*09a0*/  PLOP3.LUT P0, PT, PT, PT, UP0, 0x80, 0x0 ;  /* 0x000000000000781c */ /* 0x001fda0003f0f008 */
[----:B------:R-:W-:Y:S05]  /*09b0*/  @!P0 BRA `(.L_x_9) ;  /* 0xfffffffc00f08947 */ /* 0x000fea000383ffff */
[----:B------:R-:W0:Y:S01]  /*09c0*/  S2UR UR6, SR_CTAID.Y ;  /* 0x00000000000679c3 */ /* 0x000e220000002600 */
[----:B------:R-:W-:-:S07]  /*09d0*/  ULDC UR7, c[0x0][0xc50] ;  /* 0x0003140000077ab9 */ /* 0x000fce0000000800 */
[----:B------:R-:W-:Y:S08]  /*09e0*/  BAR.ARV 0x8, 0x180 ;  /* 0x0206000000007b1d */ /* 0x000ff00000002000 */
[----:B------:R-:W1:Y:S01]  /*09f0*/  S2UR UR8, SR_CTAID.Z ;  /* 0x00000000000879c3 */ /* 0x000e620000002700 */
[----:B------:R-:W-:Y:S01]  /*0a00*/  ISETP.NE.AND P0, PT, R2, 0x1, PT ;  /* 0x000000010200780c */ /* 0x000fe20003f05270 */
[----:B------:R-:W-:-:S11]  /*0a10*/  UISETP.NE.AND UP0, UPT, UR7, 0x1, UPT ;  /* 0x000000010700788c */ /* 0x000fd6000bf05270 */
[----:B------:R-:W-:Y:S01]  /*0a20*/  @UP0 ULDC UR4, c[0x0][0xc54] ;  /* 0x0003150000040ab9 */ /* 0x000fe20000000800 */
[----:B------:R-:W-:Y:S06]  /*0a30*/  @!P0 BAR.ARV 0x9, 0x100 ;  /* 0x0244000000008b1d */ /* 0x000fec0000002000 */
[----:B0-----:R-:W-:Y:S01]  /*0a40*/  UIMAD.WIDE.U32 UR4, UR6, UR4, URZ ;  /* 0x00000004060472a5 */ /* 0x001fe2000f8e003f */
[----:B------:R-:W-:Y:S01]  /*0a50*/  @UP0 ULDC UR9, c[0x0][0xc58] ;  /* 0x0003160000090ab9 */ /* 0x000fe20000000800 */
[----:B------:R-:W-:Y:S01]  /*0a60*/  UMOV UR36, UR6 ;  /* 0x0000000600247c82 */ /* 0x000fe20008000000 */
[----:B-1----:R-:W-:Y:S01]  /*0a70*/  ISETP.LE.AND P0, PT, RZ, UR8, PT ;  /* 0x00000008ff007c0c */ /* 0x002fe2000bf03270 */
[----:B------:R-:W-:-:S04]  /*0a80*/  @UP0 USHF.R.U32.HI UR36, URZ, UR9, UR5 ;  /* 0x000000093f240299 */ /* 0x000fc80008011605 */
[----:B------:R-:W-:-:S04]  /*0a90*/  UIADD3 UR4, -UR36, URZ, URZ ;  /* 0x0000003f24047290 */ /* 0x000fc8000fffe13f */
[----:B------:R-:W-:-:S04]  /*0aa0*/  UIMAD UR7, UR7, UR4, UR6 ;  /* 0x00000004070772a4 */ /* 0x000fc8000f8e0206 */
[----:B------:R-:W-:Y:S08]  /*0ab0*/  @!P0 BRA `(.L_x_10) ;  /* 0x000000b800208947 */ /* 0x000ff00003800000 */
[----:B------:R-:W-:Y:S01]  /*0ac0*/  ULDC.64 UR4, c[0x0][0x418] ;  /* 0x0001060000047ab9 */ /* 0x000fe20000000a00 */
[----:B------:R-:W-:Y:S01]  /*0ad0*/  ULDC UR39, c[0x0][0x424] ;  /* 0x0001090000277ab9 */ /* 0x000fe20000000800 */
[----:B------:R-:W-:Y:S02]  /*0ae0*/  UISETP.NE.U32.AND UP0, UPT, UR4, URZ, UPT ;  /* 0x0000003f0400728c */ /* 0x000fe4000bf05070 */
[----:B------:R-:W-:Y:S02]  /*0af0*/  ULOP3.LUT UR37, UR7, 0xffff, URZ, 0xc0, !UPT ;  /* 0x0000ffff07257892 */ /* 0x000fe4000f8ec03f */
[----:B------:R-:W-:Y:S01]  /*0b00*/  UISETP.NE.AND.EX UP0, UPT, UR5, URZ, UPT, UP0 ;  /* 0x0000003f0500728c */ /* 0x000fe2000bf05300 */
[----:B------:R-:W-:-:S03]  /*0b10*/  ULDC UR4, c[0x0][0x2f0] ;  /* 0x0000bc0000047ab9 */ /* 0x000fc60000000800 */
[----:B------:R-:W-:-:S04]  /*0b20*/  USEL UR39, UR39, 0x1, UP0 ;  /* 0x0000000127277887 */ /* 0x000fc80008000000 */
[----:B------:R-:W-:-:S04]  /*0b30*/  UIMAD UR39, UR39, UR4, URZ ;  /* 0x00000004272772a4 */ /* 0x000fc8000f8e023f */
[----:B------:R-:W-:Y:S02]  /*0b40*/  UISETP.GE.AND UP0, UPT, UR39, 0x1, UPT ;  /* 0x000000012700788c */ /* 0x000fe4000bf06270 */
[----:B------:R-:W-:-:S04]  /*0b50*/  UIADD3 UR4, UR39, 0x5f, URZ ;  /* 0x0000005f27047890 */ /* 0x000fc8000fffe03f */
[----:B------:R-:W-:Y:S01]  /*0b60*/  PLOP3.LUT P0, PT, PT, PT, UP0, 0x80, 0x0 ;  /* 0x000000000000781c */ /* 0x000fe20003f0f008 */
[----:B------:R-:W-:-:S04]  /*0b70*/  UIMAD.WIDE UR4, UR4, 0x2aaaaaab, URZ ;  /* 0x2aaaaaab040478a5 */ /* 0x000fc8000f8e023f */
[----:B------:R-:W-:-:S03]  /*0b80*/  USHF.R.U32.HI UR6, URZ, 0x1f, UR5 ;  /* 0x0000001f3f067899 */ /* 0x000fc60008011605 */
[----:B------:R-:W-:Y:S01]  /*0b90*/  UMOV UR4, URZ ;  /* 0x0000003f00047c82 */ /* 0x000fe20008000000 */
[----:B------:R-:W-:-:S04]  /*0ba0*/  ULEA.HI.SX32 UR6, UR5, UR6, 0x1c ;  /* 0x0000000605067291 */ /* 0x000fc8000f8fe23f */
[----:B------:R-:W-:Y:S08]  /*0bb0*/  @!P0 BRA `(.L_x_11) ;  /* 0x0000000000908947 */ /* 0x000ff00003800000 */
[----:B------:R-:W-:Y:S01]  /*0bc0*/  USHF.R.U32.HI UR7, URZ, 0x10, UR7 ;  /* 0x000000103f077899 */ /* 0x000fe20008011607 */
[----:B------:R-:W-:-:S03]  /*0bd0*/  UMOV UR4, URZ ;  /* 0x0000003f00047c82 */ /* 0x000fc60008000000 */
[----:B------:R-:W-:-:S11]  /*0be0*/  UISETP.NE.AND UP0, UPT, UR7, URZ, UPT ;  /* 0x0000003f0700728c */ /* 0x000fd6000bf05270 */
[----:B------:R-:W-:Y:S02]  /*0bf0*/  @!UP0 ULDC UR7, c[0x0][0x9f0] ;  /* 0x00027c0000078ab9 */ /* 0x000fe40000000800 */
[----:B------:R-:W-:Y:S01]  /*0c00*/  IMAD.U32 R4, RZ, RZ, UR7 ;  /* 0x00000007ff047e24 */ /* 0x000fe2000f8e00ff */
[----:B------:R-:W-:-:S04]  /*0c10*/  UIADD3 UR8, UR6, -0x1, UR7 ;  /* 0xffffffff06087890 */ /* 0x000fc8000fffe007 */
[-C--:B------:R-:W-:Y:S02]  /*0c20*/  IABS R0, R4.reuse ;  /* 0x0000000400007213 */ /* 0x080fe40000000000 */
[----:B------:R-:W-:Y:S01]  /*0c30*/  IMAD.U32 R5, RZ, RZ, UR8 ;  /* 0x00000008ff057e24 */ /* 0x000fe2000f8e00ff */
[----:B------:R-:W-:Y:S01]  /*0c40*/  IABS R6, R4 ;  /* 0x0000000400067213 */ /* 0x000fe20000000000 */
[----:B------:R-:W-:Y:S01]  /*0c50*/  ULOP3.LUT UR8, UR8, UR7, URZ, 0x3c, !UPT ;  /* 0x0000000708087292 */ /* 0x000fe2000f8e3c3f */
[----:B------:R-:W-:Y:S02]  /*0c60*/  R2UR UR11, R0 ;  /* 0x00000000000b72ca */ /* 0x000fe400000e0000 */
[----:B------:R-:W-:-:S04]  /*0c70*/  IABS R5, R5 ;  /* 0x0000000500057213 */ /* 0x000fc80000000000 */
[----:B------:R-:W-:-:S04]  /*0c80*/  MOV R4, R5 ;  /* 0x0000000500047202 */ /* 0x000fc80000000f00 */
[----:B------:R-:W-:-:S03]  /*0c90*/  R2UR UR10, R4 ;  /* 0x00000000040a72ca */ /* 0x000fc600000e0000 */
[----:B------:R-:W0:Y:S08]  /*0ca0*/  I2F.RP R0, UR11 ;  /* 0x0000000b00007d06 */ /* 0x000e300008209400 */
[----:B0-----:R-:W0:Y:S02]  /*0cb0*/  MUFU.RCP R0, R0 ;  /* 0x0000000000007308 */ /* 0x001e240000001000 */
[----:B0-----:R-:W-:-:S02]  /*0cc0*/  VIADD R3, R0, 0xffffffe ;  /* 0x0ffffffe00037836 */ /* 0x001fc40000000000 */
[----:B------:R-:W-:-:S04]  /*0cd0*/  IMAD.MOV R0, RZ, RZ, -R6 ;  /* 0x000000ffff007224 */ /* 0x000fc800078e0a06 */
[----:B------:R-:W0:Y:S02]  /*0ce0*/  F2I.FTZ.U32.TRUNC.NTZ R3, R3 ;  /* 0x0000000300037305 */ /* 0x000e24000021f000 */
[----:B0-----:R-:W-:-:S13]  /*0cf0*/  R2UR UR5, R3 ;  /* 0x00000000030572ca */ /* 0x001fda00000e0000 */
[----:B------:R-:W-:-:S04]  /*0d00*/  UIADD3 UR9, URZ, -UR5, URZ ;  /* 0x800000053f097290 */ /* 0x000fc8000fffe03f */
[----:B------:R-:W-:-:S04]  /*0d10*/  UIMAD UR9, UR9, UR11, URZ ;  /* 0x0000000b090972a4 */ /* 0x000fc8000f8e023f */
[----:B------:R-:W-:-:S03]  /*0d20*/  UIMAD.WIDE.U32 UR4, UR5, UR9, UR4 ;  /* 0x00000009050472a5 */ /* 0x000fc6000f8e0004 */
[----:B------:R-:W-:Y:S01]  /*0d30*/  R2UR UR9, R0 ;  /* 0x00000000000972ca */ /* 0x000fe200000e0000 */
[----:B------:R-:W-:-:S12]  /*0d40*/  UIMAD.WIDE.U32 UR4, UR5, UR10, URZ ;  /* 0x0000000a050472a5 */ /* 0x000fd8000f8e003f */
[----:B------:R-:W-:-:S04]  /*0d50*/  UIMAD UR4, UR5, UR9, UR10 ;  /* 0x00000009050472a4 */ /* 0x000fc8000f8e020a */
[----:B------:R-:W-:-:S11]  /*0d60*/  UISETP.GT.U32.AND UP1, UPT, UR11, UR4, UPT ;  /* 0x000000040b00728c */ /* 0x000fd6000bf24070 */
[----:B------:R-:W-:Y:S02]  /*0d70*/  @!UP1 UIADD3 UR4, UR4, -UR11, URZ ;  /* 0x8000000b04049290 */ /* 0x000fe4000fffe03f */
[----:B------:R-:W-:Y:S02]  /*0d80*/  @!UP1 UIADD3 UR5, UR5, 0x1, URZ ;  /* 0x0000000105059890 */ /* 0x000fe4000fffe03f */
[----:B------:R-:W-:Y:S02]  /*0d90*/  UISETP.GE.U32.AND UP0, UPT, UR4, UR11, UPT ;  /* 0x0000000b0400728c */ /* 0x000fe4000bf06070 */
[----:B------:R-:W-:-:S09]  /*0da0*/  UISETP.GE.AND UP1, UPT, UR8, URZ, UPT ;  /* 0x0000003f0800728c */ /* 0x000fd2000bf26270 */
[----:B------:R-:W-:Y:S02]  /*0db0*/  @UP0 UIADD3 UR5, UR5, 0x1, URZ ;  /* 0x0000000105050890 */ /* 0x000fe4000fffe03f */
[----:B------:R-:W-:-:S05]  /*0dc0*/  UISETP.NE.AND UP0, UPT, UR7, URZ, UPT ;  /* 0x0000003f0700728c */ /* 0x000fca000bf05270 */
[----:B------:R-:W-:Y:S02]  /*0dd0*/  UMOV UR4, UR5 ;  /* 0x0000000500047c82 */ /* 0x000fe40008000000 */
[----:B------:R-:W-:-:S04]  /*0de0*/  @!UP1 UIADD3 UR4, -UR4, URZ, URZ ;  /* 0x0000003f04049290 */ /* 0x000fc8000fffe13f */
[----:B------:R-:W-:-:S12]  /*0df0*/  @!UP0 ULOP3.LUT UR4, URZ, UR7, URZ, 0x33, !UPT ;  /* 0x000000073f048292 */ /* 0x000fd8000f8e333f */
.L_x_11:
[----:B------:R-:W-:Y:S01]  /*0e00*/  UIMAD UR37, UR37, UR4, URZ ;  /* 0x00000004252572a4 */ /* 0x000fe2000f8e023f */
[----:B------:R-:W-:Y:S01]  /*0e10*/  IMAD.U32 R0, RZ, RZ, UR6 ;  /* 0x00000006ff007e24 */ /* 0x000fe2000f8e00ff */
[----:B------:R-:W0:Y:S01]  /*0e20*/  S2R R4, SR_TID.X ;  /* 0x0000000000047919 */ /* 0x000e220000002100 */
[----:B------:R-:W-:Y:S01]  /*0e30*/  IMAD.U32 R3, RZ, RZ, UR4 ;  /* 0x00000004ff037e24 */ /* 0x000fe2000f8e00ff */
[----:B------:R-:W-:Y:S01]  /*0e40*/  PLOP3.LUT P0, PT, PT, PT, PT, 0x80, 0x0 ;  /* 0x000000000000781c */ /* 0x000fe20003f0f070 */
[----:B------:R-:W-:Y:S01]  /*0e50*/  IMAD.MOV.U32 R5, RZ, RZ, RZ ;  /* 0x000000ffff057224 */ /* 0x000fe200078e00ff */
[----:B------:R-:W-:Y:S02]  /*0e60*/  MOV R6, RZ ;  /* 0x000000ff00067202 */ /* 0x000fe40000000f00 */
[----:B------:R-:W-:Y:S02]  /*0e70*/  CS2R R150, SRZ ;  /* 0x0000000000967805 */ /* 0x000fe4000001ff00 */
[----:B------:R-:W-:-:S02]  /*0e80*/  VIADDMNMX R0, R3, UR37, R0, PT ;  /* 0x0000002503007c46 */ /* 0x000fc4000b800100 */
[----:B------:R-:W-:Y:S02]  /*0e90*/  CS2R R148, SRZ ;  /* 0x0000000000947805 */ /* 0x000fe4000001ff00 */
[----:B------:R-:W-:Y:S02]  /*0ea0*/  CS2R R146, SRZ ;  /* 0x0000000000927805 */ /* 0x000fe4000001ff00 */
[----:B------:R-:W-:Y:S02]  /*0eb0*/  CS2R R144, SRZ ;  /* 0x0000000000907805 */ /* 0x000fe4000001ff00 */
[----:B------:R-:W-:Y:S02]  /*0ec0*/  R2UR UR40, R0 ;  /* 0x00000000002872ca */ /* 0x000fe400000e0000 */
[----:B------:R-:W-:Y:S02]  /*0ed0*/  CS2R R142, SRZ ;  /* 0x00000000008e7805 */ /* 0x000fe4000001ff00 */
[----:B------:R-:W-:-:S02]  /*0ee0*/  CS2R R140, SRZ ;  /* 0x00000000008c7805 */ /* 0x000fc4000001ff00 */
[----:B------:R-:W-:Y:S02]  /*0ef0*/  CS2R R138, SRZ ;  /* 0x00000000008a7805 */ /* 0x000fe4000001ff00 */
[----:B------:R-:W-:Y:S02]  /*0f00*/  CS2R R136, SRZ ;  /* 0x0000000000887805 */ /* 0x000fe4000001ff00 */
[----:B------:R-:W-:Y:S02]  /*0f10*/  CS2R R134, SRZ ;  /* 0x0000000000867805 */ /* 0x000fe4000001ff00 */
[----:B------:R-:W-:Y:S02]  /*0f20*/  CS2R R132, SRZ ;  /* 0x0000000000847805 */ /* 0x000fe4000001ff00 */
[----:B------:R-:W-:Y:S02]  /*0f30*/  CS2R R130, SRZ ;  /* 0x0000000000827805 */ /* 0x000fe4000001ff00 */
[----:B------:R-:W-:-:S02]  /*0f40*/  CS2R R128, SRZ ;  /* 0x0000000000807805 */ /* 0x000fc4000001ff00 */
[----:B------:R-:W-:Y:S02]  /*0f50*/  CS2R R126, SRZ ;  /* 0x00000000007e7805 */ /* 0x000fe4000001ff00 */
[----:B------:R-:W-:Y:S02]  /*0f60*/  CS2R R124, SRZ ;  /* 0x00000000007c7805 */ /* 0x000fe4000001ff00 */
[----:B------:R-:W-:Y:S02]  /*0f70*/  CS2R R122, SRZ ;  /* 0x00000000007a7805 */ /* 0x000fe4000001ff00 */
[----:B------:R-:W-:Y:S01]  /*0f80*/  CS2R R120, SRZ ;  /* 0x0000000000787805 */ /* 0x000fe2000001ff00 */
[----:B------:R-:W-:Y:S01]  /*0f90*/  UISETP.GT.AND UP0, UPT, UR40, UR37, UPT ;  /* 0x000000252800728c */ /* 0x000fe2000bf04270 */
[----:B------:R-:W-:Y:S02]  /*0fa0*/  CS2R R118, SRZ ;  /* 0x0000000000767805 */ /* 0x000fe4000001ff00 */
[----:B------:R-:W-:-:S02]  /*0fb0*/  CS2R R116, SRZ ;  /* 0x0000000000747805 */ /* 0x000fc4000001ff00 */
[----:B------:R-:W-:Y:S02]  /*0fc0*/  CS2R R114, SRZ ;  /* 0x0000000000727805 */ /* 0x000fe4000001ff00 */
[----:B------:R-:W-:Y:S02]  /*0fd0*/  CS2R R112, SRZ ;  /* 0x0000000000707805 */ /* 0x000fe4000001ff00 */
[----:B------:R-:W-:Y:S02]  /*0fe0*/  CS2R R110, SRZ ;  /* 0x00000000006e7805 */ /* 0x000fe4000001ff00 */
[----:B------:R-:W-:Y:S02]  /*0ff0*/  PLOP3.LUT P1, PT, PT, PT, UP0, 0x80, 0x0 ;  /* 0x000000000000781c */ /* 0x000fe40003f2f008 */
[----:B------:R-:W-:Y:S02]  /*1000*/  CS2R R108, SRZ ;  /* 0x00000000006c7805 */ /* 0x000fe4000001ff00 */
[----:B------:R-:W-:Y:S01]  /*1010*/  CS2R R106, SRZ ;  /* 0x00000000006a7805 */ /* 0x000fe2000001ff00 */
[----:B0-----:R-:W-:Y:S01]  /*1020*/  VIADD R16, R4, 0xffffff80 ;  /* 0xffffff8004107836 */ /* 0x001fe20000000000 */
        /* <DEDUP_REMOVED lines=41> */
[----:B------:R-:W-:Y:S06]  /*12c0*/  @!P1 BRA `(.L_x_12) ;  /* 0x0000005000009947 */ /* 0x000fec0003800000 */
[----:B------:R-:W-:Y:S01]  /*12d0*/  SHF.R.S32.HI R3, RZ, 0x1f, R16 ;  /* 0x0000001fff037819 */ /* 0x000fe20000011410 */
[----:B------:R-:W0:Y:S01]  /*12e0*/  S2UR UR6, SR_CgaCtaId ;  /* 0x00000000000679c3 */ /* 0x000e220000008800 */
[----:B------:R-:W-:Y:S02]  /*12f0*/  UMOV UR38, 0x400 ;  /* 0x0000040000267882 */ /* 0x000fe40000000000 */
[----:B------:R-:W-:-:S04]  /*1300*/  LEA.HI R17, R3, R16, RZ, 0x7 ;  /* 0x0000001003117211 */ /* 0x000fc800078f38ff */
[----:B------:R-:W-:-:S06]  /*1310*/  SHF.R.S32.HI R0, RZ, 0x7, R17 ;  /* 0x00000007ff007819 */ /* 0x000fcc0000011411 */
[----:B------:R-:W1:Y:S01]  /*1320*/  SHFL.IDX PT, R0, R0, RZ, 0x1f ;  /* 0x00001fff00007589 */ /* 0x000e6200000e0000 */
[----:B0-----:R-:W-:-:S04]  /*1330*/  ULEA UR38, UR6, UR38, 0x18 ;  /* 0x0000002606267291 */ /* 0x001fc8000f8ec03f */
[----:B------:R-:W-:-:S04]  /*1340*/  UIADD3 UR6, UR38, 0x18400, URZ ;  /* 0x0001840026067890 */ /* 0x000fc8000fffe03f */
[----:B------:R-:W-:Y:S01]  /*1350*/  ULOP3.LUT UP0, URZ, UR6, 0x1bf, URZ, 0xc0, !UPT ;  /* 0x000001bf063f7892 */ /* 0x000fe2000f80c03f */
[----:B-1----:R-:W-:-:S05]  /*1360*/  R2UR UR4, R0 ;  /* 0x00000000000472ca */ /* 0x002fca00000e0000 */
[----:B------:R-:W-:-:S08]  /*1370*/  PLOP3.LUT P0, PT, PT, PT, UP0, 0x80, 0x0 ;  /* 0x000000000000781c */ /* 0x000fd00003f0f008 */
[----:B------:R-:W-:-:S04]  /*1380*/  ULEA.HI UR5, UR4, UR4, URZ, 0x1 ;  /* 0x0000000404057291 */ /* 0x000fc8000f8f083f */
[----:B------:R-:W-:-:S04]  /*1390*/  ULOP3.LUT UR5, UR5, 0x1e, URZ, 0xc0, !UPT ;  /* 0x0000001e05057892 */ /* 0x000fc8000f8ec03f */
[----:B------:R-:W-:-:S04]  /*13a0*/  UIADD3 UR5, UR4, -UR5, URZ ;  /* 0x8000000504057290 */ /* 0x000fc8000fffe03f */
[----:B------:R-:W-:-:S04]  /*13b0*/  ULEA UR5, UR5, UR6, 0xd ;  /* 0x0000000605057291 */ /* 0x000fc8000f8e683f */
[----:B------:R-:W-:-:S04]  /*13c0*/  USHF.R.U32.HI UR5, URZ, 0x4, UR5 ;  /* 0x000000043f057899 */ /* 0x000fc80008011605 */
[----:B------:R-:W-:Y:S01]  /*13d0*/  ULOP3.LUT UR41, UR5, 0x3fff, URZ, 0xc0, !UPT ;  /* 0x00003fff05297892 */ /* 0x000fe2000f8ec03f */
[----:B------:R-:W-:Y:S11]  /*13e0*/  @!P0 BRA `(.L_x_13) ;  /* 0x0000000000408947 */ /* 0x000ff60003800000 */
[----:B------:R-:W-:Y:S01]  /*13f0*/  MOV R0, 0x0 ;  /* 0x0000000000007802 */ /* 0x000fe20000000f00 */
[----:B------:R-:W-:Y:S01]  /*1400*/  ULDC.64 UR4, c[0x4][0x98] ;  /* 0x0100260000047ab9 */ /* 0x000fe20000000a00 */
[----:B------:R-:W-:Y:S01]  /*1410*/  ULDC.64 UR6, c[0x4][0x38] ;  /* 0x01000e0000067ab9 */ /* 0x000fe20000000a00 */
[----:B------:R-:W-:Y:S01]  /*1420*/  IMAD.U32 R4, RZ, RZ, UR4 ;  /* 0x00000004ff047e24 */ /* 0x000fe2000f8e00ff */
[----:B------:R0:W1:Y:S01]  /*1430*/  LDC.64 R14, c[0x4][R0] ;  /* 0x01000000000e7b82 */ /* 0x0000620000000a00 */
[----:B------:R-:W-:Y:S01]  /*1440*/  IMAD.U32 R5, RZ, RZ, UR5 ;  /* 0x00000005ff057e24 */ /* 0x000fe2000f8e00ff */
[----:B------:R-:W-:Y:S01]  /*1450*/  ULDC.64 UR4, c[0x4][0xa0] ;  /* 0x0100280000047ab9 */ /* 0x000fe20000000a00 */
[----:B------:R-:W-:Y:S01]  /*1460*/  IMAD.U32 R10, RZ, RZ, UR6 ;  /* 0x00000006ff0a7e24 */ /* 0x000fe2000f8e00ff */
[----:B------:R-:W-:Y:S01]  /*1470*/  MOV R7, UR5 ;  /* 0x0000000500077c02 */ /* 0x000fe20008000f00 */
[----:B------:R-:W-:Y:S01]  /*1480*/  IMAD.U32 R6, RZ, RZ, UR4 ;  /* 0x00000004ff067e24 */ /* 0x000fe2000f8e00ff */
[----:B------:R-:W-:Y:S01]  /*1490*/  MOV R13, RZ ;  /* 0x000000ff000d7202 */ /* 0x000fe20000000f00 */
[----:B------:R-:W-:-:S02]  /*14a0*/  IMAD.U32 R11, RZ, RZ, UR7 ;  /* 0x00000007ff0b7e24 */ /* 0x000fc4000f8e00ff */
[----:B------:R-:W-:Y:S02]  /*14b0*/  IMAD.MOV.U32 R8, RZ, RZ, 0x70 ;  /* 0x00000070ff087424 */ /* 0x000fe400078e00ff */
[----:B0-----:R-:W-:-:S07]  /*14c0*/  IMAD.MOV.U32 R12, RZ, RZ, 0x1 ;  /* 0x00000001ff0c7424 */ /* 0x001fce00078e00ff */
[----:B------:R-:W-:-:S07]  /*14d0*/  LEPC R20, `(.L_x_13) ;  /* 0x000000001014794e */ /* 0x000fce0000000000 */
[----:B-1----:R-:W-:Y:S05]  /*14e0*/  CALL.ABS.NOINC R14 ;  /* 0x000000000e007343 */ /* 0x002fea0003c00000 */
.L_x_13:
[----:B------:R-:W-:Y:S01]  /*14f0*/  SHF.L.U32 R7, RZ, 0x1f, RZ ;  /* 0x0000001fff077819 */ /* 0x000fe200000006ff */
[----:B------:R-:W-:-:S03]  /*1500*/  VIADD R0, R2, 0x8 ;  /* 0x0000000802007836 */ /* 0x000fc60000000000 */
[----:B------:R-:W0:Y:S02]  /*1510*/  SYNCS.PHASECHK.TRANS64.TRYWAIT P0, [UR38+0x22800], R7 ;  /* 0x02280007ff0075a7 */ /* 0x000e240008000166 */
[----:B0-----:R-:W-:Y:S05]  /*1520*/  @!P0 BRA `(.L_x_14) ;  /* 0x000000ac008c8947 */ /* 0x001fea0003800000 */
.L_x_120:
[----:B------:R-:W-:Y:S05]  /*1530*/  WARPSYNC.ALL ;  /* 0x0000000000007948 */ /* 0x000fea0003800000 */
[----:B------:R-:W-:Y:S01]  /*1540*/  ULOP3.LUT UR4, UR42, 0x1, URZ, 0xfc, !UPT ;  /* 0x000000012a047892 */ /* 0x000fe2000f8efc3f */
[----:B------:R1:W-:Y:S03]  /*1550*/  BAR.SYNC.DEFER_BLOCKING R0, 0x100 ;  /* 0x000400000000751d */ /* 0x0003e60000010000 */
[----:B------:R-:W-:-:S06]  /*1560*/  UISETP.NE.AND UP0, UPT, UR4, 0x3, UPT ;  /* 0x000000030400788c */ /* 0x000fcc000bf05270 */
[----:B------:R-:W-:-:S13]  /*1570*/  PLOP3.LUT P0, PT, PT, PT, UP0, 0x80, 0x0 ;  /* 0x000000000000781c */ /* 0x000fda0003f0f008 */
[----:B-1----:R-:W-:Y:S05]  /*1580*/  @!P0 BRA `(.L_x_15) ;  /* 0x0000000000048947 */ /* 0x002fea0003800000 */
[----:B------:R-:W-:Y:S01]  /*1590*/  BPT.TRAP 0x1 ;  /* 0x000000040000795c */ /* 0x000fe20000300000 */
.L_x_15:
[----:B------:R1:W2:Y:S01]  /*15a0*/  SYNCS.PHASECHK.TRANS64.TRYWAIT P1, [UR38+0x22830], R7 ;  /* 0x02283007ff0075a7 */ /* 0x0002a20008020166 */
[----:B------:R-:W-:Y:S05]  /*15b0*/  @!P0 BRA `(.L_x_16) ;  /* 0x0000000000048947 */ /* 0x000fea0003800000 */
[----:B------:R-:W-:Y:S01]  /*15c0*/  BPT.TRAP 0x1 ;  /* 0x000000040000795c */ /* 0x000fe20000300000 */
.L_x_16:
[----:B--2---:R-:W-:Y:S05]  /*15d0*/  @P1 BRA `(.L_x_17) ;  /* 0x0000000000081947 */ /* 0x004fea0003800000 */
[----:B------:R-:W2:Y:S02]  /*15e0*/  SYNCS.PHASECHK.TRANS64.TRYWAIT P1, [UR38+0x22830], R7 ;  /* 0x02283007ff0075a7 */ /* 0x000ea40008020166 */
[----:B--2---:R-:W-:Y:S05]  /*15f0*/  @!P1 BRA `(.L_x_18) ;  /* 0x000000ac00709947 */ /* 0x004fea0003800000 */
.L_x_17:
[----:B------:R-:W-:Y:S01]  /*1600*/  UIADD3 UR4, UR38, 0x1c400, URZ ;  /* 0x0001c40026047890 */ /* 0x000fe2000fffe03f */
[----:B------:R-:W-:Y:S01]  /*1610*/  WARPGROUP.ARRIVE ;  /* 0x00000000000079c5 */ /* 0x000fe20000000000 */
[----:B------:R-:W-:Y:S01]  /*1620*/  ULOP3.LUT UR8, UR41, 0x10000, URZ, 0xfc, !UPT ;  /* 0x0001000029087892 */ /* 0x000fe2000f8efc3f */
[----:B------:R-:W-:Y:S01]  /*1630*/  LOP3.LUT R17, R17, 0xffffff80, RZ, 0xc0, !PT ;  /* 0xffffff8011117812 */ /* 0x000fe200078ec0ff */
[----:B------:R-:W-:Y:S01]  /*1640*/  USHF.R.U32.HI UR4, URZ, 0x4, UR4 ;  /* 0x000000043f047899 */ /* 0x000fe20008011604 */
[----:B------:R-:W-:Y:S01]  /*1650*/  P2R R11, PR, RZ, 0x1 ;  /* 0x00000001ff0b7803 */ /* 0x000fe20000000000 */
[----:B------:R-:W-:Y:S01]  /*1660*/  UMOV UR9, 0x40000040 ;  /* 0x4000004000097882 */ /* 0x000fe20000000000 */
[----:B------:R-:W-:Y:S01]  /*1670*/  UMOV UR7, 0x40000040 ;  /* 0x4000004000077882 */ /* 0x000fe20000000000 */
[----:B------:R-:W-:Y:S01]  /*1680*/  ULOP3.LUT UR4, UR4, 0x3fff, URZ, 0xc0, !UPT ;  /* 0x00003fff04047892 */ /* 0x000fe2000f8ec03f */
[----:B------:R-:W-:Y:S01]  /*1690*/  IMAD.IADD R17, R16, 0x1, -R17 ;  /* 0x0000000110117824 */ /* 0x000fe200078e0a11 */
[----:B------:R-:W-:Y:S01]  /*16a0*/  UMOV UR5, UR9 ;  /* 0x0000000900057c82 */ /* 0x000fe20008000000 */
[----:B------:R-:W-:Y:S01]  /*16b0*/  UIADD3 UR12, UR8, 0x2, URZ ;  /* 0x00000002080c7890 */ /* 0x000fe2000fffe03f */
[----:B------:R-:W2:Y:S01]  /*16c0*/  S2R R13, SR_TID.X ;  /* 0x00000000000d7919 */ /* 0x000ea20000002100 */
[----:B------:R-:W-:Y:S01]  /*16d0*/  ULOP3.LUT UR6, UR4, 0x10000, URZ, 0xfc, !UPT ;  /* 0x0001000004067892 */ /* 0x000fe2000f8efc3f */
[----:B0-----:R-:W-:Y:S01]  /*16e0*/  SHF.R.S32.HI R4, RZ, 0x1f, R17 ;  /* 0x0000001fff047819 */ /* 0x001fe20000011411 */
[----:B------:R-:W-:Y:S01]  /*16f0*/  UMOV UR13, 0x40000040 ;  /* 0x40000040000d7882 */ /* 0x000fe20000000000 */
[----:B------:R-:W-:Y:S01]  /*1700*/  UMOV UR4, UR8 ;  /* 0x0000000800047c82 */ /* 0x000fe20008000000 */
[----:B------:R-:W-:Y:S01]  /*1710*/  UIADD3 UR14, UR6, 0x2, URZ ;  /* 0x00000002060e7890 */ /* 0x000fe2000fffe03f */
[----:B------:R-:W-:Y:S01]  /*1720*/  LEA.HI R4, R4, R17, RZ, 0x2 ;  /* 0x0000001104047211 */ /* 0x000fe200078f10ff */
[----:B------:R-:W-:Y:S01]  /*1730*/  UMOV UR15, 0x40000040 ;  /* 0x40000040000f7882 */ /* 0x000fe20000000000 */
[----:B------:R-:W-:-:S02]  /*1740*/  UIADD3 UR16, UR8, 0x4, URZ ;  /* 0x0000000408107890 */ /* 0x000fc4000fffe03f */
[----:B------:R-:W-:Y:S01]  /*1750*/  HGMMA.64x96x16.F32 R24, gdesc[UR4], RZ, !UPT, gsb0 ;  /* 0x01600000041879f0 */ /* 0x000fe2000c0008ff */
[----:B------:R-:W-:Y:S01]  /*1760*/  UIADD3 UR18, UR6, 0x4, URZ ;  /* 0x0000000406127890 */ /* 0x000fe2000fffe03f */
[----:B------:R-:W-:Y:S01]  /*1770*/  LOP3.LUT R4, R4, 0x7ffffffc, RZ, 0xc0, !PT ;  /* 0x7ffffffc04047812 */ /* 0x000fe200078ec0ff */
[----:B------:R-:W-:Y:S01]  /*1780*/  UMOV UR17, 0x40000040 ;  /* 0x4000004000117882 */ /* 0x000fe20000000000 */
[----:B------:R-:W-:Y:S01]  /*1790*/  UMOV UR19, 0x40000040 ;  /* 0x4000004000137882 */ /* 0x000fe20000000000 */
[----:B------:R-:W-:Y:S02]  /*17a0*/  UIADD3 UR20, UR8, 0x6, URZ ;  /* 0x0000000608147890 */ /* 0x000fe4000fffe03f */
[----:B------:R-:W-:Y:S01]  /*17b0*/  UIADD3 UR22, UR6, 0x6, URZ ;  /* 0x0000000606167890 */ /* 0x000fe2000fffe03f */
[----:B------:R-:W-:Y:S01]  /*17c0*/  IMAD.IADD R4, R17, 0x1, -R4 ;  /* 0x0000000111047824 */ /* 0x000fe200078e0a04 */
[----:B------:R-:W-:Y:S01]  /*17d0*/  UMOV UR21, 0x40000040 ;  /* 0x4000004000157882 */ /* 0x000fe20000000000 */
[----:B------:R-:W-:Y:S01]  /*17e0*/  UMOV UR23, 0x40000040 ;  /* 0x4000004000177882 */ /* 0x000fe20000000000 */
[----:B------:R-:W-:Y:S01]  /*17f0*/  ULDC UR4, c[0x0][0x9d8] ;  /* 0x0002760000047ab9 */ /* 0x000fe20000000800 */
[----:B------:R-:W-:Y:S01]  /*1800*/  UIMAD UR39, UR40, -0x60, UR39 ;  /* 0xffffffa0282778a4 */ /* 0x000fe2000f8e0227 */
[----:B------:R-:W-:-:S03]  /*1810*/  ULDC UR7, c[0x0][0x988] ;  /* 0x0002620000077ab9 */ /* 0x000fc60000000800 */
[----:B------:R-:W-:-:S06]  /*1820*/  UIADD3 UR39, UR39, 0x60, URZ ;  /* 0x0000006027277890 */ /* 0x000fcc000fffe03f */
[----:B------:R-:W-:Y:S01]  /*1830*/  IMAD.U32 R3, RZ, RZ, UR39 ;  /* 0x00000027ff037e24 */ /* 0x000fe2000f8e00ff */
[----:B--2---:R-:W-:-:S03]  /*1840*/  LOP3.LUT R13, R13, 0x7f, RZ, 0xc0, !PT ;  /* 0x0000007f0d0d7812 */ /* 0x004fc600078ec0ff */
[----:B------:R-:W-:-:S05]  /*1850*/  IMAD R4, R4, -0x2, R3 ;  /* 0xfffffffe04047824 */ /* 0x000fca00078e0203 */
[C---:B------:R-:W-:Y:S02]  /*1860*/  ISETP.GT.AND P6, PT, R4.reuse, RZ, PT ;  /* 0x000000ff0400720c */ /* 0x040fe40003fc4270 */
[C---:B------:R-:W-:Y:S02]  /*1870*/  ISETP.GT.AND P5, PT, R4.reuse, 0x1, PT ;  /* 0x000000010400780c */ /* 0x040fe40003fa4270 */
[C---:B------:R-:W-:Y:S02]  /*1880*/  ISETP.GT.AND P4, PT, R4.reuse, 0x8, PT ;  /* 0x000000080400780c */ /* 0x040fe40003f84270 */
[C---:B------:R-:W-:Y:S02]  /*1890*/  ISETP.GT.AND P3, PT, R4.reuse, 0x9, PT ;  /* 0x000000090400780c */ /* 0x040fe40003f64270 */
[C---:B------:R-:W-:Y:S02]  /*18a0*/  ISETP.GT.AND P1, PT, R4.reuse, 0x10, PT ;  /* 0x000000100400780c */ /* 0x040fe40003f24270 */
[----:B------:R-:W-:Y:S01]  /*18b0*/  ISETP.GT.AND P2, PT, R4, 0x11, PT ;  /* 0x000000110400780c */ /* 0x000fe20003f44270 */
[----:B------:R-:W-:-:S02]  /*18c0*/  WARPGROUP.DEPBAR.LE gsb0, 0x0 ;  /* 0x00008000000079c5 */ /* 0x000fc40000010000 */
[----:B------:R-:W-:-:S06]  /*18d0*/  WARPGROUP.ARRIVE ;  /* 0x00000000000079c5 */ /* 0x000fcc0000000000 */
[----:B------:R-:W-:Y:S03]  /*18e0*/  HGMMA.64x96x16.F32 R24, gdesc[UR12], R24, gsb0 ;  /* 0x016000000c1879f0 */ /* 0x000fe60008000818 */
[----:B------:R-:W-:Y:S02]  /*18f0*/  WARPGROUP.DEPBAR.LE gsb0, 0x0 ;  /* 0x00008000000079c5 */ /* 0x000fe40000010000 */
[----:B------:R-:W-:-:S06]  /*1900*/  WARPGROUP.ARRIVE ;  /* 0x00000000000079c5 */ /* 0x000fcc0000000000 */
[----:B------:R-:W-:Y:S03]  /*1910*/  HGMMA.64x96x16.F32 R24, gdesc[UR16], R24, gsb0 ;  /* 0x01600000101879f0 */ /* 0x000fe60008000818 */
[----:B------:R-:W-:Y:S02]  /*1920*/  WARPGROUP.DEPBAR.LE gsb0, 0x0 ;  /* 0x00008000000079c5 */ /* 0x000fe40000010000 */
[----:B------:R-:W-:-:S06]  /*1930*/  WARPGROUP.ARRIVE ;  /* 0x00000000000079c5 */ /* 0x000fcc0000000000 */
[----:B------:R-:W-:Y:S03]  /*1940*/  HGMMA.64x96x16.F32 R24, gdesc[UR20], R24, gsb0 ;  /* 0x01600000141879f0 */ /* 0x000fe60008000818 */
[----:B------:R-:W-:Y:S02]  /*1950*/  WARPGROUP.DEPBAR.LE gsb0, 0x0 ;  /* 0x00008000000079c5 */ /* 0x000fe40000010000 */
[----:B------:R-:W-:Y:S01]  /*1960*/  FMUL.FTZ R24, R24, UR4 ;  /* 0x0000000418187c20 */ /* 0x000fe20008410000 */
[----:B------:R-:W-:Y:S01]  /*1970*/  FMUL.FTZ R25, R25, UR4 ;  /* 0x0000000419197c20 */ /* 0x000fe20008410000 */
[----:B------:R-:W-:Y:S01]  /*1980*/  FMUL.FTZ R28, R28, UR4 ;  /* 0x000000041c1c7c20 */ /* 0x000fe20008410000 */
[----:B------:R-:W-:Y:S01]  /*1990*/  FMUL.FTZ R29, R29, UR4 ;  /* 0x000000041d1d7c20 */ /* 0x000fe20008410000 */
[----:B------:R-:W-:Y:S01]  /*19a0*/  FMUL.FTZ R32, R32, UR4 ;  /* 0x0000000420207c20 */ /* 0x000fe20008410000 */
[----:B------:R-:W-:Y:S01]  /*19b0*/  FMUL.FTZ R33, R33, UR4 ;  /* 0x0000000421217c20 */ /* 0x000fe20008410000 */
[----:B------:R-:W0:Y:S01]  /*19c0*/  MUFU.TANH R24, R24 ;  /* 0x0000001800187308 */ /* 0x000e220000002400 */
[----:B------:R-:W-:Y:S01]  /*19d0*/  FMUL.FTZ R26, R26, UR4 ;  /* 0x000000041a1a7c20 */ /* 0x000fe20008410000 */
[----:B------:R-:W-:Y:S01]  /*19e0*/  FMUL.FTZ R27, R27, UR4 ;  /* 0x000000041b1b7c20 */ /* 0x000fe20008410000 */
[----:B------:R-:W-:Y:S01]  /*19f0*/  FMUL.FTZ R36, R36, UR4 ;  /* 0x0000000424247c20 */ /* 0x000fe20008410000 */
[----:B------:R-:W-:Y:S01]  /*1a00*/  FMUL.FTZ R30, R30, UR4 ;  /* 0x000000041e1e7c20 */ /* 0x000fe20008410000 */
[----:B------:R-:W-:Y:S01]  /*1a10*/  FMUL.FTZ R37, R37, UR4 ;  /* 0x0000000425257c20 */ /* 0x000fe20008410000 */
[----:B------:R-:W-:Y:S01]  /*1a20*/  FMUL.FTZ R31, R31, UR4 ;  /* 0x000000041f1f7c20 */ /* 0x000fe20008410000 */
[----:B------:R-:W-:Y:S01]  /*1a30*/  FMUL.FTZ R40, R40, UR4 ;  /* 0x0000000428287c20 */ /* 0x000fe20008410000 */
[----:B------:R-:W2:Y:S01]  /*1a40*/  MUFU.TANH R25, R25 ;  /* 0x0000001900197308 */ /* 0x000ea20000002400 */
[----:B------:R-:W-:Y:S01]  /*1a50*/  FMUL.FTZ R34, R34, UR4 ;  /* 0x0000000422227c20 */ /* 0x000fe20008410000 */
[----:B------:R-:W-:Y:S01]  /*1a60*/  FMUL.FTZ R41, R41, UR4 ;  /* 0x0000000429297c20 */ /* 0x000fe20008410000 */
[----:B------:R-:W-:Y:S01]  /*1a70*/  FMUL.FTZ R35, R35, UR4 ;  /* 0x0000000423237c20 */ /* 0x000fe20008410000 */
[----:B------:R-:W-:Y:S01]  /*1a80*/  FMUL.FTZ R44, R44, UR4 ;  /* 0x000000042c2c7c20 */ /* 0x000fe20008410000 */
[----:B------:R-:W-:Y:S01]  /*1a90*/  FMUL.FTZ R38, R38, UR4 ;  /* 0x0000000426267c20 */ /* 0x000fe20008410000 */
[----:B------:R-:W-:Y:S01]  /*1aa0*/  FMUL.FTZ R45, R45, UR4 ;  /* 0x000000042d2d7c20 */ /* 0x000fe20008410000 */
[----:B------:R-:W-:Y:S01]  /*1ab0*/  FMUL.FTZ R39, R39, UR4 ;  /* 0x0000000427277c20 */ /* 0x000fe20008410000 */
[----:B------:R-:W3:Y:S01]  /*1ac0*/  MUFU.TANH R28, R28 ;  /* 0x0000001c001c7308 */ /* 0x000ee20000002400 */
[----:B0-----:R-:W-:Y:S01]  /*1ad0*/  FSEL R24, R24, -INF , P6 ;  /* 0xff80000018187808 */ /* 0x001fe20003000000 */
[----:B------:R-:W-:Y:S01]  /*1ae0*/  FMUL.FTZ R48, R48, UR4 ;  /* 0x0000000430307c20 */ /* 0x000fe20008410000 */
[----:B------:R-:W-:Y:S01]  /*1af0*/  FMUL.FTZ R42, R42, UR4 ;  /* 0x000000042a2a7c20 */ /* 0x000fe20008410000 */
[----:B------:R-:W-:Y:S01]  /*1b00*/  FMUL.FTZ R49, R49, UR4 ;  /* 0x0000000431317c20 */ /* 0x000fe20008410000 */
[----:B------:R-:W-:Y:S01]  /*1b10*/  FMUL.FTZ R43, R43, UR4 ;  /* 0x000000042b2b7c20 */ /* 0x000fe20008410000 */
[----:B------:R-:W-:Y:S01]  /*1b20*/  FMUL.FTZ R52, R52, UR4 ;  /* 0x0000000434347c20 */ /* 0x000fe20008410000 */
[----:B------:R-:W-:Y:S01]  /*1b30*/  FMUL.FTZ R47, R47, UR4 ;  /* 0x000000042f2f7c20 */ /* 0x000fe20008410000 */
[----:B------:R-:W0:Y:S01]  /*1b40*/  MUFU.TANH R29, R29 ;  /* 0x0000001d001d7308 */ /* 0x000e220000002400 */
[----:B--2---:R-:W-:Y:S01]  /*1b50*/  FSEL R25, R25, -INF , P5 ;  /* 0xff80000019197808 */ /* 0x004fe20002800000 */
[----:B------:R-:W-:Y:S01]  /*1b60*/  FMUL.FTZ R53, R53, UR4 ;  /* 0x0000000435357c20 */ /* 0x000fe20008410000 */
[----:B------:R-:W-:Y:S01]  /*1b70*/  FMUL.FTZ R46, R46, UR4 ;  /* 0x000000042e2e7c20 */ /* 0x000fe20008410000 */
[----:B------:R-:W-:Y:S01]  /*1b80*/  FMUL.FTZ R56, R56, UR4 ;  /* 0x0000000438387c20 */ /* 0x000fe20008410000 */
[----:B------:R-:W-:Y:S01]  /*1b90*/  FMNMX.FTZ R3, R24, R25, !PT ;  /* 0x0000001918037209 */ /* 0x000fe20007810000 */
[----:B------:R-:W-:Y:S01]  /*1ba0*/  FMUL.FTZ R50, R50, UR4 ;  /* 0x0000000432327c20 */ /* 0x000fe20008410000 */
[----:B------:R-:W-:Y:S01]  /*1bb0*/  FMUL.FTZ R57, R57, UR4 ;  /* 0x0000000439397c20 */ /* 0x000fe20008410000 */
[----:B------:R-:W2:Y:S01]  /*1bc0*/  MUFU.TANH R32, R32 ;  /* 0x0000002000207308 */ /* 0x000ea20000002400 */
[----:B---3--:R-:W-:Y:S01]  /*1bd0*/  FSEL R28, R28, -INF , P4 ;  /* 0xff8000001c1c7808 */ /* 0x008fe20002000000 */
[----:B------:R-:W-:Y:S01]  /*1be0*/  FMUL.FTZ R51, R51, UR4 ;  /* 0x0000000433337c20 */ /* 0x000fe20008410000 */
[----:B------:R-:W-:Y:S01]  /*1bf0*/  FMUL.FTZ R60, R60, UR4 ;  /* 0x000000043c3c7c20 */ /* 0x000fe20008410000 */
[----:B------:R-:W-:Y:S01]  /*1c00*/  FMUL.FTZ R54, R54, UR4 ;  /* 0x0000000436367c20 */ /* 0x000fe20008410000 */
[----:B------:R-:W-:Y:S01]  /*1c10*/  FMNMX.FTZ R8, R28, R3, !PT ;  /* 0x000000031c087209 */ /* 0x000fe20007810000 */
[----:B------:R-:W-:Y:S01]  /*1c20*/  FMUL.FTZ R61, R61, UR4 ;  /* 0x000000043d3d7c20 */ /* 0x000fe20008410000 */
[----:B------:R-:W-:Y:S01]  /*1c30*/  FMUL.FTZ R55, R55, UR4 ;  /* 0x0000000437377c20 */ /* 0x000fe20008410000 */
[----:B------:R-:W3:Y:S01]  /*1c40*/  MUFU.TANH R5, R26 ;  /* 0x0000001a00057308 */ /* 0x000ee20000002400 */
[----:B0-----:R-:W-:Y:S01]  /*1c50*/  FSEL R29, R29, -INF , P3 ;  /* 0xff8000001d1d7808 */ /* 0x001fe20001800000 */
[----:B------:R-:W-:Y:S01]  /*1c60*/  FMUL.FTZ R64, R64, UR4 ;  /* 0x0000000440407c20 */ /* 0x000fe20008410000 */
[----:B------:R-:W-:Y:S01]  /*1c70*/  FMUL.FTZ R58, R58, UR4 ;  /* 0x000000043a3a7c20 */ /* 0x000fe20008410000 */
[----:B------:R-:W-:Y:S01]  /*1c80*/  FMUL.FTZ R65, R65, UR4 ;  /* 0x0000000441417c20 */ /* 0x000fe20008410000 */
[----:B------:R-:W-:Y:S01]  /*1c90*/  FMNMX.FTZ R3, R29, R8, !PT ;  /* 0x000000081d037209 */ /* 0x000fe20007810000 */
        /* <DEDUP_REMOVED lines=13> */
[----:B------:R-:W-:Y:S01]  /*1d70*/  ISETP.GT.AND P6, PT, R4, 0x18, PT ;  /* 0x000000180400780c */ /* 0x000fe20003fc4270 */
[----:B------:R-:W-:-:S04]  /*1d80*/  FMUL.FTZ R71, R71, UR4 ;  /* 0x0000000447477c20 */ /* 0x000fc80008410000 */
[----:B------:R-:W3:Y:S01]  /*1d90*/  MUFU.TANH R36, R36 ;  /* 0x0000002400247308 */ /* 0x000ee20000002400 */
[----:B0-----:R-:W-:-:S04]  /*1da0*/  FSEL R33, R33, -INF , P2 ;  /* 0xff80000021217808 */ /* 0x001fc80001000000 */
[----:B------:R-:W-:-:S03]  /*1db0*/  FMNMX.FTZ R3, R33, R8, !PT ;  /* 0x0000000821037209 */ /* 0x000fc60007810000 */
[----:B------:R-:W0:Y:S01]  /*1dc0*/  MUFU.TANH R30, R30 ;  /* 0x0000001e001e7308 */ /* 0x000e220000002400 */
[----:B--2---:R-:W-:Y:S02]  /*1dd0*/  FSEL R6, R27, -INF , P5 ;  /* 0xff8000001b067808 */ /* 0x004fe40002800000 */
[----:B------:R-:W-:-:S05]  /*1de0*/  ISETP.GT.AND P5, PT, R4, 0x19, PT ;  /* 0x000000190400780c */ /* 0x000fca0003fa4270 */
[----:B------:R-:W2:Y:S01]  /*1df0*/  MUFU.TANH R37, R37 ;  /* 0x0000002500257308 */ /* 0x000ea20000002400 */
[----:B---3--:R-:W-:-:S04]  /*1e00*/  FSEL R36, R36, -INF , P6 ;  /* 0xff80000024247808 */ /* 0x008fc80003000000 */
[----:B------:R-:W-:-:S03]  /*1e10*/  FMNMX.FTZ R8, R36, R3, !PT ;  /* 0x0000000324087209 */ /* 0x000fc60007810000 */
[----:B------:R-:W3:Y:S01]  /*1e20*/  MUFU.TANH R31, R31 ;  /* 0x0000001f001f7308 */ /* 0x000ee20000002400 */
[----:B0-----:R-:W-:Y:S02]  /*1e30*/  FSEL R30, R30, -INF , P4 ;  /* 0xff8000001e1e7808 */ /* 0x001fe40002000000 */
[----:B------:R-:W-:-:S05]  /*1e40*/  ISETP.GT.AND P4, PT, R4, 0x20, PT ;  /* 0x000000200400780c */ /* 0x000fca0003f84270 */
[----:B------:R-:W0:Y:S01]  /*1e50*/  MUFU.TANH R40, R40 ;  /* 0x0000002800287308 */ /* 0x000e220000002400 */
[----:B--2---:R-:W-:-:S04]  /*1e60*/  FSEL R37, R37, -INF , P5 ;  /* 0xff80000025257808 */ /* 0x004fc80002800000 */
[----:B------:R-:W-:-:S03]  /*1e70*/  FMNMX.FTZ R3, R37, R8, !PT ;  /* 0x0000000825037209 */ /* 0x000fc60007810000 */
[----:B------:R-:W2:Y:S01]  /*1e80*/  MUFU.TANH R34, R34 ;  /* 0x0000002200227308 */ /* 0x000ea20000002400 */
[----:B---3--:R-:W-:Y:S02]  /*1e90*/  FSEL R31, R31, -INF , P3 ;  /* 0xff8000001f1f7808 */ /* 0x008fe40001800000 */
[----:B------:R-:W-:-:S05]  /*1ea0*/  ISETP.GT.AND P3, PT, R4, 0x21, PT ;  /* 0x000000210400780c */ /* 0x000fca0003f64270 */
        /* <DEDUP_REMOVED lines=88> */
[----:B---3--:R-:W-:-:S04]  /*2430*/  FSEL R69, R69, -INF , P1 ;  /* 0xff80000045457808 */ /* 0x008fc80000800000 */
[----:B------:R-:W-:-:S03]  /*2440*/  FMNMX.FTZ R4, R69, R4, !PT ;  /* 0x0000000445047209 */ /* 0x000fc60007810000 */
[----:B------:R-:W3:Y:S01]  /*2450*/  MUFU.TANH R66, R66 ;  /* 0x0000004200427308 */ /* 0x000ee20000002400 */
[----:B0-----:R-:W-:Y:S01]  /*2460*/  FSEL R62, R62, -INF , P6 ;  /* 0xff8000003e3e7808 */ /* 0x001fe20003000000 */
[----:B------:R-:W0:Y:S06]  /*2470*/  SHFL.BFLY PT, R3, R4, 0x2, 0x1f ;  /* 0x0c401f0004037f89 */ /* 0x000e2c00000e0000 */
[----:B------:R-:W4:Y:S01]  /*2480*/  MUFU.TANH R67, R67 ;  /* 0x0000004300437308 */ /* 0x000f220000002400 */
[----:B--2---:R-:W-:-:S07]  /*2490*/  FSEL R63, R63, -INF , P5 ;  /* 0xff8000003f3f7808 */ /* 0x004fce0002800000 */
[----:B------:R-:W2:Y:S01]  /*24a0*/  MUFU.TANH R70, R70 ;  /* 0x0000004600467308 */ /* 0x000ea20000002400 */
[----:B---3--:R-:W-:-:S07]  /*24b0*/  FSEL R66, R66, -INF , P4 ;  /* 0xff80000042427808 */ /* 0x008fce0002000000 */
[----:B------:R-:W3:Y:S01]  /*24c0*/  MUFU.TANH R71, R71 ;  /* 0x0000004700477308 */ /* 0x000ee20000002400 */
[----:B----4-:R-:W-:Y:S02]  /*24d0*/  FSEL R67, R67, -INF , P3 ;  /* 0xff80000043437808 */ /* 0x010fe40001800000 */
[----:B0-----:R-:W-:-:S05]  /*24e0*/  FMNMX.FTZ R8, R4, R3, !PT ;  /* 0x0000000304087209 */ /* 0x001fca0007810000 */
[----:B------:R-:W0:Y:S01]  /*24f0*/  SHFL.BFLY PT, R3, R8, 0x1, 0x1f ;  /* 0x0c201f0008037f89 */ /* 0x000e2200000e0000 */
[----:B--2---:R-:W-:Y:S02]  /*2500*/  FSEL R70, R70, -INF , P2 ;  /* 0xff80000046467808 */ /* 0x004fe40001000000 */
[----:B---3--:R-:W-:Y:S02]  /*2510*/  FSEL R71, R71, -INF , P1 ;  /* 0xff80000047477808 */ /* 0x008fe40000800000 */
[----:B0-----:R-:W-:-:S04]  /*2520*/  FMNMX.FTZ R3, R8, R3, !PT ;  /* 0x0000000308037209 */ /* 0x001fc80007810000 */
[C---:B------:R-:W-:Y:S01]  /*2530*/  FSETP.NEU.FTZ.AND P0, PT, R3.reuse, -INF , PT ;  /* 0xff8000000300780b */ /* 0x040fe20003f1d000 */
[----:B------:R-:W-:-:S05]  /*2540*/  FMUL.FTZ R9, R3, UR7 ;  /* 0x0000000703097c20 */ /* 0x000fca0008410000 */
[----:B------:R-:W-:Y:S02]  /*2550*/  FSEL R10, R9, RZ, P0 ;  /* 0x000000ff090a7208 */ /* 0x000fe40000000000 */
[----:B------:R-:W-:Y:S02]  /*2560*/  FMNMX.FTZ R9, R5, R6, !PT ;  /* 0x0000000605097209 */ /* 0x000fe40007810000 */
[----:B------:R-:W-:Y:S01]  /*2570*/  ISETP.NE.AND P0, PT, R11, RZ, PT ;  /* 0x000000ff0b00720c */ /* 0x000fe20003f05270 */
[--C-:B------:R-:W-:Y:S01]  /*2580*/  FFMA.FTZ R24, R24, UR7, -R10.reuse ;  /* 0x0000000718187c23 */ /* 0x100fe2000801080a */
[----:B------:R-:W-:Y:S01]  /*2590*/  FMNMX.FTZ R4, R30, R9, !PT ;  /* 0x000000091e047209 */ /* 0x000fe20007810000 */
[--C-:B------:R-:W-:Y:S01]  /*25a0*/  FFMA.FTZ R25, R25, UR7, -R10.reuse ;  /* 0x0000000719197c23 */ /* 0x100fe2000801080a */
[--C-:B------:R-:W-:Y:S01]  /*25b0*/  FFMA.FTZ R28, R28, UR7, -R10.reuse ;  /* 0x000000071c1c7c23 */ /* 0x100fe2000801080a */
[--C-:B------:R-:W-:Y:S01]  /*25c0*/  FFMA.FTZ R29, R29, UR7, -R10.reuse ;  /* 0x000000071d1d7c23 */ /* 0x100fe2000801080a */
[----:B------:R-:W-:Y:S01]  /*25d0*/  FMNMX.FTZ R9, R31, R4, !PT ;  /* 0x000000041f097209 */ /* 0x000fe20007810000 */
[----:B------:R-:W-:Y:S01]  /*25e0*/  MUFU.EX2 R24, R24 ;  /* 0x0000001800187308 */ /* 0x000fe20000000800 */
[--C-:B------:R-:W-:Y:S01]  /*25f0*/  FFMA.FTZ R32, R32, UR7, -R10.reuse ;  /* 0x0000000720207c23 */ /* 0x100fe2000801080a */
[--C-:B------:R-:W-:Y:S01]  /*2600*/  FFMA.FTZ R33, R33, UR7, -R10.reuse ;  /* 0x0000000721217c23 */ /* 0x100fe2000801080a */
[----:B------:R-:W-:Y:S01]  /*2610*/  FMNMX.FTZ R4, R34, R9, !PT ;  /* 0x0000000922047209 */ /* 0x000fe20007810000 */
[--C-:B------:R-:W-:Y:S01]  /*2620*/  FFMA.FTZ R36, R36, UR7, -R10.reuse ;  /* 0x0000000724247c23 */ /* 0x100fe2000801080a */
[--C-:B------:R-:W-:Y:S01]  /*2630*/  FFMA.FTZ R37, R37, UR7, -R10.reuse ;  /* 0x0000000725257c23 */ /* 0x100fe2000801080a */
[--C-:B------:R-:W-:Y:S01]  /*2640*/  FFMA.FTZ R40, R40, UR7, -R10.reuse ;  /* 0x0000000728287c23 */ /* 0x100fe2000801080a */
[----:B------:R-:W-:Y:S01]  /*2650*/  FMNMX.FTZ R9, R35, R4, !PT ;  /* 0x0000000423097209 */ /* 0x000fe20007810000 */
[----:B------:R-:W0:Y:S01]  /*2660*/  MUFU.EX2 R25, R25 ;  /* 0x0000001900197308 */ /* 0x000e220000000800 */
[--C-:B------:R-:W-:Y:S01]  /*2670*/  FFMA.FTZ R41, R41, UR7, -R10.reuse ;  /* 0x0000000729297c23 */ /* 0x100fe2000801080a */
        /* <DEDUP_REMOVED lines=14> */
[----:B------:R-:W2:Y:S01]  /*2760*/  MUFU.EX2 R29, R29 ;  /* 0x0000001d001d7308 */ /* 0x000ea20000000800 */
[--C-:B------:R-:W-:Y:S01]  /*2770*/  FFMA.FTZ R61, R61, UR7, -R10.reuse ;  /* 0x000000073d3d7c23 */ /* 0x100fe2000801080a */
[--C-:B------:R-:W-:Y:S01]  /*2780*/  FFMA.FTZ R64, R64, UR7, -R10.reuse ;  /* 0x0000000740407c23 */ /* 0x100fe2000801080a */
[----:B------:R-:W-:Y:S01]  /*2790*/  FMNMX.FTZ R4, R46, R9, !PT ;  /* 0x000000092e047209 */ /* 0x000fe20007810000 */
[--C-:B------:R-:W-:Y:S01]  /*27a0*/  FFMA.FTZ R65, R65, UR7, -R10.reuse ;  /* 0x0000000741417c23 */ /* 0x100fe2000801080a */
[--C-:B------:R-:W-:Y:S01]  /*27b0*/  FFMA.FTZ R68, R68, UR7, -R10.reuse ;  /* 0x0000000744447c23 */ /* 0x100fe2000801080a */
[----:B------:R-:W-:Y:S01]  /*27c0*/  FFMA.FTZ R10, R69, UR7, -R10 ;  /* 0x00000007450a7c23 */ /* 0x000fe2000801080a */
[----:B------:R-:W-:Y:S01]  /*27d0*/  FMNMX.FTZ R9, R47, R4, !PT ;  /* 0x000000042f097209 */ /* 0x000fe20007810000 */
[----:B------:R-:W-:Y:S01]  /*27e0*/  MUFU.EX2 R32, R32 ;  /* 0x0000002000207308 */ /* 0x000fe20000000800 */
[----:B0-----:R-:W-:-:S02]  /*27f0*/  F2FP.F16.F32.PACK_AB R152, R25, R24 ;  /* 0x000000181998723e */ /* 0x001fc400000000ff */
[----:B------:R-:W-:-:S04]  /*2800*/  FMNMX.FTZ R4, R50, R9, !PT ;  /* 0x0000000932047209 */ /* 0x000fc80007810000 */
[----:B------:R-:W-:Y:S01]  /*2810*/  FMNMX.FTZ R9, R51, R4, !PT ;  /* 0x0000000433097209 */ /* 0x000fe20007810000 */
[----:B------:R-:W0:Y:S01]  /*2820*/  MUFU.EX2 R33, R33 ;  /* 0x0000002100217308 */ /* 0x000e220000000800 */
[----:B--2---:R-:W-:Y:S02]  /*2830*/  F2FP.F16.F32.PACK_AB R154, R29, R28 ;  /* 0x0000001c1d9a723e */ /* 0x004fe400000000ff */
[----:B------:R-:W-:-:S04]  /*2840*/  FMNMX.FTZ R4, R54, R9, !PT ;  /* 0x0000000936047209 */ /* 0x000fc80007810000 */
[----:B------:R-:W-:Y:S01]  /*2850*/  FMNMX.FTZ R9, R55, R4, !PT ;  /* 0x0000000437097209 */ /* 0x000fe20007810000 */
[----:B------:R-:W-:Y:S03]  /*2860*/  MUFU.EX2 R36, R36 ;  /* 0x0000002400247308 */ /* 0x000fe60000000800 */
[----:B------:R-:W-:-:S04]  /*2870*/  FMNMX.FTZ R4, R58, R9, !PT ;  /* 0x000000093a047209 */ /* 0x000fc80007810000 */
[----:B------:R-:W-:Y:S01]  /*2880*/  FMNMX.FTZ R9, R59, R4, !PT ;  /* 0x000000043b097209 */ /* 0x000fe20007810000 */
[----:B------:R-:W2:Y:S01]  /*2890*/  MUFU.EX2 R37, R37 ;  /* 0x0000002500257308 */ /* 0x000ea20000000800 */
[----:B0-----:R-:W-:Y:S02]  /*28a0*/  F2FP.F16.F32.PACK_AB R156, R33, R32 ;  /* 0x00000020219c723e */ /* 0x001fe400000000ff */
[----:B------:R-:W-:-:S04]  /*28b0*/  FMNMX.FTZ R4, R62, R9, !PT ;  /* 0x000000093e047209 */ /* 0x000fc80007810000 */
[----:B------:R-:W-:Y:S01]  /*28c0*/  FMNMX.FTZ R9, R63, R4, !PT ;  /* 0x000000043f097209 */ /* 0x000fe20007810000 */
[----:B------:R-:W-:Y:S03]  /*28d0*/  MUFU.EX2 R40, R40 ;  /* 0x0000002800287308 */ /* 0x000fe60000000800 */
[----:B------:R-:W-:-:S04]  /*28e0*/  FMNMX.FTZ R4, R66, R9, !PT ;  /* 0x0000000942047209 */ /* 0x000fc80007810000 */
[----:B------:R-:W-:Y:S01]  /*28f0*/  FMNMX.FTZ R9, R67, R4, !PT ;  /* 0x0000000443097209 */ /* 0x000fe20007810000 */
[----:B------:R-:W0:Y:S01]  /*2900*/  MUFU.EX2 R41, R41 ;  /* 0x0000002900297308 */ /* 0x000e220000000800 */
[----:B--2---:R-:W-:Y:S02]  /*2910*/  F2FP.F16.F32.PACK_AB R158, R37, R36 ;  /* 0x00000024259e723e */ /* 0x004fe400000000ff */
[----:B------:R-:W-:-:S04]  /*2920*/  FMNMX.FTZ R4, R70, R9, !PT ;  /* 0x0000000946047209 */ /* 0x000fc80007810000 */
[----:B------:R-:W-:Y:S01]  /*2930*/  FMNMX.FTZ R4, R71, R4, !PT ;  /* 0x0000000447047209 */ /* 0x000fe20007810000 */
[----:B------:R-:W-:Y:S04]  /*2940*/  MUFU.EX2 R44, R44 ;  /* 0x0000002c002c7308 */ /* 0x000fe80000000800 */
[----:B------:R-:W2:Y:S04]  /*2950*/  SHFL.BFLY PT, R9, R4, 0x2, 0x1f ;  /* 0x0c401f0004097f89 */ /* 0x000ea800000e0000 */
[----:B------:R-:W3:Y:S01]  /*2960*/  MUFU.EX2 R45, R45 ;  /* 0x0000002d002d7308 */ /* 0x000ee20000000800 */
[----:B0-----:R-:W-:-:S07]  /*2970*/  F2FP.F16.F32.PACK_AB R160, R41, R40 ;  /* 0x0000002829a0723e */ /* 0x001fce00000000ff */
[----:B------:R-:W-:Y:S08]  /*2980*/  MUFU.EX2 R48, R48 ;  /* 0x0000003000307308 */ /* 0x000ff00000000800 */
[----:B------:R-:W0:Y:S01]  /*2990*/  MUFU.EX2 R49, R49 ;  /* 0x0000003100317308 */ /* 0x000e220000000800 */
[----:B---3--:R-:W-:Y:S02]  /*29a0*/  F2FP.F16.F32.PACK_AB R162, R45, R44 ;  /* 0x0000002c2da2723e */ /* 0x008fe400000000ff */
[----:B--2---:R-:W-:-:S05]  /*29b0*/  FMNMX.FTZ R9, R4, R9, !PT ;  /* 0x0000000904097209 */ /* 0x004fca0007810000 */
[----:B------:R-:W-:Y:S01]  /*29c0*/  MUFU.EX2 R52, R52 ;  /* 0x0000003400347308 */ /* 0x000fe20000000800 */
[----:B------:R-:W2:Y:S07]  /*29d0*/  SHFL.BFLY PT, R4, R9, 0x1, 0x1f ;  /* 0x0c201f0009047f89 */ /* 0x000eae00000e0000 */
[----:B------:R-:W3:Y:S01]  /*29e0*/  MUFU.EX2 R53, R53 ;  /* 0x0000003500357308 */ /* 0x000ee20000000800 */
[----:B0-----:R-:W-:-:S07]  /*29f0*/  F2FP.F16.F32.PACK_AB R164, R49, R48 ;  /* 0x0000003031a4723e */ /* 0x001fce00000000ff */
[----:B------:R-:W-:Y:S08]  /*2a00*/  MUFU.EX2 R56, R56 ;  /* 0x0000003800387308 */ /* 0x000ff00000000800 */
[----:B------:R-:W-:Y:S01]  /*2a10*/  MUFU.EX2 R57, R57 ;  /* 0x0000003900397308 */ /* 0x000fe20000000800 */
[----:B--2---:R-:W-:Y:S02]  /*2a20*/  FMNMX.FTZ R4, R9, R4, !PT ;  /* 0x0000000409047209 */ /* 0x004fe40007810000 */
[----:B---3--:R-:W-:-:S02]  /*2a30*/  F2FP.F16.F32.PACK_AB R166, R53, R52 ;  /* 0x0000003435a6723e */ /* 0x008fc400000000ff */
[C---:B------:R-:W-:Y:S01]  /*2a40*/  FSETP.NEU.FTZ.AND P1, PT, R4.reuse, -INF , PT ;  /* 0xff8000000400780b */ /* 0x040fe20003f3d000 */
[----:B------:R-:W-:Y:S02]  /*2a50*/  FMUL.FTZ R8, R4, UR7 ;  /* 0x0000000704087c20 */ /* 0x000fe40008410000 */
[----:B------:R-:W-:Y:S03]  /*2a60*/  MUFU.EX2 R9, R10 ;  /* 0x0000000a00097308 */ /* 0x000fe60000000800 */
[----:B------:R-:W-:Y:S02]  /*2a70*/  FSEL R11, R8, RZ, P1 ;  /* 0x000000ff080b7208 */ /* 0x000fe40000800000 */
[----:B------:R-:W-:Y:S02]  /*2a80*/  ISETP.NE.AND P1, PT, R13, RZ, PT ;  /* 0x000000ff0d00720c */ /* 0x000fe40003f25270 */
[----:B------:R-:W-:Y:S01]  /*2a90*/  IADD3 R8, -R2, 0xb, RZ ;  /* 0x0000000b02087810 */ /* 0x000fe20007ffe1ff */
[--C-:B------:R-:W-:Y:S01]  /*2aa0*/  FFMA.FTZ R5, R5, UR7, -R11.reuse ;  /* 0x0000000705057c23 */ /* 0x100fe2000801080b */
[--C-:B------:R-:W-:Y:S01]  /*2ab0*/  FFMA.FTZ R6, R6, UR7, -R11.reuse ;  /* 0x0000000706067c23 */ /* 0x100fe2000801080b */
[--C-:B------:R-:W-:Y:S01]  /*2ac0*/  FFMA.FTZ R30, R30, UR7, -R11.reuse ;  /* 0x000000071e1e7c23 */ /* 0x100fe2000801080b */
[--C-:B------:R-:W-:Y:S01]  /*2ad0*/  FFMA.FTZ R31, R31, UR7, -R11.reuse ;  /* 0x000000071f1f7c23 */ /* 0x100fe2000801080b */
[----:B------:R0:W-:Y:S01]  /*2ae0*/  MUFU.EX2 R153, R5 ;  /* 0x0000000500997308 */ /* 0x0001e20000000800 */
[--C-:B------:R-:W-:Y:S01]  /*2af0*/  FFMA.FTZ R34, R34, UR7, -R11.reuse ;  /* 0x0000000722227c23 */ /* 0x100fe2000801080b */
[--C-:B------:R-:W-:Y:S01]  /*2b00*/  FFMA.FTZ R35, R35, UR7, -R11.reuse ;  /* 0x0000000723237c23 */ /* 0x100fe2000801080b */
[--C-:B------:R-:W-:Y:S01]  /*2b10*/  FFMA.FTZ R38, R38, UR7, -R11.reuse ;  /* 0x0000000726267c23 */ /* 0x100fe2000801080b */
[--C-:B------:R-:W-:Y:S01]  /*2b20*/  FFMA.FTZ R39, R39, UR7, -R11.reuse ;  /* 0x0000000727277c23 */ /* 0x100fe2000801080b */
[--C-:B------:R-:W-:Y:S01]  /*2b30*/  FFMA.FTZ R42, R42, UR7, -R11.reuse ;  /* 0x000000072a2a7c23 */ /* 0x100fe2000801080b */
[--C-:B------:R-:W-:Y:S01]  /*2b40*/  FFMA.FTZ R43, R43, UR7, -R11.reuse ;  /* 0x000000072b2b7c23 */ /* 0x100fe2000801080b */
[----:B------:R-:W-:Y:S01]  /*2b50*/  FFMA.FTZ R46, R46, UR7, -R11 ;  /* 0x000000072e2e7c23 */ /* 0x000fe2000801080b */
[----:B------:R2:W3:Y:S01]  /*2b60*/  MUFU.EX2 R12, R6 ;  /* 0x00000006000c7308 */ /* 0x0004e20000000800 */
[----:B0-----:R-:W-:Y:S01]  /*2b70*/  FADD.FTZ R5, R24, R25 ;  /* 0x0000001918057221 */ /* 0x001fe20000010000 */
[--C-:B------:R-:W-:Y:S01]  /*2b80*/  FFMA.FTZ R47, R47, UR7, -R11.reuse ;  /* 0x000000072f2f7c23 */ /* 0x100fe2000801080b */
[----:B------:R-:W-:Y:S01]  /*2b90*/  MOV R10, UR38 ;  /* 0x00000026000a7c02 */ /* 0x000fe20008000f00 */
[--C-:B------:R-:W-:Y:S01]  /*2ba0*/  FFMA.FTZ R50, R50, UR7, -R11.reuse ;  /* 0x0000000732327c23 */ /* 0x100fe2000801080b */
[--C-:B------:R-:W-:Y:S01]  /*2bb0*/  FFMA.FTZ R51, R51, UR7, -R11.reuse ;  /* 0x0000000733337c23 */ /* 0x100fe2000801080b */
[--C-:B------:R-:W-:Y:S01]  /*2bc0*/  FFMA.FTZ R54, R54, UR7, -R11.reuse ;  /* 0x0000000736367c23 */ /* 0x100fe2000801080b */
[----:B------:R-:W-:Y:S01]  /*2bd0*/  FFMA.FTZ R55, R55, UR7, -R11 ;  /* 0x0000000737377c23 */ /* 0x000fe2000801080b */
[----:B------:R-:W0:Y:S01]  /*2be0*/  MUFU.EX2 R30, R30 ;  /* 0x0000001e001e7308 */ /* 0x000e220000000800 */
[----:B--2---:R-:W-:Y:S01]  /*2bf0*/  FADD.FTZ R6, R28, R5 ;  /* 0x000000051c067221 */ /* 0x004fe20000010000 */
[--C-:B------:R-:W-:Y:S01]  /*2c00*/  FFMA.FTZ R58, R58, UR7, -R11.reuse ;  /* 0x000000073a3a7c23 */ /* 0x100fe2000801080b */
[--C-:B------:R-:W-:Y:S01]  /*2c10*/  FFMA.FTZ R59, R59, UR7, -R11.reuse ;  /* 0x000000073b3b7c23 */ /* 0x100fe2000801080b */
[--C-:B------:R-:W-:Y:S01]  /*2c20*/  FFMA.FTZ R62, R62, UR7, -R11.reuse ;  /* 0x000000073e3e7c23 */ /* 0x100fe2000801080b */
[----:B------:R-:W-:Y:S01]  /*2c30*/  FADD.FTZ R5, R29, R6 ;  /* 0x000000061d057221 */ /* 0x000fe20000010000 */
[--C-:B------:R-:W-:Y:S01]  /*2c40*/  FFMA.FTZ R63, R63, UR7, -R11.reuse ;  /* 0x000000073f3f7c23 */ /* 0x100fe2000801080b */
[----:B------:R-:W-:Y:S01]  /*2c50*/  FFMA.FTZ R66, R66, UR7, -R11 ;  /* 0x0000000742427c23 */ /* 0x000fe2000801080b */
[----:B------:R-:W2:Y:S01]  /*2c60*/  MUFU.EX2 R31, R31 ;  /* 0x0000001f001f7308 */ /* 0x000ea20000000800 */
[----:B------:R-:W-:Y:S01]  /*2c70*/  FADD.FTZ R6, R32, R5 ;  /* 0x0000000520067221 */ /* 0x000fe20000010000 */
[----:B---3--:R-:W-:Y:S01]  /*2c80*/  FADD.FTZ R5, R153, R12 ;  /* 0x0000000c99057221 */ /* 0x008fe20000010000 */
[--C-:B------:R-:W-:Y:S01]  /*2c90*/  FFMA.FTZ R67, R67, UR7, -R11.reuse ;  /* 0x0000000743437c23 */ /* 0x100fe2000801080b */
[--C-:B------:R-:W-:Y:S01]  /*2ca0*/  FFMA.FTZ R70, R70, UR7, -R11.reuse ;  /* 0x0000000746467c23 */ /* 0x100fe2000801080b */
[----:B------:R-:W-:Y:S01]  /*2cb0*/  FADD.FTZ R13, R33, R6 ;  /* 0x00000006210d7221 */ /* 0x000fe20000010000 */
[----:B------:R-:W-:Y:S01]  /*2cc0*/  FFMA.FTZ R11, R71, UR7, -R11 ;  /* 0x00000007470b7c23 */ /* 0x000fe2000801080b */
[----:B------:R-:W-:Y:S01]  /*2cd0*/  F2FP.F16.F32.PACK_AB R153, R12, R153 ;  /* 0x000000990c99723e */ /* 0x000fe200000000ff */
[----:B------:R-:W3:Y:S01]  /*2ce0*/  MUFU.EX2 R34, R34 ;  /* 0x0000002200227308 */ /* 0x000ee20000000800 */
[----:B0-----:R-:W-:Y:S01]  /*2cf0*/  FADD.FTZ R6, R30, R5 ;  /* 0x000000051e067221 */ /* 0x001fe20000010000 */
[----:B------:R-:W-:Y:S01]  /*2d00*/  FADD.FTZ R14, R36, R13 ;  /* 0x0000000d240e7221 */ /* 0x000fe20000010000 */
[----:B------:R-:W-:Y:S01]  /*2d10*/  @!P1 VIADD R5, R10, 0x22840 ;  /* 0x000228400a059836 */ /* 0x000fe20000000000 */
[----:B------:R-:W-:-:S02]  /*2d20*/  F2FP.F16.F32.PACK_AB R168, R57, R56 ;  /* 0x0000003839a8723e */ /* 0x000fc400000000ff */
[----:B------:R-:W-:Y:S02]  /*2d30*/  FADD.FTZ R15, R37, R14 ;  /* 0x0000000e250f7221 */ /* 0x000fe40000010000 */
[----:B------:R-:W0:Y:S01]  /*2d40*/  MUFU.EX2 R35, R35 ;  /* 0x0000002300237308 */ /* 0x000e220000000800 */
[----:B--2---:R-:W-:Y:S01]  /*2d50*/  FADD.FTZ R13, R31, R6 ;  /* 0x000000061f0d7221 */ /* 0x004fe20000010000 */
[----:B------:R-:W-:Y:S01]  /*2d60*/  @!P1 PRMT R5, RZ, 0x654, R5 ;  /* 0x00000654ff059816 */ /* 0x000fe20000000005 */
[----:B------:R-:W-:Y:S01]  /*2d70*/  FADD.FTZ R14, R40, R15 ;  /* 0x0000000f280e7221 */ /* 0x000fe20000010000 */
[----:B------:R2:W-:Y:S06]  /*2d80*/  BAR.ARV R8, 0x100 ;  /* 0x000400080000751d */ /* 0x0005ec0000002000 */
[----:B------:R-:W4:Y:S01]  /*2d90*/  MUFU.EX2 R38, R38 ;  /* 0x0000002600267308 */ /* 0x000f220000000800 */
[----:B---3--:R-:W-:Y:S01]  /*2da0*/  FADD.FTZ R6, R34, R13 ;  /* 0x0000000d22067221 */ /* 0x008fe20000010000 */
[----:B------:R3:W-:Y:S01]  /*2db0*/  @!P1 SYNCS.ARRIVE.TRANS64.RED.A1T0 RZ, [R5+URZ], RZ ;  /* 0x000000ff05ff99a7 */ /* 0x0007e2000810043f */
[----:B------:R-:W-:Y:S01]  /*2dc0*/  FADD.FTZ R15, R41, R14 ;  /* 0x0000000e290f7221 */ /* 0x000fe20000010000 */
[----:B------:R-:W-:Y:S01]  /*2dd0*/  F2FP.F16.F32.PACK_AB R155, R31, R30 ;  /* 0x0000001e1f9b723e */ /* 0x000fe200000000ff */
[----:B0-----:R-:W-:-:S03]  /*2de0*/  FADD.FTZ R13, R35, R6 ;  /* 0x00000006230d7221 */ /* 0x001fc60000010000 */
[----:B------:R-:W0:Y:S01]  /*2df0*/  MUFU.EX2 R39, R39 ;  /* 0x0000002700277308 */ /* 0x000e220000000800 */
[----:B------:R-:W-:Y:S01]  /*2e00*/  FADD.FTZ R14, R44, R15 ;  /* 0x0000000f2c0e7221 */ /* 0x000fe20000010000 */
[----:B------:R-:W-:-:S03]  /*2e10*/  F2FP.F16.F32.PACK_AB R157, R35, R34 ;  /* 0x00000022239d723e */ /* 0x000fc600000000ff */
[----:B------:R-:W-:-:S03]  /*2e20*/  FADD.FTZ R15, R45, R14 ;  /* 0x0000000e2d0f7221 */ /* 0x000fc60000010000 */
[----:B------:R-:W5:Y:S01]  /*2e30*/  MUFU.EX2 R42, R42 ;  /* 0x0000002a002a7308 */ /* 0x000f620000000800 */
[----:B----4-:R-:W-:Y:S01]  /*2e40*/  FADD.FTZ R6, R38, R13 ;  /* 0x0000000d26067221 */ /* 0x010fe20000010000 */
[----:B------:R-:W-:-:S06]  /*2e50*/  FADD.FTZ R14, R48, R15 ;  /* 0x0000000f300e7221 */ /* 0x000fcc0000010000 */
[----:B------:R-:W3:Y:S01]  /*2e60*/  MUFU.EX2 R43, R43 ;  /* 0x0000002b002b7308 */ /* 0x000ee20000000800 */
[C---:B0-----:R-:W-:Y:S01]  /*2e70*/  FADD.FTZ R13, R39.reuse, R6 ;  /* 0x00000006270d7221 */ /* 0x041fe20000010000 */
[----:B------:R-:W-:-:S06]  /*2e80*/  F2FP.F16.F32.PACK_AB R159, R39, R38 ;  /* 0x00000026279f723e */ /* 0x000fcc00000000ff */
[----:B------:R-:W0:Y:S01]  /*2e90*/  MUFU.EX2 R46, R46 ;  /* 0x0000002e002e7308 */ /* 0x000e220000000800 */
[----:B-----5:R-:W-:Y:S01]  /*2ea0*/  FADD.FTZ R6, R42, R13 ;  /* 0x0000000d2a067221 */ /* 0x020fe20000010000 */
[----:B------:R-:W-:-:S04]  /*2eb0*/  FADD.FTZ R13, R49, R14 ;  /* 0x0000000e310d7221 */ /* 0x000fc80000010000 */
[----:B------:R-:W-:Y:S02]  /*2ec0*/  FADD.FTZ R14, R52, R13 ;  /* 0x0000000d340e7221 */ /* 0x000fe40000010000 */
[----:B------:R-:W4:Y:S01]  /*2ed0*/  MUFU.EX2 R47, R47 ;  /* 0x0000002f002f7308 */ /* 0x000f220000000800 */
[----:B---3--:R-:W-:Y:S01]  /*2ee0*/  FADD.FTZ R5, R43, R6 ;  /* 0x000000062b057221 */ /* 0x008fe20000010000 */
[----:B------:R-:W-:Y:S01]  /*2ef0*/  FADD.FTZ R13, R53, R14 ;  /* 0x0000000e350d7221 */ /* 0x000fe20000010000 */
[----:B------:R-:W-:-:S03]  /*2f00*/  F2FP.F16.F32.PACK_AB R161, R43, R42 ;  /* 0x0000002a2ba1723e */ /* 0x000fc600000000ff */
[----:B------:R-:W-:Y:S02]  /*2f10*/  FADD.FTZ R14, R56, R13 ;  /* 0x0000000d380e7221 */ /* 0x000fe40000010000 */
[----:B------:R-:W3:Y:S01]  /*2f20*/  MUFU.EX2 R50, R50 ;  /* 0x0000003200327308 */ /* 0x000ee20000000800 */
[----:B0-----:R-:W-:Y:S01]  /*2f30*/  FADD.FTZ R6, R46, R5 ;  /* 0x000000052e067221 */ /* 0x001fe20000010000 */
[----:B------:R-:W-:-:S06]  /*2f40*/  FADD.FTZ R13, R57, R14 ;  /* 0x0000000e390d7221 */ /* 0x000fcc0000010000 */
[----:B------:R-:W0:Y:S01]  /*2f50*/  MUFU.EX2 R51, R51 ;  /* 0x0000003300337308 */ /* 0x000e220000000800 */
[C---:B----4-:R-:W-:Y:S01]  /*2f60*/  FADD.FTZ R5, R47.reuse, R6 ;  /* 0x000000062f057221 */ /* 0x050fe20000010000 */
[----:B------:R-:W-:-:S06]  /*2f70*/  F2FP.F16.F32.PACK_AB R163, R47, R46 ;  /* 0x0000002e2fa3723e */ /* 0x000fcc00000000ff */
[----:B------:R-:W4:Y:S01]  /*2f80*/  MUFU.EX2 R54, R54 ;  /* 0x0000003600367308 */ /* 0x000f220000000800 */
[----:B---3--:R-:W-:-:S07]  /*2f90*/  FADD.FTZ R6, R50, R5 ;  /* 0x0000000532067221 */ /* 0x008fce0000010000 */
[----:B------:R-:W3:Y:S01]  /*2fa0*/  MUFU.EX2 R55, R55 ;  /* 0x0000003700377308 */ /* 0x000ee20000000800 */
[C---:B0-----:R-:W-:Y:S01]  /*2fb0*/  FADD.FTZ R5, R51.reuse, R6 ;  /* 0x0000000633057221 */ /* 0x041fe20000010000 */
[----:B------:R-:W-:-:S06]  /*2fc0*/  F2FP.F16.F32.PACK_AB R165, R51, R50 ;  /* 0x0000003233a5723e */ /* 0x000fcc00000000ff */
[----:B------:R-:W0:Y:S01]  /*2fd0*/  MUFU.EX2 R58, R58 ;  /* 0x0000003a003a7308 */ /* 0x000e220000000800 */
[----:B----4-:R-:W-:-:S07]  /*2fe0*/  FADD.FTZ R6, R54, R5 ;  /* 0x0000000536067221 */ /* 0x010fce0000010000 */
[----:B------:R-:W4:Y:S01]  /*2ff0*/  MUFU.EX2 R59, R59 ;  /* 0x0000003b003b7308 */ /* 0x000f220000000800 */
[C---:B---3--:R-:W-:Y:S01]  /*3000*/  FADD.FTZ R5, R55.reuse, R6 ;  /* 0x0000000637057221 */ /* 0x048fe20000010000 */
[----:B------:R-:W-:-:S06]  /*3010*/  F2FP.F16.F32.PACK_AB R167, R55, R54 ;  /* 0x0000003637a7723e */ /* 0x000fcc00000000ff */
[----:B------:R-:W3:Y:S01]  /*3020*/  MUFU.EX2 R60, R60 ;  /* 0x0000003c003c7308 */ /* 0x000ee20000000800 */
[----:B0-----:R-:W-:-:S07]  /*3030*/  FADD.FTZ R6, R58, R5 ;  /* 0x000000053a067221 */ /* 0x001fce0000010000 */
[----:B------:R-:W0:Y:S01]  /*3040*/  MUFU.EX2 R62, R62 ;  /* 0x0000003e003e7308 */ /* 0x000e220000000800 */
[C---:B----4-:R-:W-:Y:S01]  /*3050*/  FADD.FTZ R5, R59.reuse, R6 ;  /* 0x000000063b057221 */ /* 0x050fe20000010000 */
[----:B------:R-:W-:-:S06]  /*3060*/  F2FP.F16.F32.PACK_AB R169, R59, R58 ;  /* 0x0000003a3ba9723e */ /* 0x000fcc00000000ff */
[----:B------:R-:W4:Y:S01]  /*3070*/  MUFU.EX2 R61, R61 ;  /* 0x0000003d003d7308 */ /* 0x000f220000000800 */
[----:B---3--:R-:W-:-:S07]  /*3080*/  FADD.FTZ R14, R60, R13 ;  /* 0x0000000d3c0e7221 */ /* 0x008fce0000010000 */
[----:B------:R-:W3:Y:S01]  /*3090*/  MUFU.EX2 R63, R63 ;  /* 0x0000003f003f7308 */ /* 0x000ee20000000800 */
[----:B0-----:R-:W-:-:S07]  /*30a0*/  FADD.FTZ R6, R62, R5 ;  /* 0x000000053e067221 */ /* 0x001fce0000010000 */
[----:B------:R-:W0:Y:S01]  /*30b0*/  MUFU.EX2 R64, R64 ;  /* 0x0000004000407308 */ /* 0x000e220000000800 */
[C---:B----4-:R-:W-:Y:S01]  /*30c0*/  FADD.FTZ R13, R61.reuse, R14 ;  /* 0x0000000e3d0d7221 */ /* 0x050fe20000010000 */
[----:B------:R-:W-:-:S06]  /*30d0*/  F2FP.F16.F32.PACK_AB R170, R61, R60 ;  /* 0x0000003c3daa723e */ /* 0x000fcc00000000ff */
[----:B------:R-:W4:Y:S01]  /*30e0*/  MUFU.EX2 R66, R66 ;  /* 0x0000004200427308 */ /* 0x000f220000000800 */
[C---:B---3--:R-:W-:Y:S01]  /*30f0*/  FADD.FTZ R5, R63.reuse, R6 ;  /* 0x000000063f057221 */ /* 0x048fe20000010000 */
[----:B------:R-:W-:-:S06]  /*3100*/  F2FP.F16.F32.PACK_AB R171, R63, R62 ;  /* 0x0000003e3fab723e */ /* 0x000fcc00000000ff */
[----:B------:R-:W3:Y:S01]  /*3110*/  MUFU.EX2 R65, R65 ;  /* 0x0000004100417308 */ /* 0x000ee20000000800 */
[----:B0-----:R-:W-:-:S07]  /*3120*/  FADD.FTZ R14, R64, R13 ;  /* 0x0000000d400e7221 */ /* 0x001fce0000010000 */
[----:B------:R-:W0:Y:S01]  /*3130*/  MUFU.EX2 R67, R67 ;  /* 0x0000004300437308 */ /* 0x000e220000000800 */
[----:B----4-:R-:W-:-:S07]  /*3140*/  FADD.FTZ R12, R66, R5 ;  /* 0x00000005420c7221 */ /* 0x010fce0000010000 */
[----:B------:R-:W4:Y:S01]  /*3150*/  MUFU.EX2 R68, R68 ;  /* 0x0000004400447308 */ /* 0x000f220000000800 */
[C---:B---3--:R-:W-:Y:S01]  /*3160*/  FADD.FTZ R13, R65.reuse, R14 ;  /* 0x0000000e410d7221 */ /* 0x048fe20000010000 */
[----:B------:R-:W-:-:S06]  /*3170*/  F2FP.F16.F32.PACK_AB R172, R65, R64 ;  /* 0x0000004041ac723e */ /* 0x000fcc00000000ff */
[----:B------:R-:W3:Y:S01]  /*3180*/  MUFU.EX2 R70, R70 ;  /* 0x0000004600467308 */ /* 0x000ee20000000800 */
[C---:B0-----:R-:W-:Y:S01]  /*3190*/  FADD.FTZ R5, R67.reuse, R12 ;  /* 0x0000000c43057221 */ /* 0x041fe20000010000 */
[----:B------:R-:W-:-:S06]  /*31a0*/  F2FP.F16.F32.PACK_AB R173, R67, R66 ;  /* 0x0000004243ad723e */ /* 0x000fcc00000000ff */
[----:B------:R-:W0:Y:S01]  /*31b0*/  MUFU.EX2 R11, R11 ;  /* 0x0000000b000b7308 */ /* 0x000e220000000800 */
[----:B----4-:R-:W-:Y:S01]  /*31c0*/  FADD.FTZ R14, R68, R13 ;  /* 0x0000000d440e7221 */ /* 0x010fe20000010000 */
[----:B------:R-:W-:-:S03]  /*31d0*/  F2FP.F16.F32.PACK_AB R174, R9, R68 ;  /* 0x0000004409ae723e */ /* 0x000fc600000000ff */
[----:B------:R-:W-:Y:S01]  /*31e0*/  FADD.FTZ R6, R9, R14 ;  /* 0x0000000e09067221 */ /* 0x000fe20000010000 */
[----:B---3--:R-:W-:-:S04]  /*31f0*/  FADD.FTZ R12, R70, R5 ;  /* 0x00000005460c7221 */ /* 0x008fc80000010000 */
[C---:B0-----:R-:W-:Y:S01]  /*3200*/  FADD.FTZ R5, R11.reuse, R12 ;  /* 0x0000000c0b057221 */ /* 0x041fe20000010000 */
[----:B------:R-:W-:Y:S01]  /*3210*/  F2FP.F16.F32.PACK_AB R175, R11, R70 ;  /* 0x000000460baf723e */ /* 0x000fe200000000ff */
[----:B--2---:R-:W-:Y:S06]  /*3220*/  @!P0 BRA `(.L_x_19) ;  /* 0x0000000000048947 */ /* 0x004fec0003800000 */
[----:B------:R-:W-:Y:S01]  /*3230*/  BPT.TRAP 0x1 ;  /* 0x000000040000795c */ /* 0x000fe20000300000 */
.L_x_19:
[----:B------:R0:W2:Y:S01]  /*3240*/  SYNCS.PHASECHK.TRANS64.TRYWAIT P2, [UR38+0x22850], R7 ;  /* 0x02285007ff0075a7 */ /* 0x0000a20008040166 */
[----:B------:R-:W-:Y:S05]  /*3250*/  @!P0 BRA `(.L_x_20) ;  /* 0x0000000000048947 */ /* 0x000fea0003800000 */
[----:B------:R-:W-:Y:S01]  /*3260*/  BPT.TRAP 0x1 ;  /* 0x000000040000795c */ /* 0x000fe20000300000 */
.L_x_20:
[----:B--2---:R-:W-:Y:S05]  /*3270*/  @P2 BRA `(.L_x_21) ;  /* 0x0000000000082947 */ /* 0x004fea0003800000 */
[----:B------:R-:W2:Y:S02]  /*3280*/  SYNCS.PHASECHK.TRANS64.TRYWAIT P2, [UR38+0x22850], R7 ;  /* 0x02285007ff0075a7 */ /* 0x000ea40008040166 */
[----:B--2---:R-:W-:Y:S05]  /*3290*/  @!P2 BRA `(.L_x_22) ;  /* 0x000000900060a947 */ /* 0x004fea0003800000 */
.L_x_21:
[----:B------:R3:W-:Y:S01]  /*32a0*/  BAR.SYNC.DEFER_BLOCKING R0, 0x100 ;  /* 0x000400000000751d */ /* 0x0007e20000010000 */
[----:B------:R-:W-:Y:S01]  /*32b0*/  UIADD3 UR4, UR38, 0x400, URZ ;  /* 0x0000040026047890 */ /* 0x000fe2000fffe03f */
[----:B--2---:R-:W-:Y:S01]  /*32c0*/  @!P1 VIADD R10, R10, 0x22860 ;  /* 0x000228600a0a9836 */ /* 0x004fe20000000000 */
[----:B------:R-:W-:Y:S02]  /*32d0*/  UIADD3 UR40, UR40, -0x2, URZ ;  /* 0xfffffffe28287890 */ /* 0x000fe4000fffe03f */
[----:B------:R-:W-:Y:S01]  /*32e0*/  USHF.R.U32.HI UR4, URZ, 0x4, UR4 ;  /* 0x000000043f047899 */ /* 0x000fe20008011604 */
[----:B------:R-:W-:Y:S01]  /*32f0*/  UMOV UR11, 0x40000040 ;  /* 0x40000040000b7882 */ /* 0x000fe20000000000 */
[----:B------:R-:W-:Y:S01]  /*3300*/  UISETP.GE.AND UP0, UPT, UR40, UR37, UPT ;  /* 0x000000252800728c */ /* 0x000fe2000bf06270 */
[----:B------:R-:W-:Y:S01]  /*3310*/  @!P1 PRMT R10, RZ, 0x654, R10 ;  /* 0x00000654ff0a9816 */ /* 0x000fe2000000000a */
[----:B------:R-:W-:-:S04]  /*3320*/  ULOP3.LUT UR4, UR4, 0x3fff, URZ, 0xc0, !UPT ;  /* 0x00003fff04047892 */ /* 0x000fc8000f8ec03f */
[----:B------:R-:W-:Y:S01]  /*3330*/  ULOP3.LUT UR24, UR4, 0x3000000, URZ, 0xfc, !UPT ;  /* 0x0300000004187892 */ /* 0x000fe2000f8efc3f */
[----:B------:R-:W-:-:S03]  /*3340*/  PLOP3.LUT P2, PT, PT, PT, UP0, 0x80, 0x0 ;  /* 0x000000000000781c */ /* 0x000fc60003f4f008 */
[----:B------:R-:W-:-:S03]  /*3350*/  UIADD3 UR4, UR24, 0x80, URZ ;  /* 0x0000008018047890 */ /* 0x000fc6000fffe03f */
[----:B------:R-:W-:Y:S01]  /*3360*/  UMOV UR10, UR24 ;  /* 0x00000018000a7c82 */ /* 0x000fe20008000000 */
[----:B------:R-:W-:-:S06]  /*3370*/  WARPGROUP.ARRIVE ;  /* 0x00000000000079c5 */ /* 0x000fcc0000000000 */
[----:B------:R-:W-:Y:S01]  /*3380*/  HGMMA.64x256x16.F32 R24, R152, gdesc[UR8].tnspB, RZ, !UPT, gsb0 ;  /* 0x43e0000898187df0 */ /* 0x000fe2000c0008ff */
[----:B------:R-:W-:Y:S01]  /*3390*/  UMOV UR10, UR4 ;  /* 0x00000004000a7c82 */ /* 0x000fe20008000000 */
[----:B------:R-:W-:Y:S01]  /*33a0*/  UMOV UR11, 0x40000040 ;  /* 0x40000040000b7882 */ /* 0x000fe20000000000 */
[----:B------:R-:W-:Y:S01]  /*33b0*/  UIADD3 UR4, UR24, 0x100, URZ ;  /* 0x0000010018047890 */ /* 0x000fe2000fffe03f */
[----:B------:R-:W-:Y:S02]  /*33c0*/  WARPGROUP.DEPBAR.LE gsb0, 0x0 ;  /* 0x00008000000079c5 */ /* 0x000fe40000010000 */
[----:B------:R-:W-:-:S15]  /*33d0*/  WARPGROUP.ARRIVE ;  /* 0x00000000000079c5 */ /* 0x000fde0000000000 */
[----:B------:R-:W-:-:S07]  /*33e0*/  NOP ;  /* 0x0000000000007918 */ /* 0x000fce0000000000 */
[----:B------:R-:W-:Y:S01]  /*33f0*/  HGMMA.64x256x16.F32 R24, R156, gdesc[UR8].tnspB, R24, gsb0 ;  /* 0x43e000089c187df0 */ /* 0x000fe20008000818 */
        /* <DEDUP_REMOVED lines=23> */
[----:B------:R-:W-:Y:S02]  /*3570*/  WARPGROUP.DEPBAR.LE gsb0, 0x0 ;  /* 0x00008000000079c5 */ /* 0x000fe40000010000 */
[----:B------:R-:W-:-:S15]  /*3580*/  WARPGROUP.ARRIVE ;  /* 0x00000000000079c5 */ /* 0x000fde0000000000 */
[----:B------:R-:W-:-:S08]  /*3590*/  NOP ;  /* 0x0000000000007918 */ /* 0x000fd00000000000 */
[----:B------:R-:W-:Y:S03]  /*35a0*/  HGMMA.64x256x16.F32 R24, R172, gdesc[UR8].tnspB, R24, gsb0 ;  /* 0x43e00008ac187df0 */ /* 0x000fe60008000818 */
[----:B------:R-:W-:Y:S02]  /*35b0*/  WARPGROUP.DEPBAR.LE gsb0, 0x0 ;  /* 0x00008000000079c5 */ /* 0x000fe40000010000 */
[----:B------:R3:W-:Y:S01]  /*35c0*/  @!P1 SYNCS.ARRIVE.TRANS64.RED.A1T0 RZ, [R10+URZ], RZ ;  /* 0x000000ff0aff99a7 */ /* 0x0007e2000810043f */
[----:B------:R-:W-:Y:S05]  /*35d0*/  @!P2 BRA `(.L_x_23) ;  /* 0x0000002000c8a947 */ /* 0x000fea0003800000 */
[----:B01----:R-:W-:Y:S01]  /*35e0*/  IMAD.MOV.U32 R7, RZ, RZ, R4 ;  /* 0x000000ffff077224 */ /* 0x003fe200078e0004 */
[----:B------:R-:W-:Y:S01]  /*35f0*/  UMOV UR4, URZ ;  /* 0x0000003f00047c82 */ /* 0x000fe20008000000 */
[----:B------:R-:W-:Y:S01]  /*3600*/  IMAD.MOV.U32 R20, RZ, RZ, R3 ;  /* 0x000000ffff147224 */ /* 0x000fe200078e0003 */
[----:B------:R-:W-:Y:S01]  /*3610*/  UMOV UR5, URZ ;  /* 0x0000003f00057c82 */ /* 0x000fe20008000000 */
[----:B------:R-:W-:Y:S01]  /*3620*/  ULDC UR27, c[0x0][0x9d8] ;  /* 0x00027600001b7ab9 */ /* 0x000fe20000000800 */
[----:B------:R-:W-:-:S05]  /*3630*/  ULDC UR7, c[0x0][0x988] ;  /* 0x0002620000077ab9 */ /* 0x000fca0000000800 */
.L_x_32:
[----:B------:R-:W-:Y:S01]  /*3640*/  UIADD3 UR5, UR5, 0x1, URZ ;  /* 0x0000000105057890 */ /* 0x000fe2000fffe03f */
[----:B------:R-:W-:Y:S01]  /*3650*/  MOV R3, UR40 ;  /* 0x0000002800037c02 */ /* 0x000fe20008000f00 */
[----:B------:R-:W-:Y:S02]  /*3660*/  UIADD3 UR40, UR40, -0x1, URZ ;  /* 0xffffffff28287890 */ /* 0x000fe4000fffe03f */
[----:B------:R-:W-:Y:S01]  /*3670*/  UISETP.NE.AND UP0, UPT, UR5, 0x2, UPT ;  /* 0x000000020500788c */ /* 0x000fe2000bf05270 */
[----:B------:R-:W-:-:S03]  /*3680*/  ISETP.GT.AND P2, PT, R3, UR37, PT ;  /* 0x0000002503007c0c */ /* 0x000fc6000bf44270 */
[----:B------:R-:W-:Y:S02]  /*3690*/  USEL UR10, URZ, 0x1, UP0 ;  /* 0x000000013f0a7887 */ /* 0x000fe40008000000 */
[----:B------:R-:W-:Y:S02]  /*36a0*/  USEL UR5, UR5, URZ, UP0 ;  /* 0x0000003f05057287 */ /* 0x000fe40008000000 */
[----:B------:R-:W-:Y:S01]  /*36b0*/  ULOP3.LUT UR4, UR4, UR10, URZ, 0x3c, !UPT ;  /* 0x0000000a04047292 */ /* 0x000fe2000f8e3c3f */
[----:B--2---:R-:W-:Y:S11]  /*36c0*/  @!P0 BRA `(.L_x_24) ;  /* 0x0000000000048947 */ /* 0x004ff60003800000 */
[----:B------:R-:W-:Y:S01]  /*36d0*/  BPT.TRAP 0x1 ;  /* 0x000000040000795c */ /* 0x000fe20000300000 */
.L_x_24:
[----:B------:R-:W-:Y:S01]  /*36e0*/  IMAD.U32 R3, RZ, RZ, UR4 ;  /* 0x00000004ff037e24 */ /* 0x000fe2000f8e00ff */
[----:B------:R-:W-:-:S04]  /*36f0*/  ULEA UR26, UR5, UR38, 0x3 ;  /* 0x00000026051a7291 */ /* 0x000fc8000f8e183f */
[----:B------:R-:W-:-:S04]  /*3700*/  SHF.L.U32 R3, R3, 0x1f, RZ ;  /* 0x0000001f03037819 */ /* 0x000fc800000006ff */
[----:B------:R-:W-:-:S13]  /*3710*/  R2UR UR25, R3 ;  /* 0x00000000031972ca */ /* 0x000fda00000e0000 */
[----:B------:R-:W-:-:S04]  /*3720*/  IMAD.U32 R3, RZ, RZ, UR25 ;  /* 0x00000019ff037e24 */ /* 0x000fc8000f8e00ff */
[----:B------:R0:W1:Y:S01]  /*3730*/  SYNCS.PHASECHK.TRANS64.TRYWAIT P3, [UR26+0x22830], R3 ;  /* 0x02283003ff0075a7 */ /* 0x000062000806015a */
[----:B------:R-:W-:Y:S05]  /*3740*/  @!P0 BRA `(.L_x_25) ;  /* 0x0000000000048947 */ /* 0x000fea0003800000 */
[----:B------:R-:W-:Y:S01]  /*3750*/  BPT.TRAP 0x1 ;  /* 0x000000040000795c */ /* 0x000fe20000300000 */
.L_x_25:
[----:B-1----:R-:W-:Y:S05]  /*3760*/  @P3 BRA `(.L_x_26) ;  /* 0x00000000000c3947 */ /* 0x002fea0003800000 */
[----:B0-----:R-:W-:-:S04]  /*3770*/  IMAD.U32 R3, RZ, RZ, UR25 ;  /* 0x00000019ff037e24 */ /* 0x001fc8000f8e00ff */
[----:B------:R-:W0:Y:S02]  /*3780*/  SYNCS.PHASECHK.TRANS64.TRYWAIT P3, [UR26+0x22830], R3 ;  /* 0x02283003ff0075a7 */ /* 0x000e24000806015a */
[----:B0-----:R-:W-:Y:S05]  /*3790*/  @!P3 BRA `(.L_x_27) ;  /* 0x0000008c0034b947 */ /* 0x001fea0003800000 */
.L_x_26:
[----:B------:R-:W-:Y:S01]  /*37a0*/  UIMAD UR10, UR5, 0x300, UR6 ;  /* 0x00000300050a78a4 */ /* 0x000fe2000f8e0206 */
[----:B------:R-:W-:Y:S01]  /*37b0*/  WARPGROUP.ARRIVE ;  /* 0x00000000000079c5 */ /* 0x000fe20000000000 */
[----:B------:R-:W-:Y:S01]  /*37c0*/  UMOV UR11, 0x40000040 ;  /* 0x40000040000b7882 */ /* 0x000fe20000000000 */
[----:B------:R-:W-:Y:S01]  /*37d0*/  UMOV UR15, 0x40000040 ;  /* 0x40000040000f7882 */ /* 0x000fe20000000000 */
[----:B------:R-:W-:Y:S02]  /*37e0*/  UIADD3 UR14, UR10, 0x2, URZ ;  /* 0x000000020a0e7890 */ /* 0x000fe4000fffe03f */
[----:B------:R-:W-:Y:S01]  /*37f0*/  UIADD3 UR18, UR10, 0x4, URZ ;  /* 0x000000040a127890 */ /* 0x000fe2000fffe03f */
[----:B------:R-:W-:Y:S02]  /*3800*/  UMOV UR19, 0x40000040 ;  /* 0x4000004000137882 */ /* 0x000fe40000000000 */
[----:B------:R-:W-:Y:S01]  /*3810*/  HGMMA.64x96x16.F32 R152, gdesc[UR8], RZ, !UPT, gsb0 ;  /* 0x01600000089879f0 */ /* 0x000fe2000c0008ff */
[----:B------:R-:W-:Y:S01]  /*3820*/  UIADD3 UR22, UR10, 0x6, URZ ;  /* 0x000000060a167890 */ /* 0x000fe2000fffe03f */
[----:B------:R-:W-:Y:S01]  /*3830*/  UMOV UR23, 0x40000040 ;  /* 0x4000004000177882 */ /* 0x000fe20000000000 */
        /* <DEDUP_REMOVED lines=11> */
[----:B0-----:R-:W-:Y:S01]  /*38f0*/  FMUL.FTZ R4, R153, UR27 ;  /* 0x0000001b99047c20 */ /* 0x001fe20008410000 */
        /* <DEDUP_REMOVED lines=9> */
[----:B---3--:R-:W-:Y:S01]  /*3990*/  FMUL.FTZ R10, R158, UR27 ;  /* 0x0000001b9e0a7c20 */ /* 0x008fe20008410000 */
[----:B------:R-:W-:Y:S01]  /*39a0*/  FMUL.FTZ R156, R168, UR27 ;  /* 0x0000001ba89c7c20 */ /* 0x000fe20008410000 */
[----:B------:R-:W-:Y:S01]  /*39b0*/  FMUL.FTZ R157, R169, UR27 ;  /* 0x0000001ba99d7c20 */ /* 0x000fe20008410000 */
[----:B------:R-:W1:Y:S01]  /*39c0*/  MUFU.TANH R4, R4 ;  /* 0x0000000400047308 */ /* 0x000e620000002400 */
        /* <DEDUP_REMOVED lines=8> */
[----:B0-----:R-:W-:Y:S01]  /*3a50*/  FMNMX.FTZ R3, R21, R20, !PT ;  /* 0x0000001415037209 */ /* 0x001fe20007810000 */
[----:B------:R-:W-:Y:S01]  /*3a60*/  FMUL.FTZ R167, R180, UR27 ;  /* 0x0000001bb4a77c20 */ /* 0x000fe20008410000 */
[----:B------:R-:W-:Y:S01]  /*3a70*/  FMUL.FTZ R17, R171, UR27 ;  /* 0x0000001bab117c20 */ /* 0x000fe20008410000 */
[----:B------:R-:W-:Y:S01]  /*3a80*/  FMUL.FTZ R171, R181, UR27 ;  /* 0x0000001bb5ab7c20 */ /* 0x000fe20008410000 */
[----:B------:R-:W-:Y:S01]  /*3a90*/  FMUL.FTZ R172, R184, UR27 ;  /* 0x0000001bb8ac7c20 */ /* 0x000fe20008410000 */
[----:B------:R-:W-:Y:S01]  /*3aa0*/  FMUL.FTZ R173, R185, UR27 ;  /* 0x0000001bb9ad7c20 */ /* 0x000fe20008410000 */
[----:B------:R-:W-:Y:S01]  /*3ab0*/  FMUL.FTZ R18, R174, UR27 ;  /* 0x0000001bae127c20 */ /* 0x000fe20008410000 */
[----:B------:R-:W0:Y:S01]  /*3ac0*/  MUFU.TANH R23, R23 ;  /* 0x0000001700177308 */ /* 0x000e220000002400 */
[----:B-1----:R-:W-:Y:S01]  /*3ad0*/  FMNMX.FTZ R3, R4, R3, !PT ;  /* 0x0000000304037209 */ /* 0x002fe20007810000 */
[----:B------:R-:W-:Y:S01]  /*3ae0*/  FMUL.FTZ R174, R188, UR27 ;  /* 0x0000001bbcae7c20 */ /* 0x000fe20008410000 */
[----:B------:R-:W-:Y:S01]  /*3af0*/  FMUL.FTZ R177, R189, UR27 ;  /* 0x0000001bbdb17c20 */ /* 0x000fe20008410000 */
[----:B------:R-:W-:Y:S01]  /*3b00*/  FMUL.FTZ R180, R192, UR27 ;  /* 0x0000001bc0b47c20 */ /* 0x000fe20008410000 */
[----:B------:R-:W-:Y:S01]  /*3b10*/  FMUL.FTZ R181, R193, UR27 ;  /* 0x0000001bc1b57c20 */ /* 0x000fe20008410000 */
[----:B------:R-:W-:Y:S01]  /*3b20*/  FMUL.FTZ R184, R196, UR27 ;  /* 0x0000001bc4b87c20 */ /* 0x000fe20008410000 */
[----:B------:R-:W-:Y:S01]  /*3b30*/  FMUL.FTZ R185, R197, UR27 ;  /* 0x0000001bc5b97c20 */ /* 0x000fe20008410000 */
[----:B------:R-:W1:Y:S01]  /*3b40*/  MUFU.TANH R152, R152 ;  /* 0x0000009800987308 */ /* 0x000e620000002400 */
[----:B--2---:R-:W-:Y:S01]  /*3b50*/  FMNMX.FTZ R158, R22, R3, !PT ;  /* 0x00000003169e7209 */ /* 0x004fe20007810000 */
        /* <DEDUP_REMOVED lines=12> */
[----:B------:R-:W-:-:S02]  /*3c20*/  FMUL.FTZ R182, R199, UR27 ;  /* 0x0000001bc7b67c20 */ /* 0x000fc40008410000 */
[----:B------:R-:W0:Y:S01]  /*3c30*/  MUFU.TANH R154, R154 ;  /* 0x0000009a009a7308 */ /* 0x000e220000002400 */
[----:B-1----:R-:W-:-:S07]  /*3c40*/  FMNMX.FTZ R158, R152, R3, !PT ;  /* 0x00000003989e7209 */ /* 0x002fce0007810000 */
[----:B------:R-:W1:Y:S01]  /*3c50*/  MUFU.TANH R155, R155 ;  /* 0x0000009b009b7308 */ /* 0x000e620000002400 */
[----:B--2---:R-:W-:-:S07]  /*3c60*/  FMNMX.FTZ R3, R153, R158, !PT ;  /* 0x0000009e99037209 */ /* 0x004fce0007810000 */
[----:B------:R-:W2:Y:S01]  /*3c70*/  MUFU.TANH R156, R156 ;  /* 0x0000009c009c7308 */ /* 0x000ea20000002400 */
[----:B0-----:R-:W-:-:S07]  /*3c80*/  FMNMX.FTZ R158, R154, R3, !PT ;  /* 0x000000039a9e7209 */ /* 0x001fce0007810000 */
        /* <DEDUP_REMOVED lines=21> */
[----:B--2---:R-:W-:Y:S01]  /*3de0*/  FMNMX.FTZ R3, R173, R158, !PT ;  /* 0x0000009ead037209 */ /* 0x004fe20007810000 */
[----:B------:R-:W-:Y:S01]  /*3df0*/  FMUL.FTZ R158, R175, UR27 ;  /* 0x0000001baf9e7c20 */ /* 0x000fe20008410000 */
[----:B------:R-:W-:-:S05]  /*3e00*/  FMUL.FTZ R175, R195, UR27 ;  /* 0x0000001bc3af7c20 */ /* 0x000fca0008410000 */
[----:B------:R-:W2:Y:S01]  /*3e10*/  MUFU.TANH R180, R180 ;  /* 0x000000b400b47308 */ /* 0x000ea20000002400 */
[----:B0-----:R-:W-:-:S07]  /*3e20*/  FMNMX.FTZ R160, R174, R3, !PT ;  /* 0x00000003aea07209 */ /* 0x001fce0007810000 */
[----:B------:R-:W0:Y:S01]  /*3e30*/  MUFU.TANH R181, R181 ;  /* 0x000000b500b57308 */ /* 0x000e220000002400 */
[----:B-1----:R-:W-:-:S07]  /*3e40*/  FMNMX.FTZ R3, R177, R160, !PT ;  /* 0x000000a0b1037209 */ /* 0x002fce0007810000 */
[----:B------:R-:W1:Y:S01]  /*3e50*/  MUFU.TANH R184, R184 ;  /* 0x000000b800b87308 */ /* 0x000e620000002400 */
[----:B--2---:R-:W-:-:S07]  /*3e60*/  FMNMX.FTZ R160, R180, R3, !PT ;  /* 0x00000003b4a07209 */ /* 0x004fce0007810000 */
[----:B------:R-:W2:Y:S01]  /*3e70*/  MUFU.TANH R185, R185 ;  /* 0x000000b900b97308 */ /* 0x000ea20000002400 */
[----:B0-----:R-:W-:Y:S01]  /*3e80*/  FMNMX.FTZ R3, R181, R160, !PT ;  /* 0x000000a0b5037209 */ /* 0x001fe20007810000 */
[----:B------:R-:W-:-:S06]  /*3e90*/  FMUL.FTZ R160, R179, UR27 ;  /* 0x0000001bb3a07c20 */ /* 0x000fcc0008410000 */
[----:B------:R-:W0:Y:S01]  /*3ea0*/  MUFU.TANH R8, R8 ;  /* 0x0000000800087308 */ /* 0x000e220000002400 */
[----:B-1----:R-:W-:-:S07]  /*3eb0*/  FMNMX.FTZ R164, R184, R3, !PT ;  /* 0x00000003b8a47209 */ /* 0x002fce0007810000 */
[----:B------:R-:W1:Y:S01]  /*3ec0*/  MUFU.TANH R9, R9 ;  /* 0x0000000900097308 */ /* 0x000e620000002400 */
[----:B--2---:R-:W-:Y:S01]  /*3ed0*/  FMNMX.FTZ R3, R185, R164, !PT ;  /* 0x000000a4b9037209 */ /* 0x004fe20007810000 */
[----:B------:R-:W-:-:S04]  /*3ee0*/  FMUL.FTZ R164, R183, UR27 ;  /* 0x0000001bb7a47c20 */ /* 0x000fc80008410000 */
[----:B------:R-:W2:Y:S02]  /*3ef0*/  SHFL.BFLY PT, R176, R3, 0x2, 0x1f ;  /* 0x0c401f0003b07f89 */ /* 0x000ea400000e0000 */
[----:B------:R-:W3:Y:S08]  /*3f00*/  MUFU.TANH R10, R10 ;  /* 0x0000000a000a7308 */ /* 0x000ef00000002400 */
[----:B------:R-:W4:Y:S08]  /*3f10*/  MUFU.TANH R11, R11 ;  /* 0x0000000b000b7308 */ /* 0x000f300000002400 */
[----:B------:R-:W5:Y:S01]  /*3f20*/  MUFU.TANH R12, R12 ;  /* 0x0000000c000c7308 */ /* 0x000f620000002400 */
[----:B--2---:R-:W-:Y:S01]  /*3f30*/  FMNMX.FTZ R179, R3, R176, !PT ;  /* 0x000000b003b37209 */ /* 0x004fe20007810000 */
[----:B------:R-:W-:-:S06]  /*3f40*/  FMUL.FTZ R176, R190, UR27 ;  /* 0x0000001bbeb07c20 */ /* 0x000fcc0008410000 */
[----:B------:R-:W2:Y:S01]  /*3f50*/  MUFU.TANH R13, R13 ;  /* 0x0000000d000d7308 */ /* 0x000ea20000002400 */
[----:B------:R-:W0:Y:S07]  /*3f60*/  SHFL.BFLY PT, R186, R179, 0x1, 0x1f ;  /* 0x0c201f00b3ba7f89 */ /* 0x000e2e00000e0000 */
[----:B------:R-:W2:Y:S08]  /*3f70*/  MUFU.TANH R14, R14 ;  /* 0x0000000e000e7308 */ /* 0x000eb00000002400 */
[----:B------:R-:W2:Y:S08]  /*3f80*/  MUFU.TANH R15, R15 ;  /* 0x0000000f000f7308 */ /* 0x000eb00000002400 */
[----:B------:R-:W2:Y:S01]  /*3f90*/  MUFU.TANH R16, R16 ;  /* 0x0000001000107308 */ /* 0x000ea20000002400 */
[----:B0-----:R-:W-:-:S05]  /*3fa0*/  FMNMX.FTZ R3, R179, R186, !PT ;  /* 0x000000bab3037209 */ /* 0x001fca0007810000 */
[C---:B------:R-:W-:Y:S01]  /*3fb0*/  FADD.FTZ R20, -R3.reuse, R20 ;  /* 0x0000001403147221 */ /* 0x040fe20000010100 */
[----:B------:R-:W-:Y:S01]  /*3fc0*/  FMUL.FTZ R192, R3, UR7 ;  /* 0x0000000703c07c20 */ /* 0x000fe20008410000 */
[----:B------:R-:W0:Y:S02]  /*3fd0*/  MUFU.TANH R17, R17 ;  /* 0x0000001100117308 */ /* 0x000e240000002400 */
[----:B------:R-:W-:Y:S01]  /*3fe0*/  FMUL.FTZ R179, R20, UR7 ;  /* 0x0000000714b37c20 */ /* 0x000fe20008410000 */
[----:B------:R-:W-:Y:S01]  /*3ff0*/  FMNMX.FTZ R20, R8, R7, !PT ;  /* 0x0000000708147209 */ /* 0x000fe20007810000 */
[--C-:B------:R-:W-:Y:S01]  /*4000*/  FFMA.FTZ R187, R21, UR7, -R192.reuse ;  /* 0x0000000715bb7c23 */ /* 0x100fe200080108c0 */
[--C-:B------:R-:W-:Y:S01]  /*4010*/  FFMA.FTZ R190, R157, UR7, -R192.reuse ;  /* 0x000000079dbe7c23 */ /* 0x100fe200080108c0 */
[--C-:B------:R-:W-:Y:S01]  /*4020*/  FFMA.FTZ R157, R161, UR7, -R192.reuse ;  /* 0x00000007a19d7c23 */ /* 0x100fe200080108c0 */
[----:B-1----:R-:W-:Y:S01]  /*4030*/  FMNMX.FTZ R21, R9, R20, !PT ;  /* 0x0000001409157209 */ /* 0x002fe20007810000 */
[----:B------:R-:W1:Y:S01]  /*4040*/  MUFU.TANH R18, R18 ;  /* 0x0000001200127308 */ /* 0x000e620000002400 */
[--C-:B------:R-:W-:Y:S01]  /*4050*/  FFMA.FTZ R194, R171, UR7, -R192.reuse ;  /* 0x00000007abc27c23 */ /* 0x100fe200080108c0 */
[--C-:B------:R-:W-:Y:S01]  /*4060*/  FFMA.FTZ R171, R174, UR7, -R192.reuse ;  /* 0x00000007aeab7c23 */ /* 0x100fe200080108c0 */
[----:B---3--:R-:W-:Y:S01]  /*4070*/  FMNMX.FTZ R186, R10, R21, !PT ;  /* 0x000000150aba7209 */ /* 0x008fe20007810000 */
[--C-:B------:R-:W-:Y:S01]  /*4080*/  FFMA.FTZ R21, R4, UR7, -R192.reuse ;  /* 0x0000000704157c23 */ /* 0x100fe200080108c0 */
[--C-:B------:R-:W-:Y:S01]  /*4090*/  FFMA.FTZ R174, R177, UR7, -R192.reuse ;  /* 0x00000007b1ae7c23 */ /* 0x100fe200080108c0 */
[--C-:B------:R-:W-:Y:S01]  /*40a0*/  FFMA.FTZ R188, R155, UR7, -R192.reuse ;  /* 0x000000079bbc7c23 */ /* 0x100fe200080108c0 */
[----:B----4-:R-:W-:Y:S01]  /*40b0*/  FMNMX.FTZ R183, R11, R186, !PT ;  /* 0x000000ba0bb77209 */ /* 0x010fe20007810000 */
[----:B------:R-:W3:Y:S01]  /*40c0*/  MUFU.TANH R158, R158 ;  /* 0x0000009e009e7308 */ /* 0x000ee20000002400 */
[--C-:B------:R-:W-:Y:S01]  /*40d0*/  FFMA.FTZ R186, R153, UR7, -R192.reuse ;  /* 0x0000000799ba7c23 */ /* 0x100fe200080108c0 */
[--C-:B------:R-:W-:Y:S01]  /*40e0*/  FFMA.FTZ R177, R184, UR7, -R192.reuse ;  /* 0x00000007b8b17c23 */ /* 0x100fe200080108c0 */
[----:B-----5:R-:W-:Y:S01]  /*40f0*/  FMNMX.FTZ R4, R12, R183, !PT ;  /* 0x000000b70c047209 */ /* 0x020fe20007810000 */
[--C-:B------:R-:W-:Y:S01]  /*4100*/  FFMA.FTZ R22, R22, UR7, -R192.reuse ;  /* 0x0000000716167c23 */ /* 0x100fe200080108c0 */
[--C-:B------:R-:W-:Y:S01]  /*4110*/  FFMA.FTZ R23, R23, UR7, -R192.reuse ;  /* 0x0000000717177c23 */ /* 0x100fe200080108c0 */
[--C-:B------:R-:W-:Y:S01]  /*4120*/  FFMA.FTZ R154, R154, UR7, -R192.reuse ;  /* 0x000000079a9a7c23 */ /* 0x100fe200080108c0 */
[----:B--2---:R-:W-:Y:S01]  /*4130*/  FMNMX.FTZ R183, R13, R4, !PT ;  /* 0x000000040db77209 */ /* 0x004fe20007810000 */
[----:B------:R-:W2:Y:S01]  /*4140*/  MUFU.TANH R159, R159 ;  /* 0x0000009f009f7308 */ /* 0x000ea20000002400 */
[--C-:B------:R-:W-:Y:S01]  /*4150*/  FFMA.FTZ R155, R156, UR7, -R192.reuse ;  /* 0x000000079c9b7c23 */ /* 0x100fe200080108c0 */
[--C-:B------:R-:W-:Y:S01]  /*4160*/  FFMA.FTZ R162, R162, UR7, -R192.reuse ;  /* 0x00000007a2a27c23 */ /* 0x100fe200080108c0 */
[----:B------:R-:W-:Y:S01]  /*4170*/  FMNMX.FTZ R4, R14, R183, !PT ;  /* 0x000000b70e047209 */ /* 0x000fe20007810000 */
[--C-:B------:R-:W-:Y:S01]  /*4180*/  FFMA.FTZ R166, R166, UR7, -R192.reuse ;  /* 0x00000007a6a67c23 */ /* 0x100fe200080108c0 */
[----:B------:R-:W-:-:S02]  /*4190*/  FFMA.FTZ R184, R185, UR7, -R192 ;  /* 0x00000007b9b87c23 */ /* 0x000fc400080108c0 */
[----:B------:R-:W-:Y:S01]  /*41a0*/  FMNMX.FTZ R183, R15, R4, !PT ;  /* 0x000000040fb77209 */ /* 0x000fe20007810000 */
[----:B------:R-:W4:Y:S03]  /*41b0*/  MUFU.TANH R160, R160 ;  /* 0x000000a000a07308 */ /* 0x000f260000002400 */
[----:B------:R-:W-:Y:S01]  /*41c0*/  FMNMX.FTZ R4, R16, R183, !PT ;  /* 0x000000b710047209 */ /* 0x000fe20007810000 */
[----:B------:R-:W-:-:S04]  /*41d0*/  FFMA.FTZ R183, R152, UR7, -R192 ;  /* 0x0000000798b77c23 */ /* 0x000fc800080108c0 */
[----:B------:R0:W-:Y:S08]  /*41e0*/  MUFU.EX2 R20, R187 ;  /* 0x000000bb00147308 */ /* 0x0001f00000000800 */
[----:B------:R-:W5:Y:S01]  /*41f0*/  MUFU.TANH R163, R163 ;  /* 0x000000a300a37308 */ /* 0x000f620000002400 */
[----:B0-----:R-:W-:-:S04]  /*4200*/  FMNMX.FTZ R187, R17, R4, !PT ;  /* 0x0000000411bb7209 */ /* 0x001fc80007810000 */
[----:B-1----:R-:W-:-:S03]  /*4210*/  FMNMX.FTZ R187, R18, R187, !PT ;  /* 0x000000bb12bb7209 */ /* 0x002fc60007810000 */
[----:B------:R-:W0:Y:S01]  /*4220*/  MUFU.TANH R164, R164 ;  /* 0x000000a400a47308 */ /* 0x000e220000002400 */
[----:B---3--:R-:W-:-:S04]  /*4230*/  FMNMX.FTZ R4, R158, R187, !PT ;  /* 0x000000bb9e047209 */ /* 0x008fc80007810000 */
[----:B--2---:R-:W-:-:S03]  /*4240*/  FMNMX.FTZ R153, R159, R4, !PT ;  /* 0x000000049f997209 */ /* 0x004fc60007810000 */
[----:B------:R-:W1:Y:S01]  /*4250*/  MUFU.TANH R168, R168 ;  /* 0x000000a800a87308 */ /* 0x000e620000002400 */
[----:B----4-:R-:W-:-:S04]  /*4260*/  FMNMX.FTZ R4, R160, R153, !PT ;  /* 0x00000099a0047209 */ /* 0x010fc80007810000 */
[----:B-----5:R-:W-:-:S03]  /*4270*/  FMNMX.FTZ R187, R163, R4, !PT ;  /* 0x00000004a3bb7209 */ /* 0x020fc60007810000 */
        /* <DEDUP_REMOVED lines=14> */
[----:B------:R-:W0:Y:S01]  /*4360*/  MUFU.EX2 R179, R179 ;  /* 0x000000b300b37308 */ /* 0x000e220000000800 */
[----:B-1----:R-:W-:-:S07]  /*4370*/  FMNMX.FTZ R161, R178, R161, !PT ;  /* 0x000000a1b2a17209 */ /* 0x002fce0007810000 */
[----:B------:R-:W-:Y:S01]  /*4380*/  MUFU.EX2 R21, R21 ;  /* 0x0000001500157308 */ /* 0x000fe20000000800 */
[----:B--2---:R-:W-:Y:S01]  /*4390*/  FMNMX.FTZ R4, R182, R161, !PT ;  /* 0x000000a1b6047209 */ /* 0x004fe20007810000 */
[--C-:B------:R-:W-:Y:S01]  /*43a0*/  FFMA.FTZ R161, R165, UR7, -R192.reuse ;  /* 0x00000007a5a17c23 */ /* 0x100fe200080108c0 */
[--C-:B------:R-:W-:Y:S01]  /*43b0*/  FFMA.FTZ R165, R167, UR7, -R192.reuse ;  /* 0x00000007a7a57c23 */ /* 0x100fe200080108c0 */
[--C-:B------:R-:W-:Y:S01]  /*43c0*/  FFMA.FTZ R167, R172, UR7, -R192.reuse ;  /* 0x00000007aca77c23 */ /* 0x100fe200080108c0 */
[--C-:B------:R-:W-:Y:S01]  /*43d0*/  FFMA.FTZ R172, R173, UR7, -R192.reuse ;  /* 0x00000007adac7c23 */ /* 0x100fe200080108c0 */
[----:B------:R-:W1:Y:S01]  /*43e0*/  SHFL.BFLY PT, R187, R4, 0x2, 0x1f ;  /* 0x0c401f0004bb7f89 */ /* 0x000e6200000e0000 */
[--C-:B------:R-:W-:Y:S01]  /*43f0*/  FFMA.FTZ R173, R180, UR7, -R192.reuse ;  /* 0x00000007b4ad7c23 */ /* 0x100fe200080108c0 */
[----:B------:R-:W-:Y:S01]  /*4400*/  FFMA.FTZ R180, R181, UR7, -R192 ;  /* 0x00000007b5b47c23 */ /* 0x000fe200080108c0 */
[----:B------:R-:W-:Y:S01]  /*4410*/  MUFU.EX2 R22, R22 ;  /* 0x0000001600167308 */ /* 0x000fe20000000800 */
[----:B0-----:R-:W-:Y:S01]  /*4420*/  FFMA.FTZ R6, R179, R6, R20 ;  /* 0x00000006b3067223 */ /* 0x001fe20000010014 */
[-C--:B------:R-:W-:Y:S01]  /*4430*/  FMUL.FTZ R24, R24, R179.reuse ;  /* 0x000000b318187220 */ /* 0x080fe20000410000 */
[-C--:B------:R-:W-:Y:S01]  /*4440*/  FMUL.FTZ R25, R25, R179.reuse ;  /* 0x000000b319197220 */ /* 0x080fe20000410000 */
[-C--:B------:R-:W-:Y:S01]  /*4450*/  FMUL.FTZ R28, R28, R179.reuse ;  /* 0x000000b31c1c7220 */ /* 0x080fe20000410000 */
[-C--:B------:R-:W-:Y:S01]  /*4460*/  FMUL.FTZ R29, R29, R179.reuse ;  /* 0x000000b31d1d7220 */ /* 0x080fe20000410000 */
[-C--:B------:R-:W-:Y:S01]  /*4470*/  FMUL.FTZ R32, R32, R179.reuse ;  /* 0x000000b320207220 */ /* 0x080fe20000410000 */
[-C--:B------:R-:W-:Y:S01]  /*4480*/  FMUL.FTZ R33, R33, R179.reuse ;  /* 0x000000b321217220 */ /* 0x080fe20000410000 */
[----:B------:R-:W0:Y:S01]  /*4490*/  MUFU.EX2 R23, R23 ;  /* 0x0000001700177308 */ /* 0x000e220000000800 */
[-C--:B------:R-:W-:Y:S01]  /*44a0*/  FMUL.FTZ R36, R36, R179.reuse ;  /* 0x000000b324247220 */ /* 0x080fe20000410000 */
[-C--:B------:R-:W-:Y:S01]  /*44b0*/  FMUL.FTZ R37, R37, R179.reuse ;  /* 0x000000b325257220 */ /* 0x080fe20000410000 */
[-C--:B------:R-:W-:Y:S01]  /*44c0*/  FMUL.FTZ R40, R40, R179.reuse ;  /* 0x000000b328287220 */ /* 0x080fe20000410000 */
[-C--:B------:R-:W-:Y:S01]  /*44d0*/  FMUL.FTZ R41, R41, R179.reuse ;  /* 0x000000b329297220 */ /* 0x080fe20000410000 */
[-C--:B------:R-:W-:Y:S01]  /*44e0*/  FMUL.FTZ R44, R44, R179.reuse ;  /* 0x000000b32c2c7220 */ /* 0x080fe20000410000 */
[-C--:B------:R-:W-:Y:S01]  /*44f0*/  FMUL.FTZ R45, R45, R179.reuse ;  /* 0x000000b32d2d7220 */ /* 0x080fe20000410000 */
[-C--:B------:R-:W-:Y:S01]  /*4500*/  FMUL.FTZ R48, R48, R179.reuse ;  /* 0x000000b330307220 */ /* 0x080fe20000410000 */
[----:B------:R-:W2:Y:S01]  /*4510*/  MUFU.EX2 R183, R183 ;  /* 0x000000b700b77308 */ /* 0x000ea20000000800 */
[-C--:B------:R-:W-:Y:S01]  /*4520*/  FMUL.FTZ R49, R49, R179.reuse ;  /* 0x000000b331317220 */ /* 0x080fe20000410000 */
[-C--:B------:R-:W-:Y:S01]  /*4530*/  FMUL.FTZ R52, R52, R179.reuse ;  /* 0x000000b334347220 */ /* 0x080fe20000410000 */
[-C--:B------:R-:W-:Y:S01]  /*4540*/  FMUL.FTZ R53, R53, R179.reuse ;  /* 0x000000b335357220 */ /* 0x080fe20000410000 */
[----:B------:R-:W-:Y:S01]  /*4550*/  FMUL.FTZ R56, R56, R179 ;  /* 0x000000b338387220 */ /* 0x000fe20000410000 */
[----:B-1----:R-:W-:Y:S01]  /*4560*/  FMNMX.FTZ R187, R4, R187, !PT ;  /* 0x000000bb04bb7209 */ /* 0x002fe20007810000 */
[-C--:B------:R-:W-:Y:S01]  /*4570*/  FMUL.FTZ R57, R57, R179.reuse ;  /* 0x000000b339397220 */ /* 0x080fe20000410000 */
[-C--:B------:R-:W-:Y:S01]  /*4580*/  FMUL.FTZ R60, R60, R179.reuse ;  /* 0x000000b33c3c7220 */ /* 0x080fe20000410000 */
[----:B------:R0:W-:Y:S01]  /*4590*/  MUFU.EX2 R153, R154 ;  /* 0x0000009a00997308 */ /* 0x0001e20000000800 */
[-C--:B------:R-:W-:Y:S01]  /*45a0*/  FMUL.FTZ R61, R61, R179.reuse ;  /* 0x000000b33d3d7220 */ /* 0x080fe20000410000 */
[----:B------:R-:W1:Y:S01]  /*45b0*/  SHFL.BFLY PT, R4, R187, 0x1, 0x1f ;  /* 0x0c201f00bb047f89 */ /* 0x000e6200000e0000 */
[-C--:B------:R-:W-:Y:S01]  /*45c0*/  FMUL.FTZ R64, R64, R179.reuse ;  /* 0x000000b340407220 */ /* 0x080fe20000410000 */
[-C--:B------:R-:W-:Y:S01]  /*45d0*/  FMUL.FTZ R65, R65, R179.reuse ;  /* 0x000000b341417220 */ /* 0x080fe20000410000 */
[-C--:B------:R-:W-:Y:S01]  /*45e0*/  FMUL.FTZ R68, R68, R179.reuse ;  /* 0x000000b344447220 */ /* 0x080fe20000410000 */
[-C--:B------:R-:W-:Y:S01]  /*45f0*/  FMUL.FTZ R69, R69, R179.reuse ;  /* 0x000000b345457220 */ /* 0x080fe20000410000 */
[-C--:B------:R-:W-:Y:S01]  /*4600*/  FMUL.FTZ R72, R72, R179.reuse ;  /* 0x000000b348487220 */ /* 0x080fe20000410000 */
[----:B------:R-:W3:Y:S01]  /*4610*/  MUFU.EX2 R186, R186 ;  /* 0x000000ba00ba7308 */ /* 0x000ee20000000800 */
[----:B0-----:R-:W-:Y:S01]  /*4620*/  F2FP.F16.F32.PACK_AB R154, R23, R22 ;  /* 0x00000016179a723e */ /* 0x001fe200000000ff */
[-C--:B------:R-:W-:Y:S01]  /*4630*/  FMUL.FTZ R73, R73, R179.reuse ;  /* 0x000000b349497220 */ /* 0x080fe20000410000 */
[-C--:B------:R-:W-:Y:S01]  /*4640*/  FMUL.FTZ R76, R76, R179.reuse ;  /* 0x000000b34c4c7220 */ /* 0x080fe20000410000 */
[-C--:B------:R-:W-:Y:S01]  /*4650*/  FMUL.FTZ R77, R77, R179.reuse ;  /* 0x000000b34d4d7220 */ /* 0x080fe20000410000 */
[-C--:B------:R-:W-:Y:S01]  /*4660*/  FMUL.FTZ R80, R80, R179.reuse ;  /* 0x000000b350507220 */ /* 0x080fe20000410000 */
[-C--:B------:R-:W-:Y:S01]  /*4670*/  FMUL.FTZ R81, R81, R179.reuse ;  /* 0x000000b351517220 */ /* 0x080fe20000410000 */
[-C--:B------:R-:W-:Y:S01]  /*4680*/  FMUL.FTZ R84, R84, R179.reuse ;  /* 0x000000b354547220 */ /* 0x080fe20000410000 */
[----:B------:R-:W-:Y:S01]  /*4690*/  MUFU.EX2 R188, R188 ;  /* 0x000000bc00bc7308 */ /* 0x000fe20000000800 */
[-C--:B------:R-:W-:Y:S01]  /*46a0*/  FMUL.FTZ R85, R85, R179.reuse ;  /* 0x000000b355557220 */ /* 0x080fe20000410000 */
        /* <DEDUP_REMOVED lines=8> */
[----:B-1----:R-:W-:Y:S01]  /*4730*/  FMNMX.FTZ R4, R187, R4, !PT ;  /* 0x00000004bb047209 */ /* 0x002fe20007810000 */
[-C--:B------:R-:W-:Y:S01]  /*4740*/  FMUL.FTZ R101, R101, R179.reuse ;  /* 0x000000b365657220 */ /* 0x080fe20000410000 */
[-C--:B------:R-:W-:Y:S01]  /*4750*/  FMUL.FTZ R104, R104, R179.reuse ;  /* 0x000000b368687220 */ /* 0x080fe20000410000 */
[-C--:B------:R-:W-:Y:S01]  /*4760*/  FMUL.FTZ R105, R105, R179.reuse ;  /* 0x000000b369697220 */ /* 0x080fe20000410000 */
[-C--:B------:R-:W-:Y:S01]  /*4770*/  FMUL.FTZ R108, R108, R179.reuse ;  /* 0x000000b36c6c7220 */ /* 0x080fe20000410000 */
[C---:B------:R-:W-:Y:S01]  /*4780*/  FADD.FTZ R7, -R4.reuse, R7 ;  /* 0x0000000704077221 */ /* 0x040fe20000010100 */
[----:B------:R-:W-:Y:S01]  /*4790*/  FMUL.FTZ R191, R4, UR7 ;  /* 0x0000000704bf7c20 */ /* 0x000fe20008410000 */
[----:B------:R-:W-:Y:S01]  /*47a0*/  MUFU.EX2 R190, R190 ;  /* 0x000000be00be7308 */ /* 0x000fe20000000800 */
[----:B------:R-:W-:Y:S01]  /*47b0*/  FMUL.FTZ R109, R109, R179 ;  /* 0x000000b36d6d7220 */ /* 0x000fe20000410000 */
[----:B------:R-:W-:Y:S01]  /*47c0*/  FMUL.FTZ R192, R7, UR7 ;  /* 0x0000000707c07c20 */ /* 0x000fe20008410000 */
[--C-:B------:R-:W-:Y:S01]  /*47d0*/  FFMA.FTZ R7, R8, UR7, -R191.reuse ;  /* 0x0000000708077c23 */ /* 0x100fe200080108bf */
[--C-:B------:R-:W-:Y:S01]  /*47e0*/  FFMA.FTZ R196, R9, UR7, -R191.reuse ;  /* 0x0000000709c47c23 */ /* 0x100fe200080108bf */
[--C-:B------:R-:W-:Y:S01]  /*47f0*/  FFMA.FTZ R9, R10, UR7, -R191.reuse ;  /* 0x000000070a097c23 */ /* 0x100fe200080108bf */
[--C-:B------:R-:W-:Y:S01]  /*4800*/  FFMA.FTZ R10, R11, UR7, -R191.reuse ;  /* 0x000000070b0a7c23 */ /* 0x100fe200080108bf */
[--C-:B------:R-:W-:Y:S01]  /*4810*/  FFMA.FTZ R11, R12, UR7, -R191.reuse ;  /* 0x000000070c0b7c23 */ /* 0x100fe200080108bf */
[----:B------:R-:W-:Y:S01]  /*4820*/  MUFU.EX2 R192, R192 ;  /* 0x000000c000c07308 */ /* 0x000fe20000000800 */
[--C-:B------:R-:W-:Y:S01]  /*4830*/  FFMA.FTZ R12, R13, UR7, -R191.reuse ;  /* 0x000000070d0c7c23 */ /* 0x100fe200080108bf */
[--C-:B------:R-:W-:Y:S01]  /*4840*/  FFMA.FTZ R181, R159, UR7, -R191.reuse ;  /* 0x000000079fb57c23 */ /* 0x100fe200080108bf */
[----:B------:R-:W-:Y:S01]  /*4850*/  FADD.FTZ R159, R21, R6 ;  /* 0x00000006159f7221 */ /* 0x000fe20000010000 */
[--C-:B------:R-:W-:Y:S01]  /*4860*/  FFMA.FTZ R13, R14, UR7, -R191.reuse ;  /* 0x000000070e0d7c23 */ /* 0x100fe200080108bf */
[--C-:B------:R-:W-:Y:S01]  /*4870*/  FFMA.FTZ R14, R15, UR7, -R191.reuse ;  /* 0x000000070f0e7c23 */ /* 0x100fe200080108bf */
[----:B------:R-:W-:Y:S01]  /*4880*/  FFMA.FTZ R15, R16, UR7, -R191 ;  /* 0x00000007100f7c23 */ /* 0x000fe200080108bf */
[----:B------:R-:W-:Y:S01]  /*4890*/  FADD.FTZ R6, R22, R159 ;  /* 0x0000009f16067221 */ /* 0x000fe20000010000 */
[----:B------:R-:W0:Y:S01]  /*48a0*/  MUFU.EX2 R7, R7 ;  /* 0x0000000700077308 */ /* 0x000e220000000800 */
[--C-:B------:R-:W-:Y:S01]  /*48b0*/  FFMA.FTZ R16, R17, UR7, -R191.reuse ;  /* 0x0000000711107c23 */ /* 0x100fe200080108bf */
[--C-:B------:R-:W-:Y:S01]  /*48c0*/  FFMA.FTZ R17, R18, UR7, -R191.reuse ;  /* 0x0000000712117c23 */ /* 0x100fe200080108bf */
[----:B------:R-:W-:Y:S01]  /*48d0*/  FADD.FTZ R6, R23, R6 ;  /* 0x0000000617067221 */ /* 0x000fe20000010000 */
[--C-:B------:R-:W-:Y:S01]  /*48e0*/  FFMA.FTZ R18, R158, UR7, -R191.reuse ;  /* 0x000000079e127c23 */ /* 0x100fe200080108bf */
[--C-:B------:R-:W-:Y:S01]  /*48f0*/  FFMA.FTZ R198, R160, UR7, -R191.reuse ;  /* 0x00000007a0c67c23 */ /* 0x100fe200080108bf */
[--C-:B------:R-:W-:Y:S01]  /*4900*/  FFMA.FTZ R185, R163, UR7, -R191.reuse ;  /* 0x00000007a3b97c23 */ /* 0x100fe200080108bf */
[----:B--2---:R-:W-:Y:S01]  /*4910*/  FADD.FTZ R159, R183, R6 ;  /* 0x00000006b79f7221 */ /* 0x004fe20000010000 */
[----:B------:R-:W1:Y:S01]  /*4920*/  MUFU.EX2 R196, R196 ;  /* 0x000000c400c47308 */ /* 0x000e620000000800 */
[--C-:B------:R-:W-:Y:S01]  /*4930*/  FFMA.FTZ R200, R164, UR7, -R191.reuse ;  /* 0x00000007a4c87c23 */ /* 0x100fe200080108bf */
[----:B------:R-:W-:Y:S01]  /*4940*/  FFMA.FTZ R187, R168, UR7, -R191 ;  /* 0x00000007a8bb7c23 */ /* 0x000fe200080108bf */
[----:B---3--:R-:W-:Y:S01]  /*4950*/  FADD.FTZ R6, R186, R159 ;  /* 0x0000009fba067221 */ /* 0x008fe20000010000 */
[--C-:B------:R-:W-:Y:S01]  /*4960*/  FFMA.FTZ R202, R170, UR7, -R191.reuse ;  /* 0x00000007aaca7c23 */ /* 0x100fe200080108bf */
[----:B------:R-:W-:Y:S01]  /*4970*/  FFMA.FTZ R189, R176, UR7, -R191 ;  /* 0x00000007b0bd7c23 */ /* 0x000fe200080108bf */
[----:B------:R-:W-:-:S02]  /*4980*/  IMAD.U32 R176, RZ, RZ, UR26 ;  /* 0x0000001affb07e24 */ /* 0x000fc4000f8e00ff */
[----:B------:R-:W-:Y:S01]  /*4990*/  FADD.FTZ R159, R153, R6 ;  /* 0x00000006999f7221 */ /* 0x000fe20000010000 */
[----:B------:R-:W2:Y:S01]  /*49a0*/  MUFU.EX2 R9, R9 ;  /* 0x0000000900097308 */ /* 0x000ea20000000800 */
[----:B0-----:R-:W-:Y:S01]  /*49b0*/  FFMA.FTZ R5, R192, R5, R7 ;  /* 0x00000005c0057223 */ /* 0x001fe20000010007 */
[----:B------:R-:W-:Y:S01]  /*49c0*/  FFMA.FTZ R204, R169, UR7, -R191 ;  /* 0x00000007a9cc7c23 */ /* 0x000fe200080108bf */
[----:B------:R-:W-:Y:S01]  /*49d0*/  FADD.FTZ R6, R188, R159 ;  /* 0x0000009fbc067221 */ /* 0x000fe20000010000 */
[----:B------:R-:W-:Y:S01]  /*49e0*/  @!P1 IADD3 R152, R176, 0x22840, RZ ;  /* 0x00022840b0989810 */ /* 0x000fe20007ffe0ff */
[----:B------:R-:W-:Y:S01]  /*49f0*/  FFMA.FTZ R19, R19, UR7, -R191 ;  /* 0x0000000713137c23 */ /* 0x000fe200080108bf */
[----:B------:R-:W-:Y:S01]  /*4a00*/  IADD3 R8, -R2, 0xb, RZ ;  /* 0x0000000b02087810 */ /* 0x000fe20007ffe1ff */
[----:B------:R-:W-:Y:S01]  /*4a10*/  FADD.FTZ R159, R155, R6 ;  /* 0x000000069b9f7221 */ /* 0x000fe20000010000 */
[----:B------:R-:W0:Y:S01]  /*4a20*/  MUFU.EX2 R10, R10 ;  /* 0x0000000a000a7308 */ /* 0x000e220000000800 */
[----:B-1----:R-:W-:Y:S01]  /*4a30*/  FADD.FTZ R22, R196, R5 ;  /* 0x00000005c4167221 */ /* 0x002fe20000010000 */
[----:B------:R-:W-:Y:S01]  /*4a40*/  @!P1 PRMT R152, RZ, 0x654, R152 ;  /* 0x00000654ff989816 */ /* 0x000fe20000000098 */
[----:B------:R-:W-:Y:S01]  /*4a50*/  FADD.FTZ R6, R190, R159 ;  /* 0x0000009fbe067221 */ /* 0x000fe20000010000 */
[--C-:B------:R-:W-:Y:S01]  /*4a60*/  FFMA.FTZ R175, R175, UR7, -R191.reuse ;  /* 0x00000007afaf7c23 */ /* 0x100fe200080108bf */
[----:B------:R1:W-:Y:S06]  /*4a70*/  BAR.ARV R8, 0x100 ;  /* 0x000400080000751d */ /* 0x0003ec0000002000 */
[----:B------:R-:W3:Y:S01]  /*4a80*/  MUFU.EX2 R11, R11 ;  /* 0x0000000b000b7308 */ /* 0x000ee20000000800 */
[----:B--2---:R-:W-:Y:S01]  /*4a90*/  FADD.FTZ R5, R9, R22 ;  /* 0x0000001609057221 */ /* 0x004fe20000010000 */
[----:B------:R2:W-:Y:S01]  /*4aa0*/  @!P1 SYNCS.ARRIVE.TRANS64.RED.A1T0 RZ, [R152+URZ], RZ ;  /* 0x000000ff98ff99a7 */ /* 0x0005e2000810043f */
[--C-:B------:R-:W-:Y:S01]  /*4ab0*/  FFMA.FTZ R178, R178, UR7, -R191.reuse ;  /* 0x00000007b2b27c23 */ /* 0x100fe200080108bf */
[----:B------:R-:W-:Y:S01]  /*4ac0*/  FFMA.FTZ R182, R182, UR7, -R191 ;  /* 0x00000007b6b67c23 */ /* 0x000fe200080108bf */
[----:B------:R-:W-:Y:S01]  /*4ad0*/  F2FP.F16.F32.PACK_AB R160, R190, R155 ;  /* 0x0000009bbea0723e */ /* 0x000fe200000000ff */
[C---:B0-----:R-:W-:Y:S01]  /*4ae0*/  FADD.FTZ R22, R10.reuse, R5 ;  /* 0x000000050a167221 */ /* 0x041fe20000010000 */
[----:B------:R-:W-:Y:S01]  /*4af0*/  F2FP.F16.F32.PACK_AB R155, R10, R9 ;  /* 0x000000090a9b723e */ /* 0x000fe200000000ff */
[----:B------:R-:W0:Y:S01]  /*4b00*/  MUFU.EX2 R12, R12 ;  /* 0x0000000c000c7308 */ /* 0x000e220000000800 */
[----:B------:R-:W-:Y:S01]  /*4b10*/  F2FP.F16.F32.PACK_AB R158, R188, R153 ;  /* 0x00000099bc9e723e */ /* 0x000fe200000000ff */
[-C--:B------:R-:W-:Y:S01]  /*4b20*/  FMUL.FTZ R112, R112, R179.reuse ;  /* 0x000000b370707220 */ /* 0x080fe20000410000 */
[----:B--2---:R-:W-:Y:S01]  /*4b30*/  F2FP.F16.F32.PACK_AB R152, R21, R20 ;  /* 0x000000141598723e */ /* 0x004fe200000000ff */
[-C--:B------:R-:W-:Y:S01]  /*4b40*/  FMUL.FTZ R113, R113, R179.reuse ;  /* 0x000000b371717220 */ /* 0x080fe20000410000 */
[-C--:B------:R-:W-:Y:S01]  /*4b50*/  FMUL.FTZ R116, R116, R179.reuse ;  /* 0x000000b374747220 */ /* 0x080fe20000410000 */
[-C--:B------:R-:W-:Y:S01]  /*4b60*/  FMUL.FTZ R117, R117, R179.reuse ;  /* 0x000000b375757220 */ /* 0x080fe20000410000 */
[-C--:B------:R-:W-:Y:S01]  /*4b70*/  FMUL.FTZ R120, R120, R179.reuse ;  /* 0x000000b378787220 */ /* 0x080fe20000410000 */
[----:B------:R-:W2:Y:S01]  /*4b80*/  MUFU.EX2 R13, R13 ;  /* 0x0000000d000d7308 */ /* 0x000ea20000000800 */
[----:B---3--:R-:W-:Y:S01]  /*4b90*/  FADD.FTZ R5, R11, R22 ;  /* 0x000000160b057221 */ /* 0x008fe20000010000 */
[-C--:B------:R-:W-:Y:S01]  /*4ba0*/  FMUL.FTZ R121, R121, R179.reuse ;  /* 0x000000b379797220 */ /* 0x080fe20000410000 */
[-C--:B------:R-:W-:Y:S01]  /*4bb0*/  FMUL.FTZ R124, R124, R179.reuse ;  /* 0x000000b37c7c7220 */ /* 0x080fe20000410000 */
[-C--:B------:R-:W-:Y:S01]  /*4bc0*/  FMUL.FTZ R125, R125, R179.reuse ;  /* 0x000000b37d7d7220 */ /* 0x080fe20000410000 */
[-C--:B------:R-:W-:Y:S01]  /*4bd0*/  FMUL.FTZ R128, R128, R179.reuse ;  /* 0x000000b380807220 */ /* 0x080fe20000410000 */
[-C--:B------:R-:W-:Y:S01]  /*4be0*/  FMUL.FTZ R129, R129, R179.reuse ;  /* 0x000000b381817220 */ /* 0x080fe20000410000 */
[-C--:B------:R-:W-:Y:S01]  /*4bf0*/  FMUL.FTZ R132, R132, R179.reuse ;  /* 0x000000b384847220 */ /* 0x080fe20000410000 */
[----:B------:R-:W3:Y:S01]  /*4c00*/  MUFU.EX2 R14, R14 ;  /* 0x0000000e000e7308 */ /* 0x000ee20000000800 */
[----:B0-----:R-:W-:Y:S01]  /*4c10*/  FADD.FTZ R22, R12, R5 ;  /* 0x000000050c167221 */ /* 0x001fe20000010000 */
[-C--:B------:R-:W-:Y:S01]  /*4c20*/  FMUL.FTZ R133, R133, R179.reuse ;  /* 0x000000b385857220 */ /* 0x080fe20000410000 */
[-C--:B------:R-:W-:Y:S01]  /*4c30*/  FMUL.FTZ R136, R136, R179.reuse ;  /* 0x000000b388887220 */ /* 0x080fe20000410000 */
[-C--:B------:R-:W-:Y:S01]  /*4c40*/  FMUL.FTZ R137, R137, R179.reuse ;  /* 0x000000b389897220 */ /* 0x080fe20000410000 */
[-C--:B------:R-:W-:Y:S01]  /*4c50*/  FMUL.FTZ R140, R140, R179.reuse ;  /* 0x000000b38c8c7220 */ /* 0x080fe20000410000 */
[-C--:B------:R-:W-:Y:S01]  /*4c60*/  FMUL.FTZ R141, R141, R179.reuse ;  /* 0x000000b38d8d7220 */ /* 0x080fe20000410000 */
[-C--:B------:R-:W-:Y:S01]  /*4c70*/  FMUL.FTZ R144, R144, R179.reuse ;  /* 0x000000b390907220 */ /* 0x080fe20000410000 */
[----:B------:R-:W0:Y:S01]  /*4c80*/  MUFU.EX2 R15, R15 ;  /* 0x0000000f000f7308 */ /* 0x000e220000000800 */
[----:B--2---:R-:W-:Y:S01]  /*4c90*/  FADD.FTZ R5, R13, R22 ;  /* 0x000000160d057221 */ /* 0x004fe20000010000 */
[-C--:B------:R-:W-:Y:S01]  /*4ca0*/  FMUL.FTZ R145, R145, R179.reuse ;  /* 0x000000b391917220 */ /* 0x080fe20000410000 */
[-C--:B------:R-:W-:Y:S01]  /*4cb0*/  FMUL.FTZ R148, R148, R179.reuse ;  /* 0x000000b394947220 */ /* 0x080fe20000410000 */
[----:B------:R-:W-:Y:S01]  /*4cc0*/  FMUL.FTZ R149, R149, R179 ;  /* 0x000000b395957220 */ /* 0x000fe20000410000 */
[----:B------:R-:W-:Y:S01]  /*4cd0*/  F2FP.F16.F32.PACK_AB R156, R186, R183 ;  /* 0x000000b7ba9c723e */ /* 0x000fe200000000ff */
        /* <DEDUP_REMOVED lines=51> */
[C---:B---3--:R-:W-:Y:S01]  /*5010*/  FADD.FTZ R6, R162.reuse, R159 ;  /* 0x0000009fa2067221 */ /* 0x048fe20000010000 */
[----:B------:R-:W-:Y:S01]  /*5020*/  F2FP.F16.F32.PACK_AB R162, R162, R157 ;  /* 0x0000009da2a2723e */ /* 0x000fe200000000ff */
        /* <DEDUP_REMOVED lines=30> */
[C---:B0-----:R-:W-:Y:S01]  /*5210*/  FADD.FTZ R6, R166.reuse, R159 ;  /* 0x0000009fa6067221 */ /* 0x041fe20000010000 */
[----:B------:R-:W-:Y:S01]  /*5220*/  F2FP.F16.F32.PACK_AB R164, R166, R161 ;  /* 0x000000a1a6a4723e */ /* 0x000fe200000000ff */
[-C--:B------:R-:W-:Y:S01]  /*5230*/  FMUL.FTZ R147, R147, R192.reuse ;  /* 0x000000c093937220 */ /* 0x080fe20000410000 */
[-C--:B------:R-:W-:Y:S01]  /*5240*/  FMUL.FTZ R150, R150, R192.reuse ;  /* 0x000000c096967220 */ /* 0x080fe20000410000 */
[----:B------:R-:W-:Y:S01]  /*5250*/  FMUL.FTZ R151, R151, R192 ;  /* 0x000000c097977220 */ /* 0x000fe20000410000 */
[----:B------:R-:W-:-:S02]  /*5260*/  F2FP.F16.F32.PACK_AB R153, R196, R7 ;  /* 0x00000007c499723e */ /* 0x000fc400000000ff */
[----:B------:R-:W0:Y:S01]  /*5270*/  MUFU.EX2 R200, R200 ;  /* 0x000000c800c87308 */ /* 0x000e220000000800 */
[----:B--2---:R-:W-:Y:S01]  /*5280*/  FADD.FTZ R5, R185, R22 ;  /* 0x00000016b9057221 */ /* 0x004fe20000010000 */
[----:B------:R-:W-:Y:S02]  /*5290*/  F2FP.F16.F32.PACK_AB R157, R12, R11 ;  /* 0x0000000b0c9d723e */ /* 0x000fe400000000ff */
[----:B------:R-:W-:Y:S02]  /*52a0*/  F2FP.F16.F32.PACK_AB R161, R16, R15 ;  /* 0x0000000f10a1723e */ /* 0x000fe400000000ff */
[----:B------:R-:W-:Y:S02]  /*52b0*/  F2FP.F16.F32.PACK_AB R163, R18, R17 ;  /* 0x0000001112a3723e */ /* 0x000fe400000000ff */
[----:B------:R-:W2:Y:S01]  /*52c0*/  MUFU.EX2 R194, R194 ;  /* 0x000000c200c27308 */ /* 0x000ea20000000800 */
[----:B---3--:R-:W-:-:S07]  /*52d0*/  FADD.FTZ R159, R165, R6 ;  /* 0x00000006a59f7221 */ /* 0x008fce0000010000 */
[----:B------:R-:W3:Y:S01]  /*52e0*/  MUFU.EX2 R187, R187 ;  /* 0x000000bb00bb7308 */ /* 0x000ee20000000800 */
[----:B0-----:R-:W-:-:S07]  /*52f0*/  FADD.FTZ R22, R200, R5 ;  /* 0x00000005c8167221 */ /* 0x001fce0000010000 */
[----:B------:R-:W0:Y:S01]  /*5300*/  MUFU.EX2 R167, R167 ;  /* 0x000000a700a77308 */ /* 0x000e220000000800 */
[C---:B--2---:R-:W-:Y:S01]  /*5310*/  FADD.FTZ R6, R194.reuse, R159 ;  /* 0x0000009fc2067221 */ /* 0x044fe20000010000 */
[----:B------:R-:W-:Y:S02]  /*5320*/  F2FP.F16.F32.PACK_AB R166, R194, R165 ;  /* 0x000000a5c2a6723e */ /* 0x000fe400000000ff */
[----:B------:R-:W-:-:S04]  /*5330*/  F2FP.F16.F32.PACK_AB R165, R198, R181 ;  /* 0x000000b5c6a5723e */ /* 0x000fc800000000ff */
[----:B------:R-:W2:Y:S01]  /*5340*/  MUFU.EX2 R202, R202 ;  /* 0x000000ca00ca7308 */ /* 0x000ea20000000800 */
[----:B---3--:R-:W-:-:S07]  /*5350*/  FADD.FTZ R5, R187, R22 ;  /* 0x00000016bb057221 */ /* 0x008fce0000010000 */
[----:B------:R-:W3:Y:S01]  /*5360*/  MUFU.EX2 R172, R172 ;  /* 0x000000ac00ac7308 */ /* 0x000ee20000000800 */
[----:B0-----:R-:W-:-:S07]  /*5370*/  FADD.FTZ R159, R167, R6 ;  /* 0x00000006a79f7221 */ /* 0x001fce0000010000 */
[----:B------:R-:W0:Y:S01]  /*5380*/  MUFU.EX2 R189, R189 ;  /* 0x000000bd00bd7308 */ /* 0x000e220000000800 */
[C---:B--2---:R-:W-:Y:S01]  /*5390*/  FADD.FTZ R22, R202.reuse, R5 ;  /* 0x00000005ca167221 */ /* 0x044fe20000010000 */
[----:B------:R-:W-:-:S06]  /*53a0*/  F2FP.F16.F32.PACK_AB R169, R202, R187 ;  /* 0x000000bbcaa9723e */ /* 0x000fcc00000000ff */
[----:B------:R-:W2:Y:S01]  /*53b0*/  MUFU.EX2 R171, R171 ;  /* 0x000000ab00ab7308 */ /* 0x000ea20000000800 */
[C---:B---3--:R-:W-:Y:S01]  /*53c0*/  FADD.FTZ R6, R172.reuse, R159 ;  /* 0x0000009fac067221 */ /* 0x048fe20000010000 */
[----:B------:R-:W-:Y:S02]  /*53d0*/  F2FP.F16.F32.PACK_AB R168, R172, R167 ;  /* 0x000000a7aca8723e */ /* 0x000fe400000000ff */
[----:B------:R-:W-:-:S04]  /*53e0*/  F2FP.F16.F32.PACK_AB R167, R200, R185 ;  /* 0x000000b9c8a7723e */ /* 0x000fc800000000ff */
[----:B------:R-:W3:Y:S01]  /*53f0*/  MUFU.EX2 R204, R204 ;  /* 0x000000cc00cc7308 */ /* 0x000ee20000000800 */
[----:B0-----:R-:W-:-:S07]  /*5400*/  FADD.FTZ R5, R189, R22 ;  /* 0x00000016bd057221 */ /* 0x001fce0000010000 */
[----:B------:R-:W0:Y:S01]  /*5410*/  MUFU.EX2 R174, R174 ;  /* 0x000000ae00ae7308 */ /* 0x000e220000000800 */
[----:B--2---:R-:W-:-:S07]  /*5420*/  FADD.FTZ R159, R171, R6 ;  /* 0x00000006ab9f7221 */ /* 0x004fce0000010000 */
[----:B------:R-:W2:Y:S01]  /*5430*/  MUFU.EX2 R19, R19 ;  /* 0x0000001300137308 */ /* 0x000ea20000000800 */
[----:B---3--:R-:W-:-:S07]  /*5440*/  FADD.FTZ R22, R204, R5 ;  /* 0x00000005cc167221 */ /* 0x008fce0000010000 */
[----:B------:R-:W3:Y:S01]  /*5450*/  MUFU.EX2 R173, R173 ;  /* 0x000000ad00ad7308 */ /* 0x000ee20000000800 */
[C---:B0-----:R-:W-:Y:S01]  /*5460*/  FADD.FTZ R6, R174.reuse, R159 ;  /* 0x0000009fae067221 */ /* 0x041fe20000010000 */
[----:B------:R-:W-:Y:S02]  /*5470*/  F2FP.F16.F32.PACK_AB R170, R174, R171 ;  /* 0x000000abaeaa723e */ /* 0x000fe400000000ff */
[----:B------:R-:W-:Y:S02]  /*5480*/  F2FP.F16.F32.PACK_AB R159, R14, R13 ;  /* 0x0000000d0e9f723e */ /* 0x000fe400000000ff */
[----:B------:R-:W-:Y:S02]  /*5490*/  F2FP.F16.F32.PACK_AB R171, R204, R189 ;  /* 0x000000bdccab723e */ /* 0x000fe400000000ff */
[----:B------:R-:W0:Y:S01]  /*54a0*/  MUFU.EX2 R20, R175 ;  /* 0x000000af00147308 */ /* 0x000e220000000800 */
[----:B--2---:R-:W-:-:S07]  /*54b0*/  FADD.FTZ R5, R19, R22 ;  /* 0x0000001613057221 */ /* 0x004fce0000010000 */
        /* <DEDUP_REMOVED lines=11> */
[----:B0-----:R-:W-:Y:S01]  /*5570*/  FADD.FTZ R21, R177, R6 ;  /* 0x00000006b1157221 */ /* 0x001fe20000010000 */
[C---:B--2---:R-:W-:Y:S01]  /*5580*/  FADD.FTZ R5, R175.reuse, R10 ;  /* 0x0000000aaf057221 */ /* 0x044fe20000010000 */
[----:B------:R-:W-:Y:S02]  /*5590*/  F2FP.F16.F32.PACK_AB R175, R175, R178 ;  /* 0x000000b2afaf723e */ /* 0x000fe400000000ff */
[C---:B---3--:R-:W-:Y:S01]  /*55a0*/  FADD.FTZ R6, R184.reuse, R21 ;  /* 0x00000015b8067221 */ /* 0x048fe20000010000 */
[----:B------:R-:W-:Y:S01]  /*55b0*/  F2FP.F16.F32.PACK_AB R174, R184, R177 ;  /* 0x000000b1b8ae723e */ /* 0x000fe200000000ff */
[----:B-1----:R-:W-:Y:S06]  /*55c0*/  @!P0 BRA `(.L_x_28) ;  /* 0x0000000000048947 */ /* 0x002fec0003800000 */
[----:B------:R-:W-:Y:S01]  /*55d0*/  BPT.TRAP 0x1 ;  /* 0x000000040000795c */ /* 0x000fe20000300000 */
.L_x_28:
[----:B------:R-:W-:-:S04]  /*55e0*/  IMAD.U32 R7, RZ, RZ, UR25 ;  /* 0x00000019ff077e24 */ /* 0x000fc8000f8e00ff */
[----:B------:R0:W1:Y:S01]  /*55f0*/  SYNCS.PHASECHK.TRANS64.TRYWAIT P3, [UR26+0x22850], R7 ;  /* 0x02285007ff0075a7 */ /* 0x000062000806015a */
[----:B------:R-:W-:Y:S05]  /*5600*/  @!P0 BRA `(.L_x_29) ;  /* 0x0000000000048947 */ /* 0x000fea0003800000 */
[----:B------:R-:W-:Y:S01]  /*5610*/  BPT.TRAP 0x1 ;  /* 0x000000040000795c */ /* 0x000fe20000300000 */
.L_x_29:
[----:B-1----:R-:W-:Y:S05]  /*5620*/  @P3 BRA `(.L_x_30) ;  /* 0x00000000000c3947 */ /* 0x002fea0003800000 */
[----:B0-----:R-:W-:-:S04]  /*5630*/  IMAD.U32 R7, RZ, RZ, UR25 ;  /* 0x00000019ff077e24 */ /* 0x001fc8000f8e00ff */
[----:B------:R-:W0:Y:S02]  /*5640*/  SYNCS.PHASECHK.TRANS64.TRYWAIT P3, [UR26+0x22850], R7 ;  /* 0x02285007ff0075a7 */ /* 0x000e24000806015a */
[----:B0-----:R-:W-:Y:S05]  /*5650*/  @!P3 BRA `(.L_x_31) ;  /* 0x0000006c00a0b947 */ /* 0x001fea0003800000 */
.L_x_30:
[----:B------:R2:W-:Y:S01]  /*5660*/  BAR.SYNC.DEFER_BLOCKING R0, 0x100 ;  /* 0x000400000000751d */ /* 0x0005e20000010000 */
[----:B------:R-:W-:Y:S01]  /*5670*/  UIMAD UR10, UR5, 0xc00, UR24 ;  /* 0x00000c00050a78a4 */ /* 0x000fe2000f8e0218 */
[----:B0-----:R-:W-:Y:S01]  /*5680*/  @!P1 VIADD R176, R176, 0x22860 ;  /* 0x00022860b0b09836 */ /* 0x001fe20000000000 */
[----:B------:R-:W-:Y:S01]  /*5690*/  MOV R20, R3 ;  /* 0x0000000300147202 */ /* 0x000fe20000000f00 */
[----:B------:R-:W-:Y:S01]  /*56a0*/  IMAD.MOV.U32 R7, RZ, RZ, R4 ;  /* 0x000000ffff077224 */ /* 0x000fe200078e0004 */
[----:B------:R-:W-:Y:S01]  /*56b0*/  UIADD3 UR14, UR10, 0x80, URZ ;  /* 0x000000800a0e7890 */ /* 0x000fe2000fffe03f */
[----:B------:R-:W-:Y:S01]  /*56c0*/  UMOV UR11, 0x40000040 ;  /* 0x40000040000b7882 */ /* 0x000fe20000000000 */
[----:B------:R-:W-:Y:S01]  /*56d0*/  UMOV UR15, 0x40000040 ;  /* 0x40000040000f7882 */ /* 0x000fe20000000000 */
[----:B------:R-:W-:Y:S01]  /*56e0*/  @!P1 PRMT R176, RZ, 0x654, R176 ;  /* 0x00000654ffb09816 */ /* 0x000fe200000000b0 */
[----:B------:R-:W-:-:S06]  /*56f0*/  WARPGROUP.ARRIVE ;  /* 0x00000000000079c5 */ /* 0x000fcc0000000000 */
[----:B------:R-:W-:Y:S01]  /*5700*/  HGMMA.64x256x16.F32 R24, R152, gdesc[UR8].tnspB, R24, gsb0 ;  /* 0x43e0000898187df0 */ /* 0x000fe20008000818 */
[----:B------:R-:W-:Y:S02]  /*5710*/  UMOV UR11, 0x40000040 ;  /* 0x40000040000b7882 */ /* 0x000fe40000000000 */
[----:B------:R-:W-:Y:S02]  /*5720*/  WARPGROUP.DEPBAR.LE gsb0, 0x0 ;  /* 0x00008000000079c5 */ /* 0x000fe40000010000 */
[----:B------:R-:W-:-:S15]  /*5730*/  WARPGROUP.ARRIVE ;  /* 0x00000000000079c5 */ /* 0x000fde0000000000 */
[----:B------:R-:W-:-:S08]  /*5740*/  NOP ;  /* 0x0000000000007918 */ /* 0x000fd00000000000 */
[----:B------:R-:W-:Y:S01]  /*5750*/  HGMMA.64x256x16.F32 R24, R156, gdesc[UR12].tnspB, R24, gsb0 ;  /* 0x43e0000c9c187df0 */ /* 0x000fe20008000818 */
[----:B------:R-:W-:Y:S01]  /*5760*/  UIADD3 UR14, UR10, 0x100, URZ ;  /* 0x000001000a0e7890 */ /* 0x000fe2000fffe03f */
[----:B------:R-:W-:Y:S01]  /*5770*/  UMOV UR15, 0x40000040 ;  /* 0x40000040000f7882 */ /* 0x000fe20000000000 */
        /* <DEDUP_REMOVED lines=12> */
[----:B------:R-:W-:Y:S01]  /*5840*/  UIADD3 UR10, UR10, 0x280, URZ ;  /* 0x000002800a0a7890 */ /* 0x000fe2000fffe03f */
[----:B------:R-:W-:Y:S02]  /*5850*/  WARPGROUP.DEPBAR.LE gsb0, 0x0 ;  /* 0x00008000000079c5 */ /* 0x000fe40000010000 */
[----:B------:R-:W-:-:S15]  /*5860*/  WARPGROUP.ARRIVE ;  /* 0x00000000000079c5 */ /* 0x000fde0000000000 */
[----:B------:R-:W-:-:S07]  /*5870*/  NOP ;  /* 0x0000000000007918 */ /* 0x000fce0000000000 */
[----:B------:R-:W-:Y:S03]  /*5880*/  HGMMA.64x256x16.F32 R24, R168, gdesc[UR12].tnspB, R24, gsb0 ;  /* 0x43e0000ca8187df0 */ /* 0x000fe60008000818 */
[----:B------:R-:W-:Y:S02]  /*5890*/  WARPGROUP.DEPBAR.LE gsb0, 0x0 ;  /* 0x00008000000079c5 */ /* 0x000fe40000010000 */
[----:B------:R-:W-:-:S15]  /*58a0*/  WARPGROUP.ARRIVE ;  /* 0x00000000000079c5 */ /* 0x000fde0000000000 */
[----:B------:R-:W-:-:S08]  /*58b0*/  NOP ;  /* 0x0000000000007918 */ /* 0x000fd00000000000 */
[----:B------:R-:W-:Y:S03]  /*58c0*/  HGMMA.64x256x16.F32 R24, R172, gdesc[UR8].tnspB, R24, gsb0 ;  /* 0x43e00008ac187df0 */ /* 0x000fe60008000818 */
[----:B------:R-:W-:Y:S02]  /*58d0*/  WARPGROUP.DEPBAR.LE gsb0, 0x0 ;  /* 0x00008000000079c5 */ /* 0x000fe40000010000 */
[----:B------:R2:W-:Y:S01]  /*58e0*/  @!P1 SYNCS.ARRIVE.TRANS64.RED.A1T0 RZ, [R176+URZ], RZ ;  /* 0x000000ffb0ff99a7 */ /* 0x0005e2000810043f */
[----:B------:R-:W-:Y:S05]  /*58f0*/  @P2 BRA `(.L_x_32) ;  /* 0xffffffdc00502947 */ /* 0x000fea000383ffff */
.L_x_23:
[----:B01----:R-:W0:Y:S01]  /*5900*/  SHFL.BFLY PT, R7, R6, 0x2, 0x1f ;  /* 0x0c401f0006077f89 */ /* 0x003e2200000e0000 */
[----:B------:R1:W-:Y:S08]  /*5910*/  BAR.ARV R8, 0x100 ;  /* 0x000400080000751d */ /* 0x0003f00000002000 */
[----:B------:R-:W-:Y:S06]  /*5920*/  BAR.ARV 0x8, 0x180 ;  /* 0x0206000000007b1d */ /* 0x000fec0000002000 */
[----:B-1----:R-:W-:Y:S01]  /*5930*/  MOV R8, UR7 ;  /* 0x0000000700087c02 */ /* 0x002fe20008000f00 */
[----:B------:R-:W1:Y:S01]  /*5940*/  SHFL.BFLY PT, R2, R5, 0x2, 0x1f ;  /* 0x0c401f0005027f89 */ /* 0x000e6200000e0000 */
[----:B------:R-:W-:Y:S01]  /*5950*/  PLOP3.LUT P0, PT, PT, PT, PT, 0x8, 0x0 ;  /* 0x000000000000781c */ /* 0x000fe20003f0e170 */
[----:B0-----:R-:W-:Y:S01]  /*5960*/  FADD.FTZ R7, R7, R6 ;  /* 0x0000000607077221 */ /* 0x001fe20000010000 */
[----:B------:R-:W-:-:S04]  /*5970*/  IMAD.MOV.U32 R6, RZ, RZ, -0x800000 ;  /* 0xff800000ff067424 */ /* 0x000fc800078e00ff */
[----:B--23--:R-:W0:Y:S01]  /*5980*/  SHFL.BFLY PT, R0, R7, 0x1, 0x1f ;  /* 0x0c201f0007007f89 */ /* 0x00ce2200000e0000 */
[----:B-1----:R-:W-:Y:S01]  /*5990*/  FADD.FTZ R2, R2, R5 ;  /* 0x0000000502027221 */ /* 0x002fe20000010000 */
[----:B------:R-:W-:-:S04]  /*59a0*/  IMAD.MOV.U32 R5, RZ, RZ, -0x800000 ;  /* 0xff800000ff057424 */ /* 0x000fc800078e00ff */
[----:B------:R-:W1:Y:S01]  /*59b0*/  SHFL.BFLY PT, R9, R2, 0x1, 0x1f ;  /* 0x0c201f0002097f89 */ /* 0x000e6200000e0000 */
[----:B0-----:R-:W-:Y:S01]  /*59c0*/  FADD.FTZ R12, R7, R0 ;  /* 0x00000000070c7221 */ /* 0x001fe20000010000 */
[----:B------:R-:W-:-:S04]  /*59d0*/  IMAD.MOV.U32 R0, RZ, RZ, RZ ;  /* 0x000000ffff007224 */ /* 0x000fc800078e00ff */
[----:B------:R-:W-:-:S13]  /*59e0*/  FSETP.NE.FTZ.AND P1, PT, R12, RZ, PT ;  /* 0x000000ff0c00720b */ /* 0x000fda0003f35000 */
[----:B------:R-:W0:Y:S01]  /*59f0*/  @P1 MUFU.LG2 R10, R12 ;  /* 0x0000000c000a1308 */ /* 0x000e220000000c00 */
[----:B-1----:R-:W-:Y:S01]  /*5a00*/  FADD.FTZ R13, R2, R9 ;  /* 0x00000009020d7221 */ /* 0x002fe20000010000 */
[----:B------:R-:W-:Y:S02]  /*5a10*/  IMAD.MOV.U32 R9, RZ, RZ, RZ ;  /* 0x000000ffff097224 */ /* 0x000fe400078e00ff */
[----:B------:R-:W-:Y:S02]  /*5a20*/  IMAD.U32 R2, RZ, RZ, UR7 ;  /* 0x00000007ff027e24 */ /* 0x000fe4000f8e00ff */
[----:B------:R-:W-:Y:S02]  /*5a30*/  FSETP.NE.FTZ.AND P2, PT, R13, RZ, PT ;  /* 0x000000ff0d00720b */ /* 0x000fe40003f55000 */
[----:B------:R-:W1:Y:S01]  /*5a40*/  @P1 MUFU.RCP R9, R12 ;  /* 0x0000000c00091308 */ /* 0x000e620000001000 */
[----:B------:R-:W-:Y:S01]  /*5a50*/  @P1 FMUL.FTZ R2, R2, 0.69314718246459960938 ;  /* 0x3f31721802021820 */ /* 0x000fe20000410000 */
[----:B0-----:R-:W-:-:S09]  /*5a60*/  @P1 FMUL.FTZ R7, R10, 0.69314718246459960938 ;  /* 0x3f3172180a071820 */ /* 0x001fd20000410000 */
[----:B------:R-:W0:Y:S01]  /*5a70*/  @P2 MUFU.LG2 R11, R13 ;  /* 0x0000000d000b2308 */ /* 0x000e220000000c00 */
[----:B------:R-:W-:Y:S01]  /*5a80*/  @P2 FMUL.FTZ R8, R8, 0.69314718246459960938 ;  /* 0x3f31721808082820 */ /* 0x000fe20000410000 */
[----:B------:R-:W-:Y:S01]  /*5a90*/  @P1 FFMA.FTZ R6, R2, R3, R7 ;  /* 0x0000000302061223 */ /* 0x000fe20000010007 */
[-C--:B-1----:R-:W-:Y:S01]  /*5aa0*/  FMUL.FTZ R24, R24, R9.reuse ;  /* 0x0000000918187220 */ /* 0x082fe20000410000 */
[----:B------:R-:W-:-:S04]  /*5ab0*/  FMUL.FTZ R25, R25, R9 ;  /* 0x0000000919197220 */ /* 0x000fc80000410000 */
[----:B------:R-:W1:Y:S01]  /*5ac0*/  @P2 MUFU.RCP R0, R13 ;  /* 0x0000000d00002308 */ /* 0x000e620000001000 */
[-C--:B------:R-:W-:Y:S01]  /*5ad0*/  FMUL.FTZ R28, R28, R9.reuse ;  /* 0x000000091c1c7220 */ /* 0x080fe20000410000 */
[-C--:B------:R-:W-:Y:S01]  /*5ae0*/  FMUL.FTZ R29, R29, R9.reuse ;  /* 0x000000091d1d7220 */ /* 0x080fe20000410000 */
[-C--:B------:R-:W-:Y:S01]  /*5af0*/  FMUL.FTZ R32, R32, R9.reuse ;  /* 0x0000000920207220 */ /* 0x080fe20000410000 */
[-C--:B------:R-:W-:Y:S01]  /*5b00*/  FMUL.FTZ R33, R33, R9.reuse ;  /* 0x0000000921217220 */ /* 0x080fe20000410000 */
[-C--:B------:R-:W-:Y:S01]  /*5b10*/  FMUL.FTZ R36, R36, R9.reuse ;  /* 0x0000000924247220 */ /* 0x080fe20000410000 */
[-C--:B------:R-:W-:Y:S01]  /*5b20*/  FMUL.FTZ R37, R37, R9.reuse ;  /* 0x0000000925257220 */ /* 0x080fe20000410000 */
[-C--:B------:R-:W-:Y:S01]  /*5b30*/  FMUL.FTZ R40, R40, R9.reuse ;  /* 0x0000000928287220 */ /* 0x080fe20000410000 */
[-C--:B------:R-:W-:Y:S01]  /*5b40*/  FMUL.FTZ R41, R41, R9.reuse ;  /* 0x0000000929297220 */ /* 0x080fe20000410000 */
[----:B0-----:R-:W-:Y:S01]  /*5b50*/  @P2 FMUL.FTZ R11, R11, 0.69314718246459960938 ;  /* 0x3f3172180b0b2820 */ /* 0x001fe20000410000 */
        /* <DEDUP_REMOVED lines=53> */
[----:B------:R-:W-:Y:S01]  /*5eb0*/  FMUL.FTZ R149, R149, R9 ;  /* 0x0000000995957220 */ /* 0x000fe20000410000 */
[-C--:B-1----:R-:W-:Y:S01]  /*5ec0*/  FMUL.FTZ R26, R26, R0.reuse ;  /* 0x000000001a1a7220 */ /* 0x082fe20000410000 */
        /* <DEDUP_REMOVED lines=63> */
[----:B------:R-:W-:-:S07]  /*62c0*/  @P2 FFMA.FTZ R5, R8, R4, R11 ;  /* 0x0000000408052223 */ /* 0x000fce000001000b */
.L_x_12:
[----:B------:R-:W-:Y:S05]  /*62d0*/  @P0 BRA `(.L_x_33) ;  /* 0x00000020004c0947 */ /* 0x000fea0003800000 */
[----:B------:R-:W0:Y:S01]  /*62e0*/  S2R R0, SR_TID.X ;  /* 0x0000000000007919 */ /* 0x000e220000002100 */
[----:B------:R-:W1:Y:S01]  /*62f0*/  LDC R8, c[0x0][0xbe8] ;  /* 0x0002fa00ff087b82 */ /* 0x000e620000000800 */
[----:B------:R-:W-:Y:S01]  /*6300*/  USHF.R.S32.HI UR7, URZ, 0x1f, UR36 ;  /* 0x0000001f3f077899 */ /* 0x000fe20008011424 */
[----:B------:R-:W-:Y:S01]  /*6310*/  BSSY B0, `(.L_x_34) ;  /* 0x000014b000007945 */ /* 0x000fe20003800000 */
[----:B------:R-:W2:Y:S01]  /*6320*/  S2R R16, SR_CTAID.X ;  /* 0x0000000000107919 */ /* 0x000ea20000002500 */
[----:B------:R-:W-:Y:S02]  /*6330*/  ULDC.64 UR8, c[0x0][0xbd0] ;  /* 0x0002f40000087ab9 */ /* 0x000fe40000000a00 */
[----:B------:R-:W-:Y:S02]  /*6340*/  UIMAD UR6, UR7, UR8, URZ ;  /* 0x00000008070672a4 */ /* 0x000fe4000f8e023f */
[----:B------:R-:W3:Y:S01]  /*6350*/  S2UR UR12, SR_CTAID.Z ;  /* 0x00000000000c79c3 */ /* 0x000ee20000002700 */
[----:B------:R-:W-:-:S02]  /*6360*/  UIMAD.WIDE.U32 UR4, UR36, UR8, URZ ;  /* 0x00000008240472a5 */ /* 0x000fc4000f8e003f */
[----:B------:R-:W-:-:S03]  /*6370*/  UIMAD UR6, UR36, UR9, UR6 ;  /* 0x00000009240672a4 */ /* 0x000fc6000f8e0206 */
[----:B------:R-:W-:Y:S01]  /*6380*/  ULDC.64 UR8, c[0x0][0xb38] ;  /* 0x0002ce0000087ab9 */ /* 0x000fe20000000a00 */
[----:B------:R-:W-:Y:S01]  /*6390*/  UIADD3 UR6, UR5, UR6, URZ ;  /* 0x0000000605067290 */ /* 0x000fe2000fffe03f */
[----:B------:R-:W4:Y:S01]  /*63a0*/  LDC.64 R18, c[0x0][0xbd8] ;  /* 0x0002f600ff127b82 */ /* 0x000f220000000a00 */
[----:B------:R-:W-:-:S07]  /*63b0*/  UIMAD UR7, UR7, UR8, URZ ;  /* 0x00000008070772a4 */ /* 0x000fce000f8e023f */
[----:B------:R-:W-:Y:S01]  /*63c0*/  BAR.SYNC.DEFER_BLOCKING 0x1, 0x100 ;  /* 0x0044000000007b1d */ /* 0x000fe20000010000 */
[----:B-1----:R-:W-:-:S07]  /*63d0*/  ISETP.NE.AND P0, PT, R8, 0x1, PT ;  /* 0x000000010800780c */ /* 0x002fce0003f05270 */
[----:B------:R-:W1:Y:S01]  /*63e0*/  S2UR UR11, SR_CTAID.Y ;  /* 0x00000000000b79c3 */ /* 0x000e620000002600 */
[----:B0-----:R-:W-:Y:S01]  /*63f0*/  VIADD R14, R0, 0xffffff80 ;  /* 0xffffff80000e7836 */ /* 0x001fe20000000000 */
[----:B---3--:R-:W-:-:S06]  /*6400*/  USHF.R.S32.HI UR10, URZ, 0x1f, UR12 ;  /* 0x0000001f3f0a7899 */ /* 0x008fcc000801140c */
[----:B------:R-:W1:Y:S01]  /*6410*/  LDC R23, c[0x0][0xc50] ;  /* 0x00031400ff177b82 */ /* 0x000e620000000800 */
[----:B------:R-:W-:-:S04]  /*6420*/  SHF.R.S32.HI R7, RZ, 0x1f, R14 ;  /* 0x0000001fff077819 */ /* 0x000fc8000001140e */
[----:B------:R-:W-:-:S03]  /*6430*/  LEA.HI R2, R7, R14, RZ, 0x7 ;  /* 0x0000000e07027211 */ /* 0x000fc600078f38ff */
[----:B------:R-:W0:Y:S01]  /*6440*/  LDC.64 R20, c[0x0][0xb40] ;  /* 0x0002d000ff147b82 */ /* 0x000e220000000a00 */
[----:B------:R-:W-:Y:S02]  /*6450*/  LEA.HI R7, R7, R14, RZ, 0x2 ;  /* 0x0000000e07077211 */ /* 0x000fe400078f10ff */
[----:B------:R-:W-:Y:S02]  /*6460*/  LOP3.LUT R3, R2, 0xffffff80, RZ, 0xc0, !PT ;  /* 0xffffff8002037812 */ /* 0x000fe400078ec0ff */
[----:B------:R-:W-:Y:S02]  /*6470*/  SHF.R.S32.HI R9, RZ, 0x7, R2 ;  /* 0x00000007ff097819 */ /* 0x000fe40000011402 */
[----:B------:R-:W-:Y:S01]  /*6480*/  LOP3.LUT R7, R7, 0xfffffffc, RZ, 0xc0, !PT ;  /* 0xfffffffc07077812 */ /* 0x000fe200078ec0ff */
[----:B------:R-:W-:Y:S01]  /*6490*/  IMAD.IADD R0, R14, 0x1, -R3 ;  /* 0x000000010e007824 */ /* 0x000fe200078e0a03 */
[----:B------:R-:W-:Y:S01]  /*64a0*/  LEA.HI R2, R2, R9, RZ, 0x1 ;  /* 0x0000000902027211 */ /* 0x000fe200078f08ff */
[----:B------:R-:W3:Y:S02]  /*64b0*/  @P0 LDC R17, c[0x0][0xbf0] ;  /* 0x0002fc00ff110b82 */ /* 0x000ee40000000800 */
[----:B------:R-:W-:Y:S01]  /*64c0*/  IMAD.IADD R7, R14, 0x1, -R7 ;  /* 0x000000010e077824 */ /* 0x000fe200078e0a07 */
[----:B------:R-:W-:-:S02]  /*64d0*/  SHF.R.S32.HI R11, RZ, 0x1f, R0 ;  /* 0x0000001fff0b7819 */ /* 0x000fc40000011400 */
[----:B------:R-:W-:Y:S02]  /*64e0*/  LOP3.LUT R2, R2, 0x3fffffe, RZ, 0xc0, !PT ;  /* 0x03fffffe02027812 */ /* 0x000fe400078ec0ff */
[----:B------:R-:W-:Y:S01]  /*64f0*/  LEA.HI R10, R11, R0, RZ, 0x2 ;  /* 0x000000000b0a7211 */ /* 0x000fe200078f10ff */
[----:B------:R-:W5:Y:S03]  /*6500*/  @P0 LDC R14, c[0x0][0xbec] ;  /* 0x0002fb00ff0e0b82 */ /* 0x000f660000000800 */
[--C-:B------:R-:W-:Y:S02]  /*6510*/  SHF.R.S32.HI R3, RZ, 0x2, R10.reuse ;  /* 0x00000002ff037819 */ /* 0x100fe4000001140a */
[----:B------:R-:W-:-:S03]  /*6520*/  SHF.R.S32.HI R4, RZ, 0x1f, R10 ;  /* 0x0000001fff047819 */ /* 0x000fc6000001140a */
[----:B------:R-:W3:Y:S01]  /*6530*/  @P0 LDC R22, c[0x0][0xbec] ;  /* 0x0002fb00ff160b82 */ /* 0x000ee20000000800 */
[----:B------:R-:W-:-:S04]  /*6540*/  LEA.HI R4, R4, R3, RZ, 0x3 ;  /* 0x0000000304047211 */ /* 0x000fc800078f18ff */
[----:B------:R-:W-:Y:S02]  /*6550*/  LOP3.LUT R12, R4, 0xfffffff8, RZ, 0xc0, !PT ;  /* 0xfffffff8040c7812 */ /* 0x000fe400078ec0ff */
[----:B------:R-:W-:Y:S01]  /*6560*/  IADD3 R4, R9, -R2, RZ ;  /* 0x8000000209047210 */ /* 0x000fe20007ffe0ff */
[----:B------:R-:W3:Y:S01]  /*6570*/  @P0 LDC R153, c[0x0][0xbf0] ;  /* 0x0002fc00ff990b82 */ /* 0x000ee20000000800 */
[----:B------:R-:W-:Y:S01]  /*6580*/  LEA.HI R9, R7, R7, RZ, 0x1 ;  /* 0x0000000707097211 */ /* 0x000fe200078f08ff */
[----:B------:R-:W-:Y:S01]  /*6590*/  IMAD.IADD R3, R3, 0x1, -R12 ;  /* 0x0000000103037824 */ /* 0x000fe200078e0a0c */
[----:B------:R-:W-:Y:S02]  /*65a0*/  LEA.HI R2, R11, R0, RZ, 0x5 ;  /* 0x000000000b027211 */ /* 0x000fe400078f28ff */
[----:B------:R-:W-:Y:S02]  /*65b0*/  LOP3.LUT R12, R9, 0x1ffffffe, RZ, 0xc0, !PT ;  /* 0x1ffffffe090c7812 */ /* 0x000fe400078ec0ff */
[----:B------:R-:W-:-:S03]  /*65c0*/  SHF.R.S32.HI R2, RZ, 0x5, R2 ;  /* 0x00000005ff027819 */ /* 0x000fc60000011402 */
[----:B------:R-:W-:Y:S02]  /*65d0*/  IMAD.IADD R12, R7, 0x1, -R12 ;  /* 0x00000001070c7824 */ /* 0x000fe400078e0a0c */
[----:B------:R-:W-:Y:S01]  /*65e0*/  IMAD R7, R2, 0x10, R3 ;  /* 0x0000001002077824 */ /* 0x000fe200078e0203 */
[----:B------:R-:W-:Y:S01]  /*65f0*/  MOV R3, UR5 ;  /* 0x0000000500037c02 */ /* 0x000fe20008000f00 */
[----:B------:R-:W-:Y:S01]  /*6600*/  IMAD.U32 R2, RZ, RZ, UR4 ;  /* 0x00000004ff027e24 */ /* 0x000fe2000f8e00ff */
[----:B------:R-:W-:Y:S01]  /*6610*/  UIMAD.WIDE.U32 UR4, UR36, UR8, URZ ;  /* 0x00000008240472a5 */ /* 0x000fe2000f8e003f */
[----:B------:R-:W-:Y:S02]  /*6620*/  IMAD R9, R4, 0x40, R7 ;  /* 0x0000004004097824 */ /* 0x000fe400078e0207 */
[----:B------:R-:W-:Y:S01]  /*6630*/  IMAD.U32 R3, RZ, RZ, UR6 ;  /* 0x00000006ff037e24 */ /* 0x000fe2000f8e00ff */
[----:B------:R-:W-:Y:S01]  /*6640*/  UIMAD UR6, UR36, UR9, UR7 ;  /* 0x00000009240672a4 */ /* 0x000fe2000f8e0207 */
[----:B------:R-:W-:-:S02]  /*6650*/  IMAD R12, R12, 0x8, R9 ;  /* 0x000000080c0c7824 */ /* 0x000fc400078e0209 */
[----:B----4-:R-:W-:Y:S01]  /*6660*/  IMAD R4, R18, UR10, RZ ;  /* 0x0000000a12047c24 */ /* 0x010fe2000f8e02ff */
[----:B------:R-:W-:Y:S01]  /*6670*/  UIADD3 UR6, UR5, UR6, URZ ;  /* 0x0000000605067290 */ /* 0x000fe2000fffe03f */
[----:B--2---:R-:W-:Y:S01]  /*6680*/  IMAD R7, R16, 0x80, R12 ;  /* 0x0000008010077824 */ /* 0x004fe200078e020c */
[----:B------:R-:W-:Y:S01]  /*6690*/  MOV R12, UR4 ;  /* 0x00000004000c7c02 */ /* 0x000fe20008000f00 */
[----:B------:R-:W-:Y:S01]  /*66a0*/  IMAD.WIDE.U32 R2, R18, UR12, R2 ;  /* 0x0000000c12027c25 */ /* 0x000fe2000f8e0002 */
[----:B------:R-:W-:-:S03]  /*66b0*/  ULDC.64 UR8, c[0x0][0xb28] ;  /* 0x0002ca0000087ab9 */ /* 0x000fc60000000a00 */
[----:B------:R-:W-:Y:S02]  /*66c0*/  IMAD R18, RZ, RZ, -UR36 ;  /* 0x80000024ff127e24 */ /* 0x000fe4000f8e02ff */
[----:B------:R-:W-:Y:S02]  /*66d0*/  IMAD R15, R19, UR12, R4 ;  /* 0x0000000c130f7c24 */ /* 0x000fe4000f8e0204 */
[----:B-----5:R-:W-:-:S03]  /*66e0*/  @P0 IMAD.HI.U32 R4, R7, R14, RZ ;  /* 0x0000000e07040227 */ /* 0x020fc600078e00ff */
[----:B------:R-:W-:Y:S01]  /*66f0*/  IADD3 R3, R3, R15, RZ ;  /* 0x0000000f03037210 */ /* 0x000fe20007ffe0ff */
[----:B------:R-:W-:Y:S01]  /*6700*/  IMAD.U32 R13, RZ, RZ, UR5 ;  /* 0x00000005ff0d7e24 */ /* 0x000fe2000f8e00ff */
[----:B------:R-:W-:Y:S01]  /*6710*/  ULDC.64 UR4, c[0x0][0xbe0] ;  /* 0x0002f80000047ab9 */ /* 0x000fe20000000a00 */
[C---:B0-----:R-:W-:Y:S02]  /*6720*/  IMAD R14, R20.reuse, UR10, RZ ;  /* 0x0000000a140e7c24 */ /* 0x041fe4000f8e02ff */
[----:B-1----:R-:W-:Y:S02]  /*6730*/  IMAD R23, R23, R18, UR11 ;  /* 0x0000000b17177e24 */ /* 0x002fe4000f8e0212 */
[----:B------:R-:W-:Y:S01]  /*6740*/  IMAD.U32 R13, RZ, RZ, UR6 ;  /* 0x00000006ff0d7e24 */ /* 0x000fe2000f8e00ff */
[----:B------:R-:W-:Y:S01]  /*6750*/  ULDC.64 UR6, c[0x0][0xb48] ;  /* 0x0002d20000067ab9 */ /* 0x000fe20000000a00 */
[----:B------:R-:W-:Y:S01]  /*6760*/  IMAD.MOV.U32 R11, RZ, RZ, R7 ;  /* 0x000000ffff0b7224 */ /* 0x000fe200078e0007 */
[----:B---3--:R-:W-:Y:S01]  /*6770*/  @P0 SHF.R.U32.HI R11, RZ, R17, R4 ;  /* 0x00000011ff0b0219 */ /* 0x008fe20000011604 */
[----:B------:R-:W-:Y:S01]  /*6780*/  IMAD R17, R21, UR12, R14 ;  /* 0x0000000c15117c24 */ /* 0x000fe2000f8e020e */
[----:B------:R-:W-:Y:S01]  /*6790*/  SHF.R.S32.HI R14, RZ, 0x1f, R23 ;  /* 0x0000001fff0e7819 */ /* 0x000fe20000011417 */
[----:B------:R-:W-:-:S04]  /*67a0*/  IMAD.WIDE.U32 R12, R20, UR12, R12 ;  /* 0x0000000c140c7c25 */ /* 0x000fc8000f8e000c */
[----:B------:R-:W-:-:S04]  /*67b0*/  @P0 IMAD.HI.U32 R22, R7, R22, RZ ;  /* 0x0000001607160227 */ /* 0x000fc800078e00ff */
[----:B------:R-:W-:Y:S02]  /*67c0*/  IMAD.IADD R13, R13, 0x1, R17 ;  /* 0x000000010d0d7824 */ /* 0x000fe400078e0211 */
[----:B------:R-:W-:Y:S01]  /*67d0*/  IMAD.MOV.U32 R15, RZ, RZ, R7 ;  /* 0x000000ffff0f7224 */ /* 0x000fe200078e0007 */
[----:B------:R-:W-:Y:S01]  /*67e0*/  @P0 SHF.R.U32.HI R15, RZ, R153, R22 ;  /* 0x00000099ff0f0219 */ /* 0x000fe20000011616 */
[C---:B------:R-:W-:Y:S02]  /*67f0*/  IMAD R4, R14.reuse, UR4, RZ ;  /* 0x000000040e047c24 */ /* 0x040fe4000f8e02ff */
[----:B------:R-:W-:Y:S02]  /*6800*/  IMAD R17, R14, UR6, RZ ;  /* 0x000000060e117c24 */ /* 0x000fe4000f8e02ff */
[----:B------:R-:W-:-:S04]  /*6810*/  IMAD.WIDE.U32 R2, R23, UR4, R2 ;  /* 0x0000000417027c25 */ /* 0x000fc8000f8e0002 */
[----:B------:R-:W-:Y:S01]  /*6820*/  IMAD R14, R23, UR5, R4 ;  /* 0x00000005170e7c24 */ /* 0x000fe2000f8e0204 */
[----:B------:R-:W-:Y:S01]  /*6830*/  IADD3 R2, P0, R11, R2, RZ ;  /* 0x000000020b027210 */ /* 0x000fe20007f1e0ff */
[C---:B------:R-:W-:Y:S01]  /*6840*/  IMAD R19, R23.reuse, UR7, R17 ;  /* 0x0000000717137c24 */ /* 0x040fe2000f8e0211 */
[--C-:B------:R-:W-:Y:S01]  /*6850*/  SHF.R.S32.HI R17, RZ, 0x1f, R11.reuse ;  /* 0x0000001fff117819 */ /* 0x100fe2000001140b */
[----:B------:R-:W-:Y:S01]  /*6860*/  IMAD.MOV R11, RZ, RZ, -R11 ;  /* 0x000000ffff0b7224 */ /* 0x000fe200078e0a0b */
[----:B------:R-:W-:Y:S01]  /*6870*/  SHF.R.S32.HI R4, RZ, 0x1f, R15 ;  /* 0x0000001fff047819 */ /* 0x000fe2000001140f */
[----:B------:R-:W-:Y:S01]  /*6880*/  ULDC.64 UR4, c[0x0][0xb30] ;  /* 0x0002cc0000047ab9 */ /* 0x000fe20000000a00 */
[----:B------:R-:W-:Y:S01]  /*6890*/  IMAD.WIDE.U32 R12, R23, UR6, R12 ;  /* 0x00000006170c7c25 */ /* 0x000fe2000f8e000c */
[----:B------:R-:W-:Y:S01]  /*68a0*/  IADD3.X R3, R17, R3, R14, P0, !PT ;  /* 0x0000000311037210 */ /* 0x000fe200007fe40e */
[----:B------:R-:W-:Y:S02]  /*68b0*/  ULDC.64 UR6, c[0x0][0xbc8] ;  /* 0x0002f20000067ab9 */ /* 0x000fe40000000a00 */
[----:B------:R-:W-:Y:S01]  /*68c0*/  IMAD.MOV R18, RZ, RZ, -R15 ;  /* 0x000000ffff127224 */ /* 0x000fe200078e0a0f */
[----:B------:R-:W-:Y:S01]  /*68d0*/  IADD3 R13, R13, R19, RZ ;  /* 0x000000130d0d7210 */ /* 0x000fe20007ffe0ff */
[----:B------:R-:W-:-:S02]  /*68e0*/  IMAD R4, R4, UR4, RZ ;  /* 0x0000000404047c24 */ /* 0x000fc4000f8e02ff */
[C-C-:B------:R-:W-:Y:S02]  /*68f0*/  IMAD R11, R8.reuse, R11, R7.reuse ;  /* 0x0000000b080b7224 */ /* 0x140fe400078e0207 */
[----:B------:R-:W-:Y:S02]  /*6900*/  IMAD R7, R8, R18, R7 ;  /* 0x0000001208077224 */ /* 0x000fe400078e0207 */
[C---:B------:R-:W-:Y:S01]  /*6910*/  IMAD R17, R15.reuse, UR5, R4 ;  /* 0x000000050f117c24 */ /* 0x040fe2000f8e0204 */
[----:B------:R-:W-:Y:S01]  /*6920*/  SHF.R.S32.HI R4, RZ, 0x1f, R11 ;  /* 0x0000001fff047819 */ /* 0x000fe2000001140b */
[----:B------:R-:W-:Y:S01]  /*6930*/  IMAD.WIDE.U32 R12, R15, UR4, R12 ;  /* 0x000000040f0c7c25 */ /* 0x000fe2000f8e000c */
[----:B------:R-:W-:Y:S01]  /*6940*/  SHF.R.S32.HI R14, RZ, 0x1f, R7 ;  /* 0x0000001fff0e7819 */ /* 0x000fe20000011407 */
[----:B------:R-:W0:Y:S01]  /*6950*/  S2UR UR5, SR_CgaCtaId ;  /* 0x00000000000579c3 */ /* 0x000e220000008800 */
[----:B------:R-:W-:Y:S01]  /*6960*/  UMOV UR4, 0x400 ;  /* 0x0000040000047882 */ /* 0x000fe20000000000 */
[----:B------:R-:W-:-:S02]  /*6970*/  IMAD R4, R4, UR6, RZ ;  /* 0x0000000604047c24 */ /* 0x000fc4000f8e02ff */
[----:B------:R-:W-:Y:S02]  /*6980*/  IMAD.IADD R13, R13, 0x1, R17 ;  /* 0x000000010d0d7824 */ /* 0x000fe400078e0211 */
[----:B------:R-:W-:Y:S02]  /*6990*/  IMAD R14, R14, UR8, RZ ;  /* 0x000000080e0e7c24 */ /* 0x000fe4000f8e02ff */
[C---:B------:R-:W-:Y:S02]  /*69a0*/  IMAD R15, R11.reuse, UR7, R4 ;  /* 0x000000070b0f7c24 */ /* 0x040fe4000f8e0204 */
[----:B------:R-:W-:Y:S01]  /*69b0*/  IMAD.WIDE.U32 R2, R11, UR6, R2 ;  /* 0x000000060b027c25 */ /* 0x000fe2000f8e0002 */
[----:B------:R-:W-:-:S03]  /*69c0*/  ULDC.64 UR6, c[0x0][0xba8] ;  /* 0x0002ea0000067ab9 */ /* 0x000fc60000000a00 */
[C---:B------:R-:W-:Y:S01]  /*69d0*/  IMAD R11, R7.reuse, UR9, R14 ;  /* 0x00000009070b7c24 */ /* 0x040fe2000f8e020e */
[----:B------:R-:W-:Y:S01]  /*69e0*/  LEA R17, P0, R2, UR6, 0x2 ;  /* 0x0000000602117c11 */ /* 0x000fe2000f8010ff */
[----:B------:R-:W-:Y:S01]  /*69f0*/  IMAD.WIDE.U32 R12, R7, UR8, R12 ;  /* 0x00000008070c7c25 */ /* 0x000fe2000f8e000c */
[----:B------:R-:W-:Y:S01]  /*6a00*/  ULDC.64 UR8, c[0x0][0xb00] ;  /* 0x0002c00000087ab9 */ /* 0x000fe20000000a00 */
[----:B------:R-:W-:Y:S02]  /*6a10*/  ULDC UR6, c[0x0][0xa88] ;  /* 0x0002a20000067ab9 */ /* 0x000fe40000000800 */
[----:B------:R-:W-:Y:S01]  /*6a20*/  IMAD.IADD R3, R3, 0x1, R15 ;  /* 0x0000000103037824 */ /* 0x000fe200078e020f */
[----:B------:R-:W-:Y:S01]  /*6a30*/  LEA R4, P1, R12, UR8, 0x2 ;  /* 0x000000080c047c11 */ /* 0x000fe2000f8210ff */
[----:B------:R-:W-:Y:S01]  /*6a40*/  IMAD.IADD R7, R13, 0x1, R11 ;  /* 0x000000010d077824 */ /* 0x000fe200078e020b */
[----:B------:R-:W-:Y:S01]  /*6a50*/  SHFL.IDX PT, R14, R17, 0x1, 0x1c1f ;  /* 0x003c1f00110e7f89 */ /* 0x000fe200000e0000 */
[----:B------:R-:W-:Y:S01]  /*6a60*/  IMAD R11, R16, 0x80, R9 ;  /* 0x00000080100b7824 */ /* 0x000fe200078e0209 */
[----:B------:R-:W-:Y:S01]  /*6a70*/  LEA.HI.X R18, R2, UR7, R3, 0x2, P0 ;  /* 0x0000000702127c11 */ /* 0x000fe200080f1403 */
[----:B0-----:R-:W-:Y:S01]  /*6a80*/  ULEA UR4, UR5, UR4, 0x18 ;  /* 0x0000000405047291 */ /* 0x001fe2000f8ec03f */
[----:B------:R-:W-:Y:S01]  /*6a90*/  LEA.HI.X R7, R12, UR9, R7, 0x2, P1 ;  /* 0x000000090c077c11 */ /* 0x000fe200088f1407 */
[----:B------:R-:W-:Y:S01]  /*6aa0*/  IMAD R8, R8, UR6, RZ ;  /* 0x0000000608087c24 */ /* 0x000fe2000f8e02ff */
[----:B------:R0:W-:Y:S01]  /*6ab0*/  SHFL.IDX PT, R12, R17, RZ, 0x1c1f ;  /* 0x001c1fff110c7589 */ /* 0x0001e200000e0000 */
[----:B------:R-:W-:Y:S01]  /*6ac0*/  LOP3.LUT P0, RZ, R0, 0x3, RZ, 0xc0, !PT ;  /* 0x0000000300ff7812 */ /* 0x000fe2000780c0ff */
[----:B------:R-:W-:Y:S01]  /*6ad0*/  UIADD3 UR4, UR4, 0x22820, URZ ;  /* 0x0002282004047890 */ /* 0x000fe2000fffe03f */
[C---:B------:R-:W-:Y:S01]  /*6ae0*/  IADD3 R9, R11.reuse, 0x8, RZ ;  /* 0x000000080b097810 */ /* 0x040fe20007ffe0ff */
[----:B------:R-:W1:Y:S01]  /*6af0*/  SHFL.IDX PT, R13, R18, RZ, 0x1c1f ;  /* 0x001c1fff120d7589 */ /* 0x000e6200000e0000 */
[-C--:B------:R-:W-:Y:S01]  /*6b00*/  ISETP.GE.OR P1, PT, R11, R8.reuse, P0 ;  /* 0x000000080b00720c */ /* 0x080fe20000726670 */
[----:B------:R-:W-:Y:S01]  /*6b10*/  UPRMT UR4, URZ, 0x654, UR4 ;  /* 0x000006543f047896 */ /* 0x000fe20008000004 */
[-C--:B------:R-:W-:Y:S01]  /*6b20*/  ISETP.GE.OR P0, PT, R9, R8.reuse, P0 ;  /* 0x000000080900720c */ /* 0x080fe20000706670 */
[----:B------:R-:W2:Y:S01]  /*6b30*/  SHFL.IDX PT, R15, R18, 0x1, 0x1c1f ;  /* 0x003c1f00120f7f89 */ /* 0x000ea200000e0000 */
[----:B------:R-:W-:-:S02]  /*6b40*/  ISETP.GE.AND P2, PT, R11, R8, PT ;  /* 0x000000080b00720c */ /* 0x000fc40003f46270 */
[----:B0-----:R-:W-:Y:S01]  /*6b50*/  LOP3.LUT R17, R10, 0x7ffffffc, RZ, 0xc0, !PT ;  /* 0x7ffffffc0a117812 */ /* 0x001fe200078ec0ff */
[----:B------:R0:W3:Y:S03]  /*6b60*/  SHFL.IDX PT, R2, R4, RZ, 0x1c1f ;  /* 0x001c1fff04027589 */ /* 0x0000e600000e0000 */
[----:B------:R-:W-:Y:S01]  /*6b70*/  SYNCS.ARRIVE.TRANS64.RED.A1T0 RZ, [UR4], RZ ;  /* 0x000000ffffff79a7 */ /* 0x000fe20008100404 */
[----:B------:R-:W-:Y:S01]  /*6b80*/  IMAD.IADD R0, R0, 0x1, -R17 ;  /* 0x0000000100007824 */ /* 0x000fe200078e0a11 */
[----:B------:R0:W4:Y:S03]  /*6b90*/  SHFL.IDX PT, R3, R7, RZ, 0x1c1f ;  /* 0x001c1fff07037589 */ /* 0x00012600000e0000 */
[----:B------:R-:W-:Y:S01]  /*6ba0*/  IMAD.SHL.U32 R0, R0, 0x2, RZ ;  /* 0x0000000200007824 */ /* 0x000fe200078e00ff */
[----:B-1----:R0:W-:Y:S04]  /*6bb0*/  @!P1 ST.E desc[UR44][R12.64], R6 ;  /* 0x000000060c009985 */ /* 0x0021e8000c10192c */
[----:B--2---:R0:W-:Y:S01]  /*6bc0*/  @!P0 ST.E desc[UR44][R14.64], R5 ;  /* 0x000000050e008985 */ /* 0x0041e2000c10192c */
[----:B------:R-:W-:Y:S05]  /*6bd0*/  @P2 BRA `(.L_x_35) ;  /* 0x0000000800f82947 */ /* 0x000fea0003800000 */
[C---:B0-----:R-:W-:Y:S01]  /*6be0*/  VIADD R5, R0.reuse, 0x8 ;  /* 0x0000000800057836 */ /* 0x041fe20000000000 */
[----:B------:R-:W-:Y:S01]  /*6bf0*/  ULDC UR4, c[0x0][0xac8] ;  /* 0x0002b20000047ab9 */ /* 0x000fe20000000800 */
[C---:B------:R-:W-:Y:S01]  /*6c00*/  VIADD R6, R0.reuse, 0x10 ;  /* 0x0000001000067836 */ /* 0x040fe20000000000 */
[C---:B------:R-:W-:Y:S01]  /*6c10*/  IADD3 R10, R0.reuse, 0x18, RZ ;  /* 0x00000018000a7810 */ /* 0x040fe20007ffe0ff */
[C---:B------:R-:W-:Y:S01]  /*6c20*/  VIADD R18, R0.reuse, 0x20 ;  /* 0x0000002000127836 */ /* 0x040fe20000000000 */
[----:B------:R-:W-:Y:S01]  /*6c30*/  ISETP.GE.AND P3, PT, R5, UR4, PT ;  /* 0x0000000405007c0c */ /* 0x000fe2000bf66270 */
[----:B------:R-:W-:Y:S01]  /*6c40*/  VIADD R19, R0, 0x28 ;  /* 0x0000002800137836 */ /* 0x000fe20000000000 */
[----:B------:R-:W-:Y:S01]  /*6c50*/  ISETP.GE.AND P4, PT, R6, UR4, PT ;  /* 0x0000000406007c0c */ /* 0x000fe2000bf86270 */
[----:B------:R-:W-:Y:S01]  /*6c60*/  VIADD R21, R0, 0x48 ;  /* 0x0000004800157836 */ /* 0x000fe20000000000 */
[----:B------:R-:W-:Y:S01]  /*6c70*/  ISETP.GE.AND P5, PT, R10, UR4, PT ;  /* 0x000000040a007c0c */ /* 0x000fe2000bfa6270 */
[C---:B------:R-:W-:Y:S01]  /*6c80*/  VIADD R22, R0.reuse, 0x50 ;  /* 0x0000005000167836 */ /* 0x040fe20000000000 */
[C---:B------:R-:W-:Y:S01]  /*6c90*/  ISETP.GE.AND P2, PT, R0.reuse, UR4, PT ;  /* 0x0000000400007c0c */ /* 0x040fe2000bf46270 */
[----:B------:R-:W-:Y:S01]  /*6ca0*/  VIADD R23, R0, 0x58 ;  /* 0x0000005800177836 */ /* 0x000fe20000000000 */
[----:B------:R-:W-:-:S02]  /*6cb0*/  ISETP.GE.AND P0, PT, R18, UR4, PT ;  /* 0x0000000412007c0c */ /* 0x000fc4000bf06270 */
[----:B------:R-:W-:Y:S02]  /*6cc0*/  ISETP.GE.AND P1, PT, R19, UR4, PT ;  /* 0x0000000413007c0c */ /* 0x000fe4000bf26270 */
[----:B------:R-:W-:Y:S02]  /*6cd0*/  IADD3 R20, R0, 0x40, RZ ;  /* 0x0000004000147810 */ /* 0x000fe40007ffe0ff */
[----:B------:R-:W-:Y:S02]  /*6ce0*/  @!P3 LEA.HI R5, R5, R5, RZ, 0x1 ;  /* 0x000000050505b211 */ /* 0x000fe400078f08ff */
[----:B------:R-:W-:Y:S02]  /*6cf0*/  @!P4 LEA.HI R6, R6, R6, RZ, 0x1 ;  /* 0x000000060606c211 */ /* 0x000fe400078f08ff */
[----:B------:R-:W-:Y:S02]  /*6d00*/  @!P5 LEA.HI R10, R10, R10, RZ, 0x1 ;  /* 0x0000000a0a0ad211 */ /* 0x000fe400078f08ff */
[----:B------:R-:W-:-:S02]  /*6d10*/  @!P3 LOP3.LUT R5, R5, 0xfffffffe, RZ, 0xc0, !PT ;  /* 0xfffffffe0505b812 */ /* 0x000fc400078ec0ff */
[----:B------:R-:W-:Y:S01]  /*6d20*/  @!P4 LOP3.LUT R15, R6, 0xfffffffe, RZ, 0xc0, !PT ;  /* 0xfffffffe060fc812 */ /* 0x000fe200078ec0ff */
[----:B------:R-:W-:Y:S01]  /*6d30*/  VIADD R6, R0, 0x38 ;  /* 0x0000003800067836 */ /* 0x000fe20000000000 */
[----:B------:R-:W-:Y:S01]  /*6d40*/  @!P5 LOP3.LUT R17, R10, 0xfffffffe, RZ, 0xc0, !PT ;  /* 0xfffffffe0a11d812 */ /* 0x000fe200078ec0ff */
[--C-:B---34-:R-:W-:Y:S01]  /*6d50*/  @!P2 IMAD.WIDE R10, R0, 0x4, R2.reuse ;  /* 0x00000004000aa825 */ /* 0x118fe200078e0202 */
[----:B------:R-:W-:Y:S02]  /*6d60*/  ISETP.GE.AND P6, PT, R22, UR4, PT ;  /* 0x0000000416007c0c */ /* 0x000fe4000bfc6270 */
[----:B------:R-:W-:Y:S01]  /*6d70*/  @!P0 LEA.HI R18, R18, R18, RZ, 0x1 ;  /* 0x0000001212128211 */ /* 0x000fe200078f08ff */
[--C-:B------:R-:W-:Y:S01]  /*6d80*/  @!P3 IMAD.WIDE R12, R5, 0x4, R2.reuse ;  /* 0x00000004050cb825 */ /* 0x100fe200078e0202 */
[----:B------:R0:W-:Y:S01]  /*6d90*/  @!P2 ST.E.64 desc[UR44][R10.64], R24 ;  /* 0x000000180a00a985 */ /* 0x0001e2000c101b2c */
[----:B------:R-:W-:Y:S02]  /*6da0*/  @!P1 LEA.HI R19, R19, R19, RZ, 0x1 ;  /* 0x0000001313139211 */ /* 0x000fe400078f08ff */
[----:B------:R-:W-:Y:S01]  /*6db0*/  VIADD R5, R0, 0x30 ;  /* 0x0000003000057836 */ /* 0x000fe20000000000 */
[----:B------:R1:W-:Y:S01]  /*6dc0*/  @!P3 ST.E.64 desc[UR44][R12.64], R28 ;  /* 0x0000001c0c00b985 */ /* 0x0003e2000c101b2c */
[----:B------:R-:W-:Y:S01]  /*6dd0*/  @!P4 IMAD.WIDE R14, R15, 0x4, R2 ;  /* 0x000000040f0ec825 */ /* 0x000fe200078e0202 */
[----:B------:R-:W-:-:S02]  /*6de0*/  ISETP.GE.AND P3, PT, R6, UR4, PT ;  /* 0x0000000406007c0c */ /* 0x000fc4000bf66270 */
[----:B------:R-:W-:Y:S01]  /*6df0*/  ISETP.GE.AND P2, PT, R5, UR4, PT ;  /* 0x0000000405007c0c */ /* 0x000fe2000bf46270 */
[----:B------:R-:W-:Y:S01]  /*6e00*/  @!P5 IMAD.WIDE R16, R17, 0x4, R2 ;  /* 0x000000041110d825 */ /* 0x000fe200078e0202 */
[----:B------:R2:W-:Y:S01]  /*6e10*/  @!P4 ST.E.64 desc[UR44][R14.64], R32 ;  /* 0x000000200e00c985 */ /* 0x0005e2000c101b2c */
[----:B------:R-:W-:Y:S02]  /*6e20*/  ISETP.GE.AND P4, PT, R20, UR4, PT ;  /* 0x0000000414007c0c */ /* 0x000fe4000bf86270 */
[----:B------:R-:W-:Y:S01]  /*6e30*/  @!P6 LEA.HI R22, R22, R22, RZ, 0x1 ;  /* 0x000000161616e211 */ /* 0x000fe200078f08ff */
[----:B------:R3:W-:Y:S01]  /*6e40*/  @!P5 ST.E.64 desc[UR44][R16.64], R36 ;  /* 0x000000241000d985 */ /* 0x0007e2000c101b2c */
[----:B------:R-:W-:Y:S01]  /*6e50*/  ISETP.GE.AND P5, PT, R21, UR4, PT ;  /* 0x0000000415007c0c */ /* 0x000fe2000bfa6270 */
[----:B0-----:R-:W-:Y:S01]  /*6e60*/  VIADD R24, R0, 0x60 ;  /* 0x0000006000187836 */ /* 0x001fe20000000000 */
[----:B------:R-:W-:Y:S02]  /*6e70*/  @!P0 LOP3.LUT R11, R18, 0xfffffffe, RZ, 0xc0, !PT ;  /* 0xfffffffe120b8812 */ /* 0x000fe400078ec0ff */
[----:B-1----:R-:W-:-:S02]  /*6e80*/  @!P1 LOP3.LUT R13, R19, 0xfffffffe, RZ, 0xc0, !PT ;  /* 0xfffffffe130d9812 */ /* 0x002fc400078ec0ff */
[----:B------:R-:W-:Y:S01]  /*6e90*/  @!P2 LEA.HI R5, R5, R5, RZ, 0x1 ;  /* 0x000000050505a211 */ /* 0x000fe200078f08ff */
[--C-:B------:R-:W-:Y:S01]  /*6ea0*/  @!P0 IMAD.WIDE R10, R11, 0x4, R2.reuse ;  /* 0x000000040b0a8825 */ /* 0x100fe200078e0202 */
[----:B------:R-:W-:Y:S02]  /*6eb0*/  @!P3 LEA.HI R6, R6, R6, RZ, 0x1 ;  /* 0x000000060606b211 */ /* 0x000fe400078f08ff */
[----:B------:R-:W-:Y:S01]  /*6ec0*/  @!P4 LEA.HI R20, R20, R20, RZ, 0x1 ;  /* 0x000000141414c211 */ /* 0x000fe200078f08ff */
[----:B------:R-:W-:Y:S01]  /*6ed0*/  @!P1 IMAD.WIDE R12, R13, 0x4, R2 ;  /* 0x000000040d0c9825 */ /* 0x000fe200078e0202 */
[----:B------:R-:W-:Y:S01]  /*6ee0*/  @!P2 LOP3.LUT R5, R5, 0xfffffffe, RZ, 0xc0, !PT ;  /* 0xfffffffe0505a812 */ /* 0x000fe200078ec0ff */
[----:B------:R0:W-:Y:S01]  /*6ef0*/  @!P0 ST.E.64 desc[UR44][R10.64], R40 ;  /* 0x000000280a008985 */ /* 0x0001e2000c101b2c */
[----:B------:R-:W-:Y:S02]  /*6f00*/  @!P5 LEA.HI R21, R21, R21, RZ, 0x1 ;  /* 0x000000151515d211 */ /* 0x000fe400078f08ff */
[----:B--2---:R-:W-:Y:S01]  /*6f10*/  @!P3 LOP3.LUT R15, R6, 0xfffffffe, RZ, 0xc0, !PT ;  /* 0xfffffffe060fb812 */ /* 0x004fe200078ec0ff */
[----:B------:R1:W-:Y:S01]  /*6f20*/  @!P1 ST.E.64 desc[UR44][R12.64], R44 ;  /* 0x0000002c0c009985 */ /* 0x0003e2000c101b2c */
[----:B---3--:R-:W-:Y:S01]  /*6f30*/  @!P4 LOP3.LUT R17, R20, 0xfffffffe, RZ, 0xc0, !PT ;  /* 0xfffffffe1411c812 */ /* 0x008fe200078ec0ff */
[C---:B------:R-:W-:Y:S01]  /*6f40*/  VIADD R6, R0.reuse, 0x70 ;  /* 0x0000007000067836 */ /* 0x040fe20000000000 */
[----:B------:R-:W-:Y:S01]  /*6f50*/  @!P5 LOP3.LUT R21, R21, 0xfffffffe, RZ, 0xc0, !PT ;  /* 0xfffffffe1515d812 */ /* 0x000fe200078ec0ff */
[----:B------:R-:W-:Y:S01]  /*6f60*/  VIADD R20, R0, 0x78 ;  /* 0x0000007800147836 */ /* 0x000fe20000000000 */
[----:B------:R-:W-:Y:S01]  /*6f70*/  @!P6 LOP3.LUT R19, R22, 0xfffffffe, RZ, 0xc0, !PT ;  /* 0xfffffffe1613e812 */ /* 0x000fe200078ec0ff */
[----:B------:R-:W-:Y:S01]  /*6f80*/  VIADD R22, R0, 0x88 ;  /* 0x0000008800167836 */ /* 0x000fe20000000000 */
[----:B------:R-:W-:-:S02]  /*6f90*/  ISETP.GE.AND P1, PT, R23, UR4, PT ;  /* 0x0000000417007c0c */ /* 0x000fc4000bf26270 */
[----:B------:R-:W-:Y:S01]  /*6fa0*/  ISETP.GE.AND P0, PT, R24, UR4, PT ;  /* 0x0000000418007c0c */ /* 0x000fe2000bf06270 */
[----:B0-----:R-:W-:Y:S01]  /*6fb0*/  @!P2 IMAD.WIDE R10, R5, 0x4, R2 ;  /* 0x00000004050aa825 */ /* 0x001fe200078e0202 */
[----:B------:R-:W-:-:S03]  /*6fc0*/  IADD3 R5, R0, 0x68, RZ ;  /* 0x0000006800057810 */ /* 0x000fc60007ffe0ff */
[--C-:B-1----:R-:W-:Y:S01]  /*6fd0*/  @!P3 IMAD.WIDE R12, R15, 0x4, R2.reuse ;  /* 0x000000040f0cb825 */ /* 0x102fe200078e0202 */
[----:B------:R0:W-:Y:S01]  /*6fe0*/  @!P2 ST.E.64 desc[UR44][R10.64], R48 ;  /* 0x000000300a00a985 */ /* 0x0001e2000c101b2c */
[----:B------:R-:W-:Y:S02]  /*6ff0*/  ISETP.GE.AND P2, PT, R5, UR4, PT ;  /* 0x0000000405007c0c */ /* 0x000fe4000bf46270 */
[--C-:B------:R-:W-:Y:S01]  /*7000*/  @!P4 IMAD.WIDE R14, R17, 0x4, R2.reuse ;  /* 0x00000004110ec825 */ /* 0x100fe200078e0202 */
[----:B------:R1:W-:Y:S01]  /*7010*/  @!P3 ST.E.64 desc[UR44][R12.64], R52 ;  /* 0x000000340c00b985 */ /* 0x0003e2000c101b2c */
[----:B------:R-:W-:Y:S02]  /*7020*/  ISETP.GE.AND P3, PT, R22, UR4, PT ;  /* 0x0000000416007c0c */ /* 0x000fe4000bf66270 */
[----:B------:R-:W-:Y:S01]  /*7030*/  @!P5 IMAD.WIDE R16, R21, 0x4, R2 ;  /* 0x000000041510d825 */ /* 0x000fe200078e0202 */
[----:B------:R2:W-:Y:S01]  /*7040*/  @!P4 ST.E.64 desc[UR44][R14.64], R56 ;  /* 0x000000380e00c985 */ /* 0x0005e2000c101b2c */
[----:B------:R-:W-:-:S02]  /*7050*/  @!P1 LEA.HI R23, R23, R23, RZ, 0x1 ;  /* 0x0000001717179211 */ /* 0x000fc400078f08ff */
[----:B------:R-:W-:Y:S01]  /*7060*/  @!P6 IMAD.WIDE R18, R19, 0x4, R2 ;  /* 0x000000041312e825 */ /* 0x000fe200078e0202 */
[----:B------:R3:W-:Y:S01]  /*7070*/  @!P5 ST.E.64 desc[UR44][R16.64], R60 ;  /* 0x0000003c1000d985 */ /* 0x0007e2000c101b2c */
[----:B------:R-:W-:Y:S02]  /*7080*/  ISETP.GE.AND P5, PT, R20, UR4, PT ;  /* 0x0000000414007c0c */ /* 0x000fe4000bfa6270 */
[----:B------:R-:W-:Y:S01]  /*7090*/  VIADD R21, R0, 0x80 ;  /* 0x0000008000157836 */ /* 0x000fe20000000000 */
[----:B------:R4:W-:Y:S01]  /*70a0*/  @!P6 ST.E.64 desc[UR44][R18.64], R64 ;  /* 0x000000401200e985 */ /* 0x0009e2000c101b2c */
[----:B------:R-:W-:Y:S02]  /*70b0*/  ISETP.GE.AND P6, PT, R6, UR4, PT ;  /* 0x0000000406007c0c */ /* 0x000fe4000bfc6270 */
[----:B------:R-:W-:Y:S02]  /*70c0*/  @!P0 LEA.HI R24, R24, R24, RZ, 0x1 ;  /* 0x0000001818188211 */ /* 0x000fe400078f08ff */
[----:B------:R-:W-:-:S02]  /*70d0*/  ISETP.GE.AND P4, PT, R21, UR4, PT ;  /* 0x0000000415007c0c */ /* 0x000fc4000bf86270 */
[----:B0-----:R-:W-:Y:S02]  /*70e0*/  @!P1 LOP3.LUT R11, R23, 0xfffffffe, RZ, 0xc0, !PT ;  /* 0xfffffffe170b9812 */ /* 0x001fe400078ec0ff */
[----:B-1----:R-:W-:Y:S01]  /*70f0*/  @!P0 LOP3.LUT R13, R24, 0xfffffffe, RZ, 0xc0, !PT ;  /* 0xfffffffe180d8812 */ /* 0x002fe200078ec0ff */
[----:B------:R-:W-:Y:S01]  /*7100*/  VIADD R24, R0, 0x98 ;  /* 0x0000009800187836 */ /* 0x000fe20000000000 */
[----:B------:R-:W-:Y:S01]  /*7110*/  @!P2 LEA.HI R5, R5, R5, RZ, 0x1 ;  /* 0x000000050505a211 */ /* 0x000fe200078f08ff */
[--C-:B------:R-:W-:Y:S01]  /*7120*/  @!P1 IMAD.WIDE R10, R11, 0x4, R2.reuse ;  /* 0x000000040b0a9825 */ /* 0x100fe200078e0202 */
[----:B------:R-:W-:Y:S02]  /*7130*/  @!P5 LEA.HI R20, R20, R20, RZ, 0x1 ;  /* 0x000000141414d211 */ /* 0x000fe400078f08ff */
[----:B------:R-:W-:Y:S01]  /*7140*/  @!P6 LEA.HI R6, R6, R6, RZ, 0x1 ;  /* 0x000000060606e211 */ /* 0x000fe200078f08ff */
[----:B------:R-:W-:Y:S01]  /*7150*/  @!P0 IMAD.WIDE R12, R13, 0x4, R2 ;  /* 0x000000040d0c8825 */ /* 0x000fe200078e0202 */
[----:B------:R-:W-:Y:S01]  /*7160*/  @!P2 LOP3.LUT R5, R5, 0xfffffffe, RZ, 0xc0, !PT ;  /* 0xfffffffe0505a812 */ /* 0x000fe200078ec0ff */
[----:B------:R0:W-:Y:S01]  /*7170*/  @!P1 ST.E.64 desc[UR44][R10.64], R68 ;  /* 0x000000440a009985 */ /* 0x0001e2000c101b2c */
[----:B------:R-:W-:-:S02]  /*7180*/  @!P4 LEA.HI R21, R21, R21, RZ, 0x1 ;  /* 0x000000151515c211 */ /* 0x000fc400078f08ff */
[----:B------:R-:W-:Y:S01]  /*7190*/  @!P3 LEA.HI R22, R22, R22, RZ, 0x1 ;  /* 0x000000161616b211 */ /* 0x000fe200078f08ff */
[----:B------:R1:W-:Y:S01]  /*71a0*/  @!P0 ST.E.64 desc[UR44][R12.64], R72 ;  /* 0x000000480c008985 */ /* 0x0003e2000c101b2c */
[----:B--2---:R-:W-:Y:S01]  /*71b0*/  @!P6 LOP3.LUT R15, R6, 0xfffffffe, RZ, 0xc0, !PT ;  /* 0xfffffffe060fe812 */ /* 0x004fe200078ec0ff */
[----:B------:R-:W-:Y:S01]  /*71c0*/  VIADD R6, R0, 0xa8 ;  /* 0x000000a800067836 */ /* 0x000fe20000000000 */
[----:B---3--:R-:W-:Y:S01]  /*71d0*/  @!P5 LOP3.LUT R17, R20, 0xfffffffe, RZ, 0xc0, !PT ;  /* 0xfffffffe1411d812 */ /* 0x008fe200078ec0ff */
[C---:B------:R-:W-:Y:S01]  /*71e0*/  VIADD R20, R0.reuse, 0xb0 ;  /* 0x000000b000147836 */ /* 0x040fe20000000000 */
[----:B------:R-:W-:Y:S02]  /*71f0*/  @!P4 LOP3.LUT R21, R21, 0xfffffffe, RZ, 0xc0, !PT ;  /* 0xfffffffe1515c812 */ /* 0x000fe400078ec0ff */
[----:B------:R-:W-:Y:S02]  /*7200*/  IADD3 R23, R0, 0x90, RZ ;  /* 0x0000009000177810 */ /* 0x000fe40007ffe0ff */
[----:B----4-:R-:W-:Y:S01]  /*7210*/  @!P3 LOP3.LUT R19, R22, 0xfffffffe, RZ, 0xc0, !PT ;  /* 0xfffffffe1613b812 */ /* 0x010fe200078ec0ff */
[----:B0-----:R-:W-:Y:S01]  /*7220*/  @!P2 IMAD.WIDE R10, R5, 0x4, R2 ;  /* 0x00000004050aa825 */ /* 0x001fe200078e0202 */
[----:B------:R-:W-:-:S02]  /*7230*/  ISETP.GE.AND P0, PT, R23, UR4, PT ;  /* 0x0000000417007c0c */ /* 0x000fc4000bf06270 */
[----:B------:R-:W-:Y:S01]  /*7240*/  ISETP.GE.AND P1, PT, R24, UR4, PT ;  /* 0x0000000418007c0c */ /* 0x000fe2000bf26270 */
[----:B------:R-:W-:Y:S01]  /*7250*/  VIADD R5, R0, 0xa0 ;  /* 0x000000a000057836 */ /* 0x000fe20000000000 */
[----:B------:R0:W-:Y:S01]  /*7260*/  @!P2 ST.E.64 desc[UR44][R10.64], R76 ;  /* 0x0000004c0a00a985 */ /* 0x0001e2000c101b2c */
[----:B-1----:R-:W-:-:S03]  /*7270*/  @!P6 IMAD.WIDE R12, R15, 0x4, R2 ;  /* 0x000000040f0ce825 */ /* 0x002fc600078e0202 */
[----:B------:R-:W-:Y:S01]  /*7280*/  ISETP.GE.AND P2, PT, R5, UR4, PT ;  /* 0x0000000405007c0c */ /* 0x000fe2000bf46270 */
[--C-:B------:R-:W-:Y:S01]  /*7290*/  @!P5 IMAD.WIDE R14, R17, 0x4, R2.reuse ;  /* 0x00000004110ed825 */ /* 0x100fe200078e0202 */
[----:B------:R1:W-:Y:S03]  /*72a0*/  @!P6 ST.E.64 desc[UR44][R12.64], R80 ;  /* 0x000000500c00e985 */ /* 0x0003e6000c101b2c */
[--C-:B------:R-:W-:Y:S01]  /*72b0*/  @!P4 IMAD.WIDE R16, R21, 0x4, R2.reuse ;  /* 0x000000041510c825 */ /* 0x100fe200078e0202 */
[----:B------:R2:W-:Y:S01]  /*72c0*/  @!P5 ST.E.64 desc[UR44][R14.64], R84 ;  /* 0x000000540e00d985 */ /* 0x0005e2000c101b2c */
[----:B------:R-:W-:Y:S02]  /*72d0*/  IADD3 R21, R0, 0xb8, RZ ;  /* 0x000000b800157810 */ /* 0x000fe40007ffe0ff */
[----:B------:R-:W-:Y:S01]  /*72e0*/  @!P3 IMAD.WIDE R18, R19, 0x4, R2 ;  /* 0x000000041312b825 */ /* 0x000fe200078e0202 */
[----:B------:R3:W-:Y:S01]  /*72f0*/  @!P4 ST.E.64 desc[UR44][R16.64], R88 ;  /* 0x000000581000c985 */ /* 0x0007e2000c101b2c */
[----:B------:R-:W-:-:S02]  /*7300*/  ISETP.GE.AND P4, PT, R20, UR4, PT ;  /* 0x0000000414007c0c */ /* 0x000fc4000bf86270 */
[----:B------:R-:W-:Y:S01]  /*7310*/  VIADD R22, R0, 0xc0 ;  /* 0x000000c000167836 */ /* 0x000fe20000000000 */
[----:B------:R4:W-:Y:S01]  /*7320*/  @!P3 ST.E.64 desc[UR44][R18.64], R92 ;  /* 0x0000005c1200b985 */ /* 0x0009e2000c101b2c */
[----:B------:R-:W-:Y:S02]  /*7330*/  ISETP.GE.AND P3, PT, R6, UR4, PT ;  /* 0x0000000406007c0c */ /* 0x000fe4000bf66270 */
[----:B------:R-:W-:Y:S02]  /*7340*/  ISETP.GE.AND P5, PT, R21, UR4, PT ;  /* 0x0000000415007c0c */ /* 0x000fe4000bfa6270 */
[----:B------:R-:W-:Y:S02]  /*7350*/  ISETP.GE.AND P6, PT, R22, UR4, PT ;  /* 0x0000000416007c0c */ /* 0x000fe4000bfc6270 */
[----:B------:R-:W-:Y:S02]  /*7360*/  @!P0 LEA.HI R23, R23, R23, RZ, 0x1 ;  /* 0x0000001717178211 */ /* 0x000fe400078f08ff */
[----:B------:R-:W-:-:S02]  /*7370*/  @!P1 LEA.HI R24, R24, R24, RZ, 0x1 ;  /* 0x0000001818189211 */ /* 0x000fc400078f08ff */
[----:B------:R-:W-:Y:S02]  /*7380*/  @!P2 LEA.HI R5, R5, R5, RZ, 0x1 ;  /* 0x000000050505a211 */ /* 0x000fe400078f08ff */
[----:B0-----:R-:W-:Y:S02]  /*7390*/  @!P0 LOP3.LUT R11, R23, 0xfffffffe, RZ, 0xc0, !PT ;  /* 0xfffffffe170b8812 */ /* 0x001fe400078ec0ff */
[----:B-1----:R-:W-:Y:S02]  /*73a0*/  @!P1 LOP3.LUT R13, R24, 0xfffffffe, RZ, 0xc0, !PT ;  /* 0xfffffffe180d9812 */ /* 0x002fe400078ec0ff */
[----:B------:R-:W-:Y:S01]  /*73b0*/  @!P2 LOP3.LUT R5, R5, 0xfffffffe, RZ, 0xc0, !PT ;  /* 0xfffffffe0505a812 */ /* 0x000fe200078ec0ff */
[--C-:B------:R-:W-:Y:S01]  /*73c0*/  @!P0 IMAD.WIDE R10, R11, 0x4, R2.reuse ;  /* 0x000000040b0a8825 */ /* 0x100fe200078e0202 */
[----:B------:R-:W-:Y:S02]  /*73d0*/  @!P3 LEA.HI R6, R6, R6, RZ, 0x1 ;  /* 0x000000060606b211 */ /* 0x000fe400078f08ff */
[----:B------:R-:W-:Y:S01]  /*73e0*/  @!P4 LEA.HI R20, R20, R20, RZ, 0x1 ;  /* 0x000000141414c211 */ /* 0x000fe200078f08ff */
[--C-:B------:R-:W-:Y:S01]  /*73f0*/  @!P1 IMAD.WIDE R12, R13, 0x4, R2.reuse ;  /* 0x000000040d0c9825 */ /* 0x100fe200078e0202 */
[----:B------:R-:W-:Y:S01]  /*7400*/  @!P6 LEA.HI R22, R22, R22, RZ, 0x1 ;  /* 0x000000161616e211 */ /* 0x000fe200078f08ff */
[----:B------:R0:W-:Y:S01]  /*7410*/  @!P0 ST.E.64 desc[UR44][R10.64], R96 ;  /* 0x000000600a008985 */ /* 0x0001e2000c101b2c */
[----:B------:R-:W-:Y:S01]  /*7420*/  @!P5 LEA.HI R21, R21, R21, RZ, 0x1 ;  /* 0x000000151515d211 */ /* 0x000fe200078f08ff */
[--C-:B--2---:R-:W-:Y:S01]  /*7430*/  @!P2 IMAD.WIDE R14, R5, 0x4, R2.reuse ;  /* 0x00000004050ea825 */ /* 0x104fe200078e0202 */
[----:B---3--:R-:W-:Y:S01]  /*7440*/  @!P3 LOP3.LUT R17, R6, 0xfffffffe, RZ, 0xc0, !PT ;  /* 0xfffffffe0611b812 */ /* 0x008fe200078ec0ff */
[----:B------:R1:W-:Y:S01]  /*7450*/  @!P1 ST.E.64 desc[UR44][R12.64], R100 ;  /* 0x000000640c009985 */ /* 0x0003e2000c101b2c */
[----:B----4-:R-:W-:Y:S01]  /*7460*/  @!P4 LOP3.LUT R19, R20, 0xfffffffe, RZ, 0xc0, !PT ;  /* 0xfffffffe1413c812 */ /* 0x010fe200078ec0ff */
[----:B------:R-:W-:Y:S01]  /*7470*/  VIADD R6, R0, 0xd0 ;  /* 0x000000d000067836 */ /* 0x000fe20000000000 */
[----:B------:R-:W-:Y:S01]  /*7480*/  @!P6 LOP3.LUT R5, R22, 0xfffffffe, RZ, 0xc0, !PT ;  /* 0xfffffffe1605e812 */ /* 0x000fe200078ec0ff */
[----:B------:R2:W-:Y:S01]  /*7490*/  @!P2 ST.E.64 desc[UR44][R14.64], R104 ;  /* 0x000000680e00a985 */ /* 0x0005e2000c101b2c */
[----:B------:R-:W-:Y:S01]  /*74a0*/  @!P5 LOP3.LUT R21, R21, 0xfffffffe, RZ, 0xc0, !PT ;  /* 0xfffffffe1515d812 */ /* 0x000fe200078ec0ff */
[----:B------:R-:W-:Y:S01]  /*74b0*/  VIADD R20, R0, 0xd8 ;  /* 0x000000d800147836 */ /* 0x000fe20000000000 */
[----:B------:R-:W-:Y:S01]  /*74c0*/  ISETP.GE.AND P1, PT, R6, UR4, PT ;  /* 0x0000000406007c0c */ /* 0x000fe2000bf26270 */
[----:B0-----:R-:W-:-:S03]  /*74d0*/  @!P3 IMAD.WIDE R10, R17, 0x4, R2 ;  /* 0x00000004110ab825 */ /* 0x001fc600078e0202 */
[----:B------:R-:W-:Y:S01]  /*74e0*/  ISETP.GE.AND P2, PT, R20, UR4, PT ;  /* 0x0000000414007c0c */ /* 0x000fe2000bf46270 */
[--C-:B-1----:R-:W-:Y:S01]  /*74f0*/  @!P4 IMAD.WIDE R12, R19, 0x4, R2.reuse ;  /* 0x00000004130cc825 */ /* 0x102fe200078e0202 */
[----:B------:R0:W-:Y:S03]  /*7500*/  @!P3 ST.E.64 desc[UR44][R10.64], R108 ;  /* 0x0000006c0a00b985 */ /* 0x0001e6000c101b2c */
[----:B------:R-:W-:Y:S01]  /*7510*/  @!P6 IMAD.WIDE R18, R5, 0x4, R2 ;  /* 0x000000040512e825 */ /* 0x000fe200078e0202 */
[----:B------:R1:W-:Y:S03]  /*7520*/  @!P4 ST.E.64 desc[UR44][R12.64], R112 ;  /* 0x000000700c00c985 */ /* 0x0003e6000c101b2c */
[----:B------:R-:W-:Y:S01]  /*7530*/  @!P1 LEA.HI R6, R6, R6, RZ, 0x1 ;  /* 0x0000000606069211 */ /* 0x000fe200078f08ff */
[----:B------:R-:W-:-:S02]  /*7540*/  VIADD R5, R0, 0xc8 ;  /* 0x000000c800057836 */ /* 0x000fc40000000000 */
[----:B------:R-:W-:Y:S01]  /*7550*/  @!P5 IMAD.WIDE R16, R21, 0x4, R2 ;  /* 0x000000041510d825 */ /* 0x000fe200078e0202 */
[C---:B------:R-:W-:Y:S02]  /*7560*/  IADD3 R21, R0.reuse, 0xe0, RZ ;  /* 0x000000e000157810 */ /* 0x040fe40007ffe0ff */
[----:B------:R-:W-:Y:S01]  /*7570*/  ISETP.GE.AND P0, PT, R5, UR4, PT ;  /* 0x0000000405007c0c */ /* 0x000fe2000bf06270 */
[C---:B--2---:R-:W-:Y:S01]  /*7580*/  VIADD R14, R0.reuse, 0xe8 ;  /* 0x000000e8000e7836 */ /* 0x044fe20000000000 */
[----:B------:R2:W-:Y:S01]  /*7590*/  @!P5 ST.E.64 desc[UR44][R16.64], R116 ;  /* 0x000000741000d985 */ /* 0x0005e2000c101b2c */
[C---:B------:R-:W-:Y:S01]  /*75a0*/  VIADD R15, R0.reuse, 0xf0 ;  /* 0x000000f0000f7836 */ /* 0x040fe20000000000 */
[----:B------:R-:W-:Y:S01]  /*75b0*/  ISETP.GE.AND P3, PT, R21, UR4, PT ;  /* 0x0000000415007c0c */ /* 0x000fe2000bf66270 */
[----:B0-----:R-:W-:Y:S01]  /*75c0*/  VIADD R11, R0, 0xf8 ;  /* 0x000000f8000b7836 */ /* 0x001fe20000000000 */
[----:B------:R0:W-:Y:S01]  /*75d0*/  @!P6 ST.E.64 desc[UR44][R18.64], R120 ;  /* 0x000000781200e985 */ /* 0x0001e2000c101b2c */
[----:B------:R-:W-:-:S02]  /*75e0*/  ISETP.GE.AND P4, PT, R14, UR4, PT ;  /* 0x000000040e007c0c */ /* 0x000fc4000bf86270 */
[----:B------:R-:W-:Y:S02]  /*75f0*/  ISETP.GE.AND P5, PT, R15, UR4, PT ;  /* 0x000000040f007c0c */ /* 0x000fe4000bfa6270 */
[----:B------:R-:W-:Y:S02]  /*7600*/  ISETP.GE.AND P6, PT, R11, UR4, PT ;  /* 0x000000040b007c0c */ /* 0x000fe4000bfc6270 */
[----:B------:R-:W-:Y:S02]  /*7610*/  @!P0 LEA.HI R5, R5, R5, RZ, 0x1 ;  /* 0x0000000505058211 */ /* 0x000fe400078f08ff */
[----:B------:R-:W-:Y:S02]  /*7620*/  @!P2 LEA.HI R20, R20, R20, RZ, 0x1 ;  /* 0x000000141414a211 */ /* 0x000fe400078f08ff */
[----:B------:R-:W-:Y:S02]  /*7630*/  @!P3 LEA.HI R21, R21, R21, RZ, 0x1 ;  /* 0x000000151515b211 */ /* 0x000fe400078f08ff */
[----:B------:R-:W-:-:S02]  /*7640*/  @!P0 LOP3.LUT R5, R5, 0xfffffffe, RZ, 0xc0, !PT ;  /* 0xfffffffe05058812 */ /* 0x000fc400078ec0ff */
[----:B------:R-:W-:Y:S02]  /*7650*/  @!P4 LEA.HI R14, R14, R14, RZ, 0x1 ;  /* 0x0000000e0e0ec211 */ /* 0x000fe400078f08ff */
[----:B------:R-:W-:Y:S02]  /*7660*/  @!P5 LEA.HI R10, R15, R15, RZ, 0x1 ;  /* 0x0000000f0f0ad211 */ /* 0x000fe400078f08ff */
[----:B------:R-:W-:Y:S02]  /*7670*/  @!P6 LEA.HI R11, R11, R11, RZ, 0x1 ;  /* 0x0000000b0b0be211 */ /* 0x000fe400078f08ff */
[----:B-1----:R-:W-:Y:S02]  /*7680*/  @!P1 LOP3.LUT R13, R6, 0xfffffffe, RZ, 0xc0, !PT ;  /* 0xfffffffe060d9812 */ /* 0x002fe400078ec0ff */
[----:B------:R-:W-:Y:S02]  /*7690*/  @!P2 LOP3.LUT R15, R20, 0xfffffffe, RZ, 0xc0, !PT ;  /* 0xfffffffe140fa812 */ /* 0x000fe400078ec0ff */
[----:B--2---:R-:W-:Y:S01]  /*76a0*/  @!P3 LOP3.LUT R17, R21, 0xfffffffe, RZ, 0xc0, !PT ;  /* 0xfffffffe1511b812 */ /* 0x004fe200078ec0ff */
[----:B------:R-:W-:Y:S01]  /*76b0*/  @!P1 IMAD.WIDE R12, R13, 0x4, R2 ;  /* 0x000000040d0c9825 */ /* 0x000fe200078e0202 */
[----:B0-----:R-:W-:-:S02]  /*76c0*/  @!P4 LOP3.LUT R19, R14, 0xfffffffe, RZ, 0xc0, !PT ;  /* 0xfffffffe0e13c812 */ /* 0x001fc400078ec0ff */
[----:B------:R-:W-:Y:S01]  /*76d0*/  @!P5 LOP3.LUT R21, R10, 0xfffffffe, RZ, 0xc0, !PT ;  /* 0xfffffffe0a15d812 */ /* 0x000fe200078ec0ff */
[----:B------:R-:W-:Y:S01]  /*76e0*/  @!P2 IMAD.WIDE R14, R15, 0x4, R2 ;  /* 0x000000040f0ea825 */ /* 0x000fe200078e0202 */
[----:B------:R-:W-:-:S03]  /*76f0*/  @!P6 LOP3.LUT R23, R11, 0xfffffffe, RZ, 0xc0, !PT ;  /* 0xfffffffe0b17e812 */ /* 0x000fc600078ec0ff */
[----:B------:R-:W-:-:S04]  /*7700*/  @!P0 IMAD.WIDE R10, R5, 0x4, R2 ;  /* 0x00000004050a8825 */ /* 0x000fc800078e0202 */
[--C-:B------:R-:W-:Y:S01]  /*7710*/  @!P3 IMAD.WIDE R16, R17, 0x4, R2.reuse ;  /* 0x000000041110b825 */ /* 0x100fe200078e0202 */
[----:B------:R1:W-:Y:S03]  /*7720*/  @!P0 ST.E.64 desc[UR44][R10.64], R124 ;  /* 0x0000007c0a008985 */ /* 0x0003e6000c101b2c */
[--C-:B------:R-:W-:Y:S01]  /*7730*/  @!P4 IMAD.WIDE R18, R19, 0x4, R2.reuse ;  /* 0x000000041312c825 */ /* 0x100fe200078e0202 */
[----:B------:R1:W-:Y:S03]  /*7740*/  @!P1 ST.E.64 desc[UR44][R12.64], R128 ;  /* 0x000000800c009985 */ /* 0x0003e6000c101b2c */
[--C-:B------:R-:W-:Y:S01]  /*7750*/  @!P5 IMAD.WIDE R20, R21, 0x4, R2.reuse ;  /* 0x000000041514d825 */ /* 0x100fe200078e0202 */
[----:B------:R1:W-:Y:S03]  /*7760*/  @!P2 ST.E.64 desc[UR44][R14.64], R132 ;  /* 0x000000840e00a985 */ /* 0x0003e6000c101b2c */
[----:B------:R-:W-:Y:S01]  /*7770*/  @!P6 IMAD.WIDE R2, R23, 0x4, R2 ;  /* 0x000000041702e825 */ /* 0x000fe200078e0202 */
[----:B------:R1:W-:Y:S04]  /*7780*/  @!P3 ST.E.64 desc[UR44][R16.64], R136 ;  /* 0x000000881000b985 */ /* 0x0003e8000c101b2c */
[----:B------:R1:W-:Y:S04]  /*7790*/  @!P4 ST.E.64 desc[UR44][R18.64], R140 ;  /* 0x0000008c1200c985 */ /* 0x0003e8000c101b2c */
[----:B------:R1:W-:Y:S04]  /*77a0*/  @!P5 ST.E.64 desc[UR44][R20.64], R144 ;  /* 0x000000901400d985 */ /* 0x0003e8000c101b2c */
[----:B------:R1:W-:Y:S02]  /*77b0*/  @!P6 ST.E.64 desc[UR44][R2.64], R148 ;  /* 0x000000940200e985 */ /* 0x0003e4000c101b2c */
.L_x_35:
[----:B------:R-:W-:Y:S05]  /*77c0*/  BSYNC B0 ;  /* 0x0000000000007941 */ /* 0x000fea0003800000 */
.L_x_34:
[----:B------:R-:W-:Y:S01]  /*77d0*/  ISETP.GE.AND P0, PT, R9, R8, PT ;  /* 0x000000080900720c */ /* 0x000fe20003f06270 */
[----:B-1--4-:R1:W2:Y:S04]  /*77e0*/  SHFL.IDX PT, R3, R7, 0x1, 0x1c1f ;  /* 0x003c1f0007037f89 */ /* 0x0122a800000e0000 */
[----:B---3--:R1:W3:Y:S08]  /*77f0*/  SHFL.IDX PT, R2, R4, 0x1, 0x1c1f ;  /* 0x003c1f0004027f89 */ /* 0x0082f000000e0000 */
[----:B-1----:R-:W-:Y:S05]  /*7800*/  @P0 BRA `(.L_x_10) ;  /* 0x0000004800cc0947 */ /* 0x002fea0003800000 */
[C---:B0-----:R-:W-:Y:S01]  /*7810*/  VIADD R4, R0.reuse, 0x8 ;  /* 0x0000000800047836 */ /* 0x041fe20000000000 */
[C---:B------:R-:W-:Y:S01]  /*7820*/  IADD3 R5, R0.reuse, 0x10, RZ ;  /* 0x0000001000057810 */ /* 0x040fe20007ffe0ff */
[----:B------:R-:W-:Y:S01]  /*7830*/  ULDC UR4, c[0x0][0xac8] ;  /* 0x0002b20000047ab9 */ /* 0x000fe20000000800 */
[C---:B------:R-:W-:Y:S01]  /*7840*/  VIADD R10, R0.reuse, 0x18 ;  /* 0x00000018000a7836 */ /* 0x040fe20000000000 */
[C---:B------:R-:W-:Y:S01]  /*7850*/  ISETP.GE.AND P0, PT, R0.reuse, UR4, PT ;  /* 0x0000000400007c0c */ /* 0x040fe2000bf06270 */
[----:B------:R-:W-:Y:S01]  /*7860*/  VIADD R11, R0, 0x20 ;  /* 0x00000020000b7836 */ /* 0x000fe20000000000 */
[----:B------:R-:W-:Y:S01]  /*7870*/  ISETP.GE.AND P1, PT, R4, UR4, PT ;  /* 0x0000000404007c0c */ /* 0x000fe2000bf26270 */
[C---:B------:R-:W-:Y:S01]  /*7880*/  VIADD R12, R0.reuse, 0x28 ;  /* 0x00000028000c7836 */ /* 0x040fe20000000000 */
[----:B------:R-:W-:Y:S01]  /*7890*/  ISETP.GE.AND P2, PT, R5, UR4, PT ;  /* 0x0000000405007c0c */ /* 0x000fe2000bf46270 */
[----:B------:R-:W-:Y:S01]  /*78a0*/  VIADD R13, R0, 0x30 ;  /* 0x00000030000d7836 */ /* 0x000fe20000000000 */
[----:B------:R-:W-:Y:S01]  /*78b0*/  ISETP.GE.AND P5, PT, R10, UR4, PT ;  /* 0x000000040a007c0c */ /* 0x000fe2000bfa6270 */
[C---:B------:R-:W-:Y:S01]  /*78c0*/  VIADD R15, R0.reuse, 0x40 ;  /* 0x00000040000f7836 */ /* 0x040fe20000000000 */
[----:B------:R-:W-:Y:S01]  /*78d0*/  ISETP.GE.AND P6, PT, R11, UR4, PT ;  /* 0x000000040b007c0c */ /* 0x000fe2000bfc6270 */
[C---:B------:R-:W-:Y:S01]  /*78e0*/  VIADD R16, R0.reuse, 0x48 ;  /* 0x0000004800107836 */ /* 0x040fe20000000000 */
[C---:B------:R-:W-:Y:S01]  /*78f0*/  IADD3 R14, R0.reuse, 0x38, RZ ;  /* 0x00000038000e7810 */ /* 0x040fe20007ffe0ff */
[C---:B------:R-:W-:Y:S01]  /*7900*/  VIADD R18, R0.reuse, 0x50 ;  /* 0x0000005000127836 */ /* 0x040fe20000000000 */
[----:B------:R-:W-:Y:S01]  /*7910*/  ISETP.GE.AND P3, PT, R15, UR4, PT ;  /* 0x000000040f007c0c */ /* 0x000fe2000bf66270 */
[----:B------:R-:W-:Y:S01]  /*7920*/  VIADD R19, R0, 0x58 ;  /* 0x0000005800137836 */ /* 0x000fe20000000000 */
[----:B------:R-:W-:Y:S01]  /*7930*/  ISETP.GE.AND P4, PT, R16, UR4, PT ;  /* 0x0000000410007c0c */ /* 0x000fe2000bf86270 */
[----:B------:R-:W-:Y:S01]  /*7940*/  VIADD R20, R0, 0x80 ;  /* 0x0000008000147836 */ /* 0x000fe20000000000 */
[----:B------:R-:W-:-:S02]  /*7950*/  @!P1 LEA.HI R4, R4, R4, RZ, 0x1 ;  /* 0x0000000404049211 */ /* 0x000fc400078f08ff */
[----:B------:R-:W-:Y:S02]  /*7960*/  @!P2 LEA.HI R5, R5, R5, RZ, 0x1 ;  /* 0x000000050505a211 */ /* 0x000fe400078f08ff */
[----:B------:R-:W-:Y:S02]  /*7970*/  @!P1 LOP3.LUT R7, R4, 0xfffffffe, RZ, 0xc0, !PT ;  /* 0xfffffffe04079812 */ /* 0x000fe400078ec0ff */
[----:B------:R-:W-:Y:S01]  /*7980*/  @!P2 LOP3.LUT R9, R5, 0xfffffffe, RZ, 0xc0, !PT ;  /* 0xfffffffe0509a812 */ /* 0x000fe200078ec0ff */
[--C-:B--23--:R-:W-:Y:S01]  /*7990*/  @!P0 IMAD.WIDE R4, R0, 0x4, R2.reuse ;  /* 0x0000000400048825 */ /* 0x10cfe200078e0202 */
[----:B------:R-:W-:Y:S02]  /*79a0*/  @!P5 LEA.HI R10, R10, R10, RZ, 0x1 ;  /* 0x0000000a0a0ad211 */ /* 0x000fe400078f08ff */
[----:B------:R-:W-:Y:S01]  /*79b0*/  @!P6 LEA.HI R11, R11, R11, RZ, 0x1 ;  /* 0x0000000b0b0be211 */ /* 0x000fe200078f08ff */
[----:B------:R-:W-:Y:S01]  /*79c0*/  @!P1 IMAD.WIDE R6, R7, 0x4, R2 ;  /* 0x0000000407069825 */ /* 0x000fe200078e0202 */
[----:B------:R0:W-:Y:S01]  /*79d0*/  @!P0 ST.E.64 desc[UR44][R4.64], R26 ;  /* 0x0000001a04008985 */ /* 0x0001e2000c101b2c */
[----:B------:R-:W-:-:S02]  /*79e0*/  ISETP.GE.AND P0, PT, R12, UR4, PT ;  /* 0x000000040c007c0c */ /* 0x000fc4000bf06270 */
[----:B------:R-:W-:Y:S01]  /*79f0*/  @!P2 IMAD.WIDE R8, R9, 0x4, R2 ;  /* 0x000000040908a825 */ /* 0x000fe200078e0202 */
[----:B------:R1:W-:Y:S01]  /*7a00*/  @!P1 ST.E.64 desc[UR44][R6.64], R30 ;  /* 0x0000001e06009985 */ /* 0x0003e2000c101b2c */
[----:B------:R-:W-:Y:S02]  /*7a10*/  ISETP.GE.AND P1, PT, R13, UR4, PT ;  /* 0x000000040d007c0c */ /* 0x000fe4000bf26270 */
[----:B------:R-:W-:Y:S01]  /*7a20*/  @!P3 LEA.HI R15, R15, R15, RZ, 0x1 ;  /* 0x0000000f0f0fb211 */ /* 0x000fe200078f08ff */
[----:B------:R2:W-:Y:S01]  /*7a30*/  @!P2 ST.E.64 desc[UR44][R8.64], R34 ;  /* 0x000000220800a985 */ /* 0x0005e2000c101b2c */
[----:B------:R-:W-:Y:S02]  /*7a40*/  ISETP.GE.AND P2, PT, R14, UR4, PT ;  /* 0x000000040e007c0c */ /* 0x000fe4000bf46270 */
[----:B------:R-:W-:Y:S02]  /*7a50*/  @!P4 LEA.HI R16, R16, R16, RZ, 0x1 ;  /* 0x000000101010c211 */ /* 0x000fe400078f08ff */
[----:B------:R-:W-:-:S02]  /*7a60*/  @!P3 LOP3.LUT R15, R15, 0xfffffffe, RZ, 0xc0, !PT ;  /* 0xfffffffe0f0fb812 */ /* 0x000fc400078ec0ff */
[----:B0-----:R-:W-:Y:S02]  /*7a70*/  @!P5 LOP3.LUT R5, R10, 0xfffffffe, RZ, 0xc0, !PT ;  /* 0xfffffffe0a05d812 */ /* 0x001fe400078ec0ff */
[----:B------:R-:W-:Y:S02]  /*7a80*/  @!P0 LEA.HI R12, R12, R12, RZ, 0x1 ;  /* 0x0000000c0c0c8211 */ /* 0x000fe400078f08ff */
[----:B-1----:R-:W-:Y:S01]  /*7a90*/  @!P6 LOP3.LUT R7, R11, 0xfffffffe, RZ, 0xc0, !PT ;  /* 0xfffffffe0b07e812 */ /* 0x002fe200078ec0ff */
[--C-:B------:R-:W-:Y:S01]  /*7aa0*/  @!P5 IMAD.WIDE R4, R5, 0x4, R2.reuse ;  /* 0x000000040504d825 */ /* 0x100fe200078e0202 */
[----:B------:R-:W-:Y:S02]  /*7ab0*/  @!P1 LEA.HI R13, R13, R13, RZ, 0x1 ;  /* 0x0000000d0d0d9211 */ /* 0x000fe400078f08ff */
[----:B------:R-:W-:Y:S01]  /*7ac0*/  @!P2 LEA.HI R14, R14, R14, RZ, 0x1 ;  /* 0x0000000e0e0ea211 */ /* 0x000fe200078f08ff */
[----:B------:R-:W-:Y:S01]  /*7ad0*/  @!P6 IMAD.WIDE R6, R7, 0x4, R2 ;  /* 0x000000040706e825 */ /* 0x000fe200078e0202 */
[----:B--2---:R-:W-:Y:S01]  /*7ae0*/  @!P0 LOP3.LUT R9, R12, 0xfffffffe, RZ, 0xc0, !PT ;  /* 0xfffffffe0c098812 */ /* 0x004fe200078ec0ff */
[----:B------:R0:W-:Y:S01]  /*7af0*/  @!P5 ST.E.64 desc[UR44][R4.64], R38 ;  /* 0x000000260400d985 */ /* 0x0001e2000c101b2c */
[----:B------:R-:W-:-:S02]  /*7b00*/  @!P1 LOP3.LUT R13, R13, 0xfffffffe, RZ, 0xc0, !PT ;  /* 0xfffffffe0d0d9812 */ /* 0x000fc400078ec0ff */
[----:B------:R-:W-:Y:S01]  /*7b10*/  @!P2 LOP3.LUT R11, R14, 0xfffffffe, RZ, 0xc0, !PT ;  /* 0xfffffffe0e0ba812 */ /* 0x000fe200078ec0ff */
[----:B------:R1:W-:Y:S01]  /*7b20*/  @!P6 ST.E.64 desc[UR44][R6.64], R42 ;  /* 0x0000002a0600e985 */ /* 0x0003e2000c101b2c */
[----:B------:R-:W-:Y:S01]  /*7b30*/  @!P4 LOP3.LUT R17, R16, 0xfffffffe, RZ, 0xc0, !PT ;  /* 0xfffffffe1011c812 */ /* 0x000fe200078ec0ff */
[----:B------:R-:W-:Y:S01]  /*7b40*/  VIADD R16, R0, 0x70 ;  /* 0x0000007000107836 */ /* 0x000fe20000000000 */
[----:B------:R-:W-:Y:S02]  /*7b50*/  ISETP.GE.AND P5, PT, R18, UR4, PT ;  /* 0x0000000412007c0c */ /* 0x000fe4000bfa6270 */
[----:B------:R-:W-:Y:S02]  /*7b60*/  ISETP.GE.AND P6, PT, R19, UR4, PT ;  /* 0x0000000413007c0c */ /* 0x000fe4000bfc6270 */
[----:B------:R-:W-:Y:S01]  /*7b70*/  IADD3 R14, R0, 0x60, RZ ;  /* 0x00000060000e7810 */ /* 0x000fe20007ffe0ff */
[----:B0-----:R-:W-:-:S04]  /*7b80*/  @!P0 IMAD.WIDE R4, R9, 0x4, R2 ;  /* 0x0000000409048825 */ /* 0x001fc800078e0202 */
[--C-:B-1----:R-:W-:Y:S01]  /*7b90*/  @!P1 IMAD.WIDE R6, R13, 0x4, R2.reuse ;  /* 0x000000040d069825 */ /* 0x102fe200078e0202 */
[----:B------:R0:W-:Y:S01]  /*7ba0*/  @!P0 ST.E.64 desc[UR44][R4.64], R46 ;  /* 0x0000002e04008985 */ /* 0x0001e2000c101b2c */
[----:B------:R-:W-:Y:S02]  /*7bb0*/  ISETP.GE.AND P0, PT, R20, UR4, PT ;  /* 0x0000000414007c0c */ /* 0x000fe4000bf06270 */
[--C-:B------:R-:W-:Y:S01]  /*7bc0*/  @!P2 IMAD.WIDE R8, R11, 0x4, R2.reuse ;  /* 0x000000040b08a825 */ /* 0x100fe200078e0202 */
[----:B------:R1:W-:Y:S01]  /*7bd0*/  @!P1 ST.E.64 desc[UR44][R6.64], R50 ;  /* 0x0000003206009985 */ /* 0x0003e2000c101b2c */
[----:B------:R-:W-:Y:S02]  /*7be0*/  @!P5 LEA.HI R18, R18, R18, RZ, 0x1 ;  /* 0x000000121212d211 */ /* 0x000fe400078f08ff */
[----:B------:R-:W-:Y:S01]  /*7bf0*/  @!P3 IMAD.WIDE R10, R15, 0x4, R2 ;  /* 0x000000040f0ab825 */ /* 0x000fe200078e0202 */
[----:B------:R2:W-:Y:S01]  /*7c00*/  @!P2 ST.E.64 desc[UR44][R8.64], R54 ;  /* 0x000000360800a985 */ /* 0x0005e2000c101b2c */
[----:B------:R-:W-:-:S02]  /*7c10*/  ISETP.GE.AND P2, PT, R16, UR4, PT ;  /* 0x0000000410007c0c */ /* 0x000fc4000bf46270 */
[----:B------:R-:W-:Y:S01]  /*7c20*/  @!P4 IMAD.WIDE R12, R17, 0x4, R2 ;  /* 0x00000004110cc825 */ /* 0x000fe200078e0202 */
[----:B------:R3:W-:Y:S01]  /*7c30*/  @!P3 ST.E.64 desc[UR44][R10.64], R58 ;  /* 0x0000003a0a00b985 */ /* 0x0007e2000c101b2c */
[----:B------:R-:W-:Y:S02]  /*7c40*/  @!P6 LEA.HI R19, R19, R19, RZ, 0x1 ;  /* 0x000000131313e211 */ /* 0x000fe400078f08ff */
[C---:B------:R-:W-:Y:S01]  /*7c50*/  VIADD R15, R0.reuse, 0x68 ;  /* 0x00000068000f7836 */ /* 0x040fe20000000000 */
[----:B------:R4:W-:Y:S01]  /*7c60*/  @!P4 ST.E.64 desc[UR44][R12.64], R62 ;  /* 0x0000003e0c00c985 */ /* 0x0009e2000c101b2c */
[----:B------:R-:W-:Y:S01]  /*7c70*/  VIADD R17, R0, 0x78 ;  /* 0x0000007800117836 */ /* 0x000fe20000000000 */
[----:B------:R-:W-:Y:S02]  /*7c80*/  ISETP.GE.AND P4, PT, R14, UR4, PT ;  /* 0x000000040e007c0c */ /* 0x000fe4000bf86270 */
[----:B------:R-:W-:Y:S02]  /*7c90*/  ISETP.GE.AND P3, PT, R15, UR4, PT ;  /* 0x000000040f007c0c */ /* 0x000fe4000bf66270 */
        /* <DEDUP_REMOVED lines=9> */
[----:B------:R-:W-:Y:S01]  /*7d30*/  @!P3 LEA.HI R15, R15, R15, RZ, 0x1 ;  /* 0x0000000f0f0fb211 */ /* 0x000fe200078f08ff */
[----:B------:R0:W-:Y:S01]  /*7d40*/  @!P5 ST.E.64 desc[UR44][R4.64], R66 ;  /* 0x000000420400d985 */ /* 0x0001e2000c101b2c */
[----:B------:R-:W-:-:S02]  /*7d50*/  @!P1 LEA.HI R17, R17, R17, RZ, 0x1 ;  /* 0x0000001111119211 */ /* 0x000fc400078f08ff */
[----:B--2---:R-:W-:Y:S01]  /*7d60*/  @!P4 LOP3.LUT R9, R14, 0xfffffffe, RZ, 0xc0, !PT ;  /* 0xfffffffe0e09c812 */ /* 0x004fe200078ec0ff */
[----:B------:R1:W-:Y:S01]  /*7d70*/  @!P6 ST.E.64 desc[UR44][R6.64], R70 ;  /* 0x000000460600e985 */ /* 0x0003e2000c101b2c */
[----:B------:R-:W-:Y:S01]  /*7d80*/  @!P3 LOP3.LUT R15, R15, 0xfffffffe, RZ, 0xc0, !PT ;  /* 0xfffffffe0f0fb812 */ /* 0x000fe200078ec0ff */
[----:B------:R-:W-:Y:S01]  /*7d90*/  VIADD R14, R0, 0x98 ;  /* 0x00000098000e7836 */ /* 0x000fe20000000000 */
[----:B---3--:R-:W-:Y:S01]  /*7da0*/  @!P2 LOP3.LUT R11, R16, 0xfffffffe, RZ, 0xc0, !PT ;  /* 0xfffffffe100ba812 */ /* 0x008fe200078ec0ff */
[----:B------:R-:W-:Y:S01]  /*7db0*/  VIADD R16, R0, 0xa8 ;  /* 0x000000a800107836 */ /* 0x000fe20000000000 */
[----:B------:R-:W-:Y:S02]  /*7dc0*/  @!P1 LOP3.LUT R17, R17, 0xfffffffe, RZ, 0xc0, !PT ;  /* 0xfffffffe11119812 */ /* 0x000fe400078ec0ff */
[----:B----4-:R-:W-:Y:S01]  /*7dd0*/  @!P0 LOP3.LUT R13, R20, 0xfffffffe, RZ, 0xc0, !PT ;  /* 0xfffffffe140d8812 */ /* 0x010fe200078ec0ff */
[C---:B------:R-:W-:Y:S01]  /*7de0*/  VIADD R20, R0.reuse, 0xb8 ;  /* 0x000000b800147836 */ /* 0x040fe20000000000 */
[----:B------:R-:W-:Y:S01]  /*7df0*/  IADD3 R18, R0, 0x88, RZ ;  /* 0x0000008800127810 */ /* 0x000fe20007ffe0ff */
[----:B0-----:R-:W-:Y:S01]  /*7e00*/  @!P4 IMAD.WIDE R4, R9, 0x4, R2 ;  /* 0x000000040904c825 */ /* 0x001fe200078e0202 */
[----:B------:R-:W-:-:S02]  /*7e10*/  ISETP.GE.AND P5, PT, R19, UR4, PT ;  /* 0x0000000413007c0c */ /* 0x000fc4000bfa6270 */
[----:B------:R-:W-:Y:S01]  /*7e20*/  ISETP.GE.AND P6, PT, R18, UR4, PT ;  /* 0x0000000412007c0c */ /* 0x000fe2000bfc6270 */
[--C-:B-1----:R-:W-:Y:S01]  /*7e30*/  @!P3 IMAD.WIDE R6, R15, 0x4, R2.reuse ;  /* 0x000000040f06b825 */ /* 0x102fe200078e0202 */
[----:B------:R0:W-:Y:S03]  /*7e40*/  @!P4 ST.E.64 desc[UR44][R4.64], R74 ;  /* 0x0000004a0400c985 */ /* 0x0001e6000c101b2c */
[--C-:B------:R-:W-:Y:S01]  /*7e50*/  @!P2 IMAD.WIDE R8, R11, 0x4, R2.reuse ;  /* 0x000000040b08a825 */ /* 0x100fe200078e0202 */
[----:B------:R1:W-:Y:S01]  /*7e60*/  @!P3 ST.E.64 desc[UR44][R6.64], R78 ;  /* 0x0000004e0600b985 */ /* 0x0003e2000c101b2c */
[----:B------:R-:W-:Y:S02]  /*7e70*/  ISETP.GE.AND P3, PT, R16, UR4, PT ;  /* 0x0000000410007c0c */ /* 0x000fe4000bf66270 */
[----:B------:R-:W-:Y:S01]  /*7e80*/  @!P1 IMAD.WIDE R10, R17, 0x4, R2 ;  /* 0x00000004110a9825 */ /* 0x000fe200078e0202 */
[----:B------:R2:W-:Y:S01]  /*7e90*/  @!P2 ST.E.64 desc[UR44][R8.64], R82 ;  /* 0x000000520800a985 */ /* 0x0005e2000c101b2c */
[----:B------:R-:W-:-:S02]  /*7ea0*/  IADD3 R17, R0, 0xb0, RZ ;  /* 0x000000b000117810 */ /* 0x000fc40007ffe0ff */
[----:B------:R-:W-:Y:S01]  /*7eb0*/  @!P0 IMAD.WIDE R12, R13, 0x4, R2 ;  /* 0x000000040d0c8825 */ /* 0x000fe200078e0202 */
[----:B------:R3:W-:Y:S01]  /*7ec0*/  @!P1 ST.E.64 desc[UR44][R10.64], R86 ;  /* 0x000000560a009985 */ /* 0x0007e2000c101b2c */
[----:B------:R-:W-:Y:S02]  /*7ed0*/  ISETP.GE.AND P2, PT, R17, UR4, PT ;  /* 0x0000000411007c0c */ /* 0x000fe4000bf46270 */
[----:B------:R-:W-:Y:S01]  /*7ee0*/  VIADD R15, R0, 0xa0 ;  /* 0x000000a0000f7836 */ /* 0x000fe20000000000 */
[----:B------:R4:W-:Y:S01]  /*7ef0*/  @!P0 ST.E.64 desc[UR44][R12.64], R90 ;  /* 0x0000005a0c008985 */ /* 0x0009e2000c101b2c */
[----:B------:R-:W-:Y:S02]  /*7f00*/  ISETP.GE.AND P0, PT, R14, UR4, PT ;  /* 0x000000040e007c0c */ /* 0x000fe4000bf06270 */
[----:B------:R-:W-:Y:S02]  /*7f10*/  ISETP.GE.AND P1, PT, R20, UR4, PT ;  /* 0x0000000414007c0c */ /* 0x000fe4000bf26270 */
[----:B------:R-:W-:-:S02]  /*7f20*/  ISETP.GE.AND P4, PT, R15, UR4, PT ;  /* 0x000000040f007c0c */ /* 0x000fc4000bf86270 */
[----:B------:R-:W-:Y:S02]  /*7f30*/  @!P6 LEA.HI R18, R18, R18, RZ, 0x1 ;  /* 0x000000121212e211 */ /* 0x000fe400078f08ff */
[----:B------:R-:W-:Y:S02]  /*7f40*/  @!P5 LEA.HI R19, R19, R19, RZ, 0x1 ;  /* 0x000000131313d211 */ /* 0x000fe400078f08ff */
[----:B0-----:R-:W-:Y:S01]  /*7f50*/  @!P6 LOP3.LUT R5, R18, 0xfffffffe, RZ, 0xc0, !PT ;  /* 0xfffffffe1205e812 */ /* 0x001fe200078ec0ff */
[C---:B------:R-:W-:Y:S01]  /*7f60*/  VIADD R18, R0.reuse, 0xc0 ;  /* 0x000000c000127836 */ /* 0x040fe20000000000 */
[----:B-1----:R-:W-:Y:S01]  /*7f70*/  @!P5 LOP3.LUT R7, R19, 0xfffffffe, RZ, 0xc0, !PT ;  /* 0xfffffffe1307d812 */ /* 0x002fe200078ec0ff */
[----:B------:R-:W-:Y:S01]  /*7f80*/  VIADD R19, R0, 0xc8 ;  /* 0x000000c800137836 */ /* 0x000fe20000000000 */
[----:B------:R-:W-:Y:S01]  /*7f90*/  @!P0 LEA.HI R14, R14, R14, RZ, 0x1 ;  /* 0x0000000e0e0e8211 */ /* 0x000fe200078f08ff */
[----:B------:R-:W-:Y:S01]  /*7fa0*/  @!P6 IMAD.WIDE R4, R5, 0x4, R2 ;  /* 0x000000040504e825 */ /* 0x000fe200078e0202 */
[----:B------:R-:W-:-:S02]  /*7fb0*/  @!P3 LEA.HI R16, R16, R16, RZ, 0x1 ;  /* 0x000000101010b211 */ /* 0x000fc400078f08ff */
[----:B------:R-:W-:Y:S01]  /*7fc0*/  @!P4 LEA.HI R15, R15, R15, RZ, 0x1 ;  /* 0x0000000f0f0fc211 */ /* 0x000fe200078f08ff */
[----:B------:R-:W-:Y:S01]  /*7fd0*/  @!P5 IMAD.WIDE R6, R7, 0x4, R2 ;  /* 0x000000040706d825 */ /* 0x000fe200078e0202 */
[----:B------:R-:W-:Y:S01]  /*7fe0*/  @!P2 LEA.HI R17, R17, R17, RZ, 0x1 ;  /* 0x000000111111a211 */ /* 0x000fe200078f08ff */
[----:B------:R0:W-:Y:S01]  /*7ff0*/  @!P6 ST.E.64 desc[UR44][R4.64], R94 ;  /* 0x0000005e0400e985 */ /* 0x0001e2000c101b2c */
[----:B------:R-:W-:Y:S02]  /*8000*/  @!P1 LEA.HI R20, R20, R20, RZ, 0x1 ;  /* 0x0000001414149211 */ /* 0x000fe400078f08ff */
[----:B--2---:R-:W-:Y:S01]  /*8010*/  @!P0 LOP3.LUT R9, R14, 0xfffffffe, RZ, 0xc0, !PT ;  /* 0xfffffffe0e098812 */ /* 0x004fe200078ec0ff */
[----:B------:R1:W-:Y:S01]  /*8020*/  @!P5 ST.E.64 desc[UR44][R6.64], R98 ;  /* 0x000000620600d985 */ /* 0x0003e2000c101b2c */
[----:B------:R-:W-:Y:S01]  /*8030*/  @!P4 LOP3.LUT R15, R15, 0xfffffffe, RZ, 0xc0, !PT ;  /* 0xfffffffe0f0fc812 */ /* 0x000fe200078ec0ff */
[----:B------:R-:W-:Y:S01]  /*8040*/  VIADD R14, R0, 0xd0 ;  /* 0x000000d0000e7836 */ /* 0x000fe20000000000 */
[----:B---3--:R-:W-:Y:S01]  /*8050*/  @!P3 LOP3.LUT R11, R16, 0xfffffffe, RZ, 0xc0, !PT ;  /* 0xfffffffe100bb812 */ /* 0x008fe200078ec0ff */
[----:B------:R-:W-:Y:S01]  /*8060*/  VIADD R16, R0, 0xe0 ;  /* 0x000000e000107836 */ /* 0x000fe20000000000 */
[----:B------:R-:W-:-:S02]  /*8070*/  @!P2 LOP3.LUT R17, R17, 0xfffffffe, RZ, 0xc0, !PT ;  /* 0xfffffffe1111a812 */ /* 0x000fc400078ec0ff */
[----:B----4-:R-:W-:Y:S01]  /*8080*/  @!P1 LOP3.LUT R13, R20, 0xfffffffe, RZ, 0xc0, !PT ;  /* 0xfffffffe140d9812 */ /* 0x010fe200078ec0ff */
[----:B------:R-:W-:Y:S01]  /*8090*/  VIADD R20, R0, 0xf0 ;  /* 0x000000f000147836 */ /* 0x000fe20000000000 */
[----:B------:R-:W-:Y:S01]  /*80a0*/  ISETP.GE.AND P5, PT, R18, UR4, PT ;  /* 0x0000000412007c0c */ /* 0x000fe2000bfa6270 */
[----:B0-----:R-:W-:Y:S01]  /*80b0*/  @!P0 IMAD.WIDE R4, R9, 0x4, R2 ;  /* 0x0000000409048825 */ /* 0x001fe200078e0202 */
[----:B------:R-:W-:-:S03]  /*80c0*/  ISETP.GE.AND P6, PT, R19, UR4, PT ;  /* 0x0000000413007c0c */ /* 0x000fc6000bfc6270 */
[--C-:B-1----:R-:W-:Y:S01]  /*80d0*/  @!P4 IMAD.WIDE R6, R15, 0x4, R2.reuse ;  /* 0x000000040f06c825 */ /* 0x102fe200078e0202 */
[----:B------:R0:W-:Y:S01]  /*80e0*/  @!P0 ST.E.64 desc[UR44][R4.64], R102 ;  /* 0x0000006604008985 */ /* 0x0001e2000c101b2c */
[----:B------:R-:W-:Y:S02]  /*80f0*/  IADD3 R15, R0, 0xd8, RZ ;  /* 0x000000d8000f7810 */ /* 0x000fe40007ffe0ff */
[--C-:B------:R-:W-:Y:S01]  /*8100*/  @!P3 IMAD.WIDE R8, R11, 0x4, R2.reuse ;  /* 0x000000040b08b825 */ /* 0x100fe200078e0202 */
[----:B------:R1:W-:Y:S01]  /*8110*/  @!P4 ST.E.64 desc[UR44][R6.64], R106 ;  /* 0x0000006a0600c985 */ /* 0x0003e2000c101b2c */
[----:B------:R-:W-:Y:S02]  /*8120*/  ISETP.GE.AND P0, PT, R14, UR4, PT ;  /* 0x000000040e007c0c */ /* 0x000fe4000bf06270 */
[----:B------:R-:W-:Y:S01]  /*8130*/  @!P2 IMAD.WIDE R10, R17, 0x4, R2 ;  /* 0x00000004110aa825 */ /* 0x000fe200078e0202 */
[----:B------:R2:W-:Y:S01]  /*8140*/  @!P3 ST.E.64 desc[UR44][R8.64], R110 ;  /* 0x0000006e0800b985 */ /* 0x0005e2000c101b2c */
[----:B------:R-:W-:-:S02]  /*8150*/  ISETP.GE.AND P4, PT, R20, UR4, PT ;  /* 0x0000000414007c0c */ /* 0x000fc4000bf86270 */
[----:B------:R-:W-:Y:S01]  /*8160*/  @!P1 IMAD.WIDE R12, R13, 0x4, R2 ;  /* 0x000000040d0c9825 */ /* 0x000fe200078e0202 */
[----:B------:R3:W-:Y:S01]  /*8170*/  @!P2 ST.E.64 desc[UR44][R10.64], R114 ;  /* 0x000000720a00a985 */ /* 0x0007e2000c101b2c */
[----:B------:R-:W-:Y:S02]  /*8180*/  ISETP.GE.AND P2, PT, R16, UR4, PT ;  /* 0x0000000410007c0c */ /* 0x000fe4000bf46270 */
[C---:B------:R-:W-:Y:S01]  /*8190*/  VIADD R17, R0.reuse, 0xe8 ;  /* 0x000000e800117836 */ /* 0x040fe20000000000 */
[----:B------:R4:W-:Y:S01]  /*81a0*/  @!P1 ST.E.64 desc[UR44][R12.64], R118 ;  /* 0x000000760c009985 */ /* 0x0009e2000c101b2c */
[----:B------:R-:W-:Y:S01]  /*81b0*/  ISETP.GE.AND P1, PT, R15, UR4, PT ;  /* 0x000000040f007c0c */ /* 0x000fe2000bf26270 */
[----:B------:R-:W-:Y:S01]  /*81c0*/  VIADD R0, R0, 0xf8 ;  /* 0x000000f800007836 */ /* 0x000fe20000000000 */
[----:B------:R-:W-:Y:S02]  /*81d0*/  @!P5 LEA.HI R18, R18, R18, RZ, 0x1 ;  /* 0x000000121212d211 */ /* 0x000fe400078f08ff */
[----:B------:R-:W-:-:S02]  /*81e0*/  ISETP.GE.AND P3, PT, R17, UR4, PT ;  /* 0x0000000411007c0c */ /* 0x000fc4000bf66270 */
[----:B------:R-:W-:Y:S02]  /*81f0*/  @!P6 LEA.HI R19, R19, R19, RZ, 0x1 ;  /* 0x000000131313e211 */ /* 0x000fe400078f08ff */
[----:B0-----:R-:W-:Y:S02]  /*8200*/  @!P5 LOP3.LUT R5, R18, 0xfffffffe, RZ, 0xc0, !PT ;  /* 0xfffffffe1205d812 */ /* 0x001fe400078ec0ff */
[----:B-1----:R-:W-:Y:S02]  /*8210*/  @!P6 LOP3.LUT R7, R19, 0xfffffffe, RZ, 0xc0, !PT ;  /* 0xfffffffe1307e812 */ /* 0x002fe400078ec0ff */
        /* <DEDUP_REMOVED lines=10> */
[----:B------:R-:W-:Y:S02]  /*82c0*/  @!P1 LOP3.LUT R15, R15, 0xfffffffe, RZ, 0xc0, !PT ;  /* 0xfffffffe0f0f9812 */ /* 0x000fe400078ec0ff */
[----:B---3--:R-:W-:Y:S02]  /*82d0*/  @!P2 LOP3.LUT R11, R16, 0xfffffffe, RZ, 0xc0, !PT ;  /* 0xfffffffe100ba812 */ /* 0x008fe400078ec0ff */
[----:B------:R-:W-:Y:S02]  /*82e0*/  @!P3 LOP3.LUT R17, R17, 0xfffffffe, RZ, 0xc0, !PT ;  /* 0xfffffffe1111b812 */ /* 0x000fe400078ec0ff */
[----:B----4-:R-:W-:Y:S01]  /*82f0*/  @!P4 LOP3.LUT R13, R20, 0xfffffffe, RZ, 0xc0, !PT ;  /* 0xfffffffe140dc812 */ /* 0x010fe200078ec0ff */
[----:B0-----:R-:W-:-:S04]  /*8300*/  @!P0 IMAD.WIDE R4, R9, 0x4, R2 ;  /* 0x0000000409048825 */ /* 0x001fc800078e0202 */
[--C-:B-1----:R-:W-:Y:S01]  /*8310*/  @!P1 IMAD.WIDE R6, R15, 0x4, R2.reuse ;  /* 0x000000040f069825 */ /* 0x102fe200078e0202 */
[----:B------:R0:W-:Y:S01]  /*8320*/  @!P0 ST.E.64 desc[UR44][R4.64], R130 ;  /* 0x0000008204008985 */ /* 0x0001e2000c101b2c */
[----:B------:R-:W-:Y:S02]  /*8330*/  ISETP.GE.AND P0, PT, R0, UR4, PT ;  /* 0x0000000400007c0c */ /* 0x000fe4000bf06270 */
[--C-:B------:R-:W-:Y:S01]  /*8340*/  @!P2 IMAD.WIDE R8, R11, 0x4, R2.reuse ;  /* 0x000000040b08a825 */ /* 0x100fe200078e0202 */
[----:B------:R0:W-:Y:S03]  /*8350*/  @!P1 ST.E.64 desc[UR44][R6.64], R134 ;  /* 0x0000008606009985 */ /* 0x0001e6000c101b2c */
[--C-:B------:R-:W-:Y:S01]  /*8360*/  @!P3 IMAD.WIDE R10, R17, 0x4, R2.reuse ;  /* 0x00000004110ab825 */ /* 0x100fe200078e0202 */
[----:B------:R0:W-:Y:S03]  /*8370*/  @!P2 ST.E.64 desc[UR44][R8.64], R138 ;  /* 0x0000008a0800a985 */ /* 0x0001e6000c101b2c */
[----:B------:R-:W-:Y:S01]  /*8380*/  @!P4 IMAD.WIDE R12, R13, 0x4, R2 ;  /* 0x000000040d0cc825 */ /* 0x000fe200078e0202 */
[----:B------:R0:W-:Y:S04]  /*8390*/  @!P3 ST.E.64 desc[UR44][R10.64], R142 ;  /* 0x0000008e0a00b985 */ /* 0x0001e8000c101b2c */
[----:B------:R0:W-:Y:S01]  /*83a0*/  @!P4 ST.E.64 desc[UR44][R12.64], R146 ;  /* 0x000000920c00c985 */ /* 0x0001e2000c101b2c */
[----:B------:R-:W-:Y:S05]  /*83b0*/  @P0 BRA `(.L_x_10) ;  /* 0x0000003c00e00947 */ /* 0x000fea0003800000 */
[----:B------:R-:W-:-:S04]  /*83c0*/  LEA.HI R0, R0, R0, RZ, 0x1 ;  /* 0x0000000000007211 */ /* 0x000fc800078f08ff */
[----:B0-----:R-:W-:-:S05]  /*83d0*/  LOP3.LUT R5, R0, 0xfffffffe, RZ, 0xc0, !PT ;  /* 0xfffffffe00057812 */ /* 0x001fca00078ec0ff */
[----:B------:R-:W-:-:S05]  /*83e0*/  IMAD.WIDE R2, R5, 0x4, R2 ;  /* 0x0000000405027825 */ /* 0x000fca00078e0202 */
[----:B------:R0:W-:Y:S01]  /*83f0*/  ST.E.64 desc[UR44][R2.64], R150 ;  /* 0x0000009602007985 */ /* 0x0001e2000c101b2c */
[----:B------:R-:W-:Y:S05]  /*8400*/  BRA `(.L_x_10) ;  /* 0x0000003c00cc7947 */ /* 0x000fea0003800000 */
.L_x_33:
[----:B------:R-:W0:Y:S02]  /*8410*/  S2R R0, SR_TID.X ;  /* 0x0000000000007919 */ /* 0x000e240000002100 */
[----:B0-----:R-:W-:-:S04]  /*8420*/  IADD3 R2, R0, -0x80, RZ ;  /* 0xffffff8000027810 */ /* 0x001fc80007ffe0ff */
[----:B------:R-:W-:-:S13]  /*8430*/  ISETP.GT.AND P0, PT, R2, 0x7f, PT ;  /* 0x0000007f0200780c */ /* 0x000fda0003f04270 */
[----:B------:R-:W-:Y:S05]  /*8440*/  @P0 BRA `(.L_x_10) ;  /* 0x0000003c00bc0947 */ /* 0x000fea0003800000 */
[----:B------:R-:W0:Y:S01]  /*8450*/  S2R R3, SR_CTAID.X ;  /* 0x0000000000037919 */ /* 0x000e220000002500 */
[----:B------:R-:W1:Y:S01]  /*8460*/  LDC R6, c[0x0][0xbe8] ;  /* 0x0002fa00ff067b82 */ /* 0x000e620000000800 */
[----:B------:R-:W-:Y:S01]  /*8470*/  ULDC UR4, c[0x0][0xa88] ;  /* 0x0002a20000047ab9 */ /* 0x000fe20000000800 */
[----:B0-----:R-:W-:Y:S02]  /*8480*/  IMAD R0, R3, 0x80, R0 ;  /* 0x0000008003007824 */ /* 0x001fe400078e0200 */
[----:B-1----:R-:W-:Y:S02]  /*8490*/  IMAD R3, R6, UR4, RZ ;  /* 0x0000000406037c24 */ /* 0x002fe4000f8e02ff */
[----:B------:R-:W-:-:S05]  /*84a0*/  VIADD R0, R0, 0xffffff80 ;  /* 0xffffff8000007836 */ /* 0x000fca0000000000 */
[----:B------:R-:W-:-:S13]  /*84b0*/  ISETP.GE.AND P0, PT, R0, R3, PT ;  /* 0x000000030000720c */ /* 0x000fda0003f06270 */
[----:B------:R-:W-:Y:S05]  /*84c0*/  @P0 BRA `(.L_x_10) ;  /* 0x0000003c009c0947 */ /* 0x000fea0003800000 */
[----:B------:R-:W-:Y:S01]  /*84d0*/  ISETP.NE.AND P0, PT, R6, 0x1, PT ;  /* 0x000000010600780c */ /* 0x000fe20003f05270 */
[----:B------:R-:W0:Y:S01]  /*84e0*/  S2UR UR7, SR_CTAID.Z ;  /* 0x00000000000779c3 */ /* 0x000e220000002700 */
[----:B------:R-:W-:Y:S01]  /*84f0*/  USHF.R.S32.HI UR6, URZ, 0x1f, UR36 ;  /* 0x0000001f3f067899 */ /* 0x000fe20008011424 */
[----:B------:R-:W-:Y:S01]  /*8500*/  IMAD.MOV.U32 R5, RZ, RZ, R0 ;  /* 0x000000ffff057224 */ /* 0x000fe200078e0000 */
[----:B------:R-:W-:Y:S02]  /*8510*/  ULDC.64 UR8, c[0x0][0xbd0] ;  /* 0x0002f40000087ab9 */ /* 0x000fe40000000a00 */
[----:B------:R-:W-:Y:S02]  /*8520*/  UIMAD UR6, UR6, UR8, URZ ;  /* 0x00000008060672a4 */ /* 0x000fe4000f8e023f */
[----:B------:R-:W-:Y:S01]  /*8530*/  UIMAD.WIDE.U32 UR4, UR36, UR8, URZ ;  /* 0x00000008240472a5 */ /* 0x000fe2000f8e003f */
[----:B------:R-:W1:Y:S01]  /*8540*/  LDC.64 R10, c[0x0][0xbd8] ;  /* 0x0002f600ff0a7b82 */ /* 0x000e620000000a00 */
[----:B------:R-:W-:-:S04]  /*8550*/  UIMAD UR6, UR36, UR9, UR6 ;  /* 0x00000009240672a4 */ /* 0x000fc8000f8e0206 */
[----:B------:R-:W-:Y:S02]  /*8560*/  UIADD3 UR6, UR5, UR6, URZ ;  /* 0x0000000605067290 */ /* 0x000fe4000fffe03f */
[----:B------:R-:W-:Y:S01]  /*8570*/  MOV R3, UR5 ;  /* 0x0000000500037c02 */ /* 0x000fe20008000f00 */
[----:B------:R-:W-:Y:S01]  /*8580*/  IMAD.U32 R2, RZ, RZ, UR4 ;  /* 0x00000004ff027e24 */ /* 0x000fe2000f8e00ff */
[----:B------:R-:W2:Y:S01]  /*8590*/  @P0 LDC R7, c[0x0][0xbec] ;  /* 0x0002fb00ff070b82 */ /* 0x000ea20000000800 */
[----:B------:R-:W-:Y:S01]  /*85a0*/  ULDC.64 UR4, c[0x0][0xbe0] ;  /* 0x0002f80000047ab9 */ /* 0x000fe20000000a00 */
[----:B------:R-:W-:-:S06]  /*85b0*/  IMAD.U32 R3, RZ, RZ, UR6 ;  /* 0x00000006ff037e24 */ /* 0x000fcc000f8e00ff */
[----:B------:R-:W3:Y:S01]  /*85c0*/  @P0 LDC R9, c[0x0][0xbf0] ;  /* 0x0002fc00ff090b82 */ /* 0x000ee20000000800 */
[----:B0-----:R-:W-:-:S07]  /*85d0*/  USHF.R.S32.HI UR8, URZ, 0x1f, UR7 ;  /* 0x0000001f3f087899 */ /* 0x001fce0008011407 */
[----:B------:R-:W0:Y:S01]  /*85e0*/  S2UR UR10, SR_CTAID.Y ;  /* 0x00000000000a79c3 */ /* 0x000e220000002600 */
[C---:B-1----:R-:W-:Y:S02]  /*85f0*/  IMAD R12, R10.reuse, UR8, RZ ;  /* 0x000000080a0c7c24 */ /* 0x042fe4000f8e02ff */
[----:B------:R-:W-:-:S04]  /*8600*/  IMAD.WIDE.U32 R2, R10, UR7, R2 ;  /* 0x000000070a027c25 */ /* 0x000fc8000f8e0002 */
[----:B------:R-:W-:Y:S01]  /*8610*/  IMAD R11, R11, UR7, R12 ;  /* 0x000000070b0b7c24 */ /* 0x000fe2000f8e020c */
[----:B------:R-:W0:Y:S01]  /*8620*/  LDC R8, c[0x0][0xc50] ;  /* 0x00031400ff087b82 */ /* 0x000e220000000800 */
[----:B--2---:R-:W-:-:S04]  /*8630*/  @P0 IMAD.HI.U32 R4, R0, R7, RZ ;  /* 0x0000000700040227 */ /* 0x004fc800078e00ff */
[----:B------:R-:W-:Y:S02]  /*8640*/  IMAD R7, RZ, RZ, -UR36 ;  /* 0x80000024ff077e24 */ /* 0x000fe4000f8e02ff */
[----:B------:R-:W-:Y:S01]  /*8650*/  IMAD.IADD R3, R11, 0x1, R3 ;  /* 0x000000010b037824 */ /* 0x000fe200078e0203 */
[----:B---3--:R-:W-:Y:S01]  /*8660*/  @P0 SHF.R.U32.HI R5, RZ, R9, R4 ;  /* 0x00000009ff050219 */ /* 0x008fe20000011604 */
[----:B0-----:R-:W-:-:S04]  /*8670*/  IMAD R9, R8, R7, UR10 ;  /* 0x0000000a08097e24 */ /* 0x001fc8000f8e0207 */
[----:B------:R-:W-:Y:S02]  /*8680*/  IMAD.MOV R7, RZ, RZ, -R5 ;  /* 0x000000ffff077224 */ /* 0x000fe400078e0a05 */
[----:B------:R-:W-:Y:S01]  /*8690*/  IMAD.WIDE.U32 R2, R9, UR4, R2 ;  /* 0x0000000409027c25 */ /* 0x000fe2000f8e0002 */
[----:B------:R-:W-:-:S03]  /*86a0*/  SHF.R.S32.HI R4, RZ, 0x1f, R9 ;  /* 0x0000001fff047819 */ /* 0x000fc60000011409 */
[----:B------:R-:W-:Y:S01]  /*86b0*/  IMAD R7, R6, R7, R0 ;  /* 0x0000000706077224 */ /* 0x000fe200078e0200 */
[----:B------:R-:W-:Y:S01]  /*86c0*/  IADD3 R2, P0, R5, R2, RZ ;  /* 0x0000000205027210 */ /* 0x000fe20007f1e0ff */
[----:B------:R-:W-:-:S03]  /*86d0*/  IMAD R4, R4, UR4, RZ ;  /* 0x0000000404047c24 */ /* 0x000fc6000f8e02ff */
[----:B------:R-:W-:Y:S01]  /*86e0*/  SHF.R.S32.HI R0, RZ, 0x1f, R7 ;  /* 0x0000001fff007819 */ /* 0x000fe20000011407 */
[----:B------:R-:W-:Y:S01]  /*86f0*/  IMAD R4, R9, UR5, R4 ;  /* 0x0000000509047c24 */ /* 0x000fe2000f8e0204 */
[----:B------:R-:W-:Y:S01]  /*8700*/  SHF.R.S32.HI R9, RZ, 0x1f, R5 ;  /* 0x0000001fff097819 */ /* 0x000fe20000011405 */
[----:B------:R-:W-:Y:S02]  /*8710*/  ULDC.64 UR4, c[0x0][0xbc8] ;  /* 0x0002f20000047ab9 */ /* 0x000fe40000000a00 */
[----:B------:R-:W-:Y:S01]  /*8720*/  IMAD R0, R0, UR4, RZ ;  /* 0x0000000400007c24 */ /* 0x000fe2000f8e02ff */
[----:B------:R-:W-:-:S03]  /*8730*/  IADD3.X R3, R9, R3, R4, P0, !PT ;  /* 0x0000000309037210 */ /* 0x000fc600007fe404 */
[C---:B------:R-:W-:Y:S02]  /*8740*/  IMAD R5, R7.reuse, UR5, R0 ;  /* 0x0000000507057c24 */ /* 0x040fe4000f8e0200 */
[----:B------:R-:W-:Y:S01]  /*8750*/  IMAD.WIDE.U32 R2, R7, UR4, R2 ;  /* 0x0000000407027c25 */ /* 0x000fe2000f8e0002 */
[----:B------:R-:W-:-:S04]  /*8760*/  ULDC.64 UR4, c[0x0][0xba8] ;  /* 0x0002ea0000047ab9 */ /* 0x000fc80000000a00 */
[----:B------:R-:W-:Y:S02]  /*8770*/  IADD3 R3, R3, R5, RZ ;  /* 0x0000000503037210 */ /* 0x000fe40007ffe0ff */
[----:B------:R-:W-:-:S04]  /*8780*/  LEA R4, P0, R2, UR4, 0x2 ;  /* 0x0000000402047c11 */ /* 0x000fc8000f8010ff */
[----:B------:R-:W-:Y:S01]  /*8790*/  LEA.HI.X R5, R2, UR5, R3, 0x2, P0 ;  /* 0x0000000502057c11 */ /* 0x000fe200080f1403 */
[----:B------:R-:W-:-:S05]  /*87a0*/  IMAD.MOV.U32 R3, RZ, RZ, -0x800000 ;  /* 0xff800000ff037424 */ /* 0x000fca00078e00ff */
[----:B------:R4:W-:Y:S01]  /*87b0*/  STG.E desc[UR44][R4.64], R3 ;  /* 0x0000000304007986 */ /* 0x0009e2000c10192c */
[----:B------:R-:W-:Y:S05]  /*87c0*/  BRA `(.L_x_10) ;  /* 0x0000003800dc7947 */ /* 0x000fea0003800000 */
.L_x_8:
[----:B------:R-:W-:-:S08]  /*87d0*/  NOP ;  /* 0x0000000000007918 */ /* 0x000fd00000000000 */
[----:B------:R-:W0:-:S00]  /*87e0*/  USETMAXREG.DEALLOC.CTAPOOL 0x18 ;  /* 0x00000018000079c8 */ /* 0x000e0000080e0500 */
[----:B0-----:R-:W-:Y:S01]  /*87f0*/  LOP3.LUT R19, R0, 0x3, RZ, 0xc0, !PT ;  /* 0x0000000300137812 */ /* 0x001fe200078ec0ff */
[----:B------:R-:W0:Y:S05]  /*8800*/  S2R R17, SR_CTAID.Z ;  /* 0x0000000000117919 */ /* 0x000e2a0000002700 */
[----:B------:R-:W1:Y:S01]  /*8810*/  S2UR UR6, SR_CTAID.Y ;  /* 0x00000000000679c3 */ /* 0x000e620000002600 */
[----:B------:R-:W2:Y:S02]  /*8820*/  SHFL.IDX PT, R0, R19, RZ, 0x1f ;  /* 0x00001fff13007589 */ /* 0x000ea400000e0000 */
[----:B--2---:R-:W-:-:S13]  /*8830*/  ISETP.NE.AND P0, PT, R0, RZ, PT ;  /* 0x000000ff0000720c */ /* 0x004fda0003f05270 */
[----:B01----:R-:W-:Y:S05]  /*8840*/  @!P0 BRA `(.L_x_36) ;  /* 0x0000000000288947 */ /* 0x003fea0003800000 */
[----:B------:R-:W-:Y:S01]  /*8850*/  ULDC UR7, c[0x0][0xc50] ;  /* 0x0003140000077ab9 */ /* 0x000fe20000000800 */
[----:B------:R-:W-:Y:S01]  /*8860*/  UMOV UR36, UR6 ;  /* 0x0000000600247c82 */ /* 0x000fe20008000000 */
[----:B------:R-:W-:-:S06]  /*8870*/  UISETP.NE.AND UP0, UPT, UR7, 0x1, UPT ;  /* 0x000000010700788c */ /* 0x000fcc000bf05270 */
[----:B------:R-:W-:-:S13]  /*8880*/  PLOP3.LUT P0, PT, PT, PT, UP0, 0x80, 0x0 ;  /* 0x000000000000781c */ /* 0x000fda0003f0f008 */
[----:B------:R-:W-:Y:S05]  /*8890*/  @!P0 BRA `(.L_x_37) ;  /* 0x0000000000308947 */ /* 0x000fea0003800000 */
[----:B------:R-:W-:Y:S01]  /*88a0*/  ULDC UR4, c[0x0][0xc54] ;  /* 0x0003150000047ab9 */ /* 0x000fe20000000800 */
[----:B------:R-:W-:Y:S01]  /*88b0*/  ULDC UR36, c[0x0][0xc58] ;  /* 0x0003160000247ab9 */ /* 0x000fe20000000800 */
[----:B------:R-:W-:-:S04]  /*88c0*/  UIMAD.WIDE.U32 UR4, UR6, UR4, URZ ;  /* 0x00000004060472a5 */ /* 0x000fc8000f8e003f */
[----:B------:R-:W-:Y:S01]  /*88d0*/  USHF.R.U32.HI UR36, URZ, UR36, UR5 ;  /* 0x000000243f247299 */ /* 0x000fe20008011605 */
[----:B------:R-:W-:Y:S11]  /*88e0*/  BRA `(.L_x_37) ;  /* 0x00000000001c7947 */ /* 0x000ff60003800000 */
.L_x_36:
[----:B------:R-:W-:Y:S01]  /*88f0*/  ULDC UR7, c[0x0][0xc50] ;  /* 0x0003140000077ab9 */ /* 0x000fe20000000800 */
[----:B------:R-:W-:Y:S01]  /*8900*/  UMOV UR36, UR6 ;  /* 0x0000000600247c82 */ /* 0x000fe20008000000 */
[----:B------:R-:W-:-:S11]  /*8910*/  UISETP.NE.AND UP0, UPT, UR7, 0x1, UPT ;  /* 0x000000010700788c */ /* 0x000fd6000bf05270 */
[----:B------:R-:W-:Y:S01]  /*8920*/  @UP0 ULDC UR4, c[0x0][0xc54] ;  /* 0x0003150000040ab9 */ /* 0x000fe20000000800 */
[----:B------:R-:W-:Y:S01]  /*8930*/  @UP0 ULDC UR8, c[0x0][0xc58] ;  /* 0x0003160000080ab9 */ /* 0x000fe20000000800 */
[----:B------:R-:W-:-:S04]  /*8940*/  UIMAD.WIDE.U32 UR4, UR6, UR4, URZ ;  /* 0x00000004060472a5 */ /* 0x000fc8000f8e003f */
[----:B------:R-:W-:-:S12]  /*8950*/  @UP0 USHF.R.U32.HI UR36, URZ, UR8, UR5 ;  /* 0x000000083f240299 */ /* 0x000fd80008011605 */
.L_x_37:
[----:B------:R-:W-:Y:S01]  /*8960*/  ISETP.GE.AND P0, PT, R17, RZ, PT ;  /* 0x000000ff1100720c */ /* 0x000fe20003f06270 */
[----:B------:R-:W-:Y:S01]  /*8970*/  UIADD3 UR4, -UR36, URZ, URZ ;  /* 0x0000003f24047290 */ /* 0x000fe2000fffe13f */
[----:B------:R-:W-:Y:S02]  /*8980*/  IMAD.MOV.U32 R0, RZ, RZ, 0x1 ;  /* 0x00000001ff007424 */ /* 0x000fe400078e00ff */
[----:B------:R-:W-:Y:S01]  /*8990*/  IMAD.MOV.U32 R6, RZ, RZ, RZ ;  /* 0x000000ffff067224 */ /* 0x000fe200078e00ff */
[----:B------:R-:W-:Y:S01]  /*89a0*/  UIMAD UR6, UR7, UR4, UR6 ;  /* 0x00000004070672a4 */ /* 0x000fe2000f8e0206 */
[----:B------:R-:W-:-:S07]  /*89b0*/  IMAD.MOV.U32 R9, RZ, RZ, 0x1 ;  /* 0x00000001ff097424 */ /* 0x000fce00078e00ff */
[----:B------:R-:W-:Y:S05]  /*89c0*/  @!P0 BRA `(.L_x_38) ;  /* 0x00000034009c8947 */ /* 0x000fea0003800000 */
[----:B------:R-:W-:Y:S01]  /*89d0*/  ULDC.64 UR4, c[0x0][0x418] ;  /* 0x0001060000047ab9 */ /* 0x000fe20000000a00 */
[----:B------:R-:W-:Y:S02]  /*89e0*/  ULOP3.LUT UR41, UR6, 0xffff, URZ, 0xc0, !UPT ;  /* 0x0000ffff06297892 */ /* 0x000fe4000f8ec03f */
[----:B------:R-:W-:Y:S01]  /*89f0*/  UISETP.NE.U32.AND UP0, UPT, UR4, URZ, UPT ;  /* 0x0000003f0400728c */ /* 0x000fe2000bf05070 */
[----:B------:R-:W-:Y:S02]  /*8a00*/  UMOV UR43, URZ ;  /* 0x0000003f002b7c82 */ /* 0x000fe40008000000 */
[----:B------:R-:W-:Y:S01]  /*8a10*/  ULDC UR4, c[0x0][0x424] ;  /* 0x0001090000047ab9 */ /* 0x000fe20000000800 */
[----:B------:R-:W-:-:S03]  /*8a20*/  UISETP.NE.AND.EX UP0, UPT, UR5, URZ, UPT, UP0 ;  /* 0x0000003f0500728c */ /* 0x000fc6000bf05300 */
[----:B------:R-:W-:Y:S01]  /*8a30*/  ULDC UR5, c[0x0][0x2f0] ;  /* 0x0000bc0000057ab9 */ /* 0x000fe20000000800 */
[----:B------:R-:W-:-:S04]  /*8a40*/  USEL UR4, UR4, 0x1, UP0 ;  /* 0x0000000104047887 */ /* 0x000fc80008000000 */
[----:B------:R-:W-:-:S04]  /*8a50*/  UIMAD UR4, UR4, UR5, URZ ;  /* 0x00000005040472a4 */ /* 0x000fc8000f8e023f */
[----:B------:R-:W-:Y:S02]  /*8a60*/  UISETP.GE.AND UP0, UPT, UR4, 0x1, UPT ;  /* 0x000000010400788c */ /* 0x000fe4000bf06270 */
[----:B------:R-:W-:-:S04]  /*8a70*/  UIADD3 UR5, UR4, 0x5f, URZ ;  /* 0x0000005f04057890 */ /* 0x000fc8000fffe03f */
[----:B------:R-:W-:Y:S01]  /*8a80*/  PLOP3.LUT P0, PT, PT, PT, UP0, 0x80, 0x0 ;  /* 0x000000000000781c */ /* 0x000fe20003f0f008 */
[----:B------:R-:W-:-:S04]  /*8a90*/  UIMAD.WIDE UR4, UR5, 0x2aaaaaab, URZ ;  /* 0x2aaaaaab050478a5 */ /* 0x000fc8000f8e023f */
[----:B------:R-:W-:-:S04]  /*8aa0*/  USHF.R.U32.HI UR39, URZ, 0x1f, UR5 ;  /* 0x0000001f3f277899 */ /* 0x000fc80008011605 */
[----:B------:R-:W-:-:S04]  /*8ab0*/  ULEA.HI.SX32 UR39, UR5, UR39, 0x1c ;  /* 0x0000002705277291 */ /* 0x000fc8000f8fe23f */
[----:B------:R-:W-:Y:S08]  /*8ac0*/  @!P0 BRA `(.L_x_39) ;  /* 0x0000000000908947 */ /* 0x000ff00003800000 */
[----:B------:R-:W-:Y:S01]  /*8ad0*/  USHF.R.U32.HI UR6, URZ, 0x10, UR6 ;  /* 0x000000103f067899 */ /* 0x000fe20008011606 */
[----:B------:R-:W-:-:S03]  /*8ae0*/  UMOV UR4, URZ ;  /* 0x0000003f00047c82 */ /* 0x000fc60008000000 */
[----:B------:R-:W-:-:S11]  /*8af0*/  UISETP.NE.AND UP0, UPT, UR6, URZ, UPT ;  /* 0x0000003f0600728c */ /* 0x000fd6000bf05270 */
[----:B------:R-:W-:Y:S02]  /*8b00*/  @!UP0 ULDC UR6, c[0x0][0x9f0] ;  /* 0x00027c0000068ab9 */ /* 0x000fe40000000800 */
[----:B------:R-:W-:Y:S01]  /*8b10*/  MOV R4, UR6 ;  /* 0x0000000600047c02 */ /* 0x000fe20008000f00 */
[----:B------:R-:W-:-:S03]  /*8b20*/  UIADD3 UR7, UR39, -0x1, UR6 ;  /* 0xffffffff27077890 */ /* 0x000fc6000fffe006 */
[-C--:B------:R-:W-:Y:S02]  /*8b30*/  IABS R2, R4.reuse ;  /* 0x0000000400027213 */ /* 0x080fe40000000000 */
[----:B------:R-:W-:Y:S01]  /*8b40*/  IABS R5, R4 ;  /* 0x0000000400057213 */ /* 0x000fe20000000000 */
[----:B------:R-:W-:Y:S01]  /*8b50*/  IMAD.U32 R4, RZ, RZ, UR7 ;  /* 0x00000007ff047e24 */ /* 0x000fe2000f8e00ff */
[----:B------:R-:W-:Y:S01]  /*8b60*/  R2UR UR11, R2 ;  /* 0x00000000020b72ca */ /* 0x000fe200000e0000 */
[----:B------:R-:W-:Y:S02]  /*8b70*/  ULOP3.LUT UR7, UR7, UR6, URZ, 0x3c, !UPT ;  /* 0x0000000607077292 */ /* 0x000fe4000f8e3c3f */
[----:B------:R-:W-:-:S10]  /*8b80*/  IMAD.MOV R5, RZ, RZ, -R5 ;  /* 0x000000ffff057224 */ /* 0x000fd400078e0a05 */
[----:B------:R-:W0:Y:S08]  /*8b90*/  I2F.RP R2, UR11 ;  /* 0x0000000b00027d06 */ /* 0x000e300008209400 */
[----:B0-----:R-:W0:Y:S02]  /*8ba0*/  MUFU.RCP R2, R2 ;  /* 0x0000000200027308 */ /* 0x001e240000001000 */
[----:B0-----:R-:W-:Y:S01]  /*8bb0*/  VIADD R3, R2, 0xffffffe ;  /* 0x0ffffffe02037836 */ /* 0x001fe20000000000 */
[----:B------:R-:W-:Y:S01]  /*8bc0*/  IABS R2, R4 ;  /* 0x0000000400027213 */ /* 0x000fe20000000000 */
[----:B------:R-:W-:-:S03]  /*8bd0*/  IMAD.MOV.U32 R4, RZ, RZ, R5 ;  /* 0x000000ffff047224 */ /* 0x000fc600078e0005 */
[----:B------:R-:W-:Y:S01]  /*8be0*/  R2UR UR9, R2 ;  /* 0x00000000020972ca */ /* 0x000fe200000e0000 */
[----:B------:R-:W0:Y:S01]  /*8bf0*/  F2I.FTZ.U32.TRUNC.NTZ R3, R3 ;  /* 0x0000000300037305 */ /* 0x000e22000021f000 */
[----:B------:R-:W-:Y:S02]  /*8c00*/  R2UR UR10, R4 ;  /* 0x00000000040a72ca */ /* 0x000fe400000e0000 */
[----:B0-----:R-:W-:-:S13]  /*8c10*/  R2UR UR5, R3 ;  /* 0x00000000030572ca */ /* 0x001fda00000e0000 */
[----:B------:R-:W-:-:S04]  /*8c20*/  UIADD3 UR8, URZ, -UR5, URZ ;  /* 0x800000053f087290 */ /* 0x000fc8000fffe03f */
[----:B------:R-:W-:-:S04]  /*8c30*/  UIMAD UR8, UR8, UR11, URZ ;  /* 0x0000000b080872a4 */ /* 0x000fc8000f8e023f */
[----:B------:R-:W-:-:S04]  /*8c40*/  UIMAD.WIDE.U32 UR4, UR5, UR8, UR4 ;  /* 0x00000008050472a5 */ /* 0x000fc8000f8e0004 */
[----:B------:R-:W-:-:S04]  /*8c50*/  UIMAD.WIDE.U32 UR4, UR5, UR9, URZ ;  /* 0x00000009050472a5 */ /* 0x000fc8000f8e003f */
[----:B------:R-:W-:-:S04]  /*8c60*/  UIMAD UR4, UR5, UR10, UR9 ;  /* 0x0000000a050472a4 */ /* 0x000fc8000f8e0209 */
[----:B------:R-:W-:-:S11]  /*8c70*/  UISETP.GT.U32.AND UP1, UPT, UR11, UR4, UPT ;  /* 0x000000040b00728c */ /* 0x000fd6000bf24070 */
[----:B------:R-:W-:Y:S02]  /*8c80*/  @!UP1 UIADD3 UR4, UR4, -UR11, URZ ;  /* 0x8000000b04049290 */ /* 0x000fe4000fffe03f */
[----:B------:R-:W-:Y:S02]  /*8c90*/  @!UP1 UIADD3 UR5, UR5, 0x1, URZ ;  /* 0x0000000105059890 */ /* 0x000fe4000fffe03f */
[----:B------:R-:W-:Y:S02]  /*8ca0*/  UISETP.GE.U32.AND UP0, UPT, UR4, UR11, UPT ;  /* 0x0000000b0400728c */ /* 0x000fe4000bf06070 */
[----:B------:R-:W-:-:S09]  /*8cb0*/  UISETP.GE.AND UP1, UPT, UR7, URZ, UPT ;  /* 0x0000003f0700728c */ /* 0x000fd2000bf26270 */
[----:B------:R-:W-:Y:S02]  /*8cc0*/  @UP0 UIADD3 UR5, UR5, 0x1, URZ ;  /* 0x0000000105050890 */ /* 0x000fe4000fffe03f */
[----:B------:R-:W-:Y:S02]  /*8cd0*/  UISETP.NE.AND UP0, UPT, UR6, URZ, UPT ;  /* 0x0000003f0600728c */ /* 0x000fe4000bf05270 */
[----:B------:R-:W-:-:S09]  /*8ce0*/  @!UP1 UIADD3 UR5, -UR5, URZ, URZ ;  /* 0x0000003f05059290 */ /* 0x000fd2000fffe13f */
[----:B------:R-:W-:-:S07]  /*8cf0*/  @!UP0 ULOP3.LUT UR5, URZ, UR6, URZ, 0x33, !UPT ;  /* 0x000000063f058292 */ /* 0x000fce000f8e333f */
[----:B------:R-:W-:-:S05]  /*8d00*/  UMOV UR43, UR5 ;  /* 0x00000005002b7c82 */ /* 0x000fca0008000000 */
.L_x_39:
[----:B------:R-:W-:Y:S01]  /*8d10*/  UIMAD UR40, UR41, UR43, URZ ;  /* 0x0000002b292872a4 */ /* 0x000fe2000f8e023f */
[----:B------:R-:W-:Y:S01]  /*8d20*/  MOV R2, UR39 ;  /* 0x0000002700027c02 */ /* 0x000fe20008000f00 */
[----:B------:R-:W-:Y:S02]  /*8d30*/  IMAD.MOV.U32 R6, RZ, RZ, RZ ;  /* 0x000000ffff067224 */ /* 0x000fe400078e00ff */
[----:B------:R-:W-:Y:S02]  /*8d40*/  IMAD.MOV.U32 R9, RZ, RZ, 0x1 ;  /* 0x00000001ff097424 */ /* 0x000fe400078e00ff */
[----:B------:R-:W-:-:S05]  /*8d50*/  IMAD.U32 R3, RZ, RZ, UR40 ;  /* 0x00000028ff037e24 */ /* 0x000fca000f8e00ff */
[----:B------:R-:W-:-:S04]  /*8d60*/  VIADDMNMX R18, R3, UR43, R2, PT ;  /* 0x0000002b03127c46 */ /* 0x000fc8000b800102 */
[----:B------:R-:W-:Y:S01]  /*8d70*/  ISETP.GT.AND P0, PT, R18, UR40, PT ;  /* 0x0000002812007c0c */ /* 0x000fe2000bf04270 */
[----:B------:R0:W-:-:S12]  /*8d80*/  STL [R1+0x8], R18 ;  /* 0x0000081201007387 */ /* 0x0001d80000100800 */
[----:B0-----:R-:W-:Y:S05]  /*8d90*/  @!P0 BRA `(.L_x_38) ;  /* 0x0000003000a88947 */ /* 0x001fea0003800000 */
[----:B------:R-:W0:Y:S01]  /*8da0*/  S2UR UR4, SR_CgaCtaId ;  /* 0x00000000000479c3 */ /* 0x000e220000008800 */
[----:B------:R-:W-:Y:S02]  /*8db0*/  UMOV UR38, 0x400 ;  /* 0x0000040000267882 */ /* 0x000fe40000000000 */
[----:B0-----:R-:W-:-:S04]  /*8dc0*/  ULEA UR38, UR4, UR38, 0x18 ;  /* 0x0000002604267291 */ /* 0x001fc8000f8ec03f */
[----:B------:R-:W-:-:S04]  /*8dd0*/  UIADD3 UR4, UR38, 0x1c400, URZ ;  /* 0x0001c40026047890 */ /* 0x000fc8000fffe03f */
[----:B------:R-:W-:-:S06]  /*8de0*/  ULOP3.LUT UP0, URZ, UR4, 0x3ff, URZ, 0xc0, !UPT ;  /* 0x000003ff043f7892 */ /* 0x000fcc000f80c03f */
[----:B------:R-:W-:-:S13]  /*8df0*/  PLOP3.LUT P0, PT, PT, PT, UP0, 0x80, 0x0 ;  /* 0x000000000000781c */ /* 0x000fda0003f0f008 */
[----:B------:R-:W-:Y:S05]  /*8e00*/  @!P0 BRA `(.L_x_40) ;  /* 0x0000000000408947 */ /* 0x000fea0003800000 */
[----:B------:R-:W-:Y:S01]  /*8e10*/  MOV R2, 0x0 ;  /* 0x0000000000027802 */ /* 0x000fe20000000f00 */
[----:B------:R-:W-:Y:S01]  /*8e20*/  ULDC.64 UR6, c[0x4][0x98] ;  /* 0x0100260000067ab9 */ /* 0x000fe20000000a00 */
[----:B------:R-:W-:Y:S01]  /*8e30*/  ULDC.64 UR8, c[0x4][0xa0] ;  /* 0x0100280000087ab9 */ /* 0x000fe20000000a00 */
[----:B------:R-:W-:Y:S01]  /*8e40*/  ULDC.64 UR4, c[0x4][0x8] ;  /* 0x0100020000047ab9 */ /* 0x000fe20000000a00 */
[----:B------:R-:W-:Y:S01]  /*8e50*/  IMAD.U32 R4, RZ, RZ, UR6 ;  /* 0x00000006ff047e24 */ /* 0x000fe2000f8e00ff */
[----:B------:R-:W-:Y:S01]  /*8e60*/  MOV R5, UR7 ;  /* 0x0000000700057c02 */ /* 0x000fe20008000f00 */
[----:B------:R-:W0:Y:S01]  /*8e70*/  LDC.64 R2, c[0x4][R2] ;  /* 0x0100000002027b82 */ /* 0x000e220000000a00 */
[----:B------:R-:W-:Y:S01]  /*8e80*/  IMAD.U32 R6, RZ, RZ, UR8 ;  /* 0x00000008ff067e24 */ /* 0x000fe2000f8e00ff */
[----:B------:R-:W-:Y:S01]  /*8e90*/  MOV R8, 0x70 ;  /* 0x0000007000087802 */ /* 0x000fe20000000f00 */
[----:B------:R-:W-:Y:S02]  /*8ea0*/  IMAD.U32 R7, RZ, RZ, UR9 ;  /* 0x00000009ff077e24 */ /* 0x000fe4000f8e00ff */
[----:B------:R-:W-:-:S02]  /*8eb0*/  IMAD.U32 R10, RZ, RZ, UR4 ;  /* 0x00000004ff0a7e24 */ /* 0x000fc4000f8e00ff */
[----:B------:R-:W-:Y:S02]  /*8ec0*/  IMAD.U32 R11, RZ, RZ, UR5 ;  /* 0x00000005ff0b7e24 */ /* 0x000fe4000f8e00ff */
[----:B------:R-:W-:Y:S02]  /*8ed0*/  IMAD.MOV.U32 R12, RZ, RZ, 0x1 ;  /* 0x00000001ff0c7424 */ /* 0x000fe400078e00ff */
[----:B------:R-:W-:-:S07]  /*8ee0*/  IMAD.MOV.U32 R13, RZ, RZ, RZ ;  /* 0x000000ffff0d7224 */ /* 0x000fce00078e00ff */
[----:B------:R-:W-:-:S07]  /*8ef0*/  LEPC R20, `(.L_x_40) ;  /* 0x000000001014794e */ /* 0x000fce0000000000 */
[----:B0-----:R-:W-:Y:S05]  /*8f00*/  CALL.ABS.NOINC R2 ;  /* 0x0000000002007343 */ /* 0x001fea0003c00000 */
.L_x_40:
        /* <DEDUP_REMOVED lines=8> */
[----:B------:R0:W1:Y:S01]  /*8f90*/  LDC.64 R2, c[0x4][R16] ;  /* 0x0100000010027b82 */ /* 0x0000620000000a00 */
[----:B------:R-:W-:Y:S01]  /*8fa0*/  IMAD.U32 R4, RZ, RZ, UR6 ;  /* 0x00000006ff047e24 */ /* 0x000fe2000f8e00ff */
[----:B------:R-:W-:Y:S01]  /*8fb0*/  MOV R6, UR8 ;  /* 0x0000000800067c02 */ /* 0x000fe20008000f00 */
[----:B------:R-:W-:Y:S01]  /*8fc0*/  IMAD.U32 R5, RZ, RZ, UR7 ;  /* 0x00000007ff057e24 */ /* 0x000fe2000f8e00ff */
[----:B------:R-:W-:Y:S01]  /*8fd0*/  MOV R12, 0x1 ;  /* 0x00000001000c7802 */ /* 0x000fe20000000f00 */
[----:B------:R-:W-:Y:S02]  /*8fe0*/  IMAD.U32 R7, RZ, RZ, UR9 ;  /* 0x00000009ff077e24 */ /* 0x000fe4000f8e00ff */
[----:B------:R-:W-:-:S02]  /*8ff0*/  IMAD.U32 R10, RZ, RZ, UR4 ;  /* 0x00000004ff0a7e24 */ /* 0x000fc4000f8e00ff */
[----:B------:R-:W-:Y:S02]  /*9000*/  IMAD.U32 R11, RZ, RZ, UR5 ;  /* 0x00000005ff0b7e24 */ /* 0x000fe4000f8e00ff */
[----:B------:R-:W-:Y:S02]  /*9010*/  IMAD.MOV.U32 R8, RZ, RZ, 0x70 ;  /* 0x00000070ff087424 */ /* 0x000fe400078e00ff */
[----:B0-----:R-:W-:-:S07]  /*9020*/  IMAD.MOV.U32 R13, RZ, RZ, RZ ;  /* 0x000000ffff0d7224 */ /* 0x001fce00078e00ff */
[----:B------:R-:W-:-:S07]  /*9030*/  LEPC R20, `(.L_x_42) ;  /* 0x000000001014794e */ /* 0x000fce0000000000 */
[----:B-1----:R-:W-:Y:S05]  /*9040*/  CALL.ABS.NOINC R2 ;  /* 0x0000000002007343 */ /* 0x002fea0003c00000 */
.L_x_42:
[----:B------:R0:W1:Y:S01]  /*9050*/  LDC.64 R2, c[0x4][R16] ;  /* 0x0100000010027b82 */ /* 0x0000620000000a00 */
[----:B------:R-:W-:Y:S01]  /*9060*/  ULDC.64 UR6, c[0x4][0x98] ;  /* 0x0100260000067ab9 */ /* 0x000fe20000000a00 */
[----:B------:R-:W-:Y:S01]  /*9070*/  ULDC.64 UR8, c[0x4][0xa0] ;  /* 0x0100280000087ab9 */ /* 0x000fe20000000a00 */
[----:B------:R-:W-:Y:S01]  /*9080*/  ULDC.64 UR4, c[0x4][0x18] ;  /* 0x0100060000047ab9 */ /* 0x000fe20000000a00 */
[----:B------:R-:W-:Y:S01]  /*9090*/  IMAD.U32 R4, RZ, RZ, UR6 ;  /* 0x00000006ff047e24 */ /* 0x000fe2000f8e00ff */
[----:B------:R-:W-:Y:S01]  /*90a0*/  MOV R7, UR9 ;  /* 0x0000000900077c02 */ /* 0x000fe20008000f00 */
[----:B------:R-:W-:Y:S01]  /*90b0*/  IMAD.U32 R5, RZ, RZ, UR7 ;  /* 0x00000007ff057e24 */ /* 0x000fe2000f8e00ff */
[----:B------:R-:W-:Y:S01]  /*90c0*/  MOV R13, RZ ;  /* 0x000000ff000d7202 */ /* 0x000fe20000000f00 */
[----:B------:R-:W-:Y:S02]  /*90d0*/  IMAD.U32 R6, RZ, RZ, UR8 ;  /* 0x00000008ff067e24 */ /* 0x000fe4000f8e00ff */
[----:B------:R-:W-:-:S02]  /*90e0*/  IMAD.U32 R10, RZ, RZ, UR4 ;  /* 0x00000004ff0a7e24 */ /* 0x000fc4000f8e00ff */
[----:B------:R-:W-:Y:S02]  /*90f0*/  IMAD.U32 R11, RZ, RZ, UR5 ;  /* 0x00000005ff0b7e24 */ /* 0x000fe4000f8e00ff */
[----:B------:R-:W-:Y:S02]  /*9100*/  IMAD.MOV.U32 R8, RZ, RZ, 0x70 ;  /* 0x00000070ff087424 */ /* 0x000fe400078e00ff */
[----:B0-----:R-:W-:-:S07]  /*9110*/  IMAD.MOV.U32 R12, RZ, RZ, 0x1 ;  /* 0x00000001ff0c7424 */ /* 0x001fce00078e00ff */
[----:B------:R-:W-:-:S07]  /*9120*/  LEPC R20, `(.L_x_41) ;  /* 0x000000001014794e */ /* 0x000fce0000000000 */
[----:B-1----:R-:W-:Y:S05]  /*9130*/  CALL.ABS.NOINC R2 ;  /* 0x0000000002007343 */ /* 0x002fea0003c00000 */
.L_x_41:
[----:B------:R-:W0:Y:S02]  /*9140*/  LDC.64 R2, c[0x0][0x9f8] ;  /* 0x00027e00ff027b82 */ /* 0x000e240000000a00 */
[----:B0-----:R-:W-:-:S04]  /*9150*/  ISETP.NE.U32.AND P0, PT, R2, RZ, PT ;  /* 0x000000ff0200720c */ /* 0x001fc80003f05070 */
[----:B------:R-:W-:-:S13]  /*9160*/  ISETP.NE.AND.EX P0, PT, R3, RZ, PT, P0 ;  /* 0x000000ff0300720c */ /* 0x000fda0003f05300 */
[----:B------:R-:W0:Y:S02]  /*9170*/  @P0 LDC.64 R2, c[0x0][0x9f8] ;  /* 0x00027e00ff020b82 */ /* 0x000e240000000a00 */
[----:B0-----:R-:W-:-:S05]  /*9180*/  @P0 IMAD.WIDE R2, R17, 0x4, R2 ;  /* 0x0000000411020825 */ /* 0x001fca00078e0202 */
[----:B------:R0:W2:Y:S01]  /*9190*/  @P0 LDG.E R17, desc[UR44][R2.64] ;  /* 0x0000002c02110981 */ /* 0x0000a2000c1e1900 */
[----:B------:R-:W-:Y:S01]  /*91a0*/  UMOV UR4, 0xffffffff ;  /* 0xffffffff00047882 */ /* 0x000fe20000000000 */
[----:B------:R-:W-:Y:S01]  /*91b0*/  VIADD R0, R18, 0xffffffff ;  /* 0xffffffff12007836 */ /* 0x000fe20000000000 */
[----:B0-----:R-:W0:Y:S02]  /*91c0*/  LDC.64 R2, c[0x0][0x418] ;  /* 0x00010600ff027b82 */ /* 0x001e240000000a00 */
[----:B0-----:R-:W-:-:S04]  /*91d0*/  ISETP.NE.U32.AND P0, PT, R2, RZ, PT ;  /* 0x000000ff0200720c */ /* 0x001fc80003f05070 */
[----:B------:R-:W-:-:S04]  /*91e0*/  ISETP.NE.AND.EX P1, PT, R3, RZ, PT, P0 ;  /* 0x000000ff0300720c */ /* 0x000fc80003f25300 */
[----:B------:R-:W-:-:S05]  /*91f0*/  P2R R4, PR, RZ, 0x2 ;  /* 0x00000002ff047803 */ /* 0x000fca0000000000 */
[----:B------:R0:W-:Y:S01]  /*9200*/  STL [R1], R4 ;  /* 0x0000000401007387 */ /* 0x0001e20000100800 */
[----:B--2---:R-:W-:Y:S02]  /*9210*/  SHF.R.S32.HI R18, RZ, 0x1f, R17 ;  /* 0x0000001fff127819 */ /* 0x004fe40000011411 */
[----:B------:R-:W-:Y:S01]  /*9220*/  SEL R16, R17, RZ, !P1 ;  /* 0x000000ff11107207 */ /* 0x000fe20004800000 */
[----:B0-----:R-:W-:Y:S06]  /*9230*/  BRA.DIV UR4, `(.L_x_43) ;  /* 0x0000003204c07947 */ /* 0x001fec000b800000 */
[----:B------:R0:W1:Y:S02]  /*9240*/  SHFL.IDX PT, R14, R19, RZ, 0x1f ;  /* 0x00001fff130e7589 */ /* 0x00006400000e0000 */
.L_x_122:
[----:B------:R2:W-:Y:S01]  /*9250*/  STL [R1+0x4], R0 ;  /* 0x0000040001007387 */ /* 0x0005e20000100800 */
[----:B-1----:R-:W-:Y:S02]  /*9260*/  ISETP.NE.AND P0, PT, R14, RZ, PT ;  /* 0x000000ff0e00720c */ /* 0x002fe40003f05270 */
[----:B------:R-:W-:-:S04]  /*9270*/  PLOP3.LUT P2, PT, PT, PT, PT, 0x8, 0x0 ;  /* 0x000000000000781c */ /* 0x000fc80003f4e170 */
[----:B0-----:R-:W-:-:S07]  /*9280*/  P2R R19, PR, RZ, 0x4 ;  /* 0x00000004ff137803 */ /* 0x001fce0000000000 */
[----:B--2---:R-:W-:Y:S05]  /*9290*/  @P0 BRA `(.L_x_44) ;  /* 0x0000000000e40947 */ /* 0x004fea0003800000 */
[----:B------:R-:W-:-:S03]  /*92a0*/  UMOV UR4, 0xffffffff ;  /* 0xffffffff00047882 */ /* 0x000fc60000000000 */
[----:B------:R-:W-:Y:S05]  /*92b0*/  BRA.DIV UR4, `(.L_x_45) ;  /* 0x0000003204c07947 */ /* 0x000fea000b800000 */
[----:B------:R-:W-:-:S13]  /*92c0*/  ELECT P6, URZ, PT ;  /* 0x00000000003f782f */ /* 0x000fda00038c0000 */
.L_x_125:
[----:B------:R-:W-:Y:S05]  /*92d0*/  @!P6 BRA `(.L_x_44) ;  /* 0x0000000000d4e947 */ /* 0x000fea0003800000 */
[----:B------:R-:W-:Y:S01]  /*92e0*/  IMAD.MOV.U32 R16, RZ, RZ, R17 ;  /* 0x000000ffff107224 */ /* 0x000fe200078e0011 */
[----:B------:R-:W-:Y:S06]  /*92f0*/  @!P1 BRA `(.L_x_46) ;  /* 0x0000000000509947 */ /* 0x000fec0003800000 */
[----:B------:R-:W-:Y:S01]  /*9300*/  IMAD.MOV.U32 R9, RZ, RZ, R0 ;  /* 0x000000ffff097224 */ /* 0x000fe200078e0000 */
[----:B------:R-:W-:Y:S01]  /*9310*/  ULDC.64 UR4, c[0x0][0x428] ;  /* 0x00010a0000047ab9 */ /* 0x000fe20000000a00 */
[----:B------:R-:W0:Y:S01]  /*9320*/  LDC R0, c[0x0][0x43c] ;  /* 0x00010f00ff007b82 */ /* 0x000e220000000800 */
[----:B------:R-:W-:Y:S02]  /*9330*/  IMAD R8, R18, UR4, RZ ;  /* 0x0000000412087c24 */ /* 0x000fe4000f8e02ff */
[----:B------:R-:W-:Y:S02]  /*9340*/  MOV R6, R9 ;  /* 0x0000000900067202 */ /* 0x000fe40000000f00 */
[----:B------:R-:W-:Y:S01]  /*9350*/  IMAD R7, R17, UR5, R8 ;  /* 0x0000000511077c24 */ /* 0x000fe2000f8e0208 */
[----:B0-----:R-:W-:-:S13]  /*9360*/  ISETP.NE.AND P0, PT, R0, 0x1, PT ;  /* 0x000000010000780c */ /* 0x001fda0003f05270 */
[----:B------:R-:W0:Y:S02]  /*9370*/  @P0 LDC.64 R4, c[0x0][0x440] ;  /* 0x00011000ff040b82 */ /* 0x000e240000000a00 */
[----:B0-----:R-:W-:-:S05]  /*9380*/  @P0 IMAD.HI.U32 R4, R9, R4, RZ ;  /* 0x0000000409040227 */ /* 0x001fca00078e00ff */
[----:B------:R-:W-:-:S04]  /*9390*/  @P0 SHF.R.U32.HI R6, RZ, R5, R4 ;  /* 0x00000005ff060219 */ /* 0x000fc80000011604 */
[--C-:B------:R-:W-:Y:S01]  /*93a0*/  SHF.R.S32.HI R5, RZ, 0x1f, R6.reuse ;  /* 0x0000001fff057819 */ /* 0x100fe20000011406 */
[----:B------:R-:W-:-:S04]  /*93b0*/  IMAD.MOV.U32 R4, RZ, RZ, R6 ;  /* 0x000000ffff047224 */ /* 0x000fc800078e0006 */
[----:B------:R-:W-:-:S04]  /*93c0*/  IMAD.WIDE.U32 R4, R17, UR4, R4 ;  /* 0x0000000411047c25 */ /* 0x000fc8000f8e0004 */
[----:B------:R-:W-:Y:S01]  /*93d0*/  IMAD.IADD R5, R5, 0x1, R7 ;  /* 0x0000000105057824 */ /* 0x000fe200078e0207 */
[----:B------:R-:W-:-:S04]  /*93e0*/  LEA R2, P0, R4, R2, 0x2 ;  /* 0x0000000204027211 */ /* 0x000fc800078010ff */
[----:B------:R-:W-:-:S05]  /*93f0*/  LEA.HI.X R3, R4, R3, R5, 0x2, P0 ;  /* 0x0000000304037211 */ /* 0x000fca00000f1405 */
[----:B------:R0:W5:Y:S01]  /*9400*/  LDG.E R16, desc[UR44][R2.64] ;  /* 0x0000002c02107981 */ /* 0x000162000c1e1900 */
[----:B------:R-:W-:-:S04]  /*9410*/  IMAD.MOV R5, RZ, RZ, -R6 ;  /* 0x000000ffff057224 */ /* 0x000fc800078e0a06 */
[----:B------:R-:W-:-:S05]  /*9420*/  IMAD R9, R0, R5, R9 ;  /* 0x0000000500097224 */ /* 0x000fca00078e0209 */
[----:B------:R0:W-:Y:S02]  /*9430*/  STL [R1+0x4], R9 ;  /* 0x0000040901007387 */ /* 0x0001e40000100800 */
.L_x_46:
[----:B------:R-:W-:Y:S01]  /*9440*/  MOV R0, 0x1 ;  /* 0x0000000100007802 */ /* 0x000fe20000000f00 */
[----:B0-----:R-:W0:Y:S03]  /*9450*/  S2R R9, SR_TID.X ;  /* 0x0000000000097919 */ /* 0x001e260000002100 */
[----:B------:R-:W-:-:S04]  /*9460*/  SHF.L.U32 R0, R0, 0x1f, RZ ;  /* 0x0000001f00007819 */ /* 0x000fc800000006ff */
[----:B------:R-:W1:Y:S01]  /*9470*/  SYNCS.PHASECHK.TRANS64.TRYWAIT P0, [UR38+0x22840], R0 ;  /* 0x02284000ff0075a7 */ /* 0x000e620008000166 */
[----:B0-----:R-:W-:-:S04]  /*9480*/  LOP3.LUT R2, R9, 0x7f, RZ, 0xc0, !PT ;  /* 0x0000007f09027812 */ /* 0x001fc800078ec0ff */
[----:B------:R-:W-:Y:S01]  /*9490*/  ISETP.NE.AND P1, PT, R2, RZ, PT ;  /* 0x000000ff0200720c */ /* 0x000fe20003f25270 */
[----:B-1----:R-:W-:-:S12]  /*94a0*/  @!P0 BRA `(.L_x_47) ;  /* 0x0000003000648947 */ /* 0x002fd80003800000 */
.L_x_126:
[----:B------:R-:W-:Y:S05]  /*94b0*/  @P1 BRA `(.L_x_48) ;  /* 0x0000000000181947 */ /* 0x000fea0003800000 */
[----:B------:R-:W1:Y:S01]  /*94c0*/  S2R R2, SR_TID.X ;  /* 0x0000000000027919 */ /* 0x000e620000002100 */
[----:B0-----:R-:W-:-:S04]  /*94d0*/  IMAD.MOV.U32 R0, RZ, RZ, 0x3000 ;  /* 0x00003000ff007424 */ /* 0x001fc800078e00ff */
[----:B------:R2:W-:Y:S01]  /*94e0*/  SYNCS.ARRIVE.TRANS64 RZ, [UR38+0x22830], R0 ;  /* 0x02283000ffff79a7 */ /* 0x0005e20008000026 */
[----:B-1----:R-:W-:-:S13]  /*94f0*/  LOP3.LUT P0, RZ, R2, 0x1f, RZ, 0xc0, !PT ;  /* 0x0000001f02ff7812 */ /* 0x002fda000780c0ff */
[----:B--2---:R-:W-:Y:S05]  /*9500*/  @!P0 BRA `(.L_x_48) ;  /* 0x0000000000048947 */ /* 0x004fea0003800000 */
[----:B------:R-:W-:Y:S01]  /*9510*/  BPT.TRAP 0x1 ;  /* 0x000000040000795c */ /* 0x000fe20000300000 */
.L_x_48:
[----:B0-----:R-:W2:Y:S01]  /*9520*/  LDL R0, [R1+0x4] ;  /* 0x0000040001007983 */ /* 0x001ea20000100800 */
[----:B------:R-:W-:Y:S01]  /*9530*/  ULDC.64 UR4, c[0x0][0x198] ;  /* 0x0000660000047ab9 */ /* 0x000fe20000000a00 */
[----:B-----5:R-:W-:Y:S01]  /*9540*/  R2UR UR13, R16 ;  /* 0x00000000100d72ca */ /* 0x020fe200000e0000 */
[----:B------:R-:W-:Y:S01]  /*9550*/  UIADD3 UR4, UP0, UR4, 0x370, URZ ;  /* 0x0000037004047890 */ /* 0x000fe2000ff1e03f */
[----:B------:R-:W-:Y:S01]  /*9560*/  PLOP3.LUT P0, PT, PT, PT, PT, 0x80, 0x0 ;  /* 0x000000000000781c */ /* 0x000fe20003f0f070 */
[----:B------:R-:W-:Y:S02]  /*9570*/  UIADD3 UR8, UR38, 0x1c400, URZ ;  /* 0x0001c40026087890 */ /* 0x000fe4000fffe03f */
[----:B------:R-:W-:Y:S01]  /*9580*/  UIADD3 UR9, UR38, 0x22830, URZ ;  /* 0x0002283026097890 */ /* 0x000fe2000fffe03f */
[----:B------:R-:W-:Y:S01]  /*9590*/  P2R R19, PR, RZ, 0x1 ;  /* 0x00000001ff137803 */ /* 0x000fe20000000000 */
[----:B------:R-:W-:Y:S01]  /*95a0*/  UIADD3.X UR5, URZ, UR5, URZ, UP0, !UPT ;  /* 0x000000053f057290 */ /* 0x000fe200087fe43f */
[----:B------:R-:W-:Y:S01]  /*95b0*/  UMOV UR6, 0x0 ;  /* 0x0000000000067882 */ /* 0x000fe20000000000 */
[----:B------:R-:W-:Y:S01]  /*95c0*/  UMOV UR7, 0x14f00000 ;  /* 0x14f0000000077882 */ /* 0x000fe20000000000 */
[----:B------:R-:W-:Y:S01]  /*95d0*/  UMOV UR10, URZ ;  /* 0x0000003f000a7c82 */ /* 0x000fe20008000000 */
[----:B------:R-:W-:Y:S01]  /*95e0*/  UMOV UR12, UR36 ;  /* 0x00000024000c7c82 */ /* 0x000fe20008000000 */
[----:B--2---:R-:W-:-:S13]  /*95f0*/  R2UR UR11, R0 ;  /* 0x00000000000b72ca */ /* 0x004fda00000e0000 */
[----:B------:R-:W-:-:S09]  /*9600*/  UIMAD UR11, UR11, 0x60, URZ ;  /* 0x000000600b0b78a4 */ /* 0x000fd2000f8e023f */
[----:B------:R0:W-:Y:S02]  /*9610*/  UTMALDG.4D [UR8], [UR4], desc[UR6] ;  /* 0x00000608040075b4 */ /* 0x0001e40008019000 */
[----:B0-----:R-:W-:Y:S01]  /*9620*/  NOP ;  /* 0x0000000000007918 */ /* 0x001fe20000000000 */
.L_x_44:
[----:B------:R-:W-:Y:S05]  /*9630*/  WARPSYNC.ALL ;  /* 0x0000000000007948 */ /* 0x000fea0003800000 */
[----:B------:R-:W-:Y:S01]  /*9640*/  UIADD3 UR4, UR38, 0x18400, URZ ;  /* 0x0001840026047890 */ /* 0x000fe2000fffe03f */
[----:B------:R-:W-:Y:S03]  /*9650*/  BAR.SYNC.DEFER_BLOCKING 0x8, 0x180 ;  /* 0x0206000000007b1d */ /* 0x000fe60000010000 */
        /* <DEDUP_REMOVED lines=19> */
.L_x_49:
[----:B------:R-:W0:Y:S01]  /*9790*/  LDC R4, c[0x0][0x448] ;  /* 0x00011200ff047b82 */ /* 0x000e220000000800 */
[----:B------:R-:W1:Y:S01]  /*97a0*/  S2R R12, SR_TID.X ;  /* 0x00000000000c7919 */ /* 0x000e620000002100 */
[----:B------:R-:W-:Y:S01]  /*97b0*/  USHF.R.S32.HI UR6, URZ, 0x1f, UR36 ;  /* 0x0000001f3f067899 */ /* 0x000fe20008011424 */
[----:B------:R-:W-:Y:S01]  /*97c0*/  ULDC.64 UR8, c[0x0][0x2d8] ;  /* 0x0000b60000087ab9 */ /* 0x000fe20000000a00 */
[----:B------:R-:W2:Y:S02]  /*97d0*/  S2R R13, SR_CTAID.Z ;  /* 0x00000000000d7919 */ /* 0x000ea40000002700 */
[----:B------:R-:W-:Y:S02]  /*97e0*/  UIMAD UR6, UR6, UR8, URZ ;  /* 0x00000008060672a4 */ /* 0x000fe4000f8e023f */
[----:B------:R-:W3:Y:S01]  /*97f0*/  LDC.64 R2, c[0x0][0x2e0] ;  /* 0x0000b800ff027b82 */ /* 0x000ee20000000a00 */
[----:B------:R-:W4:Y:S01]  /*9800*/  S2R R10, SR_CTAID.X ;  /* 0x00000000000a7919 */ /* 0x000f220000002500 */
[----:B------:R-:W-:-:S02]  /*9810*/  UIMAD.WIDE.U32 UR4, UR36, UR8, URZ ;  /* 0x00000008240472a5 */ /* 0x000fc4000f8e003f */
[----:B------:R-:W-:-:S04]  /*9820*/  UIMAD UR6, UR36, UR9, UR6 ;  /* 0x00000009240672a4 */ /* 0x000fc8000f8e0206 */
[----:B------:R-:W-:Y:S01]  /*9830*/  UIADD3 UR5, UR5, UR6, URZ ;  /* 0x0000000605057290 */ /* 0x000fe2000fffe03f */
[----:B0-----:R-:W-:Y:S02]  /*9840*/  ISETP.NE.AND P0, PT, R4, 0x1, PT ;  /* 0x000000010400780c */ /* 0x001fe40003f05270 */
[C---:B-1----:R-:W-:Y:S01]  /*9850*/  LOP3.LUT R11, R12.reuse, 0x7f, RZ, 0xc0, !PT ;  /* 0x0000007f0c0b7812 */ /* 0x042fe200078ec0ff */
[----:B------:R-:W-:-:S10]  /*9860*/  IMAD.SHL.U32 R0, R12, 0x10, RZ ;  /* 0x000000100c007824 */ /* 0x000fd400078e00ff */
[----:B------:R-:W0:Y:S01]  /*9870*/  @P0 LDC R5, c[0x0][0x44c] ;  /* 0x00011300ff050b82 */ /* 0x000e220000000800 */
[----:B------:R-:W-:Y:S02]  /*9880*/  SHF.R.U32.HI R7, RZ, 0x3, R11 ;  /* 0x00000003ff077819 */ /* 0x000fe4000001160b */
[----:B--2---:R-:W-:Y:S02]  /*9890*/  SHF.R.S32.HI R9, RZ, 0x1f, R13 ;  /* 0x0000001fff097819 */ /* 0x004fe4000001140d */
[----:B------:R-:W-:-:S03]  /*98a0*/  LOP3.LUT R0, R7, 0x70, R0, 0xf8, !PT ;  /* 0x0000007007007812 */ /* 0x000fc600078ef800 */
[----:B------:R-:W1:Y:S01]  /*98b0*/  @P0 LDC R6, c[0x0][0x450] ;  /* 0x00011400ff060b82 */ /* 0x000e620000000800 */
[----:B---3--:R-:W-:Y:S01]  /*98c0*/  IMAD R8, R9, R2, RZ ;  /* 0x0000000209087224 */ /* 0x008fe200078e02ff */
[----:B----4-:R-:W-:-:S03]  /*98d0*/  LEA R0, R10, R0, 0x7 ;  /* 0x000000000a007211 */ /* 0x010fc600078e38ff */
[----:B------:R-:W-:Y:S02]  /*98e0*/  IMAD R9, R13, R3, R8 ;  /* 0x000000030d097224 */ /* 0x000fe400078e0208 */
[----:B0-----:R-:W-:-:S04]  /*98f0*/  @P0 IMAD.HI.U32 R3, R0, R5, RZ ;  /* 0x0000000500030227 */ /* 0x001fc800078e00ff */
[----:B------:R-:W-:Y:S01]  /*9900*/  IMAD.MOV.U32 R5, RZ, RZ, R0 ;  /* 0x000000ffff057224 */ /* 0x000fe200078e0000 */
[----:B-1----:R-:W-:Y:S01]  /*9910*/  @P0 SHF.R.U32.HI R5, RZ, R6, R3 ;  /* 0x00000006ff050219 */ /* 0x002fe20000011603 */
[----:B------:R-:W-:Y:S01]  /*9920*/  IMAD.WIDE.U32 R2, R13, R2, UR4 ;  /* 0x000000040d027e25 */ /* 0x000fe2000f8e0002 */
[----:B------:R-:W-:Y:S02]  /*9930*/  ULDC.64 UR4, c[0x0][0x2d0] ;  /* 0x0000b40000047ab9 */ /* 0x000fe40000000a00 */
[----:B------:R-:W-:Y:S01]  /*9940*/  SHF.R.S32.HI R6, RZ, 0x1f, R5 ;  /* 0x0000001fff067819 */ /* 0x000fe20000011405 */
[----:B------:R-:W-:Y:S02]  /*9950*/  IMAD.IADD R3, R3, 0x1, R9 ;  /* 0x0000000103037824 */ /* 0x000fe400078e0209 */
[----:B------:R-:W-:Y:S02]  /*9960*/  IMAD.MOV R9, RZ, RZ, -R5 ;  /* 0x000000ffff097224 */ /* 0x000fe400078e0a05 */
[----:B------:R-:W-:-:S02]  /*9970*/  IMAD R6, R6, UR4, RZ ;  /* 0x0000000406067c24 */ /* 0x000fc4000f8e02ff */
[----:B------:R-:W-:Y:S02]  /*9980*/  IMAD R0, R4, R9, R0 ;  /* 0x0000000904007224 */ /* 0x000fe400078e0200 */
[C---:B------:R-:W-:Y:S02]  /*9990*/  IMAD R9, R5.reuse, UR5, R6 ;  /* 0x0000000505097c24 */ /* 0x040fe4000f8e0206 */
[----:B------:R-:W-:Y:S01]  /*99a0*/  IMAD.WIDE.U32 R2, R5, UR4, R2 ;  /* 0x0000000405027c25 */ /* 0x000fe2000f8e0002 */
[----:B------:R-:W-:Y:S01]  /*99b0*/  SHF.R.S32.HI R5, RZ, 0x1f, R0 ;  /* 0x0000001fff057819 */ /* 0x000fe20000011400 */
[----:B------:R-:W-:Y:S02]  /*99c0*/  ULDC.64 UR4, c[0x0][0x2c8] ;  /* 0x0000b20000047ab9 */ /* 0x000fe40000000a00 */
[----:B------:R-:W-:Y:S01]  /*99d0*/  IMAD.SHL.U32 R6, R11, 0x8, RZ ;  /* 0x000000080b067824 */ /* 0x000fe200078e00ff */
[----:B------:R-:W-:Y:S01]  /*99e0*/  IADD3 R3, R3, R9, RZ ;  /* 0x0000000903037210 */ /* 0x000fe20007ffe0ff */
[----:B------:R-:W-:-:S04]  /*99f0*/  IMAD R5, R5, UR4, RZ ;  /* 0x0000000405057c24 */ /* 0x000fc8000f8e02ff */
[C---:B------:R-:W-:Y:S02]  /*9a00*/  IMAD R5, R0.reuse, UR5, R5 ;  /* 0x0000000500057c24 */ /* 0x040fe4000f8e0205 */
[----:B------:R-:W-:Y:S01]  /*9a10*/  IMAD.WIDE.U32 R2, R0, UR4, R2 ;  /* 0x0000000400027c25 */ /* 0x000fe2000f8e0002 */
[----:B------:R-:W-:-:S03]  /*9a20*/  ULDC.64 UR4, c[0x0][0x280] ;  /* 0x0000a00000047ab9 */ /* 0x000fc60000000a00 */
[----:B------:R-:W-:Y:S01]  /*9a30*/  IMAD.IADD R5, R3, 0x1, R5 ;  /* 0x0000000103057824 */ /* 0x000fe200078e0205 */
[----:B------:R-:W-:Y:S01]  /*9a40*/  LEA R0, P0, R2, UR4, 0x1 ;  /* 0x0000000402007c11 */ /* 0x000fe2000f8008ff */
[----:B------:R-:W-:-:S03]  /*9a50*/  ULDC UR4, c[0x0][0x2b8] ;  /* 0x0000ae0000047ab9 */ /* 0x000fc60000000800 */
[----:B------:R-:W-:Y:S01]  /*9a60*/  LEA.HI.X R5, R2, UR5, R5, 0x1, P0 ;  /* 0x0000000502057c11 */ /* 0x000fe200080f0c05 */
[----:B------:R-:W-:-:S05]  /*9a70*/  IMAD.SHL.U32 R2, R12, 0x8, RZ ;  /* 0x000000080c027824 */ /* 0x000fca00078e00ff */
[C---:B------:R-:W-:Y:S02]  /*9a80*/  LOP3.LUT R8, R2.reuse, 0x38, RZ, 0xc0, !PT ;  /* 0x0000003802087812 */ /* 0x040fe400078ec0ff */
[----:B------:R-:W-:Y:S02]  /*9a90*/  LOP3.LUT R2, R2, 0x1f8, RZ, 0xc0, !PT ;  /* 0x000001f802027812 */ /* 0x000fe400078ec0ff */
[----:B------:R-:W-:Y:S01]  /*9aa0*/  ISETP.GE.AND P0, PT, R8, UR4, PT ;  /* 0x0000000408007c0c */ /* 0x000fe2000bf06270 */
[----:B------:R-:W-:Y:S01]  /*9ab0*/  UMOV UR4, 0xffffffff ;  /* 0xffffffff00047882 */ /* 0x000fe20000000000 */
[----:B------:R-:W-:-:S04]  /*9ac0*/  LOP3.LUT R3, R2, 0x38, R12, 0x78, !PT ;  /* 0x0000003802037812 */ /* 0x000fc800078e780c */
[----:B------:R-:W-:Y:S01]  /*9ad0*/  LOP3.LUT R6, R3, 0x200, R6, 0xf8, !PT ;  /* 0x0000020003067812 */ /* 0x000fe200078ef806 */
[----:B------:R-:W-:Y:S06]  /*9ae0*/  BRA.DIV UR4, `(.L_x_50) ;  /* 0x0000002a04ec7947 */ /* 0x000fec000b800000 */
[----:B------:R-:W0:Y:S01]  /*9af0*/  SHFL.IDX PT, R14, R0, RZ, 0x181f ;  /* 0x00181fff000e7589 */ /* 0x000e2200000e0000 */
[----:B------:R-:W-:Y:S01]  /*9b00*/  ULDC UR4, c[0x0][0x288] ;  /* 0x0000a20000047ab9 */ /* 0x000fe20000000800 */
[----:B------:R-:W-:Y:S01]  /*9b10*/  LEA R7, R10, R7, 0x7 ;  /* 0x000000070a077211 */ /* 0x000fe200078e38ff */
[----:B------:R-:W-:Y:S01]  /*9b20*/  IMAD R4, R4, UR4, RZ ;  /* 0x0000000404047c24 */ /* 0x000fe2000f8e02ff */
[----:B------:R-:W1:Y:S03]  /*9b30*/  SHFL.IDX PT, R2, R5, RZ, 0x181f ;  /* 0x00181fff05027589 */ /* 0x000e6600000e0000 */
[C---:B------:R-:W-:Y:S01]  /*9b40*/  VIADD R11, R7.reuse, 0x10 ;  /* 0x00000010070b7836 */ /* 0x040fe20000000000 */
[----:B------:R-:W-:-:S13]  /*9b50*/  ISETP.GE.AND P1, PT, R7, R4, PT ;  /* 0x000000040700720c */ /* 0x000fda0003f26270 */
[----:B------:R-:W-:Y:S02]  /*9b60*/  @!P1 LEA R9, R6, UR38, 0x1 ;  /* 0x0000002606099c11 */ /* 0x000fe4000f8e08ff */
[----:B0-----:R-:W-:-:S05]  /*9b70*/  @!P1 LEA R14, P2, R8, R14, 0x1 ;  /* 0x0000000e080e9211 */ /* 0x001fca00078408ff */
[----:B-1----:R-:W-:Y:S02]  /*9b80*/  @!P1 IMAD.X R3, RZ, RZ, R2, P2 ;  /* 0x000000ffff039224 */ /* 0x002fe400010e0602 */
[----:B------:R-:W-:Y:S02]  /*9b90*/  @!P1 IMAD.MOV.U32 R2, RZ, RZ, R14 ;  /* 0x000000ffff029224 */ /* 0x000fe400078e000e */
[----:B------:R-:W0:Y:S04]  /*9ba0*/  SHFL.IDX PT, R14, R0, 0x1, 0x181f ;  /* 0x00381f00000e7f89 */ /* 0x000e2800000e0000 */
[----:B------:R1:W-:Y:S01]  /*9bb0*/  @!P1 LDGSTS.E.BYPASS.LTC128B.128 [R9+0x18400], desc[UR44][R2.64], !P0 ;  /* 0x1840000002099fae */ /* 0x0003e2000c101d6c */
[----:B------:R-:W-:Y:S01]  /*9bc0*/  ISETP.GE.AND P1, PT, R11, R4, PT ;  /* 0x000000040b00720c */ /* 0x000fe20003f26270 */
[----:B------:R-:W-:-:S02]  /*9bd0*/  VIADD R11, R7, 0x30 ;  /* 0x00000030070b7836 */ /* 0x000fc40000000000 */
[----:B-1----:R-:W1:Y:S01]  /*9be0*/  SHFL.IDX PT, R2, R5, 0x1, 0x181f ;  /* 0x00381f0005027f89 */ /* 0x002e6200000e0000 */
[----:B------:R-:W-:-:S09]  /*9bf0*/  VIADD R9, R7, 0x20 ;  /* 0x0000002007097836 */ /* 0x000fd20000000000 */
[----:B------:R-:W-:Y:S02]  /*9c00*/  @!P1 LEA R21, R6, UR38, 0x1 ;  /* 0x0000002606159c11 */ /* 0x000fe4000f8e08ff */
[----:B0-----:R-:W-:-:S04]  /*9c10*/  @!P1 LEA R14, P2, R8, R14, 0x1 ;  /* 0x0000000e080e9211 */ /* 0x001fc800078408ff */
[----:B-1----:R-:W-:Y:S01]  /*9c20*/  @!P1 IADD3.X R3, RZ, R2, RZ, P2, !PT ;  /* 0x00000002ff039210 */ /* 0x002fe200017fe4ff */
[----:B------:R-:W-:Y:S02]  /*9c30*/  @!P1 IMAD.MOV.U32 R2, RZ, RZ, R14 ;  /* 0x000000ffff029224 */ /* 0x000fe400078e000e */
[----:B------:R-:W0:Y:S04]  /*9c40*/  SHFL.IDX PT, R14, R0, 0x2, 0x181f ;  /* 0x00581f00000e7f89 */ /* 0x000e2800000e0000 */
[----:B------:R1:W-:Y:S01]  /*9c50*/  @!P1 LDGSTS.E.BYPASS.LTC128B.128 [R21+0x18c00], desc[UR44][R2.64], !P0 ;  /* 0x18c0000002159fae */ /* 0x0003e2000c101d6c */
[----:B------:R-:W-:-:S03]  /*9c60*/  ISETP.GE.AND P1, PT, R9, R4, PT ;  /* 0x000000040900720c */ /* 0x000fc60003f26270 */
[----:B-1----:R-:W1:Y:S10]  /*9c70*/  SHFL.IDX PT, R2, R5, 0x2, 0x181f ;  /* 0x00581f0005027f89 */ /* 0x002e7400000e0000 */
[----:B------:R-:W-:-:S02]  /*9c80*/  @!P1 LEA R9, R6, UR38, 0x1 ;  /* 0x0000002606099c11 */ /* 0x000fc4000f8e08ff */
[----:B0-----:R-:W-:-:S05]  /*9c90*/  @!P1 LEA R14, P2, R8, R14, 0x1 ;  /* 0x0000000e080e9211 */ /* 0x001fca00078408ff */
[----:B-1----:R-:W-:Y:S01]  /*9ca0*/  @!P1 IMAD.X R3, RZ, RZ, R2, P2 ;  /* 0x000000ffff039224 */ /* 0x002fe200010e0602 */
[----:B------:R-:W-:Y:S02]  /*9cb0*/  @!P1 MOV R2, R14 ;  /* 0x0000000e00029202 */ /* 0x000fe40000000f00 */
[----:B------:R-:W0:Y:S04]  /*9cc0*/  SHFL.IDX PT, R14, R0, 0x3, 0x181f ;  /* 0x00781f00000e7f89 */ /* 0x000e2800000e0000 */
[----:B------:R1:W-:Y:S01]  /*9cd0*/  @!P1 LDGSTS.E.BYPASS.LTC128B.128 [R9+0x19400], desc[UR44][R2.64], !P0 ;  /* 0x1940000002099fae */ /* 0x0003e2000c101d6c */
[----:B------:R-:W-:Y:S01]  /*9ce0*/  ISETP.GE.AND P1, PT, R11, R4, PT ;  /* 0x000000040b00720c */ /* 0x000fe20003f26270 */
[C---:B------:R-:W-:Y:S02]  /*9cf0*/  VIADD R11, R7.reuse, 0x50 ;  /* 0x00000050070b7836 */ /* 0x040fe40000000000 */
[----:B-1----:R-:W1:Y:S01]  /*9d00*/  SHFL.IDX PT, R2, R5, 0x3, 0x181f ;  /* 0x00781f0005027f89 */ /* 0x002e6200000e0000 */
[----:B------:R-:W-:-:S09]  /*9d10*/  IADD3 R9, R7, 0x40, RZ ;  /* 0x0000004007097810 */ /* 0x000fd20007ffe0ff */
[----:B------:R-:W-:Y:S02]  /*9d20*/  @!P1 LEA R21, R6, UR38, 0x1 ;  /* 0x0000002606159c11 */ /* 0x000fe4000f8e08ff */
[----:B0-----:R-:W-:-:S05]  /*9d30*/  @!P1 LEA R14, P2, R8, R14, 0x1 ;  /* 0x0000000e080e9211 */ /* 0x001fca00078408ff */
[----:B-1----:R-:W-:Y:S02]  /*9d40*/  @!P1 IMAD.X R3, RZ, RZ, R2, P2 ;  /* 0x000000ffff039224 */ /* 0x002fe400010e0602 */
[----:B------:R-:W-:Y:S02]  /*9d50*/  @!P1 IMAD.MOV.U32 R2, RZ, RZ, R14 ;  /* 0x000000ffff029224 */ /* 0x000fe400078e000e */
[----:B------:R-:W0:Y:S04]  /*9d60*/  SHFL.IDX PT, R14, R0, 0x4, 0x181f ;  /* 0x00981f00000e7f89 */ /* 0x000e2800000e0000 */
[----:B------:R1:W-:Y:S01]  /*9d70*/  @!P1 LDGSTS.E.BYPASS.LTC128B.128 [R21+0x19c00], desc[UR44][R2.64], !P0 ;  /* 0x19c0000002159fae */ /* 0x0003e2000c101d6c */
[----:B------:R-:W-:-:S03]  /*9d80*/  ISETP.GE.AND P1, PT, R9, R4, PT ;  /* 0x000000040900720c */ /* 0x000fc60003f26270 */
[----:B-1----:R-:W1:Y:S10]  /*9d90*/  SHFL.IDX PT, R2, R5, 0x4, 0x181f ;  /* 0x00981f0005027f89 */ /* 0x002e7400000e0000 */
[----:B------:R-:W-:-:S02]  /*9da0*/  @!P1 LEA R9, R6, UR38, 0x1 ;  /* 0x0000002606099c11 */ /* 0x000fc4000f8e08ff */
[----:B0-----:R-:W-:-:S05]  /*9db0*/  @!P1 LEA R14, P2, R8, R14, 0x1 ;  /* 0x0000000e080e9211 */ /* 0x001fca00078408ff */
[----:B-1----:R-:W-:Y:S02]  /*9dc0*/  @!P1 IMAD.X R3, RZ, RZ, R2, P2 ;  /* 0x000000ffff039224 */ /* 0x002fe400010e0602 */
[----:B------:R-:W-:Y:S02]  /*9dd0*/  @!P1 IMAD.MOV.U32 R2, RZ, RZ, R14 ;  /* 0x000000ffff029224 */ /* 0x000fe400078e000e */
[----:B------:R-:W0:Y:S04]  /*9de0*/  SHFL.IDX PT, R14, R0, 0x5, 0x181f ;  /* 0x00b81f00000e7f89 */ /* 0x000e2800000e0000 */
[----:B------:R1:W-:Y:S01]  /*9df0*/  @!P1 LDGSTS.E.BYPASS.LTC128B.128 [R9+0x1a400], desc[UR44][R2.64], !P0 ;  /* 0x1a40000002099fae */ /* 0x0003e2000c101d6c */
[----:B------:R-:W-:-:S03]  /*9e00*/  ISETP.GE.AND P1, PT, R11, R4, PT ;  /* 0x000000040b00720c */ /* 0x000fc60003f26270 */
        /* <DEDUP_REMOVED lines=10> */
[----:B------:R-:W-:Y:S01]  /*9eb0*/  @!P1 LEA R9, R6, UR38, 0x1 ;  /* 0x0000002606099c11 */ /* 0x000fe2000f8e08ff */
[----:B------:R-:W2:Y:S01]  /*9ec0*/  SHFL.IDX PT, R5, R5, 0x7, 0x181f ;  /* 0x00f81f0005057f89 */ /* 0x000ea200000e0000 */
[----:B0-----:R-:W-:-:S05]  /*9ed0*/  @!P1 LEA R14, P2, R8, R14, 0x1 ;  /* 0x0000000e080e9211 */ /* 0x001fca00078408ff */
[----:B-1----:R-:W-:Y:S01]  /*9ee0*/  @!P1 IMAD.X R3, RZ, RZ, R2, P2 ;  /* 0x000000ffff039224 */ /* 0x002fe200010e0602 */
[----:B------:R-:W-:Y:S02]  /*9ef0*/  @!P1 MOV R2, R14 ;  /* 0x0000000e00029202 */ /* 0x000fe40000000f00 */
[----:B------:R0:W1:Y:S04]  /*9f00*/  SHFL.IDX PT, R14, R0, 0x7, 0x181f ;  /* 0x00f81f00000e7f89 */ /* 0x00006800000e0000 */
[----:B--2---:R0:W-:Y:S02]  /*9f10*/  @!P1 LDGSTS.E.BYPASS.LTC128B.128 [R9+0x1b400], desc[UR44][R2.64], !P0 ;  /* 0x1b40000002099fae */ /* 0x0041e4000c101d6c */
.L_x_143:
[----:B------:R-:W-:-:S05]  /*9f20*/  VIADD R7, R7, 0x70 ;  /* 0x0000007007077836 */ /* 0x000fca0000000000 */
[----:B------:R-:W-:Y:S01]  /*9f30*/  ISETP.GE.AND P1, PT, R7, R4, PT ;  /* 0x000000040700720c */ /* 0x000fe20003f26270 */
[----:B------:R-:W-:-:S05]  /*9f40*/  IMAD.MOV.U32 R4, RZ, RZ, 0x1 ;  /* 0x00000001ff047424 */ /* 0x000fca00078e00ff */
[----:B------:R-:W-:-:S07]  /*9f50*/  SHF.L.U32 R4, R4, 0x1f, RZ ;  /* 0x0000001f04047819 */ /* 0x000fce00000006ff */
[----:B01----:R-:W-:-:S05]  /*9f60*/  @!P1 LEA R2, P2, R8, R14, 0x1 ;  /* 0x0000000e08029211 */ /* 0x003fca00078408ff */
[----:B------:R-:W-:Y:S01]  /*9f70*/  @!P1 IMAD.X R3, RZ, RZ, R5, P2 ;  /* 0x000000ffff039224 */ /* 0x000fe200010e0605 */
[----:B------:R-:W-:-:S05]  /*9f80*/  @!P1 LEA R5, R6, UR38, 0x1 ;  /* 0x0000002606059c11 */ /* 0x000fca000f8e08ff */
[----:B------:R-:W-:Y:S01]  /*9f90*/  @!PT LDS RZ, [RZ] ;  /* 0x00000000fffff984 */ /* 0x000fe20000000800 */
[----:B------:R-:W-:Y:S01]  /*9fa0*/  @!PT LDS RZ, [RZ] ;  /* 0x00000000fffff984 */ /* 0x000fe20000000800 */
[----:B------:R-:W-:Y:S01]  /*9fb0*/  @!PT LDS RZ, [RZ] ;  /* 0x00000000fffff984 */ /* 0x000fe20000000800 */
[----:B------:R0:W-:Y:S01]  /*9fc0*/  @!P1 LDGSTS.E.BYPASS.LTC128B.128 [R5+0x1bc00], desc[UR44][R2.64], !P0 ;  /* 0x1bc0000002059fae */ /* 0x0001e2000c101d6c */
[----:B------:R-:W-:Y:S01]  /*9fd0*/  NOP ;  /* 0x0000000000007918 */ /* 0x000fe20000000000 */
[----:B------:R-:W-:Y:S02]  /*9fe0*/  SYNCS.ARRIVE.TRANS64.RED.A0T1 RZ, [UR38+0x22800], RZ ;  /* 0x022800ffffff79a7 */ /* 0x000fe40008200426 */
[----:B------:R-:W-:Y:S01]  /*9ff0*/  ARRIVES.LDGSTSBAR.64.TRANSCNT [UR38+0x22800] ;  /* 0x02280000ff0079b0 */ /* 0x000fe20008000aa6 */
[----:B------:R-:W-:Y:S01]  /*a000*/  NOP ;  /* 0x0000000000007918 */ /* 0x000fe20000000000 */
[----:B------:R-:W-:Y:S01]  /*a010*/  SYNCS.ARRIVE.TRANS64.A1T0 RZ, [UR38+0x22800], RZ ;  /* 0x022800ffffff79a7 */ /* 0x000fe20008100026 */
[----:B------:R-:W1:Y:S02]  /*a020*/  SYNCS.PHASECHK.TRANS64.TRYWAIT P0, [UR38+0x22820], R4 ;  /* 0x02282004ff0075a7 */ /* 0x000e640008000166 */
[----:B01----:R-:W-:Y:S05]  /*a030*/  @!P0 BRA `(.L_x_51) ;  /* 0x0000003000048947 */ /* 0x003fea0003800000 */
.L_x_144:
[----:B------:R-:W-:Y:S01]  /*a040*/  ISETP.NE.AND P0, PT, R19, RZ, PT ;  /* 0x000000ff1300720c */ /* 0x000fe20003f05270 */
[----:B------:R-:W-:Y:S01]  /*a050*/  BSSY B0, `(.L_x_52) ;  /* 0x000004b000007945 */ /* 0x000fe20003800000 */
[----:B------:R-:W-:-:S11]  /*a060*/  MOV R0, 0x1 ;  /* 0x0000000100007802 */ /* 0x000fd60000000f00 */
[----:B------:R-:W-:Y:S05]  /*a070*/  @!P0 BRA `(.L_x_53) ;  /* 0x0000000400208947 */ /* 0x000fea0003800000 */
[----:B------:R-:W1:Y:S01]  /*a080*/  SYNCS.PHASECHK.TRANS64.TRYWAIT P0, [UR38+0x22860], R4 ;  /* 0x02286004ff0075a7 */ /* 0x000e620008000166 */
[----:B------:R-:W2:Y:S02]  /*a090*/  S2R R2, SR_TID.X ;  /* 0x0000000000027919 */ /* 0x000ea40000002100 */
[----:B--2---:R-:W-:-:S04]  /*a0a0*/  LOP3.LUT R2, R2, 0x7f, RZ, 0xc0, !PT ;  /* 0x0000007f02027812 */ /* 0x004fc800078ec0ff */
[----:B------:R-:W-:Y:S01]  /*a0b0*/  ISETP.NE.AND P1, PT, R2, RZ, PT ;  /* 0x000000ff0200720c */ /* 0x000fe20003f25270 */
[----:B-1----:R-:W-:-:S12]  /*a0c0*/  @!P0 BRA `(.L_x_54) ;  /* 0x0000002c00f88947 */ /* 0x002fd80003800000 */
.L_x_145:
[----:B------:R-:W-:Y:S04]  /*a0d0*/  BSSY B1, `(.L_x_55) ;  /* 0x0000008000017945 */ /* 0x000fe80003800000 */
[----:B------:R-:W-:Y:S05]  /*a0e0*/  @P1 BRA `(.L_x_56) ;  /* 0x0000000000181947 */ /* 0x000fea0003800000 */
[----:B0-----:R-:W0:Y:S01]  /*a0f0*/  S2R R3, SR_TID.X ;  /* 0x0000000000037919 */ /* 0x001e220000002100 */
[----:B------:R-:W-:-:S04]  /*a100*/  IMAD.MOV.U32 R2, RZ, RZ, 0xc000 ;  /* 0x0000c000ff027424 */ /* 0x000fc800078e00ff */
[----:B------:R1:W-:Y:S01]  /*a110*/  SYNCS.ARRIVE.TRANS64 RZ, [UR38+0x22850], R2 ;  /* 0x02285002ffff79a7 */ /* 0x0003e20008000026 */
[----:B0-----:R-:W-:-:S13]  /*a120*/  LOP3.LUT P0, RZ, R3, 0x1f, RZ, 0xc0, !PT ;  /* 0x0000001f03ff7812 */ /* 0x001fda000780c0ff */
[----:B-1----:R-:W-:Y:S05]  /*a130*/  @!P0 BRA `(.L_x_56) ;  /* 0x0000000000048947 */ /* 0x002fea0003800000 */
[----:B------:R-:W-:Y:S01]  /*a140*/  BPT.TRAP 0x1 ;  /* 0x000000040000795c */ /* 0x000fe20000300000 */
.L_x_56:
[----:B------:R-:W-:Y:S05]  /*a150*/  BSYNC B1 ;  /* 0x0000000000017941 */ /* 0x000fea0003800000 */
.L_x_55:
[----:B------:R-:W2:Y:S01]  /*a160*/  LDL.LU R2, [R1+0x4] ;  /* 0x0000040001027983 */ /* 0x000ea20000300800 */
[----:B------:R-:W-:Y:S01]  /*a170*/  ULDC.64 UR4, c[0x0][0x198] ;  /* 0x0000660000047ab9 */ /* 0x000fe20000000a00 */
[----:B------:R-:W-:Y:S01]  /*a180*/  PLOP3.LUT P0, PT, PT, PT, PT, 0x80, 0x0 ;  /* 0x000000000000781c */ /* 0x000fe20003f0f070 */
[----:B------:R-:W-:Y:S02]  /*a190*/  UIADD3 UR4, UP0, UR4, 0x470, URZ ;  /* 0x0000047004047890 */ /* 0x000fe4000ff1e03f */
[----:B------:R-:W-:Y:S02]  /*a1a0*/  UIADD3 UR8, UR38, 0x400, URZ ;  /* 0x0000040026087890 */ /* 0x000fe4000fffe03f */
[----:B------:R-:W-:Y:S02]  /*a1b0*/  UIADD3 UR9, UR38, 0x22850, URZ ;  /* 0x0002285026097890 */ /* 0x000fe4000fffe03f */
[----:B------:R-:W-:Y:S01]  /*a1c0*/  UIADD3.X UR5, URZ, UR5, URZ, UP0, !UPT ;  /* 0x000000053f057290 */ /* 0x000fe200087fe43f */
[----:B------:R-:W-:Y:S01]  /*a1d0*/  UMOV UR6, 0x0 ;  /* 0x0000000000067882 */ /* 0x000fe20000000000 */
[----:B------:R-:W-:Y:S01]  /*a1e0*/  UMOV UR7, 0x14f00000 ;  /* 0x14f0000000077882 */ /* 0x000fe20000000000 */
[----:B------:R-:W-:Y:S01]  /*a1f0*/  UMOV UR10, URZ ;  /* 0x0000003f000a7c82 */ /* 0x000fe20008000000 */
[----:B--2---:R-:W-:-:S08]  /*a200*/  IMAD R2, R2, 0x60, RZ ;  /* 0x0000006002027824 */ /* 0x004fd000078e02ff */
.L_x_57:
[----:B------:R-:W-:-:S13]  /*a210*/  @P0 ELECT P1, URZ, PT ;  /* 0x00000000003f082f */ /* 0x000fda0003820000 */
[----:B------:R-:W-:Y:S01]  /*a220*/  @P1 R2UR UR13, R16 ;  /* 0x00000000100d12ca */ /* 0x000fe200000e0000 */
[----:B------:R-:W-:Y:S01]  /*a230*/  UMOV UR12, UR36 ;  /* 0x00000024000c7c82 */ /* 0x000fe20008000000 */
[----:B------:R-:W-:Y:S02]  /*a240*/  @P1 R2UR UR11, R2 ;  /* 0x00000000020b12ca */ /* 0x000fe400000e0000 */
[----:B------:R-:W-:Y:S02]  /*a250*/  @P1 PLOP3.LUT P0, PT, P1, PT, PT, 0x8, 0x0 ;  /* 0x000000000000181c */ /* 0x000fe40000f0e170 */
[----:B------:R-:W-:-:S09]  /*a260*/  PLOP3.LUT P1, PT, PT, PT, PT, 0x8, 0x0 ;  /* 0x000000000000781c */ /* 0x000fd20003f2e170 */
[----:B------:R1:W-:Y:S02]  /*a270*/  UTMALDG.4D [UR8], [UR4], desc[UR6] ;  /* 0x00000608040075b4 */ /* 0x0003e40008019000 */
[----:B-1----:R-:W-:Y:S05]  /*a280*/  @P0 BRA.U.ANY `(.L_x_57) ;  /* 0xfffffffd00e00947 */ /* 0x002fea000393ffff */
[----:B------:R-:W-:Y:S01]  /*a290*/  PLOP3.LUT P0, PT, PT, PT, PT, 0x80, 0x0 ;  /* 0x000000000000781c */ /* 0x000fe20003f0f070 */
[----:B------:R-:W-:Y:S01]  /*a2a0*/  UIADD3 UR8, UR38, 0x3400, URZ ;  /* 0x0000340026087890 */ /* 0x000fe2000fffe03f */
[----:B------:R-:W-:Y:S01]  /*a2b0*/  UMOV UR6, 0x0 ;  /* 0x0000000000067882 */ /* 0x000fe20000000000 */
[----:B------:R-:W-:Y:S01]  /*a2c0*/  UMOV UR7, 0x14f00000 ;  /* 0x14f0000000077882 */ /* 0x000fe20000000000 */
[----:B------:R-:W-:-:S09]  /*a2d0*/  UMOV UR10, 0x40 ;  /* 0x00000040000a7882 */ /* 0x000fd20000000000 */
.L_x_58:
        /* <DEDUP_REMOVED lines=13> */
.L_x_59:
        /* <DEDUP_REMOVED lines=13> */
.L_x_60:
        /* <DEDUP_REMOVED lines=8> */
.L_x_53:
[----:B------:R-:W-:Y:S05]  /*a500*/  BSYNC B0 ;  /* 0x0000000000007941 */ /* 0x000fea0003800000 */
.L_x_52:
[----:B0-----:R-:W2:Y:S01]  /*a510*/  LDL.LU R3, [R1+0x8] ;  /* 0x0000080001037983 */ /* 0x001ea20000300800 */
[----:B------:R-:W-:Y:S01]  /*a520*/  IMAD.MOV.U32 R9, RZ, RZ, RZ ;  /* 0x000000ffff097224 */ /* 0x000fe200078e00ff */
[----:B------:R-:W-:Y:S01]  /*a530*/  MOV R6, 0x1 ;  /* 0x0000000100067802 */ /* 0x000fe20000000f00 */
[----:B--2---:R-:W-:-:S05]  /*a540*/  VIADD R7, R3, 0xfffffffe ;  /* 0xfffffffe03077836 */ /* 0x004fca0000000000 */
[----:B------:R-:W-:-:S13]  /*a550*/  ISETP.GE.AND P0, PT, R7, UR40, PT ;  /* 0x0000002807007c0c */ /* 0x000fda000bf06270 */
[----:B------:R-:W-:Y:S05]  /*a560*/  @!P0 BRA `(.L_x_38) ;  /* 0x0000001800b48947 */ /* 0x000fea0003800000 */
[----:B------:R-:W-:Y:S01]  /*a570*/  UIADD3 UR4, UR41, 0x1, URZ ;  /* 0x0000000129047890 */ /* 0x000fe2000fffe03f */
[----:B------:R-:W-:Y:S01]  /*a580*/  LOP3.LUT R0, RZ, UR40, RZ, 0x33, !PT ;  /* 0x00000028ff007c12 */ /* 0x000fe2000f8e33ff */
[----:B------:R-:W0:Y:S01]  /*a590*/  S2R R4, SR_TID.X ;  /* 0x0000000000047919 */ /* 0x000e220000002100 */
[----:B------:R-:W-:Y:S01]  /*a5a0*/  IMAD.MOV.U32 R6, RZ, RZ, 0x1 ;  /* 0x00000001ff067424 */ /* 0x000fe200078e00ff */
[----:B------:R-:W-:-:S04]  /*a5b0*/  UIMAD UR4, UR4, UR43, URZ ;  /* 0x0000002b040472a4 */ /* 0x000fc8000f8e023f */
[----:B------:R-:W-:-:S04]  /*a5c0*/  UISETP.LT.AND UP0, UPT, UR39, UR4, UPT ;  /* 0x000000042700728c */ /* 0x000fc8000bf01270 */
[----:B------:R-:W-:-:S06]  /*a5d0*/  USEL UR4, UR39, UR4, UP0 ;  /* 0x0000000427047287 */ /* 0x000fcc0008000000 */
[----:B------:R-:W-:-:S05]  /*a5e0*/  IMAD R3, RZ, RZ, -UR4 ;  /* 0x80000004ff037e24 */ /* 0x000fca000f8e02ff */
[----:B------:R-:W-:-:S04]  /*a5f0*/  VIADDMNMX R0, R3, 0x1, R0, !PT ;  /* 0x0000000103007846 */ /* 0x000fc80007800100 */
[----:B------:R-:W-:Y:S02]  /*a600*/  R2UR UR5, R0 ;  /* 0x00000000000572ca */ /* 0x000fe400000e0000 */
[----:B------:R-:W-:Y:S02]  /*a610*/  LOP3.LUT R0, RZ, UR4, RZ, 0x33, !PT ;  /* 0x00000004ff007c12 */ /* 0x000fe4000f8e33ff */
[----:B0-----:R-:W-:-:S09]  /*a620*/  LOP3.LUT R10, R4, 0x1f, RZ, 0xc0, !PT ;  /* 0x0000001f040a7812 */ /* 0x001fd200078ec0ff */
[----:B------:R-:W-:Y:S02]  /*a630*/  UIADD3 UR6, UR5, -0x2, URZ ;  /* 0xfffffffe05067890 */ /* 0x000fe4000fffe03f */
[----:B------:R-:W-:-:S04]  /*a640*/  UIADD3 UR5, UR4, UR5, URZ ;  /* 0x0000000504057290 */ /* 0x000fc8000fffe03f */
[----:B------:R-:W-:Y:S02]  /*a650*/  ISETP.NE.AND P0, PT, R0, UR6, PT ;  /* 0x0000000600007c0c */ /* 0x000fe4000bf05270 */
[----:B------:R-:W-:Y:S01]  /*a660*/  IMAD.U32 R11, RZ, RZ, UR5 ;  /* 0x00000005ff0b7e24 */ /* 0x000fe2000f8e00ff */
[----:B------:R-:W-:-:S04]  /*a670*/  MOV R0, 0x1 ;  /* 0x0000000100007802 */ /* 0x000fc80000000f00 */
[----:B------:R-:W-:-:S06]  /*a680*/  LOP3.LUT R11, R11, 0x1, RZ, 0xc0, !PT ;  /* 0x000000010b0b7812 */ /* 0x000fcc00078ec0ff */
[----:B------:R-:W-:Y:S05]  /*a690*/  @!P0 BRA `(.L_x_61) ;  /* 0x0000001000488947 */ /* 0x000fea0003800000 */
[----:B------:R-:W-:Y:S01]  /*a6a0*/  R2UR UR4, R11 ;  /* 0x000000000b0472ca */ /* 0x000fe200000e0000 */
[----:B------:R-:W-:Y:S01]  /*a6b0*/  BSSY B0, `(.L_x_61) ;  /* 0x0000110000007945 */ /* 0x000fe20003800000 */
[----:B------:R-:W-:-:S11]  /*a6c0*/  IMAD.MOV.U32 R0, RZ, RZ, 0x1 ;  /* 0x00000001ff007424 */ /* 0x000fd600078e00ff */
[----:B------:R-:W-:-:S06]  /*a6d0*/  UIADD3 UR4, UR5, -UR4, URZ ;  /* 0x8000000405047290 */ /* 0x000fcc000fffe03f */
[----:B------:R-:W-:-:S07]  /*a6e0*/  IMAD.U32 R8, RZ, RZ, UR4 ;  /* 0x00000004ff087e24 */ /* 0x000fce000f8e00ff */
.L_x_94:
[----:B------:R-:W-:Y:S01]  /*a6f0*/  ISETP.NE.AND P0, PT, R19, RZ, PT ;  /* 0x000000ff1300720c */ /* 0x000fe20003f05270 */
[----:B------:R-:W-:Y:S01]  /*a700*/  VIADD R8, R8, 0xfffffffe ;  /* 0xfffffffe08087836 */ /* 0x000fe20000000000 */
[----:B------:R-:W-:Y:S04]  /*a710*/  BSSY B1, `(.L_x_62) ;  /* 0x0000082000017945 */ /* 0x000fe80003800000 */
[----:B------:R-:W-:-:S07]  /*a720*/  ISETP.NE.AND P1, PT, R8, RZ, PT ;  /* 0x000000ff0800720c */ /* 0x000fce0003f25270 */
[----:B------:R-:W-:Y:S06]  /*a730*/  @!P0 BRA `(.L_x_63) ;  /* 0x0000000400fc8947 */ /* 0x000fec0003800000 */
[----:B------:R-:W2:Y:S01]  /*a740*/  LDL R2, [R1] ;  /* 0x0000000001027983 */ /* 0x000ea20000100800 */
[----:B------:R-:W-:Y:S02]  /*a750*/  MOV R13, R7 ;  /* 0x00000007000d7202 */ /* 0x000fe40000000f00 */
[----:B--2---:R-:W-:-:S13]  /*a760*/  ISETP.NE.AND P0, PT, R2, RZ, PT ;  /* 0x000000ff0200720c */ /* 0x004fda0003f05270 */
[----:B------:R-:W-:Y:S05]  /*a770*/  @!P0 BRA `(.L_x_64) ;  /* 0x00000000004c8947 */ /* 0x000fea0003800000 */
[----:B------:R-:W0:Y:S01]  /*a780*/  LDC R13, c[0x0][0x43c] ;  /* 0x00010f00ff0d7b82 */ /* 0x000e220000000800 */
[----:B------:R-:W-:Y:S01]  /*a790*/  IMAD.MOV.U32 R12, RZ, RZ, R7 ;  /* 0x000000ffff0c7224 */ /* 0x000fe200078e0007 */
[----:B------:R-:W-:Y:S01]  /*a7a0*/  ULDC.64 UR4, c[0x0][0x428] ;  /* 0x00010a0000047ab9 */ /* 0x000fe20000000a00 */
[----:B0-----:R-:W-:-:S13]  /*a7b0*/  ISETP.NE.AND P0, PT, R13, 0x1, PT ;  /* 0x000000010d00780c */ /* 0x001fda0003f05270 */
[----:B------:R-:W0:Y:S02]  /*a7c0*/  @P0 LDC.64 R2, c[0x0][0x440] ;  /* 0x00011000ff020b82 */ /* 0x000e240000000a00 */
[----:B0-----:R-:W-:-:S05]  /*a7d0*/  @P0 IMAD.HI.U32 R2, R7, R2, RZ ;  /* 0x0000000207020227 */ /* 0x001fca00078e00ff */
[----:B------:R-:W-:Y:S01]  /*a7e0*/  @P0 SHF.R.U32.HI R12, RZ, R3, R2 ;  /* 0x00000003ff0c0219 */ /* 0x000fe20000011602 */
[----:B------:R-:W-:-:S03]  /*a7f0*/  IMAD R2, R18, UR4, RZ ;  /* 0x0000000412027c24 */ /* 0x000fc6000f8e02ff */
[----:B------:R-:W-:Y:S01]  /*a800*/  SHF.R.S32.HI R3, RZ, 0x1f, R12 ;  /* 0x0000001fff037819 */ /* 0x000fe2000001140c */
[----:B------:R-:W-:Y:S02]  /*a810*/  IMAD R5, R17, UR5, R2 ;  /* 0x0000000511057c24 */ /* 0x000fe4000f8e0202 */
[----:B------:R-:W-:-:S04]  /*a820*/  IMAD.MOV.U32 R2, RZ, RZ, R12 ;  /* 0x000000ffff027224 */ /* 0x000fc800078e000c */
[----:B------:R-:W-:Y:S01]  /*a830*/  IMAD.WIDE.U32 R2, R17, UR4, R2 ;  /* 0x0000000411027c25 */ /* 0x000fe2000f8e0002 */
[----:B------:R-:W-:-:S03]  /*a840*/  ULDC.64 UR4, c[0x0][0x418] ;  /* 0x0001060000047ab9 */ /* 0x000fc60000000a00 */
[----:B------:R-:W-:Y:S01]  /*a850*/  IMAD.IADD R3, R5, 0x1, R3 ;  /* 0x0000000105037824 */ /* 0x000fe200078e0203 */
[----:B------:R-:W-:-:S04]  /*a860*/  LEA R4, P0, R2, UR4, 0x2 ;  /* 0x0000000402047c11 */ /* 0x000fc8000f8010ff */
[----:B------:R-:W-:-:S05]  /*a870*/  LEA.HI.X R5, R2, UR5, R3, 0x2, P0 ;  /* 0x0000000502057c11 */ /* 0x000fca00080f1403 */
[----:B------:R0:W5:Y:S01]  /*a880*/  LDG.E R16, desc[UR44][R4.64] ;  /* 0x0000002c04107981 */ /* 0x000162000c1e1900 */
[----:B------:R-:W-:-:S05]  /*a890*/  IADD3 R2, -R12, RZ, RZ ;  /* 0x000000ff0c027210 */ /* 0x000fca0007ffe1ff */
[----:B------:R-:W-:-:S07]  /*a8a0*/  IMAD R13, R13, R2, R7 ;  /* 0x000000020d0d7224 */ /* 0x000fce00078e0207 */
.L_x_64:
[----:B------:R-:W1:Y:S01]  /*a8b0*/  S2R R2, SR_TID.X ;  /* 0x0000000000027919 */ /* 0x000e620000002100 */
[----:B------:R-:W-:Y:S01]  /*a8c0*/  BSSY B2, `(.L_x_65) ;  /* 0x0000006000027945 */ /* 0x000fe20003800000 */
[----:B-1----:R-:W-:Y:S02]  /*a8d0*/  LOP3.LUT R3, R2, 0x7f, RZ, 0xc0, !PT ;  /* 0x0000007f02037812 */ /* 0x002fe400078ec0ff */
[----:B------:R-:W-:Y:S02]  /*a8e0*/  SHF.L.U32 R2, R0, 0x1f, RZ ;  /* 0x0000001f00027819 */ /* 0x000fe400000006ff */
[----:B------:R-:W-:Y:S02]  /*a8f0*/  ISETP.NE.AND P2, PT, R3, RZ, PT ;  /* 0x000000ff0300720c */ /* 0x000fe40003f45270 */
[----:B------:R-:W1:Y:S02]  /*a900*/  SYNCS.PHASECHK.TRANS64.TRYWAIT P0, [UR38+0x22848], R2 ;  /* 0x02284802ff0075a7 */ /* 0x000e640008000166 */
[----:B-1----:R-:W-:Y:S09]  /*a910*/  @!P0 BRA `(.L_x_66) ;  /* 0x0000002400fc8947 */ /* 0x002ff20003800000 */
.L_x_146:
[----:B------:R-:W-:Y:S05]  /*a920*/  BSYNC B2 ;  /* 0x0000000000027941 */ /* 0x000fea0003800000 */
.L_x_65:
[----:B------:R-:W-:Y:S04]  /*a930*/  BSSY B2, `(.L_x_67) ;  /* 0x0000007000027945 */ /* 0x000fe80003800000 */
[----:B------:R-:W-:Y:S05]  /*a940*/  @P2 BRA `(.L_x_68) ;  /* 0x0000000000142947 */ /* 0x000fea0003800000 */
[----:B------:R-:W-:Y:S01]  /*a950*/  ISETP.NE.AND P0, PT, R10, RZ, PT ;  /* 0x000000ff0a00720c */ /* 0x000fe20003f05270 */
[----:B-1----:R-:W-:-:S04]  /*a960*/  IMAD.MOV.U32 R3, RZ, RZ, 0x3000 ;  /* 0x00003000ff037424 */ /* 0x002fc800078e00ff */
[----:B------:R2:W-:Y:S08]  /*a970*/  SYNCS.ARRIVE.TRANS64 RZ, [UR38+0x22838], R3 ;  /* 0x02283803ffff79a7 */ /* 0x0005f00008000026 */
[----:B--2---:R-:W-:Y:S05]  /*a980*/  @!P0 BRA `(.L_x_68) ;  /* 0x0000000000048947 */ /* 0x004fea0003800000 */
[----:B------:R-:W-:Y:S01]  /*a990*/  BPT.TRAP 0x1 ;  /* 0x000000040000795c */ /* 0x000fe20000300000 */
.L_x_68:
[----:B------:R-:W-:Y:S05]  /*a9a0*/  BSYNC B2 ;  /* 0x0000000000027941 */ /* 0x000fea0003800000 */
.L_x_67:
[----:B0-----:R-:W-:Y:S01]  /*a9b0*/  IMAD.MOV.U32 R4, RZ, RZ, RZ ;  /* 0x000000ffff047224 */ /* 0x001fe200078e00ff */
[----:B------:R-:W-:Y:S01]  /*a9c0*/  ULDC.64 UR4, c[0x0][0x198] ;  /* 0x0000660000047ab9 */ /* 0x000fe20000000a00 */
[----:B------:R-:W-:Y:S01]  /*a9d0*/  PLOP3.LUT P0, PT, PT, PT, PT, 0x80, 0x0 ;  /* 0x000000000000781c */ /* 0x000fe20003f0f070 */
[----:B------:R-:W-:Y:S01]  /*a9e0*/  UIADD3 UR4, UP0, UR4, 0x370, URZ ;  /* 0x0000037004047890 */ /* 0x000fe2000ff1e03f */
[----:B------:R-:W-:Y:S01]  /*a9f0*/  IMAD R5, R13, 0x60, RZ ;  /* 0x000000600d057824 */ /* 0x000fe200078e02ff */
[----:B------:R-:W-:Y:S01]  /*aa00*/  R2UR UR34, R4 ;  /* 0x00000000042272ca */ /* 0x000fe200000e0000 */
[----:B------:R-:W-:Y:S02]  /*aa10*/  UIADD3 UR32, UR38, 0x1f400, URZ ;  /* 0x0001f40026207890 */ /* 0x000fe4000fffe03f */
[----:B------:R-:W-:Y:S02]  /*aa20*/  UIADD3 UR33, UR38, 0x22838, URZ ;  /* 0x0002283826217890 */ /* 0x000fe4000fffe03f */
[----:B------:R-:W-:Y:S01]  /*aa30*/  UIADD3.X UR5, URZ, UR5, URZ, UP0, !UPT ;  /* 0x000000053f057290 */ /* 0x000fe200087fe43f */
[----:B------:R-:W-:Y:S01]  /*aa40*/  UMOV UR6, 0x0 ;  /* 0x0000000000067882 */ /* 0x000fe20000000000 */
[----:B------:R-:W-:-:S10]  /*aa50*/  UMOV UR7, 0x14f00000 ;  /* 0x14f0000000077882 */ /* 0x000fd40000000000 */
.L_x_69:
[----:B------:R-:W-:-:S13]  /*aa60*/  @P0 ELECT P3, URZ, PT ;  /* 0x00000000003f082f */ /* 0x000fda0003860000 */
[----:B-----5:R-:W-:Y:S02]  /*aa70*/  @P3 R2UR UR37, R16 ;  /* 0x00000000102532ca */ /* 0x020fe400000e0000 */
[----:B------:R-:W-:Y:S02]  /*aa80*/  @P3 R2UR UR35, R5 ;  /* 0x00000000052332ca */ /* 0x000fe400000e0000 */
[----:B------:R-:W-:Y:S02]  /*aa90*/  @P3 PLOP3.LUT P0, PT, P3, PT, PT, 0x8, 0x0 ;  /* 0x000000000000381c */ /* 0x000fe40001f0e170 */
[----:B------:R-:W-:-:S09]  /*aaa0*/  PLOP3.LUT P3, PT, PT, PT, PT, 0x8, 0x0 ;  /* 0x000000000000781c */ /* 0x000fd20003f6e170 */
[----:B------:R0:W-:Y:S02]  /*aab0*/  UTMALDG.4D [UR32], [UR4], desc[UR6] ;  /* 0x00000620040075b4 */ /* 0x0001e40008019000 */
[----:B0-----:R-:W-:Y:S05]  /*aac0*/  @P0 BRA.U.ANY `(.L_x_69) ;  /* 0xfffffffd00e40947 */ /* 0x001fea000393ffff */
[----:B------:R-:W0:Y:S01]  /*aad0*/  SYNCS.PHASECHK.TRANS64.TRYWAIT P0, [UR38+0x22868], R2 ;  /* 0x02286802ff0075a7 */ /* 0x000e220008000166 */
[----:B------:R-:W-:Y:S04]  /*aae0*/  BSSY B2, `(.L_x_70) ;  /* 0x0000002000027945 */ /* 0x000fe80003800000 */
[----:B0-----:R-:W-:Y:S05]  /*aaf0*/  @!P0 BRA `(.L_x_71) ;  /* 0x00000024009c8947 */ /* 0x001fea0003800000 */
.L_x_147:
[----:B------:R-:W-:Y:S05]  /*ab00*/  BSYNC B2 ;  /* 0x0000000000027941 */ /* 0x000fea0003800000 */
.L_x_70:
[----:B------:R-:W-:Y:S01]  /*ab10*/  BSSY B2, `(.L_x_72) ;  /* 0x0000009000027945 */ /* 0x000fe20003800000 */
[----:B01----:R-:W-:Y:S01]  /*ab20*/  IMAD.MOV.U32 R2, RZ, RZ, 0x0 ;  /* 0x00000000ff027424 */ /* 0x003fe200078e00ff */
[----:B------:R-:W-:Y:S02]  /*ab30*/  MOV R3, 0x14f00000 ;  /* 0x14f0000000037802 */ /* 0x000fe40000000f00 */
[----:B------:R-:W-:Y:S05]  /*ab40*/  @P2 BRA `(.L_x_73) ;  /* 0x0000000000142947 */ /* 0x000fea0003800000 */
[----:B------:R-:W-:Y:S01]  /*ab50*/  ISETP.NE.AND P0, PT, R10, RZ, PT ;  /* 0x000000ff0a00720c */ /* 0x000fe20003f05270 */
[----:B------:R-:W-:-:S04]  /*ab60*/  IMAD.MOV.U32 R12, RZ, RZ, 0xc000 ;  /* 0x0000c000ff0c7424 */ /* 0x000fc800078e00ff */
[----:B------:R0:W-:Y:S08]  /*ab70*/  SYNCS.ARRIVE.TRANS64 RZ, [UR38+0x22858], R12 ;  /* 0x0228580cffff79a7 */ /* 0x0001f00008000026 */
[----:B0-----:R-:W-:Y:S05]  /*ab80*/  @!P0 BRA `(.L_x_73) ;  /* 0x0000000000048947 */ /* 0x001fea0003800000 */
[----:B------:R-:W-:Y:S01]  /*ab90*/  BPT.TRAP 0x1 ;  /* 0x000000040000795c */ /* 0x000fe20000300000 */
.L_x_73:
[----:B------:R-:W-:Y:S05]  /*aba0*/  BSYNC B2 ;  /* 0x0000000000027941 */ /* 0x000fea0003800000 */
.L_x_72:
[----:B------:R-:W-:Y:S01]  /*abb0*/  R2UR UR10, R4 ;  /* 0x00000000040a72ca */ /* 0x000fe200000e0000 */
[----:B------:R-:W-:Y:S01]  /*abc0*/  ULDC.64 UR4, c[0x0][0x198] ;  /* 0x0000660000047ab9 */ /* 0x000fe20000000a00 */
[----:B------:R-:W-:Y:S01]  /*abd0*/  R2UR UR6, R2 ;  /* 0x00000000020672ca */ /* 0x000fe200000e0000 */
[----:B------:R-:W-:Y:S01]  /*abe0*/  UIADD3 UR4, UP0, UR4, 0x470, URZ ;  /* 0x0000047004047890 */ /* 0x000fe2000ff1e03f */
[----:B------:R-:W-:Y:S01]  /*abf0*/  R2UR UR7, R3 ;  /* 0x00000000030772ca */ /* 0x000fe200000e0000 */
[----:B------:R-:W-:Y:S01]  /*ac00*/  UIADD3 UR8, UR38, 0xc400, URZ ;  /* 0x0000c40026087890 */ /* 0x000fe2000fffe03f */
[----:B------:R-:W-:Y:S01]  /*ac10*/  PLOP3.LUT P0, PT, PT, PT, PT, 0x80, 0x0 ;  /* 0x000000000000781c */ /* 0x000fe20003f0f070 */
[----:B------:R-:W-:Y:S02]  /*ac20*/  UIADD3 UR9, UR38, 0x22858, URZ ;  /* 0x0002285826097890 */ /* 0x000fe4000fffe03f */
[----:B------:R-:W-:-:S12]  /*ac30*/  UIADD3.X UR5, URZ, UR5, URZ, UP0, !UPT ;  /* 0x000000053f057290 */ /* 0x000fd800087fe43f */
.L_x_74:
[----:B------:R-:W-:-:S13]  /*ac40*/  @P0 ELECT P2, URZ, PT ;  /* 0x00000000003f082f */ /* 0x000fda0003840000 */
[----:B------:R-:W-:Y:S01]  /*ac50*/  @P2 R2UR UR13, R16 ;  /* 0x00000000100d22ca */ /* 0x000fe200000e0000 */
[----:B------:R-:W-:Y:S01]  /*ac60*/  UMOV UR12, UR36 ;  /* 0x00000024000c7c82 */ /* 0x000fe20008000000 */
[----:B------:R-:W-:Y:S02]  /*ac70*/  @P2 R2UR UR11, R5 ;  /* 0x00000000050b22ca */ /* 0x000fe400000e0000 */
[----:B------:R-:W-:Y:S02]  /*ac80*/  @P2 PLOP3.LUT P0, PT, P2, PT, PT, 0x8, 0x0 ;  /* 0x000000000000281c */ /* 0x000fe4000170e170 */
[----:B------:R-:W-:-:S09]  /*ac90*/  PLOP3.LUT P2, PT, PT, PT, PT, 0x8, 0x0 ;  /* 0x000000000000781c */ /* 0x000fd20003f4e170 */
[----:B------:R0:W-:Y:S02]  /*aca0*/  UTMALDG.4D [UR8], [UR4], desc[UR6] ;  /* 0x00000608040075b4 */ /* 0x0001e40008019000 */
[----:B0-----:R-:W-:Y:S05]  /*acb0*/  @P0 BRA.U.ANY `(.L_x_74) ;  /* 0xfffffffd00e00947 */ /* 0x001fea000393ffff */
[----:B------:R-:W-:Y:S01]  /*acc0*/  R2UR UR6, R2 ;  /* 0x00000000020672ca */ /* 0x000fe200000e0000 */
[----:B------:R-:W-:Y:S01]  /*acd0*/  UIADD3 UR8, UR38, 0xf400, URZ ;  /* 0x0000f40026087890 */ /* 0x000fe2000fffe03f */
[----:B------:R-:W-:Y:S01]  /*ace0*/  R2UR UR7, R3 ;  /* 0x00000000030772ca */ /* 0x000fe200000e0000 */
[----:B------:R-:W-:Y:S01]  /*acf0*/  UMOV UR10, 0x40 ;  /* 0x00000040000a7882 */ /* 0x000fe20000000000 */
[----:B------:R-:W-:-:S13]  /*ad00*/  PLOP3.LUT P0, PT, PT, PT, PT, 0x80, 0x0 ;  /* 0x000000000000781c */ /* 0x000fda0003f0f070 */
.L_x_75:
        /* <DEDUP_REMOVED lines=13> */
.L_x_76:
        /* <DEDUP_REMOVED lines=13> */
.L_x_77:
        /* <DEDUP_REMOVED lines=8> */
.L_x_63:
[----:B------:R-:W-:Y:S05]  /*af30*/  BSYNC B1 ;  /* 0x0000000000017941 */ /* 0x000fea0003800000 */
.L_x_62:
[----:B------:R-:W-:Y:S01]  /*af40*/  ISETP.NE.AND P3, PT, R19, RZ, PT ;  /* 0x000000ff1300720c */ /* 0x000fe20003f65270 */
[----:B------:R-:W-:Y:S01]  /*af50*/  BSSY B1, `(.L_x_78) ;  /* 0x0000083000017945 */ /* 0x000fe20003800000 */
[----:B------:R-:W-:-:S11]  /*af60*/  LOP3.LUT R0, R0, 0x1, RZ, 0x3c, !PT ;  /* 0x0000000100007812 */ /* 0x000fd600078e3cff */
[----:B------:R-:W-:Y:S05]  /*af70*/  @!P3 BRA `(.L_x_79) ;  /* 0x000000080000b947 */ /* 0x000fea0003800000 */
[----:B------:R-:W2:Y:S01]  /*af80*/  LDL R2, [R1] ;  /* 0x0000000001027983 */ /* 0x000ea20000100800 */
[----:B------:R-:W-:Y:S01]  /*af90*/  VIADD R12, R7, 0xffffffff ;  /* 0xffffffff070c7836 */ /* 0x000fe20000000000 */
        /* <DEDUP_REMOVED lines=11> */
[----:B------:R-:W-:Y:S01]  /*b050*/  IMAD R5, R17, UR5, R2 ;  /* 0x0000000511057c24 */ /* 0x000fe2000f8e0202 */
[----:B------:R-:W-:-:S05]  /*b060*/  MOV R2, R13 ;  /* 0x0000000d00027202 */ /* 0x000fca0000000f00 */
[----:B------:R-:W-:Y:S01]  /*b070*/  IMAD.WIDE.U32 R2, R17, UR4, R2 ;  /* 0x0000000411027c25 */ /* 0x000fe2000f8e0002 */
[----:B------:R-:W-:-:S03]  /*b080*/  ULDC.64 UR4, c[0x0][0x418] ;  /* 0x0001060000047ab9 */ /* 0x000fc60000000a00 */
[----:B------:R-:W-:Y:S01]  /*b090*/  IMAD.IADD R3, R5, 0x1, R3 ;  /* 0x0000000105037824 */ /* 0x000fe200078e0203 */
[----:B------:R-:W-:-:S04]  /*b0a0*/  LEA R4, P0, R2, UR4, 0x2 ;  /* 0x0000000402047c11 */ /* 0x000fc8000f8010ff */
[----:B------:R-:W-:-:S05]  /*b0b0*/  LEA.HI.X R5, R2, UR5, R3, 0x2, P0 ;  /* 0x0000000502057c11 */ /* 0x000fca00080f1403 */
[----:B------:R0:W5:Y:S01]  /*b0c0*/  LDG.E R16, desc[UR44][R4.64] ;  /* 0x0000002c04107981 */ /* 0x000162000c1e1900 */
[----:B------:R-:W-:-:S04]  /*b0d0*/  IMAD.MOV R3, RZ, RZ, -R13 ;  /* 0x000000ffff037224 */ /* 0x000fc800078e0a0d */
[----:B------:R-:W-:-:S07]  /*b0e0*/  IMAD R12, R14, R3, R12 ;  /* 0x000000030e0c7224 */ /* 0x000fce00078e020c */
.L_x_80:
[----:B------:R-:W1:Y:S01]  /*b0f0*/  S2R R2, SR_TID.X ;  /* 0x0000000000027919 */ /* 0x000e620000002100 */
[----:B------:R-:W-:Y:S01]  /*b100*/  BSSY B2, `(.L_x_81) ;  /* 0x0000006000027945 */ /* 0x000fe20003800000 */
[----:B-1----:R-:W-:Y:S02]  /*b110*/  LOP3.LUT R3, R2, 0x7f, RZ, 0xc0, !PT ;  /* 0x0000007f02037812 */ /* 0x002fe400078ec0ff */
[----:B------:R-:W-:Y:S02]  /*b120*/  SHF.L.U32 R2, R0, 0x1f, RZ ;  /* 0x0000001f00027819 */ /* 0x000fe400000006ff */
[----:B------:R-:W-:Y:S02]  /*b130*/  ISETP.NE.AND P2, PT, R3, RZ, PT ;  /* 0x000000ff0300720c */ /* 0x000fe40003f45270 */
[----:B------:R-:W1:Y:S02]  /*b140*/  SYNCS.PHASECHK.TRANS64.TRYWAIT P0, [UR38+0x22840], R2 ;  /* 0x02284002ff0075a7 */ /* 0x000e640008000166 */
[----:B-1----:R-:W-:Y:S09]  /*b150*/  @!P0 BRA `(.L_x_82) ;  /* 0x00000020001c8947 */ /* 0x002ff20003800000 */
.L_x_148:
[----:B------:R-:W-:Y:S05]  /*b160*/  BSYNC B2 ;  /* 0x0000000000027941 */ /* 0x000fea0003800000 */
.L_x_81:
[----:B------:R-:W-:Y:S04]  /*b170*/  BSSY B2, `(.L_x_83) ;  /* 0x0000007000027945 */ /* 0x000fe80003800000 */
[----:B------:R-:W-:Y:S05]  /*b180*/  @P2 BRA `(.L_x_84) ;  /* 0x0000000000142947 */ /* 0x000fea0003800000 */
[----:B------:R-:W-:Y:S01]  /*b190*/  ISETP.NE.AND P0, PT, R10, RZ, PT ;  /* 0x000000ff0a00720c */ /* 0x000fe20003f05270 */
[----:B-1----:R-:W-:-:S04]  /*b1a0*/  IMAD.MOV.U32 R3, RZ, RZ, 0x3000 ;  /* 0x00003000ff037424 */ /* 0x002fc800078e00ff */
[----:B------:R2:W-:Y:S08]  /*b1b0*/  SYNCS.ARRIVE.TRANS64 RZ, [UR38+0x22830], R3 ;  /* 0x02283003ffff79a7 */ /* 0x0005f00008000026 */
[----:B--2---:R-:W-:Y:S05]  /*b1c0*/  @!P0 BRA `(.L_x_84) ;  /* 0x0000000000048947 */ /* 0x004fea0003800000 */
[----:B------:R-:W-:Y:S01]  /*b1d0*/  BPT.TRAP 0x1 ;  /* 0x000000040000795c */ /* 0x000fe20000300000 */
.L_x_84:
[----:B------:R-:W-:Y:S05]  /*b1e0*/  BSYNC B2 ;  /* 0x0000000000027941 */ /* 0x000fea0003800000 */
.L_x_83:
[----:B0-----:R-:W-:Y:S01]  /*b1f0*/  MOV R4, RZ ;  /* 0x000000ff00047202 */ /* 0x001fe20000000f00 */
[----:B------:R-:W-:Y:S01]  /*b200*/  ULDC.64 UR4, c[0x0][0x198] ;  /* 0x0000660000047ab9 */ /* 0x000fe20000000a00 */
[----:B------:R-:W-:Y:S01]  /*b210*/  PLOP3.LUT P0, PT, PT, PT, PT, 0x80, 0x0 ;  /* 0x000000000000781c */ /* 0x000fe20003f0f070 */
[----:B------:R-:W-:Y:S01]  /*b220*/  UIADD3 UR4, UP0, UR4, 0x370, URZ ;  /* 0x0000037004047890 */ /* 0x000fe2000ff1e03f */
[----:B------:R-:W-:Y:S01]  /*b230*/  R2UR UR10, R4 ;  /* 0x00000000040a72ca */ /* 0x000fe200000e0000 */
[----:B------:R-:W-:Y:S01]  /*b240*/  IMAD R12, R12, 0x60, RZ ;  /* 0x000000600c0c7824 */ /* 0x000fe200078e02ff */
[----:B------:R-:W-:Y:S02]  /*b250*/  UIADD3 UR8, UR38, 0x1c400, URZ ;  /* 0x0001c40026087890 */ /* 0x000fe4000fffe03f */
[----:B------:R-:W-:Y:S02]  /*b260*/  UIADD3 UR9, UR38, 0x22830, URZ ;  /* 0x0002283026097890 */ /* 0x000fe4000fffe03f */
[----:B------:R-:W-:Y:S01]  /*b270*/  UIADD3.X UR5, URZ, UR5, URZ, UP0, !UPT ;  /* 0x000000053f057290 */ /* 0x000fe200087fe43f */
[----:B------:R-:W-:Y:S01]  /*b280*/  UMOV UR6, 0x0 ;  /* 0x0000000000067882 */ /* 0x000fe20000000000 */
[----:B------:R-:W-:-:S10]  /*b290*/  UMOV UR7, 0x14f00000 ;  /* 0x14f0000000077882 */ /* 0x000fd40000000000 */
.L_x_85:
[----:B------:R-:W-:-:S13]  /*b2a0*/  @P0 ELECT P3, URZ, PT ;  /* 0x00000000003f082f */ /* 0x000fda0003860000 */
[----:B-----5:R-:W-:Y:S01]  /*b2b0*/  @P3 R2UR UR13, R16 ;  /* 0x00000000100d32ca */ /* 0x020fe200000e0000 */
[----:B------:R-:W-:Y:S01]  /*b2c0*/  UMOV UR12, UR36 ;  /* 0x00000024000c7c82 */ /* 0x000fe20008000000 */
        /* <DEDUP_REMOVED lines=8> */
.L_x_149:
[----:B------:R-:W-:Y:S05]  /*b350*/  BSYNC B2 ;  /* 0x0000000000027941 */ /* 0x000fea0003800000 */
.L_x_86:
[----:B------:R-:W-:Y:S01]  /*b360*/  BSSY B2, `(.L_x_88) ;  /* 0x0000009000027945 */ /* 0x000fe20003800000 */
[----:B01----:R-:W-:Y:S02]  /*b370*/  IMAD.MOV.U32 R2, RZ, RZ, 0x0 ;  /* 0x00000000ff027424 */ /* 0x003fe400078e00ff */
[----:B------:R-:W-:Y:S01]  /*b380*/  IMAD.MOV.U32 R3, RZ, RZ, 0x14f00000 ;  /* 0x14f00000ff037424 */ /* 0x000fe200078e00ff */
[----:B------:R-:W-:Y:S06]  /*b390*/  @P2 BRA `(.L_x_89) ;  /* 0x0000000000142947 */ /* 0x000fec0003800000 */
[----:B------:R-:W-:Y:S01]  /*b3a0*/  ISETP.NE.AND P0, PT, R10, RZ, PT ;  /* 0x000000ff0a00720c */ /* 0x000fe20003f05270 */
[----:B------:R-:W-:-:S04]  /*b3b0*/  IMAD.MOV.U32 R5, RZ, RZ, 0xc000 ;  /* 0x0000c000ff057424 */ /* 0x000fc800078e00ff */
[----:B------:R0:W-:Y:S08]  /*b3c0*/  SYNCS.ARRIVE.TRANS64 RZ, [UR38+0x22850], R5 ;  /* 0x02285005ffff79a7 */ /* 0x0001f00008000026 */
[----:B0-----:R-:W-:Y:S05]  /*b3d0*/  @!P0 BRA `(.L_x_89) ;  /* 0x0000000000048947 */ /* 0x001fea0003800000 */
[----:B------:R-:W-:Y:S01]  /*b3e0*/  BPT.TRAP 0x1 ;  /* 0x000000040000795c */ /* 0x000fe20000300000 */
.L_x_89:
[----:B------:R-:W-:Y:S05]  /*b3f0*/  BSYNC B2 ;  /* 0x0000000000027941 */ /* 0x000fea0003800000 */
.L_x_88:
        /* <DEDUP_REMOVED lines=9> */
.L_x_90:
        /* <DEDUP_REMOVED lines=13> */
.L_x_91:
        /* <DEDUP_REMOVED lines=13> */
.L_x_92:
        /* <DEDUP_REMOVED lines=13> */
.L_x_93:
        /* <DEDUP_REMOVED lines=8> */
.L_x_79:
[----:B------:R-:W-:Y:S05]  /*b780*/  BSYNC B1 ;  /* 0x0000000000017941 */ /* 0x000fea0003800000 */
.L_x_78:
[----:B------:R-:W-:Y:S01]  /*b790*/  IADD3 R7, R7, -0x2, RZ ;  /* 0xfffffffe07077810 */ /* 0x000fe20007ffe0ff */
[----:B------:R-:W-:Y:S06]  /*b7a0*/  @P1 BRA `(.L_x_94) ;  /* 0xffffffec00d01947 */ /* 0x000fec000383ffff */
[----:B------:R-:W-:Y:S05]  /*b7b0*/  BSYNC B0 ;  /* 0x0000000000007941 */ /* 0x000fea0003800000 */
.L_x_61:
[----:B------:R-:W-:-:S13]  /*b7c0*/  ISETP.NE.AND P0, PT, R11, RZ, PT ;  /* 0x000000ff0b00720c */ /* 0x000fda0003f05270 */
[----:B------:R-:W-:Y:S05]  /*b7d0*/  @!P0 BRA `(.L_x_38) ;  /* 0x0000000800188947 */ /* 0x000fea0003800000 */
[----:B------:R-:W-:Y:S01]  /*b7e0*/  ISETP.NE.AND P1, PT, R19, RZ, PT ;  /* 0x000000ff1300720c */ /* 0x000fe20003f25270 */
[----:B------:R-:W-:-:S12]  /*b7f0*/  BSSY B0, `(.L_x_95) ;  /* 0x0000081000007945 */ /* 0x000fd80003800000 */
[----:B------:R-:W-:Y:S05]  /*b800*/  @!P1 BRA `(.L_x_96) ;  /* 0x0000000400fc9947 */ /* 0x000fea0003800000 */
[----:B------:R-:W2:Y:S02]  /*b810*/  LDL.LU R2, [R1] ;  /* 0x0000000001027983 */ /* 0x000ea40000300800 */
[----:B--2---:R-:W-:-:S13]  /*b820*/  ISETP.NE.AND P1, PT, R2, RZ, PT ;  /* 0x000000ff0200720c */ /* 0x004fda0003f25270 */
[----:B------:R-:W-:Y:S05]  /*b830*/  @!P1 BRA `(.L_x_97) ;  /* 0x00000000004c9947 */ /* 0x000fea0003800000 */
[----:B------:R-:W0:Y:S01]  /*b840*/  LDC R4, c[0x0][0x43c] ;  /* 0x00010f00ff047b82 */ /* 0x000e220000000800 */
[----:B------:R-:W-:Y:S01]  /*b850*/  IMAD.MOV.U32 R5, RZ, RZ, R7 ;  /* 0x000000ffff057224 */ /* 0x000fe200078e0007 */
[----:B------:R-:W-:Y:S02]  /*b860*/  ULDC.64 UR4, c[0x0][0x428] ;  /* 0x00010a0000047ab9 */ /* 0x000fe40000000a00 */
[----:B------:R-:W-:-:S04]  /*b870*/  IMAD R18, R18, UR4, RZ ;  /* 0x0000000412127c24 */ /* 0x000fc8000f8e02ff */
[----:B------:R-:W-:Y:S01]  /*b880*/  IMAD R9, R17, UR5, R18 ;  /* 0x0000000511097c24 */ /* 0x000fe2000f8e0212 */
[----:B0-----:R-:W-:-:S13]  /*b890*/  ISETP.NE.AND P0, PT, R4, 0x1, PT ;  /* 0x000000010400780c */ /* 0x001fda0003f05270 */
[----:B------:R-:W0:Y:S02]  /*b8a0*/  @P0 LDC.64 R2, c[0x0][0x440] ;  /* 0x00011000ff020b82 */ /* 0x000e240000000a00 */
[----:B0-----:R-:W-:-:S05]  /*b8b0*/  @P0 IMAD.HI.U32 R2, R7, R2, RZ ;  /* 0x0000000207020227 */ /* 0x001fca00078e00ff */
[----:B------:R-:W-:-:S04]  /*b8c0*/  @P0 SHF.R.U32.HI R5, RZ, R3, R2 ;  /* 0x00000003ff050219 */ /* 0x000fc80000011602 */
[--C-:B------:R-:W-:Y:S01]  /*b8d0*/  SHF.R.S32.HI R3, RZ, 0x1f, R5.reuse ;  /* 0x0000001fff037819 */ /* 0x100fe20000011405 */
        /* <DEDUP_REMOVED lines=9> */
.L_x_97:
[----:B------:R-:W1:Y:S01]  /*b970*/  S2R R2, SR_TID.X ;  /* 0x0000000000027919 */ /* 0x000e620000002100 */
[----:B------:R-:W-:Y:S01]  /*b980*/  BSSY B1, `(.L_x_98) ;  /* 0x0000006000017945 */ /* 0x000fe20003800000 */
[----:B-1----:R-:W-:Y:S02]  /*b990*/  LOP3.LUT R3, R2, 0x7f, RZ, 0xc0, !PT ;  /* 0x0000007f02037812 */ /* 0x002fe400078ec0ff */
[----:B------:R-:W-:Y:S02]  /*b9a0*/  SHF.L.U32 R2, R0, 0x1f, RZ ;  /* 0x0000001f00027819 */ /* 0x000fe400000006ff */
[----:B------:R-:W-:Y:S02]  /*b9b0*/  ISETP.NE.AND P1, PT, R3, RZ, PT ;  /* 0x000000ff0300720c */ /* 0x000fe40003f25270 */
[----:B------:R-:W1:Y:S02]  /*b9c0*/  SYNCS.PHASECHK.TRANS64.TRYWAIT P0, [UR38+0x22848], R2 ;  /* 0x02284802ff0075a7 */ /* 0x000e640008000166 */
[----:B-1----:R-:W-:Y:S09]  /*b9d0*/  @!P0 BRA `(.L_x_99) ;  /* 0x00000018002c8947 */ /* 0x002ff20003800000 */
.L_x_150:
[----:B------:R-:W-:Y:S05]  /*b9e0*/  BSYNC B1 ;  /* 0x0000000000017941 */ /* 0x000fea0003800000 */
.L_x_98:
[----:B------:R-:W-:Y:S04]  /*b9f0*/  BSSY B1, `(.L_x_100) ;  /* 0x0000007000017945 */ /* 0x000fe80003800000 */
[----:B------:R-:W-:Y:S05]  /*ba00*/  @P1 BRA `(.L_x_101) ;  /* 0x0000000000141947 */ /* 0x000fea0003800000 */
[----:B------:R-:W-:Y:S01]  /*ba10*/  ISETP.NE.AND P0, PT, R10, RZ, PT ;  /* 0x000000ff0a00720c */ /* 0x000fe20003f05270 */
[----:B-1----:R-:W-:-:S04]  /*ba20*/  IMAD.MOV.U32 R3, RZ, RZ, 0x3000 ;  /* 0x00003000ff037424 */ /* 0x002fc800078e00ff */
[----:B------:R2:W-:Y:S08]  /*ba30*/  SYNCS.ARRIVE.TRANS64 RZ, [UR38+0x22838], R3 ;  /* 0x02283803ffff79a7 */ /* 0x0005f00008000026 */
[----:B--2---:R-:W-:Y:S05]  /*ba40*/  @!P0 BRA `(.L_x_101) ;  /* 0x0000000000048947 */ /* 0x004fea0003800000 */
[----:B------:R-:W-:Y:S01]  /*ba50*/  BPT.TRAP 0x1 ;  /* 0x000000040000795c */ /* 0x000fe20000300000 */
.L_x_101:
[----:B------:R-:W-:Y:S05]  /*ba60*/  BSYNC B1 ;  /* 0x0000000000017941 */ /* 0x000fea0003800000 */
.L_x_100:
[----:B------:R-:W-:Y:S01]  /*ba70*/  IMAD.MOV.U32 R4, RZ, RZ, RZ ;  /* 0x000000ffff047224 */ /* 0x000fe200078e00ff */
        /* <DEDUP_REMOVED lines=10> */
.L_x_102:
[----:B------:R-:W-:-:S13]  /*bb20*/  @P0 ELECT P2, URZ, PT ;  /* 0x00000000003f082f */ /* 0x000fda0003840000 */
[----:B-----5:R-:W-:Y:S01]  /*bb30*/  @P2 R2UR UR13, R16 ;  /* 0x00000000100d22ca */ /* 0x020fe200000e0000 */
[----:B------:R-:W-:Y:S01]  /*bb40*/  UMOV UR12, UR36 ;  /* 0x00000024000c7c82 */ /* 0x000fe20008000000 */
[----:B------:R-:W-:Y:S02]  /*bb50*/  @P2 R2UR UR11, R7 ;  /* 0x00000000070b22ca */ /* 0x000fe400000e0000 */
[----:B------:R-:W-:Y:S02]  /*bb60*/  @P2 PLOP3.LUT P0, PT, P2, PT, PT, 0x8, 0x0 ;  /* 0x000000000000281c */ /* 0x000fe4000170e170 */
[----:B------:R-:W-:-:S09]  /*bb70*/  PLOP3.LUT P2, PT, PT, PT, PT, 0x8, 0x0 ;  /* 0x000000000000781c */ /* 0x000fd20003f4e170 */
[----:B------:R2:W-:Y:S02]  /*bb80*/  UTMALDG.4D [UR8], [UR4], desc[UR6] ;  /* 0x00000608040075b4 */ /* 0x0005e40008019000 */
[----:B--2---:R-:W-:Y:S05]  /*bb90*/  @P0 BRA.U.ANY `(.L_x_102) ;  /* 0xfffffffd00e00947 */ /* 0x004fea000393ffff */
[----:B------:R-:W2:Y:S01]  /*bba0*/  SYNCS.PHASECHK.TRANS64.TRYWAIT P0, [UR38+0x22868], R2 ;  /* 0x02286802ff0075a7 */ /* 0x000ea20008000166 */
[----:B------:R-:W-:Y:S04]  /*bbb0*/  BSSY B1, `(.L_x_103) ;  /* 0x0000002000017945 */ /* 0x000fe80003800000 */
[----:B--2---:R-:W-:Y:S05]  /*bbc0*/  @!P0 BRA `(.L_x_104) ;  /* 0x0000001400c88947 */ /* 0x004fea0003800000 */
.L_x_151:
[----:B------:R-:W-:Y:S05]  /*bbd0*/  BSYNC B1 ;  /* 0x0000000000017941 */ /* 0x000fea0003800000 */
.L_x_103:
[----:B------:R-:W-:Y:S01]  /*bbe0*/  BSSY B1, `(.L_x_105) ;  /* 0x0000009000017945 */ /* 0x000fe20003800000 */
[----:B-1----:R-:W-:Y:S01]  /*bbf0*/  IMAD.MOV.U32 R2, RZ, RZ, 0x0 ;  /* 0x00000000ff027424 */ /* 0x002fe200078e00ff */
[----:B------:R-:W-:Y:S02]  /*bc00*/  MOV R3, 0x14f00000 ;  /* 0x14f0000000037802 */ /* 0x000fe40000000f00 */
[----:B------:R-:W-:Y:S05]  /*bc10*/  @P1 BRA `(.L_x_106) ;  /* 0x0000000000141947 */ /* 0x000fea0003800000 */
[----:B------:R-:W-:Y:S01]  /*bc20*/  ISETP.NE.AND P0, PT, R10, RZ, PT ;  /* 0x000000ff0a00720c */ /* 0x000fe20003f05270 */
[----:B------:R-:W-:-:S04]  /*bc30*/  IMAD.MOV.U32 R5, RZ, RZ, 0xc000 ;  /* 0x0000c000ff057424 */ /* 0x000fc800078e00ff */
[----:B------:R1:W-:Y:S08]  /*bc40*/  SYNCS.ARRIVE.TRANS64 RZ, [UR38+0x22858], R5 ;  /* 0x02285805ffff79a7 */ /* 0x0003f00008000026 */
[----:B-1----:R-:W-:Y:S05]  /*bc50*/  @!P0 BRA `(.L_x_106) ;  /* 0x0000000000048947 */ /* 0x002fea0003800000 */
[----:B------:R-:W-:Y:S01]  /*bc60*/  BPT.TRAP 0x1 ;  /* 0x000000040000795c */ /* 0x000fe20000300000 */
.L_x_106:
[----:B------:R-:W-:Y:S05]  /*bc70*/  BSYNC B1 ;  /* 0x0000000000017941 */ /* 0x000fea0003800000 */
.L_x_105:
        /* <DEDUP_REMOVED lines=9> */
.L_x_107:
        /* <DEDUP_REMOVED lines=8> */
[----:B------:R-:W-:Y:S01]  /*bd90*/  R2UR UR6, R2 ;  /* 0x00000000020672ca */ /* 0x000fe200000e0000 */
[----:B------:R-:W-:Y:S01]  /*bda0*/  UIADD3 UR8, UR38, 0xf400, URZ ;  /* 0x0000f40026087890 */ /* 0x000fe2000fffe03f */
[----:B------:R-:W-:Y:S01]  /*bdb0*/  R2UR UR7, R3 ;  /* 0x00000000030772ca */ /* 0x000fe200000e0000 */
[----:B------:R-:W-:Y:S01]  /*bdc0*/  UMOV UR10, 0x40 ;  /* 0x00000040000a7882 */ /* 0x000fe20000000000 */
[----:B------:R-:W-:-:S13]  /*bdd0*/  PLOP3.LUT P0, PT, PT, PT, PT, 0x80, 0x0 ;  /* 0x000000000000781c */ /* 0x000fda0003f0f070 */
.L_x_108:
        /* <DEDUP_REMOVED lines=13> */
.L_x_109:
        /* <DEDUP_REMOVED lines=13> */
.L_x_110:
        /* <DEDUP_REMOVED lines=8> */
.L_x_96:
[----:B------:R-:W-:Y:S05]  /*c000*/  BSYNC B0 ;  /* 0x0000000000007941 */ /* 0x000fea0003800000 */
.L_x_95:
[----:B------:R-:W-:Y:S01]  /*c010*/  LOP3.LUT R0, R0, 0x1, RZ, 0x3c, !PT ;  /* 0x0000000100007812 */ /* 0x000fe200078e3cff */
[----:B------:R-:W-:Y:S02]  /*c020*/  IMAD.MOV.U32 R6, RZ, RZ, RZ ;  /* 0x000000ffff067224 */ /* 0x000fe400078e00ff */
[----:B------:R-:W-:-:S07]  /*c030*/  IMAD.MOV.U32 R9, RZ, RZ, RZ ;  /* 0x000000ffff097224 */ /* 0x000fce00078e00ff */
.L_x_38:
[----:B------:R-:W1:Y:S01]  /*c040*/  S2R R3, SR_CgaCtaId ;  /* 0x0000000000037919 */ /* 0x000e620000008800 */
[----:B------:R-:W-:Y:S02]  /*c050*/  MOV R2, 0x400 ;  /* 0x0000040000027802 */ /* 0x000fe40000000f00 */
[----:B------:R-:W-:Y:S02]  /*c060*/  SHF.L.U32 R9, R9, 0x1f, RZ ;  /* 0x0000001f09097819 */ /* 0x000fe400000006ff */
[----:B-1----:R-:W-:-:S04]  /*c070*/  LEA R2, R3, R2, 0x18 ;  /* 0x0000000203027211 */ /* 0x002fc800078ec0ff */
[----:B------:R-:W1:Y:S02]  /*c080*/  SYNCS.PHASECHK.TRANS64.TRYWAIT P0, [R2+URZ+0x22820], R9 ;  /* 0x02282009020075a7 */ /* 0x000e64000800017f */
[----:B-1----:R-:W-:Y:S05]  /*c090*/  @!P0 BRA `(.L_x_111) ;  /* 0x0000001000ac8947 */ /* 0x002fea0003800000 */
.L_x_152:
[----:B------:R-:W-:-:S03]  /*c0a0*/  UMOV UR4, 0xffffffff ;  /* 0xffffffff00047882 */ /* 0x000fc60000000000 */
[----:B------:R-:W-:Y:S05]  /*c0b0*/  BRA.DIV UR4, `(.L_x_112) ;  /* 0x0000001204b87947 */ /* 0x000fea000b800000 */
[----:B------:R-:W2:Y:S02]  /*c0c0*/  S2R R3, SR_TID.X ;  /* 0x0000000000037919 */ /* 0x000ea40000002100 */
[----:B--2---:R-:W-:-:S04]  /*c0d0*/  SHF.R.U32.HI R3, RZ, 0x5, R3 ;  /* 0x00000005ff037819 */ /* 0x004fc80000011603 */
[----:B------:R-:W-:-:S05]  /*c0e0*/  LOP3.LUT R3, R3, 0x3, RZ, 0xc0, !PT ;  /* 0x0000000303037812 */ /* 0x000fca00078ec0ff */
[----:B------:R2:W3:Y:S02]  /*c0f0*/  SHFL.IDX PT, R14, R3, RZ, 0x1f ;  /* 0x00001fff030e7589 */ /* 0x0004e400000e0000 */
.L_x_155:
[----:B---3--:R-:W-:-:S13]  /*c100*/  ISETP.NE.AND P0, PT, R14, RZ, PT ;  /* 0x000000ff0e00720c */ /* 0x008fda0003f05270 */
[----:B------:R-:W-:Y:S05]  /*c110*/  @P0 BRA `(.L_x_10) ;  /* 0x0000000000880947 */ /* 0x000fea0003800000 */
[----:B------:R-:W-:-:S03]  /*c120*/  UMOV UR4, 0xffffffff ;  /* 0xffffffff00047882 */ /* 0x000fc60000000000 */
[----:B------:R-:W-:Y:S05]  /*c130*/  BRA.DIV UR4, `(.L_x_113) ;  /* 0x0000001204cc7947 */ /* 0x000fea000b800000 */
[----:B------:R-:W-:-:S13]  /*c140*/  ELECT P6, URZ, PT ;  /* 0x00000000003f782f */ /* 0x000fda00038c0000 */
.L_x_158:
[----:B------:R-:W-:Y:S05]  /*c150*/  @!P6 BRA `(.L_x_10) ;  /* 0x000000000078e947 */ /* 0x000fea0003800000 */
[----:B------:R-:W-:-:S06]  /*c160*/  ULOP3.LUT UR4, UR42, 0x2, URZ, 0xfc, !UPT ;  /* 0x000000022a047892 */ /* 0x000fcc000f8efc3f */
[----:B--2---:R-:W-:-:S04]  /*c170*/  MOV R3, UR4 ;  /* 0x0000000400037c02 */ /* 0x004fc80008000f00 */
[----:B------:R-:W-:-:S13]  /*c180*/  ISETP.NE.AND P2, PT, R3, 0x3, PT ;  /* 0x000000030300780c */ /* 0x000fda0003f45270 */
[----:B------:R-:W-:Y:S05]  /*c190*/  @!P2 BRA `(.L_x_114) ;  /* 0x000000000004a947 */ /* 0x000fea0003800000 */
[----:B------:R-:W-:Y:S01]  /*c1a0*/  BPT.TRAP 0x1 ;  /* 0x000000040000795c */ /* 0x000fe20000300000 */
.L_x_114:
[----:B------:R-:W-:Y:S01]  /*c1b0*/  VIADD R8, R2, 0x22840 ;  /* 0x0002284002087836 */ /* 0x000fe20000000000 */
[----:B------:R-:W-:Y:S01]  /*c1c0*/  SHF.L.U32 R4, R0, 0x1f, RZ ;  /* 0x0000001f00047819 */ /* 0x000fe200000006ff */
[C---:B------:R-:W-:Y:S02]  /*c1d0*/  VIADD R3, R6.reuse, 0x1 ;  /* 0x0000000106037836 */ /* 0x040fe40000000000 */
[----:B------:R-:W-:-:S03]  /*c1e0*/  IMAD R7, R6, 0x8, R8 ;  /* 0x0000000806077824 */ /* 0x000fc600078e0208 */
[C---:B------:R-:W-:Y:S01]  /*c1f0*/  ISETP.NE.AND P1, PT, R3.reuse, 0x2, PT ;  /* 0x000000020300780c */ /* 0x040fe20003f25270 */
[----:B------:R-:W2:Y:S03]  /*c200*/  SYNCS.PHASECHK.TRANS64.TRYWAIT P0, [R7+URZ], R4 ;  /* 0x00000004070075a7 */ /* 0x000ea6000800017f */
[----:B------:R-:W-:Y:S02]  /*c210*/  SEL R5, RZ, 0x1, P1 ;  /* 0x00000001ff057807 */ /* 0x000fe40000800000 */
[----:B------:R-:W-:Y:S02]  /*c220*/  SEL R3, R3, RZ, P1 ;  /* 0x000000ff03037207 */ /* 0x000fe40000800000 */
[----:B------:R-:W-:Y:S02]  /*c230*/  LOP3.LUT R0, R0, R5, RZ, 0x3c, !PT ;  /* 0x0000000500007212 */ /* 0x000fe400078e3cff */
[----:B------:R-:W-:-:S02]  /*c240*/  LEA R5, R3, R8, 0x3 ;  /* 0x0000000803057211 */ /* 0x000fc400078e18ff */
[----:B------:R-:W-:Y:S01]  /*c250*/  SHF.L.U32 R0, R0, 0x1f, RZ ;  /* 0x0000001f00007819 */ /* 0x000fe200000006ff */
[----:B--2---:R-:W-:Y:S06]  /*c260*/  @!P0 BRA `(.L_x_115) ;  /* 0x0000001000a08947 */ /* 0x004fec0003800000 */
.L_x_159:
[----:B------:R-:W3:Y:S02]  /*c270*/  SYNCS.PHASECHK.TRANS64.TRYWAIT P0, [R5+URZ], R0 ;  /* 0x00000000050075a7 */ /* 0x000ee4000800017f */
[----:B---3--:R-:W-:Y:S05]  /*c280*/  @!P0 BRA `(.L_x_116) ;  /* 0x0000001000ac8947 */ /* 0x008fea0003800000 */
.L_x_160:
[----:B------:R-:W-:Y:S05]  /*c290*/  @!P2 BRA `(.L_x_117) ;  /* 0x000000000004a947 */ /* 0x000fea0003800000 */
[----:B------:R-:W-:Y:S01]  /*c2a0*/  BPT.TRAP 0x1 ;  /* 0x000000040000795c */ /* 0x000fe20000300000 */
.L_x_117:
[----:B-1----:R-:W-:-:S04]  /*c2b0*/  VIADD R2, R2, 0x22860 ;  /* 0x0002286002027836 */ /* 0x002fc80000000000 */
[----:B---3--:R-:W-:-:S04]  /*c2c0*/  IMAD R5, R6, 0x8, R2 ;  /* 0x0000000806057824 */ /* 0x008fc800078e0202 */
[----:B------:R-:W1:Y:S02]  /*c2d0*/  SYNCS.PHASECHK.TRANS64.TRYWAIT P0, [R5+URZ], R4 ;  /* 0x00000004050075a7 */ /* 0x000e64000800017f */
[----:B-1----:R-:W-:Y:S05]  /*c2e0*/  @!P0 BRA `(.L_x_118) ;  /* 0x0000001000a88947 */ /* 0x002fea0003800000 */
.L_x_161:
[----:B------:R-:W-:-:S07]  /*c2f0*/  IMAD R3, R3, 0x8, R2 ;  /* 0x0000000803037824 */ /* 0x000fce00078e0202 */
.L_x_119:
[----:B---3--:R3:W4:Y:S02]  /*c300*/  SYNCS.PHASECHK.TRANS64.TRYWAIT P0, [R3+URZ], R0 ;  /* 0x00000000030075a7 */ /* 0x008724000800017f */
[----:B----4-:R-:W-:Y:S05]  /*c310*/  @!P0 NANOSLEEP.SYNCS 0x989680 ;  /* 0x009896800000895d */ /* 0x010fea0003900000 */
[----:B------:R-:W4:Y:S02]  /*c320*/  @!P0 SYNCS.PHASECHK.TRANS64 P0, [R3+URZ], R0 ;  /* 0x00000000030085a7 */ /* 0x000f24000800007f */
[----:B----4-:R-:W-:Y:S05]  /*c330*/  @!P0 BRA `(.L_x_119) ;  /* 0xfffffffc00f08947 */ /* 0x010fea000383ffff */
.L_x_10:
[----:B------:R-:W-:Y:S05]  /*c340*/  BSYNC B6 ;  /* 0x0000000000067941 */ /* 0x000fea0003800000 */
.L_x_7:
[----:B------:R-:W-:Y:S05]  /*c350*/  EXIT ;  /* 0x000000000000794d */ /* 0x000fea0003800000 */
.L_x_14:
[----:B0-----:R-:W-:-:S04]  /*c360*/  MOV R4, UR38 ;  /* 0x0000002600047c02 */ /* 0x001fc80008000f00 */
[----:B------:R0:W1:Y:S03]  /*c370*/  SYNCS.PHASECHK.TRANS64.TRYWAIT P0, [R4+URZ+0x22800], R7 ;  /* 0x02280007040075a7 */ /* 0x000066000800017f */
[----:B-1----:R-:W-:Y:S05]  /*c380*/  @!P0 NANOSLEEP.SYNCS 0x989680 ;  /* 0x009896800000895d */ /* 0x002fea0003900000 */
[----:B------:R-:W1:Y:S02]  /*c390*/  @!P0 SYNCS.PHASECHK.TRANS64 P0, [R4+URZ+0x22800], R7 ;  /* 0x02280007040085a7 */ /* 0x000e64000800007f */
[----:B-1----:R-:W-:Y:S05]  /*c3a0*/  @!P0 BRA `(.L_x_14) ;  /* 0xfffffffc00ec8947 */ /* 0x002fea000383ffff */
[----:B------:R-:W-:Y:S05]  /*c3b0*/  BRA `(.L_x_120) ;  /* 0xffffff50005c7947 */ /* 0x000fea000383ffff */
.L_x_18:
[----:B0-----:R-:W-:-:S04]  /*c3c0*/  IMAD.U32 R4, RZ, RZ, UR38 ;  /* 0x00000026ff047e24 */ /* 0x001fc8000f8e00ff */
[----:B------:R0:W2:Y:S03]  /*c3d0*/  SYNCS.PHASECHK.TRANS64.TRYWAIT P1, [R4+URZ+0x22830], R7 ;  /* 0x02283007040075a7 */ /* 0x0000a6000802017f */
[----:B--2---:R-:W-:Y:S05]  /*c3e0*/  @!P1 NANOSLEEP.SYNCS 0x989680 ;  /* 0x009896800000995d */ /* 0x004fea0003900000 */
[----:B------:R-:W2:Y:S02]  /*c3f0*/  @!P1 SYNCS.PHASECHK.TRANS64 P1, [R4+URZ+0x22830], R7 ;  /* 0x02283007040095a7 */ /* 0x000ea4000802007f */
[----:B--2---:R-:W-:Y:S05]  /*c400*/  @!P1 BRA `(.L_x_18) ;  /* 0xfffffffc00ec9947 */ /* 0x004fea000383ffff */
[----:B------:R-:W-:Y:S05]  /*c410*/  BRA `(.L_x_17) ;  /* 0xffffff5000787947 */ /* 0x000fea000383ffff */
.L_x_22:
[----:B--2---:R2:W3:Y:S02]  /*c420*/  SYNCS.PHASECHK.TRANS64.TRYWAIT P2, [R10+URZ+0x22850], R7 ;  /* 0x022850070a0075a7 */ /* 0x0044e4000804017f */
[----:B---3--:R-:W-:Y:S05]  /*c430*/  @!P2 NANOSLEEP.SYNCS 0x989680 ;  /* 0x009896800000a95d */ /* 0x008fea0003900000 */
[----:B------:R-:W3:Y:S02]  /*c440*/  @!P2 SYNCS.PHASECHK.TRANS64 P2, [R10+URZ+0x22850], R7 ;  /* 0x022850070a00a5a7 */ /* 0x000ee4000804007f */
[----:B---3--:R-:W-:Y:S05]  /*c450*/  @!P2 BRA `(.L_x_22) ;  /* 0xfffffffc00f0a947 */ /* 0x008fea000383ffff */
[----:B------:R-:W-:Y:S05]  /*c460*/  BRA `(.L_x_21) ;  /* 0xffffff6c008c7947 */ /* 0x000fea000383ffff */
.L_x_27:
[----:B0-----:R-:W-:Y:S02]  /*c470*/  IMAD.U32 R3, RZ, RZ, UR26 ;  /* 0x0000001aff037e24 */ /* 0x001fe4000f8e00ff */
[----:B------:R-:W-:-:S04]  /*c480*/  IMAD.U32 R4, RZ, RZ, UR25 ;  /* 0x00000019ff047e24 */ /* 0x000fc8000f8e00ff */
[----:B------:R0:W1:Y:S03]  /*c490*/  SYNCS.PHASECHK.TRANS64.TRYWAIT P3, [R3+URZ+0x22830], R4 ;  /* 0x02283004030075a7 */ /* 0x000066000806017f */
[----:B-1----:R-:W-:Y:S05]  /*c4a0*/  @!P3 NANOSLEEP.SYNCS 0x989680 ;  /* 0x009896800000b95d */ /* 0x002fea0003900000 */
[----:B------:R-:W1:Y:S02]  /*c4b0*/  @!P3 SYNCS.PHASECHK.TRANS64 P3, [R3+URZ+0x22830], R4 ;  /* 0x022830040300b5a7 */ /* 0x000e64000806007f */
[----:B-1----:R-:W-:Y:S05]  /*c4c0*/  @!P3 BRA `(.L_x_27) ;  /* 0xfffffffc00e8b947 */ /* 0x002fea000383ffff */
[----:B------:R-:W-:Y:S05]  /*c4d0*/  BRA `(.L_x_26) ;  /* 0xffffff7000b07947 */ /* 0x000fea000383ffff */
.L_x_31:
[----:B0-----:R-:W-:-:S04]  /*c4e0*/  MOV R7, UR25 ;  /* 0x0000001900077c02 */ /* 0x001fc80008000f00 */
[----:B------:R0:W1:Y:S03]  /*c4f0*/  SYNCS.PHASECHK.TRANS64.TRYWAIT P3, [R176+URZ+0x22850], R7 ;  /* 0x02285007b00075a7 */ /* 0x000066000806017f */
[----:B-1----:R-:W-:Y:S05]  /*c500*/  @!P3 NANOSLEEP.SYNCS 0x989680 ;  /* 0x009896800000b95d */ /* 0x002fea0003900000 */
[----:B------:R-:W1:Y:S02]  /*c510*/  @!P3 SYNCS.PHASECHK.TRANS64 P3, [R176+URZ+0x22850], R7 ;  /* 0x02285007b000b5a7 */ /* 0x000e64000806007f */
[----:B-1----:R-:W-:Y:S05]  /*c520*/  @!P3 BRA `(.L_x_31) ;  /* 0xfffffffc00ecb947 */ /* 0x002fea000383ffff */
[----:B------:R-:W-:Y:S05]  /*c530*/  BRA `(.L_x_30) ;  /* 0xffffff9000487947 */ /* 0x000fea000383ffff */
.L_x_43:
[----:B------:R-:W-:Y:S01]  /*c540*/  IMAD.MOV.U32 R13, RZ, RZ, R19 ;  /* 0x000000ffff0d7224 */ /* 0x000fe200078e0013 */
[----:B------:R-:W-:Y:S01]  /*c550*/  MOV R15, 0xffffffff ;  /* 0xffffffff000f7802 */ /* 0x000fe20000000f00 */
[----:B------:R-:W-:Y:S02]  /*c560*/  IMAD.MOV.U32 R12, RZ, RZ, RZ ;  /* 0x000000ffff0c7224 */ /* 0x000fe400078e00ff */
[----:B------:R-:W-:-:S07]  /*c570*/  IMAD.MOV.U32 R11, RZ, RZ, 0x1f ;  /* 0x0000001fff0b7424 */ /* 0x000fce00078e00ff */
[----:B------:R-:W-:Y:S05]  /*c580*/  WARPSYNC.COLLECTIVE R15, `(.L_x_121) ;  /* 0x000000000f087348 */ /* 0x000fea0003c00000 */
[----:B------:R0:W1:Y:S02]  /*c590*/  SHFL.IDX P6, R14, R13, R12, R11 ;  /* 0x0000000c0d0e7389 */ /* 0x00006400000c000b */
[----:B01----:R-:W-:Y:S01]  /*c5a0*/  ENDCOLLECTIVE ;  /* 0x000000000000791b */ /* 0x003fe20003800000 */
.L_x_121:
[----:B------:R-:W-:Y:S05]  /*c5b0*/  BRA `(.L_x_122) ;  /* 0xffffffcc00247947 */ /* 0x000fea000383ffff */
.L_x_45:
[----:B------:R-:W-:Y:S01]  /*c5c0*/  BSSY B0, `(.L_x_123) ;  /* 0x0000006000007945 */ /* 0x000fe20003800000 */
[----:B------:R-:W-:-:S07]  /*c5d0*/  IMAD.MOV.U32 R15, RZ, RZ, -0x1 ;  /* 0xffffffffff0f7424 */ /* 0x000fce00078e00ff */
[----:B------:R-:W-:Y:S05]  /*c5e0*/  WARPSYNC.COLLECTIVE R15, `(.L_x_124) ;  /* 0x000000000f0c7348 */ /* 0x000fea0003c00000 */
[----:B------:R-:W-:Y:S02]  /*c5f0*/  ELECT P6, UR62, PT ;  /* 0x00000000003e782f */ /* 0x000fe400038c0000 */
[----:B------:R-:W-:Y:S01]  /*c600*/  MOV R14, UR62 ;  /* 0x0000003e000e7c02 */ /* 0x000fe20008000f00 */
[----:B------:R-:W-:Y:S10]  /*c610*/  ENDCOLLECTIVE ;  /* 0x000000000000791b */ /* 0x000ff40003800000 */
.L_x_124:
[----:B------:R-:W-:Y:S05]  /*c620*/  BSYNC B0 ;  /* 0x0000000000007941 */ /* 0x000fea0003800000 */
.L_x_123:
[----:B------:R-:W-:Y:S05]  /*c630*/  BRA `(.L_x_125) ;  /* 0xffffffcc00247947 */ /* 0x000fea000383ffff */
.L_x_47:
[----:B0-----:R-:W-:-:S04]  /*c640*/  IMAD.U32 R3, RZ, RZ, UR38 ;  /* 0x00000026ff037e24 */ /* 0x001fc8000f8e00ff */
[----:B------:R0:W1:Y:S03]  /*c650*/  SYNCS.PHASECHK.TRANS64.TRYWAIT P0, [R3+URZ+0x22840], R0 ;  /* 0x02284000030075a7 */ /* 0x000066000800017f */
[----:B-1----:R-:W-:Y:S05]  /*c660*/  @!P0 NANOSLEEP.SYNCS 0x989680 ;  /* 0x009896800000895d */ /* 0x002fea0003900000 */
[----:B------:R-:W1:Y:S02]  /*c670*/  @!P0 SYNCS.PHASECHK.TRANS64 P0, [R3+URZ+0x22840], R0 ;  /* 0x02284000030085a7 */ /* 0x000e64000800007f */
[----:B-1----:R-:W-:Y:S05]  /*c680*/  @!P0 BRA `(.L_x_47) ;  /* 0xfffffffc00ec8947 */ /* 0x002fea000383ffff */
[----:B------:R-:W-:Y:S05]  /*c690*/  BRA `(.L_x_126) ;  /* 0xffffffcc00847947 */ /* 0x000fea000383ffff */
.L_x_50:
[----:B------:R-:W-:Y:S01]  /*c6a0*/  MOV R13, R5 ;  /* 0x00000005000d7202 */ /* 0x000fe20000000f00 */
[----:B------:R-:W-:Y:S02]  /*c6b0*/  IMAD.MOV.U32 R12, RZ, RZ, RZ ;  /* 0x000000ffff0c7224 */ /* 0x000fe400078e00ff */
[----:B------:R-:W-:Y:S02]  /*c6c0*/  IMAD.MOV.U32 R11, RZ, RZ, 0x181f ;  /* 0x0000181fff0b7424 */ /* 0x000fe400078e00ff */
[----:B------:R-:W-:Y:S02]  /*c6d0*/  IMAD.MOV.U32 R15, RZ, RZ, -0x1 ;  /* 0xffffffffff0f7424 */ /* 0x000fe400078e00ff */
[----:B------:R-:W-:-:S07]  /*c6e0*/  IMAD R7, R10, 0x80, R7 ;  /* 0x000000800a077824 */ /* 0x000fce00078e0207 */
[----:B------:R-:W-:Y:S05]  /*c6f0*/  WARPSYNC.COLLECTIVE R15, `(.L_x_127) ;  /* 0x000000000f087348 */ /* 0x000fea0003c00000 */
[----:B------:R0:W1:Y:S02]  /*c700*/  SHFL.IDX P6, R14, R13, R12, R11 ;  /* 0x0000000c0d0e7389 */ /* 0x00006400000c000b */
[----:B01----:R-:W-:Y:S01]  /*c710*/  ENDCOLLECTIVE ;  /* 0x000000000000791b */ /* 0x003fe20003800000 */
.L_x_127:
[----:B------:R-:W-:Y:S01]  /*c720*/  IADD3 R21, R7, 0x10, RZ ;  /* 0x0000001007157810 */ /* 0x000fe20007ffe0ff */
[----:B------:R-:W-:Y:S01]  /*c730*/  IMAD.MOV.U32 R13, RZ, RZ, R0 ;  /* 0x000000ffff0d7224 */ /* 0x000fe200078e0000 */
[----:B------:R-:W-:-:S07]  /*c740*/  MOV R2, R14 ;  /* 0x0000000e00027202 */ /* 0x000fce0000000f00 */
[----:B------:R-:W-:Y:S05]  /*c750*/  WARPSYNC.COLLECTIVE R15, `(.L_x_128) ;  /* 0x000000000f087348 */ /* 0x000fea0003c00000 */
[----:B------:R0:W1:Y:S02]  /*c760*/  SHFL.IDX P6, R14, R13, R12, R11 ;  /* 0x0000000c0d0e7389 */ /* 0x00006400000c000b */
[----:B01----:R-:W-:Y:S01]  /*c770*/  ENDCOLLECTIVE ;  /* 0x000000000000791b */ /* 0x003fe20003800000 */
.L_x_128:
[----:B------:R-:W-:Y:S02]  /*c780*/  ULDC UR4, c[0x0][0x288] ;  /* 0x0000a20000047ab9 */ /* 0x000fe40000000800 */
[----:B------:R-:W-:-:S05]  /*c790*/  IMAD R4, R4, UR4, RZ ;  /* 0x0000000404047c24 */ /* 0x000fca000f8e02ff */
[----:B------:R-:W-:Y:S01]  /*c7a0*/  ISETP.GE.AND P1, PT, R7, R4, PT ;  /* 0x000000040700720c */ /* 0x000fe20003f26270 */
[----:B------:R-:W-:Y:S02]  /*c7b0*/  IMAD.MOV.U32 R13, RZ, RZ, R5 ;  /* 0x000000ffff0d7224 */ /* 0x000fe400078e0005 */
[----:B------:R-:W-:-:S10]  /*c7c0*/  IMAD.MOV.U32 R12, RZ, RZ, 0x1 ;  /* 0x00000001ff0c7424 */ /* 0x000fd400078e00ff */
[----:B------:R-:W-:Y:S02]  /*c7d0*/  @!P1 LEA R9, R6, UR38, 0x1 ;  /* 0x0000002606099c11 */ /* 0x000fe4000f8e08ff */
[----:B------:R-:W-:-:S05]  /*c7e0*/  @!P1 LEA R14, P2, R8, R14, 0x1 ;  /* 0x0000000e080e9211 */ /* 0x000fca00078408ff */
[----:B------:R-:W-:Y:S02]  /*c7f0*/  @!P1 IMAD.X R3, RZ, RZ, R2, P2 ;  /* 0x000000ffff039224 */ /* 0x000fe400010e0602 */
[----:B------:R-:W-:-:S07]  /*c800*/  @!P1 IMAD.MOV.U32 R2, RZ, RZ, R14 ;  /* 0x000000ffff029224 */ /* 0x000fce00078e000e */
[----:B------:R-:W-:Y:S05]  /*c810*/  WARPSYNC.COLLECTIVE R15, `(.L_x_129) ;  /* 0x000000000f087348 */ /* 0x000fea0003c00000 */
[----:B------:R0:W1:Y:S02]  /*c820*/  SHFL.IDX P6, R14, R13, R12, R11 ;  /* 0x0000000c0d0e7389 */ /* 0x00006400000c000b */
[----:B01----:R-:W-:Y:S01]  /*c830*/  ENDCOLLECTIVE ;  /* 0x000000000000791b */ /* 0x003fe20003800000 */
.L_x_129:
[----:B------:R-:W-:Y:S01]  /*c840*/  @!PT LDS RZ, [RZ] ;  /* 0x00000000fffff984 */ /* 0x000fe20000000800 */
[----:B------:R-:W-:Y:S01]  /*c850*/  @!PT LDS RZ, [RZ] ;  /* 0x00000000fffff984 */ /* 0x000fe20000000800 */
[----:B------:R-:W-:Y:S01]  /*c860*/  @!PT LDS RZ, [RZ] ;  /* 0x00000000fffff984 */ /* 0x000fe20000000800 */
[----:B------:R0:W-:Y:S01]  /*c870*/  @!P1 LDGSTS.E.BYPASS.LTC128B.128 [R9+0x18400], desc[UR44][R2.64], !P0 ;  /* 0x1840000002099fae */ /* 0x0001e2000c101d6c */
[----:B------:R-:W-:Y:S02]  /*c880*/  ISETP.GE.AND P1, PT, R21, R4, PT ;  /* 0x000000041500720c */ /* 0x000fe40003f26270 */
[----:B------:R-:W-:Y:S01]  /*c890*/  MOV R13, R0 ;  /* 0x00000000000d7202 */ /* 0x000fe20000000f00 */
[----:B0-----:R-:W-:-:S10]  /*c8a0*/  VIADD R9, R7, 0x20 ;  /* 0x0000002007097836 */ /* 0x001fd40000000000 */
[----:B------:R-:W-:Y:S01]  /*c8b0*/  @!P1 LEA R21, R6, UR38, 0x1 ;  /* 0x0000002606159c11 */ /* 0x000fe2000f8e08ff */
[----:B------:R-:W-:-:S07]  /*c8c0*/  IMAD.MOV.U32 R2, RZ, RZ, R14 ;  /* 0x000000ffff027224 */ /* 0x000fce00078e000e */
[----:B------:R-:W-:Y:S05]  /*c8d0*/  WARPSYNC.COLLECTIVE R15, `(.L_x_130) ;  /* 0x000000000f087348 */ /* 0x000fea0003c00000 */
[----:B------:R0:W1:Y:S02]  /*c8e0*/  SHFL.IDX P6, R14, R13, R12, R11 ;  /* 0x0000000c0d0e7389 */ /* 0x00006400000c000b */
[----:B01----:R-:W-:Y:S01]  /*c8f0*/  ENDCOLLECTIVE ;  /* 0x000000000000791b */ /* 0x003fe20003800000 */
.L_x_130:
[----:B------:R-:W-:Y:S01]  /*c900*/  MOV R13, R5 ;  /* 0x00000005000d7202 */ /* 0x000fe20000000f00 */
[----:B------:R-:W-:Y:S01]  /*c910*/  IMAD.MOV.U32 R12, RZ, RZ, 0x2 ;  /* 0x00000002ff0c7424 */ /* 0x000fe200078e00ff */
[----:B------:R-:W-:-:S05]  /*c920*/  @!P1 LEA R14, P2, R8, R14, 0x1 ;  /* 0x0000000e080e9211 */ /* 0x000fca00078408ff */
[----:B------:R-:W-:Y:S02]  /*c930*/  @!P1 IMAD.X R3, RZ, RZ, R2, P2 ;  /* 0x000000ffff039224 */ /* 0x000fe400010e0602 */
[----:B------:R-:W-:-:S07]  /*c940*/  @!P1 IMAD.MOV.U32 R2, RZ, RZ, R14 ;  /* 0x000000ffff029224 */ /* 0x000fce00078e000e */
[----:B------:R-:W-:Y:S05]  /*c950*/  WARPSYNC.COLLECTIVE R15, `(.L_x_131) ;  /* 0x000000000f087348 */ /* 0x000fea0003c00000 */
[----:B------:R0:W1:Y:S02]  /*c960*/  SHFL.IDX P6, R14, R13, R12, R11 ;  /* 0x0000000c0d0e7389 */ /* 0x00006400000c000b */
[----:B01----:R-:W-:Y:S01]  /*c970*/  ENDCOLLECTIVE ;  /* 0x000000000000791b */ /* 0x003fe20003800000 */
.L_x_131:
[----:B------:R-:W-:Y:S01]  /*c980*/  @!PT LDS RZ, [RZ] ;  /* 0x00000000fffff984 */ /* 0x000fe20000000800 */
[----:B------:R-:W-:Y:S01]  /*c990*/  @!PT LDS RZ, [RZ] ;  /* 0x00000000fffff984 */ /* 0x000fe20000000800 */
[----:B------:R-:W-:Y:S01]  /*c9a0*/  @!PT LDS RZ, [RZ] ;  /* 0x00000000fffff984 */ /* 0x000fe20000000800 */
[----:B------:R0:W-:Y:S01]  /*c9b0*/  @!P1 LDGSTS.E.BYPASS.LTC128B.128 [R21+0x18c00], desc[UR44][R2.64], !P0 ;  /* 0x18c0000002159fae */ /* 0x0001e2000c101d6c */
[----:B------:R-:W-:Y:S01]  /*c9c0*/  ISETP.GE.AND P1, PT, R9, R4, PT ;  /* 0x000000040900720c */ /* 0x000fe20003f26270 */
[----:B------:R-:W-:Y:S02]  /*c9d0*/  IMAD.MOV.U32 R13, RZ, RZ, R0 ;  /* 0x000000ffff0d7224 */ /* 0x000fe400078e0000 */
[----:B0-----:R-:W-:-:S10]  /*c9e0*/  VIADD R21, R7, 0x30 ;  /* 0x0000003007157836 */ /* 0x001fd40000000000 */
[----:B------:R-:W-:Y:S01]  /*c9f0*/  @!P1 LEA R9, R6, UR38, 0x1 ;  /* 0x0000002606099c11 */ /* 0x000fe2000f8e08ff */
[----:B------:R-:W-:-:S07]  /*ca00*/  IMAD.MOV.U32 R2, RZ, RZ, R14 ;  /* 0x000000ffff027224 */ /* 0x000fce00078e000e */
[----:B------:R-:W-:Y:S05]  /*ca10*/  WARPSYNC.COLLECTIVE R15, `(.L_x_132) ;  /* 0x000000000f087348 */ /* 0x000fea0003c00000 */
[----:B------:R0:W1:Y:S02]  /*ca20*/  SHFL.IDX P6, R14, R13, R12, R11 ;  /* 0x0000000c0d0e7389 */ /* 0x00006400000c000b */
[----:B01----:R-:W-:Y:S01]  /*ca30*/  ENDCOLLECTIVE ;  /* 0x000000000000791b */ /* 0x003fe20003800000 */
.L_x_132:
[----:B------:R-:W-:Y:S01]  /*ca40*/  IMAD.MOV.U32 R13, RZ, RZ, R5 ;  /* 0x000000ffff0d7224 */ /* 0x000fe200078e0005 */
[----:B------:R-:W-:Y:S02]  /*ca50*/  MOV R12, 0x3 ;  /* 0x00000003000c7802 */ /* 0x000fe40000000f00 */
[----:B------:R-:W-:-:S04]  /*ca60*/  @!P1 LEA R14, P2, R8, R14, 0x1 ;  /* 0x0000000e080e9211 */ /* 0x000fc800078408ff */
[----:B------:R-:W-:Y:S01]  /*ca70*/  @!P1 IADD3.X R3, RZ, R2, RZ, P2, !PT ;  /* 0x00000002ff039210 */ /* 0x000fe200017fe4ff */
[----:B------:R-:W-:-:S08]  /*ca80*/  @!P1 IMAD.MOV.U32 R2, RZ, RZ, R14 ;  /* 0x000000ffff029224 */ /* 0x000fd000078e000e */
[----:B------:R-:W-:Y:S05]  /*ca90*/  WARPSYNC.COLLECTIVE R15, `(.L_x_133) ;  /* 0x000000000f087348 */ /* 0x000fea0003c00000 */
[----:B------:R0:W1:Y:S02]  /*caa0*/  SHFL.IDX P6, R14, R13, R12, R11 ;  /* 0x0000000c0d0e7389 */ /* 0x00006400000c000b */
[----:B01----:R-:W-:Y:S01]  /*cab0*/  ENDCOLLECTIVE ;  /* 0x000000000000791b */ /* 0x003fe20003800000 */
.L_x_133:
        /* <DEDUP_REMOVED lines=12> */
.L_x_134:
[----:B------:R-:W-:Y:S02]  /*cb80*/  IMAD.MOV.U32 R13, RZ, RZ, R5 ;  /* 0x000000ffff0d7224 */ /* 0x000fe400078e0005 */
[----:B------:R-:W-:Y:S01]  /*cb90*/  IMAD.MOV.U32 R12, RZ, RZ, 0x4 ;  /* 0x00000004ff0c7424 */ /* 0x000fe200078e00ff */
[----:B------:R-:W-:-:S05]  /*cba0*/  @!P1 LEA R14, P2, R8, R14, 0x1 ;  /* 0x0000000e080e9211 */ /* 0x000fca00078408ff */
[----:B------:R-:W-:Y:S01]  /*cbb0*/  @!P1 IMAD.X R3, RZ, RZ, R2, P2 ;  /* 0x000000ffff039224 */ /* 0x000fe200010e0602 */
[----:B------:R-:W-:-:S07]  /*cbc0*/  @!P1 MOV R2, R14 ;  /* 0x0000000e00029202 */ /* 0x000fce0000000f00 */
[----:B------:R-:W-:Y:S05]  /*cbd0*/  WARPSYNC.COLLECTIVE R15, `(.L_x_135) ;  /* 0x000000000f087348 */ /* 0x000fea0003c00000 */
[----:B------:R0:W1:Y:S02]  /*cbe0*/  SHFL.IDX P6, R14, R13, R12, R11 ;  /* 0x0000000c0d0e7389 */ /* 0x00006400000c000b */
[----:B01----:R-:W-:Y:S01]  /*cbf0*/  ENDCOLLECTIVE ;  /* 0x000000000000791b */ /* 0x003fe20003800000 */
.L_x_135:
[----:B------:R-:W-:Y:S01]  /*cc00*/  @!PT LDS RZ, [RZ] ;  /* 0x00000000fffff984 */ /* 0x000fe20000000800 */
[----:B------:R-:W-:Y:S01]  /*cc10*/  @!PT LDS RZ, [RZ] ;  /* 0x00000000fffff984 */ /* 0x000fe20000000800 */
[----:B------:R-:W-:Y:S01]  /*cc20*/  @!PT LDS RZ, [RZ] ;  /* 0x00000000fffff984 */ /* 0x000fe20000000800 */
[----:B------:R0:W-:Y:S01]  /*cc30*/  @!P1 LDGSTS.E.BYPASS.LTC128B.128 [R21+0x19c00], desc[UR44][R2.64], !P0 ;  /* 0x19c0000002159fae */ /* 0x0001e2000c101d6c */
[----:B------:R-:W-:Y:S01]  /*cc40*/  ISETP.GE.AND P1, PT, R9, R4, PT ;  /* 0x000000040900720c */ /* 0x000fe20003f26270 */
[----:B------:R-:W-:Y:S01]  /*cc50*/  IMAD.MOV.U32 R13, RZ, RZ, R0 ;  /* 0x000000ffff0d7224 */ /* 0x000fe200078e0000 */
[----:B0-----:R-:W-:-:S11]  /*cc60*/  IADD3 R21, R7, 0x50, RZ ;  /* 0x0000005007157810 */ /* 0x001fd60007ffe0ff */
[----:B------:R-:W-:Y:S02]  /*cc70*/  @!P1 LEA R9, R6, UR38, 0x1 ;  /* 0x0000002606099c11 */ /* 0x000fe4000f8e08ff */
[----:B------:R-:W-:-:S07]  /*cc80*/  MOV R2, R14 ;  /* 0x0000000e00027202 */ /* 0x000fce0000000f00 */
[----:B------:R-:W-:Y:S05]  /*cc90*/  WARPSYNC.COLLECTIVE R15, `(.L_x_136) ;  /* 0x000000000f087348 */ /* 0x000fea0003c00000 */
[----:B------:R0:W1:Y:S02]  /*cca0*/  SHFL.IDX P6, R14, R13, R12, R11 ;  /* 0x0000000c0d0e7389 */ /* 0x00006400000c000b */
[----:B01----:R-:W-:Y:S01]  /*ccb0*/  ENDCOLLECTIVE ;  /* 0x000000000000791b */ /* 0x003fe20003800000 */
.L_x_136:
[----:B------:R-:W-:Y:S02]  /*ccc0*/  IMAD.MOV.U32 R13, RZ, RZ, R5 ;  /* 0x000000ffff0d7224 */ /* 0x000fe400078e0005 */
[----:B------:R-:W-:Y:S01]  /*ccd0*/  IMAD.MOV.U32 R12, RZ, RZ, 0x5 ;  /* 0x00000005ff0c7424 */ /* 0x000fe200078e00ff */
[----:B------:R-:W-:-:S05]  /*cce0*/  @!P1 LEA R14, P2, R8, R14, 0x1 ;  /* 0x0000000e080e9211 */ /* 0x000fca00078408ff */
[----:B------:R-:W-:Y:S02]  /*ccf0*/  @!P1 IMAD.X R3, RZ, RZ, R2, P2 ;  /* 0x000000ffff039224 */ /* 0x000fe400010e0602 */
[----:B------:R-:W-:-:S07]  /*cd00*/  @!P1 IMAD.MOV.U32 R2, RZ, RZ, R14 ;  /* 0x000000ffff029224 */ /* 0x000fce00078e000e */
[----:B------:R-:W-:Y:S05]  /*cd10*/  WARPSYNC.COLLECTIVE R15, `(.L_x_137) ;  /* 0x000000000f087348 */ /* 0x000fea0003c00000 */
[----:B------:R0:W1:Y:S02]  /*cd20*/  SHFL.IDX P6, R14, R13, R12, R11 ;  /* 0x0000000c0d0e7389 */ /* 0x00006400000c000b */
[----:B01----:R-:W-:Y:S01]  /*cd30*/  ENDCOLLECTIVE ;  /* 0x000000000000791b */ /* 0x003fe20003800000 */
.L_x_137:
[----:B------:R-:W-:Y:S01]  /*cd40*/  @!PT LDS RZ, [RZ] ;  /* 0x00000000fffff984 */ /* 0x000fe20000000800 */
[----:B------:R-:W-:Y:S01]  /*cd50*/  @!PT LDS RZ, [RZ] ;  /* 0x00000000fffff984 */ /* 0x000fe20000000800 */
[----:B------:R-:W-:Y:S01]  /*cd60*/  @!PT LDS RZ, [RZ] ;  /* 0x00000000fffff984 */ /* 0x000fe20000000800 */
[----:B------:R0:W-:Y:S01]  /*cd70*/  @!P1 LDGSTS.E.BYPASS.LTC128B.128 [R9+0x1a400], desc[UR44][R2.64], !P0 ;  /* 0x1a40000002099fae */ /* 0x0001e2000c101d6c */
[----:B------:R-:W-:Y:S02]  /*cd80*/  ISETP.GE.AND P1, PT, R21, R4, PT ;  /* 0x000000041500720c */ /* 0x000fe40003f26270 */
[----:B------:R-:W-:-:S11]  /*cd90*/  MOV R13, R0 ;  /* 0x00000000000d7202 */ /* 0x000fd60000000f00 */
[----:B------:R-:W-:Y:S01]  /*cda0*/  @!P1 LEA R21, R6, UR38, 0x1 ;  /* 0x0000002606159c11 */ /* 0x000fe2000f8e08ff */
[----:B0-----:R-:W-:-:S07]  /*cdb0*/  IMAD.MOV.U32 R2, RZ, RZ, R14 ;  /* 0x000000ffff027224 */ /* 0x001fce00078e000e */
[----:B------:R-:W-:Y:S05]  /*cdc0*/  WARPSYNC.COLLECTIVE R15, `(.L_x_138) ;  /* 0x000000000f087348 */ /* 0x000fea0003c00000 */
[----:B------:R0:W1:Y:S02]  /*cdd0*/  SHFL.IDX P6, R14, R13, R12, R11 ;  /* 0x0000000c0d0e7389 */ /* 0x00006400000c000b */
[----:B01----:R-:W-:Y:S01]  /*cde0*/  ENDCOLLECTIVE ;  /* 0x000000000000791b */ /* 0x003fe20003800000 */
.L_x_138:
[----:B------:R-:W-:Y:S01]  /*cdf0*/  IMAD.MOV.U32 R13, RZ, RZ, R5 ;  /* 0x000000ffff0d7224 */ /* 0x000fe200078e0005 */
[----:B------:R-:W-:Y:S02]  /*ce00*/  MOV R12, 0x6 ;  /* 0x00000006000c7802 */ /* 0x000fe40000000f00 */
[----:B------:R-:W-:-:S05]  /*ce10*/  @!P1 LEA R14, P2, R8, R14, 0x1 ;  /* 0x0000000e080e9211 */ /* 0x000fca00078408ff */
[----:B------:R-:W-:Y:S02]  /*ce20*/  @!P1 IMAD.X R3, RZ, RZ, R2, P2 ;  /* 0x000000ffff039224 */ /* 0x000fe400010e0602 */
[----:B------:R-:W-:-:S07]  /*ce30*/  @!P1 IMAD.MOV.U32 R2, RZ, RZ, R14 ;  /* 0x000000ffff029224 */ /* 0x000fce00078e000e */
[----:B------:R-:W-:Y:S05]  /*ce40*/  WARPSYNC.COLLECTIVE R15, `(.L_x_139) ;  /* 0x000000000f087348 */ /* 0x000fea0003c00000 */
[----:B------:R0:W1:Y:S02]  /*ce50*/  SHFL.IDX P6, R14, R13, R12, R11 ;  /* 0x0000000c0d0e7389 */ /* 0x00006400000c000b */
[----:B01----:R-:W-:Y:S01]  /*ce60*/  ENDCOLLECTIVE ;  /* 0x000000000000791b */ /* 0x003fe20003800000 */
.L_x_139:
[----:B------:R-:W-:Y:S01]  /*ce70*/  @!PT LDS RZ, [RZ] ;  /* 0x00000000fffff984 */ /* 0x000fe20000000800 */
[----:B------:R-:W-:Y:S01]  /*ce80*/  @!PT LDS RZ, [RZ] ;  /* 0x00000000fffff984 */ /* 0x000fe20000000800 */
[----:B------:R-:W-:Y:S01]  /*ce90*/  @!PT LDS RZ, [RZ] ;  /* 0x00000000fffff984 */ /* 0x000fe20000000800 */
[----:B------:R0:W-:Y:S01]  /*cea0*/  @!P1 LDGSTS.E.BYPASS.LTC128B.128 [R21+0x1ac00], desc[UR44][R2.64], !P0 ;  /* 0x1ac0000002159fae */ /* 0x0001e2000c101d6c */
[----:B------:R-:W-:Y:S02]  /*ceb0*/  IMAD.MOV.U32 R13, RZ, RZ, R0 ;  /* 0x000000ffff0d7224 */ /* 0x000fe400078e0000 */
[----:B0-----:R-:W-:-:S05]  /*cec0*/  VIADD R3, R7, 0x60 ;  /* 0x0000006007037836 */ /* 0x001fca0000000000 */
[----:B------:R-:W-:Y:S01]  /*ced0*/  ISETP.GE.AND P1, PT, R3, R4, PT ;  /* 0x000000040300720c */ /* 0x000fe20003f26270 */
[----:B------:R-:W-:-:S12]  /*cee0*/  IMAD.MOV.U32 R2, RZ, RZ, R14 ;  /* 0x000000ffff027224 */ /* 0x000fd800078e000e */
[----:B------:R-:W-:Y:S05]  /*cef0*/  WARPSYNC.COLLECTIVE R15, `(.L_x_140) ;  /* 0x000000000f087348 */ /* 0x000fea0003c00000 */
[----:B------:R0:W1:Y:S02]  /*cf00*/  SHFL.IDX P6, R14, R13, R12, R11 ;  /* 0x0000000c0d0e7389 */ /* 0x00006400000c000b */
[----:B01----:R-:W-:Y:S01]  /*cf10*/  ENDCOLLECTIVE ;  /* 0x000000000000791b */ /* 0x003fe20003800000 */
.L_x_140:
[----:B------:R-:W-:Y:S01]  /*cf20*/  @!P1 LEA R9, R6, UR38, 0x1 ;  /* 0x0000002606099c11 */ /* 0x000fe2000f8e08ff */
[----:B------:R-:W-:Y:S02]  /*cf30*/  IMAD.MOV.U32 R13, RZ, RZ, R5 ;  /* 0x000000ffff0d7224 */ /* 0x000fe400078e0005 */
[----:B------:R-:W-:Y:S01]  /*cf40*/  IMAD.MOV.U32 R12, RZ, RZ, 0x7 ;  /* 0x00000007ff0c7424 */ /* 0x000fe200078e00ff */
[----:B------:R-:W-:-:S04]  /*cf50*/  @!P1 LEA R14, P2, R8, R14, 0x1 ;  /* 0x0000000e080e9211 */ /* 0x000fc800078408ff */
[----:B------:R-:W-:Y:S01]  /*cf60*/  @!P1 IADD3.X R3, RZ, R2, RZ, P2, !PT ;  /* 0x00000002ff039210 */ /* 0x000fe200017fe4ff */
[----:B------:R-:W-:-:S08]  /*cf70*/  @!P1 IMAD.MOV.U32 R2, RZ, RZ, R14 ;  /* 0x000000ffff029224 */ /* 0x000fd000078e000e */
[----:B------:R-:W-:Y:S05]  /*cf80*/  WARPSYNC.COLLECTIVE R15, `(.L_x_141) ;  /* 0x000000000f087348 */ /* 0x000fea0003c00000 */
[----:B------:R0:W1:Y:S02]  /*cf90*/  SHFL.IDX P6, R14, R13, R12, R11 ;  /* 0x0000000c0d0e7389 */ /* 0x00006400000c000b */
[----:B01----:R-:W-:Y:S01]  /*cfa0*/  ENDCOLLECTIVE ;  /* 0x000000000000791b */ /* 0x003fe20003800000 */
.L_x_141:
[----:B------:R-:W-:Y:S01]  /*cfb0*/  @!PT LDS RZ, [RZ] ;  /* 0x00000000fffff984 */ /* 0x000fe20000000800 */
[----:B------:R-:W-:Y:S01]  /*cfc0*/  @!PT LDS RZ, [RZ] ;  /* 0x00000000fffff984 */ /* 0x000fe20000000800 */
[----:B------:R-:W-:Y:S01]  /*cfd0*/  @!PT LDS RZ, [RZ] ;  /* 0x00000000fffff984 */ /* 0x000fe20000000800 */
[----:B------:R0:W-:Y:S01]  /*cfe0*/  @!P1 LDGSTS.E.BYPASS.LTC128B.128 [R9+0x1b400], desc[UR44][R2.64], !P0 ;  /* 0x1b40000002099fae */ /* 0x0001e2000c101d6c */
[----:B------:R-:W-:Y:S01]  /*cff0*/  IMAD.MOV.U32 R13, RZ, RZ, R0 ;  /* 0x000000ffff0d7224 */ /* 0x000fe200078e0000 */
[----:B------:R-:W-:-:S07]  /*d000*/  MOV R5, R14 ;  /* 0x0000000e00057202 */ /* 0x000fce0000000f00 */
[----:B0-----:R-:W-:Y:S05]  /*d010*/  WARPSYNC.COLLECTIVE R15, `(.L_x_142) ;  /* 0x000000000f087348 */ /* 0x001fea0003c00000 */
[----:B------:R1:W2:Y:S02]  /*d020*/  SHFL.IDX P6, R14, R13, R12, R11 ;  /* 0x0000000c0d0e7389 */ /* 0x0002a400000c000b */
[----:B012---:R-:W-:Y:S01]  /*d030*/  ENDCOLLECTIVE ;  /* 0x000000000000791b */ /* 0x007fe20003800000 */
.L_x_142:
[----:B------:R-:W-:Y:S05]  /*d040*/  BRA `(.L_x_143) ;  /* 0xffffffcc00b47947 */ /* 0x000fea000383ffff */
.L_x_51:
[----:B0-----:R-:W-:-:S04]  /*d050*/  IMAD.U32 R3, RZ, RZ, UR38 ;  /* 0x00000026ff037e24 */ /* 0x001fc8000f8e00ff */
[----:B------:R0:W1:Y:S03]  /*d060*/  SYNCS.PHASECHK.TRANS64.TRYWAIT P0, [R3+URZ+0x22820], R4 ;  /* 0x02282004030075a7 */ /* 0x000066000800017f */
[----:B-1----:R-:W-:Y:S05]  /*d070*/  @!P0 NANOSLEEP.SYNCS 0x989680 ;  /* 0x009896800000895d */ /* 0x002fea0003900000 */
[----:B------:R-:W1:Y:S02]  /*d080*/  @!P0 SYNCS.PHASECHK.TRANS64 P0, [R3+URZ+0x22820], R4 ;  /* 0x02282004030085a7 */ /* 0x000e64000800007f */
[----:B-1----:R-:W-:Y:S05]  /*d090*/  @!P0 BRA `(.L_x_51) ;  /* 0xfffffffc00ec8947 */ /* 0x002fea000383ffff */
[----:B------:R-:W-:Y:S05]  /*d0a0*/  BRA `(.L_x_144) ;  /* 0xffffffcc00e47947 */ /* 0x000fea000383ffff */
.L_x_54:
[----:B0-----:R-:W-:-:S04]  /*d0b0*/  IMAD.U32 R3, RZ, RZ, UR38 ;  /* 0x00000026ff037e24 */ /* 0x001fc8000f8e00ff */
[----:B------:R0:W1:Y:S03]  /*d0c0*/  SYNCS.PHASECHK.TRANS64.TRYWAIT P0, [R3+URZ+0x22860], R4 ;  /* 0x02286004030075a7 */ /* 0x000066000800017f */
[----:B-1----:R-:W-:Y:S05]  /*d0d0*/  @!P0 NANOSLEEP.SYNCS 0x989680 ;  /* 0x009896800000895d */ /* 0x002fea0003900000 */
[----:B------:R-:W1:Y:S02]  /*d0e0*/  @!P0 SYNCS.PHASECHK.TRANS64 P0, [R3+URZ+0x22860], R4 ;  /* 0x02286004030085a7 */ /* 0x000e64000800007f */
[----:B-1----:R-:W-:Y:S05]  /*d0f0*/  @!P0 BRA `(.L_x_54) ;  /* 0xfffffffc00ec8947 */ /* 0x002fea000383ffff */
[----:B------:R-:W-:Y:S05]  /*d100*/  BRA `(.L_x_145) ;  /* 0xffffffcc00f07947 */ /* 0x000fea000383ffff */
.L_x_66:
[----:B-1----:R-:W-:-:S04]  /*d110*/  MOV R3, UR38 ;  /* 0x0000002600037c02 */ /* 0x002fc80008000f00 */
[----:B------:R1:W2:Y:S03]  /*d120*/  SYNCS.PHASECHK.TRANS64.TRYWAIT P0, [R3+URZ+0x22848], R2 ;  /* 0x02284802030075a7 */ /* 0x0002a6000800017f */
[----:B--2---:R-:W-:Y:S05]  /*d130*/  @!P0 NANOSLEEP.SYNCS 0x989680 ;  /* 0x009896800000895d */ /* 0x004fea0003900000 */
[----:B------:R-:W2:Y:S02]  /*d140*/  @!P0 SYNCS.PHASECHK.TRANS64 P0, [R3+URZ+0x22848], R2 ;  /* 0x02284802030085a7 */ /* 0x000ea4000800007f */
[----:B--2---:R-:W-:Y:S05]  /*d150*/  @!P0 BRA `(.L_x_66) ;  /* 0xfffffffc00ec8947 */ /* 0x004fea000383ffff */
[----:B------:R-:W-:Y:S05]  /*d160*/  BRA `(.L_x_146) ;  /* 0xffffffd400ec7947 */ /* 0x000fea000383ffff */
.L_x_71:
[----:B01----:R-:W-:-:S04]  /*d170*/  IMAD.U32 R3, RZ, RZ, UR38 ;  /* 0x00000026ff037e24 */ /* 0x003fc8000f8e00ff */
[----:B------:R0:W1:Y:S03]  /*d180*/  SYNCS.PHASECHK.TRANS64.TRYWAIT P0, [R3+URZ+0x22868], R2 ;  /* 0x02286802030075a7 */ /* 0x000066000800017f */
[----:B-1----:R-:W-:Y:S05]  /*d190*/  @!P0 NANOSLEEP.SYNCS 0x989680 ;  /* 0x009896800000895d */ /* 0x002fea0003900000 */
[----:B------:R-:W1:Y:S02]  /*d1a0*/  @!P0 SYNCS.PHASECHK.TRANS64 P0, [R3+URZ+0x22868], R2 ;  /* 0x02286802030085a7 */ /* 0x000e64000800007f */
[----:B-1----:R-:W-:Y:S05]  /*d1b0*/  @!P0 BRA `(.L_x_71) ;  /* 0xfffffffc00ec8947 */ /* 0x002fea000383ffff */
[----:B------:R-:W-:Y:S05]  /*d1c0*/  BRA `(.L_x_147) ;  /* 0xffffffd8004c7947 */ /* 0x000fea000383ffff */
.L_x_82:
[----:B-1----:R-:W-:-:S04]  /*d1d0*/  IMAD.U32 R3, RZ, RZ, UR38 ;  /* 0x00000026ff037e24 */ /* 0x002fc8000f8e00ff */
[----:B------:R1:W2:Y:S03]  /*d1e0*/  SYNCS.PHASECHK.TRANS64.TRYWAIT P0, [R3+URZ+0x22840], R2 ;  /* 0x02284002030075a7 */ /* 0x0002a6000800017f */
[----:B--2---:R-:W-:Y:S05]  /*d1f0*/  @!P0 NANOSLEEP.SYNCS 0x989680 ;  /* 0x009896800000895d */ /* 0x004fea0003900000 */
[----:B------:R-:W2:Y:S02]  /*d200*/  @!P0 SYNCS.PHASECHK.TRANS64 P0, [R3+URZ+0x22840], R2 ;  /* 0x02284002030085a7 */ /* 0x000ea4000800007f */
[----:B--2---:R-:W-:Y:S05]  /*d210*/  @!P0 BRA `(.L_x_82) ;  /* 0xfffffffc00ec8947 */ /* 0x004fea000383ffff */
[----:B------:R-:W-:Y:S05]  /*d220*/  BRA `(.L_x_148) ;  /* 0xffffffdc00cc7947 */ /* 0x000fea000383ffff */
.L_x_87:
[----:B01----:R-:W-:-:S04]  /*d230*/  IMAD.U32 R3, RZ, RZ, UR38 ;  /* 0x00000026ff037e24 */ /* 0x003fc8000f8e00ff */
[----:B------:R0:W1:Y:S03]  /*d240*/  SYNCS.PHASECHK.TRANS64.TRYWAIT P0, [R3+URZ+0x22860], R2 ;  /* 0x02286002030075a7 */ /* 0x000066000800017f */
[----:B-1----:R-:W-:Y:S05]  /*d250*/  @!P0 NANOSLEEP.SYNCS 0x989680 ;  /* 0x009896800000895d */ /* 0x002fea0003900000 */
[----:B------:R-:W1:Y:S02]  /*d260*/  @!P0 SYNCS.PHASECHK.TRANS64 P0, [R3+URZ+0x22860], R2 ;  /* 0x02286002030085a7 */ /* 0x000e64000800007f */
[----:B-1----:R-:W-:Y:S05]  /*d270*/  @!P0 BRA `(.L_x_87) ;  /* 0xfffffffc00ec8947 */ /* 0x002fea000383ffff */
[----:B------:R-:W-:Y:S05]  /*d280*/  BRA `(.L_x_149) ;  /* 0xffffffe000307947 */ /* 0x000fea000383ffff */
.L_x_99:
[----:B-1----:R-:W-:-:S04]  /*d290*/  MOV R3, UR38 ;  /* 0x0000002600037c02 */ /* 0x002fc80008000f00 */
[----:B------:R1:W2:Y:S03]  /*d2a0*/  SYNCS.PHASECHK.TRANS64.TRYWAIT P0, [R3+URZ+0x22848], R2 ;  /* 0x02284802030075a7 */ /* 0x0002a6000800017f */
[----:B--2---:R-:W-:Y:S05]  /*d2b0*/  @!P0 NANOSLEEP.SYNCS 0x989680 ;  /* 0x009896800000895d */ /* 0x004fea0003900000 */
[----:B------:R-:W2:Y:S02]  /*d2c0*/  @!P0 SYNCS.PHASECHK.TRANS64 P0, [R3+URZ+0x22848], R2 ;  /* 0x02284802030085a7 */ /* 0x000ea4000800007f */
[----:B--2---:R-:W-:Y:S05]  /*d2d0*/  @!P0 BRA `(.L_x_99) ;  /* 0xfffffffc00ec8947 */ /* 0x004fea000383ffff */
[----:B------:R-:W-:Y:S05]  /*d2e0*/  BRA `(.L_x_150) ;  /* 0xffffffe400bc7947 */ /* 0x000fea000383ffff */
.L_x_104:
[----:B-1----:R-:W-:-:S04]  /*d2f0*/  IMAD.U32 R3, RZ, RZ, UR38 ;  /* 0x00000026ff037e24 */ /* 0x002fc8000f8e00ff */
[----:B------:R1:W2:Y:S03]  /*d300*/  SYNCS.PHASECHK.TRANS64.TRYWAIT P0, [R3+URZ+0x22868], R2 ;  /* 0x02286802030075a7 */ /* 0x0002a6000800017f */
[----:B--2---:R-:W-:Y:S05]  /*d310*/  @!P0 NANOSLEEP.SYNCS 0x989680 ;  /* 0x009896800000895d */ /* 0x004fea0003900000 */
[----:B------:R-:W2:Y:S02]  /*d320*/  @!P0 SYNCS.PHASECHK.TRANS64 P0, [R3+URZ+0x22868], R2 ;  /* 0x02286802030085a7 */ /* 0x000ea4000800007f */
[----:B--2---:R-:W-:Y:S05]  /*d330*/  @!P0 BRA `(.L_x_104) ;  /* 0xfffffffc00ec8947 */ /* 0x004fea000383ffff */
[----:B------:R-:W-:Y:S05]  /*d340*/  BRA `(.L_x_151) ;  /* 0xffffffe800207947 */ /* 0x000fea000383ffff */
.L_x_111:
[----:B-1----:R1:W2:Y:S02]  /*d350*/  SYNCS.PHASECHK.TRANS64.TRYWAIT P0, [R2+URZ+0x22820], R9 ;  /* 0x02282009020075a7 */ /* 0x0022a4000800017f */
[----:B--2---:R-:W-:Y:S05]  /*d360*/  @!P0 NANOSLEEP.SYNCS 0x989680 ;  /* 0x009896800000895d */ /* 0x004fea0003900000 */
[----:B------:R-:W2:Y:S02]  /*d370*/  @!P0 SYNCS.PHASECHK.TRANS64 P0, [R2+URZ+0x22820], R9 ;  /* 0x02282009020085a7 */ /* 0x000ea4000800007f */
[----:B--2---:R-:W-:Y:S05]  /*d380*/  @!P0 BRA `(.L_x_111) ;  /* 0xfffffffc00f08947 */ /* 0x004fea000383ffff */
[----:B------:R-:W-:Y:S05]  /*d390*/  BRA `(.L_x_152) ;  /* 0xffffffec00407947 */ /* 0x000fea000383ffff */
.L_x_112:
[----:B------:R-:W2:Y:S01]  /*d3a0*/  S2R R3, SR_TID.X ;  /* 0x0000000000037919 */ /* 0x000ea20000002100 */
[----:B------:R-:W-:Y:S01]  /*d3b0*/  BSSY B0, `(.L_x_153) ;  /* 0x000000a000007945 */ /* 0x000fe20003800000 */
[----:B------:R-:W-:Y:S01]  /*d3c0*/  IMAD.MOV.U32 R12, RZ, RZ, RZ ;  /* 0x000000ffff0c7224 */ /* 0x000fe200078e00ff */
[----:B------:R-:W-:Y:S01]  /*d3d0*/  MOV R11, 0x1f ;  /* 0x0000001f000b7802 */ /* 0x000fe20000000f00 */
[----:B------:R-:W-:Y:S01]  /*d3e0*/  IMAD.MOV.U32 R15, RZ, RZ, -0x1 ;  /* 0xffffffffff0f7424 */ /* 0x000fe200078e00ff */
[----:B--2---:R-:W-:-:S04]  /*d3f0*/  SHF.R.U32.HI R3, RZ, 0x5, R3 ;  /* 0x00000005ff037819 */ /* 0x004fc80000011603 */
[----:B------:R-:W-:-:S05]  /*d400*/  LOP3.LUT R3, R3, 0x3, RZ, 0xc0, !PT ;  /* 0x0000000303037812 */ /* 0x000fca00078ec0ff */
[----:B------:R-:W-:-:S07]  /*d410*/  IMAD.MOV.U32 R13, RZ, RZ, R3 ;  /* 0x000000ffff0d7224 */ /* 0x000fce00078e0003 */
[----:B01----:R-:W-:Y:S05]  /*d420*/  WARPSYNC.COLLECTIVE R15, `(.L_x_154) ;  /* 0x000000000f087348 */ /* 0x003fea0003c00000 */
[----:B------:R2:W3:Y:S02]  /*d430*/  SHFL.IDX P6, R14, R13, R12, R11 ;  /* 0x0000000c0d0e7389 */ /* 0x0004e400000c000b */
[----:B0123--:R-:W-:Y:S01]  /*d440*/  ENDCOLLECTIVE ;  /* 0x000000000000791b */ /* 0x00ffe20003800000 */
.L_x_154:
[----:B------:R-:W-:Y:S05]  /*d450*/  BSYNC B0 ;  /* 0x0000000000007941 */ /* 0x000fea0003800000 */
.L_x_153:
[----:B------:R-:W-:Y:S05]  /*d460*/  BRA `(.L_x_155) ;  /* 0xffffffec00247947 */ /* 0x000fea000383ffff */
.L_x_113:
[----:B------:R-:W-:Y:S01]  /*d470*/  BSSY B0, `(.L_x_156) ;  /* 0x0000006000007945 */ /* 0x000fe20003800000 */
[----:B------:R-:W-:-:S07]  /*d480*/  IMAD.MOV.U32 R15, RZ, RZ, -0x1 ;  /* 0xffffffffff0f7424 */ /* 0x000fce00078e00ff */
[----:B012---:R-:W-:Y:S05]  /*d490*/  WARPSYNC.COLLECTIVE R15, `(.L_x_157) ;  /* 0x000000000f0c7348 */ /* 0x007fea0003c00000 */
[----:B------:R-:W-:Y:S02]  /*d4a0*/  ELECT P6, UR62, PT ;  /* 0x00000000003e782f */ /* 0x000fe400038c0000 */
[----:B------:R-:W-:Y:S01]  /*d4b0*/  MOV R14, UR62 ;  /* 0x0000003e000e7c02 */ /* 0x000fe20008000f00 */
[----:B012---:R-:W-:Y:S10]  /*d4c0*/  ENDCOLLECTIVE ;  /* 0x000000000000791b */ /* 0x007ff40003800000 */
.L_x_157:
[----:B------:R-:W-:Y:S05]  /*d4d0*/  BSYNC B0 ;  /* 0x0000000000007941 */ /* 0x000fea0003800000 */
.L_x_156:
[----:B------:R-:W-:Y:S05]  /*d4e0*/  BRA `(.L_x_158) ;  /* 0xffffffec00187947 */ /* 0x000fea000383ffff */
.L_x_115:
[----:B--2---:R2:W3:Y:S02]  /*d4f0*/  SYNCS.PHASECHK.TRANS64.TRYWAIT P0, [R7+URZ], R4 ;  /* 0x00000004070075a7 */ /* 0x0044e4000800017f */
[----:B---3--:R-:W-:Y:S05]  /*d500*/  @!P0 NANOSLEEP.SYNCS 0x989680 ;  /* 0x009896800000895d */ /* 0x008fea0003900000 */
[----:B------:R-:W3:Y:S02]  /*d510*/  @!P0 SYNCS.PHASECHK.TRANS64 P0, [R7+URZ], R4 ;  /* 0x00000004070085a7 */ /* 0x000ee4000800007f */
[----:B---3--:R-:W-:Y:S05]  /*d520*/  @!P0 BRA `(.L_x_115) ;  /* 0xfffffffc00f08947 */ /* 0x008fea000383ffff */
[----:B------:R-:W-:Y:S05]  /*d530*/  BRA `(.L_x_159) ;  /* 0xffffffec004c7947 */ /* 0x000fea000383ffff */
.L_x_116:
[----:B---3--:R3:W4:Y:S02]  /*d540*/  SYNCS.PHASECHK.TRANS64.TRYWAIT P0, [R5+URZ], R0 ;  /* 0x00000000050075a7 */ /* 0x008724000800017f */
[----:B----4-:R-:W-:Y:S05]  /*d550*/  @!P0 NANOSLEEP.SYNCS 0x989680 ;  /* 0x009896800000895d */ /* 0x010fea0003900000 */
[----:B------:R-:W4:Y:S02]  /*d560*/  @!P0 SYNCS.PHASECHK.TRANS64 P0, [R5+URZ], R0 ;  /* 0x00000000050085a7 */ /* 0x000f24000800007f */
[----:B----4-:R-:W-:Y:S05]  /*d570*/  @!P0 BRA `(.L_x_116) ;  /* 0xfffffffc00f08947 */ /* 0x010fea000383ffff */
[----:B------:R-:W-:Y:S05]  /*d580*/  BRA `(.L_x_160) ;  /* 0xffffffec00407947 */ /* 0x000fea000383ffff */
.L_x_118:
[----:B-1----:R1:W3:Y:S02]  /*d590*/  SYNCS.PHASECHK.TRANS64.TRYWAIT P0, [R5+URZ], R4 ;  /* 0x00000004050075a7 */ /* 0x0022e4000800017f */
[----:B---3--:R-:W-:Y:S05]  /*d5a0*/  @!P0 NANOSLEEP.SYNCS 0x989680 ;  /* 0x009896800000895d */ /* 0x008fea0003900000 */
[----:B------:R-:W3:Y:S02]  /*d5b0*/  @!P0 SYNCS.PHASECHK.TRANS64 P0, [R5+URZ], R4 ;  /* 0x00000004050085a7 */ /* 0x000ee4000800007f */
[----:B---3--:R-:W-:Y:S05]  /*d5c0*/  @!P0 BRA `(.L_x_118) ;  /* 0xfffffffc00f08947 */ /* 0x008fea000383ffff */
[----:B------:R-:W-:Y:S05]  /*d5d0*/  BRA `(.L_x_161) ;  /* 0xffffffec00447947 */ /* 0x000fea000383ffff */
.L_x_162:
[----:B------:R-:W-:-:S00]  /*d5e0*/  BRA `(.L_x_162) ;  /* 0xfffffffc00fc7947 */ /* 0x000fc0000383ffff */
[----:B------:R-:W-:-:S00]  /*d5f0*/  NOP ;  /* 0x0000000000007918 */ /* 0x000fc00000000000 */
        /* <DEDUP_REMOVED lines=8> */
.L_x_6128:


//--------------------- .text._ZN7cutlass13device_kernelIN5flash11enable_sm90INS1_16FlashAttnFwdSm90INS1_25CollectiveMainloopFwdSm90ILi2EN4cute5tupleIJNS5_1CILi1EEES8_S8_EEENS6_IJNS7_ILi128EEENS7_ILi96EEENS7_ILi64EEEEEELi256ENS_6half_tEfNS_4arch4Sm90ELb0ELb0ELb1ELb0ELb0ELb0ELb1ELb1ELb0ELb1ELb1ELb0EEENS1_21CollectiveEpilogueFwdINS6_IJSA_NS7_ILi256EEESB_EEES9_SE_SG_Li256ELb0ELb1ELb1ELb0EEENS1_19SingleTileSchedulerILb0ELb1ELb1ELi128EEEEEEEEEvNT_6ParamsE --------------------------
	.section	.text._ZN7cutlass13device_kernelIN5flash11enable_sm90INS1_16FlashAttnFwdSm90INS1_25CollectiveMainloopFwdSm90ILi2EN4cute5tupleIJNS5_1CILi1EEES8_S8_EEENS6_IJNS7_ILi128EEENS7_ILi96EEENS7_ILi64EEEEEELi256ENS_6half_tEfNS_4arch4Sm90ELb0ELb0ELb1ELb0ELb0ELb0ELb1ELb1ELb0ELb1ELb1ELb0EEENS1_21CollectiveEpilogueFwdINS6_IJSA_NS7_ILi256EEESB_EEES9_SE_SG_Li256ELb0ELb1ELb1ELb0EEENS1_19SingleTileSchedulerILb0ELb1ELb1ELi128EEEEEEEEEvNT_6ParamsE,"ax",@progbits
	.align	128
.text._ZN7cutlass13device_kernelIN5flash11enable_sm90INS1_16FlashAttnFwdSm90INS1_25CollectiveMainloopFwdSm90ILi2EN4cute5tupleIJNS5_1CILi1EEES8_S8_EEENS6_IJNS7_ILi128EEENS7_ILi96EEENS7_ILi64EEEEEELi256ENS_6half_tEfNS_4arch4Sm90ELb0ELb0ELb1ELb0ELb0ELb0ELb1ELb1ELb0ELb1ELb1ELb0EEENS1_21CollectiveEpilogueFwdINS6_IJSA_NS7_ILi256EEESB_EEES9_SE_SG_Li256ELb0ELb1ELb1ELb0EEENS1_19SingleTileSchedulerILb0ELb1ELb1ELi128EEEEEEEEEvNT_6ParamsE:
        .type           _ZN7cutlass13device_kernelIN5flash11enable_sm90INS1_16FlashAttnFwdSm90INS1_25CollectiveMainloopFwdSm90ILi2EN4cute5tupleIJNS5_1CILi1EEES8_S8_EEENS6_IJNS7_ILi128EEENS7_ILi96EEENS7_ILi64EEEEEELi256ENS_6half_tEfNS_4arch4Sm90ELb0ELb0ELb1ELb0ELb0ELb0ELb1ELb1ELb0ELb1ELb1ELb0EEENS1_21CollectiveEpilogueFwdINS6_IJSA_NS7_ILi256EEESB_EEES9_SE_SG_Li256ELb0ELb1ELb1ELb0EEENS1_19SingleTileSchedulerILb0ELb1ELb1ELi128EEEEEEEEEvNT_6ParamsE,@function
        .size           _ZN7cutlass13device_kernelIN5flash11enable_sm90INS1_16FlashAttnFwdSm90INS1_25CollectiveMainloopFwdSm90ILi2EN4cute5tupleIJNS5_1CILi1EEES8_S8_EEENS6_IJNS7_ILi128EEENS7_ILi96EEENS7_ILi64EEEEEELi256ENS_6half_tEfNS_4arch4Sm90ELb0ELb0ELb1ELb0ELb0ELb0ELb1ELb1ELb0ELb1ELb1ELb0EEENS1_21CollectiveEpilogueFwdINS6_IJSA_NS7_ILi256EEESB_EEES9_SE_SG_Li256ELb0ELb1ELb1ELb0EEENS1_19SingleTileSchedulerILb0ELb1ELb1ELi128EEEEEEEEEvNT_6ParamsE,(.L_x_6129 - _ZN7cutlass13device_kernelIN5flash11enable_sm90INS1_16FlashAttnFwdSm90INS1_25CollectiveMainloopFwdSm90ILi2EN4cute5tupleIJNS5_1CILi1EEES8_S8_EEENS6_IJNS7_ILi128EEENS7_ILi96EEENS7_ILi64EEEEEELi256ENS_6half_tEfNS_4arch4Sm90ELb0ELb0ELb1ELb0ELb0ELb0ELb1ELb1ELb0ELb1ELb1ELb0EEENS1_21CollectiveEpilogueFwdINS6_IJSA_NS7_ILi256EEESB_EEES9_SE_SG_Li256ELb0ELb1ELb1ELb0EEENS1_19SingleTileSchedulerILb0ELb1ELb1ELi128EEEEEEEEEvNT_6ParamsE)
        .other          _ZN7cutlass13device_kernelIN5flash11enable_sm90INS1_16FlashAttnFwdSm90INS1_25CollectiveMainloopFwdSm90ILi2EN4cute5tupleIJNS5_1CILi1EEES8_S8_EEENS6_IJNS7_ILi128EEENS7_ILi96EEENS7_ILi64EEEEEELi256ENS_6half_tEfNS_4arch4Sm90ELb0ELb0ELb1ELb0ELb0ELb0ELb1ELb1ELb0ELb1ELb1ELb0EEENS1_21CollectiveEpilogueFwdINS6_IJSA_NS7_ILi256EEESB_EEES9_SE_SG_Li256ELb0ELb1ELb1ELb0EEENS1_19SingleTileSchedulerILb0ELb1ELb1ELi128EEEEEEEEEvNT_6ParamsE,@"STO_CUDA_ENTRY STV_DEFAULT"
_ZN7cutlass13device_kernelIN5flash11enable_sm90INS1_16FlashAttnFwdSm90INS1_25CollectiveMainloopFwdSm90ILi2EN4cute5tupleIJNS5_1CILi1EEES8_S8_EEENS6_IJNS7_ILi128EEENS7_ILi96EEENS7_ILi64EEEEEELi256ENS_6half_tEfNS_4arch4Sm90ELb0ELb0ELb1ELb0ELb0ELb0ELb1ELb1ELb0ELb1ELb1ELb0EEENS1_21CollectiveEpilogueFwdINS6_IJSA_NS7_ILi256EEESB_EEES9_SE_SG_Li256ELb0ELb1ELb1ELb0EEENS1_19SingleTileSchedulerILb0ELb1ELb1ELi128EEEEEEEEEvNT_6ParamsE:
[----:B------:R-:W0:Y:S02]  /*0000*/  LDC R1, c[0x0][0x28] ;  /* 0x00000a00ff017b82 */ /* 0x000e240000000800 */
[----:B0-----:R-:W-:Y:S01]  /*0010*/  VIADD R1, R1, 0xffffffc8 ;  /* 0xffffffc801017836 */ /* 0x001fe20000000000 */
[----:B------:R-:W0:Y:S01]  /*0020*/  S2R R3, SR_TID.X ;  /* 0x0000000000037919 */ /* 0x000e220000002100 */
[----:B------:R-:W-:Y:S01]  /*0030*/  ELECT P0, URZ, PT ;  /* 0x00000000003f782f */ /* 0x000fe20003800000 */
[----:B------:R-:W-:Y:S01]  /*0040*/  BSSY B0, `(.L_x_163) ;  /* 0x000000e000007945 */ /* 0x000fe20003800000 */
[--C-:B0-----:R-:W-:Y:S02]  /*0050*/  SHF.R.U32.HI R0, RZ, 0x5, R3.reuse ;  /* 0x00000005ff007819 */ /* 0x101fe40000011603 */
[----:B------:R-:W-:-:S03]  /*0060*/  SHF.R.U32.HI R19, RZ, 0x7, R3 ;  /* 0x00000007ff137819 */ /* 0x000fc60000011603 */
[----:B------:R-:W0:Y:S02]  /*0070*/  SHFL.IDX PT, R2, R0, RZ, 0x1f ;  /* 0x00001fff00027589 */ /* 0x000e2400000e0000 */
[----:B0-----:R-:W-:-:S13]  /*0080*/  ISETP.EQ.AND P0, PT, R2, RZ, P0 ;  /* 0x000000ff0200720c */ /* 0x001fda0000702270 */
        /* <DEDUP_REMOVED lines=9> */
.L_x_164:
[----:B------:R-:W-:Y:S05]  /*0120*/  BSYNC B0 ;  /* 0x0000000000007941 */ /* 0x000fea0003800000 */
.L_x_163:
        /* <DEDUP_REMOVED lines=21> */
[----:B0-----:R0:W1:Y:S01]  /*0280*/  @UP1 SYNCS.EXCH.64 URZ, [UR8+0x32400], UR4 ;  /* 0x03240004083f15b2 */ /* 0x0010620008000100 */
[----:B------:R0:W2:Y:S04]  /*0290*/  @UP2 SYNCS.EXCH.64 URZ, [UR8+0x32410], UR4 ;  /* 0x03241004083f25b2 */ /* 0x0000a80008000100 */
[----:B------:R0:W3:Y:S01]  /*02a0*/  @UP3 SYNCS.EXCH.64 URZ, [UR8+0x32420], UR6 ;  /* 0x03242006083f35b2 */ /* 0x0000e20008000100 */
        /* <DEDUP_REMOVED lines=18> */
[----:B----4-:R-:W-:Y:S01]  /*03d0*/  NOP ;  /* 0x0000000000007918 */ /* 0x010fe20000000000 */
.L_x_165:
[----:B------:R-:W4:Y:S01]  /*03e0*/  SHFL.IDX PT, R2, R0, RZ, 0x1f ;  /* 0x00001fff00027589 */ /* 0x000f2200000e0000 */
[----:B------:R-:W-:Y:S01]  /*03f0*/  NOP ;  /* 0x0000000000007918 */ /* 0x000fe20000000000 */
[----:B----4-:R-:W-:-:S13]  /*0400*/  ISETP.NE.AND P0, PT, R2, RZ, PT ;  /* 0x000000ff0200720c */ /* 0x010fda0003f05270 */
        /* <DEDUP_REMOVED lines=19> */
.L_x_166:
[----:B------:R-:W4:Y:S01]  /*0540*/  SHFL.IDX PT, R2, R0, RZ, 0x1f ;  /* 0x00001fff00027589 */ /* 0x000f2200000e0000 */
[----:B------:R-:W-:Y:S01]  /*0550*/  NOP ;  /* 0x0000000000007918 */ /* 0x000fe20000000000 */
[----:B----4-:R-:W-:-:S13]  /*0560*/  ISETP.NE.AND P0, PT, R2, RZ, PT ;  /* 0x000000ff0200720c */ /* 0x010fda0003f05270 */
        /* <DEDUP_REMOVED lines=14> */
[----:B----4-:R-:W-:Y:S01]  /*0650*/  NOP ;  /* 0x0000000000007918 */ /* 0x010fe20000000000 */
.L_x_167:
        /* <DEDUP_REMOVED lines=22> */
.L_x_168:
        /* <DEDUP_REMOVED lines=22> */
.L_x_169:
[----:B0-----:R-:W-:Y:S01]  /*0920*/  UMOV UR4, 0x1 ;  /* 0x0000000100047882 */ /* 0x001fe20000000000 */
[----:B------:R-:W-:Y:S01]  /*0930*/  PLOP3.LUT P0, PT, PT, PT, UP0, 0x80, 0x0 ;  /* 0x000000000000781c */ /* 0x000fe20003f0f008 */
[----:B------:R-:W-:Y:S01]  /*0940*/  USEL UR4, UR4, 0x2, !UP0 ;  /* 0x0000000204047887 */ /* 0x000fe2000c000000 */
[----:B------:R-:W-:Y:S01]  /*0950*/  NOP ;  /* 0x0000000000007918 */ /* 0x000fe20000000000 */
[----:B------:R-:W-:Y:S04]  /*0960*/  BSSY B6, `(.L_x_170) ;  /* 0x0000dc2000067945 */ /* 0x000fe80003800000 */
[----:B------:R-:W-:-:S05]  /*0970*/  IMAD.U32 R2, RZ, RZ, UR4 ;  /* 0x00000004ff027e24 */ /* 0x000fca000f8e00ff */
[----:B------:R0:W-:Y:S01]  /*0980*/  STL [R1+0x30], R2 ;  /* 0x0000300201007387 */ /* 0x0001e20000100800 */
[----:B-123--:R-:W-:Y:S06]  /*0990*/  BAR.SYNC.DEFER_BLOCKING 0x0 ;  /* 0x0000000000007b1d */ /* 0x00efec0000010000 */
[----:B------:R-:W-:Y:S05]  /*09a0*/  @!P0 BRA `(.L_x_171) ;  /* 0x0000009000088947 */ /* 0x000fea0003800000 */
.L_x_172:
[----:B------:R-:W-:-:S08]  /*09b0*/  NOP ;  /* 0x0000000000007918 */ /* 0x000fd00000000000 */
[----:B------:R-:W1:Y:S02]  /*09c0*/  USETMAXREG.TRY_ALLOC.CTAPOOL UP0, 0xf0 ;  /* 0x000000f0000079c8 */ /* 0x000e640008000600 */
[----:B-1----:R-:W-:-:S13]  /*09d0*/  PLOP3.LUT P0, PT, PT, PT, UP0, 0x80, 0x0 ;  /* 0x000000000000781c */ /* 0x002fda0003f0f008 */
[----:B------:R-:W-:Y:S05]  /*09e0*/  @!P0 BRA `(.L_x_172) ;  /* 0xfffffffc00f08947 */ /* 0x000fea000383ffff */
[----:B------:R-:W1:Y:S01]  /*09f0*/  S2UR UR6, SR_CTAID.Y ;  /* 0x00000000000679c3 */ /* 0x000e620000002600 */
[----:B------:R-:W-:-:S07]  /*0a00*/  ULDC UR7, c[0x0][0xd50] ;  /* 0x0003540000077ab9 */ /* 0x000fce0000000800 */
[----:B------:R-:W-:Y:S08]  /*0a10*/  BAR.ARV 0x8, 0x180 ;  /* 0x0206000000007b1d */ /* 0x000ff00000002000 */
[----:B------:R-:W2:Y:S01]  /*0a20*/  S2UR UR8, SR_CTAID.Z ;  /* 0x00000000000879c3 */ /* 0x000ea20000002700 */
[----:B------:R-:W-:Y:S01]  /*0a30*/  ISETP.NE.AND P0, PT, R19, 0x1, PT ;  /* 0x000000011300780c */ /* 0x000fe20003f05270 */
[----:B------:R-:W-:-:S11]  /*0a40*/  UISETP.NE.AND UP0, UPT, UR7, 0x1, UPT ;  /* 0x000000010700788c */ /* 0x000fd6000bf05270 */
[----:B------:R-:W-:Y:S01]  /*0a50*/  @UP0 ULDC UR4, c[0x0][0xd54] ;  /* 0x0003550000040ab9 */ /* 0x000fe20000000800 */
[----:B------:R-:W-:Y:S06]  /*0a60*/  @!P0 BAR.ARV 0x9, 0x100 ;  /* 0x0244000000008b1d */ /* 0x000fec0000002000 */
[----:B-1----:R-:W-:Y:S01]  /*0a70*/  UIMAD.WIDE.U32 UR4, UR6, UR4, URZ ;  /* 0x00000004060472a5 */ /* 0x002fe2000f8e003f */
[----:B------:R-:W-:Y:S01]  /*0a80*/  @UP0 ULDC UR9, c[0x0][0xd58] ;  /* 0x0003560000090ab9 */ /* 0x000fe20000000800 */
[----:B------:R-:W-:Y:S01]  /*0a90*/  UMOV UR10, UR6 ;  /* 0x00000006000a7c82 */ /* 0x000fe20008000000 */
[----:B--2---:R-:W-:Y:S01]  /*0aa0*/  ISETP.LE.AND P0, PT, RZ, UR8, PT ;  /* 0x00000008ff007c0c */ /* 0x004fe2000bf03270 */
[----:B------:R-:W-:-:S04]  /*0ab0*/  @UP0 USHF.R.U32.HI UR10, URZ, UR9, UR5 ;  /* 0x000000093f0a0299 */ /* 0x000fc80008011605 */
[----:B------:R-:W-:Y:S02]  /*0ac0*/  UIADD3 UR4, -UR10, URZ, URZ ;  /* 0x0000003f0a047290 */ /* 0x000fe4000fffe13f */
[----:B------:R-:W-:Y:S02]  /*0ad0*/  IMAD.U32 R18, RZ, RZ, UR10 ;  /* 0x0000000aff127e24 */ /* 0x000fe4000f8e00ff */
        /* <DEDUP_REMOVED lines=29> */
[----:B------:R-:W-:-:S05]  /*0cb0*/  IABS R4, R4 ;  /* 0x0000000400047213 */ /* 0x000fca0000000000 */
[----:B------:R-:W-:-:S05]  /*0cc0*/  IMAD.MOV.U32 R3, RZ, RZ, R4 ;  /* 0x000000ffff037224 */ /* 0x000fca00078e0004 */
[----:B------:R-:W-:Y:S01]  /*0cd0*/  R2UR UR11, R3 ;  /* 0x00000000030b72ca */ /* 0x000fe200000e0000 */
[----:B------:R-:W1:Y:S08]  /*0ce0*/  I2F.RP R0, UR12 ;  /* 0x0000000c00007d06 */ /* 0x000e700008209400 */
[----:B-1----:R-:W0:Y:S02]  /*0cf0*/  MUFU.RCP R0, R0 ;  /* 0x0000000000007308 */ /* 0x002e240000001000 */
        /* <DEDUP_REMOVED lines=20> */
.L_x_174:
[----:B------:R-:W-:Y:S01]  /*0e40*/  UIMAD UR5, UR9, UR4, URZ ;  /* 0x00000004090572a4 */ /* 0x000fe2000f8e023f */
[----:B------:R-:W-:Y:S01]  /*0e50*/  IMAD.U32 R0, RZ, RZ, UR6 ;  /* 0x00000006ff007e24 */ /* 0x000fe2000f8e00ff */
[----:B0-----:R-:W0:Y:S01]  /*0e60*/  S2R R2, SR_TID.X ;  /* 0x0000000000027919 */ /* 0x001e220000002100 */
[----:B------:R-:W-:Y:S01]  /*0e70*/  IMAD.U32 R3, RZ, RZ, UR4 ;  /* 0x00000004ff037e24 */ /* 0x000fe2000f8e00ff */
[----:B------:R-:W-:Y:S02]  /*0e80*/  PLOP3.LUT P0, PT, PT, PT, PT, 0x80, 0x0 ;  /* 0x000000000000781c */ /* 0x000fe40003f0f070 */
[----:B------:R-:W-:Y:S01]  /*0e90*/  CS2R R150, SRZ ;  /* 0x0000000000967805 */ /* 0x000fe2000001ff00 */
[----:B------:R-:W-:Y:S01]  /*0ea0*/  IMAD.U32 R17, RZ, RZ, UR5 ;  /* 0x00000005ff117e24 */ /* 0x000fe2000f8e00ff */
        /* <DEDUP_REMOVED lines=26> */
[----:B------:R-:W-:-:S02]  /*1050*/  CS2R R104, SRZ ;  /* 0x0000000000687805 */ /* 0x000fc4000001ff00 */
[----:B0-----:R-:W-:Y:S02]  /*1060*/  IADD3 R22, R2, -0x80, RZ ;  /* 0xffffff8002167810 */ /* 0x001fe40007ffe0ff */
        /* <DEDUP_REMOVED lines=49> */
[----:B------:R-:W-:Y:S02]  /*1380*/  UIADD3 UR6, UR7, 0x18400, URZ ;  /* 0x0001840007067890 */ /* 0x000fe4000fffe03f */
[----:B------:R-:W-:Y:S02]  /*1390*/  IMAD.U32 R16, RZ, RZ, UR7 ;  /* 0x00000007ff107e24 */ /* 0x000fe4000f8e00ff */
[----:B------:R-:W-:Y:S01]  /*13a0*/  ULOP3.LUT UP0, URZ, UR6, 0x1bf, URZ, 0xc0, !UPT ;  /* 0x000001bf063f7892 */ /* 0x000fe2000f80c03f */
[----:B-1----:R-:W-:-:S05]  /*13b0*/  R2UR UR4, R0 ;  /* 0x00000000000472ca */ /* 0x002fca00000e0000 */
[----:B------:R-:W-:-:S08]  /*13c0*/  PLOP3.LUT P0, PT, PT, PT, UP0, 0x80, 0x0 ;  /* 0x000000000000781c */ /* 0x000fd00003f0f008 */
[----:B------:R-:W-:-:S04]  /*13d0*/  ULEA.HI UR5, UR4, UR4, URZ, 0x1 ;  /* 0x0000000404057291 */ /* 0x000fc8000f8f083f */
[----:B------:R-:W-:-:S04]  /*13e0*/  ULOP3.LUT UR5, UR5, 0xffffe, URZ, 0xc0, !UPT ;  /* 0x000ffffe05057892 */ /* 0x000fc8000f8ec03f */
[----:B------:R-:W-:Y:S01]  /*13f0*/  UIADD3 UR36, UR4, -UR5, URZ ;  /* 0x8000000504247290 */ /* 0x000fe2000fffe03f */
        /* <DEDUP_REMOVED lines=8> */
[----:B------:R-:W-:Y:S02]  /*1480*/  IMAD.U32 R10, RZ, RZ, UR6 ;  /* 0x00000006ff0a7e24 */ /* 0x000fe4000f8e00ff */
[----:B------:R-:W-:Y:S02]  /*1490*/  IMAD.U32 R6, RZ, RZ, UR4 ;  /* 0x00000004ff067e24 */ /* 0x000fe4000f8e00ff */
[----:B------:R-:W-:-:S02]  /*14a0*/  IMAD.U32 R7, RZ, RZ, UR5 ;  /* 0x00000005ff077e24 */ /* 0x000fc4000f8e00ff */
[----:B------:R-:W-:Y:S02]  /*14b0*/  IMAD.U32 R11, RZ, RZ, UR7 ;  /* 0x00000007ff0b7e24 */ /* 0x000fe4000f8e00ff */
[----:B------:R-:W-:Y:S02]  /*14c0*/  IMAD.MOV.U32 R8, RZ, RZ, 0x70 ;  /* 0x00000070ff087424 */ /* 0x000fe400078e00ff */
[----:B------:R-:W-:Y:S02]  /*14d0*/  IMAD.MOV.U32 R12, RZ, RZ, 0x1 ;  /* 0x00000001ff0c7424 */ /* 0x000fe400078e00ff */
[----:B0-----:R-:W-:-:S07]  /*14e0*/  IMAD.MOV.U32 R13, RZ, RZ, RZ ;  /* 0x000000ffff0d7224 */ /* 0x001fce00078e00ff */
[----:B------:R-:W-:-:S07]  /*14f0*/  LEPC R20, `(.L_x_176) ;  /* 0x000000001014794e */ /* 0x000fce0000000000 */
[----:B-1----:R-:W-:Y:S05]  /*1500*/  CALL.ABS.NOINC R2 ;  /* 0x0000000002007343 */ /* 0x002fea0003c00000 */
.L_x_176:
[----:B------:R-:W-:Y:S02]  /*1510*/  R2UR UR4, R16 ;  /* 0x00000000100472ca */ /* 0x000fe400000e0000 */
[----:B------:R-:W-:Y:S02]  /*1520*/  SHF.L.U32 R10, RZ, 0x1f, RZ ;  /* 0x0000001fff0a7819 */ /* 0x000fe400000006ff */
[----:B------:R-:W-:-:S09]  /*1530*/  IADD3 R15, R19, 0x8, RZ ;  /* 0x00000008130f7810 */ /* 0x000fd20007ffe0ff */
[----:B------:R-:W0:Y:S02]  /*1540*/  SYNCS.PHASECHK.TRANS64.TRYWAIT P0, [UR4+0x32400], R10 ;  /* 0x0324000aff0075a7 */ /* 0x000e240008000144 */
[----:B0-----:R-:W-:Y:S05]  /*1550*/  @!P0 BRA `(.L_x_177) ;  /* 0x000000d000108947 */ /* 0x001fea0003800000 */
.L_x_288:
[----:B------:R-:W-:Y:S05]  /*1560*/  WARPSYNC.ALL ;  /* 0x0000000000007948 */ /* 0x000fea0003800000 */
[----:B------:R-:W2:Y:S01]  /*1570*/  LDL R0, [R1+0x30] ;  /* 0x0000300001007983 */ /* 0x000ea20000100800 */
[----:B------:R1:W-:Y:S01]  /*1580*/  BAR.SYNC.DEFER_BLOCKING R15, 0x100 ;  /* 0x0004000f0000751d */ /* 0x0003e20000010000 */
[----:B--2---:R-:W-:-:S13]  /*1590*/  R2UR UR4, R0 ;  /* 0x00000000000472ca */ /* 0x004fda00000e0000 */
[----:B------:R-:W-:-:S04]  /*15a0*/  ULOP3.LUT UR4, UR4, 0x1, URZ, 0xfc, !UPT ;  /* 0x0000000104047892 */ /* 0x000fc8000f8efc3f */
[----:B------:R-:W-:-:S06]  /*15b0*/  UISETP.NE.AND UP0, UPT, UR4, 0x3, UPT ;  /* 0x000000030400788c */ /* 0x000fcc000bf05270 */
[----:B------:R-:W-:-:S13]  /*15c0*/  PLOP3.LUT P0, PT, PT, PT, UP0, 0x80, 0x0 ;  /* 0x000000000000781c */ /* 0x000fda0003f0f008 */
[----:B-1----:R-:W-:Y:S05]  /*15d0*/  @!P0 BRA `(.L_x_178) ;  /* 0x0000000000048947 */ /* 0x002fea0003800000 */
[----:B------:R-:W-:Y:S01]  /*15e0*/  BPT.TRAP 0x1 ;  /* 0x000000040000795c */ /* 0x000fe20000300000 */
.L_x_178:
[----:B------:R-:W-:-:S13]  /*15f0*/  R2UR UR4, R16 ;  /* 0x00000000100472ca */ /* 0x000fda00000e0000 */
[----:B------:R1:W2:Y:S01]  /*1600*/  SYNCS.PHASECHK.TRANS64.TRYWAIT P1, [UR4+0x32430], R10 ;  /* 0x0324300aff0075a7 */ /* 0x0002a20008020144 */
[----:B------:R-:W-:Y:S05]  /*1610*/  @!P0 BRA `(.L_x_179) ;  /* 0x0000000000048947 */ /* 0x000fea0003800000 */
[----:B------:R-:W-:Y:S01]  /*1620*/  BPT.TRAP 0x1 ;  /* 0x000000040000795c */ /* 0x000fe20000300000 */
.L_x_179:
[----:B--2---:R-:W-:Y:S05]  /*1630*/  @P1 BRA `(.L_x_180) ;  /* 0x00000000000c1947 */ /* 0x004fea0003800000 */
[----:B------:R-:W-:-:S13]  /*1640*/  R2UR UR4, R16 ;  /* 0x00000000100472ca */ /* 0x000fda00000e0000 */
[----:B------:R-:W2:Y:S02]  /*1650*/  SYNCS.PHASECHK.TRANS64.TRYWAIT P1, [UR4+0x32430], R10 ;  /* 0x0324300aff0075a7 */ /* 0x000ea40008020144 */
[----:B--2---:R-:W-:Y:S05]  /*1660*/  @!P1 BRA `(.L_x_181) ;  /* 0x000000cc00e89947 */ /* 0x004fea0003800000 */
.L_x_180:
[----:B------:R-:W-:Y:S01]  /*1670*/  R2UR UR9, R16 ;  /* 0x00000000100972ca */ /* 0x000fe200000e0000 */
[----:B------:R-:W-:Y:S01]  /*1680*/  WARPGROUP.ARRIVE ;  /* 0x00000000000079c5 */ /* 0x000fe20000000000 */
[----:B------:R-:W-:Y:S01]  /*1690*/  UMOV UR7, 0x40000040 ;  /* 0x4000004000077882 */ /* 0x000fe20000000000 */
[----:B------:R-:W-:Y:S01]  /*16a0*/  UMOV UR13, 0x40000040 ;  /* 0x40000040000d7882 */ /* 0x000fe20000000000 */
[----:B0-----:R-:W-:Y:S02]  /*16b0*/  IMAD.U32 R3, RZ, RZ, UR7 ;  /* 0x00000007ff037e24 */ /* 0x001fe4000f8e00ff */
[----:B------:R-:W-:-:S07]  /*16c0*/  IMAD.U32 R5, RZ, RZ, UR13 ;  /* 0x0000000dff057e24 */ /* 0x000fce000f8e00ff */
[----:B------:R-:W-:Y:S02]  /*16d0*/  ULEA UR36, UR36, UR9, 0xd ;  /* 0x0000000924247291 */ /* 0x000fe4000f8e683f */
[----:B------:R-:W-:Y:S02]  /*16e0*/  UIADD3 UR5, UR9, 0x1c400, URZ ;  /* 0x0001c40009057890 */ /* 0x000fe4000fffe03f */
[----:B------:R-:W-:Y:S02]  /*16f0*/  UIADD3 UR4, UR36, 0x18400, URZ ;  /* 0x0001840024047890 */ /* 0x000fe4000fffe03f */
[----:B------:R-:W-:Y:S02]  /*1700*/  USHF.R.U32.HI UR5, URZ, 0x4, UR5 ;  /* 0x000000043f057899 */ /* 0x000fe40008011605 */
[----:B------:R-:W-:Y:S02]  /*1710*/  USHF.R.U32.HI UR4, URZ, 0x4, UR4 ;  /* 0x000000043f047899 */ /* 0x000fe40008011604 */
[----:B------:R-:W-:-:S02]  /*1720*/  ULOP3.LUT UR5, UR5, 0x3fff, URZ, 0xc0, !UPT ;  /* 0x00003fff05057892 */ /* 0x000fc4000f8ec03f */
[----:B------:R-:W-:Y:S02]  /*1730*/  ULOP3.LUT UR4, UR4, 0x3fff, URZ, 0xc0, !UPT ;  /* 0x00003fff04047892 */ /* 0x000fe4000f8ec03f */
[----:B------:R-:W-:Y:S02]  /*1740*/  ULOP3.LUT UR10, UR5, 0x10000, URZ, 0xfc, !UPT ;  /* 0x00010000050a7892 */ /* 0x000fe4000f8efc3f */
[----:B------:R-:W-:Y:S01]  /*1750*/  ULOP3.LUT UR8, UR4, 0x10000, URZ, 0xfc, !UPT ;  /* 0x0001000004087892 */ /* 0x000fe2000f8efc3f */
[----:B------:R-:W-:-:S03]  /*1760*/  UMOV UR5, UR7 ;  /* 0x0000000700057c82 */ /* 0x000fc60008000000 */
[----:B------:R-:W-:-:S03]  /*1770*/  IMAD.U32 R0, RZ, RZ, UR10 ;  /* 0x0000000aff007e24 */ /* 0x000fc6000f8e00ff */
[----:B------:R-:W-:Y:S02]  /*1780*/  UMOV UR6, UR8 ;  /* 0x0000000800067c82 */ /* 0x000fe40008000000 */
[----:B------:R-:W-:Y:S01]  /*1790*/  IMAD.U32 R2, RZ, RZ, UR6 ;  /* 0x00000006ff027e24 */ /* 0x000fe2000f8e00ff */
[----:B------:R-:W-:Y:S01]  /*17a0*/  UMOV UR4, UR6 ;  /* 0x0000000600047c82 */ /* 0x000fe20008000000 */
[----:B------:R-:W-:Y:S02]  /*17b0*/  UMOV UR6, UR10 ;  /* 0x0000000a00067c82 */ /* 0x000fe40008000000 */
[----:B------:R-:W-:Y:S01]  /*17c0*/  HGMMA.64x96x16.F32 R24, gdesc[UR4], RZ, !UPT, gsb0 ;  /* 0x01600000041879f0 */ /* 0x000fe2000c0008ff */
[----:B------:R-:W-:Y:S02]  /*17d0*/  UIADD3 UR4, UR8, 0x2, URZ ;  /* 0x0000000208047890 */ /* 0x000fe4000fffe03f */
[----:B------:R-:W-:Y:S01]  /*17e0*/  UIADD3 UR6, UR10, 0x2, URZ ;  /* 0x000000020a067890 */ /* 0x000fe2000fffe03f */
[----:B------:R-:W-:Y:S01]  /*17f0*/  UMOV UR5, UR13 ;  /* 0x0000000d00057c82 */ /* 0x000fe20008000000 */
[----:B------:R-:W-:Y:S01]  /*1800*/  UMOV UR7, 0x40000040 ;  /* 0x4000004000077882 */ /* 0x000fe20000000000 */
[----:B------:R-:W-:-:S02]  /*1810*/  UMOV UR13, 0x40000040 ;  /* 0x40000040000d7882 */ /* 0x000fc40000000000 */
[----:B------:R-:W-:Y:S01]  /*1820*/  UMOV UR12, UR4 ;  /* 0x00000004000c7c82 */ /* 0x000fe20008000000 */
[----:B------:R-:W-:Y:S01]  /*1830*/  IMAD.U32 R7, RZ, RZ, UR13 ;  /* 0x0000000dff077e24 */ /* 0x000fe2000f8e00ff */
[----:B------:R-:W-:Y:S01]  /*1840*/  UMOV UR4, UR12 ;  /* 0x0000000c00047c82 */ /* 0x000fe20008000000 */
[----:B------:R-:W-:Y:S01]  /*1850*/  IMAD.U32 R4, RZ, RZ, UR12 ;  /* 0x0000000cff047e24 */ /* 0x000fe2000f8e00ff */
[----:B------:R-:W-:Y:S02]  /*1860*/  WARPGROUP.DEPBAR.LE gsb0, 0x0 ;  /* 0x00008000000079c5 */ /* 0x000fe40000010000 */
[----:B------:R-:W-:-:S06]  /*1870*/  WARPGROUP.ARRIVE ;  /* 0x00000000000079c5 */ /* 0x000fcc0000000000 */
[----:B------:R-:W-:Y:S01]  /*1880*/  HGMMA.64x96x16.F32 R24, gdesc[UR4], R24, gsb0 ;  /* 0x01600000041879f0 */ /* 0x000fe20008000818 */
[----:B------:R-:W-:Y:S02]  /*1890*/  UIADD3 UR4, UR8, 0x4, URZ ;  /* 0x0000000408047890 */ /* 0x000fe4000fffe03f */
[----:B------:R-:W-:Y:S01]  /*18a0*/  UIADD3 UR6, UR10, 0x4, URZ ;  /* 0x000000040a067890 */ /* 0x000fe2000fffe03f */
[----:B------:R-:W-:Y:S01]  /*18b0*/  UMOV UR5, UR13 ;  /* 0x0000000d00057c82 */ /* 0x000fe20008000000 */
[----:B------:R-:W-:-:S03]  /*18c0*/  UMOV UR7, 0x40000040 ;  /* 0x4000004000077882 */ /* 0x000fc60000000000 */
[----:B------:R-:W-:Y:S02]  /*18d0*/  UMOV UR12, UR4 ;  /* 0x00000004000c7c82 */ /* 0x000fe40008000000 */
[----:B------:R-:W-:Y:S01]  /*18e0*/  UMOV UR4, UR12 ;  /* 0x0000000c00047c82 */ /* 0x000fe20008000000 */
[----:B------:R-:W-:Y:S01]  /*18f0*/  IMAD.U32 R6, RZ, RZ, UR12 ;  /* 0x0000000cff067e24 */ /* 0x000fe2000f8e00ff */
[----:B------:R-:W-:Y:S02]  /*1900*/  WARPGROUP.DEPBAR.LE gsb0, 0x0 ;  /* 0x00008000000079c5 */ /* 0x000fe40000010000 */
[----:B------:R-:W-:-:S06]  /*1910*/  WARPGROUP.ARRIVE ;  /* 0x00000000000079c5 */ /* 0x000fcc0000000000 */
[----:B------:R-:W-:Y:S01]  /*1920*/  HGMMA.64x96x16.F32 R24, gdesc[UR4], R24, gsb0 ;  /* 0x01600000041879f0 */ /* 0x000fe20008000818 */
[----:B------:R-:W-:Y:S02]  /*1930*/  UIADD3 UR4, UR8, 0x6, URZ ;  /* 0x0000000608047890 */ /* 0x000fe4000fffe03f */
[----:B------:R-:W-:Y:S01]  /*1940*/  UIADD3 UR6, UR10, 0x6, URZ ;  /* 0x000000060a067890 */ /* 0x000fe2000fffe03f */
[----:B------:R-:W-:Y:S01]  /*1950*/  UMOV UR5, 0x40000040 ;  /* 0x4000004000057882 */ /* 0x000fe20000000000 */
[----:B------:R-:W-:Y:S02]  /*1960*/  UMOV UR7, 0x40000040 ;  /* 0x4000004000077882 */ /* 0x000fe40000000000 */
[----:B------:R-:W-:Y:S02]  /*1970*/  IMAD.U32 R8, RZ, RZ, UR4 ;  /* 0x00000004ff087e24 */ /* 0x000fe4000f8e00ff */
[----:B------:R-:W-:Y:S01]  /*1980*/  IMAD.U32 R9, RZ, RZ, UR5 ;  /* 0x00000005ff097e24 */ /* 0x000fe2000f8e00ff */
[----:B------:R-:W-:-:S02]  /*1990*/  WARPGROUP.DEPBAR.LE gsb0, 0x0 ;  /* 0x00008000000079c5 */ /* 0x000fc40000010000 */
[----:B------:R-:W-:-:S06]  /*19a0*/  WARPGROUP.ARRIVE ;  /* 0x00000000000079c5 */ /* 0x000fcc0000000000 */
[----:B------:R-:W-:Y:S03]  /*19b0*/  HGMMA.64x96x16.F32 R24, gdesc[UR4], R24, gsb0 ;  /* 0x01600000041879f0 */ /* 0x000fe60008000818 */
[----:B------:R-:W-:Y:S02]  /*19c0*/  WARPGROUP.DEPBAR.LE gsb0, 0x0 ;  /* 0x00008000000079c5 */ /* 0x000fe40000010000 */
[----:B------:R-:W0:Y:S02]  /*19d0*/  SYNCS.PHASECHK.TRANS64.TRYWAIT P1, [UR9+0x32410], R10 ;  /* 0x0324100aff0075a7 */ /* 0x000e240008020149 */
[----:B0-----:R-:W-:Y:S05]  /*19e0*/  @!P1 BRA `(.L_x_182) ;  /* 0x000000cc00249947 */ /* 0x001fea0003800000 */
.L_x_289:
[----:B------:R-:W-:Y:S05]  /*19f0*/  @!P0 BRA `(.L_x_183) ;  /* 0x0000000000048947 */ /* 0x000fea0003800000 */
[----:B------:R-:W-:Y:S01]  /*1a00*/  BPT.TRAP 0x1 ;  /* 0x000000040000795c */ /* 0x000fe20000300000 */
.L_x_183:
[----:B------:R-:W-:-:S13]  /*1a10*/  R2UR UR4, R16 ;  /* 0x00000000100472ca */ /* 0x000fda00000e0000 */
[----:B------:R2:W3:Y:S01]  /*1a20*/  SYNCS.PHASECHK.TRANS64.TRYWAIT P1, [UR4+0x32450], R10 ;  /* 0x0324500aff0075a7 */ /* 0x0004e20008020144 */
[----:B------:R-:W-:Y:S05]  /*1a30*/  @!P0 BRA `(.L_x_184) ;  /* 0x0000000000048947 */ /* 0x000fea0003800000 */
[----:B------:R-:W-:Y:S01]  /*1a40*/  BPT.TRAP 0x1 ;  /* 0x000000040000795c */ /* 0x000fe20000300000 */
.L_x_184:
[----:B---3--:R-:W-:Y:S05]  /*1a50*/  @P1 BRA `(.L_x_185) ;  /* 0x00000000000c1947 */ /* 0x008fea0003800000 */
[----:B------:R-:W-:-:S13]  /*1a60*/  R2UR UR4, R16 ;  /* 0x00000000100472ca */ /* 0x000fda00000e0000 */
[----:B------:R-:W3:Y:S02]  /*1a70*/  SYNCS.PHASECHK.TRANS64.TRYWAIT P1, [UR4+0x32450], R10 ;  /* 0x0324500aff0075a7 */ /* 0x000ee40008020144 */
[----:B---3--:R-:W-:Y:S05]  /*1a80*/  @!P1 BRA `(.L_x_186) ;  /* 0x000000cc00189947 */ /* 0x008fea0003800000 */
.L_x_185:
[----:B------:R-:W-:Y:S01]  /*1a90*/  R2UR UR57, R16 ;  /* 0x00000000103972ca */ /* 0x000fe200000e0000 */
[----:B------:R-:W-:Y:S01]  /*1aa0*/  UIADD3 UR36, UR36, 0x22400, URZ ;  /* 0x0002240024247890 */ /* 0x000fe2000fffe03f */
[----:B------:R-:W-:Y:S01]  /*1ab0*/  WARPGROUP.ARRIVE ;  /* 0x00000000000079c5 */ /* 0x000fe20000000000 */
[----:B------:R-:W-:Y:S01]  /*1ac0*/  UMOV UR9, 0x40000040 ;  /* 0x4000004000097882 */ /* 0x000fe20000000000 */
[----:B------:R-:W-:Y:S01]  /*1ad0*/  UMOV UR11, 0x40000040 ;  /* 0x40000040000b7882 */ /* 0x000fe20000000000 */
[----:B------:R-:W-:Y:S01]  /*1ae0*/  USHF.R.U32.HI UR36, URZ, 0x4, UR36 ;  /* 0x000000043f247899 */ /* 0x000fe20008011624 */
[----:B0-----:R-:W-:Y:S01]  /*1af0*/  MOV R11, UR9 ;  /* 0x00000009000b7c02 */ /* 0x001fe20008000f00 */
[----:B------:R-:W-:Y:S01]  /*1b00*/  UMOV UR13, 0x40000040 ;  /* 0x40000040000d7882 */ /* 0x000fe20000000000 */
[----:B------:R-:W-:Y:S01]  /*1b10*/  UMOV UR5, 0x40000040 ;  /* 0x4000004000057882 */ /* 0x000fe20000000000 */
[----:B------:R-:W-:Y:S01]  /*1b20*/  ULOP3.LUT UR6, UR36, 0x3fff, URZ, 0xc0, !UPT ;  /* 0x00003fff24067892 */ /* 0x000fe2000f8ec03f */
[----:B------:R-:W-:Y:S01]  /*1b30*/  IMAD.U32 R13, RZ, RZ, UR13 ;  /* 0x0000000dff0d7e24 */ /* 0x000fe2000f8e00ff */
[----:B------:R-:W-:Y:S01]  /*1b40*/  UMOV UR15, 0x40000040 ;  /* 0x40000040000f7882 */ /* 0x000fe20000000000 */
[----:B------:R-:W-:Y:S01]  /*1b50*/  UMOV UR17, 0x40000040 ;  /* 0x4000004000117882 */ /* 0x000fe20000000000 */
[----:B------:R-:W-:Y:S01]  /*1b60*/  UIADD3 UR4, UR57, 0x400, URZ ;  /* 0x0000040039047890 */ /* 0x000fe2000fffe03f */
[----:B------:R-:W-:Y:S01]  /*1b70*/  LOP3.LUT R23, R23, 0xffffff80, RZ, 0xc0, !PT ;  /* 0xffffff8017177812 */ /* 0x000fe200078ec0ff */
[----:B------:R-:W-:Y:S01]  /*1b80*/  ULOP3.LUT UR6, UR6, 0x10000, URZ, 0xfc, !UPT ;  /* 0x0001000006067892 */ /* 0x000fe2000f8efc3f */
[----:B------:R-:W0:Y:S01]  /*1b90*/  S2R R72, SR_TID.X ;  /* 0x0000000000487919 */ /* 0x000e220000002100 */
[----:B------:R-:W-:Y:S01]  /*1ba0*/  USHF.R.U32.HI UR4, URZ, 0x4, UR4 ;  /* 0x000000043f047899 */ /* 0x000fe20008011604 */
[----:B------:R-:W-:Y:S01]  /*1bb0*/  IADD3 R157, -R19, 0xb, RZ ;  /* 0x0000000b139d7810 */ /* 0x000fe20007ffe1ff */
[----:B------:R-:W-:Y:S01]  /*1bc0*/  UIADD3 UR16, UR6, 0x402, URZ ;  /* 0x0000040206107890 */ /* 0x000fe2000fffe03f */
[----:B------:R-:W-:Y:S01]  /*1bd0*/  IMAD.IADD R23, R22, 0x1, -R23 ;  /* 0x0000000116177824 */ /* 0x000fe200078e0a17 */
[----:B------:R-:W-:Y:S01]  /*1be0*/  ULOP3.LUT UR7, UR4, 0x3fff, URZ, 0xc0, !UPT ;  /* 0x00003fff04077892 */ /* 0x000fe2000f8ec03f */
[----:B------:R-:W-:Y:S01]  /*1bf0*/  UMOV UR8, UR6 ;  /* 0x0000000600087c82 */ /* 0x000fe20008000000 */
[----:B------:R-:W-:Y:S01]  /*1c00*/  UIADD3 UR4, UR6, 0x2, URZ ;  /* 0x0000000206047890 */ /* 0x000fe2000fffe03f */
[----:B-12---:R-:W-:Y:S01]  /*1c10*/  IMAD.U32 R10, RZ, RZ, UR8 ;  /* 0x00000008ff0a7e24 */ /* 0x006fe2000f8e00ff */
[----:B------:R-:W-:Y:S01]  /*1c20*/  ULOP3.LUT UR58, UR7, 0x10000, URZ, 0xfc, !UPT ;  /* 0x00010000073a7892 */ /* 0x000fe2000f8efc3f */
[----:B------:R-:W-:Y:S01]  /*1c30*/  SHF.R.S32.HI R20, RZ, 0x1f, R23 ;  /* 0x0000001fff147819 */ /* 0x000fe20000011417 */
[----:B------:R-:W-:Y:S01]  /*1c40*/  UMOV UR19, 0x40000040 ;  /* 0x4000004000137882 */ /* 0x000fe20000000000 */
[----:B------:R-:W-:-:S02]  /*1c50*/  UIADD3 UR20, UR6, 0x404, URZ ;  /* 0x0000040406147890 */ /* 0x000fc4000fffe03f */
[----:B------:R-:W-:Y:S01]  /*1c60*/  UMOV UR12, UR4 ;  /* 0x00000004000c7c82 */ /* 0x000fe20008000000 */
[----:B------:R-:W-:Y:S01]  /*1c70*/  UIADD3 UR4, UR6, 0x4, URZ ;  /* 0x0000000406047890 */ /* 0x000fe2000fffe03f */
[----:B------:R-:W-:Y:S01]  /*1c80*/  IMAD.U32 R12, RZ, RZ, UR12 ;  /* 0x0000000cff0c7e24 */ /* 0x000fe2000f8e00ff */
[----:B------:R-:W-:Y:S01]  /*1c90*/  UMOV UR10, UR58 ;  /* 0x0000003a000a7c82 */ /* 0x000fe20008000000 */
[----:B------:R-:W-:Y:S01]  /*1ca0*/  UIADD3 UR14, UR58, 0x300, URZ ;  /* 0x000003003a0e7890 */ /* 0x000fe2000fffe03f */
[----:B------:R-:W-:Y:S01]  /*1cb0*/  HGMMA.64x96x16.F32 R24, gdesc[UR8], R24, gsb0 ;  /* 0x01600000081879f0 */ /* 0x000fe20008000818 */
[----:B------:R-:W-:Y:S02]  /*1cc0*/  UIADD3 UR10, UR58, 0x2, URZ ;  /* 0x000000023a0a7890 */ /* 0x000fe4000fffe03f */
[----:B------:R-:W-:Y:S01]  /*1cd0*/  IMAD.U32 R14, RZ, RZ, UR58 ;  /* 0x0000003aff0e7e24 */ /* 0x000fe2000f8e00ff */
[----:B------:R-:W-:Y:S01]  /*1ce0*/  UMOV UR8, UR12 ;  /* 0x0000000c00087c82 */ /* 0x000fe20008000000 */
[----:B------:R-:W-:Y:S01]  /*1cf0*/  UMOV UR9, UR13 ;  /* 0x0000000d00097c82 */ /* 0x000fe20008000000 */
[----:B------:R-:W-:Y:S01]  /*1d00*/  UMOV UR11, 0x40000040 ;  /* 0x40000040000b7882 */ /* 0x000fe20000000000 */
[----:B------:R-:W-:Y:S01]  /*1d10*/  UIADD3 UR12, UR6, 0x400, URZ ;  /* 0x00000400060c7890 */ /* 0x000fe2000fffe03f */
[----:B------:R-:W-:Y:S01]  /*1d20*/  LEA.HI R20, R20, R23, RZ, 0x2 ;  /* 0x0000001714147211 */ /* 0x000fe200078f10ff */
[----:B------:R-:W-:Y:S01]  /*1d30*/  UMOV UR13, 0x40000040 ;  /* 0x40000040000d7882 */ /* 0x000fe20000000000 */
[----:B------:R-:W-:-:S02]  /*1d40*/  UIADD3 UR18, UR58, 0x302, URZ ;  /* 0x000003023a127890 */ /* 0x000fc4000fffe03f */
[----:B------:R-:W-:Y:S01]  /*1d50*/  UIADD3 UR22, UR58, 0x304, URZ ;  /* 0x000003043a167890 */ /* 0x000fe2000fffe03f */
[----:B------:R-:W-:Y:S01]  /*1d60*/  LOP3.LUT R20, R20, 0x7ffffffc, RZ, 0xc0, !PT ;  /* 0x7ffffffc14147812 */ /* 0x000fe200078ec0ff */
[----:B------:R-:W-:Y:S01]  /*1d70*/  UMOV UR21, 0x40000040 ;  /* 0x4000004000157882 */ /* 0x000fe20000000000 */
[----:B------:R-:W-:Y:S01]  /*1d80*/  UMOV UR23, 0x40000040 ;  /* 0x4000004000177882 */ /* 0x000fe20000000000 */
[----:B------:R-:W-:Y:S01]  /*1d90*/  UIADD3 UR24, UR6, 0x406, URZ ;  /* 0x0000040606187890 */ /* 0x000fe2000fffe03f */
[----:B0-----:R-:W-:Y:S01]  /*1da0*/  LOP3.LUT R72, R72, 0x7f, RZ, 0xc0, !PT ;  /* 0x0000007f48487812 */ /* 0x001fe200078ec0ff */
[----:B------:R-:W-:Y:S01]  /*1db0*/  UIADD3 UR26, UR58, 0x306, URZ ;  /* 0x000003063a1a7890 */ /* 0x000fe2000fffe03f */
[----:B------:R-:W-:Y:S01]  /*1dc0*/  IMAD.IADD R20, R23, 0x1, -R20 ;  /* 0x0000000117147824 */ /* 0x000fe200078e0a14 */
[----:B------:R-:W-:Y:S01]  /*1dd0*/  UMOV UR25, 0x40000040 ;  /* 0x4000004000197882 */ /* 0x000fe20000000000 */
[----:B------:R-:W-:Y:S01]  /*1de0*/  UMOV UR27, 0x40000040 ;  /* 0x40000040001b7882 */ /* 0x000fe20000000000 */
[----:B------:R-:W-:-:S02]  /*1df0*/  UIADD3 UR28, UR6, 0x800, URZ ;  /* 0x00000800061c7890 */ /* 0x000fc4000fffe03f */
[----:B------:R-:W-:Y:S01]  /*1e00*/  UIADD3 UR30, UR58, 0x600, URZ ;  /* 0x000006003a1e7890 */ /* 0x000fe2000fffe03f */
[----:B------:R-:W-:Y:S01]  /*1e10*/  UMOV UR29, 0x40000040 ;  /* 0x40000040001d7882 */ /* 0x000fe20000000000 */
[----:B------:R-:W-:Y:S01]  /*1e20*/  UMOV UR31, 0x40000040 ;  /* 0x40000040001f7882 */ /* 0x000fe20000000000 */
[----:B------:R-:W-:Y:S02]  /*1e30*/  UIADD3 UR32, UR6, 0x802, URZ ;  /* 0x0000080206207890 */ /* 0x000fe4000fffe03f */
[----:B------:R-:W-:Y:S01]  /*1e40*/  UIADD3 UR34, UR58, 0x602, URZ ;  /* 0x000006023a227890 */ /* 0x000fe2000fffe03f */
[----:B------:R-:W-:Y:S01]  /*1e50*/  UMOV UR33, 0x40000040 ;  /* 0x4000004000217882 */ /* 0x000fe20000000000 */
[----:B------:R-:W-:Y:S01]  /*1e60*/  UMOV UR35, 0x40000040 ;  /* 0x4000004000237882 */ /* 0x000fe20000000000 */
[----:B------:R-:W-:Y:S02]  /*1e70*/  UIADD3 UR36, UR6, 0x804, URZ ;  /* 0x0000080406247890 */ /* 0x000fe4000fffe03f */
[----:B------:R-:W-:Y:S01]  /*1e80*/  UIADD3 UR38, UR58, 0x604, URZ ;  /* 0x000006043a267890 */ /* 0x000fe2000fffe03f */
        /* <DEDUP_REMOVED lines=18> */
[----:B------:R-:W-:Y:S01]  /*1fb0*/  UIADD3 UR56, UR6, 0xc06, URZ ;  /* 0x00000c0606387890 */ /* 0x000fe2000fffe03f */
[----:B------:R-:W-:Y:S01]  /*1fc0*/  UMOV UR59, 0x40000040 ;  /* 0x40000040003b7882 */ /* 0x000fe20000000000 */
[----:B------:R-:W-:Y:S02]  /*1fd0*/  UIMAD UR61, UR60, -0x60, UR61 ;  /* 0xffffffa03c3d78a4 */ /* 0x000fe4000f8e023d */
[----:B------:R-:W-:Y:S02]  /*1fe0*/  ULOP3.LUT UR7, UR7, 0x3000000, URZ, 0xfc, !UPT ;  /* 0x0300000007077892 */ /* 0x000fe4000f8efc3f */
[----:B------:R-:W-:Y:S02]  /*1ff0*/  UIADD3 UR61, UR61, 0x60, URZ ;  /* 0x000000603d3d7890 */ /* 0x000fe4000fffe03f */
[----:B------:R-:W-:-:S02]  /*2000*/  UIADD3 UR60, UR60, -0x2, URZ ;  /* 0xfffffffe3c3c7890 */ /* 0x000fc4000fffe03f */
[----:B------:R-:W-:Y:S02]  /*2010*/  IMAD.U32 R202, RZ, RZ, UR7 ;  /* 0x00000007ffca7e24 */ /* 0x000fe4000f8e00ff */
[----:B------:R-:W-:-:S04]  /*2020*/  IMAD.U32 R21, RZ, RZ, UR61 ;  /* 0x0000003dff157e24 */ /* 0x000fc8000f8e00ff */
        /* <DEDUP_REMOVED lines=9> */
[----:B------:R-:W-:Y:S01]  /*20c0*/  HGMMA.64x96x16.F32 R24, gdesc[UR8], R24, gsb0 ;  /* 0x01600000081879f0 */ /* 0x000fe20008000818 */
[----:B------:R-:W-:Y:S01]  /*20d0*/  UIADD3 UR10, UR58, 0x4, URZ ;  /* 0x000000043a0a7890 */ /* 0x000fe2000fffe03f */
[----:B------:R-:W-:Y:S01]  /*20e0*/  UMOV UR8, UR4 ;  /* 0x0000000400087c82 */ /* 0x000fe20008000000 */
[----:B------:R-:W-:Y:S01]  /*20f0*/  UMOV UR9, UR5 ;  /* 0x0000000500097c82 */ /* 0x000fe20008000000 */
[----:B------:R-:W-:Y:S01]  /*2100*/  UMOV UR11, 0x40000040 ;  /* 0x40000040000b7882 */ /* 0x000fe20000000000 */
[----:B------:R-:W-:Y:S02]  /*2110*/  WARPGROUP.DEPBAR.LE gsb0, 0x0 ;  /* 0x00008000000079c5 */ /* 0x000fe40000010000 */
[----:B------:R-:W-:-:S06]  /*2120*/  WARPGROUP.ARRIVE ;  /* 0x00000000000079c5 */ /* 0x000fcc0000000000 */
[----:B------:R-:W-:Y:S01]  /*2130*/  HGMMA.64x96x16.F32 R24, gdesc[UR8], R24, gsb0 ;  /* 0x01600000081879f0 */ /* 0x000fe20008000818 */
[----:B------:R-:W-:Y:S02]  /*2140*/  UIADD3 UR8, UR6, 0x6, URZ ;  /* 0x0000000606087890 */ /* 0x000fe4000fffe03f */
[----:B------:R-:W-:Y:S01]  /*2150*/  UIADD3 UR10, UR58, 0x6, URZ ;  /* 0x000000063a0a7890 */ /* 0x000fe2000fffe03f */
[----:B------:R-:W-:Y:S01]  /*2160*/  UMOV UR9, 0x40000040 ;  /* 0x4000004000097882 */ /* 0x000fe20000000000 */
[----:B------:R-:W-:Y:S01]  /*2170*/  UMOV UR11, 0x40000040 ;  /* 0x40000040000b7882 */ /* 0x000fe20000000000 */
[----:B------:R-:W-:Y:S01]  /*2180*/  UIADD3 UR58, UR58, 0x906, URZ ;  /* 0x000009063a3a7890 */ /* 0x000fe2000fffe03f */
[----:B------:R-:W-:Y:S01]  /*2190*/  ULDC UR6, c[0x0][0xad0] ;  /* 0x0002b40000067ab9 */ /* 0x000fe20000000800 */
[----:B------:R-:W-:Y:S02]  /*21a0*/  WARPGROUP.DEPBAR.LE gsb0, 0x0 ;  /* 0x00008000000079c5 */ /* 0x000fe40000010000 */
[----:B------:R-:W-:-:S06]  /*21b0*/  WARPGROUP.ARRIVE ;  /* 0x00000000000079c5 */ /* 0x000fcc0000000000 */
[----:B------:R-:W-:Y:S01]  /*21c0*/  HGMMA.64x96x16.F32 R24, gdesc[UR8], R24, gsb0 ;  /* 0x01600000081879f0 */ /* 0x000fe20008000818 */
[----:B------:R-:W-:Y:S01]  /*21d0*/  UMOV UR11, UR57 ;  /* 0x00000039000b7c82 */ /* 0x000fe20008000000 */
[----:B------:R-:W-:Y:S01]  /*21e0*/  UMOV UR57, 0x40000040 ;  /* 0x4000004000397882 */ /* 0x000fe20000000000 */
[----:B------:R-:W-:Y:S01]  /*21f0*/  IMAD.U32 R160, RZ, RZ, UR11 ;  /* 0x0000000bffa07e24 */ /* 0x000fe2000f8e00ff */
[----:B------:R-:W-:Y:S01]  /*2200*/  UMOV UR10, UR7 ;  /* 0x00000007000a7c82 */ /* 0x000fe20008000000 */
[----:B------:R-:W-:Y:S01]  /*2210*/  UMOV UR11, 0x40000040 ;  /* 0x40000040000b7882 */ /* 0x000fe20000000000 */
[----:B------:R-:W-:Y:S02]  /*2220*/  WARPGROUP.DEPBAR.LE gsb0, 0x0 ;  /* 0x00008000000079c5 */ /* 0x000fe40000010000 */
        /* <DEDUP_REMOVED lines=67> */
[----:B-1----:R-:W-:Y:S01]  /*2660*/  FSEL R25, R25, -INF , P5 ;  /* 0xff80000019197808 */ /* 0x002fe20002800000 */
[----:B------:R-:W-:Y:S01]  /*2670*/  FMUL.FTZ R52, R52, UR6 ;  /* 0x0000000634347c20 */ /* 0x000fe20008410000 */
[----:B------:R-:W-:Y:S01]  /*2680*/  FMUL.FTZ R50, R50, UR6 ;  /* 0x0000000632327c20 */ /* 0x000fe20008410000 */
[----:B------:R-:W-:Y:S01]  /*2690*/  FMUL.FTZ R51, R51, UR6 ;  /* 0x0000000633337c20 */ /* 0x000fe20008410000 */
[----:B------:R-:W-:Y:S01]  /*26a0*/  FMNMX.FTZ R22, R21, R25, !PT ;  /* 0x0000001915167209 */ /* 0x000fe20007810000 */
[----:B------:R-:W-:Y:S01]  /*26b0*/  FMUL.FTZ R53, R53, UR6 ;  /* 0x0000000635357c20 */ /* 0x000fe20008410000 */
[----:B------:R-:W-:Y:S01]  /*26c0*/  FMUL.FTZ R54, R54, UR6 ;  /* 0x0000000636367c20 */ /* 0x000fe20008410000 */
[----:B------:R-:W1:Y:S01]  /*26d0*/  MUFU.TANH R32, R32 ;  /* 0x0000002000207308 */ /* 0x000e620000002400 */
        /* <DEDUP_REMOVED lines=26> */
[----:B------:R-:W-:Y:S01]  /*2880*/  ISETP.GT.AND P4, PT, R20, 0x18, PT ;  /* 0x000000181400780c */ /* 0x000fe20003f84270 */
[----:B------:R-:W-:Y:S01]  /*2890*/  FMUL.FTZ R71, R71, UR6 ;  /* 0x0000000647477c20 */ /* 0x000fe20008410000 */
[----:B------:R-:W-:-:S03]  /*28a0*/  ULDC UR6, c[0x0][0xa80] ;  /* 0x0002a00000067ab9 */ /* 0x000fc60000000800 */
[----:B------:R-:W2:Y:S01]  /*28b0*/  MUFU.TANH R30, R30 ;  /* 0x0000001e001e7308 */ /* 0x000ea20000002400 */
[----:B0-----:R-:W-:Y:S02]  /*28c0*/  FSEL R24, R27, -INF , P5 ;  /* 0xff8000001b187808 */ /* 0x001fe40002800000 */
[----:B------:R-:W-:Y:S02]  /*28d0*/  ISETP.GT.AND P5, PT, R20, 0x19, PT ;  /* 0x000000191400780c */ /* 0x000fe40003fa4270 */
[----:B------:R-:W-:-:S03]  /*28e0*/  FMNMX.FTZ R27, R26, R24, !PT ;  /* 0x000000181a1b7209 */ /* 0x000fc60007810000 */
[----:B------:R-:W0:Y:S01]  /*28f0*/  MUFU.TANH R36, R36 ;  /* 0x0000002400247308 */ /* 0x000e220000002400 */
[----:B-1----:R-:W-:-:S04]  /*2900*/  FSEL R193, R33, -INF , P3 ;  /* 0xff80000021c17808 */ /* 0x002fc80001800000 */
[----:B------:R-:W-:-:S03]  /*2910*/  FMNMX.FTZ R22, R193, R22, !PT ;  /* 0x00000016c1167209 */ /* 0x000fc60007810000 */
[----:B------:R-:W1:Y:S01]  /*2920*/  MUFU.TANH R31, R31 ;  /* 0x0000001f001f7308 */ /* 0x000e620000002400 */
[----:B--2---:R-:W-:Y:S02]  /*2930*/  FSEL R30, R30, -INF , P6 ;  /* 0xff8000001e1e7808 */ /* 0x004fe40003000000 */
[----:B------:R-:W-:Y:S02]  /*2940*/  ISETP.GT.AND P6, PT, R20, 0x20, PT ;  /* 0x000000201400780c */ /* 0x000fe40003fc4270 */
[----:B------:R-:W-:-:S03]  /*2950*/  FMNMX.FTZ R27, R30, R27, !PT ;  /* 0x0000001b1e1b7209 */ /* 0x000fc60007810000 */
[----:B------:R-:W2:Y:S01]  /*2960*/  MUFU.TANH R37, R37 ;  /* 0x0000002500257308 */ /* 0x000ea20000002400 */
[----:B0-----:R-:W-:-:S04]  /*2970*/  FSEL R195, R36, -INF , P4 ;  /* 0xff80000024c37808 */ /* 0x001fc80002000000 */
[----:B------:R-:W-:-:S03]  /*2980*/  FMNMX.FTZ R22, R195, R22, !PT ;  /* 0x00000016c3167209 */ /* 0x000fc60007810000 */
[----:B------:R-:W0:Y:S01]  /*2990*/  MUFU.TANH R34, R34 ;  /* 0x0000002200227308 */ /* 0x000e220000002400 */
[----:B-1----:R-:W-:Y:S02]  /*29a0*/  FSEL R28, R31, -INF , P1 ;  /* 0xff8000001f1c7808 */ /* 0x002fe40000800000 */
[----:B------:R-:W-:Y:S02]  /*29b0*/  ISETP.GT.AND P1, PT, R20, 0x21, PT ;  /* 0x000000211400780c */ /* 0x000fe40003f24270 */
[----:B------:R-:W-:-:S03]  /*29c0*/  FMNMX.FTZ R27, R28, R27, !PT ;  /* 0x0000001b1c1b7209 */ /* 0x000fc60007810000 */
[----:B------:R-:W1:Y:S01]  /*29d0*/  MUFU.TANH R40, R40 ;  /* 0x0000002800287308 */ /* 0x000e620000002400 */
[----:B--2---:R-:W-:-:S04]  /*29e0*/  FSEL R197, R37, -INF , P5 ;  /* 0xff80000025c57808 */ /* 0x004fc80002800000 */
[----:B------:R-:W-:-:S03]  /*29f0*/  FMNMX.FTZ R22, R197, R22, !PT ;  /* 0x00000016c5167209 */ /* 0x000fc60007810000 */
        /* <DEDUP_REMOVED lines=47> */
[----:B-1----:R-:W-:Y:S02]  /*2cf0*/  FSEL R206, R47, -INF , P3 ;  /* 0xff8000002fce7808 */ /* 0x002fe40001800000 */
[----:B------:R-:W-:-:S05]  /*2d00*/  ISETP.GT.AND P3, PT, R20, 0x41, PT ;  /* 0x000000411400780c */ /* 0x000fca0003f64270 */
[----:B------:R-:W1:Y:S01]  /*2d10*/  MUFU.TANH R51, R51 ;  /* 0x0000003300337308 */ /* 0x000e620000002400 */
[----:B--2---:R-:W-:-:S04]  /*2d20*/  FSEL R181, R52, -INF , P6 ;  /* 0xff80000034b57808 */ /* 0x004fc80003000000 */
[----:B------:R-:W-:-:S03]  /*2d30*/  FMNMX.FTZ R22, R181, R22, !PT ;  /* 0x00000016b5167209 */ /* 0x000fc60007810000 */
[----:B------:R-:W2:Y:S01]  /*2d40*/  MUFU.TANH R53, R53 ;  /* 0x0000003500357308 */ /* 0x000ea20000002400 */
[----:B0-----:R-:W-:Y:S02]  /*2d50*/  FSEL R163, R50, -INF , P4 ;  /* 0xff80000032a37808 */ /* 0x001fe40002000000 */
[----:B------:R-:W-:-:S05]  /*2d60*/  ISETP.GT.AND P4, PT, R20, 0x48, PT ;  /* 0x000000481400780c */ /* 0x000fca0003f84270 */
        /* <DEDUP_REMOVED lines=16> */
[----:B0-----:R-:W-:-:S04]  /*2e70*/  FSEL R169, R57, -INF , P3 ;  /* 0xff80000039a97808 */ /* 0x001fc80001800000 */
[----:B------:R-:W-:-:S03]  /*2e80*/  FMNMX.FTZ R22, R169, R22, !PT ;  /* 0x00000016a9167209 */ /* 0x000fc60007810000 */
[----:B------:R-:W0:Y:S01]  /*2e90*/  MUFU.TANH R60, R60 ;  /* 0x0000003c003c7308 */ /* 0x000e220000002400 */
[----:B-1----:R-:W-:Y:S02]  /*2ea0*/  FSEL R166, R58, -INF , P2 ;  /* 0xff8000003aa67808 */ /* 0x002fe40001000000 */
[----:B------:R-:W-:-:S05]  /*2eb0*/  ISETP.GT.AND P2, PT, R20, 0x58, PT ;  /* 0x000000581400780c */ /* 0x000fca0003f44270 */
[----:B------:R-:W1:Y:S01]  /*2ec0*/  MUFU.TANH R61, R61 ;  /* 0x0000003d003d7308 */ /* 0x000e620000002400 */
[----:B--2---:R-:W-:Y:S02]  /*2ed0*/  FSEL R168, R59, -INF , P3 ;  /* 0xff8000003ba87808 */ /* 0x004fe40001800000 */
[----:B------:R-:W-:Y:S02]  /*2ee0*/  ISETP.GT.AND P3, PT, R20, 0x59, PT ;  /* 0x000000591400780c */ /* 0x000fe40003f64270 */
[----:B------:R-:W-:-:S03]  /*2ef0*/  FMNMX.FTZ R20, R206, R27, !PT ;  /* 0x0000001bce147209 */ /* 0x000fc60007810000 */
[----:B------:R-:W2:Y:S01]  /*2f00*/  MUFU.TANH R64, R64 ;  /* 0x0000004000407308 */ /* 0x000ea20000002400 */
[----:B------:R-:W-:Y:S02]  /*2f10*/  FMNMX.FTZ R27, R163, R20, !PT ;  /* 0x00000014a31b7209 */ /* 0x000fe40007810000 */
[----:B0-----:R-:W-:Y:S02]  /*2f20*/  FSEL R185, R60, -INF , P4 ;  /* 0xff8000003cb97808 */ /* 0x001fe40002000000 */
[----:B------:R-:W-:Y:S02]  /*2f30*/  FMNMX.FTZ R27, R164, R27, !PT ;  /* 0x0000001ba41b7209 */ /* 0x000fe40007810000 */
[----:B------:R-:W-:Y:S01]  /*2f40*/  FMNMX.FTZ R22, R185, R22, !PT ;  /* 0x00000016b9167209 */ /* 0x000fe20007810000 */
[----:B------:R-:W0:Y:S01]  /*2f50*/  MUFU.TANH R65, R65 ;  /* 0x0000004100417308 */ /* 0x000e220000002400 */
[----:B------:R-:W-:Y:S02]  /*2f60*/  FMNMX.FTZ R27, R180, R27, !PT ;  /* 0x0000001bb41b7209 */ /* 0x000fe40007810000 */
[----:B-1----:R-:W-:-:S02]  /*2f70*/  FSEL R187, R61, -INF , P5 ;  /* 0xff8000003dbb7808 */ /* 0x002fc40002800000 */
[----:B------:R-:W-:Y:S02]  /*2f80*/  FMNMX.FTZ R27, R182, R27, !PT ;  /* 0x0000001bb61b7209 */ /* 0x000fe40007810000 */
[----:B------:R-:W-:Y:S01]  /*2f90*/  FMNMX.FTZ R31, R187, R22, !PT ;  /* 0x00000016bb1f7209 */ /* 0x000fe20007810000 */
[----:B------:R-:W1:Y:S01]  /*2fa0*/  MUFU.TANH R62, R62 ;  /* 0x0000003e003e7308 */ /* 0x000e620000002400 */
[----:B--2---:R-:W-:Y:S02]  /*2fb0*/  FSEL R162, R64, -INF , P6 ;  /* 0xff80000040a27808 */ /* 0x004fe40003000000 */
[----:B------:R-:W-:Y:S02]  /*2fc0*/  FMNMX.FTZ R27, R166, R27, !PT ;  /* 0x0000001ba61b7209 */ /* 0x000fe40007810000 */
[----:B------:R-:W-:Y:S02]  /*2fd0*/  FMNMX.FTZ R31, R162, R31, !PT ;  /* 0x0000001fa21f7209 */ /* 0x000fe40007810000 */
[----:B------:R-:W-:Y:S01]  /*2fe0*/  FMNMX.FTZ R27, R168, R27, !PT ;  /* 0x0000001ba81b7209 */ /* 0x000fe20007810000 */
[----:B------:R-:W2:Y:S01]  /*2ff0*/  MUFU.TANH R68, R68 ;  /* 0x0000004400447308 */ /* 0x000ea20000002400 */
[----:B0-----:R-:W-:-:S04]  /*3000*/  FSEL R170, R65, -INF , P1 ;  /* 0xff80000041aa7808 */ /* 0x001fc80000800000 */
[----:B------:R-:W-:-:S03]  /*3010*/  FMNMX.FTZ R20, R170, R31, !PT ;  /* 0x0000001faa147209 */ /* 0x000fc60007810000 */
[----:B------:R-:W0:Y:S01]  /*3020*/  MUFU.TANH R63, R63 ;  /* 0x0000003f003f7308 */ /* 0x000e220000002400 */
[----:B-1----:R-:W-:-:S04]  /*3030*/  FSEL R188, R62, -INF , P4 ;  /* 0xff8000003ebc7808 */ /* 0x002fc80002000000 */
[----:B------:R-:W-:-:S03]  /*3040*/  FMNMX.FTZ R27, R188, R27, !PT ;  /* 0x0000001bbc1b7209 */ /* 0x000fc60007810000 */
[----:B------:R-:W1:Y:S01]  /*3050*/  MUFU.TANH R66, R66 ;  /* 0x0000004200427308 */ /* 0x000e620000002400 */
[----:B--2---:R-:W-:-:S04]  /*3060*/  FSEL R171, R68, -INF , P2 ;  /* 0xff80000044ab7808 */ /* 0x004fc80001000000 */
[----:B------:R-:W-:-:S03]  /*3070*/  FMNMX.FTZ R31, R171, R20, !PT ;  /* 0x00000014ab1f7209 */ /* 0x000fc60007810000 */
        /* <DEDUP_REMOVED lines=11> */
[----:B------:R-:W-:Y:S02]  /*3130*/  FMNMX.FTZ R31, R172, R31, !PT ;  /* 0x0000001fac1f7209 */ /* 0x000fe40007810000 */
[----:B-1----:R-:W-:-:S03]  /*3140*/  FSEL R175, R70, -INF , P2 ;  /* 0xff80000046af7808 */ /* 0x002fc60001000000 */
[----:B------:R-:W0:Y:S01]  /*3150*/  SHFL.BFLY PT, R22, R31, 0x2, 0x1f ;  /* 0x0c401f001f167f89 */ /* 0x000e2200000e0000 */
[----:B------:R-:W-:Y:S02]  /*3160*/  FMNMX.FTZ R27, R175, R20, !PT ;  /* 0x00000014af1b7209 */ /* 0x000fe40007810000 */
[----:B--2---:R-:W-:-:S04]  /*3170*/  FSEL R176, R71, -INF , P3 ;  /* 0xff80000047b07808 */ /* 0x004fc80001800000 */
[----:B------:R-:W-:-:S05]  /*3180*/  FMNMX.FTZ R27, R176, R27, !PT ;  /* 0x0000001bb01b7209 */ /* 0x000fca0007810000 */
[----:B------:R-:W1:Y:S01]  /*3190*/  SHFL.BFLY PT, R20, R27, 0x2, 0x1f ;  /* 0x0c401f001b147f89 */ /* 0x000e6200000e0000 */
[----:B0-----:R-:W-:-:S05]  /*31a0*/  FMNMX.FTZ R22, R31, R22, !PT ;  /* 0x000000161f167209 */ /* 0x001fca0007810000 */
[----:B------:R-:W0:Y:S01]  /*31b0*/  SHFL.BFLY PT, R189, R22, 0x1, 0x1f ;  /* 0x0c201f0016bd7f89 */ /* 0x000e2200000e0000 */
[----:B-1----:R-:W-:-:S05]  /*31c0*/  FMNMX.FTZ R31, R27, R20, !PT ;  /* 0x000000141b1f7209 */ /* 0x002fca0007810000 */
[----:B------:R-:W1:Y:S01]  /*31d0*/  SHFL.BFLY PT, R196, R31, 0x1, 0x1f ;  /* 0x0c201f001fc47f89 */ /* 0x000e6200000e0000 */
[----:B0-----:R-:W-:Y:S01]  /*31e0*/  FMNMX.FTZ R189, R22, R189, !PT ;  /* 0x000000bd16bd7209 */ /* 0x001fe20007810000 */
[----:B------:R0:W-:Y:S06]  /*31f0*/  BAR.ARV R157, 0x100 ;  /* 0x0004009d0000751d */ /* 0x0001ec0000002000 */
[C---:B------:R-:W-:Y:S01]  /*3200*/  FMUL.FTZ R178, R189.reuse, UR6 ;  /* 0x00000006bdb27c20 */ /* 0x040fe20008410000 */
[----:B------:R-:W-:-:S04]  /*3210*/  FSETP.NEU.FTZ.AND P1, PT, R189, -INF , PT ;  /* 0xff800000bd00780b */ /* 0x000fc80003f3d000 */
[----:B------:R-:W-:Y:S02]  /*3220*/  FSEL R178, R178, RZ, P1 ;  /* 0x000000ffb2b27208 */ /* 0x000fe40000800000 */
[----:B-1----:R-:W-:-:S03]  /*3230*/  FMNMX.FTZ R196, R31, R196, !PT ;  /* 0x000000c41fc47209 */ /* 0x002fc60007810000 */
[--C-:B------:R-:W-:Y:S01]  /*3240*/  FFMA.FTZ R20, R21, UR6, -R178.reuse ;  /* 0x0000000615147c23 */ /* 0x100fe200080108b2 */
[--C-:B------:R-:W-:Y:S01]  /*3250*/  FFMA.FTZ R22, R23, UR6, -R178.reuse ;  /* 0x0000000617167c23 */ /* 0x100fe200080108b2 */
[--C-:B------:R-:W-:Y:S01]  /*3260*/  FFMA.FTZ R21, R25, UR6, -R178.reuse ;  /* 0x0000000619157c23 */ /* 0x100fe200080108b2 */
[C---:B------:R-:W-:Y:S01]  /*3270*/  FSETP.NEU.FTZ.AND P1, PT, R196.reuse, -INF , PT ;  /* 0xff800000c400780b */ /* 0x040fe20003f3d000 */
[----:B------:R-:W-:Y:S01]  /*3280*/  FMUL.FTZ R177, R196, UR6 ;  /* 0x00000006c4b17c20 */ /* 0x000fe20008410000 */
[--C-:B------:R-:W-:Y:S01]  /*3290*/  FFMA.FTZ R23, R29, UR6, -R178.reuse ;  /* 0x000000061d177c23 */ /* 0x100fe200080108b2 */
[----:B------:R-:W-:Y:S01]  /*32a0*/  MUFU.EX2 R20, R20 ;  /* 0x0000001400147308 */ /* 0x000fe20000000800 */
[--C-:B------:R-:W-:Y:S01]  /*32b0*/  FFMA.FTZ R184, R191, UR6, -R178.reuse ;  /* 0x00000006bfb87c23 */ /* 0x100fe200080108b2 */
[--C-:B------:R-:W-:Y:S01]  /*32c0*/  FFMA.FTZ R191, R193, UR6, -R178.reuse ;  /* 0x00000006c1bf7c23 */ /* 0x100fe200080108b2 */
[----:B------:R-:W-:Y:S01]  /*32d0*/  FSEL R177, R177, RZ, P1 ;  /* 0x000000ffb1b17208 */ /* 0x000fe20000800000 */
[--C-:B------:R-:W-:Y:S01]  /*32e0*/  FFMA.FTZ R186, R195, UR6, -R178.reuse ;  /* 0x00000006c3ba7c23 */ /* 0x100fe200080108b2 */
[----:B------:R-:W-:Y:S01]  /*32f0*/  ISETP.NE.AND P1, PT, R72, RZ, PT ;  /* 0x000000ff4800720c */ /* 0x000fe20003f25270 */
[--C-:B------:R-:W-:Y:S01]  /*3300*/  FFMA.FTZ R193, R197, UR6, -R178.reuse ;  /* 0x00000006c5c17c23 */ /* 0x100fe200080108b2 */
[--C-:B------:R-:W-:Y:S01]  /*3310*/  FFMA.FTZ R179, R179, UR6, -R178.reuse ;  /* 0x00000006b3b37c23 */ /* 0x100fe200080108b2 */
[--C-:B------:R-:W-:Y:S01]  /*3320*/  FFMA.FTZ R159, R24, UR6, -R177.reuse ;  /* 0x00000006189f7c23 */ /* 0x100fe200080108b1 */
[--C-:B------:R-:W-:Y:S01]  /*3330*/  FFMA.FTZ R156, R26, UR6, -R177.reuse ;  /* 0x000000061a9c7c23 */ /* 0x100fe200080108b1 */
[--C-:B------:R-:W-:Y:S01]  /*3340*/  FFMA.FTZ R158, R30, UR6, -R177.reuse ;  /* 0x000000061e9e7c23 */ /* 0x100fe200080108b1 */
[--C-:B------:R-:W-:Y:S01]  /*3350*/  FFMA.FTZ R161, R28, UR6, -R177.reuse ;  /* 0x000000061ca17c23 */ /* 0x100fe200080108b1 */
[----:B------:R-:W1:Y:S01]  /*3360*/  MUFU.EX2 R21, R21 ;  /* 0x0000001500157308 */ /* 0x000e620000000800 */
[--C-:B------:R-:W-:Y:S01]  /*3370*/  FFMA.FTZ R195, R194, UR6, -R177.reuse ;  /* 0x00000006c2c37c23 */ /* 0x100fe200080108b1 */
[--C-:B------:R-:W-:Y:S01]  /*3380*/  FFMA.FTZ R192, R192, UR6, -R177.reuse ;  /* 0x00000006c0c07c23 */ /* 0x100fe200080108b1 */
[--C-:B------:R-:W-:Y:S01]  /*3390*/  FFMA.FTZ R194, R198, UR6, -R177.reuse ;  /* 0x00000006c6c27c23 */ /* 0x100fe200080108b1 */
[----:B------:R-:W-:Y:S01]  /*33a0*/  FFMA.FTZ R197, R200, UR6, -R177 ;  /* 0x00000006c8c57c23 */ /* 0x000fe200080108b1 */
[----:B------:R-:W-:Y:S01]  /*33b0*/  FFMA.FTZ R198, R199, UR6, -R178 ;  /* 0x00000006c7c67c23 */ /* 0x000fe200080108b2 */
[----:B------:R-:W-:-:S02]  /*33c0*/  @!P1 VIADD R24, R160, 0x32440 ;  /* 0x00032440a0189836 */ /* 0x000fc40000000000 */
[--C-:B------:R-:W-:Y:S01]  /*33d0*/  FFMA.FTZ R199, R201, UR6, -R178.reuse ;  /* 0x00000006c9c77c23 */ /* 0x100fe200080108b2 */
[----:B------:R-:W-:Y:S01]  /*33e0*/  MUFU.EX2 R22, R22 ;  /* 0x0000001600167308 */ /* 0x000fe20000000800 */
[--C-:B------:R-:W-:Y:S01]  /*33f0*/  FFMA.FTZ R200, R203, UR6, -R178.reuse ;  /* 0x00000006cbc87c23 */ /* 0x100fe200080108b2 */
[----:B------:R-:W-:Y:S01]  /*3400*/  FFMA.FTZ R201, R205, UR6, -R178 ;  /* 0x00000006cdc97c23 */ /* 0x000fe200080108b2 */
[----:B------:R-:W-:Y:S01]  /*3410*/  @!P1 PRMT R24, RZ, 0x654, R24 ;  /* 0x00000654ff189816 */ /* 0x000fe20000000018 */
[--C-:B------:R-:W-:Y:S01]  /*3420*/  FFMA.FTZ R203, R204, UR6, -R177.reuse ;  /* 0x00000006cccb7c23 */ /* 0x100fe200080108b1 */
[--C-:B------:R-:W-:Y:S01]  /*3430*/  FFMA.FTZ R204, R208, UR6, -R177.reuse ;  /* 0x00000006d0cc7c23 */ /* 0x100fe200080108b1 */
[--C-:B------:R-:W-:Y:S01]  /*3440*/  FFMA.FTZ R205, R210, UR6, -R177.reuse ;  /* 0x00000006d2cd7c23 */ /* 0x100fe200080108b1 */
[----:B------:R2:W-:Y:S01]  /*3450*/  @!P1 SYNCS.ARRIVE.TRANS64.RED.A1T0 RZ, [R24+URZ], RZ ;  /* 0x000000ff18ff99a7 */ /* 0x0005e2000810043f */
[----:B------:R-:W3:Y:S01]  /*3460*/  MUFU.EX2 R23, R23 ;  /* 0x0000001700177308 */ /* 0x000ee20000000800 */
[----:B-1----:R-:W-:Y:S01]  /*3470*/  F2FP.F16.F32.PACK_AB R152, R21, R20 ;  /* 0x000000141598723e */ /* 0x002fe200000000ff */
[--C-:B------:R-:W-:Y:S01]  /*3480*/  FFMA.FTZ R206, R206, UR6, -R177.reuse ;  /* 0x00000006cece7c23 */ /* 0x100fe200080108b1 */
        /* <DEDUP_REMOVED lines=8> */
[--C-:B------:R-:W-:Y:S01]  /*3510*/  FFMA.FTZ R182, R169, UR6, -R178.reuse ;  /* 0x00000006a9b67c23 */ /* 0x100fe200080108b2 */
[--C-:B------:R-:W-:Y:S01]  /*3520*/  FFMA.FTZ R169, R185, UR6, -R178.reuse ;  /* 0x00000006b9a97c23 */ /* 0x100fe200080108b2 */
[--C-:B------:R-:W-:Y:S01]  /*3530*/  FFMA.FTZ R183, R168, UR6, -R177.reuse ;  /* 0x00000006a8b77c23 */ /* 0x100fe200080108b1 */
[--C-:B------:R-:W-:Y:S01]  /*3540*/  FFMA.FTZ R167, R167, UR6, -R178.reuse ;  /* 0x00000006a7a77c23 */ /* 0x100fe200080108b2 */
[--C-:B------:R-:W-:Y:S01]  /*3550*/  FFMA.FTZ R212, R187, UR6, -R178.reuse ;  /* 0x00000006bbd47c23 */ /* 0x100fe200080108b2 */
[----:B------:R-:W1:Y:S01]  /*3560*/  MUFU.EX2 R159, R159 ;  /* 0x0000009f009f7308 */ /* 0x000e620000000800 */
[----:B---3--:R-:W-:Y:S01]  /*3570*/  F2FP.F16.F32.PACK_AB R154, R23, R22 ;  /* 0x00000016179a723e */ /* 0x008fe200000000ff */
        /* <DEDUP_REMOVED lines=10> */
[----:B------:R-:W-:Y:S01]  /*3620*/  FFMA.FTZ R162, R162, UR6, -R178 ;  /* 0x00000006a2a27c23 */ /* 0x000fe200080108b2 */
[----:B------:R-:W-:Y:S01]  /*3630*/  FFMA.FTZ R175, R176, UR6, -R177 ;  /* 0x00000006b0af7c23 */ /* 0x000fe200080108b1 */
[----:B------:R-:W-:Y:S01]  /*3640*/  FADD.FTZ R21, R20, R21 ;  /* 0x0000001514157221 */ /* 0x000fe20000010000 */
[----:B------:R-:W-:Y:S01]  /*3650*/  @!P1 VIADD R160, R160, 0x32460 ;  /* 0x00032460a0a09836 */ /* 0x000fe20000000000 */
[----:B------:R-:W3:Y:S01]  /*3660*/  MUFU.EX2 R161, R161 ;  /* 0x000000a100a17308 */ /* 0x000ee20000000800 */
[----:B-1----:R-:W-:Y:S01]  /*3670*/  F2FP.F16.F32.PACK_AB R153, R159, R156 ;  /* 0x0000009c9f99723e */ /* 0x002fe200000000ff */
[----:B------:R-:W-:Y:S01]  /*3680*/  FADD.FTZ R159, R156, R159 ;  /* 0x0000009f9c9f7221 */ /* 0x000fe20000010000 */
[----:B------:R-:W-:Y:S01]  /*3690*/  FADD.FTZ R22, R22, R21 ;  /* 0x0000001516167221 */ /* 0x000fe20000010000 */
[----:B------:R-:W-:-:S03]  /*36a0*/  @!P1 PRMT R160, RZ, 0x654, R160 ;  /* 0x00000654ffa09816 */ /* 0x000fc600000000a0 */
[----:B------:R-:W-:Y:S01]  /*36b0*/  FADD.FTZ R23, R23, R22 ;  /* 0x0000001617177221 */ /* 0x000fe20000010000 */
[----:B------:R-:W-:Y:S08]  /*36c0*/  MUFU.EX2 R184, R184 ;  /* 0x000000b800b87308 */ /* 0x000ff00000000800 */
[----:B------:R-:W1:Y:S01]  /*36d0*/  MUFU.EX2 R191, R191 ;  /* 0x000000bf00bf7308 */ /* 0x000e620000000800 */
[----:B---3--:R-:W-:Y:S01]  /*36e0*/  F2FP.F16.F32.PACK_AB R155, R161, R158 ;  /* 0x0000009ea19b723e */ /* 0x008fe200000000ff */
[----:B------:R0:W-:Y:S01]  /*36f0*/  BAR.SYNC.DEFER_BLOCKING R15, 0x100 ;  /* 0x0004000f0000751d */ /* 0x0001e20000010000 */
[----:B------:R-:W-:-:S04]  /*3700*/  FADD.FTZ R158, R158, R159 ;  /* 0x0000009f9e9e7221 */ /* 0x000fc80000010000 */
[----:B------:R-:W-:Y:S01]  /*3710*/  FADD.FTZ R161, R161, R158 ;  /* 0x0000009ea1a17221 */ /* 0x000fe20000010000 */
[----:B------:R-:W-:Y:S08]  /*3720*/  MUFU.EX2 R186, R186 ;  /* 0x000000ba00ba7308 */ /* 0x000ff00000000800 */
[----:B------:R-:W-:Y:S08]  /*3730*/  MUFU.EX2 R193, R193 ;  /* 0x000000c100c17308 */ /* 0x000ff00000000800 */
[----:B------:R-:W-:Y:S01]  /*3740*/  MUFU.EX2 R192, R192 ;  /* 0x000000c000c07308 */ /* 0x000fe20000000800 */
[----:B--2---:R-:W-:-:S06]  /*3750*/  WARPGROUP.ARRIVE ;  /* 0x00000000000079c5 */ /* 0x004fcc0000000000 */
[----:B------:R-:W-:Y:S01]  /*3760*/  HGMMA.64x256x16.F32 R24, R152, gdesc[UR8].tnspB, RZ, !UPT, gsb0 ;  /* 0x43e0000898187df0 */ /* 0x000fe2000c0008ff */
[----:B------:R-:W2:Y:S01]  /*3770*/  MUFU.EX2 R195, R195 ;  /* 0x000000c300c37308 */ /* 0x000ea20000000800 */
[----:B------:R-:W-:Y:S01]  /*3780*/  UIADD3 UR10, UR7, 0x80, URZ ;  /* 0x00000080070a7890 */ /* 0x000fe2000fffe03f */
[----:B------:R-:W-:-:S06]  /*3790*/  UMOV UR11, 0x40000040 ;  /* 0x40000040000b7882 */ /* 0x000fcc0000000000 */
[----:B------:R-:W-:Y:S08]  /*37a0*/  MUFU.EX2 R194, R194 ;  /* 0x000000c200c27308 */ /* 0x000ff00000000800 */
[----:B------:R-:W3:Y:S08]  /*37b0*/  MUFU.EX2 R197, R197 ;  /* 0x000000c500c57308 */ /* 0x000ef00000000800 */
[----:B------:R-:W-:Y:S08]  /*37c0*/  MUFU.EX2 R198, R198 ;  /* 0x000000c600c67308 */ /* 0x000ff00000000800 */
[----:B------:R-:W4:Y:S08]  /*37d0*/  MUFU.EX2 R199, R199 ;  /* 0x000000c700c77308 */ /* 0x000f300000000800 */
[----:B------:R-:W-:Y:S08]  /*37e0*/  MUFU.EX2 R200, R200 ;  /* 0x000000c800c87308 */ /* 0x000ff00000000800 */
[----:B------:R-:W-:Y:S08]  /*37f0*/  MUFU.EX2 R201, R201 ;  /* 0x000000c900c97308 */ /* 0x000ff00000000800 */
[----:B------:R-:W-:Y:S08]  /*3800*/  MUFU.EX2 R203, R203 ;  /* 0x000000cb00cb7308 */ /* 0x000ff00000000800 */
[----:B------:R-:W5:Y:S08]  /*3810*/  MUFU.EX2 R204, R204 ;  /* 0x000000cc00cc7308 */ /* 0x000f700000000800 */
[----:B------:R-:W-:Y:S08]  /*3820*/  MUFU.EX2 R205, R205 ;  /* 0x000000cd00cd7308 */ /* 0x000ff00000000800 */
[----:B------:R-:W0:Y:S08]  /*3830*/  MUFU.EX2 R206, R206 ;  /* 0x000000ce00ce7308 */ /* 0x000e300000000800 */
[----:B------:R-:W-:Y:S08]  /*3840*/  MUFU.EX2 R179, R179 ;  /* 0x000000b300b37308 */ /* 0x000ff00000000800 */
[----:B------:R-:W0:Y:S08]  /*3850*/  MUFU.EX2 R208, R208 ;  /* 0x000000d000d07308 */ /* 0x000e300000000800 */
[----:B------:R-:W-:Y:S08]  /*3860*/  MUFU.EX2 R165, R165 ;  /* 0x000000a500a57308 */ /* 0x000ff00000000800 */
[----:B------:R-:W-:Y:S08]  /*3870*/  MUFU.EX2 R210, R210 ;  /* 0x000000d200d27308 */ /* 0x000ff00000000800 */
[----:B------:R-:W-:Y:S08]  /*3880*/  MUFU.EX2 R163, R163 ;  /* 0x000000a300a37308 */ /* 0x000ff00000000800 */
[----:B------:R-:W0:Y:S08]  /*3890*/  MUFU.EX2 R164, R164 ;  /* 0x000000a400a47308 */ /* 0x000e300000000800 */
        /* <DEDUP_REMOVED lines=16> */
[----:B------:R-:W-:Y:S01]  /*39a0*/  MUFU.EX2 R174, R174 ;  /* 0x000000ae00ae7308 */ /* 0x000fe20000000800 */
[----:B------:R-:W-:-:S02]  /*39b0*/  WARPGROUP.DEPBAR.LE gsb0, 0x0 ;  /* 0x00008000000079c5 */ /* 0x000fc40000010000 */
[----:B-1----:R-:W-:-:S05]  /*39c0*/  F2FP.F16.F32.PACK_AB R152, R191, R184 ;  /* 0x000000b8bf98723e */ /* 0x002fca00000000ff */
[----:B------:R-:W1:Y:S01]  /*39d0*/  MUFU.EX2 R175, R175 ;  /* 0x000000af00af7308 */ /* 0x000e620000000800 */
[----:B--2---:R-:W-:Y:S01]  /*39e0*/  F2FP.F16.F32.PACK_AB R153, R195, R192 ;  /* 0x000000c0c399723e */ /* 0x004fe200000000ff */
[----:B------:R-:W-:Y:S01]  /*39f0*/  FADD.FTZ R184, R184, R23 ;  /* 0x00000017b8b87221 */ /* 0x000fe20000010000 */
[----:B------:R-:W-:Y:S01]  /*3a00*/  F2FP.F16.F32.PACK_AB R154, R193, R186 ;  /* 0x000000bac19a723e */ /* 0x000fe200000000ff */
[----:B------:R-:W-:Y:S01]  /*3a10*/  FADD.FTZ R192, R192, R161 ;  /* 0x000000a1c0c07221 */ /* 0x000fe20000010000 */
[----:B---3--:R-:W-:Y:S01]  /*3a20*/  F2FP.F16.F32.PACK_AB R155, R197, R194 ;  /* 0x000000c2c59b723e */ /* 0x008fe200000000ff */
[----:B------:R-:W-:Y:S02]  /*3a30*/  FADD.FTZ R191, R191, R184 ;  /* 0x000000b8bfbf7221 */ /* 0x000fe40000010000 */
[----:B------:R-:W-:Y:S01]  /*3a40*/  FADD.FTZ R195, R195, R192 ;  /* 0x000000c0c3c37221 */ /* 0x000fe20000010000 */
[----:B------:R-:W-:Y:S01]  /*3a50*/  WARPGROUP.ARRIVE ;  /* 0x00000000000079c5 */ /* 0x000fe20000000000 */
[----:B------:R-:W-:-:S02]  /*3a60*/  FADD.FTZ R186, R186, R191 ;  /* 0x000000bfbaba7221 */ /* 0x000fc40000010000 */
[----:B------:R-:W-:Y:S02]  /*3a70*/  FADD.FTZ R194, R194, R195 ;  /* 0x000000c3c2c27221 */ /* 0x000fe40000010000 */
[----:B------:R-:W-:Y:S01]  /*3a80*/  FADD.FTZ R193, R193, R186 ;  /* 0x000000bac1c17221 */ /* 0x000fe20000010000 */
[----:B------:R-:W-:Y:S01]  /*3a90*/  HGMMA.64x256x16.F32 R24, R152, gdesc[UR8].tnspB, R24, gsb0 ;  /* 0x43e0000898187df0 */ /* 0x000fe20008000818 */
[----:B------:R-:W-:Y:S01]  /*3aa0*/  UIADD3 UR10, UR7, 0x100, URZ ;  /* 0x00000100070a7890 */ /* 0x000fe2000fffe03f */
[----:B------:R-:W-:Y:S01]  /*3ab0*/  FADD.FTZ R194, R197, R194 ;  /* 0x000000c2c5c27221 */ /* 0x000fe20000010000 */
[----:B------:R-:W-:Y:S01]  /*3ac0*/  UMOV UR11, 0x40000040 ;  /* 0x40000040000b7882 */ /* 0x000fe20000000000 */
[----:B------:R-:W-:Y:S02]  /*3ad0*/  WARPGROUP.DEPBAR.LE gsb0, 0x0 ;  /* 0x00008000000079c5 */ /* 0x000fe40000010000 */
[----:B----4-:R-:W-:Y:S01]  /*3ae0*/  F2FP.F16.F32.PACK_AB R152, R199, R198 ;  /* 0x000000c6c798723e */ /* 0x010fe200000000ff */
[----:B------:R-:W-:Y:S01]  /*3af0*/  FADD.FTZ R198, R198, R193 ;  /* 0x000000c1c6c67221 */ /* 0x000fe20000010000 */
[----:B-----5:R-:W-:Y:S01]  /*3b00*/  F2FP.F16.F32.PACK_AB R153, R204, R203 ;  /* 0x000000cbcc99723e */ /* 0x020fe200000000ff */
[----:B------:R-:W-:Y:S01]  /*3b10*/  FADD.FTZ R203, R203, R194 ;  /* 0x000000c2cbcb7221 */ /* 0x000fe20000010000 */
[----:B------:R-:W-:Y:S01]  /*3b20*/  F2FP.F16.F32.PACK_AB R154, R201, R200 ;  /* 0x000000c8c99a723e */ /* 0x000fe200000000ff */
[----:B------:R-:W-:Y:S01]  /*3b30*/  FADD.FTZ R199, R199, R198 ;  /* 0x000000c6c7c77221 */ /* 0x000fe20000010000 */
[----:B0-----:R-:W-:Y:S01]  /*3b40*/  F2FP.F16.F32.PACK_AB R155, R206, R205 ;  /* 0x000000cdce9b723e */ /* 0x001fe200000000ff */
[----:B------:R-:W-:-:S02]  /*3b50*/  FADD.FTZ R204, R204, R203 ;  /* 0x000000cbcccc7221 */ /* 0x000fc40000010000 */
[----:B------:R-:W-:Y:S01]  /*3b60*/  FADD.FTZ R200, R200, R199 ;  /* 0x000000c7c8c87221 */ /* 0x000fe20000010000 */
[----:B------:R-:W-:Y:S01]  /*3b70*/  WARPGROUP.ARRIVE ;  /* 0x00000000000079c5 */ /* 0x000fe20000000000 */
[----:B------:R-:W-:Y:S02]  /*3b80*/  FADD.FTZ R205, R205, R204 ;  /* 0x000000cccdcd7221 */ /* 0x000fe40000010000 */
[----:B------:R-:W-:Y:S02]  /*3b90*/  FADD.FTZ R200, R201, R200 ;  /* 0x000000c8c9c87221 */ /* 0x000fe40000010000 */
[----:B------:R-:W-:-:S07]  /*3ba0*/  FADD.FTZ R206, R206, R205 ;  /* 0x000000cdcece7221 */ /* 0x000fce0000010000 */
[----:B------:R-:W-:Y:S01]  /*3bb0*/  HGMMA.64x256x16.F32 R24, R152, gdesc[UR8].tnspB, R24, gsb0 ;  /* 0x43e0000898187df0 */ /* 0x000fe20008000818 */
[----:B------:R-:W-:Y:S01]  /*3bc0*/  UIADD3 UR10, UR7, 0x180, URZ ;  /* 0x00000180070a7890 */ /* 0x000fe2000fffe03f */
[----:B------:R-:W-:Y:S01]  /*3bd0*/  UMOV UR11, 0x40000040 ;  /* 0x40000040000b7882 */ /* 0x000fe20000000000 */
[----:B------:R-:W-:Y:S02]  /*3be0*/  WARPGROUP.DEPBAR.LE gsb0, 0x0 ;  /* 0x00008000000079c5 */ /* 0x000fe40000010000 */
[----:B------:R-:W-:Y:S01]  /*3bf0*/  F2FP.F16.F32.PACK_AB R152, R208, R179 ;  /* 0x000000b3d098723e */ /* 0x000fe200000000ff */
[----:B------:R-:W-:Y:S01]  /*3c00*/  FADD.FTZ R179, R179, R200 ;  /* 0x000000c8b3b37221 */ /* 0x000fe20000010000 */
[----:B------:R-:W-:Y:S01]  /*3c10*/  F2FP.F16.F32.PACK_AB R153, R164, R163 ;  /* 0x000000a3a499723e */ /* 0x000fe200000000ff */
[----:B------:R-:W-:Y:S01]  /*3c20*/  FADD.FTZ R163, R163, R206 ;  /* 0x000000cea3a37221 */ /* 0x000fe20000010000 */
[----:B------:R-:W-:Y:S01]  /*3c30*/  F2FP.F16.F32.PACK_AB R154, R210, R165 ;  /* 0x000000a5d29a723e */ /* 0x000fe200000000ff */
[----:B------:R-:W-:Y:S01]  /*3c40*/  FADD.FTZ R208, R208, R179 ;  /* 0x000000b3d0d07221 */ /* 0x000fe20000010000 */
[----:B------:R-:W-:Y:S01]  /*3c50*/  F2FP.F16.F32.PACK_AB R155, R181, R180 ;  /* 0x000000b4b59b723e */ /* 0x000fe200000000ff */
[----:B------:R-:W-:-:S02]  /*3c60*/  FADD.FTZ R163, R164, R163 ;  /* 0x000000a3a4a37221 */ /* 0x000fc40000010000 */
[----:B------:R-:W-:Y:S01]  /*3c70*/  FADD.FTZ R165, R165, R208 ;  /* 0x000000d0a5a57221 */ /* 0x000fe20000010000 */
[----:B------:R-:W-:Y:S01]  /*3c80*/  WARPGROUP.ARRIVE ;  /* 0x00000000000079c5 */ /* 0x000fe20000000000 */
[----:B------:R-:W-:Y:S02]  /*3c90*/  FADD.FTZ R180, R180, R163 ;  /* 0x000000a3b4b47221 */ /* 0x000fe40000010000 */
[----:B------:R-:W-:Y:S02]  /*3ca0*/  FADD.FTZ R210, R210, R165 ;  /* 0x000000a5d2d27221 */ /* 0x000fe40000010000 */
[----:B------:R-:W-:-:S08]  /*3cb0*/  FADD.FTZ R181, R181, R180 ;  /* 0x000000b4b5b57221 */ /* 0x000fd00000010000 */
        /* <DEDUP_REMOVED lines=19> */
[----:B------:R-:W-:Y:S01]  /*3df0*/  R2UR UR7, R17 ;  /* 0x00000000110772ca */ /* 0x000fe200000e0000 */
[----:B------:R-:W-:-:S12]  /*3e00*/  UMOV UR11, 0x40000040 ;  /* 0x40000040000b7882 */ /* 0x000fd80000000000 */
[----:B------:R-:W-:-:S06]  /*3e10*/  UISETP.GE.AND UP0, UPT, UR60, UR7, UPT ;  /* 0x000000073c00728c */ /* 0x000fcc000bf06270 */
[----:B------:R-:W-:Y:S01]  /*3e20*/  PLOP3.LUT P2, PT, PT, PT, UP0, 0x80, 0x0 ;  /* 0x000000000000781c */ /* 0x000fe20003f4f008 */
[----:B------:R-:W-:Y:S02]  /*3e30*/  WARPGROUP.DEPBAR.LE gsb0, 0x0 ;  /* 0x00008000000079c5 */ /* 0x000fe40000010000 */
[----:B------:R-:W-:Y:S01]  /*3e40*/  F2FP.F16.F32.PACK_AB R152, R187, R162 ;  /* 0x000000a2bb98723e */ /* 0x000fe200000000ff */
[----:B------:R-:W-:Y:S01]  /*3e50*/  FADD.FTZ R162, R162, R169 ;  /* 0x000000a9a2a27221 */ /* 0x000fe20000010000 */
[----:B------:R-:W-:Y:S01]  /*3e60*/  F2FP.F16.F32.PACK_AB R153, R173, R172 ;  /* 0x000000acad99723e */ /* 0x000fe200000000ff */
[----:B------:R-:W-:Y:S01]  /*3e70*/  FADD.FTZ R172, R172, R185 ;  /* 0x000000b9acac7221 */ /* 0x000fe20000010000 */
[----:B------:R-:W-:Y:S01]  /*3e80*/  F2FP.F16.F32.PACK_AB R154, R171, R170 ;  /* 0x000000aaab9a723e */ /* 0x000fe200000000ff */
[----:B------:R-:W-:Y:S01]  /*3e90*/  FADD.FTZ R187, R187, R162 ;  /* 0x000000a2bbbb7221 */ /* 0x000fe20000010000 */
[----:B-1----:R-:W-:Y:S01]  /*3ea0*/  F2FP.F16.F32.PACK_AB R155, R175, R174 ;  /* 0x000000aeaf9b723e */ /* 0x002fe200000000ff */
[----:B------:R-:W-:-:S02]  /*3eb0*/  FADD.FTZ R173, R173, R172 ;  /* 0x000000acadad7221 */ /* 0x000fc40000010000 */
[----:B------:R-:W-:Y:S01]  /*3ec0*/  FADD.FTZ R20, R170, R187 ;  /* 0x000000bbaa147221 */ /* 0x000fe20000010000 */
[----:B------:R-:W-:Y:S01]  /*3ed0*/  WARPGROUP.ARRIVE ;  /* 0x00000000000079c5 */ /* 0x000fe20000000000 */
[----:B------:R-:W-:Y:S02]  /*3ee0*/  FADD.FTZ R174, R174, R173 ;  /* 0x000000adaeae7221 */ /* 0x000fe40000010000 */
[----:B------:R-:W-:Y:S02]  /*3ef0*/  FADD.FTZ R20, R171, R20 ;  /* 0x00000014ab147221 */ /* 0x000fe40000010000 */
[----:B------:R-:W-:Y:S01]  /*3f00*/  FADD.FTZ R21, R175, R174 ;  /* 0x000000aeaf157221 */ /* 0x000fe20000010000 */
[----:B------:R-:W-:Y:S03]  /*3f10*/  HGMMA.64x256x16.F32 R24, R152, gdesc[UR8].tnspB, R24, gsb0 ;  /* 0x43e0000898187df0 */ /* 0x000fe60008000818 */
[----:B------:R-:W-:-:S02]  /*3f20*/  WARPGROUP.DEPBAR.LE gsb0, 0x0 ;  /* 0x00008000000079c5 */ /* 0x000fc40000010000 */
[----:B------:R0:W-:Y:S01]  /*3f30*/  @!P1 SYNCS.ARRIVE.TRANS64.RED.A1T0 RZ, [R160+URZ], RZ ;  /* 0x000000ffa0ff99a7 */ /* 0x0001e2000810043f */
[----:B------:R-:W-:Y:S05]  /*3f40*/  @!P2 BRA `(.L_x_187) ;  /* 0x0000002800d0a947 */ /* 0x000fea0003800000 */
[----:B------:R-:W-:Y:S01]  /*3f50*/  UMOV UR6, URZ ;  /* 0x0000003f00067c82 */ /* 0x000fe20008000000 */
[----:B------:R-:W-:Y:S01]  /*3f60*/  IMAD.MOV.U32 R23, RZ, RZ, R196 ;  /* 0x000000ffff177224 */ /* 0x000fe200078e00c4 */
[----:B------:R-:W-:Y:S01]  /*3f70*/  MOV R203, UR60 ;  /* 0x0000003c00cb7c02 */ /* 0x000fe20008000f00 */
[----:B------:R-:W-:Y:S01]  /*3f80*/  IMAD.MOV.U32 R22, RZ, RZ, R189 ;  /* 0x000000ffff167224 */ /* 0x000fe200078e00bd */
[----:B------:R-:W-:Y:S01]  /*3f90*/  UMOV UR60, URZ ;  /* 0x0000003f003c7c82 */ /* 0x000fe20008000000 */
[----:B------:R-:W-:Y:S01]  /*3fa0*/  IMAD.U32 R204, RZ, RZ, UR6 ;  /* 0x00000006ffcc7e24 */ /* 0x000fe2000f8e00ff */
[----:B------:R-:W-:-:S06]  /*3fb0*/  ULDC UR61, c[0x0][0xad0] ;  /* 0x0002b400003d7ab9 */ /* 0x000fcc0000000800 */
.L_x_196:
[----:B------:R-:W-:Y:S01]  /*3fc0*/  R2UR UR6, R203 ;  /* 0x00000000cb0672ca */ /* 0x000fe200000e0000 */
[----:B------:R-:W-:Y:S01]  /*3fd0*/  UIADD3 UR60, UR60, 0x1, URZ ;  /* 0x000000013c3c7890 */ /* 0x000fe2000fffe03f */
[----:B------:R-:W-:Y:S02]  /*3fe0*/  R2UR UR7, R204 ;  /* 0x00000000cc0772ca */ /* 0x000fe400000e0000 */
[----:B------:R-:W-:Y:S01]  /*3ff0*/  R2UR UR10, R17 ;  /* 0x00000000110a72ca */ /* 0x000fe200000e0000 */
[----:B------:R-:W-:-:S04]  /*4000*/  UISETP.NE.AND UP0, UPT, UR60, 0x2, UPT ;  /* 0x000000023c00788c */ /* 0x000fc8000bf05270 */
[----:B------:R-:W-:-:S04]  /*4010*/  USEL UR60, UR60, URZ, UP0 ;  /* 0x0000003f3c3c7287 */ /* 0x000fc80008000000 */
[----:B------:R-:W-:Y:S01]  /*4020*/  IMAD.U32 R152, RZ, RZ, UR6 ;  /* 0x00000006ff987e24 */ /* 0x000fe2000f8e00ff */
[----:B------:R-:W-:-:S04]  /*4030*/  UIADD3 UR6, UR6, -0x1, URZ ;  /* 0xffffffff06067890 */ /* 0x000fc8000fffe03f */
[----:B------:R-:W-:Y:S02]  /*4040*/  ISETP.GT.AND P2, PT, R152, UR10, PT ;  /* 0x0000000a98007c0c */ /* 0x000fe4000bf44270 */
[----:B------:R-:W-:Y:S01]  /*4050*/  IMAD.U32 R203, RZ, RZ, UR6 ;  /* 0x00000006ffcb7e24 */ /* 0x000fe2000f8e00ff */
[----:B------:R-:W-:-:S04]  /*4060*/  USEL UR6, URZ, 0x1, UP0 ;  /* 0x000000013f067887 */ /* 0x000fc80008000000 */
[----:B------:R-:W-:-:S06]  /*4070*/  ULOP3.LUT UR7, UR7, UR6, URZ, 0x3c, !UPT ;  /* 0x0000000607077292 */ /* 0x000fcc000f8e3c3f */
[----:B------:R-:W-:Y:S01]  /*4080*/  IMAD.U32 R204, RZ, RZ, UR7 ;  /* 0x00000007ffcc7e24 */ /* 0x000fe2000f8e00ff */
[----:B-1----:R-:W-:Y:S06]  /*4090*/  @!P0 BRA `(.L_x_188) ;  /* 0x0000000000048947 */ /* 0x002fec0003800000 */
[----:B------:R-:W-:Y:S01]  /*40a0*/  BPT.TRAP 0x1 ;  /* 0x000000040000795c */ /* 0x000fe20000300000 */
.L_x_188:
[----:B------:R-:W-:Y:S02]  /*40b0*/  R2UR UR6, R16 ;  /* 0x00000000100672ca */ /* 0x000fe400000e0000 */
[----:B------:R-:W-:-:S11]  /*40c0*/  R2UR UR7, R204 ;  /* 0x00000000cc0772ca */ /* 0x000fd600000e0000 */
[----:B------:R-:W-:Y:S02]  /*40d0*/  ULEA UR6, UR60, UR6, 0x3 ;  /* 0x000000063c067291 */ /* 0x000fe4000f8e183f */
[----:B------:R-:W-:-:S04]  /*40e0*/  IMAD.U32 R200, RZ, RZ, UR7 ;  /* 0x00000007ffc87e24 */ /* 0x000fc8000f8e00ff */
[----:B------:R-:W-:Y:S01]  /*40f0*/  IMAD.U32 R212, RZ, RZ, UR6 ;  /* 0x00000006ffd47e24 */ /* 0x000fe2000f8e00ff */
[----:B------:R-:W-:-:S04]  /*4100*/  SHF.L.U32 R200, R200, 0x1f, RZ ;  /* 0x0000001fc8c87819 */ /* 0x000fc800000006ff */
[----:B------:R1:W2:Y:S01]  /*4110*/  SYNCS.PHASECHK.TRANS64.TRYWAIT P3, [UR6+0x32430], R200 ;  /* 0x032430c8ff0075a7 */ /* 0x0002a20008060146 */
[----:B------:R-:W-:Y:S05]  /*4120*/  @!P0 BRA `(.L_x_189) ;  /* 0x0000000000048947 */ /* 0x000fea0003800000 */
[----:B------:R-:W-:Y:S01]  /*4130*/  BPT.TRAP 0x1 ;  /* 0x000000040000795c */ /* 0x000fe20000300000 */
.L_x_189:
[----:B--2---:R-:W-:Y:S05]  /*4140*/  @P3 BRA `(.L_x_190) ;  /* 0x00000000000c3947 */ /* 0x004fea0003800000 */
[----:B------:R-:W-:-:S13]  /*4150*/  R2UR UR6, R212 ;  /* 0x00000000d40672ca */ /* 0x000fda00000e0000 */
[----:B------:R-:W2:Y:S02]  /*4160*/  SYNCS.PHASECHK.TRANS64.TRYWAIT P3, [UR6+0x32430], R200 ;  /* 0x032430c8ff0075a7 */ /* 0x000ea40008060146 */
[----:B--2---:R-:W-:Y:S05]  /*4170*/  @!P3 BRA `(.L_x_191) ;  /* 0x000000a40078b947 */ /* 0x004fea0003800000 */
.L_x_190:
[----:B------:R-:W-:Y:S01]  /*4180*/  R2UR UR6, R0 ;  /* 0x00000000000672ca */ /* 0x000fe200000e0000 */
[----:B0-2---:R-:W-:Y:S01]  /*4190*/  WARPGROUP.ARRIVE ;  /* 0x00000000000079c5 */ /* 0x005fe20000000000 */
[----:B------:R-:W-:Y:S01]  /*41a0*/  MOV R201, UR21 ;  /* 0x0000001500c97c02 */ /* 0x000fe20008000f00 */
[----:B------:R-:W-:Y:S01]  /*41b0*/  UMOV UR23, 0x40000040 ;  /* 0x4000004000177882 */ /* 0x000fe20000000000 */
[----:B------:R-:W-:Y:S01]  /*41c0*/  MOV R205, UR20 ;  /* 0x0000001400cd7c02 */ /* 0x000fe20008000f00 */
[----:B------:R-:W-:Y:S01]  /*41d0*/  UMOV UR19, 0x40000040 ;  /* 0x4000004000137882 */ /* 0x000fe20000000000 */
[----:B------:R-:W-:Y:S01]  /*41e0*/  R2UR UR20, R2 ;  /* 0x00000000021472ca */ /* 0x000fe200000e0000 */
[----:B------:R-:W-:Y:S01]  /*41f0*/  UMOV UR15, 0x40000040 ;  /* 0x40000040000f7882 */ /* 0x000fe20000000000 */
[----:B------:R-:W-:Y:S01]  /*4200*/  R2UR UR21, R3 ;  /* 0x00000000031572ca */ /* 0x000fe200000e0000 */
[----:B------:R-:W-:Y:S01]  /*4210*/  UMOV UR11, 0x40000040 ;  /* 0x40000040000b7882 */ /* 0x000fe20000000000 */
[----:B------:R-:W-:-:S02]  /*4220*/  MOV R206, UR17 ;  /* 0x0000001100ce7c02 */ /* 0x000fc40008000f00 */
[----:B------:R-:W-:Y:S01]  /*4230*/  MOV R207, UR16 ;  /* 0x0000001000cf7c02 */ /* 0x000fe20008000f00 */
[----:B------:R-:W-:Y:S01]  /*4240*/  UIMAD UR6, UR60, 0x300, UR6 ;  /* 0x000003003c0678a4 */ /* 0x000fe2000f8e0206 */
[----:B------:R-:W-:Y:S02]  /*4250*/  R2UR UR16, R4 ;  /* 0x00000000041072ca */ /* 0x000fe400000e0000 */
[----:B------:R-:W-:Y:S01]  /*4260*/  R2UR UR17, R5 ;  /* 0x00000000051172ca */ /* 0x000fe200000e0000 */
[----:B------:R-:W-:Y:S01]  /*4270*/  UIADD3 UR7, UR6, 0x2, URZ ;  /* 0x0000000206077890 */ /* 0x000fe2000fffe03f */
[----:B------:R-:W-:Y:S02]  /*4280*/  MOV R208, UR13 ;  /* 0x0000000d00d07c02 */ /* 0x000fe40008000f00 */
[----:B------:R-:W-:Y:S01]  /*4290*/  UMOV UR22, UR6 ;  /* 0x0000000600167c82 */ /* 0x000fe20008000000 */
[----:B------:R-:W-:Y:S01]  /*42a0*/  MOV R209, UR12 ;  /* 0x0000000c00d17c02 */ /* 0x000fe20008000f00 */
[----:B------:R-:W-:Y:S01]  /*42b0*/  HGMMA.64x96x16.F32 R152, gdesc[UR20], RZ, !UPT, gsb0 ;  /* 0x01600000149879f0 */ /* 0x000fe2000c0008ff */
[----:B------:R-:W-:Y:S01]  /*42c0*/  R2UR UR12, R6 ;  /* 0x00000000060c72ca */ /* 0x000fe200000e0000 */
[----:B------:R-:W-:Y:S01]  /*42d0*/  UMOV UR18, UR7 ;  /* 0x0000000700127c82 */ /* 0x000fe20008000000 */
[----:B------:R-:W-:Y:S01]  /*42e0*/  R2UR UR13, R7 ;  /* 0x00000000070d72ca */ /* 0x000fe200000e0000 */
[----:B------:R-:W-:Y:S01]  /*42f0*/  UIADD3 UR7, UR6, 0x4, URZ ;  /* 0x0000000406077890 */ /* 0x000fe2000fffe03f */
[----:B------:R-:W-:Y:S01]  /*4300*/  MOV R210, UR9 ;  /* 0x0000000900d27c02 */ /* 0x000fe20008000f00 */
[----:B------:R-:W-:Y:S01]  /*4310*/  UIADD3 UR6, UR6, 0x6, URZ ;  /* 0x0000000606067890 */ /* 0x000fe2000fffe03f */
[----:B------:R-:W-:-:S02]  /*4320*/  MOV R211, UR8 ;  /* 0x0000000800d37c02 */ /* 0x000fc40008000f00 */
[----:B------:R-:W-:Y:S02]  /*4330*/  R2UR UR8, R8 ;  /* 0x00000000080872ca */ /* 0x000fe400000e0000 */
[----:B------:R-:W-:Y:S01]  /*4340*/  UMOV UR14, UR7 ;  /* 0x00000007000e7c82 */ /* 0x000fe20008000000 */
[----:B------:R-:W-:Y:S01]  /*4350*/  R2UR UR9, R9 ;  /* 0x00000000090972ca */ /* 0x000fe200000e0000 */
[----:B------:R-:W-:Y:S01]  /*4360*/  UMOV UR10, UR6 ;  /* 0x00000006000a7c82 */ /* 0x000fe20008000000 */
[----:B------:R-:W-:Y:S02]  /*4370*/  R2UR UR21, R201 ;  /* 0x00000000c91572ca */ /* 0x000fe400000e0000 */
[----:B------:R-:W-:Y:S01]  /*4380*/  R2UR UR20, R205 ;  /* 0x00000000cd1472ca */ /* 0x000fe200000e0000 */
[----:B------:R-:W-:Y:S02]  /*4390*/  WARPGROUP.DEPBAR.LE gsb0, 0x0 ;  /* 0x00008000000079c5 */ /* 0x000fe40000010000 */
[----:B------:R-:W-:-:S06]  /*43a0*/  WARPGROUP.ARRIVE ;  /* 0x00000000000079c5 */ /* 0x000fcc0000000000 */
[----:B------:R-:W-:Y:S01]  /*43b0*/  HGMMA.64x96x16.F32 R152, gdesc[UR16], R152, gsb0 ;  /* 0x01600000109879f0 */ /* 0x000fe20008000898 */
        /* <DEDUP_REMOVED lines=13> */
[----:B------:R-:W-:-:S12]  /*4490*/  @!P0 BRA `(.L_x_192) ;  /* 0x0000000000048947 */ /* 0x000fd80003800000 */
[----:B------:R-:W-:Y:S01]  /*44a0*/  BPT.TRAP 0x1 ;  /* 0x000000040000795c */ /* 0x000fe20000300000 */
.L_x_192:
[----:B------:R-:W-:-:S13]  /*44b0*/  R2UR UR6, R212 ;  /* 0x00000000d40672ca */ /* 0x000fda00000e0000 */
[----:B------:R0:W2:Y:S01]  /*44c0*/  SYNCS.PHASECHK.TRANS64.TRYWAIT P3, [UR6+0x32450], R200 ;  /* 0x032450c8ff0075a7 */ /* 0x0000a20008060146 */
[----:B------:R-:W-:Y:S05]  /*44d0*/  @!P0 BRA `(.L_x_193) ;  /* 0x0000000000048947 */ /* 0x000fea0003800000 */
[----:B------:R-:W-:Y:S01]  /*44e0*/  BPT.TRAP 0x1 ;  /* 0x000000040000795c */ /* 0x000fe20000300000 */
.L_x_193:
[----:B--2---:R-:W-:Y:S05]  /*44f0*/  @P3 BRA `(.L_x_194) ;  /* 0x00000000000c3947 */ /* 0x004fea0003800000 */
[----:B------:R-:W-:-:S13]  /*4500*/  R2UR UR6, R212 ;  /* 0x00000000d40672ca */ /* 0x000fda00000e0000 */
[----:B------:R-:W2:Y:S02]  /*4510*/  SYNCS.PHASECHK.TRANS64.TRYWAIT P3, [UR6+0x32450], R200 ;  /* 0x032450c8ff0075a7 */ /* 0x000ea40008060146 */
[----:B--2---:R-:W-:Y:S05]  /*4520*/  @!P3 BRA `(.L_x_195) ;  /* 0x000000a000a8b947 */ /* 0x004fea0003800000 */
.L_x_194:
[----:B------:R-:W-:Y:S01]  /*4530*/  R2UR UR6, R14 ;  /* 0x000000000e0672ca */ /* 0x000fe200000e0000 */
[----:B------:R-:W-:Y:S01]  /*4540*/  WARPGROUP.ARRIVE ;  /* 0x00000000000079c5 */ /* 0x000fe20000000000 */
[----:B012---:R-:W-:Y:S01]  /*4550*/  MOV R200, UR49 ;  /* 0x0000003100c87c02 */ /* 0x007fe20008000f00 */
[----:B------:R-:W-:Y:S01]  /*4560*/  UMOV UR51, 0x40000040 ;  /* 0x4000004000337882 */ /* 0x000fe20000000000 */
[----:B------:R-:W-:Y:S01]  /*4570*/  MOV R201, UR48 ;  /* 0x0000003000c97c02 */ /* 0x000fe20008000f00 */
[----:B------:R-:W-:Y:S01]  /*4580*/  UMOV UR55, 0x40000040 ;  /* 0x4000004000377882 */ /* 0x000fe20000000000 */
[----:B------:R-:W-:Y:S01]  /*4590*/  R2UR UR48, R10 ;  /* 0x000000000a3072ca */ /* 0x000fe200000e0000 */
[----:B------:R-:W-:Y:S01]  /*45a0*/  UMOV UR7, 0x40000040 ;  /* 0x4000004000077882 */ /* 0x000fe20000000000 */
[----:B------:R-:W-:Y:S01]  /*45b0*/  R2UR UR49, R11 ;  /* 0x000000000b3172ca */ /* 0x000fe200000e0000 */
[----:B------:R-:W-:Y:S01]  /*45c0*/  UMOV UR11, 0x40000040 ;  /* 0x40000040000b7882 */ /* 0x000fe20000000000 */
[----:B------:R-:W-:Y:S01]  /*45d0*/  MOV R205, UR53 ;  /* 0x0000003500cd7c02 */ /* 0x000fe20008000f00 */
[----:B------:R-:W-:Y:S01]  /*45e0*/  UMOV UR15, 0x40000040 ;  /* 0x40000040000f7882 */ /* 0x000fe20000000000 */
[----:B------:R-:W-:Y:S01]  /*45f0*/  MOV R206, UR52 ;  /* 0x0000003400ce7c02 */ /* 0x000fe20008000f00 */
[----:B------:R-:W-:Y:S01]  /*4600*/  UIMAD UR58, UR60, 0xc00, UR6 ;  /* 0x00000c003c3a78a4 */ /* 0x000fe2000f8e0206 */
[----:B------:R-:W-:Y:S01]  /*4610*/  R2UR UR52, R12 ;  /* 0x000000000c3472ca */ /* 0x000fe200000e0000 */
[----:B------:R-:W-:Y:S01]  /*4620*/  UMOV UR19, 0x40000040 ;  /* 0x4000004000137882 */ /* 0x000fe20000000000 */
[----:B------:R-:W-:Y:S01]  /*4630*/  R2UR UR53, R13 ;  /* 0x000000000d3572ca */ /* 0x000fe200000e0000 */
[----:B------:R-:W-:-:S02]  /*4640*/  UIADD3 UR6, UR58, 0x2, URZ ;  /* 0x000000023a067890 */ /* 0x000fc4000fffe03f */
[----:B------:R-:W-:Y:S02]  /*4650*/  UIADD3 UR10, UR58, 0x6, URZ ;  /* 0x000000063a0a7890 */ /* 0x000fe4000fffe03f */
[----:B------:R-:W-:Y:S01]  /*4660*/  UMOV UR50, UR58 ;  /* 0x0000003a00327c82 */ /* 0x000fe20008000000 */
[----:B------:R-:W-:Y:S01]  /*4670*/  UIADD3 UR14, UR58, 0x300, URZ ;  /* 0x000003003a0e7890 */ /* 0x000fe2000fffe03f */
[----:B------:R-:W-:Y:S01]  /*4680*/  HGMMA.64x96x16.F32 R152, gdesc[UR48], R152, gsb0 ;  /* 0x01600000309879f0 */ /* 0x000fe20008000898 */
[----:B------:R-:W-:Y:S01]  /*4690*/  UMOV UR54, UR6 ;  /* 0x0000000600367c82 */ /* 0x000fe20008000000 */
[----:B------:R-:W-:Y:S01]  /*46a0*/  UIADD3 UR6, UR58, 0x4, URZ ;  /* 0x000000043a067890 */ /* 0x000fe2000fffe03f */
[----:B------:R-:W-:Y:S01]  /*46b0*/  R2UR UR49, R200 ;  /* 0x00000000c83172ca */ /* 0x000fe200000e0000 */
[----:B------:R-:W-:Y:S01]  /*46c0*/  UIADD3 UR18, UR58, 0x302, URZ ;  /* 0x000003023a127890 */ /* 0x000fe2000fffe03f */
[----:B------:R-:W-:Y:S01]  /*46d0*/  R2UR UR48, R201 ;  /* 0x00000000c93072ca */ /* 0x000fe200000e0000 */
[----:B------:R-:W-:Y:S01]  /*46e0*/  UIADD3 UR22, UR58, 0x304, URZ ;  /* 0x000003043a167890 */ /* 0x000fe2000fffe03f */
[----:B------:R-:W-:Y:S01]  /*46f0*/  UMOV UR23, 0x40000040 ;  /* 0x4000004000177882 */ /* 0x000fe20000000000 */
        /* <DEDUP_REMOVED lines=14> */
[----:B------:R-:W-:Y:S01]  /*47e0*/  UMOV UR59, 0x40000040 ;  /* 0x40000040003b7882 */ /* 0x000fe20000000000 */
[----:B------:R-:W-:-:S02]  /*47f0*/  WARPGROUP.DEPBAR.LE gsb0, 0x0 ;  /* 0x00008000000079c5 */ /* 0x000fc40000010000 */
[----:B------:R-:W-:-:S06]  /*4800*/  WARPGROUP.ARRIVE ;  /* 0x00000000000079c5 */ /* 0x000fcc0000000000 */
[----:B------:R-:W-:Y:S01]  /*4810*/  HGMMA.64x96x16.F32 R152, gdesc[UR52], R152, gsb0 ;  /* 0x01600000349879f0 */ /* 0x000fe20008000898 */
[----:B------:R-:W-:Y:S01]  /*4820*/  R2UR UR53, R205 ;  /* 0x00000000cd3572ca */ /* 0x000fe200000e0000 */
[----:B------:R-:W-:Y:S01]  /*4830*/  UIADD3 UR54, UR58, 0x904, URZ ;  /* 0x000009043a367890 */ /* 0x000fe2000fffe03f */
[----:B------:R-:W-:Y:S01]  /*4840*/  R2UR UR52, R206 ;  /* 0x00000000ce3472ca */ /* 0x000fe200000e0000 */
[----:B------:R-:W-:Y:S01]  /*4850*/  UMOV UR55, 0x40000040 ;  /* 0x4000004000377882 */ /* 0x000fe20000000000 */
[----:B------:R-:W-:Y:S01]  /*4860*/  UIADD3 UR58, UR58, 0x906, URZ ;  /* 0x000009063a3a7890 */ /* 0x000fe2000fffe03f */
[----:B------:R-:W-:Y:S02]  /*4870*/  WARPGROUP.DEPBAR.LE gsb0, 0x0 ;  /* 0x00008000000079c5 */ /* 0x000fe40000010000 */
[----:B------:R-:W-:-:S06]  /*4880*/  WARPGROUP.ARRIVE ;  /* 0x00000000000079c5 */ /* 0x000fcc0000000000 */
[----:B------:R-:W-:Y:S01]  /*4890*/  HGMMA.64x96x16.F32 R152, gdesc[UR4], R152, gsb0 ;  /* 0x01600000049879f0 */ /* 0x000fe20008000898 */
[----:B------:R-:W-:Y:S01]  /*48a0*/  ULDC UR6, c[0x0][0xa80] ;  /* 0x0002a00000067ab9 */ /* 0x000fe20000000800 */
[----:B------:R-:W-:-:S13]  /*48b0*/  R2UR UR7, R202 ;  /* 0x00000000ca0772ca */ /* 0x000fda00000e0000 */
[----:B------:R-:W-:Y:S01]  /*48c0*/  UIMAD UR7, UR60, 0xc00, UR7 ;  /* 0x00000c003c0778a4 */ /* 0x000fe2000f8e0207 */
[----:B------:R-:W-:Y:S02]  /*48d0*/  WARPGROUP.DEPBAR.LE gsb0, 0x0 ;  /* 0x00008000000079c5 */ /* 0x000fe40000010000 */
[----:B------:R-:W-:-:S06]  /*48e0*/  WARPGROUP.ARRIVE ;  /* 0x00000000000079c5 */ /* 0x000fcc0000000000 */
[----:B------:R-:W-:Y:S01]  /*48f0*/  HGMMA.64x96x16.F32 R152, gdesc[UR8], R152, gsb0 ;  /* 0x01600000089879f0 */ /* 0x000fe20008000898 */
[----:B------:R-:W-:Y:S01]  /*4900*/  R2UR UR11, R212 ;  /* 0x00000000d40b72ca */ /* 0x000fe200000e0000 */
[----:B------:R-:W-:Y:S01]  /*4910*/  UMOV UR10, UR7 ;  /* 0x00000007000a7c82 */ /* 0x000fe20008000000 */
        /* <DEDUP_REMOVED lines=61> */
[----:B0-----:R-:W-:Y:S01]  /*4cf0*/  FMNMX.FTZ R185, R201, R22, !PT ;  /* 0x00000016c9b97209 */ /* 0x001fe20007810000 */
        /* <DEDUP_REMOVED lines=26> */
[----:B------:R-:W-:-:S03]  /*4ea0*/  FMUL.FTZ R198, R198, UR61 ;  /* 0x0000003dc6c67c20 */ /* 0x000fc60008410000 */
        /* <DEDUP_REMOVED lines=20> */
[----:B-1----:R-:W-:Y:S01]  /*4ff0*/  FMNMX.FTZ R208, R164, R207, !PT ;  /* 0x000000cfa4d07209 */ /* 0x002fe20007810000 */
[----:B------:R-:W-:-:S06]  /*5000*/  FMUL.FTZ R207, R199, UR61 ;  /* 0x0000003dc7cf7c20 */ /* 0x000fcc0008410000 */
[----:B------:R-:W1:Y:S01]  /*5010*/  MUFU.TANH R160, R160 ;  /* 0x000000a000a07308 */ /* 0x000e620000002400 */
[----:B--2---:R-:W-:Y:S01]  /*5020*/  FMNMX.FTZ R189, R159, R188, !PT ;  /* 0x000000bc9fbd7209 */ /* 0x004fe20007810000 */
[----:B------:R-:W-:-:S06]  /*5030*/  FMUL.FTZ R188, R193, UR61 ;  /* 0x0000003dc1bc7c20 */ /* 0x000fcc0008410000 */
        /* <DEDUP_REMOVED lines=18> */
[----:B--2---:R-:W-:-:S07]  /*5160*/  FMNMX.FTZ R192, R177, R192, !PT ;  /* 0x000000c0b1c07209 */ /* 0x004fce0007810000 */
[----:B------:R-:W2:Y:S01]  /*5170*/  MUFU.TANH R173, R173 ;  /* 0x000000ad00ad7308 */ /* 0x000ea20000002400 */
[----:B0-----:R-:W-:-:S07]  /*5180*/  FMNMX.FTZ R194, R168, R189, !PT ;  /* 0x000000bda8c27209 */ /* 0x001fce0007810000 */
[----:B------:R-:W0:Y:S01]  /*5190*/  MUFU.TANH R178, R178 ;  /* 0x000000b200b27308 */ /* 0x000e220000002400 */
[----:B-1----:R-:W-:Y:S01]  /*51a0*/  FMNMX.FTZ R189, R179, R192, !PT ;  /* 0x000000c0b3bd7209 */ /* 0x002fe20007810000 */
[----:B------:R-:W-:-:S06]  /*51b0*/  FMUL.FTZ R192, R196, UR61 ;  /* 0x0000003dc4c07c20 */ /* 0x000fcc0008410000 */
        /* <DEDUP_REMOVED lines=38> */
[----:B--2---:R-:W-:-:S05]  /*5420*/  FMNMX.FTZ R193, R194, R193, !PT ;  /* 0x000000c1c2c17209 */ /* 0x004fca0007810000 */
[----:B------:R-:W2:Y:S02]  /*5430*/  SHFL.BFLY PT, R208, R193, 0x2, 0x1f ;  /* 0x0c401f00c1d07f89 */ /* 0x000ea400000e0000 */
[----:B------:R-:W3:Y:S01]  /*5440*/  MUFU.TANH R207, R207 ;  /* 0x000000cf00cf7308 */ /* 0x000ee20000002400 */
[----:B0-----:R-:W-:-:S04]  /*5450*/  FMNMX.FTZ R189, R195, R196, !PT ;  /* 0x000000c4c3bd7209 */ /* 0x001fc80007810000 */
[----:B-1----:R-:W-:-:S04]  /*5460*/  FMNMX.FTZ R196, R198, R189, !PT ;  /* 0x000000bdc6c47209 */ /* 0x002fc80007810000 */
[----:B---3--:R-:W-:-:S05]  /*5470*/  FMNMX.FTZ R196, R207, R196, !PT ;  /* 0x000000c4cfc47209 */ /* 0x008fca0007810000 */
[----:B------:R-:W0:Y:S01]  /*5480*/  SHFL.BFLY PT, R197, R196, 0x2, 0x1f ;  /* 0x0c401f00c4c57f89 */ /* 0x000e2200000e0000 */
[----:B--2---:R-:W-:-:S05]  /*5490*/  FMNMX.FTZ R208, R193, R208, !PT ;  /* 0x000000d0c1d07209 */ /* 0x004fca0007810000 */
[----:B------:R-:W1:Y:S01]  /*54a0*/  SHFL.BFLY PT, R189, R208, 0x1, 0x1f ;  /* 0x0c201f00d0bd7f89 */ /* 0x000e6200000e0000 */
[----:B0-----:R-:W-:-:S05]  /*54b0*/  FMNMX.FTZ R199, R196, R197, !PT ;  /* 0x000000c5c4c77209 */ /* 0x001fca0007810000 */
[----:B------:R-:W0:Y:S01]  /*54c0*/  SHFL.BFLY PT, R210, R199, 0x1, 0x1f ;  /* 0x0c201f00c7d27f89 */ /* 0x000e2200000e0000 */
[----:B-1----:R-:W-:-:S05]  /*54d0*/  FMNMX.FTZ R189, R208, R189, !PT ;  /* 0x000000bdd0bd7209 */ /* 0x002fca0007810000 */
[C---:B------:R-:W-:Y:S01]  /*54e0*/  FADD.FTZ R22, -R189.reuse, R22 ;  /* 0x00000016bd167221 */ /* 0x040fe20000010100 */
[----:B------:R-:W-:-:S03]  /*54f0*/  FMUL.FTZ R209, R189, UR6 ;  /* 0x00000006bdd17c20 */ /* 0x000fc60008410000 */
[----:B------:R-:W-:Y:S01]  /*5500*/  FMUL.FTZ R193, R22, UR6 ;  /* 0x0000000616c17c20 */ /* 0x000fe20008410000 */
[--C-:B------:R-:W-:Y:S01]  /*5510*/  FFMA.FTZ R22, R201, UR6, -R209.reuse ;  /* 0x00000006c9167c23 */ /* 0x100fe200080108d1 */
[----:B------:R-:W-:Y:S02]  /*5520*/  IMAD.U32 R201, RZ, RZ, UR11 ;  /* 0x0000000bffc97e24 */ /* 0x000fe4000f8e00ff */
[--C-:B------:R-:W-:Y:S01]  /*5530*/  FFMA.FTZ R197, R152, UR6, -R209.reuse ;  /* 0x0000000698c57c23 */ /* 0x100fe200080108d1 */
[--C-:B------:R-:W-:Y:S01]  /*5540*/  FFMA.FTZ R155, R155, UR6, -R209.reuse ;  /* 0x000000069b9b7c23 */ /* 0x100fe200080108d1 */
[----:B------:R-:W-:Y:S01]  /*5550*/  UMOV UR11, 0x40000040 ;  /* 0x40000040000b7882 */ /* 0x000fe20000000000 */
[----:B------:R-:W-:Y:S01]  /*5560*/  @!P1 VIADD R152, R201, 0x32440 ;  /* 0x00032440c9989836 */ /* 0x000fe20000000000 */
[----:B------:R-:W1:Y:S01]  /*5570*/  MUFU.EX2 R193, R193 ;  /* 0x000000c100c17308 */ /* 0x000e620000000800 */
[--C-:B------:R-:W-:Y:S01]  /*5580*/  FFMA.FTZ R213, R158, UR6, -R209.reuse ;  /* 0x000000069ed57c23 */ /* 0x100fe200080108d1 */
[--C-:B------:R-:W-:Y:S01]  /*5590*/  FFMA.FTZ R158, R161, UR6, -R209.reuse ;  /* 0x00000006a19e7c23 */ /* 0x100fe200080108d1 */
[--C-:B------:R-:W-:Y:S01]  /*55a0*/  FFMA.FTZ R161, R163, UR6, -R209.reuse ;  /* 0x00000006a3a17c23 */ /* 0x100fe200080108d1 */
[----:B------:R-:W-:Y:S01]  /*55b0*/  @!P1 PRMT R152, RZ, 0x654, R152 ;  /* 0x00000654ff989816 */ /* 0x000fe20000000098 */
[--C-:B------:R-:W-:Y:S01]  /*55c0*/  FFMA.FTZ R156, R156, UR6, -R209.reuse ;  /* 0x000000069c9c7c23 */ /* 0x100fe200080108d1 */
[--C-:B------:R-:W-:Y:S01]  /*55d0*/  FFMA.FTZ R162, R162, UR6, -R209.reuse ;  /* 0x00000006a2a27c23 */ /* 0x100fe200080108d1 */
[----:B0-----:R-:W-:Y:S01]  /*55e0*/  FMNMX.FTZ R196, R199, R210, !PT ;  /* 0x000000d2c7c47209 */ /* 0x001fe20007810000 */
[--C-:B------:R-:W-:Y:S01]  /*55f0*/  FFMA.FTZ R210, R157, UR6, -R209.reuse ;  /* 0x000000069dd27c23 */ /* 0x100fe200080108d1 */
[----:B------:R-:W-:Y:S01]  /*5600*/  IADD3 R157, -R19, 0xb, RZ ;  /* 0x0000000b139d7810 */ /* 0x000fe20007ffe1ff */
[----:B------:R-:W-:Y:S01]  /*5610*/  MUFU.EX2 R22, R22 ;  /* 0x0000001600167308 */ /* 0x000fe20000000800 */
[----:B------:R-:W-:Y:S01]  /*5620*/  FFMA.FTZ R170, R170, UR6, -R209 ;  /* 0x00000006aaaa7c23 */ /* 0x000fe200080108d1 */
[C---:B------:R-:W-:Y:S01]  /*5630*/  FADD.FTZ R23, -R196.reuse, R23 ;  /* 0x00000017c4177221 */ /* 0x040fe20000010100 */
[----:B------:R-:W-:Y:S01]  /*5640*/  FMUL.FTZ R211, R196, UR6 ;  /* 0x00000006c4d37c20 */ /* 0x000fe20008410000 */
[----:B------:R2:W-:Y:S06]  /*5650*/  BAR.ARV R157, 0x100 ;  /* 0x0004009d0000751d */ /* 0x0005ec0000002000 */
[----:B------:R-:W-:Y:S01]  /*5660*/  FMUL.FTZ R208, R23, UR6 ;  /* 0x0000000617d07c20 */ /* 0x000fe20008410000 */
[--C-:B------:R-:W-:Y:S01]  /*5670*/  FFMA.FTZ R23, R154, UR6, -R211.reuse ;  /* 0x000000069a177c23 */ /* 0x100fe200080108d3 */
[--C-:B------:R-:W-:Y:S01]  /*5680*/  FFMA.FTZ R212, R153, UR6, -R211.reuse ;  /* 0x0000000699d47c23 */ /* 0x100fe200080108d3 */
[--C-:B------:R-:W-:Y:S01]  /*5690*/  FFMA.FTZ R200, R200, UR6, -R211.reuse ;  /* 0x00000006c8c87c23 */ /* 0x100fe200080108d3 */
[--C-:B------:R-:W-:Y:S01]  /*56a0*/  FFMA.FTZ R205, R205, UR6, -R211.reuse ;  /* 0x00000006cdcd7c23 */ /* 0x100fe200080108d3 */
[----:B------:R0:W-:Y:S01]  /*56b0*/  @!P1 SYNCS.ARRIVE.TRANS64.RED.A1T0 RZ, [R152+URZ], RZ ;  /* 0x000000ff98ff99a7 */ /* 0x0001e2000810043f */
[----:B------:R-:W3:Y:S01]  /*56c0*/  MUFU.EX2 R208, R208 ;  /* 0x000000d000d07308 */ /* 0x000ee20000000800 */
[-C--:B-1----:R-:W-:Y:S01]  /*56d0*/  FMUL.FTZ R24, R24, R193.reuse ;  /* 0x000000c118187220 */ /* 0x082fe20000410000 */
        /* <DEDUP_REMOVED lines=22> */
[----:B------:R-:W1:Y:S01]  /*5840*/  MUFU.EX2 R210, R210 ;  /* 0x000000d200d27308 */ /* 0x000e620000000800 */
        /* <DEDUP_REMOVED lines=15> */
[----:B------:R-:W4:Y:S01]  /*5940*/  MUFU.EX2 R212, R212 ;  /* 0x000000d400d47308 */ /* 0x000f220000000800 */
        /* <DEDUP_REMOVED lines=15> */
[----:B------:R-:W5:Y:S01]  /*5a40*/  MUFU.EX2 R205, R205 ;  /* 0x000000cd00cd7308 */ /* 0x000f620000000800 */
        /* <DEDUP_REMOVED lines=15> */
[-C--:B---3--:R-:W-:Y:S01]  /*5b40*/  FMUL.FTZ R26, R26, R208.reuse ;  /* 0x000000d01a1a7220 */ /* 0x088fe20000410000 */
        /* <DEDUP_REMOVED lines=63> */
[----:B0-----:R-:W-:Y:S01]  /*5f40*/  F2FP.F16.F32.PACK_AB R152, R197, R22 ;  /* 0x00000016c598723e */ /* 0x001fe200000000ff */
[--C-:B------:R-:W-:Y:S01]  /*5f50*/  FFMA.FTZ R159, R159, UR6, -R211.reuse ;  /* 0x000000069f9f7c23 */ /* 0x100fe200080108d3 */
[----:B-1----:R-:W-:Y:S01]  /*5f60*/  F2FP.F16.F32.PACK_AB R154, R210, R199 ;  /* 0x000000c7d29a723e */ /* 0x002fe200000000ff */
[--C-:B------:R-:W-:Y:S01]  /*5f70*/  FFMA.FTZ R160, R160, UR6, -R211.reuse ;  /* 0x00000006a0a07c23 */ /* 0x100fe200080108d3 */
[----:B----4-:R-:W-:Y:S01]  /*5f80*/  F2FP.F16.F32.PACK_AB R153, R212, R23 ;  /* 0x00000017d499723e */ /* 0x010fe200000000ff */
[--C-:B------:R-:W-:Y:S01]  /*5f90*/  FFMA.FTZ R163, R165, UR6, -R211.reuse ;  /* 0x00000006a5a37c23 */ /* 0x100fe200080108d3 */
[----:B-----5:R-:W-:Y:S01]  /*5fa0*/  F2FP.F16.F32.PACK_AB R155, R205, R200 ;  /* 0x000000c8cd9b723e */ /* 0x020fe200000000ff */
[----:B------:R2:W-:Y:S01]  /*5fb0*/  BAR.SYNC.DEFER_BLOCKING R15, 0x100 ;  /* 0x0004000f0000751d */ /* 0x0005e20000010000 */
[----:B------:R-:W-:Y:S01]  /*5fc0*/  FFMA.FTZ R214, R167, UR6, -R211 ;  /* 0x00000006a7d67c23 */ /* 0x000fe200080108d3 */
[--C-:B------:R-:W-:Y:S01]  /*5fd0*/  FFMA.FTZ R165, R164, UR6, -R209.reuse ;  /* 0x00000006a4a57c23 */ /* 0x100fe200080108d1 */
[--C-:B------:R-:W-:Y:S01]  /*5fe0*/  FFMA.FTZ R164, R169, UR6, -R209.reuse ;  /* 0x00000006a9a47c23 */ /* 0x100fe200080108d1 */
[----:B------:R-:W-:Y:S01]  /*5ff0*/  FFMA.FTZ R167, R171, UR6, -R209 ;  /* 0x00000006aba77c23 */ /* 0x000fe200080108d1 */
[--C-:B------:R-:W-:Y:S01]  /*6000*/  FFMA.FTZ R169, R168, UR6, -R211.reuse ;  /* 0x00000006a8a97c23 */ /* 0x100fe200080108d3 */
[----:B------:R-:W-:Y:S01]  /*6010*/  MUFU.EX2 R156, R156 ;  /* 0x0000009c009c7308 */ /* 0x000fe20000000800 */
[--C-:B------:R-:W-:Y:S01]  /*6020*/  FFMA.FTZ R166, R166, UR6, -R211.reuse ;  /* 0x00000006a6a67c23 */ /* 0x100fe200080108d3 */
[--C-:B------:R-:W-:Y:S01]  /*6030*/  FFMA.FTZ R168, R173, UR6, -R211.reuse ;  /* 0x00000006ada87c23 */ /* 0x100fe200080108d3 */
[----:B------:R-:W-:Y:S01]  /*6040*/  FFMA.FTZ R171, R175, UR6, -R211 ;  /* 0x00000006afab7c23 */ /* 0x000fe200080108d3 */
[--C-:B------:R-:W-:Y:S01]  /*6050*/  FFMA.FTZ R173, R172, UR6, -R209.reuse ;  /* 0x00000006acad7c23 */ /* 0x100fe200080108d1 */
[--C-:B------:R-:W-:Y:S01]  /*6060*/  FFMA.FTZ R172, R177, UR6, -R209.reuse ;  /* 0x00000006b1ac7c23 */ /* 0x100fe200080108d1 */
[----:B------:R-:W-:Y:S01]  /*6070*/  FFMA.FTZ R175, R179, UR6, -R209 ;  /* 0x00000006b3af7c23 */ /* 0x000fe200080108d1 */
[--C-:B------:R-:W-:Y:S01]  /*6080*/  FFMA.FTZ R177, R176, UR6, -R211.reuse ;  /* 0x00000006b0b17c23 */ /* 0x100fe200080108d3 */
[----:B------:R-:W0:Y:S01]  /*6090*/  MUFU.EX2 R213, R213 ;  /* 0x000000d500d57308 */ /* 0x000e220000000800 */
[--C-:B------:R-:W-:Y:S01]  /*60a0*/  FFMA.FTZ R174, R174, UR6, -R211.reuse ;  /* 0x00000006aeae7c23 */ /* 0x100fe200080108d3 */
[--C-:B------:R-:W-:Y:S01]  /*60b0*/  FFMA.FTZ R176, R181, UR6, -R211.reuse ;  /* 0x00000006b5b07c23 */ /* 0x100fe200080108d3 */
[----:B------:R-:W-:Y:S01]  /*60c0*/  FFMA.FTZ R179, R183, UR6, -R211 ;  /* 0x00000006b7b37c23 */ /* 0x000fe200080108d3 */
[--C-:B------:R-:W-:Y:S01]  /*60d0*/  FFMA.FTZ R181, R180, UR6, -R209.reuse ;  /* 0x00000006b4b57c23 */ /* 0x100fe200080108d1 */
[--C-:B------:R-:W-:Y:S01]  /*60e0*/  FFMA.FTZ R180, R185, UR6, -R209.reuse ;  /* 0x00000006b9b47c23 */ /* 0x100fe200080108d1 */
[----:B------:R-:W-:Y:S01]  /*60f0*/  FFMA.FTZ R183, R187, UR6, -R209 ;  /* 0x00000006bbb77c23 */ /* 0x000fe200080108d1 */
[----:B------:R-:W-:Y:S01]  /*6100*/  FFMA.FTZ R185, R184, UR6, -R211 ;  /* 0x00000006b8b97c23 */ /* 0x000fe200080108d3 */
[----:B------:R-:W-:Y:S01]  /*6110*/  MUFU.EX2 R158, R158 ;  /* 0x0000009e009e7308 */ /* 0x000fe20000000800 */
[----:B------:R-:W-:Y:S01]  /*6120*/  FFMA.FTZ R178, R178, UR6, -R209 ;  /* 0x00000006b2b27c23 */ /* 0x000fe200080108d1 */
[----:B------:R-:W-:Y:S01]  /*6130*/  WARPGROUP.ARRIVE ;  /* 0x00000000000079c5 */ /* 0x000fe20000000000 */
[--C-:B------:R-:W-:Y:S01]  /*6140*/  FFMA.FTZ R182, R182, UR6, -R211.reuse ;  /* 0x00000006b6b67c23 */ /* 0x100fe200080108d3 */
[--C-:B------:R-:W-:Y:S01]  /*6150*/  FFMA.FTZ R184, R190, UR6, -R211.reuse ;  /* 0x00000006beb87c23 */ /* 0x100fe200080108d3 */
[----:B------:R-:W-:Y:S01]  /*6160*/  FFMA.FTZ R187, R206, UR6, -R211 ;  /* 0x00000006cebb7c23 */ /* 0x000fe200080108d3 */
[----:B------:R-:W-:Y:S01]  /*6170*/  FFMA.FTZ R215, R188, UR6, -R209 ;  /* 0x00000006bcd77c23 */ /* 0x000fe200080108d1 */
[----:B------:R-:W-:Y:S01]  /*6180*/  FFMA.FTZ R190, R191, UR6, -R211 ;  /* 0x00000006bfbe7c23 */ /* 0x000fe200080108d3 */
[----:B------:R-:W-:Y:S01]  /*6190*/  HGMMA.64x256x16.F32 R24, R152, gdesc[UR8].tnspB, R24, gsb0 ;  /* 0x43e0000898187df0 */ /* 0x000fe20008000818 */
[----:B------:R-:W-:Y:S01]  /*61a0*/  MUFU.EX2 R161, R161 ;  /* 0x000000a100a17308 */ /* 0x000fe20000000800 */
[----:B------:R-:W-:Y:S01]  /*61b0*/  UIADD3 UR10, UR7, 0x80, URZ ;  /* 0x00000080070a7890 */ /* 0x000fe2000fffe03f */
[--C-:B------:R-:W-:Y:S01]  /*61c0*/  FFMA.FTZ R186, R186, UR6, -R209.reuse ;  /* 0x00000006baba7c23 */ /* 0x100fe200080108d1 */
[----:B------:R-:W-:Y:S01]  /*61d0*/  UMOV UR11, 0x40000040 ;  /* 0x40000040000b7882 */ /* 0x000fe20000000000 */
[----:B------:R-:W-:Y:S01]  /*61e0*/  FFMA.FTZ R188, R192, UR6, -R209 ;  /* 0x00000006c0bc7c23 */ /* 0x000fe200080108d1 */
[----:B------:R-:W-:Y:S01]  /*61f0*/  FFMA.FTZ R191, R195, UR6, -R211 ;  /* 0x00000006c3bf7c23 */ /* 0x000fe200080108d3 */
[----:B------:R-:W-:Y:S01]  /*6200*/  FFMA.FTZ R209, R194, UR6, -R209 ;  /* 0x00000006c2d17c23 */ /* 0x000fe200080108d1 */
[--C-:B------:R-:W-:Y:S01]  /*6210*/  FFMA.FTZ R192, R198, UR6, -R211.reuse ;  /* 0x00000006c6c07c23 */ /* 0x100fe200080108d3 */
[----:B------:R-:W-:Y:S01]  /*6220*/  MUFU.EX2 R159, R159 ;  /* 0x0000009f009f7308 */ /* 0x000fe20000000800 */
[----:B------:R-:W-:Y:S01]  /*6230*/  FFMA.FTZ R195, R207, UR6, -R211 ;  /* 0x00000006cfc37c23 */ /* 0x000fe200080108d3 */
[----:B------:R-:W-:Y:S01]  /*6240*/  FFMA.FTZ R20, R193, R20, R22 ;  /* 0x00000014c1147223 */ /* 0x000fe20000010016 */
[----:B------:R-:W-:Y:S01]  /*6250*/  FFMA.FTZ R21, R208, R21, R23 ;  /* 0x00000015d0157223 */ /* 0x000fe20000010017 */
[----:B------:R-:W-:Y:S01]  /*6260*/  @!P1 IADD3 R201, R201, 0x32460, RZ ;  /* 0x00032460c9c99810 */ /* 0x000fe20007ffe0ff */
[----:B------:R-:W-:-:S02]  /*6270*/  IMAD.MOV.U32 R23, RZ, RZ, R196 ;  /* 0x000000ffff177224 */ /* 0x000fc400078e00c4 */
[----:B------:R-:W-:Y:S01]  /*6280*/  FADD.FTZ R20, R197, R20 ;  /* 0x00000014c5147221 */ /* 0x000fe20000010000 */
[----:B------:R-:W-:Y:S01]  /*6290*/  FADD.FTZ R21, R212, R21 ;  /* 0x00000015d4157221 */ /* 0x000fe20000010000 */
[----:B------:R-:W1:Y:S01]  /*62a0*/  MUFU.EX2 R160, R160 ;  /* 0x000000a000a07308 */ /* 0x000e620000000800 */
[----:B------:R-:W-:Y:S01]  /*62b0*/  @!P1 PRMT R201, RZ, 0x654, R201 ;  /* 0x00000654ffc99816 */ /* 0x000fe200000000c9 */
[----:B------:R-:W-:Y:S01]  /*62c0*/  FADD.FTZ R199, R199, R20 ;  /* 0x00000014c7c77221 */ /* 0x000fe20000010000 */
[----:B------:R-:W-:Y:S01]  /*62d0*/  FADD.FTZ R200, R200, R21 ;  /* 0x00000015c8c87221 */ /* 0x000fe20000010000 */
[----:B------:R-:W-:Y:S02]  /*62e0*/  IMAD.MOV.U32 R22, RZ, RZ, R189 ;  /* 0x000000ffff167224 */ /* 0x000fe400078e00bd */
[----:B------:R-:W-:Y:S01]  /*62f0*/  FADD.FTZ R199, R210, R199 ;  /* 0x000000c7d2c77221 */ /* 0x000fe20000010000 */
[----:B------:R-:W-:Y:S01]  /*6300*/  FADD.FTZ R200, R205, R200 ;  /* 0x000000c8cdc87221 */ /* 0x000fe20000010000 */
        /* <DEDUP_REMOVED lines=9> */
[----:B------:R-:W2:Y:S08]  /*63a0*/  MUFU.EX2 R171, R171 ;  /* 0x000000ab00ab7308 */ /* 0x000eb00000000800 */
[----:B------:R-:W-:Y:S08]  /*63b0*/  MUFU.EX2 R170, R170 ;  /* 0x000000aa00aa7308 */ /* 0x000ff00000000800 */
[----:B------:R-:W2:Y:S08]  /*63c0*/  MUFU.EX2 R173, R173 ;  /* 0x000000ad00ad7308 */ /* 0x000eb00000000800 */
[----:B------:R-:W-:Y:S08]  /*63d0*/  MUFU.EX2 R172, R172 ;  /* 0x000000ac00ac7308 */ /* 0x000ff00000000800 */
[----:B------:R-:W-:Y:S08]  /*63e0*/  MUFU.EX2 R175, R175 ;  /* 0x000000af00af7308 */ /* 0x000ff00000000800 */
[----:B------:R-:W-:Y:S08]  /*63f0*/  MUFU.EX2 R174, R174 ;  /* 0x000000ae00ae7308 */ /* 0x000ff00000000800 */
[----:B------:R-:W2:Y:S08]  /*6400*/  MUFU.EX2 R177, R177 ;  /* 0x000000b100b17308 */ /* 0x000eb00000000800 */
        /* <DEDUP_REMOVED lines=14> */
[----:B------:R-:W-:Y:S01]  /*64f0*/  MUFU.EX2 R190, R190 ;  /* 0x000000be00be7308 */ /* 0x000fe20000000800 */
[----:B------:R-:W-:-:S02]  /*6500*/  WARPGROUP.DEPBAR.LE gsb0, 0x0 ;  /* 0x00008000000079c5 */ /* 0x000fc40000010000 */
[----:B0-----:R-:W-:-:S05]  /*6510*/  F2FP.F16.F32.PACK_AB R152, R213, R156 ;  /* 0x0000009cd598723e */ /* 0x001fca00000000ff */
[----:B------:R-:W0:Y:S01]  /*6520*/  MUFU.EX2 R191, R191 ;  /* 0x000000bf00bf7308 */ /* 0x000e220000000800 */
[----:B-1----:R-:W-:Y:S01]  /*6530*/  F2FP.F16.F32.PACK_AB R153, R160, R159 ;  /* 0x0000009fa099723e */ /* 0x002fe200000000ff */
[----:B------:R-:W-:Y:S01]  /*6540*/  FADD.FTZ R156, R156, R199 ;  /* 0x000000c79c9c7221 */ /* 0x000fe20000010000 */
[----:B------:R-:W-:Y:S01]  /*6550*/  F2FP.F16.F32.PACK_AB R154, R161, R158 ;  /* 0x0000009ea19a723e */ /* 0x000fe200000000ff */
[----:B------:R-:W-:Y:S01]  /*6560*/  FADD.FTZ R159, R159, R200 ;  /* 0x000000c89f9f7221 */ /* 0x000fe20000010000 */
[----:B---3--:R-:W-:Y:S01]  /*6570*/  F2FP.F16.F32.PACK_AB R155, R214, R163 ;  /* 0x000000a3d69b723e */ /* 0x008fe200000000ff */
[----:B------:R-:W-:Y:S02]  /*6580*/  FADD.FTZ R213, R213, R156 ;  /* 0x0000009cd5d57221 */ /* 0x000fe40000010000 */
[----:B------:R-:W-:Y:S01]  /*6590*/  MUFU.EX2 R192, R192 ;  /* 0x000000c000c07308 */ /* 0x000fe20000000800 */
[----:B------:R-:W-:Y:S01]  /*65a0*/  WARPGROUP.ARRIVE ;  /* 0x00000000000079c5 */ /* 0x000fe20000000000 */
[----:B------:R-:W-:Y:S01]  /*65b0*/  FADD.FTZ R160, R160, R159 ;  /* 0x0000009fa0a07221 */ /* 0x000fe20000010000 */
[----:B------:R-:W-:-:S03]  /*65c0*/  FADD.FTZ R158, R158, R213 ;  /* 0x000000d59e9e7221 */ /* 0x000fc60000010000 */
[----:B------:R-:W-:Y:S01]  /*65d0*/  FADD.FTZ R163, R163, R160 ;  /* 0x000000a0a3a37221 */ /* 0x000fe20000010000 */
[----:B------:R-:W-:Y:S01]  /*65e0*/  HGMMA.64x256x16.F32 R24, R152, gdesc[UR8].tnspB, R24, gsb0 ;  /* 0x43e0000898187df0 */ /* 0x000fe20008000818 */
[----:B------:R-:W-:Y:S01]  /*65f0*/  UIADD3 UR10, UR7, 0x100, URZ ;  /* 0x00000100070a7890 */ /* 0x000fe2000fffe03f */
[----:B------:R-:W1:Y:S01]  /*6600*/  MUFU.EX2 R195, R195 ;  /* 0x000000c300c37308 */ /* 0x000e620000000800 */
[----:B------:R-:W-:Y:S01]  /*6610*/  UMOV UR11, 0x40000040 ;  /* 0x40000040000b7882 */ /* 0x000fe20000000000 */
[----:B------:R-:W-:Y:S01]  /*6620*/  FADD.FTZ R161, R161, R158 ;  /* 0x0000009ea1a17221 */ /* 0x000fe20000010000 */
[----:B------:R-:W-:Y:S01]  /*6630*/  FADD.FTZ R163, R214, R163 ;  /* 0x000000a3d6a37221 */ /* 0x000fe20000010000 */
[----:B------:R-:W-:Y:S02]  /*6640*/  WARPGROUP.DEPBAR.LE gsb0, 0x0 ;  /* 0x00008000000079c5 */ /* 0x000fe40000010000 */
[----:B----4-:R-:W-:Y:S01]  /*6650*/  F2FP.F16.F32.PACK_AB R152, R165, R162 ;  /* 0x000000a2a598723e */ /* 0x010fe200000000ff */
[----:B------:R-:W-:Y:S01]  /*6660*/  FADD.FTZ R162, R162, R161 ;  /* 0x000000a1a2a27221 */ /* 0x000fe20000010000 */
[----:B-----5:R-:W-:Y:S01]  /*6670*/  F2FP.F16.F32.PACK_AB R153, R169, R166 ;  /* 0x000000a6a999723e */ /* 0x020fe200000000ff */
[----:B------:R-:W-:Y:S01]  /*6680*/  FADD.FTZ R166, R166, R163 ;  /* 0x000000a3a6a67221 */ /* 0x000fe20000010000 */
[----:B------:R-:W-:Y:S01]  /*6690*/  F2FP.F16.F32.PACK_AB R154, R167, R164 ;  /* 0x000000a4a79a723e */ /* 0x000fe200000000ff */
[----:B------:R-:W-:Y:S01]  /*66a0*/  FADD.FTZ R165, R165, R162 ;  /* 0x000000a2a5a57221 */ /* 0x000fe20000010000 */
[----:B--2---:R-:W-:Y:S01]  /*66b0*/  F2FP.F16.F32.PACK_AB R155, R171, R168 ;  /* 0x000000a8ab9b723e */ /* 0x004fe200000000ff */
[----:B------:R-:W-:-:S02]  /*66c0*/  FADD.FTZ R169, R169, R166 ;  /* 0x000000a6a9a97221 */ /* 0x000fc40000010000 */
[----:B------:R-:W-:Y:S01]  /*66d0*/  FADD.FTZ R164, R164, R165 ;  /* 0x000000a5a4a47221 */ /* 0x000fe20000010000 */
[----:B------:R-:W-:Y:S01]  /*66e0*/  WARPGROUP.ARRIVE ;  /* 0x00000000000079c5 */ /* 0x000fe20000000000 */
[----:B------:R-:W-:Y:S02]  /*66f0*/  FADD.FTZ R168, R168, R169 ;  /* 0x000000a9a8a87221 */ /* 0x000fe40000010000 */
[----:B------:R-:W-:Y:S02]  /*6700*/  FADD.FTZ R167, R167, R164 ;  /* 0x000000a4a7a77221 */ /* 0x000fe40000010000 */
[----:B------:R-:W-:-:S05]  /*6710*/  FADD.FTZ R171, R171, R168 ;  /* 0x000000a8abab7221 */ /* 0x000fca0000010000 */
        /* <DEDUP_REMOVED lines=40> */
[----:B0-----:R-:W-:Y:S01]  /*69a0*/  F2FP.F16.F32.PACK_AB R153, R191, R190 ;  /* 0x000000bebf99723e */ /* 0x001fe200000000ff */
        /* <DEDUP_REMOVED lines=9> */
[----:B------:R-:W-:-:S08]  /*6a40*/  FADD.FTZ R21, R195, R192 ;  /* 0x000000c0c3157221 */ /* 0x000fd00000010000 */
[----:B------:R-:W-:Y:S03]  /*6a50*/  HGMMA.64x256x16.F32 R24, R152, gdesc[UR8].tnspB, R24, gsb0 ;  /* 0x43e0000898187df0 */ /* 0x000fe60008000818 */
[----:B------:R-:W-:Y:S02]  /*6a60*/  WARPGROUP.DEPBAR.LE gsb0, 0x0 ;  /* 0x00008000000079c5 */ /* 0x000fe40000010000 */
[----:B------:R1:W-:Y:S01]  /*6a70*/  @!P1 SYNCS.ARRIVE.TRANS64.RED.A1T0 RZ, [R201+URZ], RZ ;  /* 0x000000ffc9ff99a7 */ /* 0x0003e2000810043f */
[----:B------:R-:W-:Y:S05]  /*6a80*/  @P2 BRA `(.L_x_196) ;  /* 0xffffffd4004c2947 */ /* 0x000fea000383ffff */
.L_x_187:
[----:B------:R-:W2:Y:S01]  /*6a90*/  SHFL.BFLY PT, R3, R20, 0x2, 0x1f ;  /* 0x0c401f0014037f89 */ /* 0x000ea200000e0000 */
[----:B------:R-:W-:Y:S01]  /*6aa0*/  IMAD.MOV.U32 R4, RZ, RZ, RZ ;  /* 0x000000ffff047224 */ /* 0x000fe200078e00ff */
[----:B------:R3:W-:Y:S08]  /*6ab0*/  BAR.ARV R157, 0x100 ;  /* 0x0004009d0000751d */ /* 0x0007f00000002000 */
[----:B------:R-:W-:Y:S06]  /*6ac0*/  BAR.ARV 0x8, 0x180 ;  /* 0x0206000000007b1d */ /* 0x000fec0000002000 */
[----:B------:R-:W-:Y:S01]  /*6ad0*/  PLOP3.LUT P0, PT, PT, PT, PT, 0x8, 0x0 ;  /* 0x000000000000781c */ /* 0x000fe20003f0e170 */
[----:B------:R-:W4:Y:S01]  /*6ae0*/  SHFL.BFLY PT, R2, R21, 0x2, 0x1f ;  /* 0x0c401f0015027f89 */ /* 0x000f2200000e0000 */
[----:B--2---:R-:W-:-:S05]  /*6af0*/  FADD.FTZ R3, R3, R20 ;  /* 0x0000001403037221 */ /* 0x004fca0000010000 */
[----:B------:R-:W2:Y:S01]  /*6b00*/  SHFL.BFLY PT, R0, R3, 0x1, 0x1f ;  /* 0x0c201f0003007f89 */ /* 0x000ea200000e0000 */
[----:B----4-:R-:W-:-:S05]  /*6b10*/  FADD.FTZ R2, R2, R21 ;  /* 0x0000001502027221 */ /* 0x010fca0000010000 */
[----:B------:R-:W4:Y:S01]  /*6b20*/  SHFL.BFLY PT, R5, R2, 0x1, 0x1f ;  /* 0x0c201f0002057f89 */ /* 0x000f2200000e0000 */
[----:B--2---:R-:W-:Y:S01]  /*6b30*/  FADD.FTZ R7, R3, R0 ;  /* 0x0000000003077221 */ /* 0x004fe20000010000 */
[----:B------:R-:W-:Y:S02]  /*6b40*/  IMAD.MOV.U32 R0, RZ, RZ, RZ ;  /* 0x000000ffff007224 */ /* 0x000fe400078e00ff */
[----:B------:R-:W-:Y:S02]  /*6b50*/  IMAD.MOV.U32 R3, RZ, RZ, -0x800000 ;  /* 0xff800000ff037424 */ /* 0x000fe400078e00ff */
[----:B------:R-:W-:-:S13]  /*6b60*/  FSETP.NE.FTZ.AND P1, PT, R7, RZ, PT ;  /* 0x000000ff0700720b */ /* 0x000fda0003f35000 */
[----:B------:R-:W2:Y:S01]  /*6b70*/  @P1 MUFU.RCP R4, R7 ;  /* 0x0000000700041308 */ /* 0x000ea20000001000 */
[----:B----4-:R-:W-:Y:S01]  /*6b80*/  FADD.FTZ R8, R2, R5 ;  /* 0x0000000502087221 */ /* 0x010fe20000010000 */
[----:B------:R-:W-:-:S04]  /*6b90*/  IMAD.MOV.U32 R2, RZ, RZ, -0x800000 ;  /* 0xff800000ff027424 */ /* 0x000fc800078e00ff */
[----:B------:R-:W-:Y:S02]  /*6ba0*/  FSETP.NE.FTZ.AND P2, PT, R8, RZ, PT ;  /* 0x000000ff0800720b */ /* 0x000fe40003f55000 */
[----:B------:R-:W4:Y:S01]  /*6bb0*/  @P1 MUFU.LG2 R5, R7 ;  /* 0x0000000700051308 */ /* 0x000f220000000c00 */
[-C--:B--2---:R-:W-:Y:S01]  /*6bc0*/  FMUL.FTZ R24, R24, R4.reuse ;  /* 0x0000000418187220 */ /* 0x084fe20000410000 */
[-C--:B------:R-:W-:Y:S01]  /*6bd0*/  FMUL.FTZ R25, R25, R4.reuse ;  /* 0x0000000419197220 */ /* 0x080fe20000410000 */
[----:B------:R-:W-:-:S08]  /*6be0*/  FMUL.FTZ R28, R28, R4 ;  /* 0x000000041c1c7220 */ /* 0x000fd00000410000 */
[----:B------:R-:W2:Y:S01]  /*6bf0*/  @P2 MUFU.LG2 R6, R8 ;  /* 0x0000000800062308 */ /* 0x000ea20000000c00 */
[-C--:B------:R-:W-:Y:S01]  /*6c00*/  FMUL.FTZ R29, R29, R4.reuse ;  /* 0x000000041d1d7220 */ /* 0x080fe20000410000 */
[-C--:B------:R-:W-:Y:S01]  /*6c10*/  FMUL.FTZ R32, R32, R4.reuse ;  /* 0x0000000420207220 */ /* 0x080fe20000410000 */
[-C--:B------:R-:W-:Y:S01]  /*6c20*/  FMUL.FTZ R33, R33, R4.reuse ;  /* 0x0000000421217220 */ /* 0x080fe20000410000 */
[-C--:B------:R-:W-:Y:S01]  /*6c30*/  FMUL.FTZ R36, R36, R4.reuse ;  /* 0x0000000424247220 */ /* 0x080fe20000410000 */
[-C--:B------:R-:W-:Y:S01]  /*6c40*/  FMUL.FTZ R37, R37, R4.reuse ;  /* 0x0000000425257220 */ /* 0x080fe20000410000 */
[-C--:B------:R-:W-:Y:S01]  /*6c50*/  FMUL.FTZ R40, R40, R4.reuse ;  /* 0x0000000428287220 */ /* 0x080fe20000410000 */
[-C--:B------:R-:W-:Y:S01]  /*6c60*/  FMUL.FTZ R41, R41, R4.reuse ;  /* 0x0000000429297220 */ /* 0x080fe20000410000 */
[----:B------:R5:W0:Y:S01]  /*6c70*/  @P2 MUFU.RCP R0, R8 ;  /* 0x0000000800002308 */ /* 0x000a220000001000 */
        /* <DEDUP_REMOVED lines=54> */
[----:B------:R-:W-:-:S02]  /*6fe0*/  IMAD.U32 R4, RZ, RZ, UR6 ;  /* 0x00000006ff047e24 */ /* 0x000fc4000f8e00ff */
[----:B----4-:R-:W-:Y:S01]  /*6ff0*/  @P1 FMUL.FTZ R5, R5, 0.69314718246459960938 ;  /* 0x3f31721805051820 */ /* 0x010fe20000410000 */
[----:B-----5:R-:W-:Y:S02]  /*7000*/  IMAD.U32 R8, RZ, RZ, UR6 ;  /* 0x00000006ff087e24 */ /* 0x020fe4000f8e00ff */
[----:B--2---:R-:W-:Y:S01]  /*7010*/  @P2 FMUL.FTZ R7, R6, 0.69314718246459960938 ;  /* 0x3f31721806072820 */ /* 0x004fe20000410000 */
[----:B------:R-:W-:Y:S01]  /*7020*/  @P1 FMUL.FTZ R4, R4, 0.69314718246459960938 ;  /* 0x3f31721804041820 */ /* 0x000fe20000410000 */
[-C--:B0-----:R-:W-:Y:S01]  /*7030*/  FMUL.FTZ R26, R26, R0.reuse ;  /* 0x000000001a1a7220 */ /* 0x081fe20000410000 */
[----:B------:R-:W-:Y:S01]  /*7040*/  @P2 FMUL.FTZ R8, R8, 0.69314718246459960938 ;  /* 0x3f31721808082820 */ /* 0x000fe20000410000 */
        /* <DEDUP_REMOVED lines=63> */
[----:B------:R-:W-:Y:S01]  /*7440*/  @P1 FFMA.FTZ R3, R4, R189, R5 ;  /* 0x000000bd04031223 */ /* 0x000fe20000010005 */
[----:B---3--:R-:W-:-:S07]  /*7450*/  @P2 FFMA.FTZ R2, R8, R196, R7 ;  /* 0x000000c408022223 */ /* 0x008fce0000010007 */
.L_x_175:
[----:B------:R-:W-:Y:S05]  /*7460*/  @P0 BRA `(.L_x_197) ;  /* 0x0000002000600947 */ /* 0x000fea0003800000 */
[----:B------:R-:W0:Y:S01]  /*7470*/  S2R R0, SR_TID.X ;  /* 0x0000000000007919 */ /* 0x000e220000002100 */
[----:B------:R-:W2:Y:S01]  /*7480*/  LDC R8, c[0x0][0xce8] ;  /* 0x00033a00ff087b82 */ /* 0x000ea20000000800 */
[----:B------:R-:W-:Y:S01]  /*7490*/  R2UR UR13, R18 ;  /* 0x00000000120d72ca */ /* 0x000fe200000e0000 */
[----:B------:R-:W-:Y:S01]  /*74a0*/  ULDC.64 UR8, c[0x0][0xcd0] ;  /* 0x0003340000087ab9 */ /* 0x000fe20000000a00 */
[----:B------:R-:W3:Y:S01]  /*74b0*/  S2R R16, SR_CTAID.X ;  /* 0x0000000000107919 */ /* 0x000ee20000002500 */
[----:B------:R-:W-:Y:S01]  /*74c0*/  ULDC.64 UR14, c[0x0][0x208] ;  /* 0x00008200000e7ab9 */ /* 0x000fe20000000a00 */
[----:B------:R-:W-:Y:S03]  /*74d0*/  BSSY B0, `(.L_x_198) ;  /* 0x000014b000007945 */ /* 0x000fe60003800000 */
[----:B------:R-:W4:Y:S06]  /*74e0*/  S2UR UR12, SR_CTAID.Z ;  /* 0x00000000000c79c3 */ /* 0x000f2c0000002700 */
[----:B------:R-:W-:-:S02]  /*74f0*/  USHF.R.S32.HI UR7, URZ, 0x1f, UR13 ;  /* 0x0000001f3f077899 */ /* 0x000fc4000801140d */
[----:B------:R-:W-:Y:S01]  /*7500*/  IMAD R19, RZ, RZ, -UR13 ;  /* 0x8000000dff137e24 */ /* 0x000fe2000f8e02ff */
[----:B------:R-:W5:Y:S01]  /*7510*/  LDC.64 R20, c[0x0][0xcd8] ;  /* 0x00033600ff147b82 */ /* 0x000f620000000a00 */
[----:B------:R-:W-:Y:S02]  /*7520*/  UIMAD.WIDE.U32 UR4, UR13, UR8, URZ ;  /* 0x000000080d0472a5 */ /* 0x000fe4000f8e003f */
[----:B------:R-:W-:-:S04]  /*7530*/  UIMAD UR6, UR7, UR8, URZ ;  /* 0x00000008070672a4 */ /* 0x000fc8000f8e023f */
[----:B------:R-:W-:Y:S01]  /*7540*/  UIMAD UR6, UR13, UR9, UR6 ;  /* 0x000000090d0672a4 */ /* 0x000fe2000f8e0206 */
[----:B--2---:R-:W-:Y:S01]  /*7550*/  ISETP.NE.AND P0, PT, R8, 0x1, PT ;  /* 0x000000010800780c */ /* 0x004fe20003f05270 */
[----:B------:R-:W2:Y:S01]  /*7560*/  S2UR UR11, SR_CTAID.Y ;  /* 0x00000000000b79c3 */ /* 0x000ea20000002600 */
[----:B------:R-:W-:Y:S01]  /*7570*/  ULDC.64 UR8, c[0x0][0xc38] ;  /* 0x00030e0000087ab9 */ /* 0x000fe20000000a00 */
[----:B------:R-:W-:Y:S02]  /*7580*/  UIADD3 UR6, UR5, UR6, URZ ;  /* 0x0000000605067290 */ /* 0x000fe4000fffe03f */
[----:B------:R-:W-:Y:S01]  /*7590*/  UIMAD UR7, UR7, UR8, URZ ;  /* 0x00000008070772a4 */ /* 0x000fe2000f8e023f */
[----:B0-----:R-:W-:Y:S01]  /*75a0*/  VIADD R14, R0, 0xffffff80 ;  /* 0xffffff80000e7836 */ /* 0x001fe20000000000 */
[----:B----4-:R-:W-:Y:S02]  /*75b0*/  USHF.R.S32.HI UR10, URZ, 0x1f, UR12 ;  /* 0x0000001f3f0a7899 */ /* 0x010fe4000801140c */
[----:B------:R-:W2:Y:S02]  /*75c0*/  LDC R152, c[0x0][0xd50] ;  /* 0x00035400ff987b82 */ /* 0x000ea40000000800 */
[----:B------:R-:W-:-:S04]  /*75d0*/  SHF.R.S32.HI R7, RZ, 0x1f, R14 ;  /* 0x0000001fff077819 */ /* 0x000fc8000001140e */
[CC--:B------:R-:W-:Y:S02]  /*75e0*/  LEA.HI R4, R7.reuse, R14.reuse, RZ, 0x7 ;  /* 0x0000000e07047211 */ /* 0x0c0fe400078f38ff */
[----:B------:R-:W0:Y:S01]  /*75f0*/  LDC.64 R22, c[0x0][0xc40] ;  /* 0x00031000ff167b82 */ /* 0x000e220000000a00 */
[----:B------:R-:W-:Y:S02]  /*7600*/  LEA.HI R7, R7, R14, RZ, 0x2 ;  /* 0x0000000e07077211 */ /* 0x000fe400078f10ff */
[----:B------:R-:W-:Y:S02]  /*7610*/  LOP3.LUT R5, R4, 0xffffff80, RZ, 0xc0, !PT ;  /* 0xffffff8004057812 */ /* 0x000fe400078ec0ff */
[----:B------:R-:W-:Y:S02]  /*7620*/  SHF.R.S32.HI R9, RZ, 0x7, R4 ;  /* 0x00000007ff097819 */ /* 0x000fe40000011404 */
[----:B------:R-:W-:Y:S01]  /*7630*/  LOP3.LUT R7, R7, 0xfffffffc, RZ, 0xc0, !PT ;  /* 0xfffffffc07077812 */ /* 0x000fe200078ec0ff */
[----:B------:R-:W-:Y:S01]  /*7640*/  IMAD.IADD R0, R14, 0x1, -R5 ;  /* 0x000000010e007824 */ /* 0x000fe200078e0a05 */
[----:B------:R-:W-:Y:S01]  /*7650*/  LEA.HI R4, R4, R9, RZ, 0x1 ;  /* 0x0000000904047211 */ /* 0x000fe200078f08ff */
[----:B------:R-:W4:Y:S01]  /*7660*/  @P0 LDC R17, c[0x0][0xcf0] ;  /* 0x00033c00ff110b82 */ /* 0x000f220000000800 */
[----:B------:R-:W-:-:S02]  /*7670*/  IADD3 R7, R14, -R7, RZ ;  /* 0x800000070e077210 */ /* 0x000fc40007ffe0ff */
[----:B------:R-:W-:Y:S02]  /*7680*/  SHF.R.S32.HI R11, RZ, 0x1f, R0 ;  /* 0x0000001fff0b7819 */ /* 0x000fe40000011400 */
[----:B------:R-:W-:Y:S02]  /*7690*/  LOP3.LUT R4, R4, 0x3fffffe, RZ, 0xc0, !PT ;  /* 0x03fffffe04047812 */ /* 0x000fe400078ec0ff */
[----:B------:R-:W-:Y:S01]  /*76a0*/  LEA.HI R10, R11, R0, RZ, 0x2 ;  /* 0x000000000b0a7211 */ /* 0x000fe200078f10ff */
[----:B------:R-:W1:Y:S03]  /*76b0*/  @P0 LDC R14, c[0x0][0xcec] ;  /* 0x00033b00ff0e0b82 */ /* 0x000e660000000800 */
[--C-:B------:R-:W-:Y:S02]  /*76c0*/  SHF.R.S32.HI R5, RZ, 0x2, R10.reuse ;  /* 0x00000002ff057819 */ /* 0x100fe4000001140a */
[----:B------:R-:W-:-:S03]  /*76d0*/  SHF.R.S32.HI R6, RZ, 0x1f, R10 ;  /* 0x0000001fff067819 */ /* 0x000fc6000001140a */
[----:B------:R-:W4:Y:S01]  /*76e0*/  @P0 LDC R154, c[0x0][0xcec] ;  /* 0x00033b00ff9a0b82 */ /* 0x000f220000000800 */
[----:B------:R-:W-:-:S04]  /*76f0*/  LEA.HI R6, R6, R5, RZ, 0x3 ;  /* 0x0000000506067211 */ /* 0x000fc800078f18ff */
[----:B------:R-:W-:Y:S01]  /*7700*/  LOP3.LUT R12, R6, 0xfffffff8, RZ, 0xc0, !PT ;  /* 0xfffffff8060c7812 */ /* 0x000fe200078ec0ff */
[----:B------:R-:W-:Y:S01]  /*7710*/  IMAD.IADD R6, R9, 0x1, -R4 ;  /* 0x0000000109067824 */ /* 0x000fe200078e0a04 */
[----:B------:R-:W-:Y:S01]  /*7720*/  LEA.HI R9, R7, R7, RZ, 0x1 ;  /* 0x0000000707097211 */ /* 0x000fe200078f08ff */
[----:B------:R-:W4:Y:S01]  /*7730*/  @P0 LDC R153, c[0x0][0xcf0] ;  /* 0x00033c00ff990b82 */ /* 0x000f220000000800 */
[----:B------:R-:W-:Y:S01]  /*7740*/  LEA.HI R4, R11, R0, RZ, 0x5 ;  /* 0x000000000b047211 */ /* 0x000fe200078f28ff */
[----:B------:R-:W-:Y:S01]  /*7750*/  IMAD.IADD R5, R5, 0x1, -R12 ;  /* 0x0000000105057824 */ /* 0x000fe200078e0a0c */
[----:B------:R-:W-:Y:S02]  /*7760*/  LOP3.LUT R12, R9, 0x1ffffffe, RZ, 0xc0, !PT ;  /* 0x1ffffffe090c7812 */ /* 0x000fe400078ec0ff */
[----:B------:R-:W-:-:S03]  /*7770*/  SHF.R.S32.HI R4, RZ, 0x5, R4 ;  /* 0x00000005ff047819 */ /* 0x000fc60000011404 */
[----:B------:R-:W-:Y:S02]  /*7780*/  IMAD.IADD R12, R7, 0x1, -R12 ;  /* 0x00000001070c7824 */ /* 0x000fe400078e0a0c */
[----:B------:R-:W-:Y:S02]  /*7790*/  IMAD R7, R4, 0x10, R5 ;  /* 0x0000001004077824 */ /* 0x000fe400078e0205 */
[----:B------:R-:W-:Y:S02]  /*77a0*/  IMAD.U32 R5, RZ, RZ, UR5 ;  /* 0x00000005ff057e24 */ /* 0x000fe4000f8e00ff */
[----:B------:R-:W-:Y:S02]  /*77b0*/  IMAD R9, R6, 0x40, R7 ;  /* 0x0000004006097824 */ /* 0x000fe400078e0207 */
[----:B------:R-:W-:Y:S01]  /*77c0*/  IMAD.U32 R4, RZ, RZ, UR4 ;  /* 0x00000004ff047e24 */ /* 0x000fe2000f8e00ff */
[----:B------:R-:W-:Y:S01]  /*77d0*/  UIMAD.WIDE.U32 UR4, UR13, UR8, URZ ;  /* 0x000000080d0472a5 */ /* 0x000fe2000f8e003f */
[----:B------:R-:W-:Y:S01]  /*77e0*/  IMAD.U32 R5, RZ, RZ, UR6 ;  /* 0x00000006ff057e24 */ /* 0x000fe2000f8e00ff */
[----:B------:R-:W-:Y:S01]  /*77f0*/  UIMAD UR6, UR13, UR9, UR7 ;  /* 0x000000090d0672a4 */ /* 0x000fe2000f8e0207 */
[----:B------:R-:W-:-:S02]  /*7800*/  IMAD R12, R12, 0x8, R9 ;  /* 0x000000080c0c7824 */ /* 0x000fc400078e0209 */
[----:B-----5:R-:W-:Y:S01]  /*7810*/  IMAD R6, R20, UR10, RZ ;  /* 0x0000000a14067c24 */ /* 0x020fe2000f8e02ff */
[----:B------:R-:W-:Y:S01]  /*7820*/  UIADD3 UR6, UR5, UR6, URZ ;  /* 0x0000000605067290 */ /* 0x000fe2000fffe03f */
[----:B---3--:R-:W-:Y:S01]  /*7830*/  IMAD R11, R16, 0x80, R12 ;  /* 0x00000080100b7824 */ /* 0x008fe200078e020c */
[----:B------:R-:W-:Y:S01]  /*7840*/  ULDC.64 UR8, c[0x0][0xc28] ;  /* 0x00030a0000087ab9 */ /* 0x000fe20000000a00 */
[----:B------:R-:W-:Y:S01]  /*7850*/  IMAD R15, R21, UR12, R6 ;  /* 0x0000000c150f7c24 */ /* 0x000fe2000f8e0206 */
[----:B------:R-:W-:Y:S01]  /*7860*/  MOV R6, UR4 ;  /* 0x0000000400067c02 */ /* 0x000fe20008000f00 */
[----:B-1----:R-:W-:-:S04]  /*7870*/  @P0 IMAD.HI.U32 R12, R11, R14, RZ ;  /* 0x0000000e0b0c0227 */ /* 0x002fc800078e00ff */
[----:B------:R-:W-:Y:S01]  /*7880*/  IMAD.U32 R7, RZ, RZ, UR5 ;  /* 0x00000005ff077e24 */ /* 0x000fe2000f8e00ff */
[----:B------:R-:W-:Y:S01]  /*7890*/  ULDC.64 UR4, c[0x0][0xce0] ;  /* 0x0003380000047ab9 */ /* 0x000fe20000000a00 */
[----:B0-----:R-:W-:Y:S02]  /*78a0*/  IMAD R14, R22, UR10, RZ ;  /* 0x0000000a160e7c24 */ /* 0x001fe4000f8e02ff */
[----:B--2---:R-:W-:Y:S02]  /*78b0*/  IMAD R21, R152, R19, UR11 ;  /* 0x0000000b98157e24 */ /* 0x004fe4000f8e0213 */
[----:B------:R-:W-:Y:S01]  /*78c0*/  IMAD.U32 R7, RZ, RZ, UR6 ;  /* 0x00000006ff077e24 */ /* 0x000fe2000f8e00ff */
[----:B------:R-:W-:Y:S01]  /*78d0*/  ULDC.64 UR6, c[0x0][0xc48] ;  /* 0x0003120000067ab9 */ /* 0x000fe20000000a00 */
[----:B------:R-:W-:-:S04]  /*78e0*/  IMAD.WIDE.U32 R4, R20, UR12, R4 ;  /* 0x0000000c14047c25 */ /* 0x000fc8000f8e0004 */
[----:B------:R-:W-:Y:S01]  /*78f0*/  IMAD.MOV.U32 R13, RZ, RZ, R11 ;  /* 0x000000ffff0d7224 */ /* 0x000fe200078e000b */
[----:B----4-:R-:W-:Y:S01]  /*7900*/  @P0 SHF.R.U32.HI R13, RZ, R17, R12 ;  /* 0x00000011ff0d0219 */ /* 0x010fe2000001160c */
[----:B------:R-:W-:Y:S01]  /*7910*/  IMAD R17, R23, UR12, R14 ;  /* 0x0000000c17117c24 */ /* 0x000fe2000f8e020e */
[----:B------:R-:W-:Y:S01]  /*7920*/  SHF.R.S32.HI R14, RZ, 0x1f, R21 ;  /* 0x0000001fff0e7819 */ /* 0x000fe20000011415 */
[----:B------:R-:W-:-:S04]  /*7930*/  IMAD.WIDE.U32 R6, R22, UR12, R6 ;  /* 0x0000000c16067c25 */ /* 0x000fc8000f8e0006 */
[----:B------:R-:W-:Y:S02]  /*7940*/  IMAD.IADD R5, R5, 0x1, R15 ;  /* 0x0000000105057824 */ /* 0x000fe400078e020f */
[----:B------:R-:W-:-:S04]  /*7950*/  @P0 IMAD.HI.U32 R154, R11, R154, RZ ;  /* 0x0000009a0b9a0227 */ /* 0x000fc800078e00ff */
[----:B------:R-:W-:Y:S02]  /*7960*/  IMAD.IADD R7, R7, 0x1, R17 ;  /* 0x0000000107077824 */ /* 0x000fe400078e0211 */
[----:B------:R-:W-:Y:S01]  /*7970*/  IMAD.MOV.U32 R15, RZ, RZ, R11 ;  /* 0x000000ffff0f7224 */ /* 0x000fe200078e000b */
[----:B------:R-:W-:Y:S01]  /*7980*/  @P0 SHF.R.U32.HI R15, RZ, R153, R154 ;  /* 0x00000099ff0f0219 */ /* 0x000fe2000001169a */
[C---:B------:R-:W-:Y:S02]  /*7990*/  IMAD R12, R14.reuse, UR4, RZ ;  /* 0x000000040e0c7c24 */ /* 0x040fe4000f8e02ff */
[----:B------:R-:W-:Y:S02]  /*79a0*/  IMAD R17, R14, UR6, RZ ;  /* 0x000000060e117c24 */ /* 0x000fe4000f8e02ff */
[----:B------:R-:W-:-:S04]  /*79b0*/  IMAD.WIDE.U32 R4, R21, UR4, R4 ;  /* 0x0000000415047c25 */ /* 0x000fc8000f8e0004 */
[C---:B------:R-:W-:Y:S01]  /*79c0*/  IMAD R14, R21.reuse, UR5, R12 ;  /* 0x00000005150e7c24 */ /* 0x040fe2000f8e020c */
[----:B------:R-:W-:Y:S01]  /*79d0*/  BAR.SYNC.DEFER_BLOCKING 0x1, 0x100 ;  /* 0x0044000000007b1d */ /* 0x000fe20000010000 */
[C---:B------:R-:W-:Y:S01]  /*79e0*/  IMAD R19, R21.reuse, UR7, R17 ;  /* 0x0000000715137c24 */ /* 0x040fe2000f8e0211 */
[----:B------:R-:W-:Y:S01]  /*79f0*/  SHF.R.S32.HI R17, RZ, 0x1f, R13 ;  /* 0x0000001fff117819 */ /* 0x000fe2000001140d */
[----:B------:R-:W-:Y:S01]  /*7a00*/  IMAD.WIDE.U32 R6, R21, UR6, R6 ;  /* 0x0000000615067c25 */ /* 0x000fe2000f8e0006 */
[----:B------:R-:W-:Y:S02]  /*7a10*/  IADD3 R4, P0, R13, R4, RZ ;  /* 0x000000040d047210 */ /* 0x000fe40007f1e0ff */
[----:B------:R-:W-:Y:S01]  /*7a20*/  SHF.R.S32.HI R12, RZ, 0x1f, R15 ;  /* 0x0000001fff0c7819 */ /* 0x000fe2000001140f */
[----:B------:R-:W-:Y:S01]  /*7a30*/  IMAD.MOV R13, RZ, RZ, -R13 ;  /* 0x000000ffff0d7224 */ /* 0x000fe200078e0a0d */
[----:B------:R-:W-:Y:S01]  /*7a40*/  ULDC.64 UR4, c[0x0][0xc30] ;  /* 0x00030c0000047ab9 */ /* 0x000fe20000000a00 */
[----:B------:R-:W-:Y:S01]  /*7a50*/  IMAD.MOV R20, RZ, RZ, -R15 ;  /* 0x000000ffff147224 */ /* 0x000fe200078e0a0f */
[----:B------:R-:W-:Y:S01]  /*7a60*/  IADD3.X R5, R17, R5, R14, P0, !PT ;  /* 0x0000000511057210 */ /* 0x000fe200007fe40e */
[----:B------:R-:W-:Y:S01]  /*7a70*/  IMAD R12, R12, UR4, RZ ;  /* 0x000000040c0c7c24 */ /* 0x000fe2000f8e02ff */
[----:B------:R-:W-:Y:S01]  /*7a80*/  ULDC.64 UR6, c[0x0][0xcc8] ;  /* 0x0003320000067ab9 */ /* 0x000fe20000000a00 */
[----:B------:R-:W-:-:S02]  /*7a90*/  IMAD R13, R8, R13, R11 ;  /* 0x0000000d080d7224 */ /* 0x000fc400078e020b */
[----:B------:R-:W-:Y:S02]  /*7aa0*/  IMAD.IADD R7, R7, 0x1, R19 ;  /* 0x0000000107077824 */ /* 0x000fe400078e0213 */
[----:B------:R-:W-:Y:S02]  /*7ab0*/  IMAD R11, R8, R20, R11 ;  /* 0x00000014080b7224 */ /* 0x000fe400078e020b */
[C---:B------:R-:W-:Y:S01]  /*7ac0*/  IMAD R17, R15.reuse, UR5, R12 ;  /* 0x000000050f117c24 */ /* 0x040fe2000f8e020c */
[----:B------:R-:W-:Y:S01]  /*7ad0*/  SHF.R.S32.HI R12, RZ, 0x1f, R13 ;  /* 0x0000001fff0c7819 */ /* 0x000fe2000001140d */
[----:B------:R-:W-:Y:S01]  /*7ae0*/  IMAD.WIDE.U32 R6, R15, UR4, R6 ;  /* 0x000000040f067c25 */ /* 0x000fe2000f8e0006 */
[----:B------:R-:W-:Y:S01]  /*7af0*/  SHF.R.S32.HI R14, RZ, 0x1f, R11 ;  /* 0x0000001fff0e7819 */ /* 0x000fe2000001140b */
[----:B------:R-:W0:Y:S01]  /*7b00*/  S2UR UR5, SR_CgaCtaId ;  /* 0x00000000000579c3 */ /* 0x000e220000008800 */
[----:B------:R-:W-:Y:S01]  /*7b10*/  UMOV UR4, 0x400 ;  /* 0x0000040000047882 */ /* 0x000fe20000000000 */
[----:B------:R-:W-:Y:S01]  /*7b20*/  IMAD R12, R12, UR6, RZ ;  /* 0x000000060c0c7c24 */ /* 0x000fe2000f8e02ff */
[----:B------:R-:W-:Y:S01]  /*7b30*/  IADD3 R7, R7, R17, RZ ;  /* 0x0000001107077210 */ /* 0x000fe20007ffe0ff */
[----:B------:R-:W-:-:S02]  /*7b40*/  IMAD R14, R14, UR8, RZ ;  /* 0x000000080e0e7c24 */ /* 0x000fc4000f8e02ff */
        /* <DEDUP_REMOVED lines=17> */
[----:B------:R-:W-:Y:S01]  /*7c60*/  SHFL.IDX PT, R12, R19, RZ, 0x1c1f ;  /* 0x001c1fff130c7589 */ /* 0x000fe200000e0000 */
[----:B------:R-:W-:Y:S01]  /*7c70*/  LOP3.LUT P0, RZ, R0, 0x3, RZ, 0xc0, !PT ;  /* 0x0000000300ff7812 */ /* 0x000fe2000780c0ff */
[C---:B------:R-:W-:Y:S01]  /*7c80*/  VIADD R9, R11.reuse, 0x8 ;  /* 0x000000080b097836 */ /* 0x040fe20000000000 */
[----:B------:R-:W-:Y:S01]  /*7c90*/  UIADD3 UR4, UR4, 0x32420, URZ ;  /* 0x0003242004047890 */ /* 0x000fe2000fffe03f */
[----:B------:R-:W0:Y:S01]  /*7ca0*/  SHFL.IDX PT, R13, R17, RZ, 0x1c1f ;  /* 0x001c1fff110d7589 */ /* 0x000e2200000e0000 */
[----:B------:R-:W-:-:S02]  /*7cb0*/  ISETP.GE.OR P1, PT, R11, R8, P0 ;  /* 0x000000080b00720c */ /* 0x000fc40000726670 */
[-C--:B------:R-:W-:Y:S01]  /*7cc0*/  ISETP.GE.OR P0, PT, R9, R8.reuse, P0 ;  /* 0x000000080900720c */ /* 0x080fe20000706670 */
[----:B------:R1:W2:Y:S01]  /*7cd0*/  SHFL.IDX PT, R15, R17, 0x1, 0x1c1f ;  /* 0x003c1f00110f7f89 */ /* 0x0002a200000e0000 */
[----:B------:R-:W-:Y:S01]  /*7ce0*/  ISETP.GE.AND P2, PT, R11, R8, PT ;  /* 0x000000080b00720c */ /* 0x000fe20003f46270 */
[----:B------:R-:W-:Y:S02]  /*7cf0*/  UPRMT UR4, URZ, 0x654, UR4 ;  /* 0x000006543f047896 */ /* 0x000fe40008000004 */
[----:B------:R3:W4:Y:S01]  /*7d00*/  SHFL.IDX PT, R4, R6, RZ, 0x1c1f ;  /* 0x001c1fff06047589 */ /* 0x00072200000e0000 */
[----:B-1----:R-:W-:-:S03]  /*7d10*/  LOP3.LUT R17, R10, 0x7ffffffc, RZ, 0xc0, !PT ;  /* 0x7ffffffc0a117812 */ /* 0x002fc600078ec0ff */
[----:B------:R3:W1:Y:S03]  /*7d20*/  SHFL.IDX PT, R5, R7, RZ, 0x1c1f ;  /* 0x001c1fff07057589 */ /* 0x00066600000e0000 */
[----:B------:R-:W-:Y:S01]  /*7d30*/  SYNCS.ARRIVE.TRANS64.RED.A1T0 RZ, [UR4], RZ ;  /* 0x000000ffffff79a7 */ /* 0x000fe20008100404 */
[----:B------:R-:W-:-:S04]  /*7d40*/  IMAD.IADD R0, R0, 0x1, -R17 ;  /* 0x0000000100007824 */ /* 0x000fc800078e0a11 */
[----:B------:R-:W-:Y:S01]  /*7d50*/  IMAD.SHL.U32 R0, R0, 0x2, RZ ;  /* 0x0000000200007824 */ /* 0x000fe200078e00ff */
[----:B0-----:R3:W-:Y:S04]  /*7d60*/  @!P1 ST.E desc[UR14][R12.64], R3 ;  /* 0x000000030c009985 */ /* 0x0017e8000c10190e */
[----:B--2---:R3:W-:Y:S01]  /*7d70*/  @!P0 ST.E desc[UR14][R14.64], R2 ;  /* 0x000000020e008985 */ /* 0x0047e2000c10190e */
[----:B------:R-:W-:Y:S05]  /*7d80*/  @P2 BRA `(.L_x_199) ;  /* 0x0000000800fc2947 */ /* 0x000fea0003800000 */
[C---:B---3--:R-:W-:Y:S01]  /*7d90*/  VIADD R2, R0.reuse, 0x8 ;  /* 0x0000000800027836 */ /* 0x048fe20000000000 */
        /* <DEDUP_REMOVED lines=10> */
[----:B------:R-:W-:Y:S01]  /*7e40*/  IADD3 R17, R0, 0x28, RZ ;  /* 0x0000002800117810 */ /* 0x000fe20007ffe0ff */
[----:B------:R-:W-:Y:S01]  /*7e50*/  ULDC.64 UR6, c[0x0][0x208] ;  /* 0x0000820000067ab9 */ /* 0x000fe20000000a00 */
[----:B------:R-:W-:Y:S01]  /*7e60*/  ISETP.GE.AND P0, PT, R16, UR4, PT ;  /* 0x0000000410007c0c */ /* 0x000fe2000bf06270 */
[C---:B------:R-:W-:Y:S01]  /*7e70*/  VIADD R21, R0.reuse, 0x40 ;  /* 0x0000004000157836 */ /* 0x040fe20000000000 */
[----:B------:R-:W-:Y:S01]  /*7e80*/  ISETP.GE.AND P1, PT, R17, UR4, PT ;  /* 0x0000000411007c0c */ /* 0x000fe2000bf26270 */
[----:B------:R-:W-:-:S02]  /*7e90*/  VIADD R22, R0, 0x48 ;  /* 0x0000004800167836 */ /* 0x000fc40000000000 */
[----:B------:R-:W-:Y:S01]  /*7ea0*/  @!P3 LEA.HI R2, R2, R2, RZ, 0x1 ;  /* 0x000000020202b211 */ /* 0x000fe200078f08ff */
[----:B------:R-:W-:Y:S01]  /*7eb0*/  VIADD R23, R0, 0x50 ;  /* 0x0000005000177836 */ /* 0x000fe20000000000 */
[----:B------:R-:W-:Y:S02]  /*7ec0*/  @!P4 LEA.HI R3, R3, R3, RZ, 0x1 ;  /* 0x000000030303c211 */ /* 0x000fe400078f08ff */
[----:B------:R-:W-:Y:S02]  /*7ed0*/  @!P5 LEA.HI R10, R10, R10, RZ, 0x1 ;  /* 0x0000000a0a0ad211 */ /* 0x000fe400078f08ff */
[----:B------:R-:W-:Y:S02]  /*7ee0*/  @!P3 LOP3.LUT R11, R2, 0xfffffffe, RZ, 0xc0, !PT ;  /* 0xfffffffe020bb812 */ /* 0x000fe400078ec0ff */
[----:B------:R-:W-:Y:S01]  /*7ef0*/  @!P4 LOP3.LUT R13, R3, 0xfffffffe, RZ, 0xc0, !PT ;  /* 0xfffffffe030dc812 */ /* 0x000fe200078ec0ff */
[----:B-1--4-:R-:W-:Y:S01]  /*7f00*/  @!P2 IMAD.WIDE R2, R0, 0x4, R4 ;  /* 0x000000040002a825 */ /* 0x012fe200078e0204 */
[----:B------:R-:W-:-:S02]  /*7f10*/  @!P5 LOP3.LUT R15, R10, 0xfffffffe, RZ, 0xc0, !PT ;  /* 0xfffffffe0a0fd812 */ /* 0x000fc400078ec0ff */
[----:B------:R-:W-:Y:S01]  /*7f20*/  ISETP.GE.AND P6, PT, R23, UR4, PT ;  /* 0x0000000417007c0c */ /* 0x000fe2000bfc6270 */
[--C-:B------:R-:W-:Y:S01]  /*7f30*/  @!P3 IMAD.WIDE R10, R11, 0x4, R4.reuse ;  /* 0x000000040b0ab825 */ /* 0x100fe200078e0204 */
[----:B------:R0:W-:Y:S01]  /*7f40*/  @!P2 ST.E.64 desc[UR6][R2.64], R24 ;  /* 0x000000180200a985 */ /* 0x0001e2000c101b06 */
[----:B------:R-:W-:Y:S02]  /*7f50*/  ISETP.GE.AND P2, PT, R19, UR4, PT ;  /* 0x0000000413007c0c */ /* 0x000fe4000bf46270 */
[--C-:B------:R-:W-:Y:S01]  /*7f60*/  @!P4 IMAD.WIDE R12, R13, 0x4, R4.reuse ;  /* 0x000000040d0cc825 */ /* 0x100fe200078e0204 */
[----:B------:R1:W-:Y:S01]  /*7f70*/  @!P3 ST.E.64 desc[UR6][R10.64], R28 ;  /* 0x0000001c0a00b985 */ /* 0x0003e2000c101b06 */
[----:B------:R-:W-:Y:S02]  /*7f80*/  ISETP.GE.AND P3, PT, R20, UR4, PT ;  /* 0x0000000414007c0c */ /* 0x000fe4000bf66270 */
[----:B------:R-:W-:Y:S01]  /*7f90*/  @!P5 IMAD.WIDE R14, R15, 0x4, R4 ;  /* 0x000000040f0ed825 */ /* 0x000fe200078e0204 */
[----:B------:R2:W-:Y:S01]  /*7fa0*/  @!P4 ST.E.64 desc[UR6][R12.64], R32 ;  /* 0x000000200c00c985 */ /* 0x0005e2000c101b06 */
[----:B------:R-:W-:-:S02]  /*7fb0*/  ISETP.GE.AND P4, PT, R21, UR4, PT ;  /* 0x0000000415007c0c */ /* 0x000fc4000bf86270 */
[----:B------:R-:W-:Y:S01]  /*7fc0*/  @!P0 LEA.HI R16, R16, R16, RZ, 0x1 ;  /* 0x0000001010108211 */ /* 0x000fe200078f08ff */
[----:B------:R3:W-:Y:S01]  /*7fd0*/  @!P5 ST.E.64 desc[UR6][R14.64], R36 ;  /* 0x000000240e00d985 */ /* 0x0007e2000c101b06 */
[----:B------:R-:W-:Y:S01]  /*7fe0*/  ISETP.GE.AND P5, PT, R22, UR4, PT ;  /* 0x0000000416007c0c */ /* 0x000fe2000bfa6270 */
[C---:B0-----:R-:W-:Y:S01]  /*7ff0*/  VIADD R24, R0.reuse, 0x58 ;  /* 0x0000005800187836 */ /* 0x041fe20000000000 */
[----:B------:R-:W-:Y:S01]  /*8000*/  @!P1 LEA.HI R17, R17, R17, RZ, 0x1 ;  /* 0x0000001111119211 */ /* 0x000fe200078f08ff */
[----:B------:R-:W-:Y:S01]  /*8010*/  VIADD R25, R0, 0x60 ;  /* 0x0000006000197836 */ /* 0x000fe20000000000 */
[----:B------:R-:W-:Y:S02]  /*8020*/  @!P0 LOP3.LUT R3, R16, 0xfffffffe, RZ, 0xc0, !PT ;  /* 0xfffffffe10038812 */ /* 0x000fe400078ec0ff */
[----:B-1----:R-:W-:Y:S02]  /*8030*/  @!P1 LOP3.LUT R11, R17, 0xfffffffe, RZ, 0xc0, !PT ;  /* 0xfffffffe110b9812 */ /* 0x002fe400078ec0ff */
        /* <DEDUP_REMOVED lines=8> */
[----:B------:R-:W-:Y:S01]  /*80c0*/  @!P2 LOP3.LUT R19, R19, 0xfffffffe, RZ, 0xc0, !PT ;  /* 0xfffffffe1313a812 */ /* 0x000fe200078ec0ff */
[----:B------:R1:W-:Y:S01]  /*80d0*/  @!P1 ST.E.64 desc[UR6][R10.64], R44 ;  /* 0x0000002c0a009985 */ /* 0x0003e2000c101b06 */
[----:B--2---:R-:W-:Y:S01]  /*80e0*/  @!P3 LOP3.LUT R13, R20, 0xfffffffe, RZ, 0xc0, !PT ;  /* 0xfffffffe140db812 */ /* 0x004fe200078ec0ff */
[----:B------:R-:W-:Y:S01]  /*80f0*/  VIADD R20, R0, 0x70 ;  /* 0x0000007000147836 */ /* 0x000fe20000000000 */
[----:B------:R-:W-:-:S02]  /*8100*/  @!P4 LOP3.LUT R21, R21, 0xfffffffe, RZ, 0xc0, !PT ;  /* 0xfffffffe1515c812 */ /* 0x000fc400078ec0ff */
[----:B---3--:R-:W-:Y:S02]  /*8110*/  @!P5 LOP3.LUT R15, R22, 0xfffffffe, RZ, 0xc0, !PT ;  /* 0xfffffffe160fd812 */ /* 0x008fe400078ec0ff */
[----:B------:R-:W-:Y:S01]  /*8120*/  @!P6 LOP3.LUT R17, R23, 0xfffffffe, RZ, 0xc0, !PT ;  /* 0xfffffffe1711e812 */ /* 0x000fe200078ec0ff */
[----:B------:R-:W-:Y:S01]  /*8130*/  VIADD R23, R0, 0x88 ;  /* 0x0000008800177836 */ /* 0x000fe20000000000 */
[----:B------:R-:W-:Y:S01]  /*8140*/  ISETP.GE.AND P1, PT, R24, UR4, PT ;  /* 0x0000000418007c0c */ /* 0x000fe2000bf26270 */
[--C-:B0-----:R-:W-:Y:S01]  /*8150*/  @!P2 IMAD.WIDE R2, R19, 0x4, R4.reuse ;  /* 0x000000041302a825 */ /* 0x101fe200078e0204 */
[----:B------:R-:W-:Y:S02]  /*8160*/  ISETP.GE.AND P0, PT, R25, UR4, PT ;  /* 0x0000000419007c0c */ /* 0x000fe4000bf06270 */
[----:B------:R-:W-:Y:S01]  /*8170*/  IADD3 R22, R0, 0x80, RZ ;  /* 0x0000008000167810 */ /* 0x000fe20007ffe0ff */
[--C-:B-1----:R-:W-:Y:S01]  /*8180*/  @!P3 IMAD.WIDE R10, R13, 0x4, R4.reuse ;  /* 0x000000040d0ab825 */ /* 0x102fe200078e0204 */
[----:B------:R0:W-:Y:S03]  /*8190*/  @!P2 ST.E.64 desc[UR6][R2.64], R48 ;  /* 0x000000300200a985 */ /* 0x0001e6000c101b06 */
[----:B------:R-:W-:Y:S01]  /*81a0*/  @!P4 IMAD.WIDE R12, R21, 0x4, R4 ;  /* 0x00000004150cc825 */ /* 0x000fe200078e0204 */
[----:B------:R1:W-:Y:S01]  /*81b0*/  @!P3 ST.E.64 desc[UR6][R10.64], R52 ;  /* 0x000000340a00b985 */ /* 0x0003e2000c101b06 */
[----:B------:R-:W-:-:S02]  /*81c0*/  ISETP.GE.AND P3, PT, R23, UR4, PT ;  /* 0x0000000417007c0c */ /* 0x000fc4000bf66270 */
[--C-:B------:R-:W-:Y:S01]  /*81d0*/  @!P5 IMAD.WIDE R14, R15, 0x4, R4.reuse ;  /* 0x000000040f0ed825 */ /* 0x100fe200078e0204 */
[----:B------:R2:W-:Y:S01]  /*81e0*/  @!P4 ST.E.64 desc[UR6][R12.64], R56 ;  /* 0x000000380c00c985 */ /* 0x0005e2000c101b06 */
[----:B------:R-:W-:Y:S02]  /*81f0*/  ISETP.GE.AND P4, PT, R22, UR4, PT ;  /* 0x0000000416007c0c */ /* 0x000fe4000bf86270 */
[----:B------:R-:W-:Y:S01]  /*8200*/  @!P6 IMAD.WIDE R16, R17, 0x4, R4 ;  /* 0x000000041110e825 */ /* 0x000fe200078e0204 */
[----:B------:R3:W-:Y:S01]  /*8210*/  @!P5 ST.E.64 desc[UR6][R14.64], R60 ;  /* 0x0000003c0e00d985 */ /* 0x0007e2000c101b06 */
[----:B------:R-:W-:Y:S02]  /*8220*/  @!P1 LEA.HI R24, R24, R24, RZ, 0x1 ;  /* 0x0000001818189211 */ /* 0x000fe400078f08ff */
[C---:B------:R-:W-:Y:S01]  /*8230*/  VIADD R19, R0.reuse, 0x68 ;  /* 0x0000006800137836 */ /* 0x040fe20000000000 */
[----:B------:R4:W-:Y:S01]  /*8240*/  @!P6 ST.E.64 desc[UR6][R16.64], R64 ;  /* 0x000000401000e985 */ /* 0x0009e2000c101b06 */
[----:B------:R-:W-:Y:S01]  /*8250*/  VIADD R21, R0, 0x78 ;  /* 0x0000007800157836 */ /* 0x000fe20000000000 */
[----:B------:R-:W-:-:S02]  /*8260*/  ISETP.GE.AND P6, PT, R20, UR4, PT ;  /* 0x0000000414007c0c */ /* 0x000fc4000bfc6270 */
[----:B------:R-:W-:Y:S02]  /*8270*/  ISETP.GE.AND P2, PT, R19, UR4, PT ;  /* 0x0000000413007c0c */ /* 0x000fe4000bf46270 */
[----:B------:R-:W-:Y:S02]  /*8280*/  ISETP.GE.AND P5, PT, R21, UR4, PT ;  /* 0x0000000415007c0c */ /* 0x000fe4000bfa6270 */
        /* <DEDUP_REMOVED lines=18> */
[----:B---3--:R-:W-:Y:S01]  /*83b0*/  @!P4 LOP3.LUT R15, R22, 0xfffffffe, RZ, 0xc0, !PT ;  /* 0xfffffffe160fc812 */ /* 0x008fe200078ec0ff */
[C---:B------:R-:W-:Y:S01]  /*83c0*/  VIADD R22, R0.reuse, 0xb8 ;  /* 0x000000b800167836 */ /* 0x040fe20000000000 */
[----:B----4-:R-:W-:Y:S01]  /*83d0*/  @!P3 LOP3.LUT R17, R23, 0xfffffffe, RZ, 0xc0, !PT ;  /* 0xfffffffe1711b812 */ /* 0x010fe200078ec0ff */
[----:B------:R-:W-:Y:S01]  /*83e0*/  VIADD R23, R0, 0xc0 ;  /* 0x000000c000177836 */ /* 0x000fe20000000000 */
[----:B------:R-:W-:Y:S01]  /*83f0*/  ISETP.GE.AND P0, PT, R24, UR4, PT ;  /* 0x0000000418007c0c */ /* 0x000fe2000bf06270 */
[----:B0-----:R-:W-:Y:S01]  /*8400*/  @!P2 IMAD.WIDE R2, R19, 0x4, R4 ;  /* 0x000000041302a825 */ /* 0x001fe200078e0204 */
[----:B------:R-:W-:-:S03]  /*8410*/  ISETP.GE.AND P1, PT, R25, UR4, PT ;  /* 0x0000000419007c0c */ /* 0x000fc6000bf26270 */
[--C-:B-1----:R-:W-:Y:S01]  /*8420*/  @!P6 IMAD.WIDE R10, R13, 0x4, R4.reuse ;  /* 0x000000040d0ae825 */ /* 0x102fe200078e0204 */
[----:B------:R0:W-:Y:S03]  /*8430*/  @!P2 ST.E.64 desc[UR6][R2.64], R76 ;  /* 0x0000004c0200a985 */ /* 0x0001e6000c101b06 */
        /* <DEDUP_REMOVED lines=22> */
[--C-:B------:R-:W-:Y:S01]  /*85a0*/  @!P1 IMAD.WIDE R10, R11, 0x4, R4.reuse ;  /* 0x000000040b0a9825 */ /* 0x100fe200078e0204 */
[----:B------:R-:W-:Y:S01]  /*85b0*/  @!P4 LEA.HI R21, R21, R21, RZ, 0x1 ;  /* 0x000000151515c211 */ /* 0x000fe200078f08ff */
[----:B------:R0:W-:Y:S01]  /*85c0*/  @!P0 ST.E.64 desc[UR6][R2.64], R96 ;  /* 0x0000006002008985 */ /* 0x0001e2000c101b06 */
[----:B--2---:R-:W-:Y:S01]  /*85d0*/  @!P2 LOP3.LUT R13, R19, 0xfffffffe, RZ, 0xc0, !PT ;  /* 0xfffffffe130da812 */ /* 0x004fe200078ec0ff */
[----:B------:R-:W-:Y:S01]  /*85e0*/  VIADD R19, R0, 0xc8 ;  /* 0x000000c800137836 */ /* 0x000fe20000000000 */
[----:B---3--:R-:W-:Y:S01]  /*85f0*/  @!P3 LOP3.LUT R15, R20, 0xfffffffe, RZ, 0xc0, !PT ;  /* 0xfffffffe140fb812 */ /* 0x008fe200078ec0ff */
[----:B------:R1:W-:Y:S01]  /*8600*/  @!P1 ST.E.64 desc[UR6][R10.64], R100 ;  /* 0x000000640a009985 */ /* 0x0003e2000c101b06 */
[----:B------:R-:W-:Y:S01]  /*8610*/  @!P6 LEA.HI R23, R23, R23, RZ, 0x1 ;  /* 0x000000171717e211 */ /* 0x000fe200078f08ff */
[----:B------:R-:W-:Y:S01]  /*8620*/  @!P2 IMAD.WIDE R12, R13, 0x4, R4 ;  /* 0x000000040d0ca825 */ /* 0x000fe200078e0204 */
[----:B------:R-:W-:-:S02]  /*8630*/  @!P4 LOP3.LUT R21, R21, 0xfffffffe, RZ, 0xc0, !PT ;  /* 0xfffffffe1515c812 */ /* 0x000fc400078ec0ff */
[----:B----4-:R-:W-:Y:S01]  /*8640*/  @!P5 LOP3.LUT R17, R22, 0xfffffffe, RZ, 0xc0, !PT ;  /* 0xfffffffe1611d812 */ /* 0x010fe200078ec0ff */
[C---:B------:R-:W-:Y:S01]  /*8650*/  VIADD R20, R0.reuse, 0xd0 ;  /* 0x000000d000147836 */ /* 0x040fe20000000000 */
[----:B------:R-:W-:Y:S01]  /*8660*/  @!P6 LOP3.LUT R23, R23, 0xfffffffe, RZ, 0xc0, !PT ;  /* 0xfffffffe1717e812 */ /* 0x000fe200078ec0ff */
[----:B------:R2:W-:Y:S01]  /*8670*/  @!P2 ST.E.64 desc[UR6][R12.64], R104 ;  /* 0x000000680c00a985 */ /* 0x0005e2000c101b06 */
        /* <DEDUP_REMOVED lines=13> */
[C---:B--2---:R-:W-:Y:S01]  /*8750*/  VIADD R12, R0.reuse, 0xe8 ;  /* 0x000000e8000c7836 */ /* 0x044fe20000000000 */
[----:B------:R2:W-:Y:S01]  /*8760*/  @!P6 ST.E.64 desc[UR6][R16.64], R120 ;  /* 0x000000781000e985 */ /* 0x0005e2000c101b06 */
[C---:B------:R-:W-:Y:S01]  /*8770*/  VIADD R13, R0.reuse, 0xf0 ;  /* 0x000000f0000d7836 */ /* 0x040fe20000000000 */
[----:B------:R-:W-:Y:S01]  /*8780*/  @!P0 LEA.HI R19, R19, R19, RZ, 0x1 ;  /* 0x0000001313138211 */ /* 0x000fe200078f08ff */
[----:B0-----:R-:W-:Y:S01]  /*8790*/  VIADD R3, R0, 0xf8 ;  /* 0x000000f800037836 */ /* 0x001fe20000000000 */
[----:B------:R-:W-:Y:S02]  /*87a0*/  ISETP.GE.AND P4, PT, R12, UR4, PT ;  /* 0x000000040c007c0c */ /* 0x000fe4000bf86270 */
[----:B------:R-:W-:Y:S02]  /*87b0*/  ISETP.GE.AND P5, PT, R13, UR4, PT ;  /* 0x000000040d007c0c */ /* 0x000fe4000bfa6270 */
[----:B------:R-:W-:Y:S02]  /*87c0*/  ISETP.GE.AND P6, PT, R3, UR4, PT ;  /* 0x0000000403007c0c */ /* 0x000fe4000bfc6270 */
[----:B------:R-:W-:-:S02]  /*87d0*/  @!P1 LEA.HI R20, R20, R20, RZ, 0x1 ;  /* 0x0000001414149211 */ /* 0x000fc400078f08ff */
[----:B------:R-:W-:Y:S02]  /*87e0*/  @!P2 LEA.HI R21, R21, R21, RZ, 0x1 ;  /* 0x000000151515a211 */ /* 0x000fe400078f08ff */
[----:B------:R-:W-:Y:S02]  /*87f0*/  @!P3 LEA.HI R22, R22, R22, RZ, 0x1 ;  /* 0x000000161616b211 */ /* 0x000fe400078f08ff */
[----:B-1----:R-:W-:Y:S02]  /*8800*/  @!P1 LOP3.LUT R11, R20, 0xfffffffe, RZ, 0xc0, !PT ;  /* 0xfffffffe140b9812 */ /* 0x002fe400078ec0ff */
[----:B------:R-:W-:Y:S02]  /*8810*/  @!P4 LEA.HI R12, R12, R12, RZ, 0x1 ;  /* 0x0000000c0c0cc211 */ /* 0x000fe400078f08ff */
[----:B------:R-:W-:Y:S02]  /*8820*/  @!P5 LEA.HI R2, R13, R13, RZ, 0x1 ;  /* 0x0000000d0d02d211 */ /* 0x000fe400078f08ff */
[----:B------:R-:W-:-:S02]  /*8830*/  @!P6 LEA.HI R10, R3, R3, RZ, 0x1 ;  /* 0x00000003030ae211 */ /* 0x000fc400078f08ff */
[----:B------:R-:W-:Y:S02]  /*8840*/  @!P0 LOP3.LUT R3, R19, 0xfffffffe, RZ, 0xc0, !PT ;  /* 0xfffffffe13038812 */ /* 0x000fe400078ec0ff */
[----:B------:R-:W-:Y:S02]  /*8850*/  @!P2 LOP3.LUT R13, R21, 0xfffffffe, RZ, 0xc0, !PT ;  /* 0xfffffffe150da812 */ /* 0x000fe400078ec0ff */
[----:B---3--:R-:W-:Y:S02]  /*8860*/  @!P3 LOP3.LUT R15, R22, 0xfffffffe, RZ, 0xc0, !PT ;  /* 0xfffffffe160fb812 */ /* 0x008fe400078ec0ff */
[----:B--2---:R-:W-:Y:S01]  /*8870*/  @!P4 LOP3.LUT R17, R12, 0xfffffffe, RZ, 0xc0, !PT ;  /* 0xfffffffe0c11c812 */ /* 0x004fe200078ec0ff */
[--C-:B------:R-:W-:Y:S01]  /*8880*/  @!P2 IMAD.WIDE R12, R13, 0x4, R4.reuse ;  /* 0x000000040d0ca825 */ /* 0x100fe200078e0204 */
[----:B------:R-:W-:Y:S02]  /*8890*/  @!P5 LOP3.LUT R21, R2, 0xfffffffe, RZ, 0xc0, !PT ;  /* 0xfffffffe0215d812 */ /* 0x000fe400078ec0ff */
[----:B------:R-:W-:Y:S01]  /*88a0*/  @!P6 LOP3.LUT R19, R10, 0xfffffffe, RZ, 0xc0, !PT ;  /* 0xfffffffe0a13e812 */ /* 0x000fe200078ec0ff */
[----:B------:R-:W-:-:S04]  /*88b0*/  @!P0 IMAD.WIDE R2, R3, 0x4, R4 ;  /* 0x0000000403028825 */ /* 0x000fc800078e0204 */
[--C-:B------:R-:W-:Y:S01]  /*88c0*/  @!P1 IMAD.WIDE R10, R11, 0x4, R4.reuse ;  /* 0x000000040b0a9825 */ /* 0x100fe200078e0204 */
[----:B------:R0:W-:Y:S03]  /*88d0*/  @!P0 ST.E.64 desc[UR6][R2.64], R124 ;  /* 0x0000007c02008985 */ /* 0x0001e6000c101b06 */
        /* <DEDUP_REMOVED lines=9> */
[----:B------:R0:W-:Y:S02]  /*8970*/  @!P6 ST.E.64 desc[UR6][R4.64], R148 ;  /* 0x000000940400e985 */ /* 0x0001e4000c101b06 */
.L_x_199:
[----:B------:R-:W-:Y:S05]  /*8980*/  BSYNC B0 ;  /* 0x0000000000007941 */ /* 0x000fea0003800000 */
.L_x_198:
[----:B------:R-:W-:Y:S01]  /*8990*/  ISETP.GE.AND P0, PT, R9, R8, PT ;  /* 0x000000080900720c */ /* 0x000fe20003f06270 */
[----:B0--3--:R2:W3:Y:S04]  /*89a0*/  SHFL.IDX PT, R3, R7, 0x1, 0x1c1f ;  /* 0x003c1f0007037f89 */ /* 0x0094e800000e0000 */
[----:B------:R2:W0:Y:S08]  /*89b0*/  SHFL.IDX PT, R2, R6, 0x1, 0x1c1f ;  /* 0x003c1f0006027f89 */ /* 0x00043000000e0000 */
[----:B--2---:R-:W-:Y:S05]  /*89c0*/  @P0 BRA `(.L_x_173) ;  /* 0x0000005800ec0947 */ /* 0x004fea0003800000 */
[C---:B----4-:R-:W-:Y:S01]  /*89d0*/  VIADD R4, R0.reuse, 0x8 ;  /* 0x0000000800047836 */ /* 0x050fe20000000000 */
[----:B------:R-:W-:Y:S01]  /*89e0*/  ULDC UR4, c[0x0][0xbc8] ;  /* 0x0002f20000047ab9 */ /* 0x000fe20000000800 */
[C---:B-1----:R-:W-:Y:S01]  /*89f0*/  VIADD R5, R0.reuse, 0x10 ;  /* 0x0000001000057836 */ /* 0x042fe20000000000 */
        /* <DEDUP_REMOVED lines=9> */
[----:B------:R-:W-:Y:S01]  /*8a90*/  ULDC.64 UR6, c[0x0][0x208] ;  /* 0x0000820000067ab9 */ /* 0x000fe20000000a00 */
[C---:B------:R-:W-:Y:S01]  /*8aa0*/  IADD3 R14, R0.reuse, 0x38, RZ ;  /* 0x00000038000e7810 */ /* 0x040fe20007ffe0ff */
[----:B------:R-:W-:-:S02]  /*8ab0*/  VIADD R15, R0, 0x40 ;  /* 0x00000040000f7836 */ /* 0x000fc40000000000 */
[----:B------:R-:W-:Y:S02]  /*8ac0*/  VIADD R16, R0, 0x48 ;  /* 0x0000004800107836 */ /* 0x000fe40000000000 */
[----:B------:R-:W-:Y:S01]  /*8ad0*/  @!P1 LEA.HI R4, R4, R4, RZ, 0x1 ;  /* 0x0000000404049211 */ /* 0x000fe200078f08ff */
[C---:B------:R-:W-:Y:S01]  /*8ae0*/  VIADD R19, R0.reuse, 0x50 ;  /* 0x0000005000137836 */ /* 0x040fe20000000000 */
[----:B------:R-:W-:Y:S01]  /*8af0*/  @!P2 LEA.HI R5, R5, R5, RZ, 0x1 ;  /* 0x000000050505a211 */ /* 0x000fe200078f08ff */
[----:B------:R-:W-:Y:S01]  /*8b00*/  VIADD R20, R0, 0x58 ;  /* 0x0000005800147836 */ /* 0x000fe20000000000 */
[----:B------:R-:W-:Y:S01]  /*8b10*/  @!P1 LOP3.LUT R7, R4, 0xfffffffe, RZ, 0xc0, !PT ;  /* 0xfffffffe04079812 */ /* 0x000fe200078ec0ff */
[C---:B------:R-:W-:Y:S01]  /*8b20*/  VIADD R21, R0.reuse, 0x80 ;  /* 0x0000008000157836 */ /* 0x040fe20000000000 */
[----:B------:R-:W-:Y:S01]  /*8b30*/  @!P2 LOP3.LUT R9, R5, 0xfffffffe, RZ, 0xc0, !PT ;  /* 0xfffffffe0509a812 */ /* 0x000fe200078ec0ff */
[----:B0--3--:R-:W-:Y:S01]  /*8b40*/  @!P0 IMAD.WIDE R4, R0, 0x4, R2 ;  /* 0x0000000400048825 */ /* 0x009fe200078e0202 */
[----:B------:R-:W-:-:S02]  /*8b50*/  ISETP.GE.AND P3, PT, R15, UR4, PT ;  /* 0x000000040f007c0c */ /* 0x000fc4000bf66270 */
[----:B------:R-:W-:Y:S01]  /*8b60*/  ISETP.GE.AND P4, PT, R16, UR4, PT ;  /* 0x0000000410007c0c */ /* 0x000fe2000bf86270 */
[--C-:B------:R-:W-:Y:S01]  /*8b70*/  @!P1 IMAD.WIDE R6, R7, 0x4, R2.reuse ;  /* 0x0000000407069825 */ /* 0x100fe200078e0202 */
[----:B------:R0:W-:Y:S01]  /*8b80*/  @!P0 ST.E.64 desc[UR6][R4.64], R26 ;  /* 0x0000001a04008985 */ /* 0x0001e2000c101b06 */
[----:B------:R-:W-:Y:S02]  /*8b90*/  ISETP.GE.AND P0, PT, R12, UR4, PT ;  /* 0x000000040c007c0c */ /* 0x000fe4000bf06270 */
[----:B------:R-:W-:Y:S01]  /*8ba0*/  @!P2 IMAD.WIDE R8, R9, 0x4, R2 ;  /* 0x000000040908a825 */ /* 0x000fe200078e0202 */
[----:B------:R1:W-:Y:S01]  /*8bb0*/  @!P1 ST.E.64 desc[UR6][R6.64], R30 ;  /* 0x0000001e06009985 */ /* 0x0003e2000c101b06 */
[----:B------:R-:W-:Y:S02]  /*8bc0*/  ISETP.GE.AND P1, PT, R13, UR4, PT ;  /* 0x000000040d007c0c */ /* 0x000fe4000bf26270 */
[----:B------:R-:W-:Y:S01]  /*8bd0*/  @!P5 LEA.HI R10, R10, R10, RZ, 0x1 ;  /* 0x0000000a0a0ad211 */ /* 0x000fe200078f08ff */
[----:B------:R2:W-:Y:S01]  /*8be0*/  @!P2 ST.E.64 desc[UR6][R8.64], R34 ;  /* 0x000000220800a985 */ /* 0x0005e2000c101b06 */
[----:B------:R-:W-:-:S02]  /*8bf0*/  ISETP.GE.AND P2, PT, R14, UR4, PT ;  /* 0x000000040e007c0c */ /* 0x000fc4000bf46270 */
[----:B------:R-:W-:Y:S02]  /*8c00*/  @!P6 LEA.HI R11, R11, R11, RZ, 0x1 ;  /* 0x0000000b0b0be211 */ /* 0x000fe400078f08ff */
[----:B------:R-:W-:Y:S02]  /*8c10*/  @!P3 LEA.HI R15, R15, R15, RZ, 0x1 ;  /* 0x0000000f0f0fb211 */ /* 0x000fe400078f08ff */
[----:B0-----:R-:W-:Y:S02]  /*8c20*/  @!P5 LOP3.LUT R5, R10, 0xfffffffe, RZ, 0xc0, !PT ;  /* 0xfffffffe0a05d812 */ /* 0x001fe400078ec0ff */
[----:B------:R-:W-:Y:S02]  /*8c30*/  @!P0 LEA.HI R12, R12, R12, RZ, 0x1 ;  /* 0x0000000c0c0c8211 */ /* 0x000fe400078f08ff */
[----:B-1----:R-:W-:Y:S01]  /*8c40*/  @!P6 LOP3.LUT R7, R11, 0xfffffffe, RZ, 0xc0, !PT ;  /* 0xfffffffe0b07e812 */ /* 0x002fe200078ec0ff */
[----:B------:R-:W-:Y:S01]  /*8c50*/  @!P5 IMAD.WIDE R4, R5, 0x4, R2 ;  /* 0x000000040504d825 */ /* 0x000fe200078e0202 */
[----:B------:R-:W-:-:S02]  /*8c60*/  @!P1 LEA.HI R13, R13, R13, RZ, 0x1 ;  /* 0x0000000d0d0d9211 */ /* 0x000fc400078f08ff */
[----:B------:R-:W-:Y:S01]  /*8c70*/  @!P2 LEA.HI R14, R14, R14, RZ, 0x1 ;  /* 0x0000000e0e0ea211 */ /* 0x000fe200078f08ff */
[----:B------:R-:W-:Y:S01]  /*8c80*/  @!P6 IMAD.WIDE R6, R7, 0x4, R2 ;  /* 0x000000040706e825 */ /* 0x000fe200078e0202 */
[----:B------:R-:W-:Y:S01]  /*8c90*/  @!P4 LEA.HI R16, R16, R16, RZ, 0x1 ;  /* 0x000000101010c211 */ /* 0x000fe200078f08ff */
[----:B------:R0:W-:Y:S01]  /*8ca0*/  @!P5 ST.E.64 desc[UR6][R4.64], R38 ;  /* 0x000000260400d985 */ /* 0x0001e2000c101b06 */
[----:B--2---:R-:W-:Y:S02]  /*8cb0*/  @!P0 LOP3.LUT R9, R12, 0xfffffffe, RZ, 0xc0, !PT ;  /* 0xfffffffe0c098812 */ /* 0x004fe400078ec0ff */
[----:B------:R-:W-:Y:S01]  /*8cc0*/  @!P1 LOP3.LUT R13, R13, 0xfffffffe, RZ, 0xc0, !PT ;  /* 0xfffffffe0d0d9812 */ /* 0x000fe200078ec0ff */
[----:B------:R1:W-:Y:S01]  /*8cd0*/  @!P6 ST.E.64 desc[UR6][R6.64], R42 ;  /* 0x0000002a0600e985 */ /* 0x0003e2000c101b06 */
[----:B------:R-:W-:Y:S01]  /*8ce0*/  @!P2 LOP3.LUT R11, R14, 0xfffffffe, RZ, 0xc0, !PT ;  /* 0xfffffffe0e0ba812 */ /* 0x000fe200078ec0ff */
[----:B------:R-:W-:Y:S01]  /*8cf0*/  VIADD R14, R0, 0x60 ;  /* 0x00000060000e7836 */ /* 0x000fe20000000000 */
[----:B------:R-:W-:-:S02]  /*8d00*/  @!P3 LOP3.LUT R15, R15, 0xfffffffe, RZ, 0xc0, !PT ;  /* 0xfffffffe0f0fb812 */ /* 0x000fc400078ec0ff */
[----:B------:R-:W-:Y:S01]  /*8d10*/  @!P4 LOP3.LUT R17, R16, 0xfffffffe, RZ, 0xc0, !PT ;  /* 0xfffffffe1011c812 */ /* 0x000fe200078ec0ff */
[----:B------:R-:W-:Y:S01]  /*8d20*/  VIADD R16, R0, 0x70 ;  /* 0x0000007000107836 */ /* 0x000fe20000000000 */
[----:B------:R-:W-:Y:S02]  /*8d30*/  ISETP.GE.AND P5, PT, R19, UR4, PT ;  /* 0x0000000413007c0c */ /* 0x000fe4000bfa6270 */
[----:B------:R-:W-:Y:S01]  /*8d40*/  ISETP.GE.AND P6, PT, R20, UR4, PT ;  /* 0x0000000414007c0c */ /* 0x000fe2000bfc6270 */
        /* <DEDUP_REMOVED lines=19> */
[----:B0-----:R-:W-:Y:S01]  /*8e80*/  @!P5 LOP3.LUT R5, R19, 0xfffffffe, RZ, 0xc0, !PT ;  /* 0xfffffffe1305d812 */ /* 0x001fe200078ec0ff */
[----:B------:R-:W-:Y:S01]  /*8e90*/  VIADD R19, R0, 0x88 ;  /* 0x0000008800137836 */ /* 0x000fe20000000000 */
        /* <DEDUP_REMOVED lines=14> */
[C---:B------:R-:W-:Y:S01]  /*8f80*/  VIADD R16, R0.reuse, 0xa8 ;  /* 0x000000a800107836 */ /* 0x040fe20000000000 */
        /* <DEDUP_REMOVED lines=14> */
[----:B------:R-:W-:-:S02]  /*9070*/  @!P6 LEA.HI R19, R19, R19, RZ, 0x1 ;  /* 0x000000131313e211 */ /* 0x000fc400078f08ff */
[----:B------:R-:W-:Y:S01]  /*9080*/  @!P0 IMAD.WIDE R12, R13, 0x4, R2 ;  /* 0x000000040d0c8825 */ /* 0x000fe200078e0202 */
[----:B------:R-:W-:Y:S01]  /*9090*/  @!P1 ST.E.64 desc[UR6][R10.64], R86 ;  /* 0x000000560a009985 */ /* 0x000fe2000c101b06 */
[----:B------:R-:W-:Y:S02]  /*90a0*/  @!P5 LEA.HI R20, R20, R20, RZ, 0x1 ;  /* 0x000000141414d211 */ /* 0x000fe400078f08ff */
[----:B------:R-:W-:Y:S01]  /*90b0*/  VIADD R15, R0, 0xa0 ;  /* 0x000000a0000f7836 */ /* 0x000fe20000000000 */
[----:B------:R-:W-:Y:S01]  /*90c0*/  @!P0 ST.E.64 desc[UR6][R12.64], R90 ;  /* 0x0000005a0c008985 */ /* 0x000fe2000c101b06 */
[----:B------:R-:W-:Y:S01]  /*90d0*/  ISETP.GE.AND P0, PT, R14, UR4, PT ;  /* 0x000000040e007c0c */ /* 0x000fe2000bf06270 */
[C---:B------:R-:W-:Y:S01]  /*90e0*/  VIADD R17, R0.reuse, 0xb0 ;  /* 0x000000b000117836 */ /* 0x040fe20000000000 */
[----:B0-----:R-:W-:Y:S01]  /*90f0*/  @!P6 LOP3.LUT R5, R19, 0xfffffffe, RZ, 0xc0, !PT ;  /* 0xfffffffe1305e812 */ /* 0x001fe200078ec0ff */
[----:B------:R-:W-:Y:S01]  /*9100*/  VIADD R19, R0, 0xc0 ;  /* 0x000000c000137836 */ /* 0x000fe20000000000 */
[----:B------:R-:W-:-:S02]  /*9110*/  ISETP.GE.AND P4, PT, R15, UR4, PT ;  /* 0x000000040f007c0c */ /* 0x000fc4000bf86270 */
[----:B------:R-:W-:Y:S01]  /*9120*/  ISETP.GE.AND P2, PT, R17, UR4, PT ;  /* 0x0000000411007c0c */ /* 0x000fe2000bf46270 */
[--C-:B------:R-:W-:Y:S01]  /*9130*/  @!P6 IMAD.WIDE R4, R5, 0x4, R2.reuse ;  /* 0x000000040504e825 */ /* 0x100fe200078e0202 */
[----:B------:R-:W-:Y:S02]  /*9140*/  ISETP.GE.AND P1, PT, R21, UR4, PT ;  /* 0x0000000415007c0c */ /* 0x000fe4000bf26270 */
[----:B-1----:R-:W-:Y:S01]  /*9150*/  @!P5 LOP3.LUT R7, R20, 0xfffffffe, RZ, 0xc0, !PT ;  /* 0xfffffffe1407d812 */ /* 0x002fe200078ec0ff */
[----:B------:R-:W-:Y:S01]  /*9160*/  VIADD R20, R0, 0xc8 ;  /* 0x000000c800147836 */ /* 0x000fe20000000000 */
[----:B------:R0:W-:Y:S01]  /*9170*/  @!P6 ST.E.64 desc[UR6][R4.64], R94 ;  /* 0x0000005e0400e985 */ /* 0x0001e2000c101b06 */
[----:B------:R-:W-:Y:S02]  /*9180*/  @!P0 LEA.HI R14, R14, R14, RZ, 0x1 ;  /* 0x0000000e0e0e8211 */ /* 0x000fe400078f08ff */
[----:B------:R-:W-:Y:S01]  /*9190*/  @!P5 IMAD.WIDE R6, R7, 0x4, R2 ;  /* 0x000000040706d825 */ /* 0x000fe200078e0202 */
[----:B------:R-:W-:-:S02]  /*91a0*/  @!P3 LEA.HI R16, R16, R16, RZ, 0x1 ;  /* 0x000000101010b211 */ /* 0x000fc400078f08ff */
[----:B--2---:R-:W-:Y:S01]  /*91b0*/  @!P0 LOP3.LUT R9, R14, 0xfffffffe, RZ, 0xc0, !PT ;  /* 0xfffffffe0e098812 */ /* 0x004fe200078ec0ff */
[----:B------:R-:W-:Y:S01]  /*91c0*/  VIADD R14, R0, 0xd0 ;  /* 0x000000d0000e7836 */ /* 0x000fe20000000000 */
[----:B------:R-:W-:Y:S01]  /*91d0*/  @!P4 LEA.HI R15, R15, R15, RZ, 0x1 ;  /* 0x0000000f0f0fc211 */ /* 0x000fe200078f08ff */
[----:B------:R1:W-:Y:S01]  /*91e0*/  @!P5 ST.E.64 desc[UR6][R6.64], R98 ;  /* 0x000000620600d985 */ /* 0x0003e2000c101b06 */
[----:B------:R-:W-:Y:S02]  /*91f0*/  ISETP.GE.AND P5, PT, R19, UR4, PT ;  /* 0x0000000413007c0c */ /* 0x000fe4000bfa6270 */
[----:B------:R-:W-:Y:S01]  /*9200*/  @!P2 LEA.HI R17, R17, R17, RZ, 0x1 ;  /* 0x000000111111a211 */ /* 0x000fe200078f08ff */
[----:B0-----:R-:W-:Y:S01]  /*9210*/  @!P0 IMAD.WIDE R4, R9, 0x4, R2 ;  /* 0x0000000409048825 */ /* 0x001fe200078e0202 */
[----:B------:R-:W-:Y:S02]  /*9220*/  @!P1 LEA.HI R21, R21, R21, RZ, 0x1 ;  /* 0x0000001515159211 */ /* 0x000fe400078f08ff */
[----:B------:R-:W-:-:S02]  /*9230*/  @!P4 LOP3.LUT R15, R15, 0xfffffffe, RZ, 0xc0, !PT ;  /* 0xfffffffe0f0fc812 */ /* 0x000fc400078ec0ff */
[----:B------:R-:W-:Y:S01]  /*9240*/  @!P3 LOP3.LUT R11, R16, 0xfffffffe, RZ, 0xc0, !PT ;  /* 0xfffffffe100bb812 */ /* 0x000fe200078ec0ff */
[----:B------:R0:W-:Y:S01]  /*9250*/  @!P0 ST.E.64 desc[UR6][R4.64], R102 ;  /* 0x0000006604008985 */ /* 0x0001e2000c101b06 */
[----:B------:R-:W-:Y:S01]  /*9260*/  @!P2 LOP3.LUT R17, R17, 0xfffffffe, RZ, 0xc0, !PT ;  /* 0xfffffffe1111a812 */ /* 0x000fe200078ec0ff */
[----:B------:R-:W-:Y:S01]  /*9270*/  VIADD R16, R0, 0xe0 ;  /* 0x000000e000107836 */ /* 0x000fe20000000000 */
[----:B------:R-:W-:Y:S01]  /*9280*/  ISETP.GE.AND P6, PT, R20, UR4, PT ;  /* 0x0000000414007c0c */ /* 0x000fe2000bfc6270 */
[--C-:B-1----:R-:W-:Y:S01]  /*9290*/  @!P4 IMAD.WIDE R6, R15, 0x4, R2.reuse ;  /* 0x000000040f06c825 */ /* 0x102fe200078e0202 */
[----:B------:R-:W-:Y:S02]  /*92a0*/  @!P1 LOP3.LUT R13, R21, 0xfffffffe, RZ, 0xc0, !PT ;  /* 0xfffffffe150d9812 */ /* 0x000fe400078ec0ff */
[----:B------:R-:W-:Y:S01]  /*92b0*/  ISETP.GE.AND P0, PT, R14, UR4, PT ;  /* 0x000000040e007c0c */ /* 0x000fe2000bf06270 */
[----:B------:R-:W-:Y:S01]  /*92c0*/  @!P3 IMAD.WIDE R8, R11, 0x4, R2 ;  /* 0x000000040b08b825 */ /* 0x000fe200078e0202 */
[----:B------:R1:W-:Y:S01]  /*92d0*/  @!P4 ST.E.64 desc[UR6][R6.64], R106 ;  /* 0x0000006a0600c985 */ /* 0x0003e2000c101b06 */
[----:B------:R-:W-:-:S02]  /*92e0*/  @!P5 LEA.HI R19, R19, R19, RZ, 0x1 ;  /* 0x000000131313d211 */ /* 0x000fc400078f08ff */
[--C-:B------:R-:W-:Y:S01]  /*92f0*/  @!P2 IMAD.WIDE R10, R17, 0x4, R2.reuse ;  /* 0x00000004110aa825 */ /* 0x100fe200078e0202 */
[----:B------:R2:W-:Y:S01]  /*9300*/  @!P3 ST.E.64 desc[UR6][R8.64], R110 ;  /* 0x0000006e0800b985 */ /* 0x0005e2000c101b06 */
[----:B------:R-:W-:Y:S02]  /*9310*/  IADD3 R17, R0, 0xe8, RZ ;  /* 0x000000e800117810 */ /* 0x000fe40007ffe0ff */
[----:B------:R-:W-:Y:S01]  /*9320*/  @!P1 IMAD.WIDE R12, R13, 0x4, R2 ;  /* 0x000000040d0c9825 */ /* 0x000fe200078e0202 */
[----:B------:R-:W-:Y:S01]  /*9330*/  @!P2 ST.E.64 desc[UR6][R10.64], R114 ;  /* 0x000000720a00a985 */ /* 0x000fe2000c101b06 */
[----:B------:R-:W-:Y:S02]  /*9340*/  ISETP.GE.AND P2, PT, R16, UR4, PT ;  /* 0x0000000410007c0c */ /* 0x000fe4000bf46270 */
[C---:B------:R-:W-:Y:S01]  /*9350*/  VIADD R15, R0.reuse, 0xd8 ;  /* 0x000000d8000f7836 */ /* 0x040fe20000000000 */
[----:B------:R-:W-:Y:S01]  /*9360*/  @!P1 ST.E.64 desc[UR6][R12.64], R118 ;  /* 0x000000760c009985 */ /* 0x000fe2000c101b06 */
[C---:B------:R-:W-:Y:S01]  /*9370*/  VIADD R21, R0.reuse, 0xf0 ;  /* 0x000000f000157836 */ /* 0x040fe20000000000 */
[----:B0-----:R-:W-:Y:S01]  /*9380*/  @!P5 LOP3.LUT R5, R19, 0xfffffffe, RZ, 0xc0, !PT ;  /* 0xfffffffe1305d812 */ /* 0x001fe200078ec0ff */
[----:B------:R-:W-:Y:S01]  /*9390*/  VIADD R0, R0, 0xf8 ;  /* 0x000000f800007836 */ /* 0x000fe20000000000 */
[----:B------:R-:W-:-:S02]  /*93a0*/  ISETP.GE.AND P1, PT, R15, UR4, PT ;  /* 0x000000040f007c0c */ /* 0x000fc4000bf26270 */
[----:B------:R-:W-:Y:S01]  /*93b0*/  @!P6 LEA.HI R20, R20, R20, RZ, 0x1 ;  /* 0x000000141414e211 */ /* 0x000fe200078f08ff */
[----:B------:R-:W-:Y:S01]  /*93c0*/  @!P5 IMAD.WIDE R4, R5, 0x4, R2 ;  /* 0x000000040504d825 */ /* 0x000fe200078e0202 */
[----:B------:R-:W-:Y:S02]  /*93d0*/  ISETP.GE.AND P3, PT, R17, UR4, PT ;  /* 0x0000000411007c0c */ /* 0x000fe4000bf66270 */
[----:B------:R-:W-:Y:S02]  /*93e0*/  ISETP.GE.AND P4, PT, R21, UR4, PT ;  /* 0x0000000415007c0c */ /* 0x000fe4000bf86270 */
[----:B------:R-:W-:Y:S01]  /*93f0*/  @!P0 LEA.HI R14, R14, R14, RZ, 0x1 ;  /* 0x0000000e0e0e8211 */ /* 0x000fe200078f08ff */
[----:B------:R0:W-:Y:S01]  /*9400*/  @!P5 ST.E.64 desc[UR6][R4.64], R122 ;  /* 0x0000007a0400d985 */ /* 0x0001e2000c101b06 */
[----:B-1----:R-:W-:Y:S02]  /*9410*/  @!P6 LOP3.LUT R7, R20, 0xfffffffe, RZ, 0xc0, !PT ;  /* 0xfffffffe1407e812 */ /* 0x002fe400078ec0ff */
[----:B--2---:R-:W-:-:S02]  /*9420*/  @!P0 LOP3.LUT R9, R14, 0xfffffffe, RZ, 0xc0, !PT ;  /* 0xfffffffe0e098812 */ /* 0x004fc400078ec0ff */
[----:B------:R-:W-:Y:S01]  /*9430*/  @!P1 LEA.HI R15, R15, R15, RZ, 0x1 ;  /* 0x0000000f0f0f9211 */ /* 0x000fe200078f08ff */
[--C-:B------:R-:W-:Y:S01]  /*9440*/  @!P6 IMAD.WIDE R6, R7, 0x4, R2.reuse ;  /* 0x000000040706e825 */ /* 0x100fe200078e0202 */
[----:B------:R-:W-:Y:S02]  /*9450*/  @!P2 LEA.HI R16, R16, R16, RZ, 0x1 ;  /* 0x000000101010a211 */ /* 0x000fe400078f08ff */
[----:B------:R-:W-:Y:S02]  /*9460*/  @!P3 LEA.HI R17, R17, R17, RZ, 0x1 ;  /* 0x000000111111b211 */ /* 0x000fe400078f08ff */
[----:B------:R1:W-:Y:S01]  /*9470*/  @!P6 ST.E.64 desc[UR6][R6.64], R126 ;  /* 0x0000007e0600e985 */ /* 0x0003e2000c101b06 */
[----:B------:R-:W-:Y:S01]  /*9480*/  @!P4 LEA.HI R21, R21, R21, RZ, 0x1 ;  /* 0x000000151515c211 */ /* 0x000fe200078f08ff */
[----:B0-----:R-:W-:Y:S01]  /*9490*/  @!P0 IMAD.WIDE R4, R9, 0x4, R2 ;  /* 0x0000000409048825 */ /* 0x001fe200078e0202 */
[----:B------:R-:W-:Y:S02]  /*94a0*/  @!P1 LOP3.LUT R15, R15, 0xfffffffe, RZ, 0xc0, !PT ;  /* 0xfffffffe0f0f9812 */ /* 0x000fe400078ec0ff */
[----:B------:R-:W-:-:S02]  /*94b0*/  @!P2 LOP3.LUT R11, R16, 0xfffffffe, RZ, 0xc0, !PT ;  /* 0xfffffffe100ba812 */ /* 0x000fc400078ec0ff */
[----:B------:R2:W-:Y:S01]  /*94c0*/  @!P0 ST.E.64 desc[UR6][R4.64], R130 ;  /* 0x0000008204008985 */ /* 0x0005e2000c101b06 */
[----:B------:R-:W-:Y:S02]  /*94d0*/  ISETP.GE.AND P0, PT, R0, UR4, PT ;  /* 0x0000000400007c0c */ /* 0x000fe4000bf06270 */
[----:B------:R-:W-:Y:S01]  /*94e0*/  @!P3 LOP3.LUT R17, R17, 0xfffffffe, RZ, 0xc0, !PT ;  /* 0xfffffffe1111b812 */ /* 0x000fe200078ec0ff */
[----:B------:R-:W-:Y:S01]  /*94f0*/  @!P2 IMAD.WIDE R8, R11, 0x4, R2 ;  /* 0x000000040b08a825 */ /* 0x000fe200078e0202 */
[----:B------:R-:W-:-:S03]  /*9500*/  @!P4 LOP3.LUT R13, R21, 0xfffffffe, RZ, 0xc0, !PT ;  /* 0xfffffffe150dc812 */ /* 0x000fc600078ec0ff */
[----:B-1----:R-:W-:-:S04]  /*9510*/  @!P1 IMAD.WIDE R6, R15, 0x4, R2 ;  /* 0x000000040f069825 */ /* 0x002fc800078e0202 */
[--C-:B------:R-:W-:Y:S01]  /*9520*/  @!P3 IMAD.WIDE R10, R17, 0x4, R2.reuse ;  /* 0x00000004110ab825 */ /* 0x100fe200078e0202 */
[----:B------:R2:W-:Y:S03]  /*9530*/  @!P1 ST.E.64 desc[UR6][R6.64], R134 ;  /* 0x0000008606009985 */ /* 0x0005e6000c101b06 */
[----:B------:R-:W-:Y:S01]  /*9540*/  @!P4 IMAD.WIDE R12, R13, 0x4, R2 ;  /* 0x000000040d0cc825 */ /* 0x000fe200078e0202 */
[----:B------:R2:W-:Y:S04]  /*9550*/  @!P2 ST.E.64 desc[UR6][R8.64], R138 ;  /* 0x0000008a0800a985 */ /* 0x0005e8000c101b06 */
[----:B------:R2:W-:Y:S04]  /*9560*/  @!P3 ST.E.64 desc[UR6][R10.64], R142 ;  /* 0x0000008e0a00b985 */ /* 0x0005e8000c101b06 */
[----:B------:R2:W-:Y:S01]  /*9570*/  @!P4 ST.E.64 desc[UR6][R12.64], R146 ;  /* 0x000000920c00c985 */ /* 0x0005e2000c101b06 */
[----:B------:R-:W-:Y:S05]  /*9580*/  @P0 BRA `(.L_x_173) ;  /* 0x0000004c00fc0947 */ /* 0x000fea0003800000 */
[----:B------:R-:W-:Y:S01]  /*9590*/  LEA.HI R0, R0, R0, RZ, 0x1 ;  /* 0x0000000000007211 */ /* 0x000fe200078f08ff */
[----:B------:R-:W-:-:S03]  /*95a0*/  ULDC.64 UR4, c[0x0][0x208] ;  /* 0x0000820000047ab9 */ /* 0x000fc60000000a00 */
[----:B--2---:R-:W-:-:S05]  /*95b0*/  LOP3.LUT R5, R0, 0xfffffffe, RZ, 0xc0, !PT ;  /* 0xfffffffe00057812 */ /* 0x004fca00078ec0ff */
[----:B------:R-:W-:-:S05]  /*95c0*/  IMAD.WIDE R2, R5, 0x4, R2 ;  /* 0x0000000405027825 */ /* 0x000fca00078e0202 */
[----:B------:R0:W-:Y:S01]  /*95d0*/  ST.E.64 desc[UR4][R2.64], R150 ;  /* 0x0000009602007985 */ /* 0x0001e2000c101b04 */
[----:B------:R-:W-:Y:S05]  /*95e0*/  BRA `(.L_x_173) ;  /* 0x0000004c00e47947 */ /* 0x000fea0003800000 */
.L_x_197:
[----:B------:R-:W0:Y:S02]  /*95f0*/  S2R R0, SR_TID.X ;  /* 0x0000000000007919 */ /* 0x000e240000002100 */
[----:B0-----:R-:W-:-:S05]  /*9600*/  VIADD R2, R0, 0xffffff80 ;  /* 0xffffff8000027836 */ /* 0x001fca0000000000 */
[----:B------:R-:W-:-:S13]  /*9610*/  ISETP.GT.AND P0, PT, R2, 0x7f, PT ;  /* 0x0000007f0200780c */ /* 0x000fda0003f04270 */
[----:B------:R-:W-:Y:S05]  /*9620*/  @P0 BRA `(.L_x_173) ;  /* 0x0000004c00d40947 */ /* 0x000fea0003800000 */
[----:B------:R-:W0:Y:S01]  /*9630*/  S2R R3, SR_CTAID.X ;  /* 0x0000000000037919 */ /* 0x000e220000002500 */
[----:B------:R-:W2:Y:S01]  /*9640*/  LDC R6, c[0x0][0xce8] ;  /* 0x00033a00ff067b82 */ /* 0x000ea20000000800 */
[----:B------:R-:W-:Y:S01]  /*9650*/  ULDC UR4, c[0x0][0xb88] ;  /* 0x0002e20000047ab9 */ /* 0x000fe20000000800 */
[----:B0-----:R-:W-:Y:S02]  /*9660*/  IMAD R0, R3, 0x80, R0 ;  /* 0x0000008003007824 */ /* 0x001fe400078e0200 */
[----:B--2---:R-:W-:Y:S02]  /*9670*/  IMAD R3, R6, UR4, RZ ;  /* 0x0000000406037c24 */ /* 0x004fe4000f8e02ff */
[----:B------:R-:W-:-:S05]  /*9680*/  VIADD R0, R0, 0xffffff80 ;  /* 0xffffff8000007836 */ /* 0x000fca0000000000 */
[----:B------:R-:W-:-:S13]  /*9690*/  ISETP.GE.AND P0, PT, R0, R3, PT ;  /* 0x000000030000720c */ /* 0x000fda0003f06270 */
[----:B------:R-:W-:Y:S05]  /*96a0*/  @P0 BRA `(.L_x_173) ;  /* 0x0000004c00b40947 */ /* 0x000fea0003800000 */
[----:B------:R-:W-:Y:S01]  /*96b0*/  ISETP.NE.AND P0, PT, R6, 0x1, PT ;  /* 0x000000010600780c */ /* 0x000fe20003f05270 */
[----:B------:R-:W0:Y:S01]  /*96c0*/  S2UR UR7, SR_CTAID.Z ;  /* 0x00000000000779c3 */ /* 0x000e220000002700 */
[----:B------:R-:W-:Y:S01]  /*96d0*/  R2UR UR11, R18 ;  /* 0x00000000120b72ca */ /* 0x000fe200000e0000 */
[----:B------:R-:W-:Y:S01]  /*96e0*/  ULDC.64 UR8, c[0x0][0xcd0] ;  /* 0x0003340000087ab9 */ /* 0x000fe20000000a00 */
[----:B------:R-:W-:Y:S01]  /*96f0*/  IMAD.MOV.U32 R5, RZ, RZ, R0 ;  /* 0x000000ffff057224 */ /* 0x000fe200078e0000 */
[----:B------:R-:W-:-:S04]  /*9700*/  ULDC.64 UR12, c[0x0][0x208] ;  /* 0x00008200000c7ab9 */ /* 0x000fc80000000a00 */
[----:B------:R-:W2:Y:S06]  /*9710*/  LDC.64 R10, c[0x0][0xcd8] ;  /* 0x00033600ff0a7b82 */ /* 0x000eac0000000a00 */
[----:B------:R-:W-:Y:S02]  /*9720*/  USHF.R.S32.HI UR6, URZ, 0x1f, UR11 ;  /* 0x0000001f3f067899 */ /* 0x000fe4000801140b */
[----:B------:R-:W3:Y:S01]  /*9730*/  @P0 LDC R7, c[0x0][0xcec] ;  /* 0x00033b00ff070b82 */ /* 0x000ee20000000800 */
[----:B------:R-:W-:Y:S02]  /*9740*/  UIMAD.WIDE.U32 UR4, UR11, UR8, URZ ;  /* 0x000000080b0472a5 */ /* 0x000fe4000f8e003f */
[----:B------:R-:W-:-:S04]  /*9750*/  UIMAD UR6, UR6, UR8, URZ ;  /* 0x00000008060672a4 */ /* 0x000fc8000f8e023f */
[----:B------:R-:W-:Y:S01]  /*9760*/  UIMAD UR6, UR11, UR9, UR6 ;  /* 0x000000090b0672a4 */ /* 0x000fe2000f8e0206 */
[----:B------:R-:W4:Y:S01]  /*9770*/  @P0 LDC R9, c[0x0][0xcf0] ;  /* 0x00033c00ff090b82 */ /* 0x000f220000000800 */
[----:B0-----:R-:W-:Y:S01]  /*9780*/  USHF.R.S32.HI UR8, URZ, 0x1f, UR7 ;  /* 0x0000001f3f087899 */ /* 0x001fe20008011407 */
[----:B------:R-:W-:Y:S01]  /*9790*/  IMAD.U32 R3, RZ, RZ, UR5 ;  /* 0x00000005ff037e24 */ /* 0x000fe2000f8e00ff */
[----:B------:R-:W-:Y:S01]  /*97a0*/  UIADD3 UR6, UR5, UR6, URZ ;  /* 0x0000000605067290 */ /* 0x000fe2000fffe03f */
[----:B------:R-:W-:Y:S02]  /*97b0*/  IMAD.U32 R2, RZ, RZ, UR4 ;  /* 0x00000004ff027e24 */ /* 0x000fe4000f8e00ff */
[----:B------:R-:W-:Y:S02]  /*97c0*/  ULDC.64 UR4, c[0x0][0xce0] ;  /* 0x0003380000047ab9 */ /* 0x000fe40000000a00 */
[----:B------:R-:W0:Y:S01]  /*97d0*/  S2UR UR10, SR_CTAID.Y ;  /* 0x00000000000a79c3 */ /* 0x000e220000002600 */
[----:B------:R-:W-:-:S02]  /*97e0*/  IMAD.U32 R3, RZ, RZ, UR6 ;  /* 0x00000006ff037e24 */ /* 0x000fc4000f8e00ff */
[C---:B--2---:R-:W-:Y:S02]  /*97f0*/  IMAD R12, R10.reuse, UR8, RZ ;  /* 0x000000080a0c7c24 */ /* 0x044fe4000f8e02ff */
[----:B------:R-:W-:-:S03]  /*9800*/  IMAD.WIDE.U32 R2, R10, UR7, R2 ;  /* 0x000000070a027c25 */ /* 0x000fc6000f8e0002 */
[----:B------:R-:W0:Y:S01]  /*9810*/  LDC R8, c[0x0][0xd50] ;  /* 0x00035400ff087b82 */ /* 0x000e220000000800 */
[----:B---3--:R-:W-:-:S04]  /*9820*/  @P0 IMAD.HI.U32 R4, R0, R7, RZ ;  /* 0x0000000700040227 */ /* 0x008fc800078e00ff */
[----:B------:R-:W-:Y:S02]  /*9830*/  IMAD R7, RZ, RZ, -UR11 ;  /* 0x8000000bff077e24 */ /* 0x000fe4000f8e02ff */
[----:B------:R-:W-:Y:S01]  /*9840*/  IMAD R11, R11, UR7, R12 ;  /* 0x000000070b0b7c24 */ /* 0x000fe2000f8e020c */
[----:B----4-:R-:W-:-:S03]  /*9850*/  @P0 SHF.R.U32.HI R5, RZ, R9, R4 ;  /* 0x00000009ff050219 */ /* 0x010fc60000011604 */
[----:B------:R-:W-:Y:S02]  /*9860*/  IMAD.IADD R3, R11, 0x1, R3 ;  /* 0x000000010b037824 */ /* 0x000fe400078e0203 */
[----:B0-----:R-:W-:Y:S01]  /*9870*/  IMAD R9, R8, R7, UR10 ;  /* 0x0000000a08097e24 */ /* 0x001fe2000f8e0207 */
[----:B------:R-:W-:-:S03]  /*9880*/  IADD3 R7, -R5, RZ, RZ ;  /* 0x000000ff05077210 */ /* 0x000fc60007ffe1ff */
        /* <DEDUP_REMOVED lines=13> */
[----:B------:R-:W-:-:S03]  /*9960*/  ULDC.64 UR4, c[0x0][0xca8] ;  /* 0x00032a0000047ab9 */ /* 0x000fc60000000a00 */
[----:B------:R-:W-:Y:S01]  /*9970*/  IMAD.IADD R3, R3, 0x1, R5 ;  /* 0x0000000103037824 */ /* 0x000fe200078e0205 */
[----:B------:R-:W-:-:S04]  /*9980*/  LEA R4, P0, R2, UR4, 0x2 ;  /* 0x0000000402047c11 */ /* 0x000fc8000f8010ff */
[----:B------:R-:W-:Y:S01]  /*9990*/  LEA.HI.X R5, R2, UR5, R3, 0x2, P0 ;  /* 0x0000000502057c11 */ /* 0x000fe200080f1403 */
[----:B------:R-:W-:-:S05]  /*99a0*/  IMAD.MOV.U32 R3, RZ, RZ, -0x800000 ;  /* 0xff800000ff037424 */ /* 0x000fca00078e00ff */
[----:B------:R0:W-:Y:S01]  /*99b0*/  STG.E desc[UR12][R4.64], R3 ;  /* 0x0000000304007986 */ /* 0x0001e2000c10190c */
[----:B------:R-:W-:Y:S05]  /*99c0*/  BRA `(.L_x_173) ;  /* 0x0000004800ec7947 */ /* 0x000fea0003800000 */
.L_x_171:
[----:B------:R-:W-:-:S08]  /*99d0*/  NOP ;  /* 0x0000000000007918 */ /* 0x000fd00000000000 */
[----:B0-----:R-:W0:-:S00]  /*99e0*/  USETMAXREG.DEALLOC.CTAPOOL 0x18 ;  /* 0x00000018000079c8 */ /* 0x001e0000080e0500 */
[----:B0-----:R-:W-:-:S06]  /*99f0*/  LOP3.LUT R0, R0, 0x3, RZ, 0xc0, !PT ;  /* 0x0000000300007812 */ /* 0x001fcc00078ec0ff */
[----:B------:R-:W0:Y:S01]  /*9a00*/  S2UR UR6, SR_CTAID.Y ;  /* 0x00000000000679c3 */ /* 0x000e220000002600 */
[----:B------:R-:W1:Y:S07]  /*9a10*/  SHFL.IDX PT, R0, R0, RZ, 0x1f ;  /* 0x00001fff00007589 */ /* 0x000e6e00000e0000 */
[----:B------:R-:W2:Y:S01]  /*9a20*/  S2UR UR45, SR_CTAID.Z ;  /* 0x00000000002d79c3 */ /* 0x000ea20000002700 */
[----:B-1----:R-:W-:-:S13]  /*9a30*/  ISETP.NE.AND P0, PT, R0, RZ, PT ;  /* 0x000000ff0000720c */ /* 0x002fda0003f05270 */
[----:B0-2---:R-:W-:Y:S05]  /*9a40*/  @!P0 BRA `(.L_x_200) ;  /* 0x0000000000288947 */ /* 0x005fea0003800000 */
        /* <DEDUP_REMOVED lines=10> */
.L_x_200:
[----:B------:R-:W-:Y:S01]  /*9af0*/  ULDC UR7, c[0x0][0xd50] ;  /* 0x0003540000077ab9 */ /* 0x000fe20000000800 */
[----:B------:R-:W-:Y:S01]  /*9b00*/  UMOV UR36, UR6 ;  /* 0x0000000600247c82 */ /* 0x000fe20008000000 */
[----:B------:R-:W-:-:S11]  /*9b10*/  UISETP.NE.AND UP0, UPT, UR7, 0x1, UPT ;  /* 0x000000010700788c */ /* 0x000fd6000bf05270 */
[----:B------:R-:W-:Y:S01]  /*9b20*/  @UP0 ULDC UR4, c[0x0][0xd54] ;  /* 0x0003550000040ab9 */ /* 0x000fe20000000800 */
[----:B------:R-:W-:Y:S01]  /*9b30*/  @UP0 ULDC UR8, c[0x0][0xd58] ;  /* 0x0003560000080ab9 */ /* 0x000fe20000000800 */
[----:B------:R-:W-:-:S04]  /*9b40*/  UIMAD.WIDE.U32 UR4, UR6, UR4, URZ ;  /* 0x00000004060472a5 */ /* 0x000fc8000f8e003f */
[----:B------:R-:W-:-:S12]  /*9b50*/  @UP0 USHF.R.U32.HI UR36, URZ, UR8, UR5 ;  /* 0x000000083f240299 */ /* 0x000fd80008011605 */
.L_x_201:
[----:B------:R-:W-:Y:S01]  /*9b60*/  ISETP.LE.AND P0, PT, RZ, UR45, PT ;  /* 0x0000002dff007c0c */ /* 0x000fe2000bf03270 */
        /* <DEDUP_REMOVED lines=37> */
[----:B------:R-:W-:-:S02]  /*9dc0*/  IABS R2, R4 ;  /* 0x0000000400027213 */ /* 0x000fc40000000000 */
[----:B------:R-:W-:Y:S02]  /*9dd0*/  MOV R4, R5 ;  /* 0x0000000500047202 */ /* 0x000fe40000000f00 */
        /* <DEDUP_REMOVED lines=19> */
.L_x_203:
[----:B------:R-:W-:Y:S01]  /*9f10*/  UIMAD UR39, UR44, UR42, URZ ;  /* 0x0000002a2c2772a4 */ /* 0x000fe2000f8e023f */
[----:B------:R-:W-:Y:S02]  /*9f20*/  IMAD.U32 R2, RZ, RZ, UR41 ;  /* 0x00000029ff027e24 */ /* 0x000fe4000f8e00ff */
[----:B------:R-:W-:Y:S02]  /*9f30*/  IMAD.MOV.U32 R6, RZ, RZ, RZ ;  /* 0x000000ffff067224 */ /* 0x000fe400078e00ff */
[----:B------:R-:W-:Y:S02]  /*9f40*/  IMAD.MOV.U32 R7, RZ, RZ, 0x1 ;  /* 0x00000001ff077424 */ /* 0x000fe400078e00ff */
[----:B------:R-:W-:-:S05]  /*9f50*/  IMAD.U32 R3, RZ, RZ, UR39 ;  /* 0x00000027ff037e24 */ /* 0x000fca000f8e00ff */
[----:B------:R-:W-:-:S04]  /*9f60*/  VIADDMNMX R2, R3, UR42, R2, PT ;  /* 0x0000002a03027c46 */ /* 0x000fc8000b800102 */
[----:B------:R-:W-:-:S13]  /*9f70*/  R2UR UR40, R2 ;  /* 0x00000000022872ca */ /* 0x000fda00000e0000 */
[----:B------:R-:W-:-:S06]  /*9f80*/  UISETP.GT.AND UP0, UPT, UR40, UR39, UPT ;  /* 0x000000272800728c */ /* 0x000fcc000bf04270 */
[----:B------:R-:W-:-:S13]  /*9f90*/  PLOP3.LUT P0, PT, PT, PT, UP0, 0x80, 0x0 ;  /* 0x000000000000781c */ /* 0x000fda0003f0f008 */
[----:B------:R-:W-:Y:S05]  /*9fa0*/  @!P0 BRA `(.L_x_202) ;  /* 0x0000004000ac8947 */ /* 0x000fea0003800000 */
        /* <DEDUP_REMOVED lines=12> */
[----:B------:R-:W-:Y:S01]  /*a070*/  MOV R8, 0x70 ;  /* 0x0000007000087802 */ /* 0x000fe20000000f00 */
[----:B------:R-:W0:Y:S01]  /*a080*/  LDC.64 R2, c[0x4][R2] ;  /* 0x0100000002027b82 */ /* 0x000e220000000a00 */
[----:B------:R-:W-:Y:S02]  /*a090*/  IMAD.U32 R5, RZ, RZ, UR7 ;  /* 0x00000007ff057e24 */ /* 0x000fe4000f8e00ff */
[----:B------:R-:W-:Y:S02]  /*a0a0*/  IMAD.U32 R6, RZ, RZ, UR8 ;  /* 0x00000008ff067e24 */ /* 0x000fe4000f8e00ff */
[----:B------:R-:W-:-:S02]  /*a0b0*/  IMAD.U32 R7, RZ, RZ, UR9 ;  /* 0x00000009ff077e24 */ /* 0x000fc4000f8e00ff */
[----:B------:R-:W-:Y:S02]  /*a0c0*/  IMAD.U32 R10, RZ, RZ, UR4 ;  /* 0x00000004ff0a7e24 */ /* 0x000fe4000f8e00ff */
[----:B------:R-:W-:Y:S02]  /*a0d0*/  IMAD.U32 R11, RZ, RZ, UR5 ;  /* 0x00000005ff0b7e24 */ /* 0x000fe4000f8e00ff */
[----:B------:R-:W-:Y:S02]  /*a0e0*/  IMAD.MOV.U32 R12, RZ, RZ, 0x1 ;  /* 0x00000001ff0c7424 */ /* 0x000fe400078e00ff */
[----:B------:R-:W-:-:S07]  /*a0f0*/  IMAD.MOV.U32 R13, RZ, RZ, RZ ;  /* 0x000000ffff0d7224 */ /* 0x000fce00078e00ff */
[----:B------:R-:W-:-:S07]  /*a100*/  LEPC R20, `(.L_x_204) ;  /* 0x000000001014794e */ /* 0x000fce0000000000 */
[----:B0-----:R-:W-:Y:S05]  /*a110*/  CALL.ABS.NOINC R2 ;  /* 0x0000000002007343 */ /* 0x001fea0003c00000 */
.L_x_204:
        /* <DEDUP_REMOVED lines=10> */
[----:B------:R-:W-:Y:S01]  /*a1c0*/  MOV R13, RZ ;  /* 0x000000ff000d7202 */ /* 0x000fe20000000f00 */
[----:B------:R-:W-:Y:S02]  /*a1d0*/  IMAD.U32 R5, RZ, RZ, UR7 ;  /* 0x00000007ff057e24 */ /* 0x000fe4000f8e00ff */
[----:B------:R-:W-:Y:S02]  /*a1e0*/  IMAD.U32 R6, RZ, RZ, UR8 ;  /* 0x00000008ff067e24 */ /* 0x000fe4000f8e00ff */
[----:B------:R-:W-:-:S02]  /*a1f0*/  IMAD.U32 R7, RZ, RZ, UR9 ;  /* 0x00000009ff077e24 */ /* 0x000fc4000f8e00ff */
[----:B------:R-:W-:Y:S02]  /*a200*/  IMAD.U32 R10, RZ, RZ, UR4 ;  /* 0x00000004ff0a7e24 */ /* 0x000fe4000f8e00ff */
[----:B------:R-:W-:Y:S02]  /*a210*/  IMAD.U32 R11, RZ, RZ, UR5 ;  /* 0x00000005ff0b7e24 */ /* 0x000fe4000f8e00ff */
[----:B------:R-:W-:Y:S02]  /*a220*/  IMAD.MOV.U32 R8, RZ, RZ, 0x70 ;  /* 0x00000070ff087424 */ /* 0x000fe400078e00ff */
[----:B0-----:R-:W-:-:S07]  /*a230*/  IMAD.MOV.U32 R12, RZ, RZ, 0x1 ;  /* 0x00000001ff0c7424 */ /* 0x001fce00078e00ff */
[----:B------:R-:W-:-:S07]  /*a240*/  LEPC R20, `(.L_x_206) ;  /* 0x000000001014794e */ /* 0x000fce0000000000 */
[----:B-1----:R-:W-:Y:S05]  /*a250*/  CALL.ABS.NOINC R2 ;  /* 0x0000000002007343 */ /* 0x002fea0003c00000 */
.L_x_206:
[----:B------:R0:W1:Y:S01]  /*a260*/  LDC.64 R2, c[0x4][R16] ;  /* 0x0100000010027b82 */ /* 0x0000620000000a00 */
[----:B------:R-:W-:Y:S01]  /*a270*/  ULDC.64 UR6, c[0x4][0x98] ;  /* 0x0100260000067ab9 */ /* 0x000fe20000000a00 */
[----:B------:R-:W-:Y:S01]  /*a280*/  ULDC.64 UR8, c[0x4][0xa0] ;  /* 0x0100280000087ab9 */ /* 0x000fe20000000a00 */
[----:B------:R-:W-:Y:S01]  /*a290*/  ULDC.64 UR4, c[0x4][0x18] ;  /* 0x0100060000047ab9 */ /* 0x000fe20000000a00 */
[----:B------:R-:W-:Y:S02]  /*a2a0*/  IMAD.U32 R4, RZ, RZ, UR6 ;  /* 0x00000006ff047e24 */ /* 0x000fe4000f8e00ff */
[----:B------:R-:W-:Y:S02]  /*a2b0*/  IMAD.U32 R5, RZ, RZ, UR7 ;  /* 0x00000007ff057e24 */ /* 0x000fe4000f8e00ff */
[----:B------:R-:W-:Y:S02]  /*a2c0*/  IMAD.U32 R6, RZ, RZ, UR8 ;  /* 0x00000008ff067e24 */ /* 0x000fe4000f8e00ff */
[----:B------:R-:W-:-:S02]  /*a2d0*/  IMAD.U32 R7, RZ, RZ, UR9 ;  /* 0x00000009ff077e24 */ /* 0x000fc4000f8e00ff */
[----:B------:R-:W-:Y:S02]  /*a2e0*/  IMAD.U32 R10, RZ, RZ, UR4 ;  /* 0x00000004ff0a7e24 */ /* 0x000fe4000f8e00ff */
[----:B------:R-:W-:Y:S02]  /*a2f0*/  IMAD.U32 R11, RZ, RZ, UR5 ;  /* 0x00000005ff0b7e24 */ /* 0x000fe4000f8e00ff */
[----:B------:R-:W-:Y:S02]  /*a300*/  IMAD.MOV.U32 R8, RZ, RZ, 0x70 ;  /* 0x00000070ff087424 */ /* 0x000fe400078e00ff */
[----:B------:R-:W-:Y:S02]  /*a310*/  IMAD.MOV.U32 R12, RZ, RZ, 0x1 ;  /* 0x00000001ff0c7424 */ /* 0x000fe400078e00ff */
[----:B0-----:R-:W-:-:S07]  /*a320*/  IMAD.MOV.U32 R13, RZ, RZ, RZ ;  /* 0x000000ffff0d7224 */ /* 0x001fce00078e00ff */
[----:B------:R-:W-:-:S07]  /*a330*/  LEPC R20, `(.L_x_205) ;  /* 0x000000001014794e */ /* 0x000fce0000000000 */
[----:B-1----:R-:W-:Y:S05]  /*a340*/  CALL.ABS.NOINC R2 ;  /* 0x0000000002007343 */ /* 0x002fea0003c00000 */
.L_x_205:
[----:B------:R-:W-:Y:S01]  /*a350*/  ULDC.64 UR4, c[0x0][0xaf0] ;  /* 0x0002bc0000047ab9 */ /* 0x000fe20000000a00 */
[----:B------:R-:W-:Y:S01]  /*a360*/  IMAD.U32 R18, RZ, RZ, UR45 ;  /* 0x0000002dff127e24 */ /* 0x000fe2000f8e00ff */
[----:B------:R-:W-:Y:S01]  /*a370*/  UISETP.NE.U32.AND UP0, UPT, UR4, URZ, UPT ;  /* 0x0000003f0400728c */ /* 0x000fe2000bf05070 */
[----:B------:R-:W0:Y:S01]  /*a380*/  LDC.64 R4, c[0x0][0x418] ;  /* 0x00010600ff047b82 */ /* 0x000e220000000a00 */
[----:B------:R-:W-:Y:S02]  /*a390*/  ULDC.64 UR6, c[0x0][0x208] ;  /* 0x0000820000067ab9 */ /* 0x000fe40000000a00 */
[----:B------:R-:W-:-:S06]  /*a3a0*/  UISETP.NE.AND.EX UP0, UPT, UR5, URZ, UPT, UP0 ;  /* 0x0000003f0500728c */ /* 0x000fcc000bf05300 */
[----:B------:R-:W-:-:S05]  /*a3b0*/  PLOP3.LUT P0, PT, PT, PT, UP0, 0x80, 0x0 ;  /* 0x000000000000781c */ /* 0x000fca0003f0f008 */
[----:B------:R-:W-:Y:S02]  /*a3c0*/  @UP0 ULDC.64 UR4, c[0x0][0xaf0] ;  /* 0x0002bc0000040ab9 */ /* 0x000fe40000000a00 */
[----:B------:R-:W-:-:S06]  /*a3d0*/  @UP0 UIMAD.WIDE UR4, UR45, 0x4, UR4 ;  /* 0x000000042d0408a5 */ /* 0x000fcc000f8e0204 */
[----:B------:R-:W-:Y:S01]  /*a3e0*/  MOV R2, UR4 ;  /* 0x0000000400027c02 */ /* 0x000fe20008000f00 */
[----:B------:R-:W-:-:S05]  /*a3f0*/  IMAD.U32 R3, RZ, RZ, UR5 ;  /* 0x00000005ff037e24 */ /* 0x000fca000f8e00ff */
[----:B------:R-:W2:Y:S01]  /*a400*/  @P0 LDG.E R18, desc[UR6][R2.64] ;  /* 0x0000000602120981 */ /* 0x000ea2000c1e1900 */
[----:B0-----:R-:W-:Y:S01]  /*a410*/  ISETP.NE.U32.AND P0, PT, R4, RZ, PT ;  /* 0x000000ff0400720c */ /* 0x001fe20003f05070 */
[----:B------:R-:W-:Y:S01]  /*a420*/  UMOV UR4, 0xffffffff ;  /* 0xffffffff00047882 */ /* 0x000fe20000000000 */
[----:B------:R-:W-:Y:S01]  /*a430*/  IMAD.U32 R0, RZ, RZ, UR40 ;  /* 0x00000028ff007e24 */ /* 0x000fe2000f8e00ff */
[----:B------:R-:W0:Y:S01]  /*a440*/  S2R R16, SR_TID.X ;  /* 0x0000000000107919 */ /* 0x000e220000002100 */
[----:B------:R-:W-:Y:S02]  /*a450*/  ISETP.NE.AND.EX P1, PT, R5, RZ, PT, P0 ;  /* 0x000000ff0500720c */ /* 0x000fe40003f25300 */
[----:B------:R-:W-:Y:S01]  /*a460*/  LOP3.LUT R17, R17, 0xfffffffe, RZ, 0xc0, !PT ;  /* 0xfffffffe11117812 */ /* 0x000fe200078ec0ff */
[----:B------:R-:W-:-:S10]  /*a470*/  VIADD R0, R0, 0xffffffff ;  /* 0xffffffff00007836 */ /* 0x000fd40000000000 */
[----:B------:R-:W-:Y:S02]  /*a480*/  @P1 LOP3.LUT R17, R17, 0x1, RZ, 0xfc, !PT ;  /* 0x0000000111111812 */ /* 0x000fe400078efcff */
[----:B0-----:R-:W-:-:S04]  /*a490*/  SHF.R.U32.HI R6, RZ, 0x5, R16 ;  /* 0x00000005ff067819 */ /* 0x001fc80000011610 */
[----:B------:R-:W-:Y:S02]  /*a4a0*/  LOP3.LUT R6, R6, 0x3, RZ, 0xc0, !PT ;  /* 0x0000000306067812 */ /* 0x000fe400078ec0ff */
[----:B--2---:R-:W-:Y:S02]  /*a4b0*/  SHF.R.S32.HI R19, RZ, 0x1f, R18 ;  /* 0x0000001fff137819 */ /* 0x004fe40000011412 */
[----:B------:R-:W-:Y:S01]  /*a4c0*/  SEL R16, R18, RZ, !P1 ;  /* 0x000000ff12107207 */ /* 0x000fe20004800000 */
[----:B------:R-:W-:Y:S06]  /*a4d0*/  BRA.DIV UR4, `(.L_x_207) ;  /* 0x0000004204d87947 */ /* 0x000fec000b800000 */
[----:B------:R0:W1:Y:S02]  /*a4e0*/  SHFL.IDX PT, R14, R6, RZ, 0x1f ;  /* 0x00001fff060e7589 */ /* 0x00006400000e0000 */
.L_x_291:
[----:B------:R2:W-:Y:S01]  /*a4f0*/  STL [R1+0x8], R0 ;  /* 0x0000080001007387 */ /* 0x0005e20000100800 */
[----:B-1----:R-:W-:Y:S02]  /*a500*/  ISETP.NE.AND P0, PT, R14, RZ, PT ;  /* 0x000000ff0e00720c */ /* 0x002fe40003f05270 */
[----:B------:R-:W-:Y:S02]  /*a510*/  PLOP3.LUT P2, PT, PT, PT, PT, 0x8, 0x0 ;  /* 0x000000000000781c */ /* 0x000fe40003f4e170 */
[----:B------:R-:W-:-:S11]  /*a520*/  LOP3.LUT R17, R17, 0xfffffffd, RZ, 0xc0, !PT ;  /* 0xfffffffd11117812 */ /* 0x000fd600078ec0ff */
[----:B------:R-:W-:Y:S01]  /*a530*/  @P2 LOP3.LUT R17, R17, 0x2, RZ, 0xfc, !PT ;  /* 0x0000000211112812 */ /* 0x000fe200078efcff */
[----:B--2---:R-:W-:Y:S06]  /*a540*/  @P0 BRA `(.L_x_208) ;  /* 0x0000000000ec0947 */ /* 0x004fec0003800000 */
[----:B------:R-:W-:-:S03]  /*a550*/  UMOV UR4, 0xffffffff ;  /* 0xffffffff00047882 */ /* 0x000fc60000000000 */
[----:B------:R-:W-:Y:S05]  /*a560*/  BRA.DIV UR4, `(.L_x_209) ;  /* 0x0000004204d47947 */ /* 0x000fea000b800000 */
[----:B------:R-:W-:-:S13]  /*a570*/  ELECT P6, URZ, PT ;  /* 0x00000000003f782f */ /* 0x000fda00038c0000 */
.L_x_294:
[----:B------:R-:W-:Y:S05]  /*a580*/  @!P6 BRA `(.L_x_208) ;  /* 0x0000000000dce947 */ /* 0x000fea0003800000 */
[----:B------:R-:W-:Y:S01]  /*a590*/  IMAD.MOV.U32 R16, RZ, RZ, R18 ;  /* 0x000000ffff107224 */ /* 0x000fe200078e0012 */
[----:B------:R-:W-:Y:S06]  /*a5a0*/  @!P1 BRA `(.L_x_210) ;  /* 0x0000000000549947 */ /* 0x000fec0003800000 */
[----:B0-----:R-:W-:Y:S01]  /*a5b0*/  IMAD.MOV.U32 R6, RZ, RZ, R0 ;  /* 0x000000ffff067224 */ /* 0x001fe200078e0000 */
[----:B------:R-:W-:Y:S01]  /*a5c0*/  ULDC.64 UR4, c[0x0][0x428] ;  /* 0x00010a0000047ab9 */ /* 0x000fe20000000a00 */
[----:B------:R-:W0:Y:S01]  /*a5d0*/  LDC R0, c[0x0][0x43c] ;  /* 0x00010f00ff007b82 */ /* 0x000e220000000800 */
[----:B------:R-:W-:Y:S01]  /*a5e0*/  IMAD R9, R19, UR4, RZ ;  /* 0x0000000413097c24 */ /* 0x000fe2000f8e02ff */
[----:B------:R-:W-:Y:S01]  /*a5f0*/  ULDC.64 UR6, c[0x0][0x208] ;  /* 0x0000820000067ab9 */ /* 0x000fe20000000a00 */
[----:B------:R-:W-:Y:S02]  /*a600*/  IMAD.MOV.U32 R7, RZ, RZ, R6 ;  /* 0x000000ffff077224 */ /* 0x000fe400078e0006 */
        /* <DEDUP_REMOVED lines=15> */
.L_x_210:
[----:B------:R-:W-:Y:S01]  /*a700*/  IMAD.MOV.U32 R0, RZ, RZ, 0x1 ;  /* 0x00000001ff007424 */ /* 0x000fe200078e00ff */
[----:B01----:R-:W0:Y:S04]  /*a710*/  S2R R6, SR_TID.X ;  /* 0x0000000000067919 */ /* 0x003e280000002100 */
[----:B------:R-:W-:-:S04]  /*a720*/  SHF.L.U32 R0, R0, 0x1f, RZ ;  /* 0x0000001f00007819 */ /* 0x000fc800000006ff */
[----:B------:R-:W1:Y:S01]  /*a730*/  SYNCS.PHASECHK.TRANS64.TRYWAIT P0, [UR38+0x32440], R0 ;  /* 0x03244000ff0075a7 */ /* 0x000e620008000166 */
[----:B0-----:R-:W-:-:S04]  /*a740*/  LOP3.LUT R2, R6, 0x7f, RZ, 0xc0, !PT ;  /* 0x0000007f06027812 */ /* 0x001fc800078ec0ff */
[----:B------:R-:W-:Y:S01]  /*a750*/  ISETP.NE.AND P1, PT, R2, RZ, PT ;  /* 0x000000ff0200720c */ /* 0x000fe20003f25270 */
[----:B-1----:R-:W-:-:S12]  /*a760*/  @!P0 BRA `(.L_x_211) ;  /* 0x0000004000748947 */ /* 0x002fd80003800000 */
.L_x_295:
[----:B------:R-:W-:Y:S05]  /*a770*/  @P1 BRA `(.L_x_212) ;  /* 0x0000000000181947 */ /* 0x000fea0003800000 */
[----:B------:R-:W1:Y:S01]  /*a780*/  S2R R2, SR_TID.X ;  /* 0x0000000000027919 */ /* 0x000e620000002100 */
[----:B0-----:R-:W-:-:S04]  /*a790*/  MOV R0, 0x3000 ;  /* 0x0000300000007802 */ /* 0x001fc80000000f00 */
[----:B------:R2:W-:Y:S01]  /*a7a0*/  SYNCS.ARRIVE.TRANS64 RZ, [UR38+0x32430], R0 ;  /* 0x03243000ffff79a7 */ /* 0x0005e20008000026 */
[----:B-1----:R-:W-:-:S13]  /*a7b0*/  LOP3.LUT P0, RZ, R2, 0x1f, RZ, 0xc0, !PT ;  /* 0x0000001f02ff7812 */ /* 0x002fda000780c0ff */
[----:B--2---:R-:W-:Y:S05]  /*a7c0*/  @!P0 BRA `(.L_x_212) ;  /* 0x0000000000048947 */ /* 0x004fea0003800000 */
[----:B------:R-:W-:Y:S01]  /*a7d0*/  BPT.TRAP 0x1 ;  /* 0x000000040000795c */ /* 0x000fe20000300000 */
.L_x_212:
[----:B0-----:R-:W2:Y:S01]  /*a7e0*/  LDL R0, [R1+0x8] ;  /* 0x0000080001007983 */ /* 0x001ea20000100800 */
[----:B------:R-:W-:Y:S01]  /*a7f0*/  ULDC.64 UR4, c[0x0][0x198] ;  /* 0x0000660000047ab9 */ /* 0x000fe20000000a00 */
[----:B-----5:R-:W-:Y:S01]  /*a800*/  R2UR UR13, R16 ;  /* 0x00000000100d72ca */ /* 0x020fe200000e0000 */
[----:B------:R-:W-:Y:S01]  /*a810*/  UIADD3 UR4, UP0, UR4, 0x370, URZ ;  /* 0x0000037004047890 */ /* 0x000fe2000ff1e03f */
[----:B------:R-:W-:Y:S01]  /*a820*/  PLOP3.LUT P0, PT, PT, PT, PT, 0x80, 0x0 ;  /* 0x000000000000781c */ /* 0x000fe20003f0f070 */
[----:B------:R-:W-:Y:S01]  /*a830*/  UIADD3 UR8, UR38, 0x1c400, URZ ;  /* 0x0001c40026087890 */ /* 0x000fe2000fffe03f */
[----:B------:R-:W-:Y:S01]  /*a840*/  LOP3.LUT R17, R17, 0xfffffffd, RZ, 0xc0, !PT ;  /* 0xfffffffd11117812 */ /* 0x000fe200078ec0ff */
[----:B------:R-:W-:Y:S02]  /*a850*/  UIADD3 UR9, UR38, 0x32430, URZ ;  /* 0x0003243026097890 */ /* 0x000fe4000fffe03f */
[----:B------:R-:W-:Y:S01]  /*a860*/  UIADD3.X UR5, URZ, UR5, URZ, UP0, !UPT ;  /* 0x000000053f057290 */ /* 0x000fe200087fe43f */
[----:B------:R-:W-:Y:S01]  /*a870*/  UMOV UR6, 0x0 ;  /* 0x0000000000067882 */ /* 0x000fe20000000000 */
[----:B------:R-:W-:Y:S01]  /*a880*/  UMOV UR7, 0x14f00000 ;  /* 0x14f0000000077882 */ /* 0x000fe20000000000 */
[----:B------:R-:W-:Y:S01]  /*a890*/  UMOV UR10, URZ ;  /* 0x0000003f000a7c82 */ /* 0x000fe20008000000 */
[----:B------:R-:W-:-:S04]  /*a8a0*/  UMOV UR12, UR36 ;  /* 0x00000024000c7c82 */ /* 0x000fc80008000000 */
[----:B------:R-:W-:Y:S02]  /*a8b0*/  @P0 LOP3.LUT R17, R17, 0x2, RZ, 0xfc, !PT ;  /* 0x0000000211110812 */ /* 0x000fe400078efcff */
[----:B--2---:R-:W-:-:S13]  /*a8c0*/  R2UR UR11, R0 ;  /* 0x00000000000b72ca */ /* 0x004fda00000e0000 */
[----:B------:R-:W-:-:S09]  /*a8d0*/  UIMAD UR11, UR11, 0x60, URZ ;  /* 0x000000600b0b78a4 */ /* 0x000fd2000f8e023f */
[----:B------:R1:W-:Y:S02]  /*a8e0*/  UTMALDG.4D [UR8], [UR4], desc[UR6] ;  /* 0x00000608040075b4 */ /* 0x0003e40008019000 */
[----:B-1----:R-:W-:Y:S01]  /*a8f0*/  NOP ;  /* 0x0000000000007918 */ /* 0x002fe20000000000 */
.L_x_208:
[----:B------:R-:W-:Y:S05]  /*a900*/  WARPSYNC.ALL ;  /* 0x0000000000007948 */ /* 0x000fea0003800000 */
[----:B------:R-:W-:Y:S01]  /*a910*/  UIADD3 UR4, UR38, 0x18400, URZ ;  /* 0x0001840026047890 */ /* 0x000fe2000fffe03f */
[----:B------:R-:W-:Y:S01]  /*a920*/  BAR.SYNC.DEFER_BLOCKING 0x8, 0x180 ;  /* 0x0206000000007b1d */ /* 0x000fe20000010000 */
[----:B------:R-:W-:Y:S02]  /*a930*/  USHF.R.S32.HI UR43, URZ, 0x1f, UR36 ;  /* 0x0000001f3f2b7899 */ /* 0x000fe40008011424 */
[----:B------:R-:W-:Y:S02]  /*a940*/  ULOP3.LUT UP0, URZ, UR4, 0x3ff, URZ, 0xc0, !UPT ;  /* 0x000003ff043f7892 */ /* 0x000fe4000f80c03f */
[----:B------:R-:W-:-:S04]  /*a950*/  USHF.R.S32.HI UR46, URZ, 0x1f, UR45 ;  /* 0x0000001f3f2e7899 */ /* 0x000fc8000801142d */
[----:B------:R-:W-:-:S13]  /*a960*/  PLOP3.LUT P0, PT, PT, PT, UP0, 0x80, 0x0 ;  /* 0x000000000000781c */ /* 0x000fda0003f0f008 */
[----:B------:R-:W-:Y:S05]  /*a970*/  @!P0 BRA `(.L_x_213) ;  /* 0x0000000000408947 */ /* 0x000fea0003800000 */
[----:B------:R-:W-:Y:S01]  /*a980*/  MOV R2, 0x0 ;  /* 0x0000000000027802 */ /* 0x000fe20000000f00 */
[----:B------:R-:W-:Y:S01]  /*a990*/  ULDC.64 UR6, c[0x4][0x98] ;  /* 0x0100260000067ab9 */ /* 0x000fe20000000a00 */
[----:B------:R-:W-:Y:S01]  /*a9a0*/  ULDC.64 UR8, c[0x4][0xa0] ;  /* 0x0100280000087ab9 */ /* 0x000fe20000000a00 */
[----:B------:R-:W-:Y:S01]  /*a9b0*/  ULDC.64 UR4, c[0x4][0x20] ;  /* 0x0100080000047ab9 */ /* 0x000fe20000000a00 */
[----:B------:R-:W-:Y:S02]  /*a9c0*/  IMAD.U32 R4, RZ, RZ, UR6 ;  /* 0x00000006ff047e24 */ /* 0x000fe4000f8e00ff */
[----:B------:R-:W1:Y:S01]  /*a9d0*/  LDC.64 R2, c[0x4][R2] ;  /* 0x0100000002027b82 */ /* 0x000e620000000a00 */
[----:B------:R-:W-:Y:S02]  /*a9e0*/  IMAD.U32 R5, RZ, RZ, UR7 ;  /* 0x00000007ff057e24 */ /* 0x000fe4000f8e00ff */
[----:B0-----:R-:W-:Y:S02]  /*a9f0*/  IMAD.U32 R6, RZ, RZ, UR8 ;  /* 0x00000008ff067e24 */ /* 0x001fe4000f8e00ff */
[----:B------:R-:W-:-:S02]  /*aa00*/  IMAD.U32 R7, RZ, RZ, UR9 ;  /* 0x00000009ff077e24 */ /* 0x000fc4000f8e00ff */
[----:B------:R-:W-:Y:S02]  /*aa10*/  IMAD.U32 R10, RZ, RZ, UR4 ;  /* 0x00000004ff0a7e24 */ /* 0x000fe4000f8e00ff */
[----:B------:R-:W-:Y:S02]  /*aa20*/  IMAD.U32 R11, RZ, RZ, UR5 ;  /* 0x00000005ff0b7e24 */ /* 0x000fe4000f8e00ff */
[----:B------:R-:W-:Y:S02]  /*aa30*/  IMAD.MOV.U32 R8, RZ, RZ, 0x70 ;  /* 0x00000070ff087424 */ /* 0x000fe400078e00ff */
[----:B------:R-:W-:Y:S02]  /*aa40*/  IMAD.MOV.U32 R12, RZ, RZ, 0x1 ;  /* 0x00000001ff0c7424 */ /* 0x000fe400078e00ff */
[----:B------:R-:W-:-:S07]  /*aa50*/  IMAD.MOV.U32 R13, RZ, RZ, RZ ;  /* 0x000000ffff0d7224 */ /* 0x000fce00078e00ff */
[----:B------:R-:W-:-:S07]  /*aa60*/  LEPC R20, `(.L_x_213) ;  /* 0x000000001014794e */ /* 0x000fce0000000000 */
[----:B-1----:R-:W-:Y:S05]  /*aa70*/  CALL.ABS.NOINC R2 ;  /* 0x0000000002007343 */ /* 0x002fea0003c00000 */
.L_x_213:
[----:B------:R-:W1:Y:S01]  /*aa80*/  LDC R7, c[0x0][0x448] ;  /* 0x00011200ff077b82 */ /* 0x000e620000000800 */
[----:B------:R-:W2:Y:S01]  /*aa90*/  S2R R3, SR_TID.X ;  /* 0x0000000000037919 */ /* 0x000ea20000002100 */
[----:B------:R-:W-:Y:S02]  /*aaa0*/  ULDC.64 UR8, c[0x0][0x2d8] ;  /* 0x0000b60000087ab9 */ /* 0x000fe40000000a00 */
[----:B------:R-:W-:Y:S01]  /*aab0*/  UIMAD UR6, UR43, UR8, URZ ;  /* 0x000000082b0672a4 */ /* 0x000fe2000f8e023f */
[----:B------:R-:W3:Y:S01]  /*aac0*/  S2R R12, SR_CTAID.X ;  /* 0x00000000000c7919 */ /* 0x000ee20000002500 */
[----:B------:R-:W-:Y:S02]  /*aad0*/  UIMAD.WIDE.U32 UR4, UR36, UR8, URZ ;  /* 0x00000008240472a5 */ /* 0x000fe4000f8e003f */
[----:B------:R-:W-:-:S03]  /*aae0*/  UIMAD UR6, UR36, UR9, UR6 ;  /* 0x00000009240672a4 */ /* 0x000fc6000f8e0206 */
[----:B------:R-:W-:Y:S01]  /*aaf0*/  ULDC.64 UR8, c[0x0][0x2e0] ;  /* 0x0000b80000087ab9 */ /* 0x000fe20000000a00 */
[----:B------:R-:W-:Y:S02]  /*ab00*/  UIADD3 UR5, UR5, UR6, URZ ;  /* 0x0000000605057290 */ /* 0x000fe4000fffe03f */
[----:B------:R-:W-:Y:S02]  /*ab10*/  UIMAD UR7, UR46, UR8, URZ ;  /* 0x000000082e0772a4 */ /* 0x000fe4000f8e023f */
[----:B------:R-:W-:Y:S02]  /*ab20*/  UIMAD.WIDE.U32 UR4, UR45, UR8, UR4 ;  /* 0x000000082d0472a5 */ /* 0x000fe4000f8e0004 */
[----:B------:R-:W-:-:S04]  /*ab30*/  UIMAD UR6, UR45, UR9, UR7 ;  /* 0x000000092d0672a4 */ /* 0x000fc8000f8e0207 */
[----:B------:R-:W-:Y:S01]  /*ab40*/  IMAD.U32 R4, RZ, RZ, UR4 ;  /* 0x00000004ff047e24 */ /* 0x000fe2000f8e00ff */
[----:B------:R-:W-:Y:S01]  /*ab50*/  UIADD3 UR6, UR5, UR6, URZ ;  /* 0x0000000605067290 */ /* 0x000fe2000fffe03f */
[----:B-1----:R-:W-:Y:S02]  /*ab60*/  ISETP.NE.AND P0, PT, R7, 0x1, PT ;  /* 0x000000010700780c */ /* 0x002fe40003f05270 */
[----:B------:R-:W-:Y:S01]  /*ab70*/  IMAD.MOV.U32 R2, RZ, RZ, R4 ;  /* 0x000000ffff027224 */ /* 0x000fe200078e0004 */
[C---:B--2---:R-:W-:Y:S01]  /*ab80*/  LOP3.LUT R10, R3.reuse, 0x7f, RZ, 0xc0, !PT ;  /* 0x0000007f030a7812 */ /* 0x044fe200078ec0ff */
[----:B------:R-:W-:-:S09]  /*ab90*/  IMAD.SHL.U32 R3, R3, 0x10, RZ ;  /* 0x0000001003037824 */ /* 0x000fd200078e00ff */
[----:B------:R-:W1:Y:S01]  /*aba0*/  @P0 LDC R0, c[0x0][0x44c] ;  /* 0x00011300ff000b82 */ /* 0x000e620000000800 */
[----:B0-----:R-:W-:-:S04]  /*abb0*/  SHF.R.U32.HI R6, RZ, 0x3, R10 ;  /* 0x00000003ff067819 */ /* 0x001fc8000001160a */
[----:B------:R-:W-:-:S03]  /*abc0*/  LOP3.LUT R3, R6, 0x70, R3, 0xf8, !PT ;  /* 0x0000007006037812 */ /* 0x000fc600078ef803 */
[----:B------:R-:W0:Y:S01]  /*abd0*/  @P0 LDC R5, c[0x0][0x450] ;  /* 0x00011400ff050b82 */ /* 0x000e220000000800 */
[----:B---3--:R-:W-:Y:S01]  /*abe0*/  LEA R8, R12, R3, 0x7 ;  /* 0x000000030c087211 */ /* 0x008fe200078e38ff */
[----:B------:R-:W-:-:S04]  /*abf0*/  IMAD.U32 R3, RZ, RZ, UR6 ;  /* 0x00000006ff037e24 */ /* 0x000fc8000f8e00ff */
[----:B------:R-:W-:Y:S02]  /*ac00*/  IMAD.MOV.U32 R9, RZ, RZ, R8 ;  /* 0x000000ffff097224 */ /* 0x000fe400078e0008 */
[----:B-1----:R-:W-:-:S05]  /*ac10*/  @P0 IMAD.HI.U32 R0, R8, R0, RZ ;  /* 0x0000000008000227 */ /* 0x002fca00078e00ff */
[----:B0-----:R-:W-:Y:S01]  /*ac20*/  @P0 SHF.R.U32.HI R9, RZ, R5, R0 ;  /* 0x00000005ff090219 */ /* 0x001fe20000011600 */
[----:B------:R-:W-:Y:S01]  /*ac30*/  IMAD.U32 R5, RZ, RZ, UR5 ;  /* 0x00000005ff057e24 */ /* 0x000fe2000f8e00ff */
[----:B------:R-:W-:Y:S02]  /*ac40*/  ULDC.64 UR4, c[0x0][0x2d0] ;  /* 0x0000b40000047ab9 */ /* 0x000fe40000000a00 */
[--C-:B------:R-:W-:Y:S01]  /*ac50*/  SHF.R.S32.HI R0, RZ, 0x1f, R9.reuse ;  /* 0x0000001fff007819 */ /* 0x100fe20000011409 */
[----:B------:R-:W-:Y:S02]  /*ac60*/  IMAD.MOV R4, RZ, RZ, -R9 ;  /* 0x000000ffff047224 */ /* 0x000fe400078e0a09 */
[----:B------:R-:W-:-:S04]  /*ac70*/  IMAD.WIDE.U32 R2, R9, UR4, R2 ;  /* 0x0000000409027c25 */ /* 0x000fc8000f8e0002 */
[----:B------:R-:W-:Y:S02]  /*ac80*/  IMAD R0, R0, UR4, RZ ;  /* 0x0000000400007c24 */ /* 0x000fe4000f8e02ff */
[----:B------:R-:W-:Y:S02]  /*ac90*/  IMAD R5, R7, R4, R8 ;  /* 0x0000000407057224 */ /* 0x000fe400078e0208 */
[----:B------:R-:W-:Y:S01]  /*aca0*/  IMAD R11, R9, UR5, R0 ;  /* 0x00000005090b7c24 */ /* 0x000fe2000f8e0200 */
[----:B------:R-:W-:Y:S02]  /*acb0*/  ULDC.64 UR4, c[0x0][0x2c8] ;  /* 0x0000b20000047ab9 */ /* 0x000fe40000000a00 */
[----:B------:R-:W-:Y:S01]  /*acc0*/  SHF.R.S32.HI R0, RZ, 0x1f, R5 ;  /* 0x0000001fff007819 */ /* 0x000fe20000011405 */
[----:B------:R-:W-:-:S04]  /*acd0*/  IMAD.IADD R3, R3, 0x1, R11 ;  /* 0x0000000103037824 */ /* 0x000fc800078e020b */
[----:B------:R-:W-:Y:S02]  /*ace0*/  IMAD R0, R0, UR4, RZ ;  /* 0x0000000400007c24 */ /* 0x000fe4000f8e02ff */
[----:B------:R-:W-:-:S04]  /*acf0*/  IMAD.WIDE.U32 R2, R5, UR4, R2 ;  /* 0x0000000405027c25 */ /* 0x000fc8000f8e0002 */
[----:B------:R-:W-:Y:S01]  /*ad00*/  IMAD R9, R5, UR5, R0 ;  /* 0x0000000505097c24 */ /* 0x000fe2000f8e0200 */
[----:B------:R-:W-:Y:S02]  /*ad10*/  ULDC.64 UR4, c[0x0][0x280] ;  /* 0x0000a00000047ab9 */ /* 0x000fe40000000a00 */
[C---:B------:R-:W-:Y:S01]  /*ad20*/  LEA R0, P0, R2.reuse, UR4, 0x1 ;  /* 0x0000000402007c11 */ /* 0x040fe2000f8008ff */
[----:B------:R-:W-:Y:S01]  /*ad30*/  IMAD.IADD R3, R3, 0x1, R9 ;  /* 0x0000000103037824 */ /* 0x000fe200078e0209 */
[----:B------:R-:W-:Y:S01]  /*ad40*/  ULDC UR4, c[0x0][0x2b8] ;  /* 0x0000ae0000047ab9 */ /* 0x000fe20000000800 */
[----:B------:R-:W0:Y:S03]  /*ad50*/  S2R R9, SR_TID.X ;  /* 0x0000000000097919 */ /* 0x000e260000002100 */
[----:B------:R-:W-:Y:S01]  /*ad60*/  LEA.HI.X R3, R2, UR5, R3, 0x1, P0 ;  /* 0x0000000502037c11 */ /* 0x000fe200080f0c03 */
[----:B0-----:R-:W-:-:S05]  /*ad70*/  IMAD.SHL.U32 R2, R9, 0x8, RZ ;  /* 0x0000000809027824 */ /* 0x001fca00078e00ff */
[C---:B------:R-:W-:Y:S02]  /*ad80*/  LOP3.LUT R8, R2.reuse, 0x38, RZ, 0xc0, !PT ;  /* 0x0000003802087812 */ /* 0x040fe400078ec0ff */
[----:B------:R-:W-:Y:S02]  /*ad90*/  LOP3.LUT R2, R2, 0x1f8, RZ, 0xc0, !PT ;  /* 0x000001f802027812 */ /* 0x000fe400078ec0ff */
[----:B------:R-:W-:Y:S01]  /*ada0*/  ISETP.GE.AND P0, PT, R8, UR4, PT ;  /* 0x0000000408007c0c */ /* 0x000fe2000bf06270 */
[----:B------:R-:W-:Y:S01]  /*adb0*/  UMOV UR4, 0xffffffff ;  /* 0xffffffff00047882 */ /* 0x000fe20000000000 */
[----:B------:R-:W-:Y:S01]  /*adc0*/  LOP3.LUT R5, R2, 0x38, R9, 0x78, !PT ;  /* 0x0000003802057812 */ /* 0x000fe200078e7809 */
[----:B------:R-:W-:-:S05]  /*add0*/  IMAD.SHL.U32 R2, R10, 0x8, RZ ;  /* 0x000000080a027824 */ /* 0x000fca00078e00ff */
[----:B------:R-:W-:-:S05]  /*ade0*/  LOP3.LUT R10, R5, 0x200, R2, 0xf8, !PT ;  /* 0x00000200050a7812 */ /* 0x000fca00078ef802 */
[----:B------:R0:W-:Y:S01]  /*adf0*/  STL [R1], R10 ;  /* 0x0000000a01007387 */ /* 0x0001e20000100800 */
[----:B------:R-:W-:Y:S05]  /*ae00*/  BRA.DIV UR4, `(.L_x_214) ;  /* 0x0000003a04e47947 */ /* 0x000fea000b800000 */
[----:B------:R-:W1:Y:S01]  /*ae10*/  S2R R4, SR_CTAID.X ;  /* 0x0000000000047919 */ /* 0x000e620000002500 */
[----:B------:R-:W-:Y:S01]  /*ae20*/  ULDC UR4, c[0x0][0x288] ;  /* 0x0000a20000047ab9 */ /* 0x000fe20000000800 */
[----:B------:R-:W-:Y:S01]  /*ae30*/  ULDC.64 UR6, c[0x0][0x208] ;  /* 0x0000820000067ab9 */ /* 0x000fe20000000a00 */
[----:B------:R-:W-:Y:S01]  /*ae40*/  IMAD R2, R7, UR4, RZ ;  /* 0x0000000407027c24 */ /* 0x000fe2000f8e02ff */
[----:B------:R-:W2:Y:S01]  /*ae50*/  S2R R8, SR_TID.X ;  /* 0x0000000000087919 */ /* 0x000ea20000002100 */
[----:B------:R-:W3:Y:S04]  /*ae60*/  SHFL.IDX PT, R5, R0, RZ, 0x181f ;  /* 0x00181fff00057589 */ /* 0x000ee800000e0000 */
[----:B------:R-:W-:Y:S04]  /*ae70*/  SHFL.IDX PT, R7, R0, 0x1, 0x181f ;  /* 0x00381f0000077f89 */ /* 0x000fe800000e0000 */
[----:B------:R-:W-:Y:S01]  /*ae80*/  SHFL.IDX PT, R14, R0, 0x2, 0x181f ;  /* 0x00581f00000e7f89 */ /* 0x000fe200000e0000 */
[----:B-1----:R-:W-:-:S03]  /*ae90*/  LEA R12, R4, R6, 0x7 ;  /* 0x00000006040c7211 */ /* 0x002fc600078e38ff */
[----:B------:R-:W1:Y:S01]  /*aea0*/  SHFL.IDX PT, R4, R3, RZ, 0x181f ;  /* 0x00181fff03047589 */ /* 0x000e6200000e0000 */
[-C--:B------:R-:W-:Y:S01]  /*aeb0*/  ISETP.GE.AND P1, PT, R12, R2.reuse, PT ;  /* 0x000000020c00720c */ /* 0x080fe20003f26270 */
[----:B--2---:R-:W-:Y:S02]  /*aec0*/  IMAD.SHL.U32 R11, R8, 0x8, RZ ;  /* 0x00000008080b7824 */ /* 0x004fe400078e00ff */
[----:B------:R-:W2:Y:S01]  /*aed0*/  SHFL.IDX PT, R6, R3, 0x1, 0x181f ;  /* 0x00381f0003067f89 */ /* 0x000ea200000e0000 */
[C---:B------:R-:W-:Y:S02]  /*aee0*/  VIADD R8, R12.reuse, 0x10 ;  /* 0x000000100c087836 */ /* 0x040fe40000000000 */
[----:B------:R-:W-:Y:S01]  /*aef0*/  VIADD R13, R12, 0x20 ;  /* 0x000000200c0d7836 */ /* 0x000fe20000000000 */
[----:B------:R-:W-:Y:S01]  /*af00*/  LOP3.LUT R11, R11, 0x38, RZ, 0xc0, !PT ;  /* 0x000000380b0b7812 */ /* 0x000fe200078ec0ff */
[----:B------:R-:W-:Y:S01]  /*af10*/  STL [R1+0x4], R12 ;  /* 0x0000040c01007387 */ /* 0x000fe20000100800 */
[----:B------:R-:W-:-:S03]  /*af20*/  ISETP.GE.AND P2, PT, R8, R2, PT ;  /* 0x000000020800720c */ /* 0x000fc60003f46270 */
[----:B------:R4:W-:Y:S01]  /*af30*/  STL [R1+0xc], R8 ;  /* 0x00000c0801007387 */ /* 0x0009e20000100800 */
[----:B---3--:R-:W-:-:S03]  /*af40*/  @!P1 LEA R5, P3, R11, R5, 0x1 ;  /* 0x000000050b059211 */ /* 0x008fc600078608ff */
[----:B------:R-:W-:Y:S01]  /*af50*/  STL [R1+0x10], R13 ;  /* 0x0000100d01007387 */ /* 0x000fe20000100800 */
[----:B----4-:R-:W-:Y:S01]  /*af60*/  @!P1 LEA R8, R10, UR38, 0x1 ;  /* 0x000000260a089c11 */ /* 0x010fe2000f8e08ff */
[----:B-1----:R-:W-:-:S04]  /*af70*/  @!P1 IMAD.X R4, RZ, RZ, R4, P3 ;  /* 0x000000ffff049224 */ /* 0x002fc800018e0604 */
[----:B------:R-:W-:Y:S02]  /*af80*/  @!P2 LEA R9, R10, UR38, 0x1 ;  /* 0x000000260a09ac11 */ /* 0x000fe4000f8e08ff */
[----:B------:R-:W-:-:S04]  /*af90*/  @!P1 LOP3.LUT R5, R5, R4, RZ, 0x3c, !PT ;  /* 0x0000000405059212 */ /* 0x000fc800078e3cff */
[----:B------:R-:W-:-:S04]  /*afa0*/  @!P1 LOP3.LUT R4, R5, R4, RZ, 0x3c, !PT ;  /* 0x0000000405049212 */ /* 0x000fc800078e3cff */
[----:B------:R-:W-:-:S05]  /*afb0*/  @!P1 LOP3.LUT R5, R5, R4, RZ, 0x3c, !PT ;  /* 0x0000000405059212 */ /* 0x000fca00078e3cff */
[----:B------:R1:W-:Y:S02]  /*afc0*/  @!P1 LDGSTS.E.BYPASS.LTC128B.128 [R8+0x18400], desc[UR6][R4.64], !P0 ;  /* 0x1840000004089fae */ /* 0x0003e4000c101d46 */
[----:B-1----:R-:W-:Y:S01]  /*afd0*/  @!P2 LEA R4, P1, R11, R7, 0x1 ;  /* 0x000000070b04a211 */ /* 0x002fe200078208ff */
[----:B------:R-:W-:-:S04]  /*afe0*/  VIADD R8, R12, 0x30 ;  /* 0x000000300c087836 */ /* 0x000fc80000000000 */
[----:B--2---:R-:W-:Y:S01]  /*aff0*/  @!P2 IMAD.X R5, RZ, RZ, R6, P1 ;  /* 0x000000ffff05a224 */ /* 0x004fe200008e0606 */
[----:B------:R-:W-:Y:S01]  /*b000*/  ISETP.GE.AND P1, PT, R13, R2, PT ;  /* 0x000000020d00720c */ /* 0x000fe20003f26270 */
[----:B------:R-:W-:Y:S04]  /*b010*/  STL [R1+0x14], R8 ;  /* 0x0000140801007387 */ /* 0x000fe80000100800 */
[----:B------:R1:W-:Y:S08]  /*b020*/  @!P2 LDGSTS.E.BYPASS.LTC128B.128 [R9+0x18c00], desc[UR6][R4.64], !P0 ;  /* 0x18c000000409afae */ /* 0x0003f0000c101d46 */
[----:B------:R-:W-:-:S02]  /*b030*/  @!P1 LEA R6, P2, R11, R14, 0x1 ;  /* 0x0000000e0b069211 */ /* 0x000fc400078408ff */
[----:B------:R-:W-:Y:S01]  /*b040*/  @!P1 LEA R7, R10, UR38, 0x1 ;  /* 0x000000260a079c11 */ /* 0x000fe2000f8e08ff */
[----:B------:R-:W-:Y:S04]  /*b050*/  SHFL.IDX PT, R14, R0, 0x3, 0x181f ;  /* 0x00781f00000e7f89 */ /* 0x000fe800000e0000 */
[----:B-1----:R-:W1:Y:S02]  /*b060*/  SHFL.IDX PT, R4, R3, 0x2, 0x181f ;  /* 0x00581f0003047f89 */ /* 0x002e6400000e0000 */
[----:B-1----:R-:W-:Y:S02]  /*b070*/  @!P1 IMAD.X R5, RZ, RZ, R4, P2 ;  /* 0x000000ffff059224 */ /* 0x002fe400010e0604 */
[----:B------:R-:W-:-:S05]  /*b080*/  @!P1 IMAD.MOV.U32 R4, RZ, RZ, R6 ;  /* 0x000000ffff049224 */ /* 0x000fca00078e0006 */
[----:B------:R1:W-:Y:S01]  /*b090*/  @!P1 LDGSTS.E.BYPASS.LTC128B.128 [R7+0x19400], desc[UR6][R4.64], !P0 ;  /* 0x1940000004079fae */ /* 0x0003e2000c101d46 */
[----:B------:R-:W-:-:S03]  /*b0a0*/  ISETP.GE.AND P1, PT, R8, R2, PT ;  /* 0x000000020800720c */ /* 0x000fc60003f26270 */
[----:B-1----:R-:W1:Y:S01]  /*b0b0*/  SHFL.IDX PT, R4, R3, 0x3, 0x181f ;  /* 0x00781f0003047f89 */ /* 0x002e6200000e0000 */
[----:B------:R-:W-:-:S09]  /*b0c0*/  VIADD R7, R12, 0x40 ;  /* 0x000000400c077836 */ /* 0x000fd20000000000 */
[----:B------:R-:W-:Y:S02]  /*b0d0*/  @!P1 LEA R5, P2, R11, R14, 0x1 ;  /* 0x0000000e0b059211 */ /* 0x000fe400078408ff */
[----:B------:R-:W-:Y:S01]  /*b0e0*/  @!P1 LEA R6, R10, UR38, 0x1 ;  /* 0x000000260a069c11 */ /* 0x000fe2000f8e08ff */
[----:B------:R2:W-:Y:S02]  /*b0f0*/  STL [R1+0x18], R7 ;  /* 0x0000180701007387 */ /* 0x0005e40000100800 */
[----:B-1----:R-:W-:-:S05]  /*b100*/  @!P1 IMAD.X R4, RZ, RZ, R4, P2 ;  /* 0x000000ffff049224 */ /* 0x002fca00010e0604 */
[----:B------:R-:W-:-:S04]  /*b110*/  @!P1 LOP3.LUT R5, R5, R4, RZ, 0x3c, !PT ;  /* 0x0000000405059212 */ /* 0x000fc800078e3cff */
[----:B------:R-:W-:-:S04]  /*b120*/  @!P1 LOP3.LUT R4, R5, R4, RZ, 0x3c, !PT ;  /* 0x0000000405049212 */ /* 0x000fc800078e3cff */
[----:B------:R-:W-:-:S05]  /*b130*/  @!P1 LOP3.LUT R5, R5, R4, RZ, 0x3c, !PT ;  /* 0x0000000405059212 */ /* 0x000fca00078e3cff */
[----:B------:R1:W-:Y:S01]  /*b140*/  @!P1 LDGSTS.E.BYPASS.LTC128B.128 [R6+0x19c00], desc[UR6][R4.64], !P0 ;  /* 0x19c0000004069fae */ /* 0x0003e2000c101d46 */
[----:B------:R-:W-:Y:S01]  /*b150*/  ISETP.GE.AND P1, PT, R7, R2, PT ;  /* 0x000000020700720c */ /* 0x000fe20003f26270 */
[----:B--2---:R-:W-:-:S05]  /*b160*/  VIADD R7, R12, 0x50 ;  /* 0x000000500c077836 */ /* 0x004fca0000000000 */
[----:B------:R-:W-:Y:S04]  /*b170*/  STL [R1+0x1c], R7 ;  /* 0x00001c0701007387 */ /* 0x000fe80000100800 */
[----:B-1----:R-:W1:Y:S03]  /*b180*/  SHFL.IDX PT, R5, R0, 0x4, 0x181f ;  /* 0x00981f0000057f89 */ /* 0x002e6600000e0000 */
[----:B------:R-:W-:Y:S01]  /*b190*/  @!P1 LEA R6, R10, UR38, 0x1 ;  /* 0x000000260a069c11 */ /* 0x000fe2000f8e08ff */
[----:B------:R-:W2:Y:S01]  /*b1a0*/  SHFL.IDX PT, R4, R3, 0x4, 0x181f ;  /* 0x00981f0003047f89 */ /* 0x000ea200000e0000 */
[----:B-1----:R-:W-:-:S04]  /*b1b0*/  @!P1 LEA R5, P2, R11, R5, 0x1 ;  /* 0x000000050b059211 */ /* 0x002fc800078408ff */
[----:B--2---:R-:W-:-:S04]  /*b1c0*/  @!P1 IADD3.X R4, RZ, R4, RZ, P2, !PT ;  /* 0x00000004ff049210 */ /* 0x004fc800017fe4ff */
[----:B------:R-:W-:-:S04]  /*b1d0*/  @!P1 LOP3.LUT R5, R5, R4, RZ, 0x3c, !PT ;  /* 0x0000000405059212 */ /* 0x000fc800078e3cff */
[----:B------:R-:W-:-:S04]  /*b1e0*/  @!P1 LOP3.LUT R4, R5, R4, RZ, 0x3c, !PT ;  /* 0x0000000405049212 */ /* 0x000fc800078e3cff */
[----:B------:R-:W-:-:S05]  /*b1f0*/  @!P1 LOP3.LUT R5, R5, R4, RZ, 0x3c, !PT ;  /* 0x0000000405059212 */ /* 0x000fca00078e3cff */
[----:B------:R1:W-:Y:S01]  /*b200*/  @!P1 LDGSTS.E.BYPASS.LTC128B.128 [R6+0x1a400], desc[UR6][R4.64], !P0 ;  /* 0x1a40000004069fae */ /* 0x0003e2000c101d46 */
[----:B------:R-:W-:Y:S01]  /*b210*/  ISETP.GE.AND P1, PT, R7, R2, PT ;  /* 0x000000020700720c */ /* 0x000fe20003f26270 */
[----:B------:R-:W-:-:S05]  /*b220*/  VIADD R7, R12, 0x60 ;  /* 0x000000600c077836 */ /* 0x000fca0000000000 */
[----:B------:R-:W-:Y:S04]  /*b230*/  STL [R1+0x20], R7 ;  /* 0x0000200701007387 */ /* 0x000fe80000100800 */
[----:B-1----:R-:W1:Y:S03]  /*b240*/  SHFL.IDX PT, R5, R0, 0x5, 0x181f ;  /* 0x00b81f0000057f89 */ /* 0x002e6600000e0000 */
[----:B------:R-:W-:Y:S01]  /*b250*/  @!P1 LEA R6, R10, UR38, 0x1 ;  /* 0x000000260a069c11 */ /* 0x000fe2000f8e08ff */
[----:B------:R-:W2:Y:S01]  /*b260*/  SHFL.IDX PT, R4, R3, 0x5, 0x181f ;  /* 0x00b81f0003047f89 */ /* 0x000ea200000e0000 */
[----:B-1----:R-:W-:-:S05]  /*b270*/  @!P1 LEA R5, P2, R11, R5, 0x1 ;  /* 0x000000050b059211 */ /* 0x002fca00078408ff */
[----:B--2---:R-:W-:-:S05]  /*b280*/  @!P1 IMAD.X R4, RZ, RZ, R4, P2 ;  /* 0x000000ffff049224 */ /* 0x004fca00010e0604 */
[----:B------:R-:W-:-:S04]  /*b290*/  @!P1 LOP3.LUT R5, R5, R4, RZ, 0x3c, !PT ;  /* 0x0000000405059212 */ /* 0x000fc800078e3cff */
[----:B------:R-:W-:-:S04]  /*b2a0*/  @!P1 LOP3.LUT R4, R5, R4, RZ, 0x3c, !PT ;  /* 0x0000000405049212 */ /* 0x000fc800078e3cff */
[----:B------:R-:W-:-:S05]  /*b2b0*/  @!P1 LOP3.LUT R5, R5, R4, RZ, 0x3c, !PT ;  /* 0x0000000405059212 */ /* 0x000fca00078e3cff */
[----:B------:R1:W-:Y:S01]  /*b2c0*/  @!P1 LDGSTS.E.BYPASS.LTC128B.128 [R6+0x1ac00], desc[UR6][R4.64], !P0 ;  /* 0x1ac0000004069fae */ /* 0x0003e2000c101d46 */
[----:B------:R-:W-:-:S03]  /*b2d0*/  ISETP.GE.AND P1, PT, R7, R2, PT ;  /* 0x000000020700720c */ /* 0x000fc60003f26270 */
[----:B-1----:R-:W1:Y:S10]  /*b2e0*/  SHFL.IDX PT, R5, R0, 0x6, 0x181f ;  /* 0x00d81f0000057f89 */ /* 0x002e7400000e0000 */
[----:B------:R-:W-:Y:S01]  /*b2f0*/  @!P1 LEA R6, R10, UR38, 0x1 ;  /* 0x000000260a069c11 */ /* 0x000fe2000f8e08ff */
[----:B------:R-:W2:Y:S04]  /*b300*/  SHFL.IDX PT, R4, R3, 0x6, 0x181f ;  /* 0x00d81f0003047f89 */ /* 0x000ea800000e0000 */
[----:B------:R-:W3:Y:S04]  /*b310*/  SHFL.IDX PT, R3, R3, 0x7, 0x181f ;  /* 0x00f81f0003037f89 */ /* 0x000ee800000e0000 */
[----:B------:R-:W4:Y:S01]  /*b320*/  SHFL.IDX PT, R0, R0, 0x7, 0x181f ;  /* 0x00f81f0000007f89 */ /* 0x000f2200000e0000 */
[----:B-1----:R-:W-:-:S05]  /*b330*/  @!P1 LEA R5, P2, R11, R5, 0x1 ;  /* 0x000000050b059211 */ /* 0x002fca00078408ff */
[----:B--2---:R-:W-:-:S05]  /*b340*/  @!P1 IMAD.X R4, RZ, RZ, R4, P2 ;  /* 0x000000ffff049224 */ /* 0x004fca00010e0604 */
[----:B------:R-:W-:-:S04]  /*b350*/  @!P1 LOP3.LUT R5, R5, R4, RZ, 0x3c, !PT ;  /* 0x0000000405059212 */ /* 0x000fc800078e3cff */
[----:B------:R-:W-:-:S04]  /*b360*/  @!P1 LOP3.LUT R4, R5, R4, RZ, 0x3c, !PT ;  /* 0x0000000405049212 */ /* 0x000fc800078e3cff */
[----:B------:R-:W-:-:S05]  /*b370*/  @!P1 LOP3.LUT R5, R5, R4, RZ, 0x3c, !PT ;  /* 0x0000000405059212 */ /* 0x000fca00078e3cff */
[----:B---34-:R1:W-:Y:S02]  /*b380*/  @!P1 LDGSTS.E.BYPASS.LTC128B.128 [R6+0x1b400], desc[UR6][R4.64], !P0 ;  /* 0x1b40000004069fae */ /* 0x0183e4000c101d46 */
.L_x_312:
[----:B-1----:R-:W2:Y:S01]  /*b390*/  LDL R5, [R1+0x4] ;  /* 0x0000040001057983 */ /* 0x002ea20000100800 */
[----:B------:R-:W-:Y:S01]  /*b3a0*/  ULDC.64 UR4, c[0x0][0x208] ;  /* 0x0000820000047ab9 */ /* 0x000fe20000000a00 */
[----:B------:R-:W1:Y:S02]  /*b3b0*/  S2R R4, SR_TID.X ;  /* 0x0000000000047919 */ /* 0x000e640000002100 */
[----:B-1----:R-:W-:-:S05]  /*b3c0*/  IMAD.SHL.U32 R4, R4, 0x8, RZ ;  /* 0x0000000804047824 */ /* 0x002fca00078e00ff */
[----:B------:R-:W-:Y:S01]  /*b3d0*/  LOP3.LUT R4, R4, 0x38, RZ, 0xc0, !PT ;  /* 0x0000003804047812 */ /* 0x000fe200078ec0ff */
[----:B--2---:R-:W-:-:S05]  /*b3e0*/  VIADD R5, R5, 0x70 ;  /* 0x0000007005057836 */ /* 0x004fca0000000000 */
[----:B------:R-:W-:Y:S01]  /*b3f0*/  ISETP.GE.AND P1, PT, R5, R2, PT ;  /* 0x000000020500720c */ /* 0x000fe20003f26270 */
[----:B------:R1:W-:-:S12]  /*b400*/  STL [R1+0x24], R5 ;  /* 0x0000240501007387 */ /* 0x0003d80000100800 */
[----:B------:R-:W-:Y:S02]  /*b410*/  @!P1 LEA R2, P2, R4, R0, 0x1 ;  /* 0x0000000004029211 */ /* 0x000fe400078408ff */
[----:B------:R-:W-:-:S03]  /*b420*/  @!P1 LEA R0, R10, UR38, 0x1 ;  /* 0x000000260a009c11 */ /* 0x000fc6000f8e08ff */
[----:B------:R-:W-:-:S05]  /*b430*/  @!P1 IMAD.X R3, RZ, RZ, R3, P2 ;  /* 0x000000ffff039224 */ /* 0x000fca00010e0603 */
[----:B------:R-:W-:Y:S01]  /*b440*/  @!PT LDS RZ, [RZ] ;  /* 0x00000000fffff984 */ /* 0x000fe20000000800 */
[----:B------:R-:W-:Y:S01]  /*b450*/  @!PT LDS RZ, [RZ] ;  /* 0x00000000fffff984 */ /* 0x000fe20000000800 */
[----:B------:R-:W-:Y:S01]  /*b460*/  @!PT LDS RZ, [RZ] ;  /* 0x00000000fffff984 */ /* 0x000fe20000000800 */
[----:B------:R2:W-:Y:S01]  /*b470*/  @!P1 LDGSTS.E.BYPASS.LTC128B.128 [R0+0x1bc00], desc[UR4][R2.64], !P0 ;  /* 0x1bc0000002009fae */ /* 0x0005e2000c101d44 */
[----:B------:R-:W-:Y:S01]  /*b480*/  NOP ;  /* 0x0000000000007918 */ /* 0x000fe20000000000 */
[----:B------:R-:W-:Y:S02]  /*b490*/  SYNCS.ARRIVE.TRANS64.RED.A0T1 RZ, [UR38+0x32400], RZ ;  /* 0x032400ffffff79a7 */ /* 0x000fe40008200426 */
[----:B------:R-:W-:Y:S01]  /*b4a0*/  ARRIVES.LDGSTSBAR.64.TRANSCNT [UR38+0x32400] ;  /* 0x03240000ff0079b0 */ /* 0x000fe20008000aa6 */
[----:B--2---:R-:W2:Y:S01]  /*b4b0*/  LDC.64 R2, c[0x0][0x3d8] ;  /* 0x0000f600ff027b82 */ /* 0x004ea20000000a00 */
[----:B------:R-:W-:Y:S01]  /*b4c0*/  NOP ;  /* 0x0000000000007918 */ /* 0x000fe20000000000 */
[C---:B--2---:R-:W-:Y:S01]  /*b4d0*/  IMAD R0, R2.reuse, UR43, RZ ;  /* 0x0000002b02007c24 */ /* 0x044fe2000f8e02ff */
[----:B------:R-:W-:Y:S01]  /*b4e0*/  UIADD3 UR4, UR38, 0x22400, URZ ;  /* 0x0002240026047890 */ /* 0x000fe2000fffe03f */
[----:B-1----:R-:W-:Y:S01]  /*b4f0*/  IMAD.WIDE.U32 R4, R2, UR36, RZ ;  /* 0x0000002402047c25 */ /* 0x002fe2000f8e00ff */
[----:B------:R-:W-:Y:S02]  /*b500*/  SYNCS.ARRIVE.TRANS64.A1T0 RZ, [UR38+0x32400], RZ ;  /* 0x032400ffffff79a7 */ /* 0x000fe40008100026 */
[----:B------:R-:W-:Y:S01]  /*b510*/  ULOP3.LUT UP0, URZ, UR4, 0x3ff, URZ, 0xc0, !UPT ;  /* 0x000003ff043f7892 */ /* 0x000fe2000f80c03f */
[----:B------:R-:W-:Y:S01]  /*b520*/  IMAD R3, R3, UR36, R0 ;  /* 0x0000002403037c24 */ /* 0x000fe2000f8e0200 */
[----:B------:R1:W-:Y:S03]  /*b530*/  STL.64 [R1+0x28], R4 ;  /* 0x0000280401007387 */ /* 0x0003e60000100a00 */
[----:B------:R-:W-:Y:S01]  /*b540*/  IMAD.IADD R0, R5, 0x1, R3 ;  /* 0x0000000105007824 */ /* 0x000fe200078e0203 */
[----:B------:R-:W-:-:S04]  /*b550*/  PLOP3.LUT P0, PT, PT, PT, UP0, 0x80, 0x0 ;  /* 0x000000000000781c */ /* 0x000fc80003f0f008 */
[----:B------:R1:W-:Y:S09]  /*b560*/  STL [R1+0x34], R0 ;  /* 0x0000340001007387 */ /* 0x0003f20000100800 */
[----:B------:R-:W-:Y:S05]  /*b570*/  @!P0 BRA `(.L_x_215) ;  /* 0x0000000000408947 */ /* 0x000fea0003800000 */
[----:B------:R-:W-:Y:S01]  /*b580*/  MOV R2, 0x0 ;  /* 0x0000000000027802 */ /* 0x000fe20000000f00 */
[----:B------:R-:W-:Y:S01]  /*b590*/  ULDC.64 UR6, c[0x4][0x98] ;  /* 0x0100260000067ab9 */ /* 0x000fe20000000a00 */
[----:B------:R-:W-:Y:S01]  /*b5a0*/  ULDC.64 UR8, c[0x4][0xa0] ;  /* 0x0100280000087ab9 */ /* 0x000fe20000000a00 */
[----:B------:R-:W-:Y:S01]  /*b5b0*/  ULDC.64 UR4, c[0x4][0x28] ;  /* 0x01000a0000047ab9 */ /* 0x000fe20000000a00 */
[----:B-1----:R-:W-:Y:S01]  /*b5c0*/  IMAD.U32 R4, RZ, RZ, UR6 ;  /* 0x00000006ff047e24 */ /* 0x002fe2000f8e00ff */
[----:B------:R-:W-:Y:S01]  /*b5d0*/  MOV R6, UR8 ;  /* 0x0000000800067c02 */ /* 0x000fe20008000f00 */
[----:B------:R-:W1:Y:S01]  /*b5e0*/  LDC.64 R2, c[0x4][R2] ;  /* 0x0100000002027b82 */ /* 0x000e620000000a00 */
[----:B------:R-:W-:Y:S02]  /*b5f0*/  IMAD.U32 R5, RZ, RZ, UR7 ;  /* 0x00000007ff057e24 */ /* 0x000fe4000f8e00ff */
[----:B------:R-:W-:Y:S02]  /*b600*/  IMAD.U32 R7, RZ, RZ, UR9 ;  /* 0x00000009ff077e24 */ /* 0x000fe4000f8e00ff */
[----:B0-----:R-:W-:-:S02]  /*b610*/  IMAD.U32 R10, RZ, RZ, UR4 ;  /* 0x00000004ff0a7e24 */ /* 0x001fc4000f8e00ff */
[----:B------:R-:W-:Y:S02]  /*b620*/  IMAD.U32 R11, RZ, RZ, UR5 ;  /* 0x00000005ff0b7e24 */ /* 0x000fe4000f8e00ff */
[----:B------:R-:W-:Y:S02]  /*b630*/  IMAD.MOV.U32 R8, RZ, RZ, 0x70 ;  /* 0x00000070ff087424 */ /* 0x000fe400078e00ff */
[----:B------:R-:W-:Y:S02]  /*b640*/  IMAD.MOV.U32 R12, RZ, RZ, 0x1 ;  /* 0x00000001ff0c7424 */ /* 0x000fe400078e00ff */
[----:B------:R-:W-:-:S07]  /*b650*/  IMAD.MOV.U32 R13, RZ, RZ, RZ ;  /* 0x000000ffff0d7224 */ /* 0x000fce00078e00ff */
[----:B------:R-:W-:-:S07]  /*b660*/  LEPC R20, `(.L_x_215) ;  /* 0x000000001014794e */ /* 0x000fce0000000000 */
[----:B-1----:R-:W-:Y:S05]  /*b670*/  CALL.ABS.NOINC R2 ;  /* 0x0000000002007343 */ /* 0x002fea0003c00000 */
.L_x_215:
[----:B-1----:R-:W2:Y:S01]  /*b680*/  LDL.LU.64 R4, [R1+0x28] ;  /* 0x0000280001047983 */ /* 0x002ea20000300a00 */
[----:B------:R-:W1:Y:S01]  /*b690*/  LDC R6, c[0x0][0x448] ;  /* 0x00011200ff067b82 */ /* 0x000e620000000800 */
[----:B------:R-:W-:Y:S02]  /*b6a0*/  ULDC.64 UR8, c[0x0][0x3e0] ;  /* 0x0000f80000087ab9 */ /* 0x000fe40000000a00 */
[----:B------:R-:W3:Y:S01]  /*b6b0*/  LDL.LU R2, [R1+0x34] ;  /* 0x0000340001027983 */ /* 0x000ee20000300800 */
[----:B------:R-:W-:Y:S01]  /*b6c0*/  UIMAD UR6, UR46, UR8, URZ ;  /* 0x000000082e0672a4 */ /* 0x000fe2000f8e023f */
[----:B------:R-:W4:Y:S03]  /*b6d0*/  S2R R3, SR_TID.X ;  /* 0x0000000000037919 */ /* 0x000f260000002100 */
[----:B------:R-:W-:Y:S01]  /*b6e0*/  UIMAD UR6, UR45, UR9, UR6 ;  /* 0x000000092d0672a4 */ /* 0x000fe2000f8e0206 */
[----:B-1----:R-:W-:-:S02]  /*b6f0*/  ISETP.NE.AND P0, PT, R6, 0x1, PT ;  /* 0x000000010600780c */ /* 0x002fc40003f05270 */
[C---:B----4-:R-:W-:Y:S01]  /*b700*/  LOP3.LUT R0, R3.reuse, 0x7f, RZ, 0xc0, !PT ;  /* 0x0000007f03007812 */ /* 0x050fe200078ec0ff */
[----:B------:R-:W-:-:S10]  /*b710*/  IMAD.SHL.U32 R15, R3, 0x10, RZ ;  /* 0x00000010030f7824 */ /* 0x000fd400078e00ff */
[----:B------:R-:W1:Y:S01]  /*b720*/  @P0 LDC R3, c[0x0][0x44c] ;  /* 0x00011300ff030b82 */ /* 0x000e620000000800 */
[----:B--2---:R-:W-:Y:S02]  /*b730*/  R2UR UR5, R5 ;  /* 0x00000000050572ca */ /* 0x004fe400000e0000 */
[----:B------:R-:W-:Y:S01]  /*b740*/  R2UR UR4, R4 ;  /* 0x00000000040472ca */ /* 0x000fe200000e0000 */
[----:B------:R-:W2:Y:S01]  /*b750*/  S2R R5, SR_TID.X ;  /* 0x0000000000057919 */ /* 0x000ea20000002100 */
[----:B---3--:R-:W-:Y:S02]  /*b760*/  R2UR UR5, R2 ;  /* 0x00000000020572ca */ /* 0x008fe400000e0000 */
[----:B------:R-:W-:Y:S01]  /*b770*/  SHF.R.U32.HI R4, RZ, 0x3, R0 ;  /* 0x00000003ff047819 */ /* 0x000fe20000011600 */
[----:B------:R-:W3:Y:S01]  /*b780*/  S2R R2, SR_CTAID.X ;  /* 0x0000000000027919 */ /* 0x000ee20000002500 */
[----:B------:R-:W4:Y:S02]  /*b790*/  @P0 LDC R0, c[0x0][0x450] ;  /* 0x00011400ff000b82 */ /* 0x000f240000000800 */
[----:B------:R-:W-:-:S07]  /*b7a0*/  LOP3.LUT R4, R4, 0x70, R15, 0xf8, !PT ;  /* 0x0000007004047812 */ /* 0x000fce00078ef80f */
[----:B------:R-:W-:-:S03]  /*b7b0*/  UIMAD.WIDE.U32 UR4, UR45, UR8, UR4 ;  /* 0x000000082d0472a5 */ /* 0x000fc6000f8e0004 */
[----:B------:R-:W-:Y:S01]  /*b7c0*/  ULDC.64 UR8, c[0x0][0x3d0] ;  /* 0x0000f40000087ab9 */ /* 0x000fe20000000a00 */
[----:B------:R-:W-:Y:S01]  /*b7d0*/  UIADD3 UR5, UR5, UR6, URZ ;  /* 0x0000000605057290 */ /* 0x000fe2000fffe03f */
[----:B--2---:R-:W-:Y:S02]  /*b7e0*/  IMAD.SHL.U32 R8, R5, 0x8, RZ ;  /* 0x0000000805087824 */ /* 0x004fe400078e00ff */
[----:B---3--:R-:W-:-:S03]  /*b7f0*/  IMAD R4, R2, 0x80, R4 ;  /* 0x0000008002047824 */ /* 0x008fc600078e0204 */
[----:B------:R-:W-:Y:S01]  /*b800*/  LOP3.LUT R8, R8, 0x38, RZ, 0xc0, !PT ;  /* 0x0000003808087812 */ /* 0x000fe200078ec0ff */
[----:B-1----:R-:W-:-:S04]  /*b810*/  @P0 IMAD.HI.U32 R3, R4, R3, RZ ;  /* 0x0000000304030227 */ /* 0x002fc800078e00ff */
[----:B------:R-:W-:Y:S01]  /*b820*/  IMAD.MOV.U32 R2, RZ, RZ, R4 ;  /* 0x000000ffff027224 */ /* 0x000fe200078e0004 */
[----:B----4-:R-:W-:Y:S02]  /*b830*/  @P0 SHF.R.U32.HI R2, RZ, R0, R3 ;  /* 0x00000000ff020219 */ /* 0x010fe40000011603 */
[----:B------:R-:W-:-:S03]  /*b840*/  MOV R3, UR8 ;  /* 0x0000000800037c02 */ /* 0x000fc60008000f00 */
[----:B------:R-:W-:-:S04]  /*b850*/  IMAD.MOV R0, RZ, RZ, -R2 ;  /* 0x000000ffff007224 */ /* 0x000fc800078e0a02 */
[----:B------:R-:W-:Y:S01]  /*b860*/  IMAD R0, R6, R0, R4 ;  /* 0x0000000006007224 */ /* 0x000fe200078e0204 */
[----:B------:R-:W-:-:S05]  /*b870*/  SHF.R.S32.HI R4, RZ, 0x1f, R2 ;  /* 0x0000001fff047819 */ /* 0x000fca0000011402 */
[----:B------:R-:W-:-:S04]  /*b880*/  IMAD R4, R4, UR8, RZ ;  /* 0x0000000804047c24 */ /* 0x000fc8000f8e02ff */
[C---:B------:R-:W-:Y:S02]  /*b890*/  IMAD R4, R2.reuse, UR9, R4 ;  /* 0x0000000902047c24 */ /* 0x040fe4000f8e0204 */
[----:B------:R-:W-:Y:S01]  /*b8a0*/  IMAD.WIDE.U32 R2, R2, R3, UR4 ;  /* 0x0000000402027e25 */ /* 0x000fe2000f8e0003 */
[----:B------:R-:W-:-:S03]  /*b8b0*/  ULDC.64 UR4, c[0x0][0x3c8] ;  /* 0x0000f20000047ab9 */ /* 0x000fc60000000a00 */
[----:B------:R-:W-:Y:S01]  /*b8c0*/  IMAD.IADD R3, R3, 0x1, R4 ;  /* 0x0000000103037824 */ /* 0x000fe200078e0204 */
[----:B------:R-:W-:Y:S01]  /*b8d0*/  SHF.R.S32.HI R4, RZ, 0x1f, R0 ;  /* 0x0000001fff047819 */ /* 0x000fe20000011400 */
[----:B------:R-:W-:-:S04]  /*b8e0*/  IMAD.WIDE.U32 R2, R0, UR4, R2 ;  /* 0x0000000400027c25 */ /* 0x000fc8000f8e0002 */
[----:B------:R-:W-:-:S04]  /*b8f0*/  IMAD R4, R4, UR4, RZ ;  /* 0x0000000404047c24 */ /* 0x000fc8000f8e02ff */
[----:B------:R-:W-:Y:S01]  /*b900*/  IMAD R4, R0, UR5, R4 ;  /* 0x0000000500047c24 */ /* 0x000fe2000f8e0204 */
[----:B------:R-:W-:Y:S01]  /*b910*/  ULDC.64 UR4, c[0x0][0x390] ;  /* 0x0000e40000047ab9 */ /* 0x000fe20000000a00 */
[----:B------:R-:W-:Y:S02]  /*b920*/  LOP3.LUT R0, R8, 0x40, RZ, 0xfc, !PT ;  /* 0x0000004008007812 */ /* 0x000fe400078efcff */
[----:B------:R-:W-:Y:S01]  /*b930*/  IMAD.IADD R4, R3, 0x1, R4 ;  /* 0x0000000103047824 */ /* 0x000fe200078e0204 */
[----:B------:R-:W-:Y:S01]  /*b940*/  LEA R5, P0, R2, UR4, 0x1 ;  /* 0x0000000402057c11 */ /* 0x000fe2000f8008ff */
[----:B------:R-:W-:Y:S02]  /*b950*/  ULDC UR4, c[0x0][0x3b8] ;  /* 0x0000ee0000047ab9 */ /* 0x000fe40000000800 */
[----:B------:R-:W-:Y:S02]  /*b960*/  ISETP.GE.AND P3, PT, R8, UR4, PT ;  /* 0x0000000408007c0c */ /* 0x000fe4000bf66270 */
[----:B------:R-:W-:-:S02]  /*b970*/  LEA.HI.X R4, R2, UR5, R4, 0x1, P0 ;  /* 0x0000000502047c11 */ /* 0x000fc400080f0c04 */
[----:B------:R-:W-:Y:S02]  /*b980*/  ISETP.GE.AND P0, PT, R0, UR4, PT ;  /* 0x0000000400007c0c */ /* 0x000fe4000bf06270 */
[----:B------:R-:W-:-:S04]  /*b990*/  LOP3.LUT R0, R8, 0x80, RZ, 0xfc, !PT ;  /* 0x0000008008007812 */ /* 0x000fc800078efcff */
[----:B------:R-:W-:Y:S02]  /*b9a0*/  ISETP.GE.AND P1, PT, R0, UR4, PT ;  /* 0x0000000400007c0c */ /* 0x000fe4000bf26270 */
[----:B------:R-:W-:-:S04]  /*b9b0*/  LOP3.LUT R0, R8, 0xc0, RZ, 0xfc, !PT ;  /* 0x000000c008007812 */ /* 0x000fc800078efcff */
[----:B------:R-:W-:Y:S01]  /*b9c0*/  ISETP.GE.AND P2, PT, R0, UR4, PT ;  /* 0x0000000400007c0c */ /* 0x000fe2000bf46270 */
[----:B------:R-:W-:-:S03]  /*b9d0*/  UMOV UR4, 0xffffffff ;  /* 0xffffffff00047882 */ /* 0x000fc60000000000 */
[----:B------:R-:W-:Y:S09]  /*b9e0*/  BRA.DIV UR4, `(.L_x_216) ;  /* 0x0000003a04e47947 */ /* 0x000ff2000b800000 */
[----:B------:R-:W2:Y:S01]  /*b9f0*/  LDL.LU R3, [R1+0x4] ;  /* 0x0000040001037983 */ /* 0x000ea20000300800 */
[----:B------:R-:W-:-:S03]  /*ba00*/  ULDC UR4, c[0x0][0x288] ;  /* 0x0000a20000047ab9 */ /* 0x000fc60000000800 */
[----:B------:R-:W3:Y:S01]  /*ba10*/  LDL.LU R2, [R1+0xc] ;  /* 0x00000c0001027983 */ /* 0x000ee20000300800 */
[----:B------:R-:W-:-:S03]  /*ba20*/  IMAD R0, R6, UR4, RZ ;  /* 0x0000000406007c24 */ /* 0x000fc6000f8e02ff */
[----:B------:R-:W4:Y:S01]  /*ba30*/  LDL.LU R13, [R1+0x10] ;  /* 0x00001000010d7983 */ /* 0x000f220000300800 */
[----:B0-----:R-:W0:Y:S01]  /*ba40*/  S2R R10, SR_TID.X ;  /* 0x00000000000a7919 */ /* 0x001e220000002100 */
[----:B------:R-:W1:Y:S02]  /*ba50*/  S2R R7, SR_TID.X ;  /* 0x0000000000077919 */ /* 0x000e640000002100 */
[----:B------:R-:W5:Y:S01]  /*ba60*/  LDL.LU R8, [R1+0x14] ;  /* 0x0000140001087983 */ /* 0x000f620000300800 */
[----:B0-----:R-:W-:Y:S01]  /*ba70*/  LOP3.LUT R10, R10, 0x7f, RZ, 0xc0, !PT ;  /* 0x0000007f0a0a7812 */ /* 0x001fe200078ec0ff */
[----:B-1----:R-:W-:-:S04]  /*ba80*/  IMAD.SHL.U32 R12, R7, 0x8, RZ ;  /* 0x00000008070c7824 */ /* 0x002fc800078e00ff */
[----:B------:R-:W-:Y:S02]  /*ba90*/  IMAD.SHL.U32 R11, R10, 0x8, RZ ;  /* 0x000000080a0b7824 */ /* 0x000fe400078e00ff */
[----:B------:R-:W-:Y:S01]  /*baa0*/  IMAD.SHL.U32 R10, R7, 0x8, RZ ;  /* 0x00000008070a7824 */ /* 0x000fe200078e00ff */
[----:B------:R-:W-:-:S04]  /*bab0*/  LOP3.LUT R12, R12, 0x38, RZ, 0xc0, !PT ;  /* 0x000000380c0c7812 */ /* 0x000fc800078ec0ff */
[----:B------:R-:W-:-:S04]  /*bac0*/  LOP3.LUT R10, R10, 0x1f8, RZ, 0xc0, !PT ;  /* 0x000001f80a0a7812 */ /* 0x000fc800078ec0ff */
[----:B------:R-:W-:Y:S02]  /*bad0*/  LOP3.LUT R10, R10, 0x38, R7, 0x78, !PT ;  /* 0x000000380a0a7812 */ /* 0x000fe400078e7807 */
[----:B------:R-:W5:Y:S02]  /*bae0*/  LDL.LU R7, [R1+0x18] ;  /* 0x0000180001077983 */ /* 0x000f640000300800 */
[----:B------:R-:W-:Y:S01]  /*baf0*/  LOP3.LUT R10, R10, 0x200, R11, 0xf8, !PT ;  /* 0x000002000a0a7812 */ /* 0x000fe200078ef80b */
[----:B------:R-:W-:Y:S01]  /*bb00*/  ULDC.64 UR6, c[0x0][0x208] ;  /* 0x0000820000067ab9 */ /* 0x000fe20000000a00 */
[----:B------:R-:W-:Y:S04]  /*bb10*/  SHFL.IDX PT, R6, R4, 0x1, 0x181f ;  /* 0x00381f0004067f89 */ /* 0x000fe800000e0000 */
[----:B------:R-:W5:Y:S01]  /*bb20*/  LDL.LU R15, [R1+0x1c] ;  /* 0x00001c00010f7983 */ /* 0x000f620000300800 */
[----:B--2---:R-:W-:-:S03]  /*bb30*/  ISETP.GE.AND P5, PT, R3, R0, PT ;  /* 0x000000000300720c */ /* 0x004fc60003fa6270 */
[----:B------:R-:W0:Y:S01]  /*bb40*/  SHFL.IDX PT, R3, R5, RZ, 0x181f ;  /* 0x00181fff05037589 */ /* 0x000e2200000e0000 */
[----:B---3--:R-:W-:-:S03]  /*bb50*/  ISETP.GE.AND P4, PT, R2, R0, PT ;  /* 0x000000000200720c */ /* 0x008fc60003f86270 */
[----:B------:R-:W1:Y:S06]  /*bb60*/  SHFL.IDX PT, R2, R4, RZ, 0x181f ;  /* 0x00181fff04027589 */ /* 0x000e6c00000e0000 */
[----:B0-----:R-:W-:-:S05]  /*bb70*/  @!P5 LEA R3, P6, R12, R3, 0x1 ;  /* 0x000000030c03d211 */ /* 0x001fca00078c08ff */
[----:B-1----:R-:W-:-:S05]  /*bb80*/  @!P5 IMAD.X R2, RZ, RZ, R2, P6 ;  /* 0x000000ffff02d224 */ /* 0x002fca00030e0602 */
[----:B------:R-:W-:-:S04]  /*bb90*/  @!P5 LOP3.LUT R3, R3, R2, RZ, 0x3c, !PT ;  /* 0x000000020303d212 */ /* 0x000fc800078e3cff */
[C---:B------:R-:W-:Y:S02]  /*bba0*/  @!P5 LOP3.LUT R2, R3.reuse, R2, RZ, 0x3c, !PT ;  /* 0x000000020302d212 */ /* 0x040fe400078e3cff */
[----:B------:R-:W-:Y:S02]  /*bbb0*/  @!P5 LEA R21, R10, UR38, 0x1 ;  /* 0x000000260a15dc11 */ /* 0x000fe4000f8e08ff */
[----:B------:R-:W-:-:S05]  /*bbc0*/  @!P5 LOP3.LUT R3, R3, R2, RZ, 0x3c, !PT ;  /* 0x000000020303d212 */ /* 0x000fca00078e3cff */
[----:B------:R-:W-:Y:S04]  /*bbd0*/  @!P5 LDGSTS.E.BYPASS.LTC128B.128 [R21+0x22400], desc[UR6][R2.64], !P3 ;  /* 0x224000000215dfae */ /* 0x000fe8000d901d46 */
[----:B------:R-:W-:Y:S04]  /*bbe0*/  @!P5 LDGSTS.E.BYPASS.LTC128B.128 [R21+0x26400], desc[UR6][R2.64+0x80], !P0 ;  /* 0x264000800215dfae */ /* 0x000fe8000c101d46 */
[----:B------:R-:W-:Y:S04]  /*bbf0*/  @!P5 LDGSTS.E.BYPASS.LTC128B.128 [R21+0x2a400], desc[UR6][R2.64+0x100], !P1 ;  /* 0x2a4001000215dfae */ /* 0x000fe8000c901d46 */
[----:B------:R0:W-:Y:S04]  /*bc00*/  @!P5 LDGSTS.E.BYPASS.LTC128B.128 [R21+0x2e400], desc[UR6][R2.64+0x180], !P2 ;  /* 0x2e4001800215dfae */ /* 0x0001e8000d101d46 */
[----:B0-----:R-:W0:Y:S01]  /*bc10*/  SHFL.IDX PT, R2, R5, 0x1, 0x181f ;  /* 0x00381f0005027f89 */ /* 0x001e2200000e0000 */
[----:B------:R-:W-:-:S02]  /*bc20*/  @!P4 LEA R9, R10, UR38, 0x1 ;  /* 0x000000260a09cc11 */ /* 0x000fc4000f8e08ff */
[----:B0-----:R-:W-:-:S05]  /*bc30*/  @!P4 LEA R2, P6, R12, R2, 0x1 ;  /* 0x000000020c02c211 */ /* 0x001fca00078c08ff */
[----:B------:R-:W-:-:S05]  /*bc40*/  @!P4 IMAD.X R3, RZ, RZ, R6, P6 ;  /* 0x000000ffff03c224 */ /* 0x000fca00030e0606 */
[----:B------:R-:W-:Y:S04]  /*bc50*/  @!P4 LDGSTS.E.BYPASS.LTC128B.128 [R9+0x22c00], desc[UR6][R2.64], !P3 ;  /* 0x22c000000209cfae */ /* 0x000fe8000d901d46 */
[----:B------:R-:W-:Y:S04]  /*bc60*/  @!P4 LDGSTS.E.BYPASS.LTC128B.128 [R9+0x26c00], desc[UR6][R2.64+0x80], !P0 ;  /* 0x26c000800209cfae */ /* 0x000fe8000c101d46 */
[----:B------:R-:W-:Y:S04]  /*bc70*/  @!P4 LDGSTS.E.BYPASS.LTC128B.128 [R9+0x2ac00], desc[UR6][R2.64+0x100], !P1 ;  /* 0x2ac001000209cfae */ /* 0x000fe8000c901d46 */
[----:B------:R0:W-:Y:S01]  /*bc80*/  @!P4 LDGSTS.E.BYPASS.LTC128B.128 [R9+0x2ec00], desc[UR6][R2.64+0x180], !P2 ;  /* 0x2ec001800209cfae */ /* 0x0001e2000d101d46 */
[----:B----4-:R-:W-:-:S03]  /*bc90*/  ISETP.GE.AND P4, PT, R13, R0, PT ;  /* 0x000000000d00720c */ /* 0x010fc60003f86270 */
[----:B------:R-:W2:Y:S04]  /*bca0*/  LDL.LU R13, [R1+0x20] ;  /* 0x00002000010d7983 */ /* 0x000ea80000300800 */
[----:B0-----:R-:W0:Y:S04]  /*bcb0*/  SHFL.IDX PT, R2, R5, 0x2, 0x181f ;  /* 0x00581f0005027f89 */ /* 0x001e2800000e0000 */
[----:B------:R-:W1:Y:S02]  /*bcc0*/  SHFL.IDX PT, R6, R4, 0x2, 0x181f ;  /* 0x00581f0004067f89 */ /* 0x000e6400000e0000 */
[----:B------:R-:W-:-:S02]  /*bcd0*/  @!P4 LEA R21, R10, UR38, 0x1 ;  /* 0x000000260a15cc11 */ /* 0x000fc4000f8e08ff */
[----:B------:R-:W3:Y:S01]  /*bce0*/  SHFL.IDX PT, R14, R5, 0x3, 0x181f ;  /* 0x00781f00050e7f89 */ /* 0x000ee200000e0000 */
[----:B0-----:R-:W-:-:S05]  /*bcf0*/  @!P4 LEA R2, P6, R12, R2, 0x1 ;  /* 0x000000020c02c211 */ /* 0x001fca00078c08ff */
[----:B-1----:R-:W-:Y:S02]  /*bd00*/  @!P4 IMAD.X R3, RZ, RZ, R6, P6 ;  /* 0x000000ffff03c224 */ /* 0x002fe400030e0606 */
[----:B------:R-:W0:Y:S04]  /*bd10*/  SHFL.IDX PT, R6, R4, 0x3, 0x181f ;  /* 0x00781f0004067f89 */ /* 0x000e2800000e0000 */
[----:B------:R-:W-:Y:S04]  /*bd20*/  @!P4 LDGSTS.E.BYPASS.LTC128B.128 [R21+0x23400], desc[UR6][R2.64], !P3 ;  /* 0x234000000215cfae */ /* 0x000fe8000d901d46 */
[----:B------:R-:W-:Y:S04]  /*bd30*/  @!P4 LDGSTS.E.BYPASS.LTC128B.128 [R21+0x27400], desc[UR6][R2.64+0x80], !P0 ;  /* 0x274000800215cfae */ /* 0x000fe8000c101d46 */
[----:B------:R-:W-:Y:S04]  /*bd40*/  @!P4 LDGSTS.E.BYPASS.LTC128B.128 [R21+0x2b400], desc[UR6][R2.64+0x100], !P1 ;  /* 0x2b4001000215cfae */ /* 0x000fe8000c901d46 */
[----:B------:R3:W-:Y:S01]  /*bd50*/  @!P4 LDGSTS.E.BYPASS.LTC128B.128 [R21+0x2f400], desc[UR6][R2.64+0x180], !P2 ;  /* 0x2f4001800215cfae */ /* 0x0007e2000d101d46 */
[----:B-----5:R-:W-:-:S13]  /*bd60*/  ISETP.GE.AND P4, PT, R8, R0, PT ;  /* 0x000000000800720c */ /* 0x020fda0003f86270 */
[----:B---3--:R-:W-:Y:S02]  /*bd70*/  @!P4 LEA R2, P6, R12, R14, 0x1 ;  /* 0x0000000e0c02c211 */ /* 0x008fe400078c08ff */
[----:B------:R-:W1:Y:S01]  /*bd80*/  SHFL.IDX PT, R14, R5, 0x4, 0x181f ;  /* 0x00981f00050e7f89 */ /* 0x000e6200000e0000 */
[----:B------:R-:W-:Y:S02]  /*bd90*/  @!P4 LEA R9, R10, UR38, 0x1 ;  /* 0x000000260a09cc11 */ /* 0x000fe4000f8e08ff */
[----:B0-----:R-:W-:Y:S02]  /*bda0*/  @!P4 IMAD.X R3, RZ, RZ, R6, P6 ;  /* 0x000000ffff03c224 */ /* 0x001fe400030e0606 */
[----:B------:R-:W0:Y:S04]  /*bdb0*/  SHFL.IDX PT, R6, R4, 0x4, 0x181f ;  /* 0x00981f0004067f89 */ /* 0x000e2800000e0000 */
[----:B------:R-:W-:Y:S04]  /*bdc0*/  @!P4 LDGSTS.E.BYPASS.LTC128B.128 [R9+0x23c00], desc[UR6][R2.64], !P3 ;  /* 0x23c000000209cfae */ /* 0x000fe8000d901d46 */
[----:B------:R-:W-:Y:S04]  /*bdd0*/  @!P4 LDGSTS.E.BYPASS.LTC128B.128 [R9+0x27c00], desc[UR6][R2.64+0x80], !P0 ;  /* 0x27c000800209cfae */ /* 0x000fe8000c101d46 */
[----:B------:R-:W-:Y:S04]  /*bde0*/  @!P4 LDGSTS.E.BYPASS.LTC128B.128 [R9+0x2bc00], desc[UR6][R2.64+0x100], !P1 ;  /* 0x2bc001000209cfae */ /* 0x000fe8000c901d46 */
[----:B------:R3:W-:Y:S01]  /*bdf0*/  @!P4 LDGSTS.E.BYPASS.LTC128B.128 [R9+0x2fc00], desc[UR6][R2.64+0x180], !P2 ;  /* 0x2fc001800209cfae */ /* 0x0007e2000d101d46 */
[----:B------:R-:W-:-:S13]  /*be00*/  ISETP.GE.AND P4, PT, R7, R0, PT ;  /* 0x000000000700720c */ /* 0x000fda0003f86270 */
[----:B-1----:R-:W-:-:S04]  /*be10*/  @!P4 LEA R8, P6, R12, R14, 0x1 ;  /* 0x0000000e0c08c211 */ /* 0x002fc800078c08ff */
[----:B0-----:R-:W-:Y:S01]  /*be20*/  @!P4 IADD3.X R21, RZ, R6, RZ, P6, !PT ;  /* 0x00000006ff15c210 */ /* 0x001fe200037fe4ff */
[----:B------:R-:W0:Y:S01]  /*be30*/  SHFL.IDX PT, R14, R5, 0x5, 0x181f ;  /* 0x00b81f00050e7f89 */ /* 0x000e2200000e0000 */
[----:B------:R-:W-:Y:S01]  /*be40*/  @!P4 LEA R7, R10, UR38, 0x1 ;  /* 0x000000260a07cc11 */ /* 0x000fe2000f8e08ff */
[----:B---3--:R-:W-:Y:S02]  /*be50*/  @!P4 IMAD.MOV.U32 R2, RZ, RZ, R8 ;  /* 0x000000ffff02c224 */ /* 0x008fe400078e0008 */
[----:B------:R-:W-:Y:S01]  /*be60*/  @!P4 IMAD.MOV.U32 R3, RZ, RZ, R21 ;  /* 0x000000ffff03c224 */ /* 0x000fe200078e0015 */
[----:B------:R-:W1:Y:S04]  /*be70*/  SHFL.IDX PT, R6, R4, 0x5, 0x181f ;  /* 0x00b81f0004067f89 */ /* 0x000e6800000e0000 */
[----:B------:R-:W-:Y:S04]  /*be80*/  @!P4 LDGSTS.E.BYPASS.LTC128B.128 [R7+0x24400], desc[UR6][R2.64], !P3 ;  /* 0x244000000207cfae */ /* 0x000fe8000d901d46 */
[----:B------:R-:W-:Y:S04]  /*be90*/  @!P4 LDGSTS.E.BYPASS.LTC128B.128 [R7+0x28400], desc[UR6][R2.64+0x80], !P0 ;  /* 0x284000800207cfae */ /* 0x000fe8000c101d46 */
[----:B------:R-:W-:Y:S04]  /*bea0*/  @!P4 LDGSTS.E.BYPASS.LTC128B.128 [R7+0x2c400], desc[UR6][R2.64+0x100], !P1 ;  /* 0x2c4001000207cfae */ /* 0x000fe8000c901d46 */
[----:B------:R3:W-:Y:S01]  /*beb0*/  @!P4 LDGSTS.E.BYPASS.LTC128B.128 [R7+0x30400], desc[UR6][R2.64+0x180], !P2 ;  /* 0x304001800207cfae */ /* 0x0007e2000d101d46 */
[----:B------:R-:W-:-:S13]  /*bec0*/  ISETP.GE.AND P4, PT, R15, R0, PT ;  /* 0x000000000f00720c */ /* 0x000fda0003f86270 */
[----:B0-----:R-:W-:-:S05]  /*bed0*/  @!P4 LEA R14, P6, R12, R14, 0x1 ;  /* 0x0000000e0c0ec211 */ /* 0x001fca00078c08ff */
[----:B-1----:R-:W-:Y:S02]  /*bee0*/  @!P4 IMAD.X R9, RZ, RZ, R6, P6 ;  /* 0x000000ffff09c224 */ /* 0x002fe400030e0606 */
[----:B---3--:R-:W-:Y:S02]  /*bef0*/  @!P4 IMAD.MOV.U32 R2, RZ, RZ, R14 ;  /* 0x000000ffff02c224 */ /* 0x008fe400078e000e */
[----:B------:R-:W0:Y:S01]  /*bf00*/  SHFL.IDX PT, R14, R5, 0x6, 0x181f ;  /* 0x00d81f00050e7f89 */ /* 0x000e2200000e0000 */
[----:B------:R-:W-:Y:S01]  /*bf10*/  @!P4 LEA R21, R10, UR38, 0x1 ;  /* 0x000000260a15cc11 */ /* 0x000fe2000f8e08ff */
[----:B------:R-:W-:Y:S02]  /*bf20*/  @!P4 IMAD.MOV.U32 R3, RZ, RZ, R9 ;  /* 0x000000ffff03c224 */ /* 0x000fe400078e0009 */
[----:B------:R-:W1:Y:S04]  /*bf30*/  SHFL.IDX PT, R6, R4, 0x6, 0x181f ;  /* 0x00d81f0004067f89 */ /* 0x000e6800000e0000 */
[----:B------:R-:W-:Y:S04]  /*bf40*/  @!P4 LDGSTS.E.BYPASS.LTC128B.128 [R21+0x24c00], desc[UR6][R2.64], !P3 ;  /* 0x24c000000215cfae */ /* 0x000fe8000d901d46 */
[----:B------:R-:W-:Y:S04]  /*bf50*/  @!P4 LDGSTS.E.BYPASS.LTC128B.128 [R21+0x28c00], desc[UR6][R2.64+0x80], !P0 ;  /* 0x28c000800215cfae */ /* 0x000fe8000c101d46 */
[----:B------:R-:W-:Y:S04]  /*bf60*/  @!P4 LDGSTS.E.BYPASS.LTC128B.128 [R21+0x2cc00], desc[UR6][R2.64+0x100], !P1 ;  /* 0x2cc001000215cfae */ /* 0x000fe8000c901d46 */
[----:B------:R3:W-:Y:S01]  /*bf70*/  @!P4 LDGSTS.E.BYPASS.LTC128B.128 [R21+0x30c00], desc[UR6][R2.64+0x180], !P2 ;  /* 0x30c001800215cfae */ /* 0x0007e2000d101d46 */
[----:B--2---:R-:W-:-:S13]  /*bf80*/  ISETP.GE.AND P4, PT, R13, R0, PT ;  /* 0x000000000d00720c */ /* 0x004fda0003f86270 */
[----:B0-----:R-:W-:-:S05]  /*bf90*/  @!P4 LEA R14, P6, R12, R14, 0x1 ;  /* 0x0000000e0c0ec211 */ /* 0x001fca00078c08ff */
[----:B-1----:R-:W-:Y:S01]  /*bfa0*/  @!P4 IMAD.X R7, RZ, RZ, R6, P6 ;  /* 0x000000ffff07c224 */ /* 0x002fe200030e0606 */
[----:B------:R-:W-:Y:S01]  /*bfb0*/  @!P4 LEA R9, R10, UR38, 0x1 ;  /* 0x000000260a09cc11 */ /* 0x000fe2000f8e08ff */
[----:B---3--:R-:W-:Y:S02]  /*bfc0*/  @!P4 IMAD.MOV.U32 R2, RZ, RZ, R14 ;  /* 0x000000ffff02c224 */ /* 0x008fe400078e000e */
[----:B------:R-:W-:Y:S01]  /*bfd0*/  @!P4 IMAD.MOV.U32 R3, RZ, RZ, R7 ;  /* 0x000000ffff03c224 */ /* 0x000fe200078e0007 */
[----:B------:R0:W1:Y:S04]  /*bfe0*/  SHFL.IDX PT, R6, R4, 0x7, 0x181f ;  /* 0x00f81f0004067f89 */ /* 0x00006800000e0000 */
[----:B------:R0:W-:Y:S04]  /*bff0*/  @!P4 LDGSTS.E.BYPASS.LTC128B.128 [R9+0x25400], desc[UR6][R2.64], !P3 ;  /* 0x254000000209cfae */ /* 0x0001e8000d901d46 */
[----:B------:R0:W-:Y:S04]  /*c000*/  @!P4 LDGSTS.E.BYPASS.LTC128B.128 [R9+0x29400], desc[UR6][R2.64+0x80], !P0 ;  /* 0x294000800209cfae */ /* 0x0001e8000c101d46 */
[----:B------:R0:W-:Y:S04]  /*c010*/  @!P4 LDGSTS.E.BYPASS.LTC128B.128 [R9+0x2d400], desc[UR6][R2.64+0x100], !P1 ;  /* 0x2d4001000209cfae */ /* 0x0001e8000c901d46 */
[----:B------:R0:W-:Y:S04]  /*c020*/  @!P4 LDGSTS.E.BYPASS.LTC128B.128 [R9+0x31400], desc[UR6][R2.64+0x180], !P2 ;  /* 0x314001800209cfae */ /* 0x0001e8000d101d46 */
[----:B------:R0:W2:Y:S02]  /*c030*/  SHFL.IDX PT, R14, R5, 0x7, 0x181f ;  /* 0x00f81f00050e7f89 */ /* 0x0000a400000e0000 */
.L_x_330:
[----:B------:R-:W3:Y:S01]  /*c040*/  LDL.LU R10, [R1+0x24] ;  /* 0x00002400010a7983 */ /* 0x000ee20000300800 */
[----:B------:R-:W-:Y:S01]  /*c050*/  BSSY B0, `(.L_x_217) ;  /* 0x0000018000007945 */ /* 0x000fe20003800000 */
[----:B---3--:R-:W-:-:S13]  /*c060*/  ISETP.GE.AND P4, PT, R10, R0, PT ;  /* 0x000000000a00720c */ /* 0x008fda0003f86270 */
[----:B------:R-:W-:Y:S05]  /*c070*/  @P4 BRA `(.L_x_218) ;  /* 0x0000000000544947 */ /* 0x000fea0003800000 */
[----:B------:R-:W3:Y:S01]  /*c080*/  S2R R10, SR_TID.X ;  /* 0x00000000000a7919 */ /* 0x000ee20000002100 */
[----:B------:R-:W-:Y:S01]  /*c090*/  ULDC.64 UR4, c[0x0][0x208] ;  /* 0x0000820000047ab9 */ /* 0x000fe20000000a00 */
[----:B0-----:R-:W0:Y:S01]  /*c0a0*/  S2R R3, SR_TID.X ;  /* 0x0000000000037919 */ /* 0x001e220000002100 */
[----:B---3--:R-:W-:Y:S02]  /*c0b0*/  LOP3.LUT R10, R10, 0x7f, RZ, 0xc0, !PT ;  /* 0x0000007f0a0a7812 */ /* 0x008fe400078ec0ff */
[----:B0-----:R-:W-:-:S03]  /*c0c0*/  SHF.L.U32 R2, R3, 0x3, RZ ;  /* 0x0000000303027819 */ /* 0x001fc600000006ff */
[----:B------:R-:W-:Y:S02]  /*c0d0*/  IMAD.SHL.U32 R4, R10, 0x8, RZ ;  /* 0x000000080a047824 */ /* 0x000fe400078e00ff */
[----:B------:R-:W-:Y:S01]  /*c0e0*/  IMAD.SHL.U32 R10, R3, 0x8, RZ ;  /* 0x00000008030a7824 */ /* 0x000fe200078e00ff */
[----:B------:R-:W-:-:S04]  /*c0f0*/  LOP3.LUT R2, R2, 0x38, RZ, 0xc0, !PT ;  /* 0x0000003802027812 */ /* 0x000fc800078ec0ff */
[----:B------:R-:W-:Y:S02]  /*c100*/  LOP3.LUT R10, R10, 0x1f8, RZ, 0xc0, !PT ;  /* 0x000001f80a0a7812 */ /* 0x000fe400078ec0ff */
[----:B--2---:R-:W-:Y:S02]  /*c110*/  LEA R2, P4, R2, R14, 0x1 ;  /* 0x0000000e02027211 */ /* 0x004fe400078808ff */
[----:B------:R-:W-:-:S03]  /*c120*/  LOP3.LUT R10, R10, 0x38, R3, 0x78, !PT ;  /* 0x000000380a0a7812 */ /* 0x000fc600078e7803 */
[----:B-1----:R-:W-:Y:S01]  /*c130*/  IMAD.X R3, RZ, RZ, R6, P4 ;  /* 0x000000ffff037224 */ /* 0x002fe200020e0606 */
[----:B------:R-:W-:-:S04]  /*c140*/  LOP3.LUT R10, R10, 0x200, R4, 0xf8, !PT ;  /* 0x000002000a0a7812 */ /* 0x000fc800078ef804 */
[----:B------:R-:W-:-:S05]  /*c150*/  LEA R5, R10, UR38, 0x1 ;  /* 0x000000260a057c11 */ /* 0x000fca000f8e08ff */
[----:B------:R-:W-:Y:S01]  /*c160*/  @!PT LDS RZ, [RZ] ;  /* 0x00000000fffff984 */ /* 0x000fe20000000800 */
[----:B------:R-:W-:Y:S01]  /*c170*/  @!PT LDS RZ, [RZ] ;  /* 0x00000000fffff984 */ /* 0x000fe20000000800 */
[----:B------:R-:W-:Y:S01]  /*c180*/  @!PT LDS RZ, [RZ] ;  /* 0x00000000fffff984 */ /* 0x000fe20000000800 */
[----:B------:R3:W-:Y:S04]  /*c190*/  LDGSTS.E.BYPASS.LTC128B.128 [R5+0x25c00], desc[UR4][R2.64], !P3 ;  /* 0x25c0000002057fae */ /* 0x0007e8000d901d44 */
[----:B------:R3:W-:Y:S04]  /*c1a0*/  LDGSTS.E.BYPASS.LTC128B.128 [R5+0x29c00], desc[UR4][R2.64+0x80], !P0 ;  /* 0x29c0008002057fae */ /* 0x0007e8000c101d44 */
[----:B------:R3:W-:Y:S04]  /*c1b0*/  LDGSTS.E.BYPASS.LTC128B.128 [R5+0x2dc00], desc[UR4][R2.64+0x100], !P1 ;  /* 0x2dc0010002057fae */ /* 0x0007e8000c901d44 */
[----:B------:R3:W-:Y:S02]  /*c1c0*/  LDGSTS.E.BYPASS.LTC128B.128 [R5+0x31c00], desc[UR4][R2.64+0x180], !P2 ;  /* 0x31c0018002057fae */ /* 0x0007e4000d101d44 */
.L_x_218:
[----:B------:R-:W-:Y:S05]  /*c1d0*/  BSYNC B0 ;  /* 0x0000000000007941 */ /* 0x000fea0003800000 */
.L_x_217:
[----:B------:R-:W-:Y:S01]  /*c1e0*/  NOP ;  /* 0x0000000000007918 */ /* 0x000fe20000000000 */
[----:B------:R-:W-:Y:S01]  /*c1f0*/  SYNCS.ARRIVE.TRANS64.RED.A0T1 RZ, [UR38+0x32410], RZ ;  /* 0x032410ffffff79a7 */ /* 0x000fe20008200426 */
[----:B0--3--:R-:W-:Y:S01]  /*c200*/  IMAD.MOV.U32 R2, RZ, RZ, 0x1 ;  /* 0x00000001ff027424 */ /* 0x009fe200078e00ff */
[----:B------:R-:W-:Y:S04]  /*c210*/  ARRIVES.LDGSTSBAR.64.TRANSCNT [UR38+0x32410] ;  /* 0x03241000ff0079b0 */ /* 0x000fe80008000aa6 */
[----:B------:R-:W-:Y:S01]  /*c220*/  SHF.L.U32 R2, R2, 0x1f, RZ ;  /* 0x0000001f02027819 */ /* 0x000fe200000006ff */
[----:B------:R-:W-:Y:S01]  /*c230*/  NOP ;  /* 0x0000000000007918 */ /* 0x000fe20000000000 */
[----:B------:R-:W-:Y:S02]  /*c240*/  SYNCS.ARRIVE.TRANS64.A1T0 RZ, [UR38+0x32410], RZ ;  /* 0x032410ffffff79a7 */ /* 0x000fe40008100026 */
[----:B------:R-:W0:Y:S02]  /*c250*/  SYNCS.PHASECHK.TRANS64.TRYWAIT P0, [UR38+0x32420], R2 ;  /* 0x03242002ff0075a7 */ /* 0x000e240008000166 */
[----:B0-----:R-:W-:Y:S05]  /*c260*/  @!P0 BRA `(.L_x_219) ;  /* 0x0000004000288947 */ /* 0x001fea0003800000 */
.L_x_331:
[----:B------:R-:W-:Y:S01]  /*c270*/  LOP3.LUT P0, RZ, R17, 0x2, RZ, 0xc0, !PT ;  /* 0x0000000211ff7812 */ /* 0x000fe2000780c0ff */
[----:B------:R-:W-:Y:S01]  /*c280*/  BSSY B0, `(.L_x_220) ;  /* 0x000004b000007945 */ /* 0x000fe20003800000 */
[----:B------:R-:W-:-:S11]  /*c290*/  IMAD.MOV.U32 R0, RZ, RZ, 0x1 ;  /* 0x00000001ff007424 */ /* 0x000fd600078e00ff */
[----:B------:R-:W-:Y:S05]  /*c2a0*/  @!P0 BRA `(.L_x_221) ;  /* 0x0000000400208947 */ /* 0x000fea0003800000 */
[----:B------:R-:W3:Y:S01]  /*c2b0*/  SYNCS.PHASECHK.TRANS64.TRYWAIT P0, [UR38+0x32460], R2 ;  /* 0x03246002ff0075a7 */ /* 0x000ee20008000166 */
[----:B0-----:R-:W0:Y:S02]  /*c2c0*/  S2R R3, SR_TID.X ;  /* 0x0000000000037919 */ /* 0x001e240000002100 */
[----:B0-----:R-:W-:-:S04]  /*c2d0*/  LOP3.LUT R3, R3, 0x7f, RZ, 0xc0, !PT ;  /* 0x0000007f03037812 */ /* 0x001fc800078ec0ff */
[----:B------:R-:W-:Y:S01]  /*c2e0*/  ISETP.NE.AND P1, PT, R3, RZ, PT ;  /* 0x000000ff0300720c */ /* 0x000fe20003f25270 */
[----:B---3--:R-:W-:-:S12]  /*c2f0*/  @!P0 BRA `(.L_x_222) ;  /* 0x00000040001c8947 */ /* 0x008fd80003800000 */
.L_x_332:
[----:B------:R-:W-:Y:S04]  /*c300*/  BSSY B1, `(.L_x_223) ;  /* 0x0000008000017945 */ /* 0x000fe80003800000 */
[----:B------:R-:W-:Y:S05]  /*c310*/  @P1 BRA `(.L_x_224) ;  /* 0x0000000000181947 */ /* 0x000fea0003800000 */
[----:B0-----:R-:W0:Y:S01]  /*c320*/  S2R R3, SR_TID.X ;  /* 0x0000000000037919 */ /* 0x001e220000002100 */
[----:B------:R-:W-:-:S04]  /*c330*/  IMAD.MOV.U32 R2, RZ, RZ, 0xc000 ;  /* 0x0000c000ff027424 */ /* 0x000fc800078e00ff */
[----:B------:R3:W-:Y:S01]  /*c340*/  SYNCS.ARRIVE.TRANS64 RZ, [UR38+0x32450], R2 ;  /* 0x03245002ffff79a7 */ /* 0x0007e20008000026 */
[----:B0-----:R-:W-:-:S13]  /*c350*/  LOP3.LUT P0, RZ, R3, 0x1f, RZ, 0xc0, !PT ;  /* 0x0000001f03ff7812 */ /* 0x001fda000780c0ff */
[----:B---3--:R-:W-:Y:S05]  /*c360*/  @!P0 BRA `(.L_x_224) ;  /* 0x0000000000048947 */ /* 0x008fea0003800000 */
[----:B------:R-:W-:Y:S01]  /*c370*/  BPT.TRAP 0x1 ;  /* 0x000000040000795c */ /* 0x000fe20000300000 */
.L_x_224:
[----:B------:R-:W-:Y:S05]  /*c380*/  BSYNC B1 ;  /* 0x0000000000017941 */ /* 0x000fea0003800000 */
.L_x_223:
[----:B0-----:R-:W3:Y:S01]  /*c390*/  LDL.LU R2, [R1+0x8] ;  /* 0x0000080001027983 */ /* 0x001ee20000300800 */
        /* <DEDUP_REMOVED lines=9> */
[----:B---3--:R-:W-:-:S08]  /*c430*/  IMAD R2, R2, 0x60, RZ ;  /* 0x0000006002027824 */ /* 0x008fd000078e02ff */
.L_x_225:
        /* <DEDUP_REMOVED lines=8> */
[----:B------:R-:W-:Y:S01]  /*c4c0*/  PLOP3.LUT P0, PT, PT, PT, PT, 0x80, 0x0 ;  /* 0x000000000000781c */ /* 0x000fe20003f0f070 */
[----:B------:R-:W-:Y:S01]  /*c4d0*/  UIADD3 UR8, UR38, 0x3400, URZ ;  /* 0x0000340026087890 */ /* 0x000fe2000fffe03f */
[----:B------:R-:W-:Y:S01]  /*c4e0*/  UMOV UR6, 0x0 ;  /* 0x0000000000067882 */ /* 0x000fe20000000000 */
[----:B------:R-:W-:Y:S01]  /*c4f0*/  UMOV UR7, 0x14f00000 ;  /* 0x14f0000000077882 */ /* 0x000fe20000000000 */
[----:B------:R-:W-:-:S09]  /*c500*/  UMOV UR10, 0x40 ;  /* 0x00000040000a7882 */ /* 0x000fd20000000000 */
.L_x_226:
        /* <DEDUP_REMOVED lines=13> */
.L_x_227:
        /* <DEDUP_REMOVED lines=13> */
.L_x_228:
[----:B------:R-:W-:-:S13]  /*c6b0*/  @P0 ELECT P1, URZ, PT ;  /* 0x00000000003f082f */ /* 0x000fda0003820000 */
[----:B------:R-:W-:Y:S01]  /*c6c0*/  @P1 R2UR UR13, R16 ;  /* 0x00000000100d12ca */ /* 0x000fe200000e0000 */
[----:B------:R-:W-:Y:S01]  /*c6d0*/  UMOV UR12, UR36 ;  /* 0x00000024000c7c82 */ /* 0x000fe20008000000 */
[----:B------:R-:W-:Y:S02]  /*c6e0*/  @P1 R2UR UR11, R2 ;  /* 0x00000000020b12ca */ /* 0x000fe400000e0000 */
[----:B------:R-:W-:Y:S02]  /*c6f0*/  @P1 PLOP3.LUT P0, PT, P1, PT, PT, 0x8, 0x0 ;  /* 0x000000000000181c */ /* 0x000fe40000f0e170 */
[----:B------:R-:W-:-:S09]  /*c700*/  PLOP3.LUT P1, PT, PT, PT, PT, 0x8, 0x0 ;  /* 0x000000000000781c */ /* 0x000fd20003f2e170 */
[----:B------:R3:W-:Y:S02]  /*c710*/  UTMALDG.4D [UR8], [UR4], desc[UR6] ;  /* 0x00000608040075b4 */ /* 0x0007e40008019000 */
[----:B---3--:R-:W-:Y:S05]  /*c720*/  @P0 BRA.U.ANY `(.L_x_228) ;  /* 0xfffffffd00e00947 */ /* 0x008fea000393ffff */
.L_x_221:
[----:B------:R-:W-:Y:S05]  /*c730*/  BSYNC B0 ;  /* 0x0000000000007941 */ /* 0x000fea0003800000 */
.L_x_220:
[----:B------:R-:W-:Y:S01]  /*c740*/  UIADD3 UR6, UR40, -0x2, URZ ;  /* 0xfffffffe28067890 */ /* 0x000fe2000fffe03f */
[----:B------:R-:W-:Y:S02]  /*c750*/  IMAD.MOV.U32 R7, RZ, RZ, RZ ;  /* 0x000000ffff077224 */ /* 0x000fe400078e00ff */
[----:B-1----:R-:W-:Y:S01]  /*c760*/  IMAD.MOV.U32 R6, RZ, RZ, 0x1 ;  /* 0x00000001ff067424 */ /* 0x002fe200078e00ff */
[----:B------:R-:W-:-:S06]  /*c770*/  UISETP.GE.AND UP0, UPT, UR6, UR39, UPT ;  /* 0x000000270600728c */ /* 0x000fcc000bf06270 */
[----:B------:R-:W-:-:S13]  /*c780*/  PLOP3.LUT P0, PT, PT, PT, UP0, 0x80, 0x0 ;  /* 0x000000000000781c */ /* 0x000fda0003f0f008 */
[----:B------:R-:W-:Y:S05]  /*c790*/  @!P0 BRA `(.L_x_202) ;  /* 0x0000001800b08947 */ /* 0x000fea0003800000 */
[----:B------:R-:W-:Y:S01]  /*c7a0*/  UIADD3 UR4, UR44, 0x1, URZ ;  /* 0x000000012c047890 */ /* 0x000fe2000fffe03f */
[----:B------:R-:W-:Y:S01]  /*c7b0*/  LOP3.LUT R0, RZ, UR39, RZ, 0x33, !PT ;  /* 0x00000027ff007c12 */ /* 0x000fe2000f8e33ff */
[----:B------:R-:W1:Y:S01]  /*c7c0*/  S2R R4, SR_TID.X ;  /* 0x0000000000047919 */ /* 0x000e620000002100 */
[----:B------:R-:W-:Y:S01]  /*c7d0*/  IMAD.U32 R8, RZ, RZ, UR6 ;  /* 0x00000006ff087e24 */ /* 0x000fe2000f8e00ff */
[----:B------:R-:W-:Y:S01]  /*c7e0*/  UIMAD UR4, UR4, UR42, URZ ;  /* 0x0000002a040472a4 */ /* 0x000fe2000f8e023f */
[----:B------:R-:W-:-:S03]  /*c7f0*/  IMAD.MOV.U32 R6, RZ, RZ, 0x1 ;  /* 0x00000001ff067424 */ /* 0x000fc600078e00ff */
[----:B------:R-:W-:-:S04]  /*c800*/  UISETP.LT.AND UP0, UPT, UR41, UR4, UPT ;  /* 0x000000042900728c */ /* 0x000fc8000bf01270 */
[----:B------:R-:W-:-:S06]  /*c810*/  USEL UR4, UR41, UR4, UP0 ;  /* 0x0000000429047287 */ /* 0x000fcc0008000000 */
[----:B0-----:R-:W-:-:S05]  /*c820*/  IMAD R3, RZ, RZ, -UR4 ;  /* 0x80000004ff037e24 */ /* 0x001fca000f8e02ff */
[----:B------:R-:W-:-:S04]  /*c830*/  VIADDMNMX R0, R3, 0x1, R0, !PT ;  /* 0x0000000103007846 */ /* 0x000fc80007800100 */
[----:B------:R-:W-:Y:S02]  /*c840*/  R2UR UR5, R0 ;  /* 0x00000000000572ca */ /* 0x000fe400000e0000 */
[----:B------:R-:W-:Y:S02]  /*c850*/  LOP3.LUT R0, RZ, UR4, RZ, 0x33, !PT ;  /* 0x00000004ff007c12 */ /* 0x000fe4000f8e33ff */
[----:B-1----:R-:W-:-:S09]  /*c860*/  LOP3.LUT R10, R4, 0x1f, RZ, 0xc0, !PT ;  /* 0x0000001f040a7812 */ /* 0x002fd200078ec0ff */
        /* <DEDUP_REMOVED lines=12> */
.L_x_262:
[----:B------:R-:W-:Y:S01]  /*c930*/  LOP3.LUT P0, RZ, R17, 0x2, RZ, 0xc0, !PT ;  /* 0x0000000211ff7812 */ /* 0x000fe2000780c0ff */
[----:B------:R-:W-:Y:S01]  /*c940*/  VIADD R9, R9, 0xfffffffe ;  /* 0xfffffffe09097836 */ /* 0x000fe20000000000 */
[----:B------:R-:W-:Y:S04]  /*c950*/  BSSY B1, `(.L_x_230) ;  /* 0x0000082000017945 */ /* 0x000fe80003800000 */
[----:B------:R-:W-:-:S07]  /*c960*/  ISETP.NE.AND P1, PT, R9, RZ, PT ;  /* 0x000000ff0900720c */ /* 0x000fce0003f25270 */
[----:B------:R-:W-:Y:S06]  /*c970*/  @!P0 BRA `(.L_x_231) ;  /* 0x0000000400fc8947 */ /* 0x000fec0003800000 */
[----:B------:R-:W-:Y:S01]  /*c980*/  LOP3.LUT P0, RZ, R17, 0x1, RZ, 0xc0, !PT ;  /* 0x0000000111ff7812 */ /* 0x000fe2000780c0ff */
[----:B------:R-:W-:-:S12]  /*c990*/  IMAD.MOV.U32 R13, RZ, RZ, R8 ;  /* 0x000000ffff0d7224 */ /* 0x000fd800078e0008 */
[----:B------:R-:W-:Y:S05]  /*c9a0*/  @!P0 BRA `(.L_x_232) ;  /* 0x0000000000508947 */ /* 0x000fea0003800000 */
[----:B------:R-:W0:Y:S01]  /*c9b0*/  LDC R13, c[0x0][0x43c] ;  /* 0x00010f00ff0d7b82 */ /* 0x000e220000000800 */
[----:B------:R-:W-:Y:S01]  /*c9c0*/  IMAD.MOV.U32 R12, RZ, RZ, R8 ;  /* 0x000000ffff0c7224 */ /* 0x000fe200078e0008 */
[----:B------:R-:W-:Y:S01]  /*c9d0*/  ULDC.64 UR4, c[0x0][0x428] ;  /* 0x00010a0000047ab9 */ /* 0x000fe20000000a00 */
[----:B------:R-:W-:Y:S01]  /*c9e0*/  ULDC.64 UR6, c[0x0][0x208] ;  /* 0x0000820000067ab9 */ /* 0x000fe20000000a00 */
        /* <DEDUP_REMOVED lines=16> */
.L_x_232:
[----:B------:R-:W1:Y:S01]  /*caf0*/  S2R R2, SR_TID.X ;  /* 0x0000000000027919 */ /* 0x000e620000002100 */
[----:B------:R-:W-:Y:S01]  /*cb00*/  BSSY B2, `(.L_x_233) ;  /* 0x0000006000027945 */ /* 0x000fe20003800000 */
[----:B-1----:R-:W-:Y:S02]  /*cb10*/  LOP3.LUT R3, R2, 0x7f, RZ, 0xc0, !PT ;  /* 0x0000007f02037812 */ /* 0x002fe400078ec0ff */
[----:B------:R-:W-:Y:S02]  /*cb20*/  SHF.L.U32 R2, R0, 0x1f, RZ ;  /* 0x0000001f00027819 */ /* 0x000fe400000006ff */
[----:B------:R-:W-:Y:S02]  /*cb30*/  ISETP.NE.AND P2, PT, R3, RZ, PT ;  /* 0x000000ff0300720c */ /* 0x000fe40003f45270 */
[----:B------:R-:W1:Y:S02]  /*cb40*/  SYNCS.PHASECHK.TRANS64.TRYWAIT P0, [UR38+0x32448], R2 ;  /* 0x03244802ff0075a7 */ /* 0x000e640008000166 */
[----:B-1----:R-:W-:Y:S09]  /*cb50*/  @!P0 BRA `(.L_x_234) ;  /* 0x00000038001c8947 */ /* 0x002ff20003800000 */
.L_x_333:
[----:B------:R-:W-:Y:S05]  /*cb60*/  BSYNC B2 ;  /* 0x0000000000027941 */ /* 0x000fea0003800000 */
.L_x_233:
[----:B------:R-:W-:Y:S04]  /*cb70*/  BSSY B2, `(.L_x_235) ;  /* 0x0000007000027945 */ /* 0x000fe80003800000 */
[----:B------:R-:W-:Y:S05]  /*cb80*/  @P2 BRA `(.L_x_236) ;  /* 0x0000000000142947 */ /* 0x000fea0003800000 */
[----:B------:R-:W-:Y:S01]  /*cb90*/  ISETP.NE.AND P0, PT, R10, RZ, PT ;  /* 0x000000ff0a00720c */ /* 0x000fe20003f05270 */
[----:B-1----:R-:W-:-:S04]  /*cba0*/  IMAD.MOV.U32 R3, RZ, RZ, 0x3000 ;  /* 0x00003000ff037424 */ /* 0x002fc800078e00ff */
[----:B------:R3:W-:Y:S08]  /*cbb0*/  SYNCS.ARRIVE.TRANS64 RZ, [UR38+0x32438], R3 ;  /* 0x03243803ffff79a7 */ /* 0x0007f00008000026 */
[----:B---3--:R-:W-:Y:S05]  /*cbc0*/  @!P0 BRA `(.L_x_236) ;  /* 0x0000000000048947 */ /* 0x008fea0003800000 */
[----:B------:R-:W-:Y:S01]  /*cbd0*/  BPT.TRAP 0x1 ;  /* 0x000000040000795c */ /* 0x000fe20000300000 */
.L_x_236:
[----:B------:R-:W-:Y:S05]  /*cbe0*/  BSYNC B2 ;  /* 0x0000000000027941 */ /* 0x000fea0003800000 */
.L_x_235:
        /* <DEDUP_REMOVED lines=11> */
.L_x_237:
        /* <DEDUP_REMOVED lines=10> */
.L_x_334:
[----:B------:R-:W-:Y:S05]  /*cd40*/  BSYNC B2 ;  /* 0x0000000000027941 */ /* 0x000fea0003800000 */
.L_x_238:
[----:B------:R-:W-:Y:S01]  /*cd50*/  BSSY B2, `(.L_x_240) ;  /* 0x0000009000027945 */ /* 0x000fe20003800000 */
[----:B01----:R-:W-:Y:S01]  /*cd60*/  MOV R2, 0x0 ;  /* 0x0000000000027802 */ /* 0x003fe20000000f00 */
[----:B------:R-:W-:Y:S02]  /*cd70*/  IMAD.MOV.U32 R3, RZ, RZ, 0x14f00000 ;  /* 0x14f00000ff037424 */ /* 0x000fe400078e00ff */
[----:B------:R-:W-:Y:S05]  /*cd80*/  @P2 BRA `(.L_x_241) ;  /* 0x0000000000142947 */ /* 0x000fea0003800000 */
[----:B------:R-:W-:Y:S01]  /*cd90*/  ISETP.NE.AND P0, PT, R10, RZ, PT ;  /* 0x000000ff0a00720c */ /* 0x000fe20003f05270 */
[----:B------:R-:W-:-:S04]  /*cda0*/  IMAD.MOV.U32 R12, RZ, RZ, 0xc000 ;  /* 0x0000c000ff0c7424 */ /* 0x000fc800078e00ff */
[----:B------:R0:W-:Y:S08]  /*cdb0*/  SYNCS.ARRIVE.TRANS64 RZ, [UR38+0x32458], R12 ;  /* 0x0324580cffff79a7 */ /* 0x0001f00008000026 */
[----:B0-----:R-:W-:Y:S05]  /*cdc0*/  @!P0 BRA `(.L_x_241) ;  /* 0x0000000000048947 */ /* 0x001fea0003800000 */
[----:B------:R-:W-:Y:S01]  /*cdd0*/  BPT.TRAP 0x1 ;  /* 0x000000040000795c */ /* 0x000fe20000300000 */
.L_x_241:
[----:B------:R-:W-:Y:S05]  /*cde0*/  BSYNC B2 ;  /* 0x0000000000027941 */ /* 0x000fea0003800000 */
.L_x_240:
        /* <DEDUP_REMOVED lines=9> */
.L_x_242:
        /* <DEDUP_REMOVED lines=13> */
.L_x_243:
        /* <DEDUP_REMOVED lines=13> */
.L_x_244:
        /* <DEDUP_REMOVED lines=13> */
.L_x_245:
        /* <DEDUP_REMOVED lines=8> */
.L_x_231:
[----:B------:R-:W-:Y:S05]  /*d170*/  BSYNC B1 ;  /* 0x0000000000017941 */ /* 0x000fea0003800000 */
.L_x_230:
[----:B------:R-:W-:Y:S01]  /*d180*/  LOP3.LUT P3, RZ, R17, 0x2, RZ, 0xc0, !PT ;  /* 0x0000000211ff7812 */ /* 0x000fe2000786c0ff */
[----:B------:R-:W-:Y:S01]  /*d190*/  BSSY B1, `(.L_x_246) ;  /* 0x0000083000017945 */ /* 0x000fe20003800000 */
[----:B------:R-:W-:-:S11]  /*d1a0*/  LOP3.LUT R0, R0, 0x1, RZ, 0x3c, !PT ;  /* 0x0000000100007812 */ /* 0x000fd600078e3cff */
[----:B------:R-:W-:Y:S05]  /*d1b0*/  @!P3 BRA `(.L_x_247) ;  /* 0x000000080000b947 */ /* 0x000fea0003800000 */
[----:B------:R-:W-:Y:S01]  /*d1c0*/  LOP3.LUT P3, RZ, R17, 0x1, RZ, 0xc0, !PT ;  /* 0x0000000111ff7812 */ /* 0x000fe2000786c0ff */
[----:B------:R-:W-:-:S12]  /*d1d0*/  VIADD R12, R8, 0xffffffff ;  /* 0xffffffff080c7836 */ /* 0x000fd80000000000 */
[----:B------:R-:W-:Y:S05]  /*d1e0*/  @!P3 BRA `(.L_x_248) ;  /* 0x000000000050b947 */ /* 0x000fea0003800000 */
[----:B--2---:R-:W0:Y:S01]  /*d1f0*/  LDC R14, c[0x0][0x43c] ;  /* 0x00010f00ff0e7b82 */ /* 0x004e220000000800 */
        /* <DEDUP_REMOVED lines=19> */
.L_x_248:
[----:B------:R-:W1:Y:S01]  /*d330*/  S2R R2, SR_TID.X ;  /* 0x0000000000027919 */ /* 0x000e620000002100 */
[----:B------:R-:W-:Y:S01]  /*d340*/  BSSY B2, `(.L_x_249) ;  /* 0x0000006000027945 */ /* 0x000fe20003800000 */
[----:B-1----:R-:W-:Y:S02]  /*d350*/  LOP3.LUT R3, R2, 0x7f, RZ, 0xc0, !PT ;  /* 0x0000007f02037812 */ /* 0x002fe400078ec0ff */
[----:B------:R-:W-:Y:S02]  /*d360*/  SHF.L.U32 R2, R0, 0x1f, RZ ;  /* 0x0000001f00027819 */ /* 0x000fe400000006ff */
[----:B------:R-:W-:Y:S02]  /*d370*/  ISETP.NE.AND P2, PT, R3, RZ, PT ;  /* 0x000000ff0300720c */ /* 0x000fe40003f45270 */
[----:B------:R-:W1:Y:S02]  /*d380*/  SYNCS.PHASECHK.TRANS64.TRYWAIT P0, [UR38+0x32440], R2 ;  /* 0x03244002ff0075a7 */ /* 0x000e640008000166 */
[----:B-1----:R-:W-:Y:S09]  /*d390*/  @!P0 BRA `(.L_x_250) ;  /* 0x00000030003c8947 */ /* 0x002ff20003800000 */
.L_x_335:
[----:B------:R-:W-:Y:S05]  /*d3a0*/  BSYNC B2 ;  /* 0x0000000000027941 */ /* 0x000fea0003800000 */
.L_x_249:
[----:B------:R-:W-:Y:S04]  /*d3b0*/  BSSY B2, `(.L_x_251) ;  /* 0x0000007000027945 */ /* 0x000fe80003800000 */
[----:B------:R-:W-:Y:S05]  /*d3c0*/  @P2 BRA `(.L_x_252) ;  /* 0x0000000000142947 */ /* 0x000fea0003800000 */
[----:B------:R-:W-:Y:S01]  /*d3d0*/  ISETP.NE.AND P0, PT, R10, RZ, PT ;  /* 0x000000ff0a00720c */ /* 0x000fe20003f05270 */
[----:B-1----:R-:W-:-:S04]  /*d3e0*/  IMAD.MOV.U32 R3, RZ, RZ, 0x3000 ;  /* 0x00003000ff037424 */ /* 0x002fc800078e00ff */
[----:B------:R3:W-:Y:S08]  /*d3f0*/  SYNCS.ARRIVE.TRANS64 RZ, [UR38+0x32430], R3 ;  /* 0x03243003ffff79a7 */ /* 0x0007f00008000026 */
[----:B---3--:R-:W-:Y:S05]  /*d400*/  @!P0 BRA `(.L_x_252) ;  /* 0x0000000000048947 */ /* 0x008fea0003800000 */
[----:B------:R-:W-:Y:S01]  /*d410*/  BPT.TRAP 0x1 ;  /* 0x000000040000795c */ /* 0x000fe20000300000 */
.L_x_252:
[----:B------:R-:W-:Y:S05]  /*d420*/  BSYNC B2 ;  /* 0x0000000000027941 */ /* 0x000fea0003800000 */
.L_x_251:
        /* <DEDUP_REMOVED lines=11> */
.L_x_253:
        /* <DEDUP_REMOVED lines=11> */
.L_x_336:
[----:B------:R-:W-:Y:S05]  /*d590*/  BSYNC B2 ;  /* 0x0000000000027941 */ /* 0x000fea0003800000 */
.L_x_254:
        /* <DEDUP_REMOVED lines=9> */
.L_x_257:
[----:B------:R-:W-:Y:S05]  /*d630*/  BSYNC B2 ;  /* 0x0000000000027941 */ /* 0x000fea0003800000 */
.L_x_256:
        /* <DEDUP_REMOVED lines=9> */
.L_x_258:
        /* <DEDUP_REMOVED lines=13> */
.L_x_259:
        /* <DEDUP_REMOVED lines=13> */
.L_x_260:
        /* <DEDUP_REMOVED lines=13> */
.L_x_261:
        /* <DEDUP_REMOVED lines=8> */
.L_x_247:
[----:B------:R-:W-:Y:S05]  /*d9c0*/  BSYNC B1 ;  /* 0x0000000000017941 */ /* 0x000fea0003800000 */
.L_x_246:
[----:B------:R-:W-:Y:S01]  /*d9d0*/  VIADD R8, R8, 0xfffffffe ;  /* 0xfffffffe08087836 */ /* 0x000fe20000000000 */
[----:B------:R-:W-:Y:S06]  /*d9e0*/  @P1 BRA `(.L_x_262) ;  /* 0xffffffec00d01947 */ /* 0x000fec000383ffff */
[----:B------:R-:W-:Y:S05]  /*d9f0*/  BSYNC B0 ;  /* 0x0000000000007941 */ /* 0x000fea0003800000 */
.L_x_229:
[----:B------:R-:W-:-:S13]  /*da00*/  ISETP.NE.AND P0, PT, R11, RZ, PT ;  /* 0x000000ff0b00720c */ /* 0x000fda0003f05270 */
[----:B------:R-:W-:Y:S05]  /*da10*/  @!P0 BRA `(.L_x_202) ;  /* 0x0000000800108947 */ /* 0x000fea0003800000 */
[----:B------:R-:W-:Y:S01]  /*da20*/  LOP3.LUT P1, RZ, R17, 0x2, RZ, 0xc0, !PT ;  /* 0x0000000211ff7812 */ /* 0x000fe2000782c0ff */
[----:B------:R-:W-:-:S12]  /*da30*/  BSSY B0, `(.L_x_263) ;  /* 0x0000080000007945 */ /* 0x000fd80003800000 */
[----:B------:R-:W-:Y:S05]  /*da40*/  @!P1 BRA `(.L_x_264) ;  /* 0x0000000400f89947 */ /* 0x000fea0003800000 */
[----:B------:R-:W-:-:S13]  /*da50*/  LOP3.LUT P1, RZ, R17, 0x1, RZ, 0xc0, !PT ;  /* 0x0000000111ff7812 */ /* 0x000fda000782c0ff */
[----:B------:R-:W-:Y:S05]  /*da60*/  @!P1 BRA `(.L_x_265) ;  /* 0x00000000004c9947 */ /* 0x000fea0003800000 */
[----:B------:R-:W0:Y:S01]  /*da70*/  LDC R5, c[0x0][0x43c] ;  /* 0x00010f00ff057b82 */ /* 0x000e220000000800 */
[----:B------:R-:W-:Y:S01]  /*da80*/  ULDC.64 UR4, c[0x0][0x428] ;  /* 0x00010a0000047ab9 */ /* 0x000fe20000000a00 */
[----:B------:R-:W-:Y:S01]  /*da90*/  ULDC.64 UR6, c[0x0][0x208] ;  /* 0x0000820000067ab9 */ /* 0x000fe20000000a00 */
[----:B------:R-:W-:-:S04]  /*daa0*/  IMAD R19, R19, UR4, RZ ;  /* 0x0000000413137c24 */ /* 0x000fc8000f8e02ff */
[----:B------:R-:W-:Y:S01]  /*dab0*/  IMAD R7, R18, UR5, R19 ;  /* 0x0000000512077c24 */ /* 0x000fe2000f8e0213 */
[----:B0-----:R-:W-:-:S13]  /*dac0*/  ISETP.NE.AND P0, PT, R5, 0x1, PT ;  /* 0x000000010500780c */ /* 0x001fda0003f05270 */
[----:B------:R-:W0:Y:S02]  /*dad0*/  @P0 LDC.64 R2, c[0x0][0x440] ;  /* 0x00011000ff020b82 */ /* 0x000e240000000a00 */
[----:B0-----:R-:W-:-:S04]  /*dae0*/  @P0 IMAD.HI.U32 R4, R8, R2, RZ ;  /* 0x0000000208040227 */ /* 0x001fc800078e00ff */
[----:B------:R-:W-:Y:S01]  /*daf0*/  IMAD.MOV.U32 R2, RZ, RZ, R8 ;  /* 0x000000ffff027224 */ /* 0x000fe200078e0008 */
[----:B------:R-:W-:-:S04]  /*db00*/  @P0 SHF.R.U32.HI R2, RZ, R3, R4 ;  /* 0x00000003ff020219 */ /* 0x000fc80000011604 */
[----:B------:R-:W-:-:S03]  /*db10*/  SHF.R.S32.HI R3, RZ, 0x1f, R2 ;  /* 0x0000001fff037819 */ /* 0x000fc60000011402 */
        /* <DEDUP_REMOVED lines=8> */
.L_x_265:
[----:B------:R-:W1:Y:S01]  /*dba0*/  S2R R2, SR_TID.X ;  /* 0x0000000000027919 */ /* 0x000e620000002100 */
[----:B------:R-:W-:Y:S01]  /*dbb0*/  BSSY B1, `(.L_x_266) ;  /* 0x0000006000017945 */ /* 0x000fe20003800000 */
[----:B-1----:R-:W-:Y:S02]  /*dbc0*/  LOP3.LUT R3, R2, 0x7f, RZ, 0xc0, !PT ;  /* 0x0000007f02037812 */ /* 0x002fe400078ec0ff */
[----:B------:R-:W-:Y:S02]  /*dbd0*/  SHF.L.U32 R2, R0, 0x1f, RZ ;  /* 0x0000001f00027819 */ /* 0x000fe400000006ff */
[----:B------:R-:W-:Y:S02]  /*dbe0*/  ISETP.NE.AND P1, PT, R3, RZ, PT ;  /* 0x000000ff0300720c */ /* 0x000fe40003f25270 */
[----:B------:R-:W1:Y:S02]  /*dbf0*/  SYNCS.PHASECHK.TRANS64.TRYWAIT P0, [UR38+0x32448], R2 ;  /* 0x03244802ff0075a7 */ /* 0x000e640008000166 */
[----:B-1----:R-:W-:Y:S09]  /*dc00*/  @!P0 BRA `(.L_x_267) ;  /* 0x0000002800508947 */ /* 0x002ff20003800000 */
.L_x_337:
[----:B------:R-:W-:Y:S05]  /*dc10*/  BSYNC B1 ;  /* 0x0000000000017941 */ /* 0x000fea0003800000 */
.L_x_266:
[----:B------:R-:W-:Y:S04]  /*dc20*/  BSSY B1, `(.L_x_268) ;  /* 0x0000007000017945 */ /* 0x000fe80003800000 */
[----:B------:R-:W-:Y:S05]  /*dc30*/  @P1 BRA `(.L_x_269) ;  /* 0x0000000000141947 */ /* 0x000fea0003800000 */
[----:B------:R-:W-:Y:S01]  /*dc40*/  ISETP.NE.AND P0, PT, R10, RZ, PT ;  /* 0x000000ff0a00720c */ /* 0x000fe20003f05270 */
[----:B-1----:R-:W-:-:S04]  /*dc50*/  IMAD.MOV.U32 R3, RZ, RZ, 0x3000 ;  /* 0x00003000ff037424 */ /* 0x002fc800078e00ff */
[----:B------:R3:W-:Y:S08]  /*dc60*/  SYNCS.ARRIVE.TRANS64 RZ, [UR38+0x32438], R3 ;  /* 0x03243803ffff79a7 */ /* 0x0007f00008000026 */
[----:B---3--:R-:W-:Y:S05]  /*dc70*/  @!P0 BRA `(.L_x_269) ;  /* 0x0000000000048947 */ /* 0x008fea0003800000 */
[----:B------:R-:W-:Y:S01]  /*dc80*/  BPT.TRAP 0x1 ;  /* 0x000000040000795c */ /* 0x000fe20000300000 */
.L_x_269:
[----:B------:R-:W-:Y:S05]  /*dc90*/  BSYNC B1 ;  /* 0x0000000000017941 */ /* 0x000fea0003800000 */
.L_x_268:
        /* <DEDUP_REMOVED lines=11> */
.L_x_270:
[----:B------:R-:W-:-:S13]  /*dd50*/  @P0 ELECT P2, URZ, PT ;  /* 0x00000000003f082f */ /* 0x000fda0003840000 */
[----:B-----5:R-:W-:Y:S01]  /*dd60*/  @P2 R2UR UR13, R16 ;  /* 0x00000000100d22ca */ /* 0x020fe200000e0000 */
[----:B------:R-:W-:Y:S01]  /*dd70*/  UMOV UR12, UR36 ;  /* 0x00000024000c7c82 */ /* 0x000fe20008000000 */
[----:B------:R-:W-:Y:S02]  /*dd80*/  @P2 R2UR UR11, R8 ;  /* 0x00000000080b22ca */ /* 0x000fe400000e0000 */
[----:B------:R-:W-:Y:S02]  /*dd90*/  @P2 PLOP3.LUT P0, PT, P2, PT, PT, 0x8, 0x0 ;  /* 0x000000000000281c */ /* 0x000fe4000170e170 */
[----:B------:R-:W-:-:S09]  /*dda0*/  PLOP3.LUT P2, PT, PT, PT, PT, 0x8, 0x0 ;  /* 0x000000000000781c */ /* 0x000fd20003f4e170 */
[----:B------:R3:W-:Y:S02]  /*ddb0*/  UTMALDG.4D [UR8], [UR4], desc[UR6] ;  /* 0x00000608040075b4 */ /* 0x0007e40008019000 */
[----:B---3--:R-:W-:Y:S05]  /*ddc0*/  @P0 BRA.U.ANY `(.L_x_270) ;  /* 0xfffffffd00e00947 */ /* 0x008fea000393ffff */
[----:B------:R-:W3:Y:S01]  /*ddd0*/  SYNCS.PHASECHK.TRANS64.TRYWAIT P0, [UR38+0x32468], R2 ;  /* 0x03246802ff0075a7 */ /* 0x000ee20008000166 */
[----:B------:R-:W-:Y:S04]  /*dde0*/  BSSY B1, `(.L_x_271) ;  /* 0x0000002000017945 */ /* 0x000fe80003800000 */
[----:B---3--:R-:W-:Y:S05]  /*ddf0*/  @!P0 BRA `(.L_x_272) ;  /* 0x0000002400ec8947 */ /* 0x008fea0003800000 */
.L_x_338:
[----:B------:R-:W-:Y:S05]  /*de00*/  BSYNC B1 ;  /* 0x0000000000017941 */ /* 0x000fea0003800000 */
.L_x_271:
[----:B------:R-:W-:Y:S01]  /*de10*/  BSSY B1, `(.L_x_273) ;  /* 0x0000009000017945 */ /* 0x000fe20003800000 */
[----:B-1----:R-:W-:Y:S02]  /*de20*/  IMAD.MOV.U32 R2, RZ, RZ, 0x0 ;  /* 0x00000000ff027424 */ /* 0x002fe400078e00ff */
[----:B------:R-:W-:Y:S01]  /*de30*/  IMAD.MOV.U32 R3, RZ, RZ, 0x14f00000 ;  /* 0x14f00000ff037424 */ /* 0x000fe200078e00ff */
[----:B------:R-:W-:Y:S06]  /*de40*/  @P1 BRA `(.L_x_274) ;  /* 0x0000000000141947 */ /* 0x000fec0003800000 */
[----:B------:R-:W-:Y:S01]  /*de50*/  ISETP.NE.AND P0, PT, R10, RZ, PT ;  /* 0x000000ff0a00720c */ /* 0x000fe20003f05270 */
[----:B------:R-:W-:-:S04]  /*de60*/  IMAD.MOV.U32 R5, RZ, RZ, 0xc000 ;  /* 0x0000c000ff057424 */ /* 0x000fc800078e00ff */
[----:B------:R1:W-:Y:S08]  /*de70*/  SYNCS.ARRIVE.TRANS64 RZ, [UR38+0x32458], R5 ;  /* 0x03245805ffff79a7 */ /* 0x0003f00008000026 */
[----:B-1----:R-:W-:Y:S05]  /*de80*/  @!P0 BRA `(.L_x_274) ;  /* 0x0000000000048947 */ /* 0x002fea0003800000 */
[----:B------:R-:W-:Y:S01]  /*de90*/  BPT.TRAP 0x1 ;  /* 0x000000040000795c */ /* 0x000fe20000300000 */
.L_x_274:
[----:B------:R-:W-:Y:S05]  /*dea0*/  BSYNC B1 ;  /* 0x0000000000017941 */ /* 0x000fea0003800000 */
.L_x_273:
        /* <DEDUP_REMOVED lines=9> */
.L_x_275:
        /* <DEDUP_REMOVED lines=13> */
.L_x_276:
        /* <DEDUP_REMOVED lines=13> */
.L_x_277:
        /* <DEDUP_REMOVED lines=13> */
.L_x_278:
        /* <DEDUP_REMOVED lines=8> */
.L_x_264:
[----:B------:R-:W-:Y:S05]  /*e230*/  BSYNC B0 ;  /* 0x0000000000007941 */ /* 0x000fea0003800000 */
.L_x_263:
[----:B------:R-:W-:Y:S02]  /*e240*/  LOP3.LUT R0, R0, 0x1, RZ, 0x3c, !PT ;  /* 0x0000000100007812 */ /* 0x000fe400078e3cff */
[----:B------:R-:W-:-:S07]  /*e250*/  CS2R R6, SRZ ;  /* 0x0000000000067805 */ /* 0x000fce000001ff00 */
.L_x_202:
[----:B0-----:R-:W0:Y:S01]  /*e260*/  S2R R3, SR_CgaCtaId ;  /* 0x0000000000037919 */ /* 0x001e220000008800 */
[----:B------:R-:W-:Y:S02]  /*e270*/  MOV R2, 0x400 ;  /* 0x0000040000027802 */ /* 0x000fe40000000f00 */
[----:B------:R-:W-:Y:S02]  /*e280*/  SHF.L.U32 R7, R7, 0x1f, RZ ;  /* 0x0000001f07077819 */ /* 0x000fe400000006ff */
[----:B0-----:R-:W-:-:S04]  /*e290*/  LEA R2, R3, R2, 0x18 ;  /* 0x0000000203027211 */ /* 0x001fc800078ec0ff */
[----:B------:R-:W0:Y:S02]  /*e2a0*/  SYNCS.PHASECHK.TRANS64.TRYWAIT P0, [R2+URZ+0x32420], R7 ;  /* 0x03242007020075a7 */ /* 0x000e24000800017f */
[----:B0-----:R-:W-:Y:S05]  /*e2b0*/  @!P0 BRA `(.L_x_279) ;  /* 0x0000002000d48947 */ /* 0x001fea0003800000 */
.L_x_339:
[----:B------:R-:W-:-:S03]  /*e2c0*/  UMOV UR4, 0xffffffff ;  /* 0xffffffff00047882 */ /* 0x000fc60000000000 */
[----:B------:R-:W-:Y:S05]  /*e2d0*/  BRA.DIV UR4, `(.L_x_280) ;  /* 0x0000002204e07947 */ /* 0x000fea000b800000 */
[----:B------:R-:W1:Y:S02]  /*e2e0*/  S2R R3, SR_TID.X ;  /* 0x0000000000037919 */ /* 0x000e640000002100 */
[----:B-1----:R-:W-:-:S04]  /*e2f0*/  SHF.R.U32.HI R3, RZ, 0x5, R3 ;  /* 0x00000005ff037819 */ /* 0x002fc80000011603 */
[----:B------:R-:W-:-:S05]  /*e300*/  LOP3.LUT R3, R3, 0x3, RZ, 0xc0, !PT ;  /* 0x0000000303037812 */ /* 0x000fca00078ec0ff */
[----:B--2---:R1:W2:Y:S02]  /*e310*/  SHFL.IDX PT, R14, R3, RZ, 0x1f ;  /* 0x00001fff030e7589 */ /* 0x0042a400000e0000 */
.L_x_342:
[----:B--2---:R-:W-:-:S13]  /*e320*/  ISETP.NE.AND P0, PT, R14, RZ, PT ;  /* 0x000000ff0e00720c */ /* 0x004fda0003f05270 */
[----:B------:R-:W-:Y:S05]  /*e330*/  @P0 BRA `(.L_x_173) ;  /* 0x0000000000900947 */ /* 0x000fea0003800000 */
[----:B------:R-:W-:-:S03]  /*e340*/  UMOV UR4, 0xffffffff ;  /* 0xffffffff00047882 */ /* 0x000fc60000000000 */
[----:B------:R-:W-:Y:S05]  /*e350*/  BRA.DIV UR4, `(.L_x_281) ;  /* 0x0000002204f47947 */ /* 0x000fea000b800000 */
[----:B------:R-:W-:-:S13]  /*e360*/  ELECT P6, URZ, PT ;  /* 0x00000000003f782f */ /* 0x000fda00038c0000 */
.L_x_345:
[----:B------:R-:W-:Y:S05]  /*e370*/  @!P6 BRA `(.L_x_173) ;  /* 0x000000000080e947 */ /* 0x000fea0003800000 */
[----:B-1----:R-:W2:Y:S02]  /*e380*/  LDL R3, [R1+0x30] ;  /* 0x0000300001037983 */ /* 0x002ea40000100800 */
[----:B--2---:R-:W-:-:S13]  /*e390*/  R2UR UR4, R3 ;  /* 0x00000000030472ca */ /* 0x004fda00000e0000 */
[----:B------:R-:W-:-:S06]  /*e3a0*/  ULOP3.LUT UR4, UR4, 0x2, URZ, 0xfc, !UPT ;  /* 0x0000000204047892 */ /* 0x000fcc000f8efc3f */
[----:B------:R-:W-:-:S04]  /*e3b0*/  MOV R3, UR4 ;  /* 0x0000000400037c02 */ /* 0x000fc80008000f00 */
[----:B------:R-:W-:-:S13]  /*e3c0*/  ISETP.NE.AND P2, PT, R3, 0x3, PT ;  /* 0x000000030300780c */ /* 0x000fda0003f45270 */
[----:B------:R-:W-:Y:S05]  /*e3d0*/  @!P2 BRA `(.L_x_282) ;  /* 0x000000000004a947 */ /* 0x000fea0003800000 */
[----:B------:R-:W-:Y:S01]  /*e3e0*/  BPT.TRAP 0x1 ;  /* 0x000000040000795c */ /* 0x000fe20000300000 */
.L_x_282:
[----:B------:R-:W-:Y:S01]  /*e3f0*/  VIADD R8, R2, 0x32440 ;  /* 0x0003244002087836 */ /* 0x000fe20000000000 */
[----:B------:R-:W-:Y:S01]  /*e400*/  SHF.L.U32 R4, R0, 0x1f, RZ ;  /* 0x0000001f00047819 */ /* 0x000fe200000006ff */
[C---:B------:R-:W-:Y:S02]  /*e410*/  VIADD R3, R6.reuse, 0x1 ;  /* 0x0000000106037836 */ /* 0x040fe40000000000 */
[----:B0-----:R-:W-:-:S03]  /*e420*/  IMAD R7, R6, 0x8, R8 ;  /* 0x0000000806077824 */ /* 0x001fc600078e0208 */
[C---:B------:R-:W-:Y:S01]  /*e430*/  ISETP.NE.AND P1, PT, R3.reuse, 0x2, PT ;  /* 0x000000020300780c */ /* 0x040fe20003f25270 */
[----:B------:R-:W0:Y:S03]  /*e440*/  SYNCS.PHASECHK.TRANS64.TRYWAIT P0, [R7+URZ], R4 ;  /* 0x00000004070075a7 */ /* 0x000e26000800017f */
[----:B------:R-:W-:Y:S02]  /*e450*/  SEL R5, RZ, 0x1, P1 ;  /* 0x00000001ff057807 */ /* 0x000fe40000800000 */
[----:B------:R-:W-:Y:S02]  /*e460*/  SEL R3, R3, RZ, P1 ;  /* 0x000000ff03037207 */ /* 0x000fe40000800000 */
[----:B------:R-:W-:-:S03]  /*e470*/  LOP3.LUT R0, R0, R5, RZ, 0x3c, !PT ;  /* 0x0000000500007212 */ /* 0x000fc600078e3cff */
[----:B------:R-:W-:Y:S01]  /*e480*/  IMAD R5, R3, 0x8, R8 ;  /* 0x0000000803057824 */ /* 0x000fe200078e0208 */
[----:B------:R-:W-:Y:S01]  /*e490*/  SHF.L.U32 R0, R0, 0x1f, RZ ;  /* 0x0000001f00007819 */ /* 0x000fe200000006ff */
[----:B0-----:R-:W-:Y:S06]  /*e4a0*/  @!P0 BRA `(.L_x_283) ;  /* 0x0000002000c08947 */ /* 0x001fec0003800000 */
.L_x_346:
[----:B------:R-:W1:Y:S02]  /*e4b0*/  SYNCS.PHASECHK.TRANS64.TRYWAIT P0, [R5+URZ], R0 ;  /* 0x00000000050075a7 */ /* 0x000e64000800017f */
[----:B-1----:R-:W-:Y:S05]  /*e4c0*/  @!P0 BRA `(.L_x_284) ;  /* 0x0000002000cc8947 */ /* 0x002fea0003800000 */
.L_x_347:
[----:B------:R-:W-:Y:S05]  /*e4d0*/  @!P2 BRA `(.L_x_285) ;  /* 0x000000000004a947 */ /* 0x000fea0003800000 */
[----:B------:R-:W-:Y:S01]  /*e4e0*/  BPT.TRAP 0x1 ;  /* 0x000000040000795c */ /* 0x000fe20000300000 */
.L_x_285:
[----:B------:R-:W-:-:S04]  /*e4f0*/  VIADD R2, R2, 0x32460 ;  /* 0x0003246002027836 */ /* 0x000fc80000000000 */
[----:B-1----:R-:W-:-:S04]  /*e500*/  IMAD R5, R6, 0x8, R2 ;  /* 0x0000000806057824 */ /* 0x002fc800078e0202 */
[----:B------:R-:W1:Y:S02]  /*e510*/  SYNCS.PHASECHK.TRANS64.TRYWAIT P0, [R5+URZ], R4 ;  /* 0x00000004050075a7 */ /* 0x000e64000800017f */
[----:B-1----:R-:W-:Y:S05]  /*e520*/  @!P0 BRA `(.L_x_286) ;  /* 0x0000002000c88947 */ /* 0x002fea0003800000 */
.L_x_348:
[----:B------:R-:W-:-:S07]  /*e530*/  IMAD R3, R3, 0x8, R2 ;  /* 0x0000000803037824 */ /* 0x000fce00078e0202 */
.L_x_287:
[----:B--2---:R2:W3:Y:S02]  /*e540*/  SYNCS.PHASECHK.TRANS64.TRYWAIT P0, [R3+URZ], R0 ;  /* 0x00000000030075a7 */ /* 0x0044e4000800017f */
[----:B---3--:R-:W-:Y:S05]  /*e550*/  @!P0 NANOSLEEP.SYNCS 0x989680 ;  /* 0x009896800000895d */ /* 0x008fea0003900000 */
[----:B------:R-:W3:Y:S02]  /*e560*/  @!P0 SYNCS.PHASECHK.TRANS64 P0, [R3+URZ], R0 ;  /* 0x00000000030085a7 */ /* 0x000ee4000800007f */
[----:B---3--:R-:W-:Y:S05]  /*e570*/  @!P0 BRA `(.L_x_287) ;  /* 0xfffffffc00f08947 */ /* 0x008fea000383ffff */
.L_x_173:
[----:B------:R-:W-:Y:S05]  /*e580*/  BSYNC B6 ;  /* 0x0000000000067941 */ /* 0x000fea0003800000 */
.L_x_170:
[----:B------:R-:W-:Y:S05]  /*e590*/  EXIT ;  /* 0x000000000000794d */ /* 0x000fea0003800000 */
.L_x_177:
[----:B------:R-:W-:-:S13]  /*e5a0*/  R2UR UR4, R16 ;  /* 0x00000000100472ca */ /* 0x000fda00000e0000 */
[----:B0-----:R-:W-:-:S04]  /*e5b0*/  IMAD.U32 R3, RZ, RZ, UR4 ;  /* 0x00000004ff037e24 */ /* 0x001fc8000f8e00ff */
[----:B------:R0:W1:Y:S03]  /*e5c0*/  SYNCS.PHASECHK.TRANS64.TRYWAIT P0, [R3+URZ+0x32400], R10 ;  /* 0x0324000a030075a7 */ /* 0x000066000800017f */
[----:B-1----:R-:W-:Y:S05]  /*e5d0*/  @!P0 NANOSLEEP.SYNCS 0x989680 ;  /* 0x009896800000895d */ /* 0x002fea0003900000 */
[----:B------:R-:W1:Y:S02]  /*e5e0*/  @!P0 SYNCS.PHASECHK.TRANS64 P0, [R3+URZ+0x32400], R10 ;  /* 0x0324000a030085a7 */ /* 0x000e64000800007f */
[----:B-1----:R-:W-:Y:S05]  /*e5f0*/  @!P0 BRA `(.L_x_177) ;  /* 0xfffffffc00e88947 */ /* 0x002fea000383ffff */
[----:B------:R-:W-:Y:S05]  /*e600*/  BRA `(.L_x_288) ;  /* 0xffffff2c00d47947 */ /* 0x000fea000383ffff */
.L_x_181:
[----:B------:R-:W-:-:S13]  /*e610*/  R2UR UR4, R16 ;  /* 0x00000000100472ca */ /* 0x000fda00000e0000 */
[----:B0-----:R-:W-:-:S04]  /*e620*/  IMAD.U32 R3, RZ, RZ, UR4 ;  /* 0x00000004ff037e24 */ /* 0x001fc8000f8e00ff */
[----:B------:R0:W2:Y:S03]  /*e630*/  SYNCS.PHASECHK.TRANS64.TRYWAIT P1, [R3+URZ+0x32430], R10 ;  /* 0x0324300a030075a7 */ /* 0x0000a6000802017f */
[----:B--2---:R-:W-:Y:S05]  /*e640*/  @!P1 NANOSLEEP.SYNCS 0x989680 ;  /* 0x009896800000995d */ /* 0x004fea0003900000 */
[----:B------:R-:W2:Y:S02]  /*e650*/  @!P1 SYNCS.PHASECHK.TRANS64 P1, [R3+URZ+0x32430], R10 ;  /* 0x0324300a030095a7 */ /* 0x000ea4000802007f */
[----:B--2---:R-:W-:Y:S05]  /*e660*/  @!P1 BRA `(.L_x_181) ;  /* 0xfffffffc00e89947 */ /* 0x004fea000383ffff */
[----:B------:R-:W-:Y:S05]  /*e670*/  BRA `(.L_x_180) ;  /* 0xffffff2c00fc7947 */ /* 0x000fea000383ffff */
.L_x_182:
[----:B------:R-:W-:-:S13]  /*e680*/  R2UR UR4, R16 ;  /* 0x00000000100472ca */ /* 0x000fda00000e0000 */
[----:B0-----:R-:W-:-:S04]  /*e690*/  IMAD.U32 R11, RZ, RZ, UR4 ;  /* 0x00000004ff0b7e24 */ /* 0x001fc8000f8e00ff */
[----:B------:R0:W2:Y:S03]  /*e6a0*/  SYNCS.PHASECHK.TRANS64.TRYWAIT P1, [R11+URZ+0x32410], R10 ;  /* 0x0324100a0b0075a7 */ /* 0x0000a6000802017f */
[----:B--2---:R-:W-:Y:S05]  /*e6b0*/  @!P1 NANOSLEEP.SYNCS 0x989680 ;  /* 0x009896800000995d */ /* 0x004fea0003900000 */
[----:B------:R-:W2:Y:S02]  /*e6c0*/  @!P1 SYNCS.PHASECHK.TRANS64 P1, [R11+URZ+0x32410], R10 ;  /* 0x0324100a0b0095a7 */ /* 0x000ea4000802007f */
[----:B--2---:R-:W-:Y:S05]  /*e6d0*/  @!P1 BRA `(.L_x_182) ;  /* 0xfffffffc00e89947 */ /* 0x004fea000383ffff */
[----:B------:R-:W-:Y:S05]  /*e6e0*/  BRA `(.L_x_289) ;  /* 0xffffff3000c07947 */ /* 0x000fea000383ffff */
.L_x_186:
[----:B------:R-:W-:-:S13]  /*e6f0*/  R2UR UR4, R16 ;  /* 0x00000000100472ca */ /* 0x000fda00000e0000 */
[----:B0-----:R-:W-:-:S04]  /*e700*/  MOV R11, UR4 ;  /* 0x00000004000b7c02 */ /* 0x001fc80008000f00 */
[----:B------:R0:W3:Y:S03]  /*e710*/  SYNCS.PHASECHK.TRANS64.TRYWAIT P1, [R11+URZ+0x32450], R10 ;  /* 0x0324500a0b0075a7 */ /* 0x0000e6000802017f */
[----:B---3--:R-:W-:Y:S05]  /*e720*/  @!P1 NANOSLEEP.SYNCS 0x989680 ;  /* 0x009896800000995d */ /* 0x008fea0003900000 */
[----:B------:R-:W3:Y:S02]  /*e730*/  @!P1 SYNCS.PHASECHK.TRANS64 P1, [R11+URZ+0x32450], R10 ;  /* 0x0324500a0b0095a7 */ /* 0x000ee4000802007f */
[----:B---3--:R-:W-:Y:S05]  /*e740*/  @!P1 BRA `(.L_x_186) ;  /* 0xfffffffc00e89947 */ /* 0x008fea000383ffff */
[----:B------:R-:W-:Y:S05]  /*e750*/  BRA `(.L_x_185) ;  /* 0xffffff3000cc7947 */ /* 0x000fea000383ffff */
.L_x_191:
[----:B------:R-:W-:-:S13]  /*e760*/  R2UR UR6, R212 ;  /* 0x00000000d40672ca */ /* 0x000fda00000e0000 */
[----:B--2---:R-:W-:-:S04]  /*e770*/  IMAD.U32 R153, RZ, RZ, UR6 ;  /* 0x00000006ff997e24 */ /* 0x004fc8000f8e00ff */
[----:B------:R2:W3:Y:S03]  /*e780*/  SYNCS.PHASECHK.TRANS64.TRYWAIT P3, [R153+URZ+0x32430], R200 ;  /* 0x032430c8990075a7 */ /* 0x0004e6000806017f */
[----:B---3--:R-:W-:Y:S05]  /*e790*/  @!P3 NANOSLEEP.SYNCS 0x989680 ;  /* 0x009896800000b95d */ /* 0x008fea0003900000 */
[----:B------:R-:W3:Y:S02]  /*e7a0*/  @!P3 SYNCS.PHASECHK.TRANS64 P3, [R153+URZ+0x32430], R200 ;  /* 0x032430c89900b5a7 */ /* 0x000ee4000806007f */
[----:B---3--:R-:W-:Y:S05]  /*e7b0*/  @!P3 BRA `(.L_x_191) ;  /* 0xfffffffc00e8b947 */ /* 0x008fea000383ffff */
[----:B------:R-:W-:Y:S05]  /*e7c0*/  BRA `(.L_x_190) ;  /* 0xffffff58006c7947 */ /* 0x000fea000383ffff */
.L_x_195:
[----:B------:R-:W-:-:S13]  /*e7d0*/  R2UR UR6, R212 ;  /* 0x00000000d40672ca */ /* 0x000fda00000e0000 */
[----:B--2---:R-:W-:-:S04]  /*e7e0*/  IMAD.U32 R201, RZ, RZ, UR6 ;  /* 0x00000006ffc97e24 */ /* 0x004fc8000f8e00ff */
[----:B------:R2:W3:Y:S03]  /*e7f0*/  SYNCS.PHASECHK.TRANS64.TRYWAIT P3, [R201+URZ+0x32450], R200 ;  /* 0x032450c8c90075a7 */ /* 0x0004e6000806017f */
[----:B---3--:R-:W-:Y:S05]  /*e800*/  @!P3 NANOSLEEP.SYNCS 0x989680 ;  /* 0x009896800000b95d */ /* 0x008fea0003900000 */
[----:B------:R-:W3:Y:S02]  /*e810*/  @!P3 SYNCS.PHASECHK.TRANS64 P3, [R201+URZ+0x32450], R200 ;  /* 0x032450c8c900b5a7 */ /* 0x000ee4000806007f */
[----:B---3--:R-:W-:Y:S05]  /*e820*/  @!P3 BRA `(.L_x_195) ;  /* 0xfffffffc00e8b947 */ /* 0x008fea000383ffff */
[----:B------:R-:W-:Y:S05]  /*e830*/  BRA `(.L_x_194) ;  /* 0xffffff5c003c7947 */ /* 0x000fea000383ffff */
.L_x_207:
[----:B------:R-:W-:Y:S02]  /*e840*/  IMAD.MOV.U32 R13, RZ, RZ, R6 ;  /* 0x000000ffff0d7224 */ /* 0x000fe400078e0006 */
[----:B------:R-:W-:Y:S02]  /*e850*/  IMAD.MOV.U32 R12, RZ, RZ, RZ ;  /* 0x000000ffff0c7224 */ /* 0x000fe400078e00ff */
[----:B------:R-:W-:Y:S02]  /*e860*/  IMAD.MOV.U32 R11, RZ, RZ, 0x1f ;  /* 0x0000001fff0b7424 */ /* 0x000fe400078e00ff */
[----:B------:R-:W-:-:S07]  /*e870*/  IMAD.MOV.U32 R15, RZ, RZ, -0x1 ;  /* 0xffffffffff0f7424 */ /* 0x000fce00078e00ff */
[----:B------:R-:W-:Y:S05]  /*e880*/  WARPSYNC.COLLECTIVE R15, `(.L_x_290) ;  /* 0x000000000f087348 */ /* 0x000fea0003c00000 */
[----:B------:R0:W1:Y:S02]  /*e890*/  SHFL.IDX P6, R14, R13, R12, R11 ;  /* 0x0000000c0d0e7389 */ /* 0x00006400000c000b */
[----:B01----:R-:W-:Y:S01]  /*e8a0*/  ENDCOLLECTIVE ;  /* 0x000000000000791b */ /* 0x003fe20003800000 */
.L_x_290:
[----:B------:R-:W-:Y:S05]  /*e8b0*/  BRA `(.L_x_291) ;  /* 0xffffffbc000c7947 */ /* 0x000fea000383ffff */
.L_x_209:
[----:B------:R-:W-:Y:S01]  /*e8c0*/  BSSY B0, `(.L_x_292) ;  /* 0x0000006000007945 */ /* 0x000fe20003800000 */
[----:B------:R-:W-:-:S07]  /*e8d0*/  IMAD.MOV.U32 R15, RZ, RZ, -0x1 ;  /* 0xffffffffff0f7424 */ /* 0x000fce00078e00ff */
[----:B0-----:R-:W-:Y:S05]  /*e8e0*/  WARPSYNC.COLLECTIVE R15, `(.L_x_293) ;  /* 0x000000000f0c7348 */ /* 0x001fea0003c00000 */
[----:B------:R-:W-:Y:S02]  /*e8f0*/  ELECT P6, UR62, PT ;  /* 0x00000000003e782f */ /* 0x000fe400038c0000 */
[----:B------:R-:W-:Y:S01]  /*e900*/  MOV R14, UR62 ;  /* 0x0000003e000e7c02 */ /* 0x000fe20008000f00 */
[----:B0-----:R-:W-:Y:S10]  /*e910*/  ENDCOLLECTIVE ;  /* 0x000000000000791b */ /* 0x001ff40003800000 */
.L_x_293:
[----:B------:R-:W-:Y:S05]  /*e920*/  BSYNC B0 ;  /* 0x0000000000007941 */ /* 0x000fea0003800000 */
.L_x_292:
[----:B------:R-:W-:Y:S05]  /*e930*/  BRA `(.L_x_294) ;  /* 0xffffffbc00107947 */ /* 0x000fea000383ffff */
.L_x_211:
[----:B0-----:R-:W-:-:S04]  /*e940*/  IMAD.U32 R3, RZ, RZ, UR38 ;  /* 0x00000026ff037e24 */ /* 0x001fc8000f8e00ff */
[----:B------:R0:W1:Y:S03]  /*e950*/  SYNCS.PHASECHK.TRANS64.TRYWAIT P0, [R3+URZ+0x32440], R0 ;  /* 0x03244000030075a7 */ /* 0x000066000800017f */
[----:B-1----:R-:W-:Y:S05]  /*e960*/  @!P0 NANOSLEEP.SYNCS 0x989680 ;  /* 0x009896800000895d */ /* 0x002fea0003900000 */
[----:B------:R-:W1:Y:S02]  /*e970*/  @!P0 SYNCS.PHASECHK.TRANS64 P0, [R3+URZ+0x32440], R0 ;  /* 0x03244000030085a7 */ /* 0x000e64000800007f */
[----:B-1----:R-:W-:Y:S05]  /*e980*/  @!P0 BRA `(.L_x_211) ;  /* 0xfffffffc00ec8947 */ /* 0x002fea000383ffff */
[----:B------:R-:W-:Y:S05]  /*e990*/  BRA `(.L_x_295) ;  /* 0xffffffbc00747947 */ /* 0x000fea000383ffff */
.L_x_214:
[----:B------:R-:W-:Y:S01]  /*e9a0*/  IMAD R6, R12, 0x80, R6 ;  /* 0x000000800c067824 */ /* 0x000fe200078e0206 */
[----:B------:R-:W-:Y:S01]  /*e9b0*/  MOV R12, RZ ;  /* 0x000000ff000c7202 */ /* 0x000fe20000000f00 */
[----:B------:R-:W-:Y:S02]  /*e9c0*/  IMAD.MOV.U32 R13, RZ, RZ, R3 ;  /* 0x000000ffff0d7224 */ /* 0x000fe400078e0003 */
[----:B------:R-:W-:Y:S01]  /*e9d0*/  IMAD.MOV.U32 R11, RZ, RZ, 0x181f ;  /* 0x0000181fff0b7424 */ /* 0x000fe200078e00ff */
[----:B------:R1:W-:Y:S01]  /*e9e0*/  STL [R1+0x4], R6 ;  /* 0x0000040601007387 */ /* 0x0003e20000100800 */
[----:B------:R-:W-:-:S07]  /*e9f0*/  IMAD.MOV.U32 R15, RZ, RZ, -0x1 ;  /* 0xffffffffff0f7424 */ /* 0x000fce00078e00ff */
[----:B01----:R-:W-:Y:S05]  /*ea00*/  WARPSYNC.COLLECTIVE R15, `(.L_x_296) ;  /* 0x000000000f087348 */ /* 0x003fea0003c00000 */
[----:B------:R2:W3:Y:S02]  /*ea10*/  SHFL.IDX P6, R14, R13, R12, R11 ;  /* 0x0000000c0d0e7389 */ /* 0x0004e400000c000b */
[----:B0123--:R-:W-:Y:S01]  /*ea20*/  ENDCOLLECTIVE ;  /* 0x000000000000791b */ /* 0x00ffe20003800000 */
.L_x_296:
[----:B------:R-:W-:Y:S02]  /*ea30*/  IMAD.MOV.U32 R13, RZ, RZ, R0 ;  /* 0x000000ffff0d7224 */ /* 0x000fe400078e0000 */
[----:B------:R-:W-:-:S07]  /*ea40*/  IMAD.MOV.U32 R4, RZ, RZ, R14 ;  /* 0x000000ffff047224 */ /* 0x000fce00078e000e */
[----:B------:R-:W-:Y:S05]  /*ea50*/  WARPSYNC.COLLECTIVE R15, `(.L_x_297) ;  /* 0x000000000f087348 */ /* 0x000fea0003c00000 */
[----:B------:R0:W1:Y:S02]  /*ea60*/  SHFL.IDX P6, R14, R13, R12, R11 ;  /* 0x0000000c0d0e7389 */ /* 0x00006400000c000b */
[----:B01----:R-:W-:Y:S01]  /*ea70*/  ENDCOLLECTIVE ;  /* 0x000000000000791b */ /* 0x003fe20003800000 */
.L_x_297:
[----:B------:R-:W-:Y:S01]  /*ea80*/  ULDC UR4, c[0x0][0x288] ;  /* 0x0000a20000047ab9 */ /* 0x000fe20000000800 */
[----:B------:R-:W-:Y:S01]  /*ea90*/  ULDC.64 UR6, c[0x0][0x208] ;  /* 0x0000820000067ab9 */ /* 0x000fe20000000a00 */
[----:B------:R-:W-:Y:S02]  /*eaa0*/  IMAD R2, R7, UR4, RZ ;  /* 0x0000000407027c24 */ /* 0x000fe4000f8e02ff */
[----:B------:R-:W-:-:S05]  /*eab0*/  IMAD.MOV.U32 R7, RZ, RZ, R6 ;  /* 0x000000ffff077224 */ /* 0x000fca00078e0006 */
[----:B------:R-:W-:Y:S01]  /*eac0*/  ISETP.GE.AND P1, PT, R7, R2, PT ;  /* 0x000000020700720c */ /* 0x000fe20003f26270 */
[----:B------:R-:W-:Y:S02]  /*ead0*/  IMAD.MOV.U32 R13, RZ, RZ, R3 ;  /* 0x000000ffff0d7224 */ /* 0x000fe400078e0003 */
[----:B------:R-:W-:Y:S02]  /*eae0*/  IMAD.MOV.U32 R12, RZ, RZ, 0x1 ;  /* 0x00000001ff0c7424 */ /* 0x000fe400078e00ff */
[----:B------:R-:W-:-:S08]  /*eaf0*/  IMAD.MOV.U32 R5, RZ, RZ, R14 ;  /* 0x000000ffff057224 */ /* 0x000fd000078e000e */
[----:B------:R-:W-:Y:S02]  /*eb00*/  @!P1 LEA R5, P3, R8, R5, 0x1 ;  /* 0x0000000508059211 */ /* 0x000fe400078608ff */
[----:B------:R-:W-:-:S03]  /*eb10*/  @!P1 LEA R8, R10, UR38, 0x1 ;  /* 0x000000260a089c11 */ /* 0x000fc6000f8e08ff */
[----:B------:R-:W-:-:S05]  /*eb20*/  @!P1 IMAD.X R4, RZ, RZ, R4, P3 ;  /* 0x000000ffff049224 */ /* 0x000fca00018e0604 */
[----:B------:R-:W-:-:S04]  /*eb30*/  @!P1 LOP3.LUT R5, R5, R4, RZ, 0x3c, !PT ;  /* 0x0000000405059212 */ /* 0x000fc800078e3cff */
[----:B------:R-:W-:-:S04]  /*eb40*/  @!P1 LOP3.LUT R4, R5, R4, RZ, 0x3c, !PT ;  /* 0x0000000405049212 */ /* 0x000fc800078e3cff */
[----:B------:R-:W-:-:S05]  /*eb50*/  @!P1 LOP3.LUT R5, R5, R4, RZ, 0x3c, !PT ;  /* 0x0000000405059212 */ /* 0x000fca00078e3cff */
[----:B------:R-:W-:Y:S01]  /*eb60*/  @!PT LDS RZ, [RZ] ;  /* 0x00000000fffff984 */ /* 0x000fe20000000800 */
[----:B------:R-:W-:Y:S01]  /*eb70*/  @!PT LDS RZ, [RZ] ;  /* 0x00000000fffff984 */ /* 0x000fe20000000800 */
[----:B------:R-:W-:Y:S01]  /*eb80*/  @!PT LDS RZ, [RZ] ;  /* 0x00000000fffff984 */ /* 0x000fe20000000800 */
[----:B------:R0:W-:Y:S02]  /*eb90*/  @!P1 LDGSTS.E.BYPASS.LTC128B.128 [R8+0x18400], desc[UR6][R4.64], !P0 ;  /* 0x1840000004089fae */ /* 0x0001e4000c101d46 */
[----:B0-----:R-:W-:Y:S05]  /*eba0*/  WARPSYNC.COLLECTIVE R15, `(.L_x_298) ;  /* 0x000000000f087348 */ /* 0x001fea0003c00000 */
[----:B------:R1:W2:Y:S02]  /*ebb0*/  SHFL.IDX P6, R14, R13, R12, R11 ;  /* 0x0000000c0d0e7389 */ /* 0x0002a400000c000b */
[----:B012---:R-:W-:Y:S01]  /*ebc0*/  ENDCOLLECTIVE ;  /* 0x000000000000791b */ /* 0x007fe20003800000 */
.L_x_298:
[----:B------:R-:W-:-:S05]  /*ebd0*/  IMAD.SHL.U32 R8, R9, 0x8, RZ ;  /* 0x0000000809087824 */ /* 0x000fca00078e00ff */
[----:B------:R-:W-:Y:S02]  /*ebe0*/  LOP3.LUT R8, R8, 0x38, RZ, 0xc0, !PT ;  /* 0x0000003808087812 */ /* 0x000fe400078ec0ff */
[----:B------:R-:W-:Y:S01]  /*ebf0*/  MOV R13, R0 ;  /* 0x00000000000d7202 */ /* 0x000fe20000000f00 */
[----:B------:R-:W-:-:S07]  /*ec00*/  IMAD.MOV.U32 R6, RZ, RZ, R14 ;  /* 0x000000ffff067224 */ /* 0x000fce00078e000e */
[----:B------:R-:W-:Y:S05]  /*ec10*/  WARPSYNC.COLLECTIVE R15, `(.L_x_299) ;  /* 0x000000000f087348 */ /* 0x000fea0003c00000 */
[----:B------:R0:W1:Y:S02]  /*ec20*/  SHFL.IDX P6, R14, R13, R12, R11 ;  /* 0x0000000c0d0e7389 */ /* 0x00006400000c000b */
[----:B01----:R-:W-:Y:S01]  /*ec30*/  ENDCOLLECTIVE ;  /* 0x000000000000791b */ /* 0x003fe20003800000 */
.L_x_299:
[----:B------:R-:W-:Y:S01]  /*ec40*/  ULDC.64 UR4, c[0x0][0x208] ;  /* 0x0000820000047ab9 */ /* 0x000fe20000000a00 */
[----:B------:R-:W-:Y:S02]  /*ec50*/  IMAD.MOV.U32 R15, RZ, RZ, R7 ;  /* 0x000000ffff0f7224 */ /* 0x000fe400078e0007 */
[----:B------:R-:W-:Y:S02]  /*ec60*/  IMAD.MOV.U32 R13, RZ, RZ, R3 ;  /* 0x000000ffff0d7224 */ /* 0x000fe400078e0003 */
[----:B------:R-:W-:Y:S02]  /*ec70*/  VIADD R4, R15, 0x10 ;  /* 0x000000100f047836 */ /* 0x000fe40000000000 */
[----:B------:R-:W-:-:S03]  /*ec80*/  IMAD.MOV.U32 R12, RZ, RZ, 0x2 ;  /* 0x00000002ff0c7424 */ /* 0x000fc600078e00ff */
[----:B------:R-:W-:Y:S01]  /*ec90*/  ISETP.GE.AND P2, PT, R4, R2, PT ;  /* 0x000000020400720c */ /* 0x000fe20003f46270 */
[----:B------:R-:W-:Y:S01]  /*eca0*/  IMAD.MOV.U32 R7, RZ, RZ, R14 ;  /* 0x000000ffff077224 */ /* 0x000fe200078e000e */
[----:B------:R0:W-:Y:S11]  /*ecb0*/  STL [R1+0xc], R4 ;  /* 0x00000c0401007387 */ /* 0x0001f60000100800 */
[----:B0-----:R-:W-:-:S02]  /*ecc0*/  @!P2 LEA R4, P1, R8, R7, 0x1 ;  /* 0x000000070804a211 */ /* 0x001fc400078208ff */
[----:B------:R-:W-:-:S03]  /*ecd0*/  @!P2 LEA R9, R10, UR38, 0x1 ;  /* 0x000000260a09ac11 */ /* 0x000fc6000f8e08ff */
[----:B------:R-:W-:-:S05]  /*ece0*/  @!P2 IMAD.X R5, RZ, RZ, R6, P1 ;  /* 0x000000ffff05a224 */ /* 0x000fca00008e0606 */
[----:B------:R-:W-:Y:S01]  /*ecf0*/  @!PT LDS RZ, [RZ] ;  /* 0x00000000fffff984 */ /* 0x000fe20000000800 */
[----:B------:R-:W-:Y:S01]  /*ed00*/  @!PT LDS RZ, [RZ] ;  /* 0x00000000fffff984 */ /* 0x000fe20000000800 */
[----:B------:R-:W-:Y:S01]  /*ed10*/  @!PT LDS RZ, [RZ] ;  /* 0x00000000fffff984 */ /* 0x000fe20000000800 */
[----:B------:R0:W-:Y:S02]  /*ed20*/  @!P2 LDGSTS.E.BYPASS.LTC128B.128 [R9+0x18c00], desc[UR4][R4.64], !P0 ;  /* 0x18c000000409afae */ /* 0x0001e4000c101d44 */
[----:B0-----:R-:W-:Y:S02]  /*ed30*/  IMAD.MOV.U32 R9, RZ, RZ, R15 ;  /* 0x000000ffff097224 */ /* 0x001fe400078e000f */
[----:B------:R-:W-:Y:S02]  /*ed40*/  IMAD.MOV.U32 R15, RZ, RZ, -0x1 ;  /* 0xffffffffff0f7424 */ /* 0x000fe400078e00ff */
[----:B------:R-:W-:-:S07]  /*ed50*/  VIADD R5, R9, 0x20 ;  /* 0x0000002009057836 */ /* 0x000fce0000000000 */
[----:B------:R-:W-:Y:S05]  /*ed60*/  WARPSYNC.COLLECTIVE R15, `(.L_x_300) ;  /* 0x000000000f087348 */ /* 0x000fea0003c00000 */
[----:B------:R0:W1:Y:S02]  /*ed70*/  SHFL.IDX P6, R14, R13, R12, R11 ;  /* 0x0000000c0d0e7389 */ /* 0x00006400000c000b */
[----:B01----:R-:W-:Y:S01]  /*ed80*/  ENDCOLLECTIVE ;  /* 0x000000000000791b */ /* 0x003fe20003800000 */
.L_x_300:
[----:B------:R-:W-:Y:S01]  /*ed90*/  ISETP.GE.AND P1, PT, R5, R2, PT ;  /* 0x000000020500720c */ /* 0x000fe20003f26270 */
[----:B------:R0:W-:Y:S01]  /*eda0*/  STL [R1+0x10], R5 ;  /* 0x0000100501007387 */ /* 0x0001e20000100800 */
[----:B------:R-:W-:-:S11]  /*edb0*/  MOV R13, R0 ;  /* 0x00000000000d7202 */ /* 0x000fd60000000f00 */
[----:B------:R-:W-:Y:S01]  /*edc0*/  @!P1 LEA R7, R10, UR38, 0x1 ;  /* 0x000000260a079c11 */ /* 0x000fe2000f8e08ff */
[----:B0-----:R-:W-:-:S07]  /*edd0*/  IMAD.MOV.U32 R4, RZ, RZ, R14 ;  /* 0x000000ffff047224 */ /* 0x001fce00078e000e */
[----:B------:R-:W-:Y:S05]  /*ede0*/  WARPSYNC.COLLECTIVE R15, `(.L_x_301) ;  /* 0x000000000f087348 */ /* 0x000fea0003c00000 */
[----:B------:R0:W1:Y:S02]  /*edf0*/  SHFL.IDX P6, R14, R13, R12, R11 ;  /* 0x0000000c0d0e7389 */ /* 0x00006400000c000b */
[----:B01----:R-:W-:Y:S01]  /*ee00*/  ENDCOLLECTIVE ;  /* 0x000000000000791b */ /* 0x003fe20003800000 */
.L_x_301:
[----:B------:R-:W-:Y:S01]  /*ee10*/  ULDC.64 UR4, c[0x0][0x208] ;  /* 0x0000820000047ab9 */ /* 0x000fe20000000a00 */
[----:B------:R-:W-:Y:S02]  /*ee20*/  IMAD.MOV.U32 R13, RZ, RZ, R3 ;  /* 0x000000ffff0d7224 */ /* 0x000fe400078e0003 */
[----:B------:R-:W-:Y:S01]  /*ee30*/  IMAD.MOV.U32 R12, RZ, RZ, 0x3 ;  /* 0x00000003ff0c7424 */ /* 0x000fe200078e00ff */
[----:B------:R-:W-:-:S05]  /*ee40*/  @!P1 LEA R6, P2, R8, R14, 0x1 ;  /* 0x0000000e08069211 */ /* 0x000fca00078408ff */
[----:B------:R-:W-:Y:S02]  /*ee50*/  @!P1 IMAD.X R5, RZ, RZ, R4, P2 ;  /* 0x000000ffff059224 */ /* 0x000fe400010e0604 */
[----:B------:R-:W-:Y:S02]  /*ee60*/  @!P1 IMAD.MOV.U32 R4, RZ, RZ, R6 ;  /* 0x000000ffff049224 */ /* 0x000fe400078e0006 */
[----:B------:R-:W-:-:S03]  /*ee70*/  VIADD R6, R9, 0x30 ;  /* 0x0000003009067836 */ /* 0x000fc60000000000 */
[----:B------:R-:W-:Y:S01]  /*ee80*/  @!PT LDS RZ, [RZ] ;  /* 0x00000000fffff984 */ /* 0x000fe20000000800 */
[----:B------:R-:W-:Y:S01]  /*ee90*/  @!PT LDS RZ, [RZ] ;  /* 0x00000000fffff984 */ /* 0x000fe20000000800 */
[----:B------:R-:W-:Y:S01]  /*eea0*/  @!PT LDS RZ, [RZ] ;  /* 0x00000000fffff984 */ /* 0x000fe20000000800 */
[----:B------:R0:W-:Y:S02]  /*eeb0*/  @!P1 LDGSTS.E.BYPASS.LTC128B.128 [R7+0x19400], desc[UR4][R4.64], !P0 ;  /* 0x1940000004079fae */ /* 0x0001e4000c101d44 */
[----:B------:R-:W-:-:S13]  /*eec0*/  ISETP.GE.AND P1, PT, R6, R2, PT ;  /* 0x000000020600720c */ /* 0x000fda0003f26270 */
[----:B0-----:R-:W-:Y:S05]  /*eed0*/  WARPSYNC.COLLECTIVE R15, `(.L_x_302) ;  /* 0x000000000f087348 */ /* 0x001fea0003c00000 */
[----:B------:R1:W2:Y:S02]  /*eee0*/  SHFL.IDX P6, R14, R13, R12, R11 ;  /* 0x0000000c0d0e7389 */ /* 0x0002a400000c000b */
[----:B012---:R-:W-:Y:S01]  /*eef0*/  ENDCOLLECTIVE ;  /* 0x000000000000791b */ /* 0x007fe20003800000 */
.L_x_302:
[----:B------:R0:W-:Y:S01]  /*ef00*/  STL [R1+0x14], R6 ;  /* 0x0000140601007387 */ /* 0x0001e20000100800 */
[----:B------:R-:W-:-:S05]  /*ef10*/  VIADD R7, R9, 0x40 ;  /* 0x0000004009077836 */ /* 0x000fca0000000000 */
[----:B------:R1:W-:Y:S01]  /*ef20*/  STL [R1+0x18], R7 ;  /* 0x0000180701007387 */ /* 0x0003e20000100800 */
[----:B------:R-:W-:Y:S01]  /*ef30*/  IMAD.MOV.U32 R13, RZ, RZ, R0 ;  /* 0x000000ffff0d7224 */ /* 0x000fe200078e0000 */
[----:B0-----:R-:W-:Y:S01]  /*ef40*/  @!P1 LEA R6, R10, UR38, 0x1 ;  /* 0x000000260a069c11 */ /* 0x001fe2000f8e08ff */
[----:B------:R-:W-:-:S07]  /*ef50*/  IMAD.MOV.U32 R4, RZ, RZ, R14 ;  /* 0x000000ffff047224 */ /* 0x000fce00078e000e */
[----:B-1----:R-:W-:Y:S05]  /*ef60*/  WARPSYNC.COLLECTIVE R15, `(.L_x_303) ;  /* 0x000000000f087348 */ /* 0x002fea0003c00000 */
[----:B------:R0:W2:Y:S02]  /*ef70*/  SHFL.IDX P6, R14, R13, R12, R11 ;  /* 0x0000000c0d0e7389 */ /* 0x0000a400000c000b */
[----:B012---:R-:W-:Y:S01]  /*ef80*/  ENDCOLLECTIVE ;  /* 0x000000000000791b */ /* 0x007fe20003800000 */
.L_x_303:
[----:B------:R-:W-:Y:S01]  /*ef90*/  ULDC.64 UR4, c[0x0][0x208] ;  /* 0x0000820000047ab9 */ /* 0x000fe20000000a00 */
[----:B------:R-:W-:Y:S01]  /*efa0*/  IMAD.MOV.U32 R13, RZ, RZ, R3 ;  /* 0x000000ffff0d7224 */ /* 0x000fe200078e0003 */
[----:B------:R-:W-:Y:S02]  /*efb0*/  MOV R12, 0x4 ;  /* 0x00000004000c7802 */ /* 0x000fe40000000f00 */
[----:B------:R-:W-:-:S05]  /*efc0*/  @!P1 LEA R5, P2, R8, R14, 0x1 ;  /* 0x0000000e08059211 */ /* 0x000fca00078408ff */
[----:B------:R-:W-:-:S05]  /*efd0*/  @!P1 IMAD.X R4, RZ, RZ, R4, P2 ;  /* 0x000000ffff049224 */ /* 0x000fca00010e0604 */
[----:B------:R-:W-:-:S04]  /*efe0*/  @!P1 LOP3.LUT R5, R5, R4, RZ, 0x3c, !PT ;  /* 0x0000000405059212 */ /* 0x000fc800078e3cff */
[----:B------:R-:W-:-:S04]  /*eff0*/  @!P1 LOP3.LUT R4, R5, R4, RZ, 0x3c, !PT ;  /* 0x0000000405049212 */ /* 0x000fc800078e3cff */
[----:B------:R-:W-:-:S05]  /*f000*/  @!P1 LOP3.LUT R5, R5, R4, RZ, 0x3c, !PT ;  /* 0x0000000405059212 */ /* 0x000fca00078e3cff */
[----:B------:R-:W-:Y:S01]  /*f010*/  @!PT LDS RZ, [RZ] ;  /* 0x00000000fffff984 */ /* 0x000fe20000000800 */
[----:B------:R-:W-:Y:S01]  /*f020*/  @!PT LDS RZ, [RZ] ;  /* 0x00000000fffff984 */ /* 0x000fe20000000800 */
[----:B------:R-:W-:Y:S01]  /*f030*/  @!PT LDS RZ, [RZ] ;  /* 0x00000000fffff984 */ /* 0x000fe20000000800 */
[----:B------:R0:W-:Y:S01]  /*f040*/  @!P1 LDGSTS.E.BYPASS.LTC128B.128 [R6+0x19c00], desc[UR4][R4.64], !P0 ;  /* 0x19c0000004069fae */ /* 0x0001e2000c101d44 */
[----:B------:R-:W-:Y:S02]  /*f050*/  ISETP.GE.AND P1, PT, R7, R2, PT ;  /* 0x000000020700720c */ /* 0x000fe40003f26270 */
[----:B------:R-:W-:-:S11]  /*f060*/  IADD3 R7, R9, 0x50, RZ ;  /* 0x0000005009077810 */ /* 0x000fd60007ffe0ff */
[----:B0-----:R-:W-:Y:S05]  /*f070*/  WARPSYNC.COLLECTIVE R15, `(.L_x_304) ;  /* 0x000000000f087348 */ /* 0x001fea0003c00000 */
[----:B------:R1:W2:Y:S02]  /*f080*/  SHFL.IDX P6, R14, R13, R12, R11 ;  /* 0x0000000c0d0e7389 */ /* 0x0002a400000c000b */
[----:B012---:R-:W-:Y:S01]  /*f090*/  ENDCOLLECTIVE ;  /* 0x000000000000791b */ /* 0x007fe20003800000 */
.L_x_304:
[----:B------:R0:W-:Y:S01]  /*f0a0*/  STL [R1+0x1c], R7 ;  /* 0x00001c0701007387 */ /* 0x0001e20000100800 */
[----:B------:R-:W-:Y:S01]  /*f0b0*/  @!P1 LEA R6, R10, UR38, 0x1 ;  /* 0x000000260a069c11 */ /* 0x000fe2000f8e08ff */
[----:B------:R-:W-:Y:S02]  /*f0c0*/  IMAD.MOV.U32 R13, RZ, RZ, R0 ;  /* 0x000000ffff0d7224 */ /* 0x000fe400078e0000 */
[----:B------:R-:W-:-:S07]  /*f0d0*/  IMAD.MOV.U32 R4, RZ, RZ, R14 ;  /* 0x000000ffff047224 */ /* 0x000fce00078e000e */
[----:B0-----:R-:W-:Y:S05]  /*f0e0*/  WARPSYNC.COLLECTIVE R15, `(.L_x_305) ;  /* 0x000000000f087348 */ /* 0x001fea0003c00000 */
[----:B------:R1:W2:Y:S02]  /*f0f0*/  SHFL.IDX P6, R14, R13, R12, R11 ;  /* 0x0000000c0d0e7389 */ /* 0x0002a400000c000b */
[----:B012---:R-:W-:Y:S01]  /*f100*/  ENDCOLLECTIVE ;  /* 0x000000000000791b */ /* 0x007fe20003800000 */
.L_x_305:
[----:B------:R-:W-:Y:S01]  /*f110*/  ULDC.64 UR4, c[0x0][0x208] ;  /* 0x0000820000047ab9 */ /* 0x000fe20000000a00 */
[----:B------:R-:W-:Y:S02]  /*f120*/  IMAD.MOV.U32 R13, RZ, RZ, R3 ;  /* 0x000000ffff0d7224 */ /* 0x000fe400078e0003 */
[----:B------:R-:W-:Y:S02]  /*f130*/  IMAD.MOV.U32 R12, RZ, RZ, 0x5 ;  /* 0x00000005ff0c7424 */ /* 0x000fe400078e00ff */
[----:B------:R-:W-:-:S05]  /*f140*/  IMAD.MOV.U32 R5, RZ, RZ, R14 ;  /* 0x000000ffff057224 */ /* 0x000fca00078e000e */
        /* <DEDUP_REMOVED lines=9> */
[----:B------:R-:W-:Y:S01]  /*f1e0*/  ISETP.GE.AND P1, PT, R7, R2, PT ;  /* 0x000000020700720c */ /* 0x000fe20003f26270 */
[----:B------:R-:W-:-:S12]  /*f1f0*/  VIADD R7, R9, 0x60 ;  /* 0x0000006009077836 */ /* 0x000fd80000000000 */
[----:B0-----:R-:W-:Y:S05]  /*f200*/  WARPSYNC.COLLECTIVE R15, `(.L_x_306) ;  /* 0x000000000f087348 */ /* 0x001fea0003c00000 */
[----:B------:R1:W2:Y:S02]  /*f210*/  SHFL.IDX P6, R14, R13, R12, R11 ;  /* 0x0000000c0d0e7389 */ /* 0x0002a400000c000b */
[----:B012---:R-:W-:Y:S01]  /*f220*/  ENDCOLLECTIVE ;  /* 0x000000000000791b */ /* 0x007fe20003800000 */
.L_x_306:
[----:B------:R0:W-:Y:S01]  /*f230*/  STL [R1+0x20], R7 ;  /* 0x0000200701007387 */ /* 0x0001e20000100800 */
[----:B------:R-:W-:Y:S01]  /*f240*/  @!P1 LEA R6, R10, UR38, 0x1 ;  /* 0x000000260a069c11 */ /* 0x000fe2000f8e08ff */
[----:B------:R-:W-:Y:S02]  /*f250*/  IMAD.MOV.U32 R13, RZ, RZ, R0 ;  /* 0x000000ffff0d7224 */ /* 0x000fe400078e0000 */
[----:B------:R-:W-:-:S07]  /*f260*/  IMAD.MOV.U32 R4, RZ, RZ, R14 ;  /* 0x000000ffff047224 */ /* 0x000fce00078e000e */
[----:B0-----:R-:W-:Y:S05]  /*f270*/  WARPSYNC.COLLECTIVE R15, `(.L_x_307) ;  /* 0x000000000f087348 */ /* 0x001fea0003c00000 */
[----:B------:R1:W2:Y:S02]  /*f280*/  SHFL.IDX P6, R14, R13, R12, R11 ;  /* 0x0000000c0d0e7389 */ /* 0x0002a400000c000b */
[----:B012---:R-:W-:Y:S01]  /*f290*/  ENDCOLLECTIVE ;  /* 0x000000000000791b */ /* 0x007fe20003800000 */
.L_x_307:
        /* <DEDUP_REMOVED lines=13> */
[----:B------:R-:W-:-:S13]  /*f370*/  ISETP.GE.AND P1, PT, R7, R2, PT ;  /* 0x000000020700720c */ /* 0x000fda0003f26270 */
[----:B0-----:R-:W-:Y:S05]  /*f380*/  WARPSYNC.COLLECTIVE R15, `(.L_x_308) ;  /* 0x000000000f087348 */ /* 0x001fea0003c00000 */
[----:B------:R1:W2:Y:S02]  /*f390*/  SHFL.IDX P6, R14, R13, R12, R11 ;  /* 0x0000000c0d0e7389 */ /* 0x0002a400000c000b */
[----:B012---:R-:W-:Y:S01]  /*f3a0*/  ENDCOLLECTIVE ;  /* 0x000000000000791b */ /* 0x007fe20003800000 */
.L_x_308:
[----:B------:R-:W-:Y:S01]  /*f3b0*/  @!P1 LEA R6, R10, UR38, 0x1 ;  /* 0x000000260a069c11 */ /* 0x000fe2000f8e08ff */
[----:B------:R-:W-:Y:S02]  /*f3c0*/  IMAD.MOV.U32 R13, RZ, RZ, R0 ;  /* 0x000000ffff0d7224 */ /* 0x000fe400078e0000 */
[----:B------:R-:W-:-:S07]  /*f3d0*/  IMAD.MOV.U32 R4, RZ, RZ, R14 ;  /* 0x000000ffff047224 */ /* 0x000fce00078e000e */
[----:B------:R-:W-:Y:S05]  /*f3e0*/  WARPSYNC.COLLECTIVE R15, `(.L_x_309) ;  /* 0x000000000f087348 */ /* 0x000fea0003c00000 */
[----:B------:R0:W1:Y:S02]  /*f3f0*/  SHFL.IDX P6, R14, R13, R12, R11 ;  /* 0x0000000c0d0e7389 */ /* 0x00006400000c000b */
[----:B01----:R-:W-:Y:S01]  /*f400*/  ENDCOLLECTIVE ;  /* 0x000000000000791b */ /* 0x003fe20003800000 */
.L_x_309:
        /* <DEDUP_REMOVED lines=16> */
.L_x_310:
[----:B------:R-:W-:Y:S01]  /*f510*/  IMAD.MOV.U32 R13, RZ, RZ, R0 ;  /* 0x000000ffff0d7224 */ /* 0x000fe200078e0000 */
[----:B------:R-:W-:-:S07]  /*f520*/  MOV R3, R14 ;  /* 0x0000000e00037202 */ /* 0x000fce0000000f00 */
[----:B------:R-:W-:Y:S05]  /*f530*/  WARPSYNC.COLLECTIVE R15, `(.L_x_311) ;  /* 0x000000000f087348 */ /* 0x000fea0003c00000 */
[----:B------:R0:W1:Y:S02]  /*f540*/  SHFL.IDX P6, R14, R13, R12, R11 ;  /* 0x0000000c0d0e7389 */ /* 0x00006400000c000b */
[----:B01----:R-:W-:Y:S01]  /*f550*/  ENDCOLLECTIVE ;  /* 0x000000000000791b */ /* 0x003fe20003800000 */
.L_x_311:
[----:B------:R-:W-:Y:S01]  /*f560*/  IMAD.MOV.U32 R0, RZ, RZ, R14 ;  /* 0x000000ffff007224 */ /* 0x000fe200078e000e */
[----:B------:R-:W-:Y:S06]  /*f570*/  BRA `(.L_x_312) ;  /* 0xffffffbc00847947 */ /* 0x000fec000383ffff */
.L_x_216:
[----:B------:R-:W-:Y:S01]  /*f580*/  BSSY B0, `(.L_x_313) ;  /* 0x0000008000007945 */ /* 0x000fe20003800000 */
[----:B------:R-:W-:Y:S02]  /*f590*/  IMAD.MOV.U32 R13, RZ, RZ, R4 ;  /* 0x000000ffff0d7224 */ /* 0x000fe400078e0004 */
[----:B------:R-:W-:Y:S02]  /*f5a0*/  IMAD.MOV.U32 R12, RZ, RZ, RZ ;  /* 0x000000ffff0c7224 */ /* 0x000fe400078e00ff */
[----:B------:R-:W-:Y:S02]  /*f5b0*/  IMAD.MOV.U32 R11, RZ, RZ, 0x181f ;  /* 0x0000181fff0b7424 */ /* 0x000fe400078e00ff */
[----:B------:R-:W-:-:S07]  /*f5c0*/  IMAD.MOV.U32 R15, RZ, RZ, -0x1 ;  /* 0xffffffffff0f7424 */ /* 0x000fce00078e00ff */
[----:B0-----:R-:W-:Y:S05]  /*f5d0*/  WARPSYNC.COLLECTIVE R15, `(.L_x_314) ;  /* 0x000000000f087348 */ /* 0x001fea0003c00000 */
[----:B------:R1:W2:Y:S02]  /*f5e0*/  SHFL.IDX P6, R14, R13, R12, R11 ;  /* 0x0000000c0d0e7389 */ /* 0x0002a400000c000b */
[----:B012---:R-:W-:Y:S01]  /*f5f0*/  ENDCOLLECTIVE ;  /* 0x000000000000791b */ /* 0x007fe20003800000 */
.L_x_314:
[----:B------:R-:W-:Y:S05]  /*f600*/  BSYNC B0 ;  /* 0x0000000000007941 */ /* 0x000fea0003800000 */
.L_x_313:
[----:B------:R-:W-:Y:S01]  /*f610*/  IMAD.MOV.U32 R13, RZ, RZ, R5 ;  /* 0x000000ffff0d7224 */ /* 0x000fe200078e0005 */
[----:B------:R-:W-:Y:S01]  /*f620*/  MOV R15, 0xffffffff ;  /* 0xffffffff000f7802 */ /* 0x000fe20000000f00 */
[----:B------:R-:W-:Y:S01]  /*f630*/  IMAD.MOV.U32 R12, RZ, RZ, RZ ;  /* 0x000000ffff0c7224 */ /* 0x000fe200078e00ff */
[----:B------:R0:W5:Y:S01]  /*f640*/  LDL.LU R9, [R1+0x1c] ;  /* 0x00001c0001097983 */ /* 0x0001620000300800 */
[----:B------:R-:W-:Y:S02]  /*f650*/  IMAD.MOV.U32 R11, RZ, RZ, 0x181f ;  /* 0x0000181fff0b7424 */ /* 0x000fe400078e00ff */
[----:B------:R-:W-:Y:S01]  /*f660*/  IMAD.MOV.U32 R2, RZ, RZ, R14 ;  /* 0x000000ffff027224 */ /* 0x000fe200078e000e */
[----:B------:R0:W5:Y:S04]  /*f670*/  LDL.LU R7, [R1+0x20] ;  /* 0x0000200001077983 */ /* 0x0001680000300800 */
[----:B------:R0:W5:Y:S02]  /*f680*/  LDL R10, [R1] ;  /* 0x00000000010a7983 */ /* 0x0001640000100800 */
[----:B0----5:R-:W-:Y:S05]  /*f690*/  WARPSYNC.COLLECTIVE R15, `(.L_x_315) ;  /* 0x000000000f087348 */ /* 0x021fea0003c00000 */
[----:B------:R1:W2:Y:S02]  /*f6a0*/  SHFL.IDX P6, R14, R13, R12, R11 ;  /* 0x0000000c0d0e7389 */ /* 0x0002a400000c000b */
[----:B012--5:R-:W-:Y:S01]  /*f6b0*/  ENDCOLLECTIVE ;  /* 0x000000000000791b */ /* 0x027fe20003800000 */
.L_x_315:
[----:B------:R-:W-:Y:S01]  /*f6c0*/  ULDC UR4, c[0x0][0x288] ;  /* 0x0000a20000047ab9 */ /* 0x000fe20000000800 */
[----:B------:R-:W2:Y:S04]  /*f6d0*/  LDL.LU R13, [R1+0xc] ;  /* 0x00000c00010d7983 */ /* 0x000ea80000300800 */
[----:B------:R-:W3:Y:S04]  /*f6e0*/  LDL.LU R12, [R1+0x10] ;  /* 0x00001000010c7983 */ /* 0x000ee80000300800 */
[----:B------:R-:W4:Y:S04]  /*f6f0*/  LDL.LU R11, [R1+0x14] ;  /* 0x00001400010b7983 */ /* 0x000f280000300800 */
[----:B------:R-:W5:Y:S01]  /*f700*/  LDL.LU R15, [R1+0x18] ;  /* 0x00001800010f7983 */ /* 0x000f620000300800 */
[----:B------:R-:W-:-:S03]  /*f710*/  IMAD.MOV.U32 R3, RZ, RZ, R14 ;  /* 0x000000ffff037224 */ /* 0x000fc600078e000e */
[----:B------:R-:W5:Y:S01]  /*f720*/  LDL.LU R14, [R1+0x4] ;  /* 0x00000400010e7983 */ /* 0x000f620000300800 */
[----:B------:R-:W-:Y:S01]  /*f730*/  IMAD R0, R6, UR4, RZ ;  /* 0x0000000406007c24 */ /* 0x000fe2000f8e02ff */
[----:B------:R-:W-:Y:S01]  /*f740*/  LOP3.LUT R17, R17, 0xffffffbf, RZ, 0xc0, !PT ;  /* 0xffffffbf11117812 */ /* 0x000fe200078ec0ff */
[----:B------:R-:W-:-:S03]  /*f750*/  ULDC.64 UR6, c[0x0][0x208] ;  /* 0x0000820000067ab9 */ /* 0x000fc60000000a00 */
[-C--:B--2---:R-:W-:Y:S01]  /*f760*/  ISETP.GE.AND P6, PT, R13, R0.reuse, PT ;  /* 0x000000000d00720c */ /* 0x084fe20003fc6270 */
[----:B------:R-:W-:Y:S01]  /*f770*/  IMAD.MOV.U32 R13, RZ, RZ, R4 ;  /* 0x000000ffff0d7224 */ /* 0x000fe200078e0004 */
[----:B---3--:R-:W-:Y:S01]  /*f780*/  ISETP.GE.AND P5, PT, R12, R0, PT ;  /* 0x000000000c00720c */ /* 0x008fe20003fa6270 */
[----:B------:R-:W-:-:S10]  /*f790*/  IMAD.MOV.U32 R12, RZ, RZ, 0x1 ;  /* 0x00000001ff0c7424 */ /* 0x000fd400078e00ff */
[----:B------:R-:W-:Y:S02]  /*f7a0*/  @P6 LOP3.LUT R17, R17, 0x40, RZ, 0xfc, !PT ;  /* 0x0000004011116812 */ /* 0x000fe400078efcff */
[-C--:B----4-:R-:W-:Y:S01]  /*f7b0*/  ISETP.GE.AND P6, PT, R11, R0.reuse, PT ;  /* 0x000000000b00720c */ /* 0x090fe20003fc6270 */
[----:B------:R-:W-:Y:S01]  /*f7c0*/  IMAD.MOV.U32 R11, RZ, RZ, 0x181f ;  /* 0x0000181fff0b7424 */ /* 0x000fe200078e00ff */
[----:B------:R-:W-:Y:S02]  /*f7d0*/  LOP3.LUT R17, R17, 0xffffffdf, RZ, 0xc0, !PT ;  /* 0xffffffdf11117812 */ /* 0x000fe400078ec0ff */
[-C--:B-----5:R-:W-:Y:S02]  /*f7e0*/  ISETP.GE.AND P4, PT, R14, R0.reuse, PT ;  /* 0x000000000e00720c */ /* 0x0a0fe40003f86270 */
[----:B------:R-:W-:Y:S02]  /*f7f0*/  @P5 LOP3.LUT R17, R17, 0x20, RZ, 0xfc, !PT ;  /* 0x0000002011115812 */ /* 0x000fe400078efcff */
[----:B------:R-:W-:Y:S01]  /*f800*/  ISETP.GE.AND P5, PT, R15, R0, PT ;  /* 0x000000000f00720c */ /* 0x000fe20003fa6270 */
[----:B------:R-:W-:Y:S01]  /*f810*/  IMAD.MOV.U32 R15, RZ, RZ, -0x1 ;  /* 0xffffffffff0f7424 */ /* 0x000fe200078e00ff */
[----:B------:R-:W-:-:S04]  /*f820*/  LOP3.LUT R17, R17, 0xffffffef, RZ, 0xc0, !PT ;  /* 0xffffffef11117812 */ /* 0x000fc800078ec0ff */
[----:B------:R-:W-:Y:S02]  /*f830*/  @P6 LOP3.LUT R17, R17, 0x10, RZ, 0xfc, !PT ;  /* 0x0000001011116812 */ /* 0x000fe400078efcff */
[-C--:B------:R-:W-:Y:S02]  /*f840*/  ISETP.GE.AND P6, PT, R9, R0.reuse, PT ;  /* 0x000000000900720c */ /* 0x080fe40003fc6270 */
[----:B------:R-:W-:Y:S02]  /*f850*/  LOP3.LUT R17, R17, 0xfffffff7, RZ, 0xc0, !PT ;  /* 0xfffffff711117812 */ /* 0x000fe400078ec0ff */
[----:B------:R-:W-:Y:S02]  /*f860*/  @!P4 LEA R21, R10, UR38, 0x1 ;  /* 0x000000260a15cc11 */ /* 0x000fe4000f8e08ff */
[----:B------:R-:W-:Y:S02]  /*f870*/  @P5 LOP3.LUT R17, R17, 0x8, RZ, 0xfc, !PT ;  /* 0x0000000811115812 */ /* 0x000fe400078efcff */
[----:B------:R-:W-:-:S02]  /*f880*/  ISETP.GE.AND P5, PT, R7, R0, PT ;  /* 0x000000000700720c */ /* 0x000fc40003fa6270 */
[----:B------:R-:W-:Y:S02]  /*f890*/  LOP3.LUT R17, R17, 0xfffffffb, RZ, 0xc0, !PT ;  /* 0xfffffffb11117812 */ /* 0x000fe400078ec0ff */
[----:B------:R-:W-:Y:S02]  /*f8a0*/  P2R R7, PR, RZ, 0x20 ;  /* 0x00000020ff077803 */ /* 0x000fe40000000000 */
[----:B------:R-:W-:Y:S02]  /*f8b0*/  @P6 LOP3.LUT R17, R17, 0x4, RZ, 0xfc, !PT ;  /* 0x0000000411116812 */ /* 0x000fe400078efcff */
[----:B------:R-:W-:Y:S02]  /*f8c0*/  @!P4 LEA R3, P6, R8, R3, 0x1 ;  /* 0x000000030803c211 */ /* 0x000fe400078c08ff */
[----:B------:R-:W-:-:S03]  /*f8d0*/  LOP3.LUT P5, RZ, R17, 0x20, RZ, 0xc0, !PT ;  /* 0x0000002011ff7812 */ /* 0x000fc600078ac0ff */
[----:B------:R-:W-:-:S05]  /*f8e0*/  @!P4 IMAD.X R2, RZ, RZ, R2, P6 ;  /* 0x000000ffff02c224 */ /* 0x000fca00030e0602 */
[----:B------:R-:W-:-:S04]  /*f8f0*/  @!P4 LOP3.LUT R3, R3, R2, RZ, 0x3c, !PT ;  /* 0x000000020303c212 */ /* 0x000fc800078e3cff */
[----:B------:R-:W-:-:S04]  /*f900*/  @!P4 LOP3.LUT R2, R3, R2, RZ, 0x3c, !PT ;  /* 0x000000020302c212 */ /* 0x000fc800078e3cff */
[----:B------:R-:W-:-:S05]  /*f910*/  @!P4 LOP3.LUT R3, R3, R2, RZ, 0x3c, !PT ;  /* 0x000000020303c212 */ /* 0x000fca00078e3cff */
[----:B------:R-:W-:Y:S01]  /*f920*/  @!PT LDS RZ, [RZ] ;  /* 0x00000000fffff984 */ /* 0x000fe20000000800 */
[----:B------:R-:W-:Y:S01]  /*f930*/  @!PT LDS RZ, [RZ] ;  /* 0x00000000fffff984 */ /* 0x000fe20000000800 */
[----:B------:R-:W-:Y:S01]  /*f940*/  @!PT LDS RZ, [RZ] ;  /* 0x00000000fffff984 */ /* 0x000fe20000000800 */
[----:B------:R0:W-:Y:S04]  /*f950*/  @!P4 LDGSTS.E.BYPASS.LTC128B.128 [R21+0x22400], desc[UR6][R2.64], !P3 ;  /* 0x224000000215cfae */ /* 0x0001e8000d901d46 */
[----:B------:R0:W-:Y:S04]  /*f960*/  @!P4 LDGSTS.E.BYPASS.LTC128B.128 [R21+0x26400], desc[UR6][R2.64+0x80], !P0 ;  /* 0x264000800215cfae */ /* 0x0001e8000c101d46 */
[----:B------:R0:W-:Y:S04]  /*f970*/  @!P4 LDGSTS.E.BYPASS.LTC128B.128 [R21+0x2a400], desc[UR6][R2.64+0x100], !P1 ;  /* 0x2a4001000215cfae */ /* 0x0001e8000c901d46 */
[----:B------:R0:W-:Y:S01]  /*f980*/  @!P4 LDGSTS.E.BYPASS.LTC128B.128 [R21+0x2e400], desc[UR6][R2.64+0x180], !P2 ;  /* 0x2e4001800215cfae */ /* 0x0001e2000d101d46 */
[----:B------:R-:W-:-:S13]  /*f990*/  LOP3.LUT P4, RZ, R17, 0x40, RZ, 0xc0, !PT ;  /* 0x0000004011ff7812 */ /* 0x000fda000788c0ff */
[----:B0-----:R-:W-:Y:S05]  /*f9a0*/  WARPSYNC.COLLECTIVE R15, `(.L_x_316) ;  /* 0x000000000f087348 */ /* 0x001fea0003c00000 */
[----:B------:R1:W2:Y:S02]  /*f9b0*/  SHFL.IDX P6, R14, R13, R12, R11 ;  /* 0x0000000c0d0e7389 */ /* 0x0002a400000c000b */
[----:B012---:R-:W-:Y:S01]  /*f9c0*/  ENDCOLLECTIVE ;  /* 0x000000000000791b */ /* 0x007fe20003800000 */
.L_x_316:
[C---:B------:R-:W-:Y:S02]  /*f9d0*/  @!P5 LEA R21, R10.reuse, UR38, 0x1 ;  /* 0x000000260a15dc11 */ /* 0x040fe4000f8e08ff */
[----:B------:R-:W-:Y:S01]  /*f9e0*/  @!P4 LEA R9, R10, UR38, 0x1 ;  /* 0x000000260a09cc11 */ /* 0x000fe2000f8e08ff */
[----:B------:R-:W-:Y:S02]  /*f9f0*/  IMAD.MOV.U32 R13, RZ, RZ, R5 ;  /* 0x000000ffff0d7224 */ /* 0x000fe400078e0005 */
[----:B------:R-:W-:-:S07]  /*fa00*/  IMAD.MOV.U32 R6, RZ, RZ, R14 ;  /* 0x000000ffff067224 */ /* 0x000fce00078e000e */
[----:B------:R-:W-:Y:S05]  /*fa10*/  WARPSYNC.COLLECTIVE R15, `(.L_x_317) ;  /* 0x000000000f087348 */ /* 0x000fea0003c00000 */
[----:B------:R0:W1:Y:S02]  /*fa20*/  SHFL.IDX P6, R14, R13, R12, R11 ;  /* 0x0000000c0d0e7389 */ /* 0x00006400000c000b */
[----:B01----:R-:W-:Y:S01]  /*fa30*/  ENDCOLLECTIVE ;  /* 0x000000000000791b */ /* 0x003fe20003800000 */
.L_x_317:
[----:B------:R-:W-:Y:S01]  /*fa40*/  ULDC.64 UR4, c[0x0][0x208] ;  /* 0x0000820000047ab9 */ /* 0x000fe20000000a00 */
[----:B------:R-:W-:Y:S01]  /*fa50*/  MOV R13, R4 ;  /* 0x00000004000d7202 */ /* 0x000fe20000000f00 */
[----:B------:R-:W-:Y:S02]  /*fa60*/  IMAD.MOV.U32 R12, RZ, RZ, 0x2 ;  /* 0x00000002ff0c7424 */ /* 0x000fe400078e00ff */
[----:B------:R-:W-:-:S05]  /*fa70*/  IMAD.MOV.U32 R2, RZ, RZ, R14 ;  /* 0x000000ffff027224 */ /* 0x000fca00078e000e */
[----:B------:R-:W-:-:S05]  /*fa80*/  @!P4 LEA R2, P6, R8, R2, 0x1 ;  /* 0x000000020802c211 */ /* 0x000fca00078c08ff */
[----:B------:R-:W-:-:S05]  /*fa90*/  @!P4 IMAD.X R3, RZ, RZ, R6, P6 ;  /* 0x000000ffff03c224 */ /* 0x000fca00030e0606 */
        /* <DEDUP_REMOVED lines=11> */
.L_x_318:
[----:B------:R-:W-:Y:S01]  /*fb50*/  @!P4 LEA R9, R10, UR38, 0x1 ;  /* 0x000000260a09cc11 */ /* 0x000fe2000f8e08ff */
[----:B------:R-:W-:Y:S02]  /*fb60*/  IMAD.MOV.U32 R13, RZ, RZ, R5 ;  /* 0x000000ffff0d7224 */ /* 0x000fe400078e0005 */
[----:B------:R-:W-:-:S07]  /*fb70*/  IMAD.MOV.U32 R6, RZ, RZ, R14 ;  /* 0x000000ffff067224 */ /* 0x000fce00078e000e */
[----:B------:R-:W-:Y:S05]  /*fb80*/  WARPSYNC.COLLECTIVE R15, `(.L_x_319) ;  /* 0x000000000f087348 */ /* 0x000fea0003c00000 */
[----:B------:R0:W1:Y:S02]  /*fb90*/  SHFL.IDX P6, R14, R13, R12, R11 ;  /* 0x0000000c0d0e7389 */ /* 0x00006400000c000b */
[----:B01----:R-:W-:Y:S01]  /*fba0*/  ENDCOLLECTIVE ;  /* 0x000000000000791b */ /* 0x003fe20003800000 */
.L_x_319:
[----:B------:R-:W-:Y:S01]  /*fbb0*/  ULDC.64 UR4, c[0x0][0x208] ;  /* 0x0000820000047ab9 */ /* 0x000fe20000000a00 */
[----:B------:R-:W-:Y:S02]  /*fbc0*/  IMAD.MOV.U32 R13, RZ, RZ, R4 ;  /* 0x000000ffff0d7224 */ /* 0x000fe400078e0004 */
        /* <DEDUP_REMOVED lines=15> */
.L_x_320:
[----:B------:R-:W-:Y:S02]  /*fcc0*/  IMAD.MOV.U32 R13, RZ, RZ, R5 ;  /* 0x000000ffff0d7224 */ /* 0x000fe400078e0005 */
[----:B------:R-:W-:-:S07]  /*fcd0*/  IMAD.MOV.U32 R6, RZ, RZ, R14 ;  /* 0x000000ffff067224 */ /* 0x000fce00078e000e */
[----:B------:R-:W-:Y:S05]  /*fce0*/  WARPSYNC.COLLECTIVE R15, `(.L_x_321) ;  /* 0x000000000f087348 */ /* 0x000fea0003c00000 */
[----:B------:R0:W1:Y:S02]  /*fcf0*/  SHFL.IDX P6, R14, R13, R12, R11 ;  /* 0x0000000c0d0e7389 */ /* 0x00006400000c000b */
[----:B01----:R-:W-:Y:S01]  /*fd00*/  ENDCOLLECTIVE ;  /* 0x000000000000791b */ /* 0x003fe20003800000 */
.L_x_321:
[----:B------:R-:W-:Y:S01]  /*fd10*/  ULDC.64 UR4, c[0x0][0x208] ;  /* 0x0000820000047ab9 */ /* 0x000fe20000000a00 */
[----:B------:R-:W-:Y:S01]  /*fd20*/  MOV R13, R4 ;  /* 0x00000004000d7202 */ /* 0x000fe20000000f00 */
[----:B------:R-:W-:Y:S01]  /*fd30*/  IMAD.MOV.U32 R12, RZ, RZ, 0x4 ;  /* 0x00000004ff0c7424 */ /* 0x000fe200078e00ff */
        /* <DEDUP_REMOVED lines=13> */
.L_x_322:
[----:B------:R-:W0:Y:S01]  /*fe10*/  S2R R9, SR_TID.X ;  /* 0x0000000000097919 */ /* 0x000e220000002100 */
[----:B------:R-:W-:Y:S02]  /*fe20*/  IMAD.MOV.U32 R13, RZ, RZ, R5 ;  /* 0x000000ffff0d7224 */ /* 0x000fe400078e0005 */
[----:B------:R-:W-:-:S07]  /*fe30*/  IMAD.MOV.U32 R6, RZ, RZ, R14 ;  /* 0x000000ffff067224 */ /* 0x000fce00078e000e */
[----:B0-----:R-:W-:Y:S05]  /*fe40*/  WARPSYNC.COLLECTIVE R15, `(.L_x_323) ;  /* 0x000000000f087348 */ /* 0x001fea0003c00000 */
[----:B------:R1:W2:Y:S02]  /*fe50*/  SHFL.IDX P6, R14, R13, R12, R11 ;  /* 0x0000000c0d0e7389 */ /* 0x0002a400000c000b */
[----:B012---:R-:W-:Y:S01]  /*fe60*/  ENDCOLLECTIVE ;  /* 0x000000000000791b */ /* 0x007fe20003800000 */
.L_x_323:
[----:B------:R-:W-:Y:S01]  /*fe70*/  ULDC.64 UR4, c[0x0][0x208] ;  /* 0x0000820000047ab9 */ /* 0x000fe20000000a00 */
[----:B------:R-:W-:Y:S02]  /*fe80*/  IMAD.MOV.U32 R13, RZ, RZ, R4 ;  /* 0x000000ffff0d7224 */ /* 0x000fe400078e0004 */
[----:B------:R-:W-:Y:S01]  /*fe90*/  IMAD.MOV.U32 R12, RZ, RZ, 0x5 ;  /* 0x00000005ff0c7424 */ /* 0x000fe200078e00ff */
[----:B------:R-:W-:-:S05]  /*fea0*/  @!P5 LEA R8, P6, R8, R14, 0x1 ;  /* 0x0000000e0808d211 */ /* 0x000fca00078c08ff */
[----:B------:R-:W-:Y:S01]  /*feb0*/  @!P5 IMAD.X R21, RZ, RZ, R6, P6 ;  /* 0x000000ffff15d224 */ /* 0x000fe200030e0606 */
[----:B------:R-:W-:Y:S02]  /*fec0*/  LOP3.LUT P6, RZ, R17, 0x8, RZ, 0xc0, !PT ;  /* 0x0000000811ff7812 */ /* 0x000fe400078cc0ff */
[----:B------:R-:W-:-:S11]  /*fed0*/  ISETP.NE.AND P5, PT, R7, RZ, PT ;  /* 0x000000ff0700720c */ /* 0x000fd60003fa5270 */
[C---:B------:R-:W-:Y:S01]  /*fee0*/  @!P6 LEA R7, R10.reuse, UR38, 0x1 ;  /* 0x000000260a07ec11 */ /* 0x040fe2000f8e08ff */
[----:B------:R-:W-:Y:S02]  /*fef0*/  @!P6 IMAD.MOV.U32 R2, RZ, RZ, R8 ;  /* 0x000000ffff02e224 */ /* 0x000fe400078e0008 */
[----:B------:R-:W-:Y:S01]  /*ff00*/  @!P6 IMAD.MOV.U32 R3, RZ, RZ, R21 ;  /* 0x000000ffff03e224 */ /* 0x000fe200078e0015 */
[----:B------:R-:W-:Y:S01]  /*ff10*/  @!P4 LEA R21, R10, UR38, 0x1 ;  /* 0x000000260a15cc11 */ /* 0x000fe2000f8e08ff */
[----:B------:R-:W-:-:S03]  /*ff20*/  IMAD.SHL.U32 R8, R9, 0x8, RZ ;  /* 0x0000000809087824 */ /* 0x000fc600078e00ff */
[----:B------:R-:W-:Y:S01]  /*ff30*/  @!PT LDS RZ, [RZ] ;  /* 0x00000000fffff984 */ /* 0x000fe20000000800 */
[----:B------:R-:W-:Y:S01]  /*ff40*/  @!PT LDS RZ, [RZ] ;  /* 0x00000000fffff984 */ /* 0x000fe20000000800 */
[----:B------:R-:W-:Y:S01]  /*ff50*/  @!PT LDS RZ, [RZ] ;  /* 0x00000000fffff984 */ /* 0x000fe20000000800 */
[----:B------:R0:W-:Y:S02]  /*ff60*/  @!P6 LDGSTS.E.BYPASS.LTC128B.128 [R7+0x24400], desc[UR4][R2.64], !P3 ;  /* 0x244000000207efae */ /* 0x0001e4000d901d44 */
[----:B------:R-:W-:Y:S02]  /*ff70*/  LOP3.LUT R8, R8, 0x38, RZ, 0xc0, !PT ;  /* 0x0000003808087812 */ /* 0x000fe400078ec0ff */
[----:B------:R0:W-:Y:S04]  /*ff80*/  @!P6 LDGSTS.E.BYPASS.LTC128B.128 [R7+0x28400], desc[UR4][R2.64+0x80], !P0 ;  /* 0x284000800207efae */ /* 0x0001e8000c101d44 */
[----:B------:R0:W-:Y:S04]  /*ff90*/  @!P6 LDGSTS.E.BYPASS.LTC128B.128 [R7+0x2c400], desc[UR4][R2.64+0x100], !P1 ;  /* 0x2c4001000207efae */ /* 0x0001e8000c901d44 */
[----:B------:R0:W-:Y:S02]  /*ffa0*/  @!P6 LDGSTS.E.BYPASS.LTC128B.128 [R7+0x30400], desc[UR4][R2.64+0x180], !P2 ;  /* 0x304001800207efae */ /* 0x0001e4000d101d44 */
[----:B0-----:R-:W-:Y:S05]  /*ffb0*/  WARPSYNC.COLLECTIVE R15, `(.L_x_324) ;  /* 0x000000000f087348 */ /* 0x001fea0003c00000 */
[----:B------:R1:W2:Y:S02]  /*ffc0*/  SHFL.IDX P6, R14, R13, R12, R11 ;  /* 0x0000000c0d0e7389 */ /* 0x0002a400000c000b */
[----:B012---:R-:W-:Y:S01]  /*ffd0*/  ENDCOLLECTIVE ;  /* 0x000000000000791b */ /* 0x007fe20003800000 */
.L_x_324:
[----:B------:R-:W-:Y:S01]  /*ffe0*/  MOV R13, R5 ;  /* 0x00000005000d7202 */ /* 0x000fe20000000f00 */
[----:B------:R-:W-:-:S07]  /*fff0*/  IMAD.MOV.U32 R6, RZ, RZ, R14 ;  /* 0x000000ffff067224 */ /* 0x000fce00078e000e */
[----:B------:R-:W-:Y:S05]  /*10000*/  WARPSYNC.COLLECTIVE R15, `(.L_x_325) ;  /* 0x000000000f087348 */ /* 0x000fea0003c00000 */
[----:B------:R0:W1:Y:S02]  /*10010*/  SHFL.IDX P6, R14, R13, R12, R11 ;  /* 0x0000000c0d0e7389 */ /* 0x00006400000c000b */
[----:B01----:R-:W-:Y:S01]  /*10020*/  ENDCOLLECTIVE ;  /* 0x000000000000791b */ /* 0x003fe20003800000 */
.L_x_325:
[----:B------:R-:W-:Y:S01]  /*10030*/  ULDC.64 UR4, c[0x0][0x208] ;  /* 0x0000820000047ab9 */ /* 0x000fe20000000a00 */
[----:B------:R-:W-:Y:S02]  /*10040*/  IMAD.MOV.U32 R13, RZ, RZ, R4 ;  /* 0x000000ffff0d7224 */ /* 0x000fe400078e0004 */
[----:B------:R-:W-:Y:S01]  /*10050*/  IMAD.MOV.U32 R12, RZ, RZ, 0x6 ;  /* 0x00000006ff0c7424 */ /* 0x000fe200078e00ff */
[----:B------:R-:W-:-:S05]  /*10060*/  @!P4 LEA R14, P6, R8, R14, 0x1 ;  /* 0x0000000e080ec211 */ /* 0x000fca00078c08ff */
[----:B------:R-:W-:Y:S02]  /*10070*/  @!P4 IMAD.X R9, RZ, RZ, R6, P6 ;  /* 0x000000ffff09c224 */ /* 0x000fe400030e0606 */
[----:B------:R-:W-:Y:S02]  /*10080*/  @!P4 IMAD.MOV.U32 R2, RZ, RZ, R14 ;  /* 0x000000ffff02c224 */ /* 0x000fe400078e000e */
[----:B------:R-:W-:Y:S01]  /*10090*/  @!P4 IMAD.MOV.U32 R3, RZ, RZ, R9 ;  /* 0x000000ffff03c224 */ /* 0x000fe200078e0009 */
[----:B------:R-:W-:-:S04]  /*100a0*/  @!P5 LEA R9, R10, UR38, 0x1 ;  /* 0x000000260a09dc11 */ /* 0x000fc8000f8e08ff */
[----:B------:R-:W-:Y:S01]  /*100b0*/  @!PT LDS RZ, [RZ] ;  /* 0x00000000fffff984 */ /* 0x000fe20000000800 */
[----:B------:R-:W-:Y:S01]  /*100c0*/  @!PT LDS RZ, [RZ] ;  /* 0x00000000fffff984 */ /* 0x000fe20000000800 */
[----:B------:R-:W-:Y:S01]  /*100d0*/  @!PT LDS RZ, [RZ] ;  /* 0x00000000fffff984 */ /* 0x000fe20000000800 */
[----:B------:R0:W-:Y:S04]  /*100e0*/  @!P4 LDGSTS.E.BYPASS.LTC128B.128 [R21+0x24c00], desc[UR4][R2.64], !P3 ;  /* 0x24c000000215cfae */ /* 0x0001e8000d901d44 */
[----:B------:R0:W-:Y:S04]  /*100f0*/  @!P4 LDGSTS.E.BYPASS.LTC128B.128 [R21+0x28c00], desc[UR4][R2.64+0x80], !P0 ;  /* 0x28c000800215cfae */ /* 0x0001e8000c101d44 */
[----:B------:R0:W-:Y:S04]  /*10100*/  @!P4 LDGSTS.E.BYPASS.LTC128B.128 [R21+0x2cc00], desc[UR4][R2.64+0x100], !P1 ;  /* 0x2cc001000215cfae */ /* 0x0001e8000c901d44 */
[----:B------:R0:W-:Y:S02]  /*10110*/  @!P4 LDGSTS.E.BYPASS.LTC128B.128 [R21+0x30c00], desc[UR4][R2.64+0x180], !P2 ;  /* 0x30c001800215cfae */ /* 0x0001e4000d101d44 */
[----:B0-----:R-:W-:Y:S05]  /*10120*/  WARPSYNC.COLLECTIVE R15, `(.L_x_326) ;  /* 0x000000000f087348 */ /* 0x001fea0003c00000 */
[----:B------:R1:W2:Y:S02]  /*10130*/  SHFL.IDX P6, R14, R13, R12, R11 ;  /* 0x0000000c0d0e7389 */ /* 0x0002a400000c000b */
[----:B012---:R-:W-:Y:S01]  /*10140*/  ENDCOLLECTIVE ;  /* 0x000000000000791b */ /* 0x007fe20003800000 */
.L_x_326:
[----:B------:R-:W-:Y:S02]  /*10150*/  IMAD.MOV.U32 R13, RZ, RZ, R5 ;  /* 0x000000ffff0d7224 */ /* 0x000fe400078e0005 */
[----:B------:R-:W-:-:S07]  /*10160*/  IMAD.MOV.U32 R6, RZ, RZ, R14 ;  /* 0x000000ffff067224 */ /* 0x000fce00078e000e */
[----:B------:R-:W-:Y:S05]  /*10170*/  WARPSYNC.COLLECTIVE R15, `(.L_x_327) ;  /* 0x000000000f087348 */ /* 0x000fea0003c00000 */
[----:B------:R0:W1:Y:S02]  /*10180*/  SHFL.IDX P6, R14, R13, R12, R11 ;  /* 0x0000000c0d0e7389 */ /* 0x00006400000c000b */
[----:B01----:R-:W-:Y:S01]  /*10190*/  ENDCOLLECTIVE ;  /* 0x000000000000791b */ /* 0x003fe20003800000 */
.L_x_327:
[----:B------:R-:W-:Y:S01]  /*101a0*/  ULDC.64 UR4, c[0x0][0x208] ;  /* 0x0000820000047ab9 */ /* 0x000fe20000000a00 */
[----:B------:R-:W-:Y:S02]  /*101b0*/  IMAD.MOV.U32 R13, RZ, RZ, R4 ;  /* 0x000000ffff0d7224 */ /* 0x000fe400078e0004 */
[----:B------:R-:W-:Y:S01]  /*101c0*/  IMAD.MOV.U32 R12, RZ, RZ, 0x7 ;  /* 0x00000007ff0c7424 */ /* 0x000fe200078e00ff */
[----:B------:R-:W-:-:S04]  /*101d0*/  @!P5 LEA R14, P6, R8, R14, 0x1 ;  /* 0x0000000e080ed211 */ /* 0x000fc800078c08ff */
[----:B------:R-:W-:Y:S01]  /*101e0*/  @!P5 MOV R2, R14 ;  /* 0x0000000e0002d202 */ /* 0x000fe20000000f00 */
[----:B------:R-:W-:-:S04]  /*101f0*/  @!P5 IMAD.X R7, RZ, RZ, R6, P6 ;  /* 0x000000ffff07d224 */ /* 0x000fc800030e0606 */
[----:B------:R-:W-:-:S05]  /*10200*/  @!P5 IMAD.MOV.U32 R3, RZ, RZ, R7 ;  /* 0x000000ffff03d224 */ /* 0x000fca00078e0007 */
        /* <DEDUP_REMOVED lines=10> */
.L_x_328:
[----:B------:R-:W-:Y:S02]  /*102b0*/  IMAD.MOV.U32 R13, RZ, RZ, R5 ;  /* 0x000000ffff0d7224 */ /* 0x000fe400078e0005 */
[----:B------:R-:W-:-:S07]  /*102c0*/  IMAD.MOV.U32 R6, RZ, RZ, R14 ;  /* 0x000000ffff067224 */ /* 0x000fce00078e000e */
[----:B------:R-:W-:Y:S05]  /*102d0*/  WARPSYNC.COLLECTIVE R15, `(.L_x_329) ;  /* 0x000000000f087348 */ /* 0x000fea0003c00000 */
[----:B------:R0:W1:Y:S02]  /*102e0*/  SHFL.IDX P6, R14, R13, R12, R11 ;  /* 0x0000000c0d0e7389 */ /* 0x00006400000c000b */
[----:B01----:R-:W-:Y:S01]  /*102f0*/  ENDCOLLECTIVE ;  /* 0x000000000000791b */ /* 0x003fe20003800000 */
.L_x_329:
[----:B------:R-:W-:Y:S05]  /*10300*/  BRA `(.L_x_330) ;  /* 0xffffffbc004c7947 */ /* 0x000fea000383ffff */
.L_x_219:
[----:B0-----:R-:W-:-:S04]  /*10310*/  IMAD.U32 R3, RZ, RZ, UR38 ;  /* 0x00000026ff037e24 */ /* 0x001fc8000f8e00ff */
[----:B------:R0:W3:Y:S03]  /*10320*/  SYNCS.PHASECHK.TRANS64.TRYWAIT P0, [R3+URZ+0x32420], R2 ;  /* 0x03242002030075a7 */ /* 0x0000e6000800017f */
[----:B---3--:R-:W-:Y:S05]  /*10330*/  @!P0 NANOSLEEP.SYNCS 0x989680 ;  /* 0x009896800000895d */ /* 0x008fea0003900000 */
[----:B------:R-:W3:Y:S02]  /*10340*/  @!P0 SYNCS.PHASECHK.TRANS64 P0, [R3+URZ+0x32420], R2 ;  /* 0x03242002030085a7 */ /* 0x000ee4000800007f */
[----:B---3--:R-:W-:Y:S05]  /*10350*/  @!P0 BRA `(.L_x_219) ;  /* 0xfffffffc00ec8947 */ /* 0x008fea000383ffff */
[----:B------:R-:W-:Y:S05]  /*10360*/  BRA `(.L_x_331) ;  /* 0xffffffbc00c07947 */ /* 0x000fea000383ffff */
.L_x_222:
[----:B0-----:R-:W-:-:S04]  /*10370*/  IMAD.U32 R3, RZ, RZ, UR38 ;  /* 0x00000026ff037e24 */ /* 0x001fc8000f8e00ff */
[----:B------:R0:W3:Y:S03]  /*10380*/  SYNCS.PHASECHK.TRANS64.TRYWAIT P0, [R3+URZ+0x32460], R2 ;  /* 0x03246002030075a7 */ /* 0x0000e6000800017f */
[----:B---3--:R-:W-:Y:S05]  /*10390*/  @!P0 NANOSLEEP.SYNCS 0x989680 ;  /* 0x009896800000895d */ /* 0x008fea0003900000 */
[----:B------:R-:W3:Y:S02]  /*103a0*/  @!P0 SYNCS.PHASECHK.TRANS64 P0, [R3+URZ+0x32460], R2 ;  /* 0x03246002030085a7 */ /* 0x000ee4000800007f */
[----:B---3--:R-:W-:Y:S05]  /*103b0*/  @!P0 BRA `(.L_x_222) ;  /* 0xfffffffc00ec8947 */ /* 0x008fea000383ffff */
[----:B------:R-:W-:Y:S05]  /*103c0*/  BRA `(.L_x_332) ;  /* 0xffffffbc00cc7947 */ /* 0x000fea000383ffff */
.L_x_234:
[----:B-1----:R-:W-:-:S04]  /*103d0*/  IMAD.U32 R3, RZ, RZ, UR38 ;  /* 0x00000026ff037e24 */ /* 0x002fc8000f8e00ff */
[----:B------:R1:W3:Y:S03]  /*103e0*/  SYNCS.PHASECHK.TRANS64.TRYWAIT P0, [R3+URZ+0x32448], R2 ;  /* 0x03244802030075a7 */ /* 0x0002e6000800017f */
[----:B---3--:R-:W-:Y:S05]  /*103f0*/  @!P0 NANOSLEEP.SYNCS 0x989680 ;  /* 0x009896800000895d */ /* 0x008fea0003900000 */
[----:B------:R-:W3:Y:S02]  /*10400*/  @!P0 SYNCS.PHASECHK.TRANS64 P0, [R3+URZ+0x32448], R2 ;  /* 0x03244802030085a7 */ /* 0x000ee4000800007f */
[----:B---3--:R-:W-:Y:S05]  /*10410*/  @!P0 BRA `(.L_x_234) ;  /* 0xfffffffc00ec8947 */ /* 0x008fea000383ffff */
[----:B------:R-:W-:Y:S05]  /*10420*/  BRA `(.L_x_333) ;  /* 0xffffffc400cc7947 */ /* 0x000fea000383ffff */
.L_x_239:
[----:B01----:R-:W-:-:S04]  /*10430*/  IMAD.U32 R3, RZ, RZ, UR38 ;  /* 0x00000026ff037e24 */ /* 0x003fc8000f8e00ff */
[----:B------:R0:W1:Y:S03]  /*10440*/  SYNCS.PHASECHK.TRANS64.TRYWAIT P0, [R3+URZ+0x32468], R2 ;  /* 0x03246802030075a7 */ /* 0x000066000800017f */
[----:B-1----:R-:W-:Y:S05]  /*10450*/  @!P0 NANOSLEEP.SYNCS 0x989680 ;  /* 0x009896800000895d */ /* 0x002fea0003900000 */
[----:B------:R-:W1:Y:S02]  /*10460*/  @!P0 SYNCS.PHASECHK.TRANS64 P0, [R3+URZ+0x32468], R2 ;  /* 0x03246802030085a7 */ /* 0x000e64000800007f */
[----:B-1----:R-:W-:Y:S05]  /*10470*/  @!P0 BRA `(.L_x_239) ;  /* 0xfffffffc00ec8947 */ /* 0x002fea000383ffff */
[----:B------:R-:W-:Y:S05]  /*10480*/  BRA `(.L_x_334) ;  /* 0xffffffc8002c7947 */ /* 0x000fea000383ffff */
.L_x_250:
[----:B-1----:R-:W-:-:S04]  /*10490*/  MOV R3, UR38 ;  /* 0x0000002600037c02 */ /* 0x002fc80008000f00 */
[----:B------:R1:W3:Y:S03]  /*104a0*/  SYNCS.PHASECHK.TRANS64.TRYWAIT P0, [R3+URZ+0x32440], R2 ;  /* 0x03244002030075a7 */ /* 0x0002e6000800017f */
[----:B---3--:R-:W-:Y:S05]  /*104b0*/  @!P0 NANOSLEEP.SYNCS 0x989680 ;  /* 0x009896800000895d */ /* 0x008fea0003900000 */
[----:B------:R-:W3:Y:S02]  /*104c0*/  @!P0 SYNCS.PHASECHK.TRANS64 P0, [R3+URZ+0x32440], R2 ;  /* 0x03244002030085a7 */ /* 0x000ee4000800007f */
[----:B---3--:R-:W-:Y:S05]  /*104d0*/  @!P0 BRA `(.L_x_250) ;  /* 0xfffffffc00ec8947 */ /* 0x008fea000383ffff */
[----:B------:R-:W-:Y:S05]  /*104e0*/  BRA `(.L_x_335) ;  /* 0xffffffcc00ac7947 */ /* 0x000fea000383ffff */
.L_x_255:
[----:B01----:R-:W-:-:S04]  /*104f0*/  IMAD.U32 R3, RZ, RZ, UR38 ;  /* 0x00000026ff037e24 */ /* 0x003fc8000f8e00ff */
[----:B------:R0:W1:Y:S03]  /*10500*/  SYNCS.PHASECHK.TRANS64.TRYWAIT P0, [R3+URZ+0x32460], R2 ;  /* 0x03246002030075a7 */ /* 0x000066000800017f */
[----:B-1----:R-:W-:Y:S05]  /*10510*/  @!P0 NANOSLEEP.SYNCS 0x989680 ;  /* 0x009896800000895d */ /* 0x002fea0003900000 */
[----:B------:R-:W1:Y:S02]  /*10520*/  @!P0 SYNCS.PHASECHK.TRANS64 P0, [R3+URZ+0x32460], R2 ;  /* 0x03246002030085a7 */ /* 0x000e64000800007f */
[----:B-1----:R-:W-:Y:S05]  /*10530*/  @!P0 BRA `(.L_x_255) ;  /* 0xfffffffc00ec8947 */ /* 0x002fea000383ffff */
[----:B------:R-:W-:Y:S05]  /*10540*/  BRA `(.L_x_336) ;  /* 0xffffffd000107947 */ /* 0x000fea000383ffff */
.L_x_267:
[----:B-1----:R-:W-:-:S04]  /*10550*/  IMAD.U32 R3, RZ, RZ, UR38 ;  /* 0x00000026ff037e24 */ /* 0x002fc8000f8e00ff */
[----:B------:R1:W3:Y:S03]  /*10560*/  SYNCS.PHASECHK.TRANS64.TRYWAIT P0, [R3+URZ+0x32448], R2 ;  /* 0x03244802030075a7 */ /* 0x0002e6000800017f */
[----:B---3--:R-:W-:Y:S05]  /*10570*/  @!P0 NANOSLEEP.SYNCS 0x989680 ;  /* 0x009896800000895d */ /* 0x008fea0003900000 */
[----:B------:R-:W3:Y:S02]  /*10580*/  @!P0 SYNCS.PHASECHK.TRANS64 P0, [R3+URZ+0x32448], R2 ;  /* 0x03244802030085a7 */ /* 0x000ee4000800007f */
[----:B---3--:R-:W-:Y:S05]  /*10590*/  @!P0 BRA `(.L_x_267) ;  /* 0xfffffffc00ec8947 */ /* 0x008fea000383ffff */
[----:B------:R-:W-:Y:S05]  /*105a0*/  BRA `(.L_x_337) ;  /* 0xffffffd400987947 */ /* 0x000fea000383ffff */
.L_x_272:
[----:B-1----:R-:W-:-:S04]  /*105b0*/  IMAD.U32 R3, RZ, RZ, UR38 ;  /* 0x00000026ff037e24 */ /* 0x002fc8000f8e00ff */
[----:B------:R1:W3:Y:S03]  /*105c0*/  SYNCS.PHASECHK.TRANS64.TRYWAIT P0, [R3+URZ+0x32468], R2 ;  /* 0x03246802030075a7 */ /* 0x0002e6000800017f */
[----:B---3--:R-:W-:Y:S05]  /*105d0*/  @!P0 NANOSLEEP.SYNCS 0x989680 ;  /* 0x009896800000895d */ /* 0x008fea0003900000 */
[----:B------:R-:W3:Y:S02]  /*105e0*/  @!P0 SYNCS.PHASECHK.TRANS64 P0, [R3+URZ+0x32468], R2 ;  /* 0x03246802030085a7 */ /* 0x000ee4000800007f */
[----:B---3--:R-:W-:Y:S05]  /*105f0*/  @!P0 BRA `(.L_x_272) ;  /* 0xfffffffc00ec8947 */ /* 0x008fea000383ffff */
[----:B------:R-:W-:Y:S05]  /*10600*/  BRA `(.L_x_338) ;  /* 0xffffffd400fc7947 */ /* 0x000fea000383ffff */
.L_x_279:
[----:B0-----:R0:W1:Y:S02]  /*10610*/  SYNCS.PHASECHK.TRANS64.TRYWAIT P0, [R2+URZ+0x32420], R7 ;  /* 0x03242007020075a7 */ /* 0x001064000800017f */
[----:B-1----:R-:W-:Y:S05]  /*10620*/  @!P0 NANOSLEEP.SYNCS 0x989680 ;  /* 0x009896800000895d */ /* 0x002fea0003900000 */
[----:B------:R-:W1:Y:S02]  /*10630*/  @!P0 SYNCS.PHASECHK.TRANS64 P0, [R2+URZ+0x32420], R7 ;  /* 0x03242007020085a7 */ /* 0x000e64000800007f */
[----:B-1----:R-:W-:Y:S05]  /*10640*/  @!P0 BRA `(.L_x_279) ;  /* 0xfffffffc00f08947 */ /* 0x002fea000383ffff */
[----:B------:R-:W-:Y:S05]  /*10650*/  BRA `(.L_x_339) ;  /* 0xffffffdc00187947 */ /* 0x000fea000383ffff */
.L_x_280:
[----:B------:R-:W1:Y:S01]  /*10660*/  S2R R3, SR_TID.X ;  /* 0x0000000000037919 */ /* 0x000e620000002100 */
[----:B------:R-:W-:Y:S01]  /*10670*/  BSSY B0, `(.L_x_340) ;  /* 0x000000a000007945 */ /* 0x000fe20003800000 */
[----:B------:R-:W-:Y:S02]  /*10680*/  IMAD.MOV.U32 R12, RZ, RZ, RZ ;  /* 0x000000ffff0c7224 */ /* 0x000fe400078e00ff */
[----:B------:R-:W-:Y:S02]  /*10690*/  IMAD.MOV.U32 R11, RZ, RZ, 0x1f ;  /* 0x0000001fff0b7424 */ /* 0x000fe400078e00ff */
[----:B------:R-:W-:Y:S01]  /*106a0*/  IMAD.MOV.U32 R15, RZ, RZ, -0x1 ;  /* 0xffffffffff0f7424 */ /* 0x000fe200078e00ff */
[----:B-1----:R-:W-:-:S04]  /*106b0*/  SHF.R.U32.HI R3, RZ, 0x5, R3 ;  /* 0x00000005ff037819 */ /* 0x002fc80000011603 */
[----:B------:R-:W-:-:S05]  /*106c0*/  LOP3.LUT R3, R3, 0x3, RZ, 0xc0, !PT ;  /* 0x0000000303037812 */ /* 0x000fca00078ec0ff */
[----:B------:R-:W-:-:S07]  /*106d0*/  IMAD.MOV.U32 R13, RZ, RZ, R3 ;  /* 0x000000ffff0d7224 */ /* 0x000fce00078e0003 */
[----:B0-2---:R-:W-:Y:S05]  /*106e0*/  WARPSYNC.COLLECTIVE R15, `(.L_x_341) ;  /* 0x000000000f087348 */ /* 0x005fea0003c00000 */
[----:B--2---:R1:W2:Y:S02]  /*106f0*/  SHFL.IDX P6, R14, R13, R12, R11 ;  /* 0x0000000c0d0e7389 */ /* 0x0042a400000c000b */
[----:B012---:R-:W-:Y:S01]  /*10700*/  ENDCOLLECTIVE ;  /* 0x000000000000791b */ /* 0x007fe20003800000 */
.L_x_341:
[----:B------:R-:W-:Y:S05]  /*10710*/  BSYNC B0 ;  /* 0x0000000000007941 */ /* 0x000fea0003800000 */
.L_x_340:
[----:B------:R-:W-:Y:S05]  /*10720*/  BRA `(.L_x_342) ;  /* 0xffffffd800fc7947 */ /* 0x000fea000383ffff */
.L_x_281:
[----:B------:R-:W-:Y:S01]  /*10730*/  BSSY B0, `(.L_x_343) ;  /* 0x0000006000007945 */ /* 0x000fe20003800000 */
[----:B------:R-:W-:-:S07]  /*10740*/  IMAD.MOV.U32 R15, RZ, RZ, -0x1 ;  /* 0xffffffffff0f7424 */ /* 0x000fce00078e00ff */
[----:B01----:R-:W-:Y:S05]  /*10750*/  WARPSYNC.COLLECTIVE R15, `(.L_x_344) ;  /* 0x000000000f0c7348 */ /* 0x003fea0003c00000 */
[----:B------:R-:W-:Y:S02]  /*10760*/  ELECT P6, UR62, PT ;  /* 0x00000000003e782f */ /* 0x000fe400038c0000 */
[----:B------:R-:W-:Y:S01]  /*10770*/  MOV R14, UR62 ;  /* 0x0000003e000e7c02 */ /* 0x000fe20008000f00 */
[----:B01----:R-:W-:Y:S10]  /*10780*/  ENDCOLLECTIVE ;  /* 0x000000000000791b */ /* 0x003ff40003800000 */
.L_x_344:
[----:B------:R-:W-:Y:S05]  /*10790*/  BSYNC B0 ;  /* 0x0000000000007941 */ /* 0x000fea0003800000 */
.L_x_343:
[----:B------:R-:W-:Y:S05]  /*107a0*/  BRA `(.L_x_345) ;  /* 0xffffffd800f07947 */ /* 0x000fea000383ffff */
.L_x_283:
[----:B0-----:R0:W1:Y:S02]  /*107b0*/  SYNCS.PHASECHK.TRANS64.TRYWAIT P0, [R7+URZ], R4 ;  /* 0x00000004070075a7 */ /* 0x001064000800017f */
[----:B-1----:R-:W-:Y:S05]  /*107c0*/  @!P0 NANOSLEEP.SYNCS 0x989680 ;  /* 0x009896800000895d */ /* 0x002fea0003900000 */
[----:B------:R-:W1:Y:S02]  /*107d0*/  @!P0 SYNCS.PHASECHK.TRANS64 P0, [R7+URZ], R4 ;  /* 0x00000004070085a7 */ /* 0x000e64000800007f */
[----:B-1----:R-:W-:Y:S05]  /*107e0*/  @!P0 BRA `(.L_x_283) ;  /* 0xfffffffc00f08947 */ /* 0x002fea000383ffff */
[----:B------:R-:W-:Y:S05]  /*107f0*/  BRA `(.L_x_346) ;  /* 0xffffffdc002c7947 */ /* 0x000fea000383ffff */
.L_x_284:
[----:B-1----:R1:W2:Y:S02]  /*10800*/  SYNCS.PHASECHK.TRANS64.TRYWAIT P0, [R5+URZ], R0 ;  /* 0x00000000050075a7 */ /* 0x0022a4000800017f */
[----:B--2---:R-:W-:Y:S05]  /*10810*/  @!P0 NANOSLEEP.SYNCS 0x989680 ;  /* 0x009896800000895d */ /* 0x004fea0003900000 */
[----:B------:R-:W2:Y:S02]  /*10820*/  @!P0 SYNCS.PHASECHK.TRANS64 P0, [R5+URZ], R0 ;  /* 0x00000000050085a7 */ /* 0x000ea4000800007f */
[----:B--2---:R-:W-:Y:S05]  /*10830*/  @!P0 BRA `(.L_x_284) ;  /* 0xfffffffc00f08947 */ /* 0x004fea000383ffff */
[----:B------:R-:W-:Y:S05]  /*10840*/  BRA `(.L_x_347) ;  /* 0xffffffdc00207947 */ /* 0x000fea000383ffff */
.L_x_286:
[----:B-1----:R1:W2:Y:S02]  /*10850*/  SYNCS.PHASECHK.TRANS64.TRYWAIT P0, [R5+URZ], R4 ;  /* 0x00000004050075a7 */ /* 0x0022a4000800017f */
[----:B--2---:R-:W-:Y:S05]  /*10860*/  @!P0 NANOSLEEP.SYNCS 0x989680 ;  /* 0x009896800000895d */ /* 0x004fea0003900000 */
[----:B------:R-:W2:Y:S02]  /*10870*/  @!P0 SYNCS.PHASECHK.TRANS64 P0, [R5+URZ], R4 ;  /* 0x00000004050085a7 */ /* 0x000ea4000800007f */
[----:B--2---:R-:W-:Y:S05]  /*10880*/  @!P0 BRA `(.L_x_286) ;  /* 0xfffffffc00f08947 */ /* 0x004fea000383ffff */
[----:B------:R-:W-:Y:S05]  /*10890*/  BRA `(.L_x_348) ;  /* 0xffffffdc00247947 */ /* 0x000fea000383ffff */
.L_x_349:
        /* <DEDUP_REMOVED lines=14> */
.L_x_6129:


//--------------------- .text._ZN7cutlass13device_kernelIN5flash11enable_sm90INS1_16FlashAttnFwdSm90INS1_25CollectiveMainloopFwdSm90ILi2EN4cute5tupleIJNS5_1CILi1EEES8_S8_EEENS6_IJNS7_ILi128EEENS7_ILi96EEENS7_ILi64EEEEEELi256ENS_6half_tEfNS_4arch4Sm90ELb0ELb0ELb1ELb1ELb0ELb0ELb0ELb1ELb0ELb1ELb1ELb0EEENS1_21CollectiveEpilogueFwdINS6_IJSA_NS7_ILi256EEESB_EEES9_SE_SG_Li256ELb1ELb1ELb1ELb0EEENS1_36VarlenDynamicPersistentTileSchedulerILi128ELi96ELi256ELi128ELb1ELb1ELb1ELb0ELb1ELb1EEEEEEEEEvNT_6ParamsE --------------------------
	.section	.text._ZN7cutlass13device_kernelIN5flash11enable_sm90INS1_16FlashAttnFwdSm90INS1_25CollectiveMainloopFwdSm90ILi2EN4cute5tupleIJNS5_1CILi1EEES8_S8_EEENS6_IJNS7_ILi128EEENS7_ILi96EEENS7_ILi64EEEEEELi256ENS_6half_tEfNS_4arch4Sm90ELb0ELb0ELb1ELb1ELb0ELb0ELb0ELb1ELb0ELb1ELb1ELb0EEENS1_21CollectiveEpilogueFwdINS6_IJSA_NS7_ILi256EEESB_EEES9_SE_SG_Li256ELb1ELb1ELb1ELb0EEENS1_36VarlenDynamicPersistentTileSchedulerILi128ELi96ELi256ELi128ELb1ELb1ELb1ELb0ELb1ELb1EEEEEEEEEvNT_6ParamsE,"ax",@progbits
	.align	128
.text._ZN7cutlass13device_kernelIN5flash11enable_sm90INS1_16FlashAttnFwdSm90INS1_25CollectiveMainloopFwdSm90ILi2EN4cute5tupleIJNS5_1CILi1EEES8_S8_EEENS6_IJNS7_ILi128EEENS7_ILi96EEENS7_ILi64EEEEEELi256ENS_6half_tEfNS_4arch4Sm90ELb0ELb0ELb1ELb1ELb0ELb0ELb0ELb1ELb0ELb1ELb1ELb0EEENS1_21CollectiveEpilogueFwdINS6_IJSA_NS7_ILi256EEESB_EEES9_SE_SG_Li256ELb1ELb1ELb1ELb0EEENS1_36VarlenDynamicPersistentTileSchedulerILi128ELi96ELi256ELi128ELb1ELb1ELb1ELb0ELb1ELb1EEEEEEEEEvNT_6ParamsE:
        .type           _ZN7cutlass13device_kernelIN5flash11enable_sm90INS1_16FlashAttnFwdSm90INS1_25CollectiveMainloopFwdSm90ILi2EN4cute5tupleIJNS5_1CILi1EEES8_S8_EEENS6_IJNS7_ILi128EEENS7_ILi96EEENS7_ILi64EEEEEELi256ENS_6half_tEfNS_4arch4Sm90ELb0ELb0ELb1ELb1ELb0ELb0ELb0ELb1ELb0ELb1ELb1ELb0EEENS1_21CollectiveEpilogueFwdINS6_IJSA_NS7_ILi256EEESB_EEES9_SE_SG_Li256ELb1ELb1ELb1ELb0EEENS1_36VarlenDynamicPersistentTileSchedulerILi128ELi96ELi256ELi128ELb1ELb1ELb1ELb0ELb1ELb1EEEEEEEEEvNT_6ParamsE,@function
        .size           _ZN7cutlass13device_kernelIN5flash11enable_sm90INS1_16FlashAttnFwdSm90INS1_25CollectiveMainloopFwdSm90ILi2EN4cute5tupleIJNS5_1CILi1EEES8_S8_EEENS6_IJNS7_ILi128EEENS7_ILi96EEENS7_ILi64EEEEEELi256ENS_6half_tEfNS_4arch4Sm90ELb0ELb0ELb1ELb1ELb0ELb0ELb0ELb1ELb0ELb1ELb1ELb0EEENS1_21CollectiveEpilogueFwdINS6_IJSA_NS7_ILi256EEESB_EEES9_SE_SG_Li256ELb1ELb1ELb1ELb0EEENS1_36VarlenDynamicPersistentTileSchedulerILi128ELi96ELi256ELi128ELb1ELb1ELb1ELb0ELb1ELb1EEEEEEEEEvNT_6ParamsE,(.L_x_6130 - _ZN7cutlass13device_kernelIN5flash11enable_sm90INS1_16FlashAttnFwdSm90INS1_25CollectiveMainloopFwdSm90ILi2EN4cute5tupleIJNS5_1CILi1EEES8_S8_EEENS6_IJNS7_ILi128EEENS7_ILi96EEENS7_ILi64EEEEEELi256ENS_6half_tEfNS_4arch4Sm90ELb0ELb0ELb1ELb1ELb0ELb0ELb0ELb1ELb0ELb1ELb1ELb0EEENS1_21CollectiveEpilogueFwdINS6_IJSA_NS7_ILi256EEESB_EEES9_SE_SG_Li256ELb1ELb1ELb1ELb0EEENS1_36VarlenDynamicPersistentTileSchedulerILi128ELi96ELi256ELi128ELb1ELb1ELb1ELb0ELb1ELb1EEEEEEEEEvNT_6ParamsE)
        .other          _ZN7cutlass13device_kernelIN5flash11enable_sm90INS1_16FlashAttnFwdSm90INS1_25CollectiveMainloopFwdSm90ILi2EN4cute5tupleIJNS5_1CILi1EEES8_S8_EEENS6_IJNS7_ILi128EEENS7_ILi96EEENS7_ILi64EEEEEELi256ENS_6half_tEfNS_4arch4Sm90ELb0ELb0ELb1ELb1ELb0ELb0ELb0ELb1ELb0ELb1ELb1ELb0EEENS1_21CollectiveEpilogueFwdINS6_IJSA_NS7_ILi256EEESB_EEES9_SE_SG_Li256ELb1ELb1ELb1ELb0EEENS1_36VarlenDynamicPersistentTileSchedulerILi128ELi96ELi256ELi128ELb1ELb1ELb1ELb0ELb1ELb1EEEEEEEEEvNT_6ParamsE,@"STO_CUDA_ENTRY STV_DEFAULT"
_ZN7cutlass13device_kernelIN5flash11enable_sm90INS1_16FlashAttnFwdSm90INS1_25CollectiveMainloopFwdSm90ILi2EN4cute5tupleIJNS5_1CILi1EEES8_S8_EEENS6_IJNS7_ILi128EEENS7_ILi96EEENS7_ILi64EEEEEELi256ENS_6half_tEfNS_4arch4Sm90ELb0ELb0ELb1ELb1ELb0ELb0ELb0ELb1ELb0ELb1ELb1ELb0EEENS1_21CollectiveEpilogueFwdINS6_IJSA_NS7_ILi256EEESB_EEES9_SE_SG_Li256ELb1ELb1ELb1ELb0EEENS1_36VarlenDynamicPersistentTileSchedulerILi128ELi96ELi256ELi128ELb1ELb1ELb1ELb0ELb1ELb1EEEEEEEEEvNT_6ParamsE:
        /* <DEDUP_REMOVED lines=18> */
.L_x_351:
[----:B------:R-:W-:Y:S05]  /*0120*/  BSYNC B0 ;  /* 0x0000000000007941 */ /* 0x000fea0003800000 */
.L_x_350:
        /* <DEDUP_REMOVED lines=41> */
.L_x_352:
        /* <DEDUP_REMOVED lines=22> */
.L_x_353:
        /* <DEDUP_REMOVED lines=18> */
.L_x_354:
        /* <DEDUP_REMOVED lines=22> */
.L_x_355:
        /* <DEDUP_REMOVED lines=22> */
.L_x_356:
[----:B------:R-:W-:Y:S01]  /*0900*/  PLOP3.LUT P0, PT, PT, PT, UP0, 0x80, 0x0 ;  /* 0x000000000000781c */ /* 0x000fe20003f0f008 */
[----:B------:R-:W-:Y:S01]  /*0910*/  UMOV UR36, 0x1 ;  /* 0x0000000100247882 */ /* 0x000fe20000000000 */
[----:B------:R-:W-:Y:S01]  /*0920*/  NOP ;  /* 0x0000000000007918 */ /* 0x000fe20000000000 */
[----:B------:R-:W-:Y:S01]  /*0930*/  USEL UR36, UR36, 0x2, !UP0 ;  /* 0x0000000224247887 */ /* 0x000fe2000c000000 */
[----:B------:R-:W-:Y:S01]  /*0940*/  ULDC.64 UR40, c[0x0][0x208] ;  /* 0x0000820000287ab9 */ /* 0x000fe20000000a00 */
[----:B012-4-:R-:W-:Y:S08]  /*0950*/  BAR.SYNC.DEFER_BLOCKING 0x0 ;  /* 0x0000000000007b1d */ /* 0x017ff00000010000 */
[----:B------:R-:W-:Y:S05]  /*0960*/  @!P0 BRA `(.L_x_357) ;  /* 0x000000a800e88947 */ /* 0x000fea0003800000 */
.L_x_358:
[----:B------:R-:W-:-:S08]  /*0970*/  NOP ;  /* 0x0000000000007918 */ /* 0x000fd00000000000 */
[----:B------:R-:W0:Y:S02]  /*0980*/  USETMAXREG.TRY_ALLOC.CTAPOOL UP0, 0xf0 ;  /* 0x000000f0000079c8 */ /* 0x000e240008000600 */
[----:B0-----:R-:W-:-:S13]  /*0990*/  PLOP3.LUT P0, PT, PT, PT, UP0, 0x80, 0x0 ;  /* 0x000000000000781c */ /* 0x001fda0003f0f008 */
[----:B------:R-:W-:Y:S05]  /*09a0*/  @!P0 BRA `(.L_x_358) ;  /* 0xfffffffc00f08947 */ /* 0x000fea000383ffff */
[----:B------:R-:W-:Y:S01]  /*09b0*/  SHF.R.U32.HI R0, RZ, 0x7, R6 ;  /* 0x00000007ff007819 */ /* 0x000fe20000011606 */
[----:B------:R-:W0:Y:S08]  /*09c0*/  S2UR UR5, SR_CgaCtaId ;  /* 0x00000000000579c3 */ /* 0x000e300000008800 */
[----:B------:R-:W-:Y:S06]  /*09d0*/  BAR.ARV 0x8, 0x180 ;  /* 0x0206000000007b1d */ /* 0x000fec0000002000 */
[----:B------:R-:W-:Y:S01]  /*09e0*/  ISETP.NE.AND P0, PT, R0, 0x1, PT ;  /* 0x000000010000780c */ /* 0x000fe20003f05270 */
[----:B------:R-:W-:-:S12]  /*09f0*/  UMOV UR4, 0x400 ;  /* 0x0000040000047882 */ /* 0x000fd80000000000 */
[----:B------:R-:W-:Y:S06]  /*0a00*/  @!P0 BAR.ARV 0x9, 0x100 ;  /* 0x0244000000008b1d */ /* 0x000fec0000002000 */
[----:B0-----:R-:W-:Y:S02]  /*0a10*/  ULEA UR4, UR5, UR4, 0x18 ;  /* 0x0000000405047291 */ /* 0x001fe4000f8ec03f */
[----:B------:R-:W-:Y:S07]  /*0a20*/  BAR.SYNC.DEFER_BLOCKING 0x5, 0x180 ;  /* 0x0146000000007b1d */ /* 0x000fee0000010000 */
[----:B------:R-:W0:Y:S01]  /*0a30*/  LDS.128 R8, [UR4+0x228d0] ;  /* 0x0228d004ff087984 */ /* 0x000e220008000c00 */
[----:B------:R-:W-:Y:S01]  /*0a40*/  ULDC UR4, c[0x0][0xc3c] ;  /* 0x00030f0000047ab9 */ /* 0x000fe20000000800 */
[----:B------:R-:W-:Y:S06]  /*0a50*/  BAR.ARV 0x4, 0x180 ;  /* 0x0106000000007b1d */ /* 0x000fec0000002000 */
[----:B0-----:R-:W-:-:S13]  /*0a60*/  ISETP.GE.AND P0, PT, R11, UR4, PT ;  /* 0x000000040b007c0c */ /* 0x001fda000bf06270 */
[----:B------:R-:W-:Y:S05]  /*0a70*/  @P0 EXIT ;  /* 0x000000000000094d */ /* 0x000fea0003800000 */
[----:B------:R-:W-:Y:S01]  /*0a80*/  VIADD R6, R6, 0xffffff80 ;  /* 0xffffff8006067836 */ /* 0x000fe20000000000 */
[----:B------:R-:W-:Y:S01]  /*0a90*/  R2UR UR5, R9 ;  /* 0x00000000090572ca */ /* 0x000fe200000e0000 */
[----:B------:R-:W-:Y:S01]  /*0aa0*/  ULOP3.LUT UR49, UR36, 0x1, URZ, 0xfc, !UPT ;  /* 0x0000000124317892 */ /* 0x000fe2000f8efc3f */
[----:B------:R-:W-:Y:S01]  /*0ab0*/  R2UR UR6, R10 ;  /* 0x000000000a0672ca */ /* 0x000fe200000e0000 */
[----:B------:R-:W-:Y:S01]  /*0ac0*/  UMOV UR48, URZ ;  /* 0x0000003f00307c82 */ /* 0x000fe20008000000 */
[----:B------:R-:W-:Y:S01]  /*0ad0*/  SHF.R.S32.HI R3, RZ, 0x1f, R6 ;  /* 0x0000001fff037819 */ /* 0x000fe20000011406 */
[----:B------:R-:W-:Y:S01]  /*0ae0*/  UMOV UR47, URZ ;  /* 0x0000003f002f7c82 */ /* 0x000fe20008000000 */
[----:B------:R-:W-:Y:S01]  /*0af0*/  R2UR UR7, R11 ;  /* 0x000000000b0772ca */ /* 0x000fe200000e0000 */
[----:B------:R-:W-:Y:S01]  /*0b00*/  UMOV UR37, URZ ;  /* 0x0000003f00257c82 */ /* 0x000fe20008000000 */
[CC--:B------:R-:W-:Y:S02]  /*0b10*/  LEA.HI R0, R3.reuse, R6.reuse, RZ, 0x7 ;  /* 0x0000000603007211 */ /* 0x0c0fe400078f38ff */
[----:B------:R-:W-:-:S02]  /*0b20*/  LEA.HI R2, R3, R6, RZ, 0x5 ;  /* 0x0000000603027211 */ /* 0x000fc400078f28ff */
[----:B------:R-:W-:Y:S02]  /*0b30*/  LOP3.LUT R5, R0, 0xffffff80, RZ, 0xc0, !PT ;  /* 0xffffff8000057812 */ /* 0x000fe400078ec0ff */
[CC--:B------:R-:W-:Y:S01]  /*0b40*/  LEA.HI R4, R3.reuse, R6.reuse, RZ, 0x2 ;  /* 0x0000000603047211 */ /* 0x0c0fe200078f10ff */
[----:B------:R-:W-:Y:S01]  /*0b50*/  IMAD.SHL.U32 R7, R2, 0x20, RZ ;  /* 0x0000002002077824 */ /* 0x000fe200078e00ff */
[----:B------:R-:W-:Y:S01]  /*0b60*/  LEA.HI R3, R3, R6, RZ, 0x4 ;  /* 0x0000000603037211 */ /* 0x000fe200078f20ff */
[----:B------:R-:W-:Y:S01]  /*0b70*/  IMAD.IADD R222, R6, 0x1, -R5 ;  /* 0x0000000106de7824 */ /* 0x000fe200078e0a05 */
[----:B------:R-:W-:Y:S02]  /*0b80*/  LOP3.LUT R13, R4, 0xfffffffc, RZ, 0xc0, !PT ;  /* 0xfffffffc040d7812 */ /* 0x000fe400078ec0ff */
[----:B------:R-:W-:Y:S02]  /*0b90*/  SHF.R.S32.HI R2, RZ, 0x4, R3 ;  /* 0x00000004ff027819 */ /* 0x000fe40000011403 */
[----:B------:R-:W-:Y:S01]  /*0ba0*/  SHF.R.S32.HI R9, RZ, 0x1f, R222 ;  /* 0x0000001fff097819 */ /* 0x000fe200000114de */
[----:B------:R-:W-:Y:S01]  /*0bb0*/  IMAD.IADD R13, R6, 0x1, -R13 ;  /* 0x00000001060d7824 */ /* 0x000fe200078e0a0d */
[----:B------:R-:W-:-:S02]  /*0bc0*/  LOP3.LUT R5, R3, 0x3fffff0, RZ, 0xc0, !PT ;  /* 0x03fffff003057812 */ /* 0x000fc400078ec0ff */
[----:B------:R-:W-:Y:S02]  /*0bd0*/  LEA.HI R8, R9, R222, RZ, 0x2 ;  /* 0x000000de09087211 */ /* 0x000fe400078f10ff */
[----:B------:R-:W-:Y:S01]  /*0be0*/  LEA.HI R4, R3, R2, RZ, 0x1 ;  /* 0x0000000203047211 */ /* 0x000fe200078f08ff */
[----:B------:R-:W-:Y:S01]  /*0bf0*/  IMAD.IADD R5, R6, 0x1, -R5 ;  /* 0x0000000106057824 */ /* 0x000fe200078e0a05 */
[--C-:B------:R-:W-:Y:S02]  /*0c00*/  SHF.R.S32.HI R10, RZ, 0x2, R8.reuse ;  /* 0x00000002ff0a7819 */ /* 0x100fe40000011408 */
[----:B------:R-:W-:Y:S02]  /*0c10*/  SHF.R.S32.HI R11, RZ, 0x1f, R8 ;  /* 0x0000001fff0b7819 */ /* 0x000fe40000011408 */
[----:B------:R-:W-:Y:S02]  /*0c20*/  SHF.R.S32.HI R3, RZ, 0x7, R0 ;  /* 0x00000007ff037819 */ /* 0x000fe40000011400 */
[----:B------:R-:W-:-:S02]  /*0c30*/  LEA.HI R11, R11, R10, RZ, 0x3 ;  /* 0x0000000a0b0b7211 */ /* 0x000fc400078f18ff */
[----:B------:R-:W-:Y:S02]  /*0c40*/  LOP3.LUT R6, R7, 0xfffffc00, RZ, 0xc0, !PT ;  /* 0xfffffc0007067812 */ /* 0x000fe400078ec0ff */
[----:B------:R-:W-:Y:S02]  /*0c50*/  LOP3.LUT R7, R4, 0x1ffffffe, RZ, 0xc0, !PT ;  /* 0x1ffffffe04077812 */ /* 0x000fe400078ec0ff */
[----:B------:R-:W-:Y:S01]  /*0c60*/  LOP3.LUT R11, R11, 0xfffffff8, RZ, 0xc0, !PT ;  /* 0xfffffff80b0b7812 */ /* 0x000fe200078ec0ff */
[----:B------:R-:W-:Y:S01]  /*0c70*/  IMAD R6, R5, 0x40, R6 ;  /* 0x0000004005067824 */ /* 0x000fe200078e0206 */
[----:B------:R-:W-:Y:S01]  /*0c80*/  LEA.HI R0, R0, R3, RZ, 0x1 ;  /* 0x0000000300007211 */ /* 0x000fe200078f08ff */
[----:B------:R-:W-:Y:S01]  /*0c90*/  IMAD.IADD R7, R2, 0x1, -R7 ;  /* 0x0000000102077824 */ /* 0x000fe200078e0a07 */
[----:B------:R-:W-:Y:S01]  /*0ca0*/  LEA.HI R9, R9, R222, RZ, 0x5 ;  /* 0x000000de09097211 */ /* 0x000fe200078f28ff */
[----:B------:R-:W-:Y:S01]  /*0cb0*/  IMAD.IADD R10, R10, 0x1, -R11 ;  /* 0x000000010a0a7824 */ /* 0x000fe200078e0a0b */
[----:B------:R-:W-:-:S02]  /*0cc0*/  LOP3.LUT R0, R0, 0x3fffffe, RZ, 0xc0, !PT ;  /* 0x03fffffe00007812 */ /* 0x000fc400078ec0ff */
[----:B------:R-:W-:Y:S02]  /*0cd0*/  SHF.R.S32.HI R9, RZ, 0x5, R9 ;  /* 0x00000005ff097819 */ /* 0x000fe40000011409 */
[----:B------:R-:W-:Y:S01]  /*0ce0*/  LEA.HI R2, R13, R13, RZ, 0x1 ;  /* 0x0000000d0d027211 */ /* 0x000fe200078f08ff */
[----:B------:R-:W-:Y:S01]  /*0cf0*/  IMAD.IADD R0, R3, 0x1, -R0 ;  /* 0x0000000103007824 */ /* 0x000fe200078e0a00 */
[----:B------:R-:W-:Y:S01]  /*0d00*/  LOP3.LUT R5, R8, 0x7ffffffc, RZ, 0xc0, !PT ;  /* 0x7ffffffc08057812 */ /* 0x000fe200078ec0ff */
[----:B------:R-:W-:Y:S01]  /*0d10*/  IMAD R9, R9, 0x10, R10 ;  /* 0x0000001009097824 */ /* 0x000fe200078e020a */
[----:B------:R-:W-:Y:S01]  /*0d20*/  LOP3.LUT R2, R2, 0x1ffffffe, RZ, 0xc0, !PT ;  /* 0x1ffffffe02027812 */ /* 0x000fe200078ec0ff */
[----:B------:R-:W-:Y:S02]  /*0d30*/  IMAD R3, R7, 0x8, R6 ;  /* 0x0000000807037824 */ /* 0x000fe400078e0206 */
[----:B------:R-:W-:Y:S02]  /*0d40*/  IMAD R0, R0, 0x40, R9 ;  /* 0x0000004000007824 */ /* 0x000fe400078e0209 */
[----:B------:R-:W-:Y:S01]  /*0d50*/  IMAD.IADD R13, R13, 0x1, -R2 ;  /* 0x000000010d0d7824 */ /* 0x000fe200078e0a02 */
[----:B------:R-:W-:Y:S01]  /*0d60*/  STL [R1+0x38], R3 ;  /* 0x0000380301007387 */ /* 0x000fe20000100800 */
[----:B------:R-:W-:-:S03]  /*0d70*/  IMAD.IADD R5, R222, 0x1, -R5 ;  /* 0x00000001de057824 */ /* 0x000fc600078e0a05 */
[----:B------:R0:W-:Y:S01]  /*0d80*/  STL [R1+0x30], R0 ;  /* 0x0000300001007387 */ /* 0x0001e20000100800 */
[----:B------:R-:W-:-:S04]  /*0d90*/  IMAD.SHL.U32 R2, R5, 0x2, RZ ;  /* 0x0000000205027824 */ /* 0x000fc800078e00ff */
[C---:B------:R-:W-:Y:S02]  /*0da0*/  VIADD R221, R2.reuse, 0x8 ;  /* 0x0000000802dd7836 */ /* 0x040fe40000000000 */
[C---:B------:R-:W-:Y:S02]  /*0db0*/  VIADD R220, R2.reuse, 0x10 ;  /* 0x0000001002dc7836 */ /* 0x040fe40000000000 */
[C---:B------:R-:W-:Y:S01]  /*0dc0*/  VIADD R219, R2.reuse, 0x18 ;  /* 0x0000001802db7836 */ /* 0x040fe20000000000 */
[----:B------:R-:W-:Y:S01]  /*0dd0*/  SHF.R.S32.HI R5, RZ, 0x1f, R221 ;  /* 0x0000001fff057819 */ /* 0x000fe200000114dd */
[----:B0-----:R-:W-:Y:S01]  /*0de0*/  IMAD R0, R13, 0x8, R0 ;  /* 0x000000080d007824 */ /* 0x001fe200078e0200 */
[----:B------:R-:W-:Y:S01]  /*0df0*/  SHF.R.S32.HI R4, RZ, 0x1f, R220 ;  /* 0x0000001fff047819 */ /* 0x000fe200000114dc */
[C---:B------:R-:W-:Y:S01]  /*0e00*/  VIADD R218, R2.reuse, 0x20 ;  /* 0x0000002002da7836 */ /* 0x040fe20000000000 */
[----:B------:R-:W-:Y:S01]  /*0e10*/  SHF.R.S32.HI R3, RZ, 0x1f, R219 ;  /* 0x0000001fff037819 */ /* 0x000fe200000114db */
[C---:B------:R-:W-:Y:S01]  /*0e20*/  VIADD R217, R2.reuse, 0x28 ;  /* 0x0000002802d97836 */ /* 0x040fe20000000000 */
[----:B------:R0:W-:Y:S01]  /*0e30*/  STL [R1+0x34], R0 ;  /* 0x0000340001007387 */ /* 0x0001e20000100800 */
[C---:B------:R-:W-:Y:S01]  /*0e40*/  VIADD R216, R2.reuse, 0x30 ;  /* 0x0000003002d87836 */ /* 0x040fe20000000000 */
[----:B------:R-:W-:Y:S01]  /*0e50*/  SHF.R.S32.HI R5, RZ, 0x1f, R218 ;  /* 0x0000001fff057819 */ /* 0x000fe200000114da */
        /* <DEDUP_REMOVED lines=42> */
[----:B------:R-:W-:Y:S01]  /*1100*/  VIADD R16, R2, 0xe0 ;  /* 0x000000e002107836 */ /* 0x000fe20000000000 */
[----:B------:R-:W-:-:S02]  /*1110*/  SHF.R.S32.HI R224, RZ, 0x1f, R18 ;  /* 0x0000001fffe07819 */ /* 0x000fc40000011412 */
[----:B0-----:R-:W-:-:S07]  /*1120*/  SHF.R.S32.HI R223, RZ, 0x1f, R17 ;  /* 0x0000001fffdf7819 */ /* 0x001fce0000011411 */
.L_x_404:
[----:B------:R-:W-:Y:S01]  /*1130*/  ULDC.64 UR8, c[0x0][0xc88] ;  /* 0x0003220000087ab9 */ /* 0x000fe20000000a00 */
[----:B------:R-:W-:Y:S01]  /*1140*/  ULDC.64 UR10, c[0x0][0xa20] ;  /* 0x00028800000a7ab9 */ /* 0x000fe20000000a00 */
[----:B------:R-:W-:Y:S01]  /*1150*/  UIMAD.WIDE UR8, UR7, 0x4, UR8 ;  /* 0x00000004070878a5 */ /* 0x000fe2000f8e0208 */
[----:B------:R-:W-:-:S05]  /*1160*/  ULDC UR4, c[0x0][0x424] ;  /* 0x0001090000047ab9 */ /* 0x000fca0000000800 */
[----:B012---:R-:W-:Y:S02]  /*1170*/  IMAD.U32 R4, RZ, RZ, UR8 ;  /* 0x00000008ff047e24 */ /* 0x007fe4000f8e00ff */
[----:B---3--:R-:W-:Y:S01]  /*1180*/  IMAD.U32 R5, RZ, RZ, UR9 ;  /* 0x00000009ff057e24 */ /* 0x008fe2000f8e00ff */
[----:B------:R-:W-:-:S04]  /*1190*/  ULDC.64 UR8, c[0x0][0xa28] ;  /* 0x00028a0000087ab9 */ /* 0x000fc80000000a00 */
[----:B------:R-:W2:Y:S01]  /*11a0*/  LDG.E R4, desc[UR40][R4.64] ;  /* 0x0000002804047981 */ /* 0x000ea2000c1e1900 */
[----:B------:R-:W-:Y:S02]  /*11b0*/  UISETP.NE.U32.AND UP0, UPT, UR8, URZ, UPT ;  /* 0x0000003f0800728c */ /* 0x000fe4000bf05070 */
[----:B------:R-:W-:Y:S02]  /*11c0*/  UISETP.NE.U32.AND UP1, UPT, UR10, URZ, UPT ;  /* 0x0000003f0a00728c */ /* 0x000fe4000bf25070 */
[----:B------:R-:W-:Y:S02]  /*11d0*/  UISETP.NE.AND.EX UP0, UPT, UR9, URZ, UPT, UP0 ;  /* 0x0000003f0900728c */ /* 0x000fe4000bf05300 */
[----:B------:R-:W-:-:S04]  /*11e0*/  UISETP.NE.AND.EX UP1, UPT, UR11, URZ, UPT, UP1 ;  /* 0x0000003f0b00728c */ /* 0x000fc8000bf25310 */
[----:B------:R-:W-:Y:S02]  /*11f0*/  PLOP3.LUT P0, PT, PT, PT, UP0, 0x80, 0x0 ;  /* 0x000000000000781c */ /* 0x000fe40003f0f008 */
[----:B------:R-:W-:Y:S02]  /*1200*/  PLOP3.LUT P1, PT, PT, PT, UP1, 0x80, 0x0 ;  /* 0x000000000000781c */ /* 0x000fe40003f2f018 */
[----:B--2---:R-:W-:-:S13]  /*1210*/  R2UR UR46, R4 ;  /* 0x00000000042e72ca */ /* 0x004fda00000e0000 */
[----:B------:R-:W-:Y:S02]  /*1220*/  USHF.R.S32.HI UR45, URZ, 0x1f, UR46 ;  /* 0x0000001f3f2d7899 */ /* 0x000fe4000801142e */
[----:B------:R-:W-:-:S04]  /*1230*/  @UP0 ULEA UR8, UP2, UR46, UR8, 0x2 ;  /* 0x000000082e080291 */ /* 0x000fc8000f84103f */
[----:B------:R-:W-:Y:S02]  /*1240*/  @UP0 ULEA.HI.X UR9, UR46, UR9, UR45, 0x2, UP2 ;  /* 0x000000092e090291 */ /* 0x000fe400090f142d */
[----:B------:R-:W-:Y:S01]  /*1250*/  @UP1 ULEA UR10, UP0, UR46, UR10, 0x2 ;  /* 0x0000000a2e0a1291 */ /* 0x000fe2000f80103f */
[----:B------:R-:W-:-:S03]  /*1260*/  IMAD.U32 R4, RZ, RZ, UR8 ;  /* 0x00000008ff047e24 */ /* 0x000fc6000f8e00ff */
[----:B------:R-:W-:Y:S01]  /*1270*/  @UP1 ULEA.HI.X UR11, UR46, UR11, UR45, 0x2, UP0 ;  /* 0x0000000b2e0b1291 */ /* 0x000fe200080f142d */
[----:B------:R-:W-:Y:S01]  /*1280*/  IMAD.U32 R5, RZ, RZ, UR9 ;  /* 0x00000009ff057e24 */ /* 0x000fe2000f8e00ff */
[----:B------:R-:W-:Y:S01]  /*1290*/  ULDC.64 UR8, c[0x0][0x418] ;  /* 0x0001060000087ab9 */ /* 0x000fe20000000a00 */
[----:B----4-:R-:W-:-:S03]  /*12a0*/  IMAD.U32 R6, RZ, RZ, UR10 ;  /* 0x0000000aff067e24 */ /* 0x010fc6000f8e00ff */
[----:B------:R-:W-:Y:S01]  /*12b0*/  IMAD.U32 R7, RZ, RZ, UR11 ;  /* 0x0000000bff077e24 */ /* 0x000fe2000f8e00ff */
[----:B------:R-:W2:Y:S04]  /*12c0*/  @P0 LDG.E R4, desc[UR40][R4.64] ;  /* 0x0000002804040981 */ /* 0x000ea8000c1e1900 */
[----:B------:R-:W3:Y:S01]  /*12d0*/  @P1 LDG.E R6, desc[UR40][R6.64] ;  /* 0x0000002806061981 */ /* 0x000ee2000c1e1900 */
[----:B------:R-:W-:Y:S01]  /*12e0*/  UISETP.NE.U32.AND UP0, UPT, UR8, URZ, UPT ;  /* 0x0000003f0800728c */ /* 0x000fe2000bf05070 */
[----:B------:R-:W-:Y:S01]  /*12f0*/  UMOV UR44, UR5 ;  /* 0x00000005002c7c82 */ /* 0x000fe20008000000 */
[----:B------:R-:W-:Y:S02]  /*1300*/  ULDC UR5, c[0x0][0x2f0] ;  /* 0x0000bc0000057ab9 */ /* 0x000fe40000000800 */
[----:B------:R-:W-:Y:S01]  /*1310*/  UISETP.NE.AND.EX UP0, UPT, UR9, URZ, UPT, UP0 ;  /* 0x0000003f0900728c */ /* 0x000fe2000bf05300 */
[----:B------:R-:W-:Y:S01]  /*1320*/  UMOV UR51, URZ ;  /* 0x0000003f00337c82 */ /* 0x000fe20008000000 */
[----:B------:R-:W-:-:S02]  /*1330*/  ULOP3.LUT UR43, UR6, 0xffff, URZ, 0xc0, !UPT ;  /* 0x0000ffff062b7892 */ /* 0x000fc4000f8ec03f */
[----:B------:R-:W-:Y:S02]  /*1340*/  USEL UR4, UR4, 0x1, UP0 ;  /* 0x0000000104047887 */ /* 0x000fe40008000000 */
[----:B------:R-:W-:Y:S02]  /*1350*/  ULOP3.LUT UR7, UR6, 0xff0000, URZ, 0xc0, !UPT ;  /* 0x00ff000006077892 */ /* 0x000fe4000f8ec03f */
[----:B------:R-:W-:Y:S02]  /*1360*/  UIMAD UR4, UR4, UR5, URZ ;  /* 0x00000005040472a4 */ /* 0x000fe4000f8e023f */
[----:B------:R-:W-:Y:S01]  /*1370*/  ULOP3.LUT UR6, UR6, 0xff000000, URZ, 0xc0, !UPT ;  /* 0xff00000006067892 */ /* 0x000fe2000f8ec03f */
[----:B--2---:R-:W-:-:S04]  /*1380*/  @P0 R2UR UR51, R4 ;  /* 0x00000000043302ca */ /* 0x004fc800000e0000 */
[----:B---3--:R-:W-:Y:S01]  /*1390*/  @P1 R2UR UR4, R6 ;  /* 0x00000000060412ca */ /* 0x008fe200000e0000 */
[----:B-----5:R-:W-:-:S14]  /*13a0*/  @P1 BRA `(.L_x_359) ;  /* 0x0000000000341947 */ /* 0x020fdc0003800000 */
[----:B------:R-:W-:Y:S02]  /*13b0*/  ULDC.64 UR8, c[0x0][0xa08] ;  /* 0x0002820000087ab9 */ /* 0x000fe40000000a00 */
[----:B------:R-:W-:-:S04]  /*13c0*/  ISETP.NE.U32.AND P0, PT, RZ, UR8, PT ;  /* 0x00000008ff007c0c */ /* 0x000fc8000bf05070 */
[----:B------:R-:W-:-:S13]  /*13d0*/  ISETP.NE.AND.EX P0, PT, RZ, UR9, PT, P0 ;  /* 0x00000009ff007c0c */ /* 0x000fda000bf05300 */
[----:B------:R-:W-:Y:S05]  /*13e0*/  @!P0 BRA `(.L_x_359) ;  /* 0x0000000000248947 */ /* 0x000fea0003800000 */
[----:B------:R-:W-:Y:S02]  /*13f0*/  ULDC.64 UR4, c[0x0][0xa08] ;  /* 0x0002820000047ab9 */ /* 0x000fe40000000a00 */
[----:B------:R-:W-:-:S06]  /*1400*/  UIMAD.WIDE UR4, UR46, 0x4, UR4 ;  /* 0x000000042e0478a5 */ /* 0x000fcc000f8e0204 */
[----:B------:R-:W-:Y:S02]  /*1410*/  IMAD.U32 R4, RZ, RZ, UR4 ;  /* 0x00000004ff047e24 */ /* 0x000fe4000f8e00ff */
[----:B------:R-:W-:-:S05]  /*1420*/  IMAD.U32 R5, RZ, RZ, UR5 ;  /* 0x00000005ff057e24 */ /* 0x000fca000f8e00ff */
[----:B------:R-:W2:Y:S04]  /*1430*/  LDG.E R3, desc[UR40][R4.64] ;  /* 0x0000002804037981 */ /* 0x000ea8000c1e1900 */
[----:B------:R-:W3:Y:S01]  /*1440*/  LDG.E R0, desc[UR40][R4.64+0x4] ;  /* 0x0000042804007981 */ /* 0x000ee2000c1e1900 */
[----:B--2---:R-:W-:Y:S02]  /*1450*/  R2UR UR4, R3 ;  /* 0x00000000030472ca */ /* 0x004fe400000e0000 */
[----:B---3--:R-:W-:-:S13]  /*1460*/  R2UR UR5, R0 ;  /* 0x00000000000572ca */ /* 0x008fda00000e0000 */
[----:B------:R-:W-:-:S12]  /*1470*/  UIADD3 UR4, -UR4, UR5, URZ ;  /* 0x0000000504047290 */ /* 0x000fd8000fffe13f */
.L_x_359:
[----:B------:R-:W-:Y:S02]  /*1480*/  UIADD3 UR51, -UR51, UR4, URZ ;  /* 0x0000000433337290 */ /* 0x000fe4000fffe13f */
[----:B------:R-:W-:Y:S02]  /*1490*/  USHF.R.U32.HI UR6, URZ, 0x8, UR6 ;  /* 0x000000083f067899 */ /* 0x000fe40008011606 */
[----:B------:R-:W-:Y:S02]  /*14a0*/  UISETP.GE.AND UP0, UPT, UR51, 0x1, UPT ;  /* 0x000000013300788c */ /* 0x000fe4000bf06270 */
[----:B------:R-:W-:Y:S02]  /*14b0*/  UIADD3 UR4, UR51, 0x5f, URZ ;  /* 0x0000005f33047890 */ /* 0x000fe4000fffe03f */
[----:B------:R-:W-:Y:S02]  /*14c0*/  ULEA.HI UR7, UR7, UR6, URZ, 0x10 ;  /* 0x0000000607077291 */ /* 0x000fe4000f8f803f */
[----:B------:R-:W-:Y:S01]  /*14d0*/  PLOP3.LUT P0, PT, PT, PT, UP0, 0x80, 0x0 ;  /* 0x000000000000781c */ /* 0x000fe20003f0f008 */
[----:B------:R-:W-:-:S02]  /*14e0*/  UIMAD.WIDE UR4, UR4, 0x2aaaaaab, URZ ;  /* 0x2aaaaaab040478a5 */ /* 0x000fc4000f8e023f */
[----:B------:R-:W-:Y:S02]  /*14f0*/  ULOP3.LUT UR42, UR7, 0xff, URZ, 0xc0, !UPT ;  /* 0x000000ff072a7892 */ /* 0x000fe4000f8ec03f */
[----:B------:R-:W-:Y:S02]  /*1500*/  USHF.R.U32.HI UR6, URZ, 0x1f, UR5 ;  /* 0x0000001f3f067899 */ /* 0x000fe40008011605 */
[----:B------:R-:W-:Y:S01]  /*1510*/  USHF.R.U32.HI UR39, URZ, 0x10, UR7 ;  /* 0x000000103f277899 */ /* 0x000fe20008011607 */
[----:B------:R-:W-:Y:S01]  /*1520*/  UMOV UR4, URZ ;  /* 0x0000003f00047c82 */ /* 0x000fe20008000000 */
[----:B------:R-:W-:-:S04]  /*1530*/  ULEA.HI.SX32 UR9, UR5, UR6, 0x1c ;  /* 0x0000000605097291 */ /* 0x000fc8000f8fe23f */
[----:B------:R-:W-:Y:S08]  /*1540*/  @!P0 BRA `(.L_x_360) ;  /* 0x0000000000908947 */ /* 0x000ff00003800000 */
[----:B------:R-:W-:Y:S01]  /*1550*/  UISETP.NE.AND UP0, UPT, UR39, URZ, UPT ;  /* 0x0000003f2700728c */ /* 0x000fe2000bf05270 */
[----:B------:R-:W-:-:S03]  /*1560*/  ULDC UR4, c[0x0][0x9f0] ;  /* 0x00027c0000047ab9 */ /* 0x000fc60000000800 */
[----:B------:R-:W-:-:S03]  /*1570*/  USEL UR10, UR39, UR4, UP0 ;  /* 0x00000004270a7287 */ /* 0x000fc60008000000 */
[----:B------:R-:W-:Y:S01]  /*1580*/  UMOV UR4, URZ ;  /* 0x0000003f00047c82 */ /* 0x000fe20008000000 */
[----:B------:R-:W-:Y:S02]  /*1590*/  UIADD3 UR6, UR9, -0x1, UR10 ;  /* 0xffffffff09067890 */ /* 0x000fe4000fffe00a */
[----:B------:R-:W-:-:S04]  /*15a0*/  IMAD.U32 R4, RZ, RZ, UR10 ;  /* 0x0000000aff047e24 */ /* 0x000fc8000f8e00ff */
[----:B------:R-:W-:Y:S01]  /*15b0*/  IMAD.U32 R5, RZ, RZ, UR6 ;  /* 0x00000006ff057e24 */ /* 0x000fe2000f8e00ff */
[-C--:B------:R-:W-:Y:S01]  /*15c0*/  IABS R0, R4.reuse ;  /* 0x0000000400007213 */ /* 0x080fe20000000000 */
[----:B------:R-:W-:Y:S01]  /*15d0*/  ULOP3.LUT UR6, UR6, UR10, URZ, 0x3c, !UPT ;  /* 0x0000000a06067292 */ /* 0x000fe2000f8e3c3f */
[----:B------:R-:W-:Y:S02]  /*15e0*/  IABS R6, R4 ;  /* 0x0000000400067213 */ /* 0x000fe40000000000 */
[----:B------:R-:W-:Y:S02]  /*15f0*/  R2UR UR11, R0 ;  /* 0x00000000000b72ca */ /* 0x000fe400000e0000 */
[----:B------:R-:W-:-:S05]  /*1600*/  IABS R5, R5 ;  /* 0x0000000500057213 */ /* 0x000fca0000000000 */
[----:B------:R-:W-:-:S05]  /*1610*/  IMAD.MOV.U32 R4, RZ, RZ, R5 ;  /* 0x000000ffff047224 */ /* 0x000fca00078e0005 */
[----:B------:R-:W-:Y:S01]  /*1620*/  R2UR UR8, R4 ;  /* 0x00000000040872ca */ /* 0x000fe200000e0000 */
        /* <DEDUP_REMOVED lines=22> */
.L_x_360:
[----:B------:R-:W-:Y:S01]  /*1790*/  UIMAD UR38, UR42, UR4, URZ ;  /* 0x000000042a2672a4 */ /* 0x000fe2000f8e023f */
[----:B------:R-:W-:Y:S01]  /*17a0*/  IMAD.U32 R0, RZ, RZ, UR9 ;  /* 0x00000009ff007e24 */ /* 0x000fe2000f8e00ff */
[----:B------:R-:W-:Y:S01]  /*17b0*/  PLOP3.LUT P0, PT, PT, PT, PT, 0x80, 0x0 ;  /* 0x000000000000781c */ /* 0x000fe20003f0f070 */
[----:B------:R-:W-:Y:S01]  /*17c0*/  IMAD.U32 R3, RZ, RZ, UR4 ;  /* 0x00000004ff037e24 */ /* 0x000fe2000f8e00ff */
[----:B------:R-:W-:Y:S01]  /*17d0*/  CS2R R150, SRZ ;  /* 0x0000000000967805 */ /* 0x000fe2000001ff00 */
[----:B------:R-:W-:Y:S01]  /*17e0*/  IMAD.MOV.U32 R6, RZ, RZ, RZ ;  /* 0x000000ffff067224 */ /* 0x000fe200078e00ff */
[----:B------:R-:W-:Y:S01]  /*17f0*/  CS2R R148, SRZ ;  /* 0x0000000000947805 */ /* 0x000fe2000001ff00 */
[----:B------:R-:W-:Y:S01]  /*1800*/  IMAD.MOV.U32 R5, RZ, RZ, RZ ;  /* 0x000000ffff057224 */ /* 0x000fe200078e00ff */
[----:B------:R-:W-:Y:S02]  /*1810*/  VIADDMNMX R0, R3, UR38, R0, PT ;  /* 0x0000002603007c46 */ /* 0x000fe4000b800100 */
[----:B------:R-:W-:-:S02]  /*1820*/  CS2R R146, SRZ ;  /* 0x0000000000927805 */ /* 0x000fc4000001ff00 */
[----:B------:R-:W-:Y:S02]  /*1830*/  CS2R R144, SRZ ;  /* 0x0000000000907805 */ /* 0x000fe4000001ff00 */
[----:B------:R-:W-:Y:S02]  /*1840*/  CS2R R142, SRZ ;  /* 0x00000000008e7805 */ /* 0x000fe4000001ff00 */
[----:B------:R-:W-:Y:S02]  /*1850*/  R2UR UR50, R0 ;  /* 0x00000000003272ca */ /* 0x000fe400000e0000 */
        /* <DEDUP_REMOVED lines=11> */
[----:B------:R-:W-:Y:S01]  /*1910*/  CS2R R118, SRZ ;  /* 0x0000000000767805 */ /* 0x000fe2000001ff00 */
[----:B------:R-:W-:Y:S01]  /*1920*/  UISETP.GT.AND UP0, UPT, UR50, UR38, UPT ;  /* 0x000000263200728c */ /* 0x000fe2000bf04270 */
[----:B------:R-:W-:Y:S02]  /*1930*/  CS2R R116, SRZ ;  /* 0x0000000000747805 */ /* 0x000fe4000001ff00 */
[----:B------:R-:W-:Y:S02]  /*1940*/  CS2R R114, SRZ ;  /* 0x0000000000727805 */ /* 0x000fe4000001ff00 */
[----:B------:R-:W-:-:S02]  /*1950*/  CS2R R112, SRZ ;  /* 0x0000000000707805 */ /* 0x000fc4000001ff00 */
[----:B------:R-:W-:Y:S02]  /*1960*/  CS2R R110, SRZ ;  /* 0x00000000006e7805 */ /* 0x000fe4000001ff00 */
[----:B------:R-:W-:Y:S02]  /*1970*/  CS2R R108, SRZ ;  /* 0x00000000006c7805 */ /* 0x000fe4000001ff00 */
[----:B------:R-:W-:Y:S02]  /*1980*/  PLOP3.LUT P1, PT, PT, PT, UP0, 0x80, 0x0 ;  /* 0x000000000000781c */ /* 0x000fe40003f2f008 */
        /* <DEDUP_REMOVED lines=42> */
[----:B------:R-:W-:Y:S06]  /*1c30*/  @!P1 BRA `(.L_x_361) ;  /* 0x0000005000449947 */ /* 0x000fec0003800000 */
[----:B------:R-:W0:Y:S01]  /*1c40*/  S2R R0, SR_TID.X ;  /* 0x0000000000007919 */ /* 0x000e220000002100 */
[----:B------:R-:W1:Y:S01]  /*1c50*/  S2UR UR7, SR_CgaCtaId ;  /* 0x00000000000779c3 */ /* 0x000e620000008800 */
[----:B------:R-:W-:Y:S02]  /*1c60*/  UMOV UR6, 0x400 ;  /* 0x0000040000067882 */ /* 0x000fe40000000000 */
[----:B-1----:R-:W-:-:S04]  /*1c70*/  ULEA UR6, UR7, UR6, 0x18 ;  /* 0x0000000607067291 */ /* 0x002fc8000f8ec03f */
[----:B------:R-:W-:Y:S01]  /*1c80*/  UIADD3 UR6, UR6, 0x18400, URZ ;  /* 0x0001840006067890 */ /* 0x000fe2000fffe03f */
[----:B0-----:R-:W-:-:S03]  /*1c90*/  VIADD R0, R0, 0xffffff80 ;  /* 0xffffff8000007836 */ /* 0x001fc60000000000 */
[----:B------:R-:W-:Y:S02]  /*1ca0*/  ULOP3.LUT UP0, URZ, UR6, 0x1bf, URZ, 0xc0, !UPT ;  /* 0x000001bf063f7892 */ /* 0x000fe4000f80c03f */
[----:B------:R-:W-:-:S04]  /*1cb0*/  SHF.R.S32.HI R3, RZ, 0x1f, R0 ;  /* 0x0000001fff037819 */ /* 0x000fc80000011400 */
[----:B------:R-:W-:Y:S02]  /*1cc0*/  PLOP3.LUT P0, PT, PT, PT, UP0, 0x80, 0x0 ;  /* 0x000000000000781c */ /* 0x000fe40003f0f008 */
[----:B------:R-:W-:-:S04]  /*1cd0*/  LEA.HI R3, R3, R0, RZ, 0x7 ;  /* 0x0000000003037211 */ /* 0x000fc800078f38ff */
[----:B------:R-:W-:-:S06]  /*1ce0*/  SHF.R.S32.HI R3, RZ, 0x7, R3 ;  /* 0x00000007ff037819 */ /* 0x000fcc0000011403 */
[----:B------:R-:W0:Y:S02]  /*1cf0*/  SHFL.IDX PT, R3, R3, RZ, 0x1f ;  /* 0x00001fff03037589 */ /* 0x000e2400000e0000 */
[----:B0-----:R-:W-:-:S13]  /*1d00*/  R2UR UR4, R3 ;  /* 0x00000000030472ca */ /* 0x001fda00000e0000 */
        /* <DEDUP_REMOVED lines=23> */
.L_x_362:
[----:B------:R-:W0:Y:S01]  /*1e80*/  S2R R3, SR_CgaCtaId ;  /* 0x0000000000037919 */ /* 0x000e220000008800 */
[----:B------:R-:W-:Y:S01]  /*1e90*/  ULEA.HI UR4, UR48, UR48, URZ, 0x1 ;  /* 0x0000003030047291 */ /* 0x000fe2000f8f083f */
[----:B------:R-:W-:Y:S01]  /*1ea0*/  MOV R6, 0x400 ;  /* 0x0000040000067802 */ /* 0x000fe20000000f00 */
[----:B------:R-:W1:Y:S02]  /*1eb0*/  S2R R20, SR_TID.X ;  /* 0x0000000000147919 */ /* 0x000e640000002100 */
[----:B------:R-:W-:-:S04]  /*1ec0*/  ULOP3.LUT UR4, UR4, 0xfffffffe, URZ, 0xc0, !UPT ;  /* 0xfffffffe04047892 */ /* 0x000fc8000f8ec03f */
[----:B------:R-:W-:-:S06]  /*1ed0*/  UIADD3 UR4, UR48, -UR4, URZ ;  /* 0x8000000430047290 */ /* 0x000fcc000fffe03f */
[----:B------:R-:W-:Y:S01]  /*1ee0*/  IMAD.U32 R0, RZ, RZ, UR4 ;  /* 0x00000004ff007e24 */ /* 0x000fe2000f8e00ff */
[----:B0-----:R-:W-:-:S04]  /*1ef0*/  LEA R6, R3, R6, 0x18 ;  /* 0x0000000603067211 */ /* 0x001fc800078ec0ff */
[----:B------:R-:W-:Y:S02]  /*1f00*/  SHF.L.U32 R3, R0, 0x1f, RZ ;  /* 0x0000001f00037819 */ /* 0x000fe400000006ff */
[----:B-1----:R-:W-:Y:S02]  /*1f10*/  SHF.R.U32.HI R20, RZ, 0x7, R20 ;  /* 0x00000007ff147819 */ /* 0x002fe40000011614 */
[----:B------:R-:W0:Y:S03]  /*1f20*/  SYNCS.PHASECHK.TRANS64.TRYWAIT P0, [R6+URZ+0x22800], R3 ;  /* 0x02280003060075a7 */ /* 0x000e26000800017f */
[----:B------:R-:W-:Y:S01]  /*1f30*/  VIADD R7, R20, 0x8 ;  /* 0x0000000814077836 */ /* 0x000fe20000000000 */
[----:B0-----:R-:W-:Y:S06]  /*1f40*/  @!P0 BRA `(.L_x_363) ;  /* 0x000000f800a48947 */ /* 0x001fec0003800000 */
.L_x_527:
[----:B------:R-:W-:Y:S01]  /*1f50*/  IMAD.U32 R0, RZ, RZ, UR49 ;  /* 0x00000031ff007e24 */ /* 0x000fe2000f8e00ff */
[----:B------:R-:W-:Y:S05]  /*1f60*/  WARPSYNC.ALL ;  /* 0x0000000000007948 */ /* 0x000fea0003800000 */
[----:B------:R1:W-:Y:S01]  /*1f70*/  BAR.SYNC.DEFER_BLOCKING R7, 0x100 ;  /* 0x000400070000751d */ /* 0x0003e20000010000 */
[----:B------:R-:W-:-:S13]  /*1f80*/  ISETP.NE.AND P0, PT, R0, 0x3, PT ;  /* 0x000000030000780c */ /* 0x000fda0003f05270 */
[----:B-1----:R-:W-:Y:S05]  /*1f90*/  @!P0 BRA `(.L_x_364) ;  /* 0x0000000000048947 */ /* 0x002fea0003800000 */
[----:B------:R-:W-:Y:S01]  /*1fa0*/  BPT.TRAP 0x1 ;  /* 0x000000040000795c */ /* 0x000fe20000300000 */
.L_x_364:
[----:B------:R-:W-:Y:S01]  /*1fb0*/  R2UR UR22, R6 ;  /* 0x00000000061672ca */ /* 0x000fe200000e0000 */
[----:B------:R-:W-:-:S05]  /*1fc0*/  IMAD.U32 R8, RZ, RZ, UR47 ;  /* 0x0000002fff087e24 */ /* 0x000fca000f8e00ff */
[----:B------:R-:W-:-:S07]  /*1fd0*/  SHF.L.U32 R8, R8, 0x1f, RZ ;  /* 0x0000001f08087819 */ /* 0x000fce00000006ff */
[----:B------:R-:W-:-:S09]  /*1fe0*/  ULEA UR22, UR37, UR22, 0x3 ;  /* 0x0000001625167291 */ /* 0x000fd2000f8e183f */
[----:B------:R1:W2:Y:S01]  /*1ff0*/  SYNCS.PHASECHK.TRANS64.TRYWAIT P1, [UR22+0x22830], R8 ;  /* 0x02283008ff0075a7 */ /* 0x0002a20008020156 */
[----:B------:R-:W-:Y:S05]  /*2000*/  @!P0 BRA `(.L_x_365) ;  /* 0x0000000000048947 */ /* 0x000fea0003800000 */
[----:B------:R-:W-:Y:S01]  /*2010*/  BPT.TRAP 0x1 ;  /* 0x000000040000795c */ /* 0x000fe20000300000 */
.L_x_365:
[----:B--2---:R-:W-:Y:S05]  /*2020*/  @P1 BRA `(.L_x_366) ;  /* 0x0000000000081947 */ /* 0x004fea0003800000 */
[----:B------:R-:W2:Y:S02]  /*2030*/  SYNCS.PHASECHK.TRANS64.TRYWAIT P1, [UR22+0x22830], R8 ;  /* 0x02283008ff0075a7 */ /* 0x000ea40008020156 */
[----:B--2---:R-:W-:Y:S05]  /*2040*/  @!P1 BRA `(.L_x_367) ;  /* 0x000000f800789947 */ /* 0x004fea0003800000 */
.L_x_366:
[----:B------:R-:W-:Y:S01]  /*2050*/  R2UR UR4, R6 ;  /* 0x00000000060472ca */ /* 0x000fe200000e0000 */
[----:B------:R-:W-:Y:S01]  /*2060*/  ULOP3.LUT UR16, UR52, 0x10000, URZ, 0xfc, !UPT ;  /* 0x0001000034107892 */ /* 0x000fe2000f8efc3f */
[----:B------:R-:W-:Y:S01]  /*2070*/  WARPGROUP.ARRIVE ;  /* 0x00000000000079c5 */ /* 0x000fe20000000000 */
[----:B------:R-:W-:Y:S01]  /*2080*/  UMOV UR17, 0x40000040 ;  /* 0x4000004000117882 */ /* 0x000fe20000000000 */
[----:B------:R-:W-:Y:S01]  /*2090*/  UMOV UR19, 0x40000040 ;  /* 0x4000004000137882 */ /* 0x000fe20000000000 */
[----:B------:R-:W-:Y:S01]  /*20a0*/  UMOV UR5, 0x40000040 ;  /* 0x4000004000057882 */ /* 0x000fe20000000000 */
[----:B------:R-:W-:Y:S01]  /*20b0*/  UMOV UR7, 0x40000040 ;  /* 0x4000004000077882 */ /* 0x000fe20000000000 */
[----:B------:R-:W-:Y:S01]  /*20c0*/  UIADD3 UR8, UR16, 0x4, URZ ;  /* 0x0000000410087890 */ /* 0x000fe2000fffe03f */
[----:B------:R-:W-:Y:S01]  /*20d0*/  P2R R72, PR, RZ, 0x1 ;  /* 0x00000001ff487803 */ /* 0x000fe20000000000 */
[----:B------:R-:W-:Y:S01]  /*20e0*/  UMOV UR9, 0x40000040 ;  /* 0x4000004000097882 */ /* 0x000fe20000000000 */
[----:B------:R-:W-:Y:S01]  /*20f0*/  UMOV UR11, 0x40000040 ;  /* 0x40000040000b7882 */ /* 0x000fe20000000000 */
[----:B------:R-:W-:Y:S01]  /*2100*/  UIADD3 UR12, UR16, 0x6, URZ ;  /* 0x00000006100c7890 */ /* 0x000fe2000fffe03f */
[----:B------:R-:W2:Y:S01]  /*2110*/  S2R R73, SR_TID.X ;  /* 0x0000000000497919 */ /* 0x000ea20000002100 */
[----:B------:R-:W-:Y:S01]  /*2120*/  UIADD3 UR4, UR4, 0x1c400, URZ ;  /* 0x0001c40004047890 */ /* 0x000fe2000fffe03f */
[----:B------:R-:W-:Y:S01]  /*2130*/  UMOV UR13, 0x40000040 ;  /* 0x40000040000d7882 */ /* 0x000fe20000000000 */
[----:B------:R-:W-:-:S02]  /*2140*/  UMOV UR15, 0x40000040 ;  /* 0x40000040000f7882 */ /* 0x000fc40000000000 */
[----:B------:R-:W-:Y:S02]  /*2150*/  USHF.R.U32.HI UR4, URZ, 0x4, UR4 ;  /* 0x000000043f047899 */ /* 0x000fe40008011604 */
[----:B------:R-:W-:Y:S02]  /*2160*/  UIMAD UR51, UR50, -0x60, UR51 ;  /* 0xffffffa0323378a4 */ /* 0x000fe4000f8e0233 */
[----:B------:R-:W-:-:S04]  /*2170*/  ULOP3.LUT UR4, UR4, 0x3fff, URZ, 0xc0, !UPT ;  /* 0x00003fff04047892 */ /* 0x000fc8000f8ec03f */
[----:B------:R-:W-:Y:S01]  /*2180*/  ULOP3.LUT UR20, UR4, 0x10000, URZ, 0xfc, !UPT ;  /* 0x0001000004147892 */ /* 0x000fe2000f8efc3f */
[----:B0-----:R-:W-:Y:S01]  /*2190*/  IMAD.U32 R3, RZ, RZ, UR51 ;  /* 0x00000033ff037e24 */ /* 0x001fe2000f8e00ff */
[----:B------:R-:W-:Y:S02]  /*21a0*/  UIADD3 UR4, UR16, 0x2, URZ ;  /* 0x0000000210047890 */ /* 0x000fe4000fffe03f */
[----:B------:R-:W-:Y:S02]  /*21b0*/  UIMAD UR18, UR37, 0x300, UR20 ;  /* 0x00000300251278a4 */ /* 0x000fe4000f8e0214 */
[----:B------:R-:W-:Y:S02]  /*21c0*/  IADD3 R0, -R2, 0x60, R3 ;  /* 0x0000006002007810 */ /* 0x000fe40007ffe103 */
[----:B------:R-:W-:Y:S02]  /*21d0*/  UIADD3 UR6, UR18, 0x2, URZ ;  /* 0x0000000212067890 */ /* 0x000fe4000fffe03f */
[----:B------:R-:W-:Y:S01]  /*21e0*/  UIADD3 UR10, UR18, 0x4, URZ ;  /* 0x00000004120a7890 */ /* 0x000fe2000fffe03f */
[----:B------:R-:W-:Y:S01]  /*21f0*/  ISETP.GT.AND P6, PT, R0, RZ, PT ;  /* 0x000000ff0000720c */ /* 0x000fe20003fc4270 */
[----:B------:R-:W-:-:S02]  /*2200*/  UIADD3 UR14, UR18, 0x6, URZ ;  /* 0x00000006120e7890 */ /* 0x000fc4000fffe03f */
[----:B------:R-:W-:Y:S01]  /*2210*/  HGMMA.64x96x16.F32 R24, gdesc[UR16], RZ, !UPT, gsb0 ;  /* 0x01600000101879f0 */ /* 0x000fe2000c0008ff */
[C---:B------:R-:W-:Y:S02]  /*2220*/  ISETP.GT.AND P5, PT, R0.reuse, 0x1, PT ;  /* 0x000000010000780c */ /* 0x040fe40003fa4270 */
[C---:B------:R-:W-:Y:S02]  /*2230*/  ISETP.GT.AND P4, PT, R0.reuse, 0x8, PT ;  /* 0x000000080000780c */ /* 0x040fe40003f84270 */
[C---:B------:R-:W-:Y:S02]  /*2240*/  ISETP.GT.AND P3, PT, R0.reuse, 0x9, PT ;  /* 0x000000090000780c */ /* 0x040fe40003f64270 */
[C---:B------:R-:W-:Y:S02]  /*2250*/  ISETP.GT.AND P1, PT, R0.reuse, 0x10, PT ;  /* 0x000000100000780c */ /* 0x040fe40003f24270 */
[----:B------:R-:W-:Y:S02]  /*2260*/  ISETP.GT.AND P2, PT, R0, 0x11, PT ;  /* 0x000000110000780c */ /* 0x000fe40003f44270 */
[----:B--2---:R-:W-:Y:S01]  /*2270*/  LOP3.LUT R73, R73, 0x7f, RZ, 0xc0, !PT ;  /* 0x0000007f49497812 */ /* 0x004fe200078ec0ff */
[----:B------:R-:W-:-:S02]  /*2280*/  WARPGROUP.DEPBAR.LE gsb0, 0x0 ;  /* 0x00008000000079c5 */ /* 0x000fc40000010000 */
[----:B------:R-:W-:-:S06]  /*2290*/  WARPGROUP.ARRIVE ;  /* 0x00000000000079c5 */ /* 0x000fcc0000000000 */
[----:B------:R-:W-:Y:S01]  /*22a0*/  HGMMA.64x96x16.F32 R24, gdesc[UR4], R24, gsb0 ;  /* 0x01600000041879f0 */ /* 0x000fe20008000818 */
[----:B------:R-:W-:Y:S02]  /*22b0*/  ULDC UR6, c[0x0][0x9d8] ;  /* 0x0002760000067ab9 */ /* 0x000fe40000000800 */
[----:B------:R-:W-:Y:S02]  /*22c0*/  WARPGROUP.DEPBAR.LE gsb0, 0x0 ;  /* 0x00008000000079c5 */ /* 0x000fe40000010000 */
[----:B------:R-:W-:-:S06]  /*22d0*/  WARPGROUP.ARRIVE ;  /* 0x00000000000079c5 */ /* 0x000fcc0000000000 */
[----:B------:R-:W-:Y:S01]  /*22e0*/  HGMMA.64x96x16.F32 R24, gdesc[UR8], R24, gsb0 ;  /* 0x01600000081879f0 */ /* 0x000fe20008000818 */
[----:B------:R-:W-:Y:S02]  /*22f0*/  ULDC UR10, c[0x0][0x988] ;  /* 0x00026200000a7ab9 */ /* 0x000fe40000000800 */
        /* <DEDUP_REMOVED lines=18> */
[----:B------:R-:W-:Y:S01]  /*2420*/  MUFU.TANH R25, R25 ;  /* 0x0000001900197308 */ /* 0x000fe20000002400 */
        /* <DEDUP_REMOVED lines=8> */
[----:B0-----:R-:W-:Y:S01]  /*24b0*/  FSEL R3, R24, -INF , P6 ;  /* 0xff80000018037808 */ /* 0x001fe20003000000 */
        /* <DEDUP_REMOVED lines=32> */
[----:B------:R-:W-:-:S06]  /*26c0*/  FMUL.FTZ R71, R71, UR6 ;  /* 0x0000000647477c20 */ /* 0x000fcc0008410000 */
[----:B------:R0:W3:Y:S01]  /*26d0*/  MUFU.TANH R11, R34 ;  /* 0x00000022000b7308 */ /* 0x0000e20000002400 */
[----:B--2---:R-:W-:Y:S02]  /*26e0*/  FSEL R4, R4, -INF , P6 ;  /* 0xff80000004047808 */ /* 0x004fe40003000000 */
[----:B------:R-:W-:-:S05]  /*26f0*/  ISETP.GT.AND P6, PT, R0, 0x18, PT ;  /* 0x000000180000780c */ /* 0x000fca0003fc4270 */
[----:B------:R-:W2:Y:S01]  /*2700*/  MUFU.TANH R5, R27 ;  /* 0x0000001b00057308 */ /* 0x000ea20000002400 */
[----:B0-----:R-:W-:-:S04]  /*2710*/  FSEL R34, R25, -INF , P5 ;  /* 0xff80000019227808 */ /* 0x001fc80002800000 */
[----:B------:R-:W-:-:S03]  /*2720*/  FMNMX.FTZ R24, R3, R34, !PT ;  /* 0x0000002203187209 */ /* 0x000fc60007810000 */
[----:B------:R0:W4:Y:S01]  /*2730*/  MUFU.TANH R12, R35 ;  /* 0x00000023000c7308 */ /* 0x0001220000002400 */
[----:B---3--:R-:W-:Y:S02]  /*2740*/  FSEL R11, R11, -INF , P1 ;  /* 0xff8000000b0b7808 */ /* 0x008fe40000800000 */
[----:B------:R-:W-:-:S05]  /*2750*/  ISETP.GT.AND P1, PT, R0, 0x28, PT ;  /* 0x000000280000780c */ /* 0x000fca0003f24270 */
[----:B------:R-:W3:Y:S01]  /*2760*/  MUFU.TANH R36, R36 ;  /* 0x0000002400247308 */ /* 0x000ee20000002400 */
[----:B0-----:R-:W-:Y:S02]  /*2770*/  FSEL R35, R28, -INF , P4 ;  /* 0xff8000001c237808 */ /* 0x001fe40002000000 */
[----:B--2---:R-:W-:Y:S02]  /*2780*/  FSEL R5, R5, -INF , P5 ;  /* 0xff80000005057808 */ /* 0x004fe40002800000 */
[----:B------:R-:W-:Y:S02]  /*2790*/  FMNMX.FTZ R25, R35, R24, !PT ;  /* 0x0000001823197209 */ /* 0x000fe40007810000 */
[----:B------:R-:W-:Y:S01]  /*27a0*/  ISETP.GT.AND P5, PT, R0, 0x19, PT ;  /* 0x000000190000780c */ /* 0x000fe20003fa4270 */
[----:B------:R-:W0:Y:S01]  /*27b0*/  MUFU.TANH R9, R30 ;  /* 0x0000001e00097308 */ /* 0x000e220000002400 */
[----:B----4-:R-:W-:-:S07]  /*27c0*/  FSEL R12, R12, -INF , P2 ;  /* 0xff8000000c0c7808 */ /* 0x010fce0001000000 */
[----:B------:R-:W2:Y:S01]  /*27d0*/  MUFU.TANH R37, R37 ;  /* 0x0000002500257308 */ /* 0x000ea20000002400 */
[----:B---3--:R-:W-:-:S07]  /*27e0*/  FSEL R36, R36, -INF , P6 ;  /* 0xff80000024247808 */ /* 0x008fce0003000000 */
[----:B------:R3:W4:Y:S01]  /*27f0*/  MUFU.TANH R13, R38 ;  /* 0x00000026000d7308 */ /* 0x0007220000002400 */
[----:B0-----:R-:W-:Y:S02]  /*2800*/  FSEL R9, R9, -INF , P4 ;  /* 0xff80000009097808 */ /* 0x001fe40002000000 */
[----:B------:R-:W-:-:S05]  /*2810*/  ISETP.GT.AND P4, PT, R0, 0x20, PT ;  /* 0x000000200000780c */ /* 0x000fca0003f84270 */
[----:B------:R-:W0:Y:S01]  /*2820*/  MUFU.TANH R10, R31 ;  /* 0x0000001f000a7308 */ /* 0x000e220000002400 */
[----:B---3--:R-:W-:Y:S02]  /*2830*/  FSEL R38, R29, -INF , P3 ;  /* 0xff8000001d267808 */ /* 0x008fe40001800000 */
[----:B--2---:R-:W-:Y:S02]  /*2840*/  FSEL R37, R37, -INF , P5 ;  /* 0xff80000025257808 */ /* 0x004fe40002800000 */
[----:B------:R-:W-:-:S03]  /*2850*/  FMNMX.FTZ R25, R38, R25, !PT ;  /* 0x0000001926197209 */ /* 0x000fc60007810000 */
[----:B------:R-:W2:Y:S01]  /*2860*/  MUFU.TANH R40, R40 ;  /* 0x0000002800287308 */ /* 0x000ea20000002400 */
[----:B------:R-:W-:Y:S02]  /*2870*/  FMNMX.FTZ R24, R32, R25, !PT ;  /* 0x0000001920187209 */ /* 0x000fe40007810000 */
[----:B----4-:R-:W-:Y:S02]  /*2880*/  FSEL R13, R13, -INF , P6 ;  /* 0xff8000000d0d7808 */ /* 0x010fe40003000000 */
[----:B------:R-:W-:-:S03]  /*2890*/  ISETP.GT.AND P6, PT, R0, 0x30, PT ;  /* 0x000000300000780c */ /* 0x000fc60003fc4270 */
[----:B------:R3:W4:Y:S01]  /*28a0*/  MUFU.TANH R14, R39 ;  /* 0x00000027000e7308 */ /* 0x0007220000002400 */
[----:B0-----:R-:W-:Y:S02]  /*28b0*/  FSEL R10, R10, -INF , P3 ;  /* 0xff8000000a0a7808 */ /* 0x001fe40001800000 */
[----:B------:R-:W-:-:S05]  /*28c0*/  ISETP.GT.AND P3, PT, R0, 0x21, PT ;  /* 0x000000210000780c */ /* 0x000fca0003f64270 */
[----:B------:R-:W0:Y:S01]  /*28d0*/  MUFU.TANH R41, R41 ;  /* 0x0000002900297308 */ /* 0x000e220000002400 */
[----:B---3--:R-:W-:Y:S02]  /*28e0*/  FSEL R39, R33, -INF , P2 ;  /* 0xff80000021277808 */ /* 0x008fe40001000000 */
[----:B--2---:R-:W-:Y:S02]  /*28f0*/  FSEL R40, R40, -INF , P4 ;  /* 0xff80000028287808 */ /* 0x004fe40002000000 */
[----:B------:R-:W-:Y:S02]  /*2900*/  FMNMX.FTZ R25, R39, R24, !PT ;  /* 0x0000001827197209 */ /* 0x000fe40007810000 */
[----:B------:R-:W-:Y:S01]  /*2910*/  ISETP.GT.AND P2, PT, R0, 0x29, PT ;  /* 0x000000290000780c */ /* 0x000fe20003f44270 */
[----:B------:R-:W2:Y:S01]  /*2920*/  MUFU.TANH R44, R44 ;  /* 0x0000002c002c7308 */ /* 0x000ea20000002400 */
[----:B------:R-:W-:Y:S02]  /*2930*/  FMNMX.FTZ R24, R36, R25, !PT ;  /* 0x0000001924187209 */ /* 0x000fe40007810000 */
[----:B----4-:R-:W-:-:S02]  /*2940*/  FSEL R14, R14, -INF , P5 ;  /* 0xff8000000e0e7808 */ /* 0x010fc40002800000 */
[----:B------:R-:W-:Y:S02]  /*2950*/  FMNMX.FTZ R25, R37, R24, !PT ;  /* 0x0000001825197209 */ /* 0x000fe40007810000 */
[----:B------:R-:W-:Y:S01]  /*2960*/  ISETP.GT.AND P5, PT, R0, 0x31, PT ;  /* 0x000000310000780c */ /* 0x000fe20003fa4270 */
[----:B------:R-:W3:Y:S01]  /*2970*/  MUFU.TANH R45, R45 ;  /* 0x0000002d002d7308 */ /* 0x000ee20000002400 */
[----:B0-----:R-:W-:Y:S02]  /*2980*/  FSEL R41, R41, -INF , P3 ;  /* 0xff80000029297808 */ /* 0x001fe40001800000 */
[----:B------:R-:W-:-:S04]  /*2990*/  FMNMX.FTZ R24, R40, R25, !PT ;  /* 0x0000001928187209 */ /* 0x000fc80007810000 */
[----:B------:R-:W-:Y:S01]  /*29a0*/  FMNMX.FTZ R25, R41, R24, !PT ;  /* 0x0000001829197209 */ /* 0x000fe20007810000 */
[----:B------:R-:W0:Y:S01]  /*29b0*/  MUFU.TANH R48, R48 ;  /* 0x0000003000307308 */ /* 0x000e220000002400 */
[----:B--2---:R-:W-:-:S04]  /*29c0*/  FSEL R44, R44, -INF , P1 ;  /* 0xff8000002c2c7808 */ /* 0x004fc80000800000 */
[----:B------:R-:W-:-:S03]  /*29d0*/  FMNMX.FTZ R28, R44, R25, !PT ;  /* 0x000000192c1c7209 */ /* 0x000fc60007810000 */
[----:B------:R-:W2:Y:S01]  /*29e0*/  MUFU.TANH R15, R42 ;  /* 0x0000002a000f7308 */ /* 0x000ea20000002400 */
[----:B---3--:R-:W-:-:S04]  /*29f0*/  FSEL R45, R45, -INF , P2 ;  /* 0xff8000002d2d7808 */ /* 0x008fc80001000000 */
[----:B------:R-:W-:-:S03]  /*2a00*/  FMNMX.FTZ R25, R45, R28, !PT ;  /* 0x0000001c2d197209 */ /* 0x000fc60007810000 */
        /* <DEDUP_REMOVED lines=64> */
[----:B0-----:R-:W-:-:S04]  /*2e10*/  FSEL R69, R69, -INF , P1 ;  /* 0xff80000045457808 */ /* 0x001fc80000800000 */
[----:B------:R-:W-:-:S03]  /*2e20*/  FMNMX.FTZ R31, R69, R0, !PT ;  /* 0x00000000451f7209 */ /* 0x000fc60007810000 */
[----:B------:R-:W0:Y:S01]  /*2e30*/  MUFU.TANH R66, R66 ;  /* 0x0000004200427308 */ /* 0x000e220000002400 */
[----:B--2---:R-:W-:Y:S01]  /*2e40*/  FSEL R62, R62, -INF , P6 ;  /* 0xff8000003e3e7808 */ /* 0x004fe20003000000 */
[----:B------:R-:W2:Y:S06]  /*2e50*/  SHFL.BFLY PT, R0, R31, 0x2, 0x1f ;  /* 0x0c401f001f007f89 */ /* 0x000eac00000e0000 */
[----:B------:R-:W4:Y:S01]  /*2e60*/  MUFU.TANH R67, R67 ;  /* 0x0000004300437308 */ /* 0x000f220000002400 */
[----:B---3--:R-:W-:-:S07]  /*2e70*/  FSEL R63, R63, -INF , P5 ;  /* 0xff8000003f3f7808 */ /* 0x008fce0002800000 */
[----:B------:R-:W3:Y:S01]  /*2e80*/  MUFU.TANH R70, R70 ;  /* 0x0000004600467308 */ /* 0x000ee20000002400 */
[----:B0-----:R-:W-:-:S07]  /*2e90*/  FSEL R66, R66, -INF , P4 ;  /* 0xff80000042427808 */ /* 0x001fce0002000000 */
[----:B------:R-:W0:Y:S01]  /*2ea0*/  MUFU.TANH R71, R71 ;  /* 0x0000004700477308 */ /* 0x000e220000002400 */
[----:B----4-:R-:W-:Y:S02]  /*2eb0*/  FSEL R67, R67, -INF , P3 ;  /* 0xff80000043437808 */ /* 0x010fe40001800000 */
[----:B--2---:R-:W-:-:S05]  /*2ec0*/  FMNMX.FTZ R33, R31, R0, !PT ;  /* 0x000000001f217209 */ /* 0x004fca0007810000 */
[----:B------:R-:W2:Y:S01]  /*2ed0*/  SHFL.BFLY PT, R0, R33, 0x1, 0x1f ;  /* 0x0c201f0021007f89 */ /* 0x000ea200000e0000 */
[----:B---3--:R-:W-:Y:S02]  /*2ee0*/  FSEL R70, R70, -INF , P2 ;  /* 0xff80000046467808 */ /* 0x008fe40001000000 */
[----:B0-----:R-:W-:Y:S02]  /*2ef0*/  FSEL R71, R71, -INF , P1 ;  /* 0xff80000047477808 */ /* 0x001fe40000800000 */
[----:B--2---:R-:W-:-:S04]  /*2f00*/  FMNMX.FTZ R0, R33, R0, !PT ;  /* 0x0000000021007209 */ /* 0x004fc80007810000 */
        /* <DEDUP_REMOVED lines=11> */
[--C-:B------:R-:W-:Y:S01]  /*2fc0*/  FFMA.FTZ R31, R34, UR10, -R43.reuse ;  /* 0x0000000a221f7c23 */ /* 0x100fe2000801082b */
[----:B------:R-:W-:Y:S01]  /*2fd0*/  MUFU.EX2 R152, R152 ;  /* 0x0000009800987308 */ /* 0x000fe20000000800 */
        /* <DEDUP_REMOVED lines=12> */
[----:B------:R-:W-:Y:S01]  /*30a0*/  IMAD.U32 R40, RZ, RZ, UR22 ;  /* 0x00000016ff287e24 */ /* 0x000fe2000f8e00ff */
        /* <DEDUP_REMOVED lines=17> */
[----:B------:R-:W-:Y:S01]  /*31c0*/  FFMA.FTZ R43, R69, UR10, -R43 ;  /* 0x0000000a452b7c23 */ /* 0x000fe2000801082b */
[----:B------:R-:W-:Y:S02]  /*31d0*/  MUFU.EX2 R156, R156 ;  /* 0x0000009c009c7308 */ /* 0x000fe40000000800 */
[----:B------:R-:W-:-:S04]  /*31e0*/  FMNMX.FTZ R3, R25, R32, !PT ;  /* 0x0000002019037209 */ /* 0x000fc80007810000 */
[----:B------:R-:W-:Y:S02]  /*31f0*/  FMNMX.FTZ R32, R26, R3, !PT ;  /* 0x000000031a207209 */ /* 0x000fe40007810000 */
        /* <DEDUP_REMOVED lines=15> */
[----:B------:R-:W-:Y:S03]  /*32f0*/  MUFU.EX2 R44, R44 ;  /* 0x0000002c002c7308 */ /* 0x000fe60000000800 */
[----:B------:R-:W0:Y:S05]  /*3300*/  SHFL.BFLY PT, R3, R32, 0x2, 0x1f ;  /* 0x0c401f0020037f89 */ /* 0x000e2a00000e0000 */
[----:B------:R-:W2:Y:S08]  /*3310*/  MUFU.EX2 R45, R45 ;  /* 0x0000002d002d7308 */ /* 0x000eb00000000800 */
[----:B------:R-:W-:Y:S08]  /*3320*/  MUFU.EX2 R48, R48 ;  /* 0x0000003000307308 */ /* 0x000ff00000000800 */
[----:B------:R-:W3:Y:S01]  /*3330*/  MUFU.EX2 R49, R49 ;  /* 0x0000003100317308 */ /* 0x000ee20000000800 */
[----:B--2---:R-:W-:-:S02]  /*3340*/  F2FP.F16.F32.PACK_AB R162, R45, R44 ;  /* 0x0000002c2da2723e */ /* 0x004fc400000000ff */
[----:B0-----:R-:W-:-:S05]  /*3350*/  FMNMX.FTZ R34, R32, R3, !PT ;  /* 0x0000000320227209 */ /* 0x001fca0007810000 */
[----:B------:R-:W0:Y:S01]  /*3360*/  SHFL.BFLY PT, R3, R34, 0x1, 0x1f ;  /* 0x0c201f0022037f89 */ /* 0x000e2200000e0000 */
[----:B------:R-:W-:Y:S08]  /*3370*/  MUFU.EX2 R52, R52 ;  /* 0x0000003400347308 */ /* 0x000ff00000000800 */
[----:B------:R-:W2:Y:S01]  /*3380*/  MUFU.EX2 R53, R53 ;  /* 0x0000003500357308 */ /* 0x000ea20000000800 */
[----:B---3--:R-:W-:-:S07]  /*3390*/  F2FP.F16.F32.PACK_AB R164, R49, R48 ;  /* 0x0000003031a4723e */ /* 0x008fce00000000ff */
[----:B------:R-:W-:Y:S01]  /*33a0*/  MUFU.EX2 R56, R56 ;  /* 0x0000003800387308 */ /* 0x000fe20000000800 */
[----:B0-----:R-:W-:-:S07]  /*33b0*/  FMNMX.FTZ R3, R34, R3, !PT ;  /* 0x0000000322037209 */ /* 0x001fce0007810000 */
[----:B------:R-:W-:Y:S01]  /*33c0*/  MUFU.EX2 R57, R57 ;  /* 0x0000003900397308 */ /* 0x000fe20000000800 */
[----:B--2---:R-:W-:Y:S02]  /*33d0*/  F2FP.F16.F32.PACK_AB R166, R53, R52 ;  /* 0x0000003435a6723e */ /* 0x004fe400000000ff */
[C---:B------:R-:W-:Y:S01]  /*33e0*/  FSETP.NEU.FTZ.AND P1, PT, R3.reuse, -INF , PT ;  /* 0xff8000000300780b */ /* 0x040fe20003f3d000 */
[----:B------:R-:W-:-:S04]  /*33f0*/  FMUL.FTZ R32, R3, UR10 ;  /* 0x0000000a03207c20 */ /* 0x000fc80008410000 */
[----:B------:R-:W-:Y:S01]  /*3400*/  MUFU.EX2 R60, R60 ;  /* 0x0000003c003c7308 */ /* 0x000fe20000000800 */
[----:B------:R-:W-:Y:S02]  /*3410*/  FSEL R32, R32, RZ, P1 ;  /* 0x000000ff20207208 */ /* 0x000fe40000800000 */
[----:B------:R-:W-:Y:S02]  /*3420*/  ISETP.NE.AND P1, PT, R73, RZ, PT ;  /* 0x000000ff4900720c */ /* 0x000fe40003f25270 */
[----:B------:R-:W0:Y:S01]  /*3430*/  S2R R73, SR_TID.X ;  /* 0x0000000000497919 */ /* 0x000e220000002100 */
        /* <DEDUP_REMOVED lines=12> */
[----:B------:R2:W3:Y:S01]  /*3500*/  MUFU.EX2 R34, R5 ;  /* 0x0000000500227308 */ /* 0x0004e20000000800 */
[--C-:B------:R-:W-:Y:S01]  /*3510*/  FFMA.FTZ R24, R24, UR10, -R32.reuse ;  /* 0x0000000a18187c23 */ /* 0x100fe20008010820 */
[--C-:B------:R-:W-:Y:S01]  /*3520*/  FFMA.FTZ R25, R25, UR10, -R32.reuse ;  /* 0x0000000a19197c23 */ /* 0x100fe20008010820 */
[--C-:B------:R-:W-:Y:S01]  /*3530*/  FFMA.FTZ R26, R26, UR10, -R32.reuse ;  /* 0x0000000a1a1a7c23 */ /* 0x100fe20008010820 */
[--C-:B------:R-:W-:Y:S01]  /*3540*/  FFMA.FTZ R27, R27, UR10, -R32.reuse ;  /* 0x0000000a1b1b7c23 */ /* 0x100fe20008010820 */
[--C-:B------:R-:W-:Y:S01]  /*3550*/  FFMA.FTZ R28, R28, UR10, -R32.reuse ;  /* 0x0000000a1c1c7c23 */ /* 0x100fe20008010820 */
[--C-:B------:R-:W-:Y:S01]  /*3560*/  FFMA.FTZ R29, R29, UR10, -R32.reuse ;  /* 0x0000000a1d1d7c23 */ /* 0x100fe20008010820 */
[--C-:B------:R-:W-:Y:S01]  /*3570*/  FFMA.FTZ R30, R30, UR10, -R32.reuse ;  /* 0x0000000a1e1e7c23 */ /* 0x100fe20008010820 */
[----:B------:R-:W-:Y:S01]  /*3580*/  MUFU.EX2 R9, R9 ;  /* 0x0000000900097308 */ /* 0x000fe20000000800 */
[----:B--2---:R-:W-:Y:S01]  /*3590*/  FADD.FTZ R5, R152, R31 ;  /* 0x0000001f98057221 */ /* 0x004fe20000010000 */
[--C-:B------:R-:W-:Y:S01]  /*35a0*/  FFMA.FTZ R62, R62, UR10, -R32.reuse ;  /* 0x0000000a3e3e7c23 */ /* 0x100fe20008010820 */
[--C-:B------:R-:W-:Y:S01]  /*35b0*/  FFMA.FTZ R63, R63, UR10, -R32.reuse ;  /* 0x0000000a3f3f7c23 */ /* 0x100fe20008010820 */
[----:B------:R-:W-:Y:S01]  /*35c0*/  F2FP.F16.F32.PACK_AB R152, R31, R152 ;  /* 0x000000981f98723e */ /* 0x000fe200000000ff */
[----:B------:R-:W-:Y:S01]  /*35d0*/  FADD.FTZ R4, R154, R5 ;  /* 0x000000059a047221 */ /* 0x000fe20000010000 */
[--C-:B------:R-:W-:Y:S01]  /*35e0*/  FFMA.FTZ R66, R66, UR10, -R32.reuse ;  /* 0x0000000a42427c23 */ /* 0x100fe20008010820 */
[----:B------:R-:W-:Y:S01]  /*35f0*/  FFMA.FTZ R67, R67, UR10, -R32 ;  /* 0x0000000a43437c23 */ /* 0x000fe20008010820 */
[----:B------:R-:W2:Y:S01]  /*3600*/  MUFU.EX2 R10, R10 ;  /* 0x0000000a000a7308 */ /* 0x000ea20000000800 */
[----:B------:R-:W-:Y:S01]  /*3610*/  FADD.FTZ R5, R33, R4 ;  /* 0x0000000421057221 */ /* 0x000fe20000010000 */
[----:B---3--:R-:W-:Y:S01]  /*3620*/  FADD.FTZ R4, R153, R34 ;  /* 0x0000002299047221 */ /* 0x008fe20000010000 */
[----:B0-----:R-:W-:Y:S01]  /*3630*/  SHF.R.U32.HI R73, RZ, 0x7, R73 ;  /* 0x00000007ff497819 */ /* 0x001fe20000011649 */
[--C-:B------:R-:W-:Y:S01]  /*3640*/  FFMA.FTZ R70, R70, UR10, -R32.reuse ;  /* 0x0000000a46467c23 */ /* 0x100fe20008010820 */
[----:B------:R-:W-:Y:S01]  /*3650*/  FFMA.FTZ R32, R71, UR10, -R32 ;  /* 0x0000000a47207c23 */ /* 0x000fe20008010820 */
[----:B------:R-:W-:-:S02]  /*3660*/  F2FP.F16.F32.PACK_AB R154, R33, R154 ;  /* 0x0000009a219a723e */ /* 0x000fc400000000ff */
[----:B------:R-:W0:Y:S01]  /*3670*/  MUFU.EX2 R11, R11 ;  /* 0x0000000b000b7308 */ /* 0x000e220000000800 */
[----:B------:R-:W-:Y:S02]  /*3680*/  F2FP.F16.F32.PACK_AB R168, R57, R56 ;  /* 0x0000003839a8723e */ /* 0x000fe400000000ff */
[----:B------:R-:W-:-:S05]  /*3690*/  F2FP.F16.F32.PACK_AB R153, R34, R153 ;  /* 0x000000992299723e */ /* 0x000fca00000000ff */
[----:B------:R3:W4:Y:S01]  /*36a0*/  MUFU.EX2 R36, R12 ;  /* 0x0000000c00247308 */ /* 0x0007220000000800 */
[----:B--2---:R-:W-:-:S07]  /*36b0*/  F2FP.F16.F32.PACK_AB R155, R10, R9 ;  /* 0x000000090a9b723e */ /* 0x004fce00000000ff */
[----:B------:R-:W2:Y:S01]  /*36c0*/  MUFU.EX2 R13, R13 ;  /* 0x0000000d000d7308 */ /* 0x000ea20000000800 */
[----:B---3--:R-:W-:Y:S01]  /*36d0*/  FADD.FTZ R12, R156, R5 ;  /* 0x000000059c0c7221 */ /* 0x008fe20000010000 */
[----:B------:R-:W-:Y:S01]  /*36e0*/  FADD.FTZ R5, R9, R4 ;  /* 0x0000000409057221 */ /* 0x000fe20000010000 */
[C---:B------:R-:W-:Y:S02]  /*36f0*/  F2FP.F16.F32.PACK_AB R156, R35.reuse, R156 ;  /* 0x0000009c239c723e */ /* 0x040fe400000000ff */
[----:B------:R-:W-:Y:S01]  /*3700*/  FADD.FTZ R39, R35, R12 ;  /* 0x0000000c23277221 */ /* 0x000fe20000010000 */
[----:B------:R-:W-:Y:S01]  /*3710*/  FADD.FTZ R38, R10, R5 ;  /* 0x000000050a267221 */ /* 0x000fe20000010000 */
[----:B------:R-:W-:Y:S01]  /*3720*/  IADD3 R12, -R73, 0xb, RZ ;  /* 0x0000000b490c7810 */ /* 0x000fe20007ffe1ff */
[----:B------:R-:W3:Y:S01]  /*3730*/  MUFU.EX2 R14, R14 ;  /* 0x0000000e000e7308 */ /* 0x000ee20000000800 */
[----:B------:R-:W-:Y:S01]  /*3740*/  FADD.FTZ R4, R158, R39 ;  /* 0x000000279e047221 */ /* 0x000fe20000010000 */
[----:B0-----:R-:W-:Y:S01]  /*3750*/  FADD.FTZ R5, R11, R38 ;  /* 0x000000260b057221 */ /* 0x001fe20000010000 */
[----:B------:R-:W-:-:S02]  /*3760*/  F2FP.F16.F32.PACK_AB R158, R37, R158 ;  /* 0x0000009e259e723e */ /* 0x000fc400000000ff */
[----:B------:R-:W-:Y:S01]  /*3770*/  FADD.FTZ R39, R37, R4 ;  /* 0x0000000425277221 */ /* 0x000fe20000010000 */
[----:B------:R-:W-:Y:S02]  /*3780*/  @!P1 VIADD R4, R40, 0x22840 ;  /* 0x0002284028049836 */ /* 0x000fe40000000000 */
[----:B----4-:R-:W-:Y:S01]  /*3790*/  FADD.FTZ R38, R36, R5 ;  /* 0x0000000524267221 */ /* 0x010fe20000010000 */
[----:B------:R-:W0:Y:S01]  /*37a0*/  MUFU.EX2 R15, R15 ;  /* 0x0000000f000f7308 */ /* 0x000e220000000800 */
[----:B------:R-:W-:Y:S01]  /*37b0*/  FADD.FTZ R40, R160, R39 ;  /* 0x00000027a0287221 */ /* 0x000fe20000010000 */
[----:B------:R-:W-:Y:S01]  /*37c0*/  F2FP.F16.F32.PACK_AB R160, R41, R160 ;  /* 0x000000a029a0723e */ /* 0x000fe200000000ff */
[----:B--2---:R-:W-:Y:S01]  /*37d0*/  FADD.FTZ R5, R13, R38 ;  /* 0x000000260d057221 */ /* 0x004fe20000010000 */
[----:B------:R-:W-:Y:S01]  /*37e0*/  @!P1 PRMT R4, RZ, 0x654, R4 ;  /* 0x00000654ff049816 */ /* 0x000fe20000000004 */
[----:B------:R-:W-:Y:S01]  /*37f0*/  FADD.FTZ R39, R41, R40 ;  /* 0x0000002829277221 */ /* 0x000fe20000010000 */
[----:B------:R2:W-:Y:S06]  /*3800*/  BAR.ARV R12, 0x100 ;  /* 0x0004000c0000751d */ /* 0x0005ec0000002000 */
[----:B------:R-:W4:Y:S01]  /*3810*/  MUFU.EX2 R20, R20 ;  /* 0x0000001400147308 */ /* 0x000f220000000800 */
[----:B------:R-:W-:Y:S01]  /*3820*/  FADD.FTZ R40, R44, R39 ;  /* 0x000000272c287221 */ /* 0x000fe20000010000 */
[----:B---3--:R-:W-:Y:S01]  /*3830*/  FADD.FTZ R38, R14, R5 ;  /* 0x000000050e267221 */ /* 0x008fe20000010000 */
[----:B------:R4:W-:Y:S01]  /*3840*/  @!P1 SYNCS.ARRIVE.TRANS64.RED.A1T0 RZ, [R4+URZ], RZ ;  /* 0x000000ff04ff99a7 */ /* 0x0009e2000810043f */
[----:B------:R-:W-:Y:S01]  /*3850*/  F2FP.F16.F32.PACK_AB R157, R36, R11 ;  /* 0x0000000b249d723e */ /* 0x000fe200000000ff */
[----:B------:R-:W-:Y:S01]  /*3860*/  FADD.FTZ R39, R45, R40 ;  /* 0x000000282d277221 */ /* 0x000fe20000010000 */
[----:B0-----:R-:W-:Y:S01]  /*3870*/  FADD.FTZ R5, R15, R38 ;  /* 0x000000260f057221 */ /* 0x001fe20000010000 */
[----:B------:R-:W-:Y:S01]  /*3880*/  F2FP.F16.F32.PACK_AB R159, R14, R13 ;  /* 0x0000000d0e9f723e */ /* 0x000fe200000000ff */
[----:B------:R-:W0:Y:S01]  /*3890*/  MUFU.EX2 R21, R21 ;  /* 0x0000001500157308 */ /* 0x000e220000000800 */
[----:B------:R-:W-:-:S04]  /*38a0*/  FADD.FTZ R38, R48, R39 ;  /* 0x0000002730267221 */ /* 0x000fc80000010000 */
[----:B------:R-:W-:-:S03]  /*38b0*/  FADD.FTZ R39, R49, R38 ;  /* 0x0000002631277221 */ /* 0x000fc60000010000 */
[----:B------:R-:W3:Y:S01]  /*38c0*/  MUFU.EX2 R24, R24 ;  /* 0x0000001800187308 */ /* 0x000ee20000000800 */
[----:B----4-:R-:W-:Y:S01]  /*38d0*/  FADD.FTZ R4, R20, R5 ;  /* 0x0000000514047221 */ /* 0x010fe20000010000 */
[----:B------:R-:W-:Y:S01]  /*38e0*/  FADD.FTZ R38, R52, R39 ;  /* 0x0000002734267221 */ /* 0x000fe20000010000 */
[----:B------:R-:W-:-:S03]  /*38f0*/  F2FP.F16.F32.PACK_AB R161, R20, R15 ;  /* 0x0000000f14a1723e */ /* 0x000fc600000000ff */
[----:B------:R-:W-:Y:S02]  /*3900*/  FADD.FTZ R39, R53, R38 ;  /* 0x0000002635277221 */ /* 0x000fe40000010000 */
[----:B------:R-:W4:Y:S01]  /*3910*/  MUFU.EX2 R25, R25 ;  /* 0x0000001900197308 */ /* 0x000f220000000800 */
[----:B0-----:R-:W-:Y:S01]  /*3920*/  FADD.FTZ R5, R21, R4 ;  /* 0x0000000415057221 */ /* 0x001fe20000010000 */
[----:B------:R-:W-:-:S04]  /*3930*/  FADD.FTZ R38, R56, R39 ;  /* 0x0000002738267221 */ /* 0x000fc80000010000 */
[----:B------:R-:W-:Y:S02]  /*3940*/  FADD.FTZ R31, R57, R38 ;  /* 0x00000026391f7221 */ /* 0x000fe40000010000 */
[----:B------:R-:W0:Y:S01]  /*3950*/  MUFU.EX2 R26, R26 ;  /* 0x0000001a001a7308 */ /* 0x000e220000000800 */
[----:B---3--:R-:W-:Y:S01]  /*3960*/  FADD.FTZ R4, R24, R5 ;  /* 0x0000000518047221 */ /* 0x008fe20000010000 */
[----:B------:R-:W-:Y:S01]  /*3970*/  FADD.FTZ R38, R60, R31 ;  /* 0x0000001f3c267221 */ /* 0x000fe20000010000 */
[----:B------:R-:W-:-:S05]  /*3980*/  F2FP.F16.F32.PACK_AB R163, R24, R21 ;  /* 0x0000001518a3723e */ /* 0x000fca00000000ff */
[----:B------:R-:W3:Y:S01]  /*3990*/  MUFU.EX2 R27, R27 ;  /* 0x0000001b001b7308 */ /* 0x000ee20000000800 */
[----:B----4-:R-:W-:-:S07]  /*39a0*/  FADD.FTZ R5, R25, R4 ;  /* 0x0000000419057221 */ /* 0x010fce0000010000 */
[----:B------:R-:W4:Y:S01]  /*39b0*/  MUFU.EX2 R28, R28 ;  /* 0x0000001c001c7308 */ /* 0x000f220000000800 */
[C---:B0-----:R-:W-:Y:S01]  /*39c0*/  FADD.FTZ R4, R26.reuse, R5 ;  /* 0x000000051a047221 */ /* 0x041fe20000010000 */
[----:B------:R-:W-:-:S06]  /*39d0*/  F2FP.F16.F32.PACK_AB R165, R26, R25 ;  /* 0x000000191aa5723e */ /* 0x000fcc00000000ff */
[----:B------:R-:W0:Y:S01]  /*39e0*/  MUFU.EX2 R61, R61 ;  /* 0x0000003d003d7308 */ /* 0x000e220000000800 */
[----:B---3--:R-:W-:-:S07]  /*39f0*/  FADD.FTZ R5, R27, R4 ;  /* 0x000000041b057221 */ /* 0x008fce0000010000 */
[----:B------:R-:W3:Y:S01]  /*3a00*/  MUFU.EX2 R29, R29 ;  /* 0x0000001d001d7308 */ /* 0x000ee20000000800 */
[C---:B----4-:R-:W-:Y:S01]  /*3a10*/  FADD.FTZ R4, R28.reuse, R5 ;  /* 0x000000051c047221 */ /* 0x050fe20000010000 */
[----:B------:R-:W-:-:S06]  /*3a20*/  F2FP.F16.F32.PACK_AB R167, R28, R27 ;  /* 0x0000001b1ca7723e */ /* 0x000fcc00000000ff */
[----:B------:R-:W4:Y:S01]  /*3a30*/  MUFU.EX2 R64, R64 ;  /* 0x0000004000407308 */ /* 0x000f220000000800 */
[C---:B0-----:R-:W-:Y:S01]  /*3a40*/  FADD.FTZ R31, R61.reuse, R38 ;  /* 0x000000263d1f7221 */ /* 0x041fe20000010000 */
[----:B------:R-:W-:-:S06]  /*3a50*/  F2FP.F16.F32.PACK_AB R170, R61, R60 ;  /* 0x0000003c3daa723e */ /* 0x000fcc00000000ff */
[----:B------:R-:W0:Y:S01]  /*3a60*/  MUFU.EX2 R30, R30 ;  /* 0x0000001e001e7308 */ /* 0x000e220000000800 */
[----:B---3--:R-:W-:-:S07]  /*3a70*/  FADD.FTZ R5, R29, R4 ;  /* 0x000000041d057221 */ /* 0x008fce0000010000 */
[----:B------:R-:W3:Y:S01]  /*3a80*/  MUFU.EX2 R65, R65 ;  /* 0x0000004100417308 */ /* 0x000ee20000000800 */
[----:B----4-:R-:W-:-:S07]  /*3a90*/  FADD.FTZ R4, R64, R31 ;  /* 0x0000001f40047221 */ /* 0x010fce0000010000 */
[----:B------:R-:W4:Y:S01]  /*3aa0*/  MUFU.EX2 R62, R62 ;  /* 0x0000003e003e7308 */ /* 0x000f220000000800 */
[C---:B0-----:R-:W-:Y:S01]  /*3ab0*/  FADD.FTZ R5, R30.reuse, R5 ;  /* 0x000000051e057221 */ /* 0x041fe20000010000 */
[----:B------:R-:W-:-:S06]  /*3ac0*/  F2FP.F16.F32.PACK_AB R169, R30, R29 ;  /* 0x0000001d1ea9723e */ /* 0x000fcc00000000ff */
[----:B------:R-:W0:Y:S01]  /*3ad0*/  MUFU.EX2 R63, R63 ;  /* 0x0000003f003f7308 */ /* 0x000e220000000800 */
[C---:B---3--:R-:W-:Y:S01]  /*3ae0*/  FADD.FTZ R31, R65.reuse, R4 ;  /* 0x00000004411f7221 */ /* 0x048fe20000010000 */
[----:B------:R-:W-:-:S06]  /*3af0*/  F2FP.F16.F32.PACK_AB R172, R65, R64 ;  /* 0x0000004041ac723e */ /* 0x000fcc00000000ff */
        /* <DEDUP_REMOVED lines=11> */
[----:B0-----:R-:W-:-:S07]  /*3bb0*/  FADD.FTZ R10, R70, R5 ;  /* 0x00000005460a7221 */ /* 0x001fce0000010000 */
[----:B------:R-:W0:Y:S01]  /*3bc0*/  MUFU.EX2 R43, R43 ;  /* 0x0000002b002b7308 */ /* 0x000e220000000800 */
[----:B---3--:R-:W-:Y:S01]  /*3bd0*/  FADD.FTZ R38, R68, R31 ;  /* 0x0000001f44267221 */ /* 0x008fe20000010000 */
[C---:B----4-:R-:W-:Y:S01]  /*3be0*/  FADD.FTZ R5, R175.reuse, R10 ;  /* 0x0000000aaf057221 */ /* 0x050fe20000010000 */
[----:B------:R-:W-:Y:S02]  /*3bf0*/  F2FP.F16.F32.PACK_AB R175, R175, R70 ;  /* 0x00000046afaf723e */ /* 0x000fe400000000ff */
[C---:B0-----:R-:W-:Y:S01]  /*3c00*/  FADD.FTZ R4, R43.reuse, R38 ;  /* 0x000000262b047221 */ /* 0x041fe20000010000 */
[----:B------:R-:W-:Y:S01]  /*3c10*/  F2FP.F16.F32.PACK_AB R174, R43, R68 ;  /* 0x000000442bae723e */ /* 0x000fe200000000ff */
[----:B--2---:R-:W-:Y:S06]  /*3c20*/  @!P0 BRA `(.L_x_368) ;  /* 0x0000000000048947 */ /* 0x004fec0003800000 */
[----:B------:R-:W-:Y:S01]  /*3c30*/  BPT.TRAP 0x1 ;  /* 0x000000040000795c */ /* 0x000fe20000300000 */
.L_x_368:
[----:B------:R0:W2:Y:S01]  /*3c40*/  SYNCS.PHASECHK.TRANS64.TRYWAIT P2, [UR22+0x22850], R8 ;  /* 0x02285008ff0075a7 */ /* 0x0000a20008040156 */
[----:B------:R-:W-:Y:S05]  /*3c50*/  @!P0 BRA `(.L_x_369) ;  /* 0x0000000000048947 */ /* 0x000fea0003800000 */
[----:B------:R-:W-:Y:S01]  /*3c60*/  BPT.TRAP 0x1 ;  /* 0x000000040000795c */ /* 0x000fe20000300000 */
.L_x_369:
[----:B--2---:R-:W-:Y:S05]  /*3c70*/  @P2 BRA `(.L_x_370) ;  /* 0x0000000000082947 */ /* 0x004fea0003800000 */
[----:B------:R-:W2:Y:S02]  /*3c80*/  SYNCS.PHASECHK.TRANS64.TRYWAIT P2, [UR22+0x22850], R8 ;  /* 0x02285008ff0075a7 */ /* 0x000ea40008040156 */
[----:B--2---:R-:W-:Y:S05]  /*3c90*/  @!P2 BRA `(.L_x_371) ;  /* 0x000000dc007ca947 */ /* 0x004fea0003800000 */
.L_x_370:
[----:B------:R-:W-:Y:S01]  /*3ca0*/  R2UR UR6, R6 ;  /* 0x00000000060672ca */ /* 0x000fe200000e0000 */
[----:B------:R3:W-:Y:S06]  /*3cb0*/  BAR.SYNC.DEFER_BLOCKING R7, 0x100 ;  /* 0x000400070000751d */ /* 0x0007ec0000010000 */
[----:B------:R-:W-:Y:S01]  /*3cc0*/  UMOV UR7, 0x40000040 ;  /* 0x4000004000077882 */ /* 0x000fe20000000000 */
[----:B------:R-:W-:-:S05]  /*3cd0*/  VOTEU.ALL UP0, P1 ;  /* 0x00000000003f7886 */ /* 0x000fca0000800000 */
[----:B------:R-:W-:Y:S02]  /*3ce0*/  UIADD3 UR6, UR6, 0x400, URZ ;  /* 0x0000040006067890 */ /* 0x000fe4000fffe03f */
[----:B------:R-:W-:Y:S02]  /*3cf0*/  @!UP0 UIADD3 UR22, UR22, 0x22860, URZ ;  /* 0x0002286016168890 */ /* 0x000fe4000fffe03f */
[----:B------:R-:W-:Y:S02]  /*3d00*/  USHF.R.U32.HI UR6, URZ, 0x4, UR6 ;  /* 0x000000043f067899 */ /* 0x000fe40008011606 */
[----:B------:R-:W-:Y:S02]  /*3d10*/  @!UP0 UPRMT UR22, URZ, 0x654, UR22 ;  /* 0x000006543f168896 */ /* 0x000fe40008000016 */
[----:B------:R-:W-:-:S04]  /*3d20*/  ULOP3.LUT UR6, UR6, 0x3fff, URZ, 0xc0, !UPT ;  /* 0x00003fff06067892 */ /* 0x000fc8000f8ec03f */
[----:B------:R-:W-:Y:S01]  /*3d30*/  ULOP3.LUT UR21, UR6, 0x3000000, URZ, 0xfc, !UPT ;  /* 0x0300000006157892 */ /* 0x000fe2000f8efc3f */
[----:B------:R-:W-:-:S03]  /*3d40*/  WARPGROUP.ARRIVE ;  /* 0x00000000000079c5 */ /* 0x000fc60000000000 */
[----:B------:R-:W-:-:S07]  /*3d50*/  UIMAD UR11, UR37, 0xc00, UR21 ;  /* 0x00000c00250b78a4 */ /* 0x000fce000f8e0215 */
[----:B------:R-:W-:Y:S02]  /*3d60*/  UMOV UR6, UR11 ;  /* 0x0000000b00067c82 */ /* 0x000fe40008000000 */
[----:B------:R-:W-:Y:S01]  /*3d70*/  HGMMA.64x256x16.F32 R24, R152, gdesc[UR4].tnspB, RZ, !UPT, gsb0 ;  /* 0x43e0000498187df0 */ /* 0x000fe2000c0008ff */
        /* <DEDUP_REMOVED lines=29> */
[----:B------:R-:W-:Y:S03]  /*3f50*/  HGMMA.64x256x16.F32 R24, R172, gdesc[UR4].tnspB, R24, gsb0 ;  /* 0x43e00004ac187df0 */ /* 0x000fe60008000818 */
[----:B------:R-:W-:Y:S02]  /*3f60*/  WARPGROUP.DEPBAR.LE gsb0, 0x0 ;  /* 0x00008000000079c5 */ /* 0x000fe40000010000 */
[----:B------:R-:W-:Y:S01]  /*3f70*/  @!P1 SYNCS.ARRIVE.TRANS64.RED.A1T0 RZ, [UR22], RZ ;  /* 0x000000ffffff99a7 */ /* 0x000fe20008100416 */
[----:B------:R-:W-:-:S04]  /*3f80*/  UIADD3 UR22, UR50, -0x2, URZ ;  /* 0xfffffffe32167890 */ /* 0x000fc8000fffe03f */
[----:B------:R-:W-:-:S06]  /*3f90*/  UISETP.GE.AND UP0, UPT, UR22, UR38, UPT ;  /* 0x000000261600728c */ /* 0x000fcc000bf06270 */
[----:B------:R-:W-:-:S13]  /*3fa0*/  PLOP3.LUT P2, PT, PT, PT, UP0, 0x80, 0x0 ;  /* 0x000000000000781c */ /* 0x000fda0003f4f008 */
[----:B---3--:R-:W-:Y:S05]  /*3fb0*/  @!P2 BRA `(.L_x_372) ;  /* 0x0000002000d8a947 */ /* 0x008fea0003800000 */
[----:B------:R-:W-:Y:S01]  /*3fc0*/  IMAD.MOV.U32 R7, RZ, RZ, R3 ;  /* 0x000000ffff077224 */ /* 0x000fe200078e0003 */
[----:B------:R-:W-:Y:S01]  /*3fd0*/  ULDC UR24, c[0x0][0x9d8] ;  /* 0x0002760000187ab9 */ /* 0x000fe20000000800 */
[----:B012---:R-:W-:Y:S01]  /*3fe0*/  IMAD.MOV.U32 R8, RZ, RZ, R0 ;  /* 0x000000ffff087224 */ /* 0x007fe200078e0000 */
[----:B------:R-:W-:-:S06]  /*3ff0*/  ULDC UR23, c[0x0][0x988] ;  /* 0x0002620000177ab9 */ /* 0x000fcc0000000800 */
.L_x_381:
[----:B------:R-:W-:Y:S01]  /*4000*/  UIADD3 UR37, UR37, 0x1, URZ ;  /* 0x0000000125257890 */ /* 0x000fe2000fffe03f */
[----:B------:R-:W-:Y:S01]  /*4010*/  UMOV UR6, UR22 ;  /* 0x0000001600067c82 */ /* 0x000fe20008000000 */
[----:B------:R-:W-:Y:S02]  /*4020*/  UIADD3 UR22, UR22, -0x1, URZ ;  /* 0xffffffff16167890 */ /* 0x000fe4000fffe03f */
[----:B------:R-:W-:-:S04]  /*4030*/  UISETP.NE.AND UP0, UPT, UR37, 0x2, UPT ;  /* 0x000000022500788c */ /* 0x000fc8000bf05270 */
[----:B------:R-:W-:Y:S02]  /*4040*/  USEL UR7, URZ, 0x1, UP0 ;  /* 0x000000013f077887 */ /* 0x000fe40008000000 */
[----:B------:R-:W-:Y:S02]  /*4050*/  USEL UR37, UR37, URZ, UP0 ;  /* 0x0000003f25257287 */ /* 0x000fe40008000000 */
[----:B------:R-:W-:Y:S02]  /*4060*/  ULOP3.LUT UR47, UR47, UR7, URZ, 0x3c, !UPT ;  /* 0x000000072f2f7292 */ /* 0x000fe4000f8e3c3f */
[----:B------:R-:W-:Y:S01]  /*4070*/  UISETP.GT.AND UP0, UPT, UR6, UR38, UPT ;  /* 0x000000260600728c */ /* 0x000fe2000bf04270 */
[----:B---3--:R-:W-:Y:S10]  /*4080*/  @!P0 BRA `(.L_x_373) ;  /* 0x0000000000048947 */ /* 0x008ff40003800000 */
[----:B------:R-:W-:Y:S01]  /*4090*/  BPT.TRAP 0x1 ;  /* 0x000000040000795c */ /* 0x000fe20000300000 */
.L_x_373:
[----:B------:R-:W0:Y:S01]  /*40a0*/  S2UR UR7, SR_CgaCtaId ;  /* 0x00000000000779c3 */ /* 0x000e220000008800 */
[----:B------:R-:W-:Y:S01]  /*40b0*/  UMOV UR6, 0x400 ;  /* 0x0000040000067882 */ /* 0x000fe20000000000 */
[----:B------:R-:W-:-:S05]  /*40c0*/  IMAD.U32 R6, RZ, RZ, UR47 ;  /* 0x0000002fff067e24 */ /* 0x000fca000f8e00ff */
[----:B------:R-:W-:Y:S01]  /*40d0*/  SHF.L.U32 R6, R6, 0x1f, RZ ;  /* 0x0000001f06067819 */ /* 0x000fe200000006ff */
[----:B0-----:R-:W-:-:S04]  /*40e0*/  ULEA UR6, UR7, UR6, 0x18 ;  /* 0x0000000607067291 */ /* 0x001fc8000f8ec03f */
[----:B------:R-:W-:-:S09]  /*40f0*/  ULEA UR25, UR37, UR6, 0x3 ;  /* 0x0000000625197291 */ /* 0x000fd2000f8e183f */
[----:B------:R0:W1:Y:S01]  /*4100*/  SYNCS.PHASECHK.TRANS64.TRYWAIT P2, [UR25+0x22830], R6 ;  /* 0x02283006ff0075a7 */ /* 0x0000620008040159 */
[----:B------:R-:W-:Y:S05]  /*4110*/  @!P0 BRA `(.L_x_374) ;  /* 0x0000000000048947 */ /* 0x000fea0003800000 */
[----:B------:R-:W-:Y:S01]  /*4120*/  BPT.TRAP 0x1 ;  /* 0x000000040000795c */ /* 0x000fe20000300000 */
.L_x_374:
[----:B-1----:R-:W-:Y:S05]  /*4130*/  @P2 BRA `(.L_x_375) ;  /* 0x0000000000082947 */ /* 0x002fea0003800000 */
[----:B------:R-:W1:Y:S02]  /*4140*/  SYNCS.PHASECHK.TRANS64.TRYWAIT P2, [UR25+0x22830], R6 ;  /* 0x02283006ff0075a7 */ /* 0x000e640008040159 */
[----:B-1----:R-:W-:Y:S05]  /*4150*/  @!P2 BRA `(.L_x_376) ;  /* 0x000000d80064a947 */ /* 0x002fea0003800000 */
.L_x_375:
        /* <DEDUP_REMOVED lines=15> */
[----:B------:R-:W-:Y:S01]  /*4250*/  HGMMA.64x96x16.F32 R152, gdesc[UR8], R152, gsb0 ;  /* 0x01600000089879f0 */ /* 0x000fe20008000898 */
[----:B------:R-:W-:Y:S02]  /*4260*/  UMOV UR10, UR23 ;  /* 0x00000017000a7c82 */ /* 0x000fe40008000000 */
[----:B------:R-:W-:Y:S02]  /*4270*/  WARPGROUP.DEPBAR.LE gsb0, 0x0 ;  /* 0x00008000000079c5 */ /* 0x000fe40000010000 */
[----:B------:R-:W-:-:S06]  /*4280*/  WARPGROUP.ARRIVE ;  /* 0x00000000000079c5 */ /* 0x000fcc0000000000 */
[----:B------:R-:W-:Y:S03]  /*4290*/  HGMMA.64x96x16.F32 R152, gdesc[UR12], R152, gsb0 ;  /* 0x016000000c9879f0 */ /* 0x000fe60008000898 */
[----:B------:R-:W-:Y:S02]  /*42a0*/  WARPGROUP.DEPBAR.LE gsb0, 0x0 ;  /* 0x00008000000079c5 */ /* 0x000fe40000010000 */
[----:B-1----:R-:W-:Y:S01]  /*42b0*/  FMUL.FTZ R3, R152, UR24 ;  /* 0x0000001898037c20 */ /* 0x002fe20008410000 */
        /* <DEDUP_REMOVED lines=38> */
[----:B---3--:R-:W-:Y:S01]  /*4520*/  FMNMX.FTZ R0, R10, R0, !PT ;  /* 0x000000000a007209 */ /* 0x008fe20007810000 */
[----:B------:R-:W-:Y:S01]  /*4530*/  FMUL.FTZ R184, R194, UR24 ;  /* 0x00000018c2b87c20 */ /* 0x000fe20008410000 */
[----:B------:R-:W-:Y:S01]  /*4540*/  FMUL.FTZ R185, R195, UR24 ;  /* 0x00000018c3b97c20 */ /* 0x000fe20008410000 */
[----:B------:R-:W3:Y:S04]  /*4550*/  S2R R196, SR_TID.X ;  /* 0x0000000000c47919 */ /* 0x000ee80000002100 */
[----:B------:R-:W4:Y:S01]  /*4560*/  MUFU.TANH R13, R13 ;  /* 0x0000000d000d7308 */ /* 0x000f220000002400 */
[----:B-1----:R-:W-:-:S07]  /*4570*/  FMNMX.FTZ R0, R11, R0, !PT ;  /* 0x000000000b007209 */ /* 0x002fce0007810000 */
[----:B------:R-:W1:Y:S01]  /*4580*/  MUFU.TANH R14, R14 ;  /* 0x0000000e000e7308 */ /* 0x000e620000002400 */
[----:B--2---:R-:W-:-:S07]  /*4590*/  FMNMX.FTZ R0, R12, R0, !PT ;  /* 0x000000000c007209 */ /* 0x004fce0007810000 */
[----:B------:R-:W2:Y:S01]  /*45a0*/  MUFU.TANH R15, R15 ;  /* 0x0000000f000f7308 */ /* 0x000ea20000002400 */
[----:B----4-:R-:W-:-:S07]  /*45b0*/  FMNMX.FTZ R0, R13, R0, !PT ;  /* 0x000000000d007209 */ /* 0x010fce0007810000 */
[----:B------:R-:W4:Y:S01]  /*45c0*/  MUFU.TANH R20, R20 ;  /* 0x0000001400147308 */ /* 0x000f220000002400 */
[----:B-1----:R-:W-:Y:S02]  /*45d0*/  FMNMX.FTZ R0, R14, R0, !PT ;  /* 0x000000000e007209 */ /* 0x002fe40007810000 */
[----:B---3--:R-:W-:-:S05]  /*45e0*/  SHF.R.U32.HI R196, RZ, 0x7, R196 ;  /* 0x00000007ffc47819 */ /* 0x008fca00000116c4 */
[----:B------:R-:W1:Y:S01]  /*45f0*/  MUFU.TANH R21, R21 ;  /* 0x0000001500157308 */ /* 0x000e620000002400 */
[----:B--2---:R-:W-:-:S07]  /*4600*/  FMNMX.FTZ R0, R15, R0, !PT ;  /* 0x000000000f007209 */ /* 0x004fce0007810000 */
[----:B------:R-:W2:Y:S01]  /*4610*/  MUFU.TANH R152, R152 ;  /* 0x0000009800987308 */ /* 0x000ea20000002400 */
[----:B----4-:R-:W-:-:S07]  /*4620*/  FMNMX.FTZ R0, R20, R0, !PT ;  /* 0x0000000014007209 */ /* 0x010fce0007810000 */
[----:B------:R-:W3:Y:S01]  /*4630*/  MUFU.TANH R153, R153 ;  /* 0x0000009900997308 */ /* 0x000ee20000002400 */
[----:B-1----:R-:W-:-:S07]  /*4640*/  FMNMX.FTZ R0, R21, R0, !PT ;  /* 0x0000000015007209 */ /* 0x002fce0007810000 */
[----:B------:R-:W1:Y:S01]  /*4650*/  MUFU.TANH R156, R156 ;  /* 0x0000009c009c7308 */ /* 0x000e620000002400 */
[----:B--2---:R-:W-:-:S07]  /*4660*/  FMNMX.FTZ R0, R152, R0, !PT ;  /* 0x0000000098007209 */ /* 0x004fce0007810000 */
[----:B------:R-:W2:Y:S01]  /*4670*/  MUFU.TANH R157, R157 ;  /* 0x0000009d009d7308 */ /* 0x000ea20000002400 */
[----:B---3--:R-:W-:-:S07]  /*4680*/  FMNMX.FTZ R0, R153, R0, !PT ;  /* 0x0000000099007209 */ /* 0x008fce0007810000 */
        /* <DEDUP_REMOVED lines=20> */
[----:B------:R-:W-:Y:S01]  /*47d0*/  MUFU.TANH R176, R176 ;  /* 0x000000b000b07308 */ /* 0x000fe20000002400 */
[----:B--2---:R-:W-:-:S07]  /*47e0*/  FMNMX.FTZ R0, R177, R0, !PT ;  /* 0x00000000b1007209 */ /* 0x004fce0007810000 */
[----:B------:R-:W-:Y:S01]  /*47f0*/  MUFU.TANH R155, R155 ;  /* 0x0000009b009b7308 */ /* 0x000fe20000002400 */
[----:B---3--:R-:W-:-:S05]  /*4800*/  FMNMX.FTZ R0, R180, R0, !PT ;  /* 0x00000000b4007209 */ /* 0x008fca0007810000 */
[----:B------:R-:W1:Y:S02]  /*4810*/  SHFL.BFLY PT, R181, R0, 0x2, 0x1f ;  /* 0x0c401f0000b57f89 */ /* 0x000e6400000e0000 */
[----:B------:R-:W-:Y:S08]  /*4820*/  MUFU.TANH R158, R158 ;  /* 0x0000009e009e7308 */ /* 0x000ff00000002400 */
[----:B------:R-:W-:Y:S08]  /*4830*/  MUFU.TANH R159, R159 ;  /* 0x0000009f009f7308 */ /* 0x000ff00000002400 */
[----:B------:R-:W-:Y:S01]  /*4840*/  MUFU.TANH R162, R162 ;  /* 0x000000a200a27308 */ /* 0x000fe20000002400 */
[----:B-1----:R-:W-:-:S07]  /*4850*/  FMNMX.FTZ R0, R0, R181, !PT ;  /* 0x000000b500007209 */ /* 0x002fce0007810000 */
[----:B------:R-:W-:Y:S01]  /*4860*/  MUFU.TANH R163, R163 ;  /* 0x000000a300a37308 */ /* 0x000fe20000002400 */
[----:B------:R-:W1:Y:S07]  /*4870*/  SHFL.BFLY PT, R154, R0, 0x1, 0x1f ;  /* 0x0c201f00009a7f89 */ /* 0x000e6e00000e0000 */
[----:B------:R-:W-:Y:S08]  /*4880*/  MUFU.TANH R166, R166 ;  /* 0x000000a600a67308 */ /* 0x000ff00000002400 */
[----:B------:R-:W-:Y:S08]  /*4890*/  MUFU.TANH R184, R184 ;  /* 0x000000b800b87308 */ /* 0x000ff00000002400 */
[----:B------:R-:W-:Y:S01]  /*48a0*/  MUFU.TANH R185, R185 ;  /* 0x000000b900b97308 */ /* 0x000fe20000002400 */
[----:B-1----:R-:W-:-:S05]  /*48b0*/  FMNMX.FTZ R0, R0, R154, !PT ;  /* 0x0000009a00007209 */ /* 0x002fca0007810000 */
[C---:B------:R-:W-:Y:S01]  /*48c0*/  FADD.FTZ R181, -R0.reuse, R8 ;  /* 0x0000000800b57221 */ /* 0x040fe20000010100 */
[----:B------:R-:W-:Y:S01]  /*48d0*/  FMUL.FTZ R154, R0, UR10 ;  /* 0x0000000a009a7c20 */ /* 0x000fe20008410000 */
[----:B------:R1:W-:Y:S02]  /*48e0*/  MUFU.TANH R8, R167 ;  /* 0x000000a700087308 */ /* 0x0003e40000002400 */
[----:B------:R-:W-:Y:S01]  /*48f0*/  FMUL.FTZ R181, R181, UR10 ;  /* 0x0000000ab5b57c20 */ /* 0x000fe20008410000 */
[--C-:B------:R-:W-:Y:S01]  /*4900*/  FFMA.FTZ R3, R3, UR10, -R154.reuse ;  /* 0x0000000a03037c23 */ /* 0x100fe2000801089a */
[--C-:B------:R-:W-:Y:S01]  /*4910*/  FFMA.FTZ R9, R9, UR10, -R154.reuse ;  /* 0x0000000a09097c23 */ /* 0x100fe2000801089a */
[--C-:B------:R-:W-:Y:S01]  /*4920*/  FFMA.FTZ R10, R10, UR10, -R154.reuse ;  /* 0x0000000a0a0a7c23 */ /* 0x100fe2000801089a */
[--C-:B------:R-:W-:Y:S01]  /*4930*/  FFMA.FTZ R11, R11, UR10, -R154.reuse ;  /* 0x0000000a0b0b7c23 */ /* 0x100fe2000801089a */
[--C-:B------:R-:W-:Y:S01]  /*4940*/  FFMA.FTZ R12, R12, UR10, -R154.reuse ;  /* 0x0000000a0c0c7c23 */ /* 0x100fe2000801089a */
[----:B------:R-:W2:Y:S01]  /*4950*/  MUFU.EX2 R181, R181 ;  /* 0x000000b500b57308 */ /* 0x000ea20000000800 */
[--C-:B-1----:R-:W-:Y:S01]  /*4960*/  FFMA.FTZ R167, R152, UR10, -R154.reuse ;  /* 0x0000000a98a77c23 */ /* 0x102fe2000801089a */
        /* <DEDUP_REMOVED lines=10> */
[--C-:B------:R-:W-:Y:S01]  /*4a10*/  FFMA.FTZ R161, R161, UR10, -R154.reuse ;  /* 0x0000000aa1a17c23 */ /* 0x100fe2000801089a */
[--C-:B------:R-:W-:Y:S01]  /*4a20*/  FFMA.FTZ R164, R164, UR10, -R154.reuse ;  /* 0x0000000aa4a47c23 */ /* 0x100fe2000801089a */
[--C-:B------:R-:W-:Y:S01]  /*4a30*/  FFMA.FTZ R165, R165, UR10, -R154.reuse ;  /* 0x0000000aa5a57c23 */ /* 0x100fe2000801089a */
[--C-:B------:R-:W-:Y:S01]  /*4a40*/  FFMA.FTZ R168, R168, UR10, -R154.reuse ;  /* 0x0000000aa8a87c23 */ /* 0x100fe2000801089a */
[----:B------:R-:W3:Y:S01]  /*4a50*/  MUFU.EX2 R152, R9 ;  /* 0x0000000900987308 */ /* 0x000ee20000000800 */
[-C--:B--2---:R-:W-:Y:S01]  /*4a60*/  FMUL.FTZ R24, R24, R181.reuse ;  /* 0x000000b518187220 */ /* 0x084fe20000410000 */
        /* <DEDUP_REMOVED lines=63> */
[----:B-1----:R-:W-:Y:S01]  /*4e60*/  FFMA.FTZ R181, R181, R4, R3 ;  /* 0x00000004b5b57223 */ /* 0x002fe20000010003 */
[--C-:B------:R-:W-:Y:S01]  /*4e70*/  FFMA.FTZ R169, R169, UR10, -R154.reuse ;  /* 0x0000000aa9a97c23 */ /* 0x100fe2000801089a */
[--C-:B------:R-:W-:Y:S01]  /*4e80*/  FFMA.FTZ R172, R172, UR10, -R154.reuse ;  /* 0x0000000aacac7c23 */ /* 0x100fe2000801089a */
[--C-:B------:R-:W-:Y:S01]  /*4e90*/  FFMA.FTZ R173, R173, UR10, -R154.reuse ;  /* 0x0000000aadad7c23 */ /* 0x100fe2000801089a */
[--C-:B------:R-:W-:Y:S01]  /*4ea0*/  FFMA.FTZ R177, R177, UR10, -R154.reuse ;  /* 0x0000000ab1b17c23 */ /* 0x100fe2000801089a */
[----:B------:R-:W-:Y:S01]  /*4eb0*/  FFMA.FTZ R180, R180, UR10, -R154 ;  /* 0x0000000ab4b47c23 */ /* 0x000fe2000801089a */
[C---:B---3--:R-:W-:Y:S01]  /*4ec0*/  FADD.FTZ R181, R152.reuse, R181 ;  /* 0x000000b598b57221 */ /* 0x048fe20000010000 */
[----:B------:R1:W2:Y:S01]  /*4ed0*/  MUFU.EX2 R154, R10 ;  /* 0x0000000a009a7308 */ /* 0x0002a20000000800 */
[----:B------:R-:W-:Y:S01]  /*4ee0*/  F2FP.F16.F32.PACK_AB R152, R152, R3 ;  /* 0x000000039898723e */ /* 0x000fe200000000ff */
[----:B------:R-:W-:Y:S01]  /*4ef0*/  FMUL.FTZ R9, R171, UR24 ;  /* 0x00000018ab097c20 */ /* 0x000fe20008410000 */
[----:B------:R-:W-:Y:S01]  /*4f00*/  FMUL.FTZ R4, R170, UR24 ;  /* 0x00000018aa047c20 */ /* 0x000fe20008410000 */
[----:B------:R-:W-:Y:S01]  /*4f10*/  FMUL.FTZ R170, R174, UR24 ;  /* 0x00000018aeaa7c20 */ /* 0x000fe20008410000 */
[----:B------:R-:W-:Y:S01]  /*4f20*/  FMUL.FTZ R174, R179, UR24 ;  /* 0x00000018b3ae7c20 */ /* 0x000fe20008410000 */
[----:B------:R-:W-:Y:S01]  /*4f30*/  FMUL.FTZ R179, R186, UR24 ;  /* 0x00000018bab37c20 */ /* 0x000fe20008410000 */
[----:B------:R-:W-:Y:S01]  /*4f40*/  FMUL.FTZ R186, R198, UR24 ;  /* 0x00000018c6ba7c20 */ /* 0x000fe20008410000 */
[----:B------:R3:W4:Y:S01]  /*4f50*/  MUFU.EX2 R3, R11 ;  /* 0x0000000b00037308 */ /* 0x0007220000000800 */
[----:B-1----:R-:W-:Y:S01]  /*4f60*/  FMUL.FTZ R10, R175, UR24 ;  /* 0x00000018af0a7c20 */ /* 0x002fe20008410000 */
[----:B------:R-:W-:Y:S01]  /*4f70*/  FMUL.FTZ R175, R182, UR24 ;  /* 0x00000018b6af7c20 */ /* 0x000fe20008410000 */
[----:B------:R-:W-:-:S05]  /*4f80*/  FMUL.FTZ R182, R190, UR24 ;  /* 0x00000018beb67c20 */ /* 0x000fca0008410000 */
[----:B------:R-:W1:Y:S01]  /*4f90*/  MUFU.TANH R4, R4 ;  /* 0x0000000400047308 */ /* 0x000e620000002400 */
[----:B--2---:R-:W-:Y:S01]  /*4fa0*/  FADD.FTZ R171, R154, R181 ;  /* 0x000000b59aab7221 */ /* 0x004fe20000010000 */
[----:B---3--:R-:W-:Y:S01]  /*4fb0*/  FMUL.FTZ R11, R178, UR24 ;  /* 0x00000018b20b7c20 */ /* 0x008fe20008410000 */
[----:B------:R-:W-:Y:S01]  /*4fc0*/  FMUL.FTZ R178, R183, UR24 ;  /* 0x00000018b7b27c20 */ /* 0x000fe20008410000 */
[----:B------:R-:W-:Y:S01]  /*4fd0*/  FMUL.FTZ R181, R187, UR24 ;  /* 0x00000018bbb57c20 */ /* 0x000fe20008410000 */
[----:B------:R-:W-:Y:S01]  /*4fe0*/  FMUL.FTZ R183, R191, UR24 ;  /* 0x00000018bfb77c20 */ /* 0x000fe20008410000 */
[----:B------:R-:W-:Y:S02]  /*4ff0*/  FMUL.FTZ R187, R199, UR24 ;  /* 0x00000018c7bb7c20 */ /* 0x000fe40008410000 */
[----:B------:R-:W2:Y:S01]  /*5000*/  MUFU.TANH R9, R9 ;  /* 0x0000000900097308 */ /* 0x000ea20000002400 */
[C---:B----4-:R-:W-:Y:S01]  /*5010*/  FADD.FTZ R171, R3.reuse, R171 ;  /* 0x000000ab03ab7221 */ /* 0x050fe20000010000 */
[----:B------:R-:W-:-:S02]  /*5020*/  F2FP.F16.F32.PACK_AB R154, R3, R154 ;  /* 0x0000009a039a723e */ /* 0x000fc400000000ff */
[----:B------:R-:W-:-:S04]  /*5030*/  FMNMX.FTZ R3, R176, R7, !PT ;  /* 0x00000007b0037209 */ /* 0x000fc80007810000 */
[----:B------:R-:W-:Y:S01]  /*5040*/  FMNMX.FTZ R3, R155, R3, !PT ;  /* 0x000000039b037209 */ /* 0x000fe20007810000 */
[----:B------:R-:W3:Y:S03]  /*5050*/  MUFU.TANH R170, R170 ;  /* 0x000000aa00aa7308 */ /* 0x000ee60000002400 */
[----:B------:R-:W-:-:S04]  /*5060*/  FMNMX.FTZ R3, R158, R3, !PT ;  /* 0x000000039e037209 */ /* 0x000fc80007810000 */
[----:B------:R-:W-:Y:S01]  /*5070*/  FMNMX.FTZ R3, R159, R3, !PT ;  /* 0x000000039f037209 */ /* 0x000fe20007810000 */
[----:B------:R-:W4:Y:S03]  /*5080*/  MUFU.TANH R10, R10 ;  /* 0x0000000a000a7308 */ /* 0x000f260000002400 */
[----:B------:R-:W-:-:S04]  /*5090*/  FMNMX.FTZ R3, R162, R3, !PT ;  /* 0x00000003a2037209 */ /* 0x000fc80007810000 */
[----:B------:R-:W-:Y:S01]  /*50a0*/  FMNMX.FTZ R3, R163, R3, !PT ;  /* 0x00000003a3037209 */ /* 0x000fe20007810000 */
[----:B------:R-:W5:Y:S03]  /*50b0*/  MUFU.TANH R11, R11 ;  /* 0x0000000b000b7308 */ /* 0x000f660000002400 */
[----:B------:R-:W-:-:S04]  /*50c0*/  FMNMX.FTZ R3, R166, R3, !PT ;  /* 0x00000003a6037209 */ /* 0x000fc80007810000 */
[----:B------:R-:W-:Y:S01]  /*50d0*/  FMNMX.FTZ R3, R8, R3, !PT ;  /* 0x0000000308037209 */ /* 0x000fe20007810000 */
[----:B------:R-:W0:Y:S03]  /*50e0*/  MUFU.TANH R174, R174 ;  /* 0x000000ae00ae7308 */ /* 0x000e260000002400 */
[----:B-1----:R-:W-:-:S04]  /*50f0*/  FMNMX.FTZ R3, R4, R3, !PT ;  /* 0x0000000304037209 */ /* 0x002fc80007810000 */
[----:B--2---:R-:W-:Y:S01]  /*5100*/  FMNMX.FTZ R3, R9, R3, !PT ;  /* 0x0000000309037209 */ /* 0x004fe20007810000 */
[----:B------:R-:W1:Y:S03]  /*5110*/  MUFU.TANH R175, R175 ;  /* 0x000000af00af7308 */ /* 0x000e660000002400 */
[----:B---3--:R-:W-:-:S04]  /*5120*/  FMNMX.FTZ R3, R170, R3, !PT ;  /* 0x00000003aa037209 */ /* 0x008fc80007810000 */
[----:B----4-:R-:W-:Y:S01]  /*5130*/  FMNMX.FTZ R3, R10, R3, !PT ;  /* 0x000000030a037209 */ /* 0x010fe20007810000 */
[----:B------:R-:W2:Y:S03]  /*5140*/  MUFU.TANH R178, R178 ;  /* 0x000000b200b27308 */ /* 0x000ea60000002400 */
[----:B-----5:R-:W-:-:S04]  /*5150*/  FMNMX.FTZ R3, R11, R3, !PT ;  /* 0x000000030b037209 */ /* 0x020fc80007810000 */
[----:B0-----:R-:W-:Y:S01]  /*5160*/  FMNMX.FTZ R3, R174, R3, !PT ;  /* 0x00000003ae037209 */ /* 0x001fe20007810000 */
[----:B------:R-:W0:Y:S03]  /*5170*/  MUFU.TANH R179, R179 ;  /* 0x000000b300b37308 */ /* 0x000e260000002400 */
[----:B-1----:R-:W-:-:S05]  /*5180*/  FMNMX.FTZ R3, R175, R3, !PT ;  /* 0x00000003af037209 */ /* 0x002fca0007810000 */
        /* <DEDUP_REMOVED lines=9> */
[----:B0-----:R-:W-:-:S04]  /*5220*/  FMNMX.FTZ R3, R183, R3, !PT ;  /* 0x00000003b7037209 */ /* 0x001fc80007810000 */
[----:B------:R-:W-:-:S03]  /*5230*/  FMNMX.FTZ R3, R184, R3, !PT ;  /* 0x00000003b8037209 */ /* 0x000fc60007810000 */
[----:B------:R-:W0:Y:S01]  /*5240*/  MUFU.EX2 R12, R12 ;  /* 0x0000000c000c7308 */ /* 0x000e220000000800 */
[----:B------:R-:W-:-:S04]  /*5250*/  FMNMX.FTZ R3, R185, R3, !PT ;  /* 0x00000003b9037209 */ /* 0x000fc80007810000 */
[----:B-1----:R-:W-:-:S03]  /*5260*/  FMNMX.FTZ R3, R186, R3, !PT ;  /* 0x00000003ba037209 */ /* 0x002fc60007810000 */
[----:B------:R-:W1:Y:S01]  /*5270*/  MUFU.EX2 R13, R13 ;  /* 0x0000000d000d7308 */ /* 0x000e620000000800 */
[----:B--2---:R-:W-:-:S05]  /*5280*/  FMNMX.FTZ R3, R187, R3, !PT ;  /* 0x00000003bb037209 */ /* 0x004fca0007810000 */
[----:B------:R-:W2:Y:S02]  /*5290*/  SHFL.BFLY PT, R188, R3, 0x2, 0x1f ;  /* 0x0c401f0003bc7f89 */ /* 0x000ea400000e0000 */
[----:B------:R-:W-:Y:S08]  /*52a0*/  MUFU.EX2 R14, R14 ;  /* 0x0000000e000e7308 */ /* 0x000ff00000000800 */
[----:B------:R-:W-:Y:S08]  /*52b0*/  MUFU.EX2 R15, R15 ;  /* 0x0000000f000f7308 */ /* 0x000ff00000000800 */
[----:B------:R-:W-:Y:S01]  /*52c0*/  MUFU.EX2 R189, R160 ;  /* 0x000000a000bd7308 */ /* 0x000fe20000000800 */
[----:B--2---:R-:W-:-:S07]  /*52d0*/  FMNMX.FTZ R3, R3, R188, !PT ;  /* 0x000000bc03037209 */ /* 0x004fce0007810000 */
[----:B------:R2:W-:Y:S01]  /*52e0*/  MUFU.EX2 R188, R156 ;  /* 0x0000009c00bc7308 */ /* 0x0005e20000000800 */
[----:B------:R-:W3:Y:S07]  /*52f0*/  SHFL.BFLY PT, R192, R3, 0x1, 0x1f ;  /* 0x0c201f0003c07f89 */ /* 0x000eee00000e0000 */
[----:B------:R-:W-:Y:S08]  /*5300*/  MUFU.EX2 R20, R20 ;  /* 0x0000001400147308 */ /* 0x000ff00000000800 */
[----:B------:R-:W-:Y:S08]  /*5310*/  MUFU.EX2 R21, R21 ;  /* 0x0000001500157308 */ /* 0x000ff00000000800 */
[----:B------:R-:W-:Y:S01]  /*5320*/  MUFU.EX2 R167, R167 ;  /* 0x000000a700a77308 */ /* 0x000fe20000000800 */
[----:B---3--:R-:W-:-:S05]  /*5330*/  FMNMX.FTZ R3, R3, R192, !PT ;  /* 0x000000c003037209 */ /* 0x008fca0007810000 */
[C---:B--2---:R-:W-:Y:S01]  /*5340*/  FADD.FTZ R156, -R3.reuse, R7 ;  /* 0x00000007039c7221 */ /* 0x044fe20000010100 */
[----:B------:R-:W-:Y:S01]  /*5350*/  FMUL.FTZ R7, R3, UR10 ;  /* 0x0000000a03077c20 */ /* 0x000fe20008410000 */
[----:B------:R-:W-:Y:S02]  /*5360*/  MUFU.EX2 R153, R153 ;  /* 0x0000009900997308 */ /* 0x000fe40000000800 */
[----:B------:R-:W-:Y:S01]  /*5370*/  FMUL.FTZ R156, R156, UR10 ;  /* 0x0000000a9c9c7c20 */ /* 0x000fe20008410000 */
[--C-:B------:R-:W-:Y:S01]  /*5380*/  FFMA.FTZ R176, R176, UR10, -R7.reuse ;  /* 0x0000000ab0b07c23 */ /* 0x100fe20008010807 */
[--C-:B------:R-:W-:Y:S01]  /*5390*/  FFMA.FTZ R155, R155, UR10, -R7.reuse ;  /* 0x0000000a9b9b7c23 */ /* 0x100fe20008010807 */
[--C-:B------:R-:W-:Y:S01]  /*53a0*/  FFMA.FTZ R160, R8, UR10, -R7.reuse ;  /* 0x0000000a08a07c23 */ /* 0x100fe20008010807 */
[--C-:B------:R-:W-:Y:S01]  /*53b0*/  FFMA.FTZ R4, R4, UR10, -R7.reuse ;  /* 0x0000000a04047c23 */ /* 0x100fe20008010807 */
[--C-:B------:R-:W-:Y:S01]  /*53c0*/  FFMA.FTZ R158, R158, UR10, -R7.reuse ;  /* 0x0000000a9e9e7c23 */ /* 0x100fe20008010807 */
[----:B------:R0:W2:Y:S01]  /*53d0*/  MUFU.EX2 R8, R156 ;  /* 0x0000009c00087308 */ /* 0x0000a20000000800 */
[--C-:B------:R-:W-:Y:S01]  /*53e0*/  FFMA.FTZ R159, R159, UR10, -R7.reuse ;  /* 0x0000000a9f9f7c23 */ /* 0x100fe20008010807 */
[--C-:B------:R-:W-:Y:S01]  /*53f0*/  FFMA.FTZ R162, R162, UR10, -R7.reuse ;  /* 0x0000000aa2a27c23 */ /* 0x100fe20008010807 */
[--C-:B------:R-:W-:Y:S01]  /*5400*/  FFMA.FTZ R163, R163, UR10, -R7.reuse ;  /* 0x0000000aa3a37c23 */ /* 0x100fe20008010807 */
[--C-:B------:R-:W-:Y:S01]  /*5410*/  FFMA.FTZ R166, R166, UR10, -R7.reuse ;  /* 0x0000000aa6a67c23 */ /* 0x100fe20008010807 */
[--C-:B------:R-:W-:Y:S01]  /*5420*/  FFMA.FTZ R9, R9, UR10, -R7.reuse ;  /* 0x0000000a09097c23 */ /* 0x100fe20008010807 */
[--C-:B------:R-:W-:Y:S01]  /*5430*/  FFMA.FTZ R170, R170, UR10, -R7.reuse ;  /* 0x0000000aaaaa7c23 */ /* 0x100fe20008010807 */
[----:B------:R-:W-:Y:S01]  /*5440*/  FFMA.FTZ R10, R10, UR10, -R7 ;  /* 0x0000000a0a0a7c23 */ /* 0x000fe20008010807 */
[----:B------:R-:W3:Y:S01]  /*5450*/  MUFU.EX2 R176, R176 ;  /* 0x000000b000b07308 */ /* 0x000ee20000000800 */
[----:B0-----:R-:W-:Y:S01]  /*5460*/  FADD.FTZ R156, R12, R171 ;  /* 0x000000ab0c9c7221 */ /* 0x001fe20000010000 */
[--C-:B------:R-:W-:Y:S01]  /*5470*/  FFMA.FTZ R11, R11, UR10, -R7.reuse ;  /* 0x0000000a0b0b7c23 */ /* 0x100fe20008010807 */
[--C-:B------:R-:W-:Y:S01]  /*5480*/  FFMA.FTZ R174, R174, UR10, -R7.reuse ;  /* 0x0000000aaeae7c23 */ /* 0x100fe20008010807 */
[--C-:B------:R-:W-:Y:S01]  /*5490*/  FFMA.FTZ R175, R175, UR10, -R7.reuse ;  /* 0x0000000aafaf7c23 */ /* 0x100fe20008010807 */
[----:B-1----:R-:W-:Y:S01]  /*54a0*/  FADD.FTZ R156, R13, R156 ;  /* 0x0000009c0d9c7221 */ /* 0x002fe20000010000 */
[--C-:B------:R-:W-:Y:S01]  /*54b0*/  FFMA.FTZ R178, R178, UR10, -R7.reuse ;  /* 0x0000000ab2b27c23 */ /* 0x100fe20008010807 */
[--C-:B------:R-:W-:Y:S01]  /*54c0*/  FFMA.FTZ R179, R179, UR10, -R7.reuse ;  /* 0x0000000ab3b37c23 */ /* 0x100fe20008010807 */
[----:B------:R-:W0:Y:S01]  /*54d0*/  MUFU.EX2 R155, R155 ;  /* 0x0000009b009b7308 */ /* 0x000e220000000800 */
[--C-:B------:R-:W-:Y:S01]  /*54e0*/  FFMA.FTZ R181, R181, UR10, -R7.reuse ;  /* 0x0000000ab5b57c23 */ /* 0x100fe20008010807 */
[--C-:B------:R-:W-:Y:S01]  /*54f0*/  FFMA.FTZ R182, R182, UR10, -R7.reuse ;  /* 0x0000000ab6b67c23 */ /* 0x100fe20008010807 */
[--C-:B------:R-:W-:Y:S01]  /*5500*/  FFMA.FTZ R183, R183, UR10, -R7.reuse ;  /* 0x0000000ab7b77c23 */ /* 0x100fe20008010807 */
[--C-:B------:R-:W-:Y:S01]  /*5510*/  FFMA.FTZ R184, R184, UR10, -R7.reuse ;  /* 0x0000000ab8b87c23 */ /* 0x100fe20008010807 */
[--C-:B------:R-:W-:Y:S01]  /*5520*/  FFMA.FTZ R185, R185, UR10, -R7.reuse ;  /* 0x0000000ab9b97c23 */ /* 0x100fe20008010807 */
[--C-:B------:R-:W-:Y:S01]  /*5530*/  FFMA.FTZ R186, R186, UR10, -R7.reuse ;  /* 0x0000000ababa7c23 */ /* 0x100fe20008010807 */
[----:B------:R-:W-:Y:S01]  /*5540*/  FFMA.FTZ R7, R187, UR10, -R7 ;  /* 0x0000000abb077c23 */ /* 0x000fe20008010807 */
[----:B------:R1:W-:Y:S01]  /*5550*/  MUFU.EX2 R171, R4 ;  /* 0x0000000400ab7308 */ /* 0x0003e20000000800 */
[-C--:B--2---:R-:W-:Y:S01]  /*5560*/  FMUL.FTZ R26, R26, R8.reuse ;  /* 0x000000081a1a7220 */ /* 0x084fe20000410000 */
[-C--:B------:R-:W-:Y:S01]  /*5570*/  FMUL.FTZ R27, R27, R8.reuse ;  /* 0x000000081b1b7220 */ /* 0x080fe20000410000 */
[-C--:B------:R-:W-:Y:S01]  /*5580*/  FMUL.FTZ R30, R30, R8.reuse ;  /* 0x000000081e1e7220 */ /* 0x080fe20000410000 */
[-C--:B------:R-:W-:Y:S01]  /*5590*/  FMUL.FTZ R31, R31, R8.reuse ;  /* 0x000000081f1f7220 */ /* 0x080fe20000410000 */
[-C--:B------:R-:W-:Y:S01]  /*55a0*/  FMUL.FTZ R34, R34, R8.reuse ;  /* 0x0000000822227220 */ /* 0x080fe20000410000 */
[-C--:B------:R-:W-:Y:S01]  /*55b0*/  FMUL.FTZ R35, R35, R8.reuse ;  /* 0x0000000823237220 */ /* 0x080fe20000410000 */
[----:B------:R-:W-:Y:S01]  /*55c0*/  FMUL.FTZ R38, R38, R8 ;  /* 0x0000000826267220 */ /* 0x000fe20000410000 */
[----:B------:R2:W4:Y:S01]  /*55d0*/  MUFU.EX2 R187, R158 ;  /* 0x0000009e00bb7308 */ /* 0x0005220000000800 */
[----:B-1----:R-:W-:Y:S01]  /*55e0*/  FADD.FTZ R4, R14, R156 ;  /* 0x0000009c0e047221 */ /* 0x002fe20000010000 */
[----:B------:R-:W-:Y:S01]  /*55f0*/  F2FP.F16.F32.PACK_AB R156, R13, R12 ;  /* 0x0000000c0d9c723e */ /* 0x000fe200000000ff */
[-C--:B------:R-:W-:Y:S01]  /*5600*/  FMUL.FTZ R39, R39, R8.reuse ;  /* 0x0000000827277220 */ /* 0x080fe20000410000 */
[----:B------:R-:W-:Y:S01]  /*5610*/  IADD3 R12, -R196, 0xb, RZ ;  /* 0x0000000bc40c7810 */ /* 0x000fe20007ffe1ff */
[----:B------:R-:W-:Y:S01]  /*5620*/  FADD.FTZ R4, R15, R4 ;  /* 0x000000040f047221 */ /* 0x000fe20000010000 */
[-C--:B------:R-:W-:Y:S01]  /*5630*/  FMUL.FTZ R42, R42, R8.reuse ;  /* 0x000000082a2a7220 */ /* 0x080fe20000410000 */
[----:B------:R-:W-:Y:S01]  /*5640*/  FMUL.FTZ R43, R43, R8 ;  /* 0x000000082b2b7220 */ /* 0x000fe20000410000 */
[----:B------:R-:W1:Y:S01]  /*5650*/  MUFU.EX2 R159, R159 ;  /* 0x0000009f009f7308 */ /* 0x000e620000000800 */
[----:B------:R-:W-:Y:S01]  /*5660*/  FADD.FTZ R4, R20, R4 ;  /* 0x0000000414047221 */ /* 0x000fe20000010000 */
[----:B--2---:R-:W-:Y:S01]  /*5670*/  F2FP.F16.F32.PACK_AB R158, R15, R14 ;  /* 0x0000000e0f9e723e */ /* 0x004fe200000000ff */
[-C--:B------:R-:W-:Y:S01]  /*5680*/  FMUL.FTZ R46, R46, R8.reuse ;  /* 0x000000082e2e7220 */ /* 0x080fe20000410000 */
[-C--:B------:R-:W-:Y:S01]  /*5690*/  FMUL.FTZ R47, R47, R8.reuse ;  /* 0x000000082f2f7220 */ /* 0x080fe20000410000 */
[----:B------:R-:W-:Y:S01]  /*56a0*/  FADD.FTZ R4, R21, R4 ;  /* 0x0000000415047221 */ /* 0x000fe20000010000 */
[-C--:B------:R-:W-:Y:S01]  /*56b0*/  FMUL.FTZ R50, R50, R8.reuse ;  /* 0x0000000832327220 */ /* 0x080fe20000410000 */
[-C--:B------:R-:W-:Y:S01]  /*56c0*/  FMUL.FTZ R51, R51, R8.reuse ;  /* 0x0000000833337220 */ /* 0x080fe20000410000 */
[----:B------:R2:W-:Y:S01]  /*56d0*/  MUFU.EX2 R194, R160 ;  /* 0x000000a000c27308 */ /* 0x0005e20000000800 */
[----:B------:R-:W-:Y:S01]  /*56e0*/  FADD.FTZ R4, R167, R4 ;  /* 0x00000004a7047221 */ /* 0x000fe20000010000 */
[-C--:B------:R-:W-:Y:S01]  /*56f0*/  FMUL.FTZ R54, R54, R8.reuse ;  /* 0x0000000836367220 */ /* 0x080fe20000410000 */
[-C--:B------:R-:W-:Y:S01]  /*5700*/  FMUL.FTZ R55, R55, R8.reuse ;  /* 0x0000000837377220 */ /* 0x080fe20000410000 */
[-C--:B------:R-:W-:Y:S01]  /*5710*/  FMUL.FTZ R58, R58, R8.reuse ;  /* 0x000000083a3a7220 */ /* 0x080fe20000410000 */
[----:B------:R-:W-:Y:S01]  /*5720*/  FADD.FTZ R4, R153, R4 ;  /* 0x0000000499047221 */ /* 0x000fe20000010000 */
[-C--:B------:R-:W-:Y:S01]  /*5730*/  FMUL.FTZ R59, R59, R8.reuse ;  /* 0x000000083b3b7220 */ /* 0x080fe20000410000 */
[----:B------:R-:W-:Y:S01]  /*5740*/  FMUL.FTZ R62, R62, R8 ;  /* 0x000000083e3e7220 */ /* 0x000fe20000410000 */
[----:B------:R5:W1:Y:S01]  /*5750*/  MUFU.EX2 R192, R162 ;  /* 0x000000a200c07308 */ /* 0x000a620000000800 */
[----:B--2---:R-:W-:Y:S01]  /*5760*/  F2FP.F16.F32.PACK_AB R160, R21, R20 ;  /* 0x0000001415a0723e */ /* 0x004fe200000000ff */
[----:B---3--:R-:W-:Y:S01]  /*5770*/  FFMA.FTZ R20, R8, R5, R176 ;  /* 0x0000000508147223 */ /* 0x008fe200000100b0 */
[----:B------:R-:W-:Y:S01]  /*5780*/  FADD.FTZ R4, R188, R4 ;  /* 0x00000004bc047221 */ /* 0x000fe20000010000 */
[-C--:B------:R-:W-:Y:S01]  /*5790*/  FMUL.FTZ R63, R63, R8.reuse ;  /* 0x000000083f3f7220 */ /* 0x080fe20000410000 */
[-C--:B------:R-:W-:Y:S01]  /*57a0*/  FMUL.FTZ R66, R66, R8.reuse ;  /* 0x0000000842427220 */ /* 0x080fe20000410000 */
[----:B0-----:R-:W-:Y:S01]  /*57b0*/  FADD.FTZ R20, R155, R20 ;  /* 0x000000149b147221 */ /* 0x001fe20000010000 */
[-C--:B------:R-:W-:Y:S01]  /*57c0*/  FMUL.FTZ R67, R67, R8.reuse ;  /* 0x0000000843437220 */ /* 0x080fe20000410000 */
[----:B------:R-:W0:Y:S01]  /*57d0*/  MUFU.EX2 R163, R163 ;  /* 0x000000a300a37308 */ /* 0x000e220000000800 */
[----:B-----5:R-:W-:Y:S01]  /*57e0*/  F2FP.F16.F32.PACK_AB R162, R153, R167 ;  /* 0x000000a799a2723e */ /* 0x020fe200000000ff */
[----:B----4-:R-:W-:Y:S01]  /*57f0*/  FADD.FTZ R20, R187, R20 ;  /* 0x00000014bb147221 */ /* 0x010fe20000010000 */
[-C--:B------:R-:W-:Y:S01]  /*5800*/  FMUL.FTZ R70, R70, R8.reuse ;  /* 0x0000000846467220 */ /* 0x080fe20000410000 */
[-C--:B------:R-:W-:Y:S01]  /*5810*/  FMUL.FTZ R71, R71, R8.reuse ;  /* 0x0000000847477220 */ /* 0x080fe20000410000 */
[-C--:B------:R-:W-:Y:S01]  /*5820*/  FMUL.FTZ R74, R74, R8.reuse ;  /* 0x000000084a4a7220 */ /* 0x080fe20000410000 */
[----:B-1----:R-:W-:Y:S01]  /*5830*/  FADD.FTZ R5, R159, R20 ;  /* 0x000000149f057221 */ /* 0x002fe20000010000 */
[-C--:B------:R-:W-:Y:S01]  /*5840*/  FMUL.FTZ R75, R75, R8.reuse ;  /* 0x000000084b4b7220 */ /* 0x080fe20000410000 */
[----:B------:R-:W1:Y:S01]  /*5850*/  MUFU.EX2 R193, R166 ;  /* 0x000000a600c17308 */ /* 0x000e620000000800 */
[-C--:B------:R-:W-:Y:S01]  /*5860*/  FMUL.FTZ R78, R78, R8.reuse ;  /* 0x000000084e4e7220 */ /* 0x080fe20000410000 */
[----:B------:R-:W-:Y:S01]  /*5870*/  FADD.FTZ R20, R192, R5 ;  /* 0x00000005c0147221 */ /* 0x000fe20000010000 */
[-C--:B------:R-:W-:Y:S01]  /*5880*/  FMUL.FTZ R79, R79, R8.reuse ;  /* 0x000000084f4f7220 */ /* 0x080fe20000410000 */
[-C--:B------:R-:W-:Y:S01]  /*5890*/  FMUL.FTZ R82, R82, R8.reuse ;  /* 0x0000000852527220 */ /* 0x080fe20000410000 */
[-C--:B------:R-:W-:Y:S01]  /*58a0*/  FMUL.FTZ R83, R83, R8.reuse ;  /* 0x0000000853537220 */ /* 0x080fe20000410000 */
[-C--:B------:R-:W-:Y:S01]  /*58b0*/  FMUL.FTZ R86, R86, R8.reuse ;  /* 0x0000000856567220 */ /* 0x080fe20000410000 */
[-C--:B------:R-:W-:Y:S01]  /*58c0*/  FMUL.FTZ R87, R87, R8.reuse ;  /* 0x0000000857577220 */ /* 0x080fe20000410000 */
[----:B------:R-:W2:Y:S01]  /*58d0*/  MUFU.EX2 R157, R157 ;  /* 0x0000009d009d7308 */ /* 0x000ea20000000800 */
        /* <DEDUP_REMOVED lines=8> */
[----:B-1----:R-:W-:Y:S01]  /*5960*/  FADD.FTZ R5, R193, R20 ;  /* 0x00000014c1057221 */ /* 0x002fe20000010000 */
[-C--:B------:R-:W-:Y:S01]  /*5970*/  FMUL.FTZ R102, R102, R8.reuse ;  /* 0x0000000866667220 */ /* 0x080fe20000410000 */
[-C--:B------:R-:W-:Y:S01]  /*5980*/  FMUL.FTZ R103, R103, R8.reuse ;  /* 0x0000000867677220 */ /* 0x080fe20000410000 */
[-C--:B------:R-:W-:Y:S01]  /*5990*/  FMUL.FTZ R106, R106, R8.reuse ;  /* 0x000000086a6a7220 */ /* 0x080fe20000410000 */
[----:B------:R-:W-:Y:S01]  /*59a0*/  FADD.FTZ R20, R194, R5 ;  /* 0x00000005c2147221 */ /* 0x000fe20000010000 */
[-C--:B------:R-:W-:Y:S01]  /*59b0*/  FMUL.FTZ R107, R107, R8.reuse ;  /* 0x000000086b6b7220 */ /* 0x080fe20000410000 */
[-C--:B------:R-:W-:Y:S01]  /*59c0*/  FMUL.FTZ R110, R110, R8.reuse ;  /* 0x000000086e6e7220 */ /* 0x080fe20000410000 */
[----:B------:R1:W3:Y:S01]  /*59d0*/  MUFU.EX2 R13, R9 ;  /* 0x00000009000d7308 */ /* 0x0002e20000000800 */
[----:B--2---:R-:W-:Y:S01]  /*59e0*/  FADD.FTZ R4, R157, R4 ;  /* 0x000000049d047221 */ /* 0x004fe20000010000 */
[----:B------:R-:W-:Y:S01]  /*59f0*/  FADD.FTZ R20, R171, R20 ;  /* 0x00000014ab147221 */ /* 0x000fe20000010000 */
[-C--:B------:R-:W-:Y:S01]  /*5a00*/  FMUL.FTZ R111, R111, R8.reuse ;  /* 0x000000086f6f7220 */ /* 0x080fe20000410000 */
[-C--:B------:R-:W-:Y:S01]  /*5a10*/  FMUL.FTZ R114, R114, R8.reuse ;  /* 0x0000000872727220 */ /* 0x080fe20000410000 */
[----:B------:R-:W-:Y:S01]  /*5a20*/  FADD.FTZ R4, R189, R4 ;  /* 0x00000004bd047221 */ /* 0x000fe20000010000 */
[-C--:B------:R-:W-:Y:S01]  /*5a30*/  FMUL.FTZ R115, R115, R8.reuse ;  /* 0x0000000873737220 */ /* 0x080fe20000410000 */
[----:B------:R-:W-:Y:S01]  /*5a40*/  FMUL.FTZ R118, R118, R8 ;  /* 0x0000000876767220 */ /* 0x000fe20000410000 */
[----:B------:R-:W2:Y:S01]  /*5a50*/  MUFU.EX2 R190, R164 ;  /* 0x000000a400be7308 */ /* 0x000ea20000000800 */
[----:B-1----:R-:W-:-:S02]  /*5a60*/  IMAD.U32 R9, RZ, RZ, UR25 ;  /* 0x00000019ff097e24 */ /* 0x002fc4000f8e00ff */
[----:B0-----:R-:W-:Y:S01]  /*5a70*/  FADD.FTZ R4, R161, R4 ;  /* 0x00000004a1047221 */ /* 0x001fe20000010000 */
[-C--:B------:R-:W-:Y:S01]  /*5a80*/  FMUL.FTZ R119, R119, R8.reuse ;  /* 0x0000000877777220 */ /* 0x080fe20000410000 */
[-C--:B------:R-:W-:Y:S01]  /*5a90*/  FMUL.FTZ R122, R122, R8.reuse ;  /* 0x000000087a7a7220 */ /* 0x080fe20000410000 */
[----:B------:R-:W-:Y:S02]  /*5aa0*/  @!P1 VIADD R15, R9, 0x22840 ;  /* 0x00022840090f9836 */ /* 0x000fe40000000000 */
[-C--:B------:R-:W-:Y:S01]  /*5ab0*/  FMUL.FTZ R123, R123, R8.reuse ;  /* 0x000000087b7b7220 */ /* 0x080fe20000410000 */
[-C--:B------:R-:W-:Y:S01]  /*5ac0*/  FMUL.FTZ R126, R126, R8.reuse ;  /* 0x000000087e7e7220 */ /* 0x080fe20000410000 */
[----:B------:R-:W0:Y:S01]  /*5ad0*/  MUFU.EX2 R14, R170 ;  /* 0x000000aa000e7308 */ /* 0x000e220000000800 */
[----:B---3--:R-:W-:Y:S01]  /*5ae0*/  FADD.FTZ R5, R13, R20 ;  /* 0x000000140d057221 */ /* 0x008fe20000010000 */
[----:B------:R-:W-:Y:S01]  /*5af0*/  @!P1 PRMT R15, RZ, 0x654, R15 ;  /* 0x00000654ff0f9816 */ /* 0x000fe2000000000f */
[----:B------:R1:W-:Y:S06]  /*5b00*/  BAR.ARV R12, 0x100 ;  /* 0x0004000c0000751d */ /* 0x0003ec0000002000 */
[----:B------:R-:W3:Y:S01]  /*5b10*/  MUFU.EX2 R165, R165 ;  /* 0x000000a500a57308 */ /* 0x000ee20000000800 */
[----:B------:R4:W-:Y:S01]  /*5b20*/  @!P1 SYNCS.ARRIVE.TRANS64.RED.A1T0 RZ, [R15+URZ], RZ ;  /* 0x000000ff0fff99a7 */ /* 0x0009e2000810043f */
[----:B--2---:R-:W-:Y:S01]  /*5b30*/  FADD.FTZ R4, R190, R4 ;  /* 0x00000004be047221 */ /* 0x004fe20000010000 */
        /* <DEDUP_REMOVED lines=13> */
[----:B------:R0:W5:Y:S01]  /*5c10*/  MUFU.EX2 R191, R168 ;  /* 0x000000a800bf7308 */ /* 0x0001620000000800 */
[----:B---3--:R-:W-:Y:S01]  /*5c20*/  FADD.FTZ R4, R165, R4 ;  /* 0x00000004a5047221 */ /* 0x008fe20000010000 */
[-C--:B------:R-:W-:Y:S01]  /*5c30*/  FMUL.FTZ R150, R150, R8.reuse ;  /* 0x0000000896967220 */ /* 0x080fe20000410000 */
[----:B------:R-:W-:Y:S01]  /*5c40*/  FMUL.FTZ R151, R151, R8 ;  /* 0x0000000897977220 */ /* 0x000fe20000410000 */
[----:B------:R-:W-:-:S02]  /*5c50*/  F2FP.F16.F32.PACK_AB R164, R157, R188 ;  /* 0x000000bc9da4723e */ /* 0x000fc400000000ff */
[----:B------:R-:W-:Y:S02]  /*5c60*/  F2FP.F16.F32.PACK_AB R166, R161, R189 ;  /* 0x000000bda1a6723e */ /* 0x000fe400000000ff */
[----:B------:R-:W3:Y:S01]  /*5c70*/  MUFU.EX2 R11, R11 ;  /* 0x0000000b000b7308 */ /* 0x000ee20000000800 */
[----:B--2---:R-:W-:Y:S01]  /*5c80*/  FADD.FTZ R8, R10, R5 ;  /* 0x000000050a087221 */ /* 0x004fe20000010000 */
[----:B------:R-:W-:Y:S02]  /*5c90*/  F2FP.F16.F32.PACK_AB R153, R155, R176 ;  /* 0x000000b09b99723e */ /* 0x000fe400000000ff */
[----:B0-----:R-:W-:Y:S02]  /*5ca0*/  F2FP.F16.F32.PACK_AB R168, R165, R190 ;  /* 0x000000bea5a8723e */ /* 0x001fe400000000ff */
[----:B------:R-:W-:Y:S02]  /*5cb0*/  F2FP.F16.F32.PACK_AB R155, R159, R187 ;  /* 0x000000bb9f9b723e */ /* 0x000fe400000000ff */
[----:B------:R-:W0:Y:S01]  /*5cc0*/  MUFU.EX2 R169, R169 ;  /* 0x000000a900a97308 */ /* 0x000e220000000800 */
[----:B-----5:R-:W-:Y:S01]  /*5cd0*/  FADD.FTZ R4, R191, R4 ;  /* 0x00000004bf047221 */ /* 0x020fe20000010000 */
[----:B------:R-:W-:-:S02]  /*5ce0*/  F2FP.F16.F32.PACK_AB R157, R163, R192 ;  /* 0x000000c0a39d723e */ /* 0x000fc400000000ff */
[----:B------:R-:W-:Y:S02]  /*5cf0*/  F2FP.F16.F32.PACK_AB R161, R13, R171 ;  /* 0x000000ab0da1723e */ /* 0x000fe400000000ff */
[----:B------:R-:W-:Y:S02]  /*5d00*/  F2FP.F16.F32.PACK_AB R159, R194, R193 ;  /* 0x000000c1c29f723e */ /* 0x000fe400000000ff */
[----:B----4-:R-:W2:Y:S01]  /*5d10*/  MUFU.EX2 R15, R174 ;  /* 0x000000ae000f7308 */ /* 0x010ea20000000800 */
[----:B---3--:R-:W-:Y:S01]  /*5d20*/  FADD.FTZ R8, R11, R8 ;  /* 0x000000080b087221 */ /* 0x008fe20000010000 */
[----:B------:R-:W-:-:S06]  /*5d30*/  F2FP.F16.F32.PACK_AB R163, R10, R14 ;  /* 0x0000000e0aa3723e */ /* 0x000fcc00000000ff */
[----:B------:R-:W3:Y:S01]  /*5d40*/  MUFU.EX2 R167, R175 ;  /* 0x000000af00a77308 */ /* 0x000ee20000000800 */
[C---:B0-----:R-:W-:Y:S01]  /*5d50*/  FADD.FTZ R4, R169.reuse, R4 ;  /* 0x00000004a9047221 */ /* 0x041fe20000010000 */
[----:B------:R-:W-:-:S06]  /*5d60*/  F2FP.F16.F32.PACK_AB R170, R169, R191 ;  /* 0x000000bfa9aa723e */ /* 0x000fcc00000000ff */
[----:B------:R-:W0:Y:S01]  /*5d70*/  MUFU.EX2 R172, R172 ;  /* 0x000000ac00ac7308 */ /* 0x000e220000000800 */
[C---:B--2---:R-:W-:Y:S01]  /*5d80*/  FADD.FTZ R8, R15.reuse, R8 ;  /* 0x000000080f087221 */ /* 0x044fe20000010000 */
[----:B------:R-:W-:-:S06]  /*5d90*/  F2FP.F16.F32.PACK_AB R165, R15, R11 ;  /* 0x0000000b0fa5723e */ /* 0x000fcc00000000ff */
        /* <DEDUP_REMOVED lines=9> */
[----:B------:R-:W-:-:S06]  /*5e30*/  F2FP.F16.F32.PACK_AB R172, R173, R172 ;  /* 0x000000acadac723e */ /* 0x000fcc00000000ff */
[----:B------:R-:W3:Y:S01]  /*5e40*/  MUFU.EX2 R182, R182 ;  /* 0x000000b600b67308 */ /* 0x000ee20000000800 */
[----:B0-----:R-:W-:-:S07]  /*5e50*/  FADD.FTZ R8, R179, R8 ;  /* 0x00000008b3087221 */ /* 0x001fce0000010000 */
[----:B------:R-:W0:Y:S01]  /*5e60*/  MUFU.EX2 R183, R183 ;  /* 0x000000b700b77308 */ /* 0x000e220000000800 */
[C---:B--2---:R-:W-:Y:S01]  /*5e70*/  FADD.FTZ R5, R169.reuse, R8 ;  /* 0x00000008a9057221 */ /* 0x044fe20000010000 */
[----:B------:R-:W-:-:S06]  /*5e80*/  F2FP.F16.F32.PACK_AB R169, R169, R179 ;  /* 0x000000b3a9a9723e */ /* 0x000fcc00000000ff */
[----:B------:R-:W2:Y:S01]  /*5e90*/  MUFU.EX2 R173, R184 ;  /* 0x000000b800ad7308 */ /* 0x000ea20000000800 */
[----:B---3--:R-:W-:-:S07]  /*5ea0*/  FADD.FTZ R20, R182, R5 ;  /* 0x00000005b6147221 */ /* 0x008fce0000010000 */
[----:B------:R-:W3:Y:S01]  /*5eb0*/  MUFU.EX2 R185, R185 ;  /* 0x000000b900b97308 */ /* 0x000ee20000000800 */
[C---:B0-----:R-:W-:Y:S01]  /*5ec0*/  FADD.FTZ R20, R183.reuse, R20 ;  /* 0x00000014b7147221 */ /* 0x041fe20000010000 */
[----:B------:R-:W-:-:S06]  /*5ed0*/  F2FP.F16.F32.PACK_AB R171, R183, R182 ;  /* 0x000000b6b7ab723e */ /* 0x000fcc00000000ff */
[----:B------:R-:W0:Y:S01]  /*5ee0*/  MUFU.EX2 R177, R177 ;  /* 0x000000b100b17308 */ /* 0x000e220000000800 */
[----:B--2---:R-:W-:-:S07]  /*5ef0*/  FADD.FTZ R20, R173, R20 ;  /* 0x00000014ad147221 */ /* 0x004fce0000010000 */
[----:B------:R-:W2:Y:S01]  /*5f00*/  MUFU.EX2 R175, R186 ;  /* 0x000000ba00af7308 */ /* 0x000ea20000000800 */
[C---:B---3--:R-:W-:Y:S01]  /*5f10*/  FADD.FTZ R20, R185.reuse, R20 ;  /* 0x00000014b9147221 */ /* 0x048fe20000010000 */
[----:B------:R-:W-:-:S06]  /*5f20*/  F2FP.F16.F32.PACK_AB R173, R185, R173 ;  /* 0x000000adb9ad723e */ /* 0x000fcc00000000ff */
[----:B------:R-:W3:Y:S01]  /*5f30*/  MUFU.EX2 R180, R180 ;  /* 0x000000b400b47308 */ /* 0x000ee20000000800 */
[----:B0-----:R-:W-:-:S07]  /*5f40*/  FADD.FTZ R21, R177, R4 ;  /* 0x00000004b1157221 */ /* 0x001fce0000010000 */
[----:B------:R-:W0:Y:S01]  /*5f50*/  MUFU.EX2 R8, R7 ;  /* 0x0000000700087308 */ /* 0x000e220000000800 */
[----:B--2---:R-:W-:Y:S01]  /*5f60*/  FADD.FTZ R5, R175, R20 ;  /* 0x00000014af057221 */ /* 0x004fe20000010000 */
[C---:B---3--:R-:W-:Y:S01]  /*5f70*/  FADD.FTZ R4, R180.reuse, R21 ;  /* 0x00000015b4047221 */ /* 0x048fe20000010000 */
[----:B------:R-:W-:Y:S02]  /*5f80*/  F2FP.F16.F32.PACK_AB R174, R180, R177 ;  /* 0x000000b1b4ae723e */ /* 0x000fe400000000ff */
[C---:B0-----:R-:W-:Y:S01]  /*5f90*/  FADD.FTZ R5, R8.reuse, R5 ;  /* 0x0000000508057221 */ /* 0x041fe20000010000 */
[----:B------:R-:W-:Y:S01]  /*5fa0*/  F2FP.F16.F32.PACK_AB R175, R8, R175 ;  /* 0x000000af08af723e */ /* 0x000fe200000000ff */
[----:B-1----:R-:W-:Y:S06]  /*5fb0*/  @!P0 BRA `(.L_x_377) ;  /* 0x0000000000048947 */ /* 0x002fec0003800000 */
[----:B------:R-:W-:Y:S01]  /*5fc0*/  BPT.TRAP 0x1 ;  /* 0x000000040000795c */ /* 0x000fe20000300000 */
.L_x_377:
[----:B------:R0:W1:Y:S01]  /*5fd0*/  SYNCS.PHASECHK.TRANS64.TRYWAIT P2, [UR25+0x22850], R6 ;  /* 0x02285006ff0075a7 */ /* 0x0000620008040159 */
[----:B------:R-:W-:Y:S05]  /*5fe0*/  @!P0 BRA `(.L_x_378) ;  /* 0x0000000000048947 */ /* 0x000fea0003800000 */
[----:B------:R-:W-:Y:S01]  /*5ff0*/  BPT.TRAP 0x1 ;  /* 0x000000040000795c */ /* 0x000fe20000300000 */
.L_x_378:
[----:B-1----:R-:W-:Y:S05]  /*6000*/  @P2 BRA `(.L_x_379) ;  /* 0x0000000000082947 */ /* 0x002fea0003800000 */
[----:B------:R-:W1:Y:S02]  /*6010*/  SYNCS.PHASECHK.TRANS64.TRYWAIT P2, [UR25+0x22850], R6 ;  /* 0x02285006ff0075a7 */ /* 0x000e640008040159 */
[----:B-1----:R-:W-:Y:S05]  /*6020*/  @!P2 BRA `(.L_x_380) ;  /* 0x000000b800c8a947 */ /* 0x002fea0003800000 */
.L_x_379:
[----:B------:R-:W2:Y:S01]  /*6030*/  S2R R7, SR_TID.X ;  /* 0x0000000000077919 */ /* 0x000ea20000002100 */
[----:B------:R-:W-:Y:S01]  /*6040*/  UIMAD UR11, UR37, 0xc00, UR21 ;  /* 0x00000c00250b78a4 */ /* 0x000fe2000f8e0215 */
[----:B------:R-:W-:Y:S01]  /*6050*/  PLOP3.LUT P2, PT, PT, PT, UP0, 0x80, 0x0 ;  /* 0x000000000000781c */ /* 0x000fe20003f4f008 */
[----:B------:R-:W-:Y:S01]  /*6060*/  UMOV UR7, 0x40000040 ;  /* 0x4000004000077882 */ /* 0x000fe20000000000 */
[----:B-1----:R-:W-:Y:S02]  /*6070*/  @!P1 VIADD R9, R9, 0x22860 ;  /* 0x0002286009099836 */ /* 0x002fe40000000000 */
[----:B------:R-:W-:Y:S02]  /*6080*/  IMAD.MOV.U32 R8, RZ, RZ, R0 ;  /* 0x000000ffff087224 */ /* 0x000fe400078e0000 */
[----:B------:R-:W-:Y:S01]  /*6090*/  UMOV UR6, UR11 ;  /* 0x0000000b00067c82 */ /* 0x000fe20008000000 */
[----:B------:R-:W-:Y:S02]  /*60a0*/  @!P1 PRMT R9, RZ, 0x654, R9 ;  /* 0x00000654ff099816 */ /* 0x000fe40000000009 */
[----:B--2---:R-:W-:-:S05]  /*60b0*/  SHF.R.U32.HI R7, RZ, 0x7, R7 ;  /* 0x00000007ff077819 */ /* 0x004fca0000011607 */
[----:B0-----:R-:W-:Y:S02]  /*60c0*/  VIADD R6, R7, 0x8 ;  /* 0x0000000807067836 */ /* 0x001fe40000000000 */
[----:B------:R-:W-:-:S03]  /*60d0*/  IMAD.MOV.U32 R7, RZ, RZ, R3 ;  /* 0x000000ffff077224 */ /* 0x000fc600078e0003 */
[----:B------:R3:W-:Y:S06]  /*60e0*/  BAR.SYNC.DEFER_BLOCKING R6, 0x100 ;  /* 0x000400060000751d */ /* 0x0007ec0000010000 */
[----:B------:R-:W-:-:S06]  /*60f0*/  WARPGROUP.ARRIVE ;  /* 0x00000000000079c5 */ /* 0x000fcc0000000000 */
        /* <DEDUP_REMOVED lines=32> */
[----:B------:R3:W-:Y:S01]  /*6300*/  @!P1 SYNCS.ARRIVE.TRANS64.RED.A1T0 RZ, [R9+URZ], RZ ;  /* 0x000000ff09ff99a7 */ /* 0x0007e2000810043f */
[----:B------:R-:W-:Y:S05]  /*6310*/  @P2 BRA `(.L_x_381) ;  /* 0xffffffdc00382947 */ /* 0x000fea000383ffff */
.L_x_372:
[----:B------:R-:W4:Y:S01]  /*6320*/  SHFL.BFLY PT, R7, R4, 0x2, 0x1f ;  /* 0x0c401f0004077f89 */ /* 0x000f2200000e0000 */
[----:B------:R-:W-:Y:S01]  /*6330*/  UIADD3 UR37, UR37, 0x1, URZ ;  /* 0x0000000125257890 */ /* 0x000fe2000fffe03f */
[----:B------:R0:W-:Y:S06]  /*6340*/  BAR.ARV R12, 0x100 ;  /* 0x0004000c0000751d */ /* 0x0001ec0000002000 */
[----:B------:R-:W-:Y:S02]  /*6350*/  UISETP.NE.AND UP0, UPT, UR37, 0x2, UPT ;  /* 0x000000022500788c */ /* 0x000fe4000bf05270 */
[----:B------:R-:W-:Y:S06]  /*6360*/  BAR.ARV 0x8, 0x180 ;  /* 0x0206000000007b1d */ /* 0x000fec0000002000 */
[----:B------:R-:W-:Y:S01]  /*6370*/  USEL UR4, URZ, 0x1, UP0 ;  /* 0x000000013f047887 */ /* 0x000fe20008000000 */
[----:B------:R-:W-:Y:S01]  /*6380*/  PLOP3.LUT P0, PT, PT, PT, PT, 0x8, 0x0 ;  /* 0x000000000000781c */ /* 0x000fe20003f0e170 */
[----:B012---:R-:W0:Y:S01]  /*6390*/  SHFL.BFLY PT, R8, R5, 0x2, 0x1f ;  /* 0x0c401f0005087f89 */ /* 0x007e2200000e0000 */
[----:B------:R-:W-:-:S02]  /*63a0*/  UIADD3 UR48, UR48, 0x1, URZ ;  /* 0x0000000130307890 */ /* 0x000fc4000fffe03f */
[----:B------:R-:W-:Y:S01]  /*63b0*/  USEL UR37, UR37, URZ, UP0 ;  /* 0x0000003f25257287 */ /* 0x000fe20008000000 */
[----:B----4-:R-:W-:Y:S01]  /*63c0*/  FADD.FTZ R7, R7, R4 ;  /* 0x0000000407077221 */ /* 0x010fe20000010000 */
[----:B------:R-:W-:Y:S01]  /*63d0*/  IMAD.MOV.U32 R4, RZ, RZ, RZ ;  /* 0x000000ffff047224 */ /* 0x000fe200078e00ff */
[----:B------:R-:W-:-:S03]  /*63e0*/  ULOP3.LUT UR47, UR47, UR4, URZ, 0x3c, !UPT ;  /* 0x000000042f2f7292 */ /* 0x000fc6000f8e3c3f */
[----:B---3--:R-:W1:Y:S01]  /*63f0*/  SHFL.BFLY PT, R6, R7, 0x1, 0x1f ;  /* 0x0c201f0007067f89 */ /* 0x008e6200000e0000 */
[----:B0-----:R-:W-:-:S05]  /*6400*/  FADD.FTZ R8, R8, R5 ;  /* 0x0000000508087221 */ /* 0x001fca0000010000 */
[----:B------:R-:W0:Y:S01]  /*6410*/  SHFL.BFLY PT, R9, R8, 0x1, 0x1f ;  /* 0x0c201f0008097f89 */ /* 0x000e2200000e0000 */
[----:B-1----:R-:W-:Y:S01]  /*6420*/  FADD.FTZ R10, R7, R6 ;  /* 0x00000006070a7221 */ /* 0x002fe20000010000 */
[----:B------:R-:W-:Y:S02]  /*6430*/  IMAD.MOV.U32 R6, RZ, RZ, RZ ;  /* 0x000000ffff067224 */ /* 0x000fe400078e00ff */
[----:B------:R-:W-:Y:S02]  /*6440*/  IMAD.U32 R7, RZ, RZ, UR10 ;  /* 0x0000000aff077e24 */ /* 0x000fe4000f8e00ff */
[----:B------:R-:W-:-:S13]  /*6450*/  FSETP.NE.FTZ.AND P1, PT, R10, RZ, PT ;  /* 0x000000ff0a00720b */ /* 0x000fda0003f35000 */
[----:B------:R-:W1:Y:S01]  /*6460*/  @P1 MUFU.RCP R6, R10 ;  /* 0x0000000a00061308 */ /* 0x000e620000001000 */
[----:B------:R-:W-:Y:S01]  /*6470*/  @P1 FMUL.FTZ R7, R7, 0.69314718246459960938 ;  /* 0x3f31721807071820 */ /* 0x000fe20000410000 */
[----:B0-----:R-:W-:Y:S01]  /*6480*/  FADD.FTZ R5, R8, R9 ;  /* 0x0000000908057221 */ /* 0x001fe20000010000 */
[----:B------:R-:W-:-:S04]  /*6490*/  IMAD.U32 R8, RZ, RZ, UR10 ;  /* 0x0000000aff087e24 */ /* 0x000fc8000f8e00ff */
[----:B------:R-:W-:Y:S01]  /*64a0*/  FSETP.NE.FTZ.AND P2, PT, R5, RZ, PT ;  /* 0x000000ff0500720b */ /* 0x000fe20003f55000 */
[----:B------:R-:W0:Y:S01]  /*64b0*/  @P1 MUFU.LG2 R9, R10 ;  /* 0x0000000a00091308 */ /* 0x000e220000000c00 */
[-C--:B-1----:R-:W-:Y:S01]  /*64c0*/  FMUL.FTZ R24, R24, R6.reuse ;  /* 0x0000000618187220 */ /* 0x082fe20000410000 */
[-C--:B------:R-:W-:Y:S01]  /*64d0*/  FMUL.FTZ R25, R25, R6.reuse ;  /* 0x0000000619197220 */ /* 0x080fe20000410000 */
[----:B------:R-:W-:-:S09]  /*64e0*/  FMUL.FTZ R28, R28, R6 ;  /* 0x000000061c1c7220 */ /* 0x000fd20000410000 */
[----:B------:R-:W1:Y:S01]  /*64f0*/  @P2 MUFU.LG2 R10, R5 ;  /* 0x00000005000a2308 */ /* 0x000e620000000c00 */
[----:B------:R-:W-:Y:S01]  /*6500*/  @P2 FMUL.FTZ R8, R8, 0.69314718246459960938 ;  /* 0x3f31721808082820 */ /* 0x000fe20000410000 */
[-C--:B------:R-:W-:Y:S01]  /*6510*/  FMUL.FTZ R29, R29, R6.reuse ;  /* 0x000000061d1d7220 */ /* 0x080fe20000410000 */
[-C--:B------:R-:W-:Y:S01]  /*6520*/  FMUL.FTZ R32, R32, R6.reuse ;  /* 0x0000000620207220 */ /* 0x080fe20000410000 */
[-C--:B------:R-:W-:Y:S01]  /*6530*/  FMUL.FTZ R33, R33, R6.reuse ;  /* 0x0000000621217220 */ /* 0x080fe20000410000 */
[----:B0-----:R-:W-:Y:S01]  /*6540*/  @P1 FMUL.FTZ R9, R9, 0.69314718246459960938 ;  /* 0x3f31721809091820 */ /* 0x001fe20000410000 */
[-C--:B------:R-:W-:Y:S01]  /*6550*/  FMUL.FTZ R36, R36, R6.reuse ;  /* 0x0000000624247220 */ /* 0x080fe20000410000 */
[-C--:B------:R-:W-:Y:S01]  /*6560*/  FMUL.FTZ R37, R37, R6.reuse ;  /* 0x0000000625257220 */ /* 0x080fe20000410000 */
[----:B------:R0:W2:Y:S01]  /*6570*/  @P2 MUFU.RCP R4, R5 ;  /* 0x0000000500042308 */ /* 0x0000a20000001000 */
        /* <DEDUP_REMOVED lines=8> */
[----:B-1----:R-:W-:Y:S01]  /*6600*/  @P2 FMUL.FTZ R10, R10, 0.69314718246459960938 ;  /* 0x3f3172180a0a2820 */ /* 0x002fe20000410000 */
        /* <DEDUP_REMOVED lines=48> */
[----:B0-----:R-:W-:-:S02]  /*6910*/  IMAD.MOV.U32 R5, RZ, RZ, -0x800000 ;  /* 0xff800000ff057424 */ /* 0x001fc400078e00ff */
[-C--:B--2---:R-:W-:Y:S01]  /*6920*/  FMUL.FTZ R26, R26, R4.reuse ;  /* 0x000000041a1a7220 */ /* 0x084fe20000410000 */
[----:B------:R-:W-:Y:S02]  /*6930*/  IMAD.MOV.U32 R6, RZ, RZ, -0x800000 ;  /* 0xff800000ff067424 */ /* 0x000fe400078e00ff */
        /* <DEDUP_REMOVED lines=64> */
[----:B------:R-:W-:-:S07]  /*6d40*/  @P2 FFMA.FTZ R6, R8, R3, R10 ;  /* 0x0000000308062223 */ /* 0x000fce000001000a */
.L_x_361:
[----:B------:R-:W0:Y:S08]  /*6d50*/  S2UR UR4, SR_CgaCtaId ;  /* 0x00000000000479c3 */ /* 0x000e300000008800 */
[----:B------:R-:W-:Y:S06]  /*6d60*/  BAR.SYNC.DEFER_BLOCKING 0x5, 0x180 ;  /* 0x0146000000007b1d */ /* 0x000fec0000010000 */
[----:B------:R-:W-:Y:S01]  /*6d70*/  UMOV UR8, 0x400 ;  /* 0x0000040000087882 */ /* 0x000fe20000000000 */
[----:B------:R-:W-:Y:S01]  /*6d80*/  BSSY B0, `(.L_x_382) ;  /* 0x0000473000007945 */ /* 0x000fe20003800000 */
[----:B0-----:R-:W-:-:S09]  /*6d90*/  ULEA UR8, UR4, UR8, 0x18 ;  /* 0x0000000804087291 */ /* 0x001fd2000f8ec03f */
[----:B------:R-:W0:Y:S02]  /*6da0*/  LDS.128 R8, [UR8+0x228d0] ;  /* 0x0228d008ff087984 */ /* 0x000e240008000c00 */
[----:B0-----:R-:W-:Y:S02]  /*6db0*/  R2UR UR5, R9 ;  /* 0x00000000090572ca */ /* 0x001fe400000e0000 */
[----:B------:R-:W-:Y:S02]  /*6dc0*/  R2UR UR6, R10 ;  /* 0x000000000a0672ca */ /* 0x000fe400000e0000 */
[----:B------:R-:W-:Y:S01]  /*6dd0*/  R2UR UR7, R11 ;  /* 0x000000000b0772ca */ /* 0x000fe200000e0000 */
[----:B------:R-:W-:Y:S06]  /*6de0*/  BAR.ARV 0x4, 0x180 ;  /* 0x0106000000007b1d */ /* 0x000fec0000002000 */
[----:B------:R-:W-:Y:S08]  /*6df0*/  @P0 BRA `(.L_x_383) ;  /* 0x0000003400d00947 */ /* 0x000ff00003800000 */
[----:B------:R-:W2:Y:S01]  /*6e00*/  LDL R0, [R1+0x38] ;  /* 0x0000380001007983 */ /* 0x000ea20000100800 */
[----:B------:R-:W0:Y:S01]  /*6e10*/  S2UR UR4, SR_SWINHI ;  /* 0x00000000000479c3 */ /* 0x000e220000002f00 */
[----:B------:R-:W-:Y:S01]  /*6e20*/  IMAD.MOV.U32 R20, RZ, RZ, 0x2 ;  /* 0x00000002ff147424 */ /* 0x000fe200078e00ff */
[----:B------:R-:W-:Y:S01]  /*6e30*/  F2FP.F16.F32.PACK_AB R10, R29, R28 ;  /* 0x0000001c1d0a723e */ /* 0x000fe200000000ff */
[----:B------:R-:W-:Y:S01]  /*6e40*/  ULDC.64 UR14, c[0x0][0xc00] ;  /* 0x00030000000e7ab9 */ /* 0x000fe20000000a00 */
[----:B------:R-:W-:Y:S01]  /*6e50*/  F2FP.F16.F32.PACK_AB R11, R31, R30 ;  /* 0x0000001e1f0b723e */ /* 0x000fe200000000ff */
[----:B------:R-:W-:Y:S01]  /*6e60*/  USHF.L.U64.HI UR16, UR46, 0x2, UR45 ;  /* 0x000000022e107899 */ /* 0x000fe2000801022d */
[----:B------:R-:W3:Y:S01]  /*6e70*/  LDL R179, [R1+0x34] ;  /* 0x0000340001b37983 */ /* 0x000ee20000100800 */
[----:B------:R-:W-:Y:S01]  /*6e80*/  ULDC UR20, c[0x0][0xbe8] ;  /* 0x0002fa0000147ab9 */ /* 0x000fe20000000800 */
[----:B------:R-:W-:Y:S01]  /*6e90*/  UMOV UR10, UR8 ;  /* 0x00000008000a7c82 */ /* 0x000fe20008000000 */
[----:B0-----:R-:W-:Y:S01]  /*6ea0*/  UMOV UR11, UR4 ;  /* 0x00000004000b7c82 */ /* 0x001fe20008000000 */
[----:B------:R-:W-:-:S04]  /*6eb0*/  USHF.L.U32 UR4, UR46, 0x2, URZ ;  /* 0x000000022e047899 */ /* 0x000fc8000800063f */
[----:B------:R-:W-:-:S04]  /*6ec0*/  UIADD3 UR9, UP0, UR4, UR14, URZ ;  /* 0x0000000e04097290 */ /* 0x000fc8000ff1e03f */
[----:B------:R-:W-:Y:S01]  /*6ed0*/  UIADD3.X UR12, UR16, UR15, URZ, UP0, !UPT ;  /* 0x0000000f100c7290 */ /* 0x000fe200087fe43f */
[----:B------:R-:W-:Y:S01]  /*6ee0*/  BAR.SYNC.DEFER_BLOCKING 0x1, 0x100 ;  /* 0x0044000000007b1d */ /* 0x000fe20000010000 */
[----:B--2---:R-:W-:-:S03]  /*6ef0*/  IMAD.WIDE R20, R0, R20, UR10 ;  /* 0x0000000a00147e25 */ /* 0x004fc6000f8e0214 */
[C---:B------:R-:W-:Y:S02]  /*6f00*/  IADD3 R13, P1, R20.reuse, 0x20, RZ ;  /* 0x00000020140d7810 */ /* 0x040fe40007f3e0ff */
[C---:B------:R-:W-:Y:S02]  /*6f10*/  IADD3 R15, P0, R20.reuse, 0x40, RZ ;  /* 0x00000040140f7810 */ /* 0x040fe40007f1e0ff */
[----:B------:R-:W-:Y:S02]  /*6f20*/  IADD3 R157, P6, R20, 0x4020, RZ ;  /* 0x00004020149d7810 */ /* 0x000fe40007fde0ff */
[----:B------:R-:W-:Y:S02]  /*6f30*/  LOP3.LUT R12, R13, 0x380, RZ, 0xc0, !PT ;  /* 0x000003800d0c7812 */ /* 0x000fe400078ec0ff */
[----:B------:R-:W-:Y:S02]  /*6f40*/  LOP3.LUT R14, R15, 0x380, RZ, 0xc0, !PT ;  /* 0x000003800f0e7812 */ /* 0x000fe400078ec0ff */
[----:B------:R-:W-:-:S02]  /*6f50*/  LOP3.LUT R156, R157, 0x380, RZ, 0xc0, !PT ;  /* 0x000003809d9c7812 */ /* 0x000fc400078ec0ff */
[----:B------:R-:W-:Y:S02]  /*6f60*/  LOP3.LUT R9, R20, 0x380, RZ, 0xc0, !PT ;  /* 0x0000038014097812 */ /* 0x000fe400078ec0ff */
[----:B------:R-:W-:Y:S02]  /*6f70*/  SHF.R.U64 R12, R12, 0x3, RZ ;  /* 0x000000030c0c7819 */ /* 0x000fe400000012ff */
[----:B------:R-:W-:Y:S02]  /*6f80*/  SHF.R.U64 R14, R14, 0x3, RZ ;  /* 0x000000030e0e7819 */ /* 0x000fe400000012ff */
[----:B------:R-:W-:Y:S02]  /*6f90*/  SHF.R.U64 R156, R156, 0x3, RZ ;  /* 0x000000039c9c7819 */ /* 0x000fe400000012ff */
[----:B------:R-:W-:Y:S02]  /*6fa0*/  IADD3 R159, P5, R20, 0x4040, RZ ;  /* 0x00004040149f7810 */ /* 0x000fe40007fbe0ff */
[----:B------:R-:W-:-:S02]  /*6fb0*/  SHF.R.U64 R9, R9, 0x3, RZ ;  /* 0x0000000309097819 */ /* 0x000fc400000012ff */
[----:B------:R-:W-:Y:S01]  /*6fc0*/  LOP3.LUT R12, R12, R13, RZ, 0x3c, !PT ;  /* 0x0000000d0c0c7212 */ /* 0x000fe200078e3cff */
[--C-:B------:R-:W-:Y:S01]  /*6fd0*/  IMAD.X R13, RZ, RZ, R21.reuse, P1 ;  /* 0x000000ffff0d7224 */ /* 0x100fe200008e0615 */
[----:B------:R-:W-:Y:S01]  /*6fe0*/  LOP3.LUT R14, R14, R15, RZ, 0x3c, !PT ;  /* 0x0000000f0e0e7212 */ /* 0x000fe200078e3cff */
[--C-:B------:R-:W-:Y:S01]  /*6ff0*/  IMAD.X R15, RZ, RZ, R21.reuse, P0 ;  /* 0x000000ffff0f7224 */ /* 0x100fe200000e0615 */
[----:B------:R-:W-:Y:S02]  /*7000*/  IADD3 R163, P2, R20, 0x4060, RZ ;  /* 0x0000406014a37810 */ /* 0x000fe40007f5e0ff */
[----:B------:R-:W-:Y:S01]  /*7010*/  LOP3.LUT R156, R156, R157, RZ, 0x3c, !PT ;  /* 0x0000009d9c9c7212 */ /* 0x000fe200078e3cff */
[----:B------:R-:W-:Y:S01]  /*7020*/  IMAD.X R157, RZ, RZ, R21, P6 ;  /* 0x000000ffff9d7224 */ /* 0x000fe200030e0615 */
[----:B------:R-:W-:Y:S02]  /*7030*/  IADD3 R165, P1, R20, 0x8000, RZ ;  /* 0x0000800014a57810 */ /* 0x000fe40007f3e0ff */
[----:B------:R-:W-:-:S02]  /*7040*/  LOP3.LUT R158, R159, 0x380, RZ, 0xc0, !PT ;  /* 0x000003809f9e7812 */ /* 0x000fc400078ec0ff */
[C---:B------:R-:W-:Y:S02]  /*7050*/  IADD3 R167, P0, R20.reuse, 0x8020, RZ ;  /* 0x0000802014a77810 */ /* 0x040fe40007f1e0ff */
[----:B------:R-:W-:Y:S01]  /*7060*/  LOP3.LUT R8, R9, R20, RZ, 0x3c, !PT ;  /* 0x0000001409087212 */ /* 0x000fe200078e3cff */
[----:B------:R-:W-:Y:S01]  /*7070*/  IMAD.MOV.U32 R9, RZ, RZ, R21 ;  /* 0x000000ffff097224 */ /* 0x000fe200078e0015 */
[C---:B------:R-:W-:Y:S02]  /*7080*/  IADD3 R4, P6, R20.reuse, 0xc000, RZ ;  /* 0x0000c00014047810 */ /* 0x040fe40007fde0ff */
[C---:B------:R-:W-:Y:S02]  /*7090*/  IADD3 R153, P4, R20.reuse, 0x60, RZ ;  /* 0x0000006014997810 */ /* 0x040fe40007f9e0ff */
[----:B------:R-:W-:Y:S02]  /*70a0*/  IADD3 R155, P3, R20, 0x4000, RZ ;  /* 0x00004000149b7810 */ /* 0x000fe40007f7e0ff */
[----:B------:R-:W-:-:S02]  /*70b0*/  LOP3.LUT R162, R163, 0x380, RZ, 0xc0, !PT ;  /* 0x00000380a3a27812 */ /* 0x000fc400078ec0ff */
[----:B------:R-:W-:Y:S02]  /*70c0*/  LOP3.LUT R164, R165, 0x380, RZ, 0xc0, !PT ;  /* 0x00000380a5a47812 */ /* 0x000fe400078ec0ff */
[----:B------:R-:W-:Y:S02]  /*70d0*/  SHF.R.U64 R158, R158, 0x3, RZ ;  /* 0x000000039e9e7819 */ /* 0x000fe400000012ff */
[----:B------:R-:W-:Y:S02]  /*70e0*/  LOP3.LUT R166, R167, 0x380, RZ, 0xc0, !PT ;  /* 0x00000380a7a67812 */ /* 0x000fe400078ec0ff */
[----:B------:R-:W-:Y:S02]  /*70f0*/  LOP3.LUT R3, R4, 0x380, RZ, 0xc0, !PT ;  /* 0x0000038004037812 */ /* 0x000fe400078ec0ff */
[----:B------:R-:W-:Y:S02]  /*7100*/  LOP3.LUT R152, R153, 0x380, RZ, 0xc0, !PT ;  /* 0x0000038099987812 */ /* 0x000fe400078ec0ff */
[----:B------:R-:W-:-:S02]  /*7110*/  LOP3.LUT R154, R155, 0x380, RZ, 0xc0, !PT ;  /* 0x000003809b9a7812 */ /* 0x000fc400078ec0ff */
[----:B------:R-:W-:Y:S02]  /*7120*/  SHF.R.U64 R162, R162, 0x3, RZ ;  /* 0x00000003a2a27819 */ /* 0x000fe400000012ff */
[----:B------:R-:W-:Y:S02]  /*7130*/  MOV R0, R8 ;  /* 0x0000000800007202 */ /* 0x000fe40000000f00 */
[----:B------:R-:W-:Y:S02]  /*7140*/  SHF.R.U64 R164, R164, 0x3, RZ ;  /* 0x00000003a4a47819 */ /* 0x000fe400000012ff */
[----:B------:R-:W-:Y:S02]  /*7150*/  F2FP.F16.F32.PACK_AB R8, R25, R24 ;  /* 0x000000181908723e */ /* 0x000fe400000000ff */
[----:B------:R-:W-:Y:S02]  /*7160*/  F2FP.F16.F32.PACK_AB R9, R27, R26 ;  /* 0x0000001a1b09723e */ /* 0x000fe400000000ff */
[----:B------:R-:W-:Y:S01]  /*7170*/  LOP3.LUT R158, R158, R159, RZ, 0x3c, !PT ;  /* 0x0000009f9e9e7212 */ /* 0x000fe200078e3cff */
[----:B------:R-:W-:Y:S01]  /*7180*/  IMAD.X R159, RZ, RZ, R21, P5 ;  /* 0x000000ffff9f7224 */ /* 0x000fe200028e0615 */
[----:B------:R-:W-:-:S02]  /*7190*/  SHF.R.U64 R166, R166, 0x3, RZ ;  /* 0x00000003a6a67819 */ /* 0x000fc400000012ff */
[----:B------:R-:W-:Y:S02]  /*71a0*/  SHF.R.U64 R3, R3, 0x3, RZ ;  /* 0x0000000303037819 */ /* 0x000fe400000012ff */
[----:B------:R-:W-:Y:S02]  /*71b0*/  SHF.R.U64 R152, R152, 0x3, RZ ;  /* 0x0000000398987819 */ /* 0x000fe400000012ff */
[----:B------:R-:W-:Y:S02]  /*71c0*/  SHF.R.U64 R154, R154, 0x3, RZ ;  /* 0x000000039a9a7819 */ /* 0x000fe400000012ff */
[----:B------:R-:W-:Y:S01]  /*71d0*/  LOP3.LUT R162, R162, R163, RZ, 0x3c, !PT ;  /* 0x000000a3a2a27212 */ /* 0x000fe200078e3cff */
[--C-:B------:R-:W-:Y:S01]  /*71e0*/  IMAD.X R163, RZ, RZ, R21.reuse, P2 ;  /* 0x000000ffffa37224 */ /* 0x100fe200010e0615 */
[----:B------:R-:W-:Y:S01]  /*71f0*/  IADD3 R7, P5, R20, 0xc020, RZ ;  /* 0x0000c02014077810 */ /* 0x000fe20007fbe0ff */
[----:B------:R0:W-:Y:S01]  /*7200*/  STSM.16.M88.4 [R0], R8 ;  /* 0x0000000800007844 */ /* 0x0001e20000000200 */
[----:B------:R-:W-:Y:S01]  /*7210*/  LOP3.LUT R164, R164, R165, RZ, 0x3c, !PT ;  /* 0x000000a5a4a47212 */ /* 0x000fe200078e3cff */
[----:B------:R-:W-:Y:S01]  /*7220*/  IMAD.X R165, RZ, RZ, R21, P1 ;  /* 0x000000ffffa57224 */ /* 0x000fe200008e0615 */
[----:B------:R-:W-:-:S02]  /*7230*/  LOP3.LUT R166, R166, R167, RZ, 0x3c, !PT ;  /* 0x000000a7a6a67212 */ /* 0x000fc400078e3cff */
[C---:B------:R-:W-:Y:S02]  /*7240*/  IADD3 R161, P2, R20.reuse, 0xc040, RZ ;  /* 0x0000c04014a17810 */ /* 0x040fe40007f5e0ff */
[----:B------:R-:W-:Y:S02]  /*7250*/  IADD3 R167, P1, R20, 0xc060, RZ ;  /* 0x0000c06014a77810 */ /* 0x000fe40007f3e0ff */
[----:B------:R-:W-:Y:S01]  /*7260*/  LOP3.LUT R152, R152, R153, RZ, 0x3c, !PT ;  /* 0x0000009998987212 */ /* 0x000fe200078e3cff */
[--C-:B------:R-:W-:Y:S01]  /*7270*/  IMAD.X R153, RZ, RZ, R21.reuse, P4 ;  /* 0x000000ffff997224 */ /* 0x100fe200020e0615 */
[----:B------:R-:W-:Y:S01]  /*7280*/  LOP3.LUT R154, R154, R155, RZ, 0x3c, !PT ;  /* 0x0000009b9a9a7212 */ /* 0x000fe200078e3cff */
[----:B------:R-:W-:Y:S01]  /*7290*/  IMAD.X R155, RZ, RZ, R21, P3 ;  /* 0x000000ffff9b7224 */ /* 0x000fe200018e0615 */
[----:B------:R-:W-:Y:S02]  /*72a0*/  IADD3 R169, P4, R20, 0x8040, RZ ;  /* 0x0000804014a97810 */ /* 0x000fe40007f9e0ff */
[----:B0-----:R-:W-:-:S02]  /*72b0*/  LOP3.LUT R8, R3, R4, RZ, 0x3c, !PT ;  /* 0x0000000403087212 */ /* 0x001fc400078e3cff */
[----:B------:R-:W-:Y:S02]  /*72c0*/  LOP3.LUT R3, R7, 0x380, RZ, 0xc0, !PT ;  /* 0x0000038007037812 */ /* 0x000fe400078ec0ff */
[----:B------:R-:W-:Y:S02]  /*72d0*/  IADD3 R171, P3, R20, 0x8060, RZ ;  /* 0x0000806014ab7810 */ /* 0x000fe40007f7e0ff */
[----:B------:R-:W-:Y:S02]  /*72e0*/  LOP3.LUT R160, R161, 0x380, RZ, 0xc0, !PT ;  /* 0x00000380a1a07812 */ /* 0x000fe400078ec0ff */
[----:B------:R-:W-:Y:S02]  /*72f0*/  LOP3.LUT R20, R167, 0x380, RZ, 0xc0, !PT ;  /* 0x00000380a7147812 */ /* 0x000fe400078ec0ff */
[----:B------:R-:W-:Y:S01]  /*7300*/  SHF.R.U64 R10, R3, 0x3, RZ ;  /* 0x00000003030a7819 */ /* 0x000fe200000012ff */
[--C-:B------:R-:W-:Y:S01]  /*7310*/  IMAD.X R9, RZ, RZ, R21.reuse, P6 ;  /* 0x000000ffff097224 */ /* 0x100fe200030e0615 */
[----:B------:R-:W-:Y:S01]  /*7320*/  SHF.R.U64 R160, R160, 0x3, RZ ;  /* 0x00000003a0a07819 */ /* 0x000fe200000012ff */
[----:B------:R-:W-:Y:S01]  /*7330*/  IMAD.X R11, RZ, RZ, R21, P5 ;  /* 0x000000ffff0b7224 */ /* 0x000fe200028e0615 */
[----:B------:R-:W-:-:S02]  /*7340*/  LOP3.LUT R168, R169, 0x380, RZ, 0xc0, !PT ;  /* 0x00000380a9a87812 */ /* 0x000fc400078ec0ff */
[----:B------:R-:W-:Y:S02]  /*7350*/  SHF.R.U64 R20, R20, 0x3, RZ ;  /* 0x0000000314147819 */ /* 0x000fe400000012ff */
[----:B------:R-:W-:Y:S02]  /*7360*/  MOV R173, R156 ;  /* 0x0000009c00ad7202 */ /* 0x000fe40000000f00 */
[----:B------:R-:W-:Y:S02]  /*7370*/  MOV R174, R158 ;  /* 0x0000009e00ae7202 */ /* 0x000fe40000000f00 */
[----:B------:R-:W-:Y:S02]  /*7380*/  LOP3.LUT R10, R10, R7, RZ, 0x3c, !PT ;  /* 0x000000070a0a7212 */ /* 0x000fe400078e3cff */
[----:B------:R-:W-:Y:S02]  /*7390*/  MOV R12, R12 ;  /* 0x0000000c000c7202 */ /* 0x000fe40000000f00 */
[----:B------:R-:W-:-:S02]  /*73a0*/  F2FP.F16.F32.PACK_AB R156, R33, R32 ;  /* 0x00000020219c723e */ /* 0x000fc400000000ff */
[----:B------:R-:W-:Y:S02]  /*73b0*/  F2FP.F16.F32.PACK_AB R157, R35, R34 ;  /* 0x00000022239d723e */ /* 0x000fe400000000ff */
[----:B------:R-:W-:Y:S02]  /*73c0*/  F2FP.F16.F32.PACK_AB R158, R37, R36 ;  /* 0x00000024259e723e */ /* 0x000fe400000000ff */
[----:B------:R-:W-:Y:S02]  /*73d0*/  F2FP.F16.F32.PACK_AB R159, R39, R38 ;  /* 0x00000026279f723e */ /* 0x000fe400000000ff */
[----:B------:R-:W-:Y:S02]  /*73e0*/  LOP3.LUT R170, R171, 0x380, RZ, 0xc0, !PT ;  /* 0x00000380abaa7812 */ /* 0x000fe400078ec0ff */
[----:B------:R-:W-:Y:S01]  /*73f0*/  LOP3.LUT R160, R160, R161, RZ, 0x3c, !PT ;  /* 0x000000a1a0a07212 */ /* 0x000fe200078e3cff */
[----:B------:R-:W-:Y:S01]  /*7400*/  IMAD.X R161, RZ, RZ, R21, P2 ;  /* 0x000000ffffa17224 */ /* 0x000fe200010e0615 */
[----:B------:R-:W-:-:S02]  /*7410*/  SHF.R.U64 R168, R168, 0x3, RZ ;  /* 0x00000003a8a87819 */ /* 0x000fc400000012ff */
[----:B------:R-:W-:Y:S01]  /*7420*/  LOP3.LUT R20, R20, R167, RZ, 0x3c, !PT ;  /* 0x000000a714147212 */ /* 0x000fe200078e3cff */
[----:B------:R-:W-:Y:S01]  /*7430*/  IMAD.X R167, RZ, RZ, R21, P0 ;  /* 0x000000ffffa77224 */ /* 0x000fe200000e0615 */
[----:B------:R-:W-:Y:S01]  /*7440*/  MOV R0, R8 ;  /* 0x0000000800007202 */ /* 0x000fe20000000f00 */
[----:B------:R0:W-:Y:S01]  /*7450*/  STSM.16.M88.4 [R12], R156 ;  /* 0x0000009c0c007844 */ /* 0x0001e20000000200 */
[----:B------:R-:W-:Y:S02]  /*7460*/  MOV R3, R10 ;  /* 0x0000000a00037202 */ /* 0x000fe40000000f00 */
[----:B------:R-:W-:Y:S02]  /*7470*/  SHF.R.U64 R170, R170, 0x3, RZ ;  /* 0x00000003aaaa7819 */ /* 0x000fe400000012ff */
[----:B------:R-:W-:Y:S02]  /*7480*/  MOV R176, R14 ;  /* 0x0000000e00b07202 */ /* 0x000fe40000000f00 */
[----:B------:R-:W-:-:S02]  /*7490*/  F2FP.F16.F32.PACK_AB R8, R41, R40 ;  /* 0x000000282908723e */ /* 0x000fc400000000ff */
[----:B------:R-:W-:Y:S02]  /*74a0*/  F2FP.F16.F32.PACK_AB R9, R43, R42 ;  /* 0x0000002a2b09723e */ /* 0x000fe400000000ff */
[----:B------:R-:W-:Y:S02]  /*74b0*/  F2FP.F16.F32.PACK_AB R10, R45, R44 ;  /* 0x0000002c2d0a723e */ /* 0x000fe400000000ff */
[----:B------:R-:W-:Y:S02]  /*74c0*/  F2FP.F16.F32.PACK_AB R11, R47, R46 ;  /* 0x0000002e2f0b723e */ /* 0x000fe400000000ff */
[----:B------:R-:W-:Y:S02]  /*74d0*/  MOV R177, R152 ;  /* 0x0000009800b17202 */ /* 0x000fe40000000f00 */
[----:B------:R-:W-:Y:S02]  /*74e0*/  MOV R178, R154 ;  /* 0x0000009a00b27202 */ /* 0x000fe40000000f00 */
[----:B0-----:R-:W-:-:S02]  /*74f0*/  F2FP.F16.F32.PACK_AB R12, R49, R48 ;  /* 0x00000030310c723e */ /* 0x001fc400000000ff */
[----:B------:R-:W-:Y:S02]  /*7500*/  F2FP.F16.F32.PACK_AB R13, R51, R50 ;  /* 0x00000032330d723e */ /* 0x000fe400000000ff */
[----:B------:R-:W-:Y:S02]  /*7510*/  F2FP.F16.F32.PACK_AB R14, R53, R52 ;  /* 0x00000034350e723e */ /* 0x000fe400000000ff */
[----:B------:R-:W-:Y:S02]  /*7520*/  F2FP.F16.F32.PACK_AB R15, R55, R54 ;  /* 0x00000036370f723e */ /* 0x000fe400000000ff */
[----:B------:R-:W-:Y:S01]  /*7530*/  LOP3.LUT R168, R168, R169, RZ, 0x3c, !PT ;  /* 0x000000a9a8a87212 */ /* 0x000fe200078e3cff */
[----:B------:R-:W-:Y:S01]  /*7540*/  IMAD.X R169, RZ, RZ, R21, P4 ;  /* 0x000000ffffa97224 */ /* 0x000fe200020e0615 */
[----:B------:R-:W-:Y:S02]  /*7550*/  F2FP.F16.F32.PACK_AB R152, R57, R56 ;  /* 0x000000383998723e */ /* 0x000fe400000000ff */
[----:B------:R-:W-:-:S02]  /*7560*/  F2FP.F16.F32.PACK_AB R153, R59, R58 ;  /* 0x0000003a3b99723e */ /* 0x000fc400000000ff */
[----:B------:R-:W-:Y:S02]  /*7570*/  F2FP.F16.F32.PACK_AB R154, R61, R60 ;  /* 0x0000003c3d9a723e */ /* 0x000fe400000000ff */
[----:B------:R-:W-:Y:S02]  /*7580*/  F2FP.F16.F32.PACK_AB R155, R63, R62 ;  /* 0x0000003e3f9b723e */ /* 0x000fe400000000ff */
[----:B------:R-:W-:Y:S02]  /*7590*/  MOV R175, R162 ;  /* 0x000000a200af7202 */ /* 0x000fe40000000f00 */
[----:B------:R-:W-:Y:S02]  /*75a0*/  MOV R4, R160 ;  /* 0x000000a000047202 */ /* 0x000fe40000000f00 */
[----:B------:R-:W-:Y:S02]  /*75b0*/  F2FP.F16.F32.PACK_AB R156, R65, R64 ;  /* 0x00000040419c723e */ /* 0x000fe400000000ff */
[----:B------:R-:W-:-:S02]  /*75c0*/  F2FP.F16.F32.PACK_AB R157, R67, R66 ;  /* 0x00000042439d723e */ /* 0x000fc400000000ff */
[----:B------:R-:W-:Y:S02]  /*75d0*/  F2FP.F16.F32.PACK_AB R158, R69, R68 ;  /* 0x00000044459e723e */ /* 0x000fe400000000ff */
[----:B------:R-:W-:Y:S01]  /*75e0*/  F2FP.F16.F32.PACK_AB R159, R71, R70 ;  /* 0x00000046479f723e */ /* 0x000fe200000000ff */
[----:B------:R0:W-:Y:S01]  /*75f0*/  STSM.16.M88.4 [R176], R8 ;  /* 0x00000008b0007844 */ /* 0x0001e20000000200 */
[----:B------:R-:W-:Y:S01]  /*7600*/  LOP3.LUT R170, R170, R171, RZ, 0x3c, !PT ;  /* 0x000000abaaaa7212 */ /* 0x000fe200078e3cff */
[----:B------:R-:W-:Y:S01]  /*7610*/  IMAD.X R171, RZ, RZ, R21, P3 ;  /* 0x000000ffffab7224 */ /* 0x000fe200018e0615 */
[----:B------:R-:W-:Y:S02]  /*7620*/  MOV R7, R164 ;  /* 0x000000a400077202 */ /* 0x000fe40000000f00 */
[----:B------:R-:W-:Y:S02]  /*7630*/  MOV R172, R166 ;  /* 0x000000a600ac7202 */ /* 0x000fe40000000f00 */
[----:B------:R-:W-:-:S02]  /*7640*/  F2FP.F16.F32.PACK_AB R160, R73, R72 ;  /* 0x0000004849a0723e */ /* 0x000fc400000000ff */
[----:B------:R-:W-:Y:S02]  /*7650*/  F2FP.F16.F32.PACK_AB R161, R75, R74 ;  /* 0x0000004a4ba1723e */ /* 0x000fe400000000ff */
[----:B------:R-:W-:Y:S02]  /*7660*/  F2FP.F16.F32.PACK_AB R162, R77, R76 ;  /* 0x0000004c4da2723e */ /* 0x000fe400000000ff */
[----:B------:R-:W-:Y:S01]  /*7670*/  F2FP.F16.F32.PACK_AB R163, R79, R78 ;  /* 0x0000004e4fa3723e */ /* 0x000fe200000000ff */
[----:B------:R1:W-:Y:S01]  /*7680*/  STSM.16.M88.4 [R177], R12 ;  /* 0x0000000cb1007844 */ /* 0x0003e20000000200 */
[----:B------:R-:W-:Y:S02]  /*7690*/  F2FP.F16.F32.PACK_AB R164, R81, R80 ;  /* 0x0000005051a4723e */ /* 0x000fe400000000ff */
[----:B------:R-:W-:Y:S02]  /*76a0*/  F2FP.F16.F32.PACK_AB R165, R83, R82 ;  /* 0x0000005253a5723e */ /* 0x000fe400000000ff */
[----:B------:R-:W-:-:S02]  /*76b0*/  F2FP.F16.F32.PACK_AB R166, R85, R84 ;  /* 0x0000005455a6723e */ /* 0x000fc400000000ff */
[----:B------:R-:W-:Y:S01]  /*76c0*/  F2FP.F16.F32.PACK_AB R167, R87, R86 ;  /* 0x0000005657a7723e */ /* 0x000fe200000000ff */
[----:B------:R2:W-:Y:S01]  /*76d0*/  STSM.16.M88.4 [R178], R152 ;  /* 0x00000098b2007844 */ /* 0x0005e20000000200 */
[----:B0-----:R-:W-:Y:S02]  /*76e0*/  F2FP.F16.F32.PACK_AB R8, R89, R88 ;  /* 0x000000585908723e */ /* 0x001fe400000000ff */
[----:B------:R-:W-:Y:S02]  /*76f0*/  F2FP.F16.F32.PACK_AB R9, R91, R90 ;  /* 0x0000005a5b09723e */ /* 0x000fe400000000ff */
[----:B------:R-:W-:Y:S02]  /*7700*/  F2FP.F16.F32.PACK_AB R10, R93, R92 ;  /* 0x0000005c5d0a723e */ /* 0x000fe400000000ff */
[----:B------:R-:W-:Y:S01]  /*7710*/  F2FP.F16.F32.PACK_AB R11, R95, R94 ;  /* 0x0000005e5f0b723e */ /* 0x000fe200000000ff */
[----:B------:R0:W-:Y:S01]  /*7720*/  STSM.16.M88.4 [R173], R156 ;  /* 0x0000009cad007844 */ /* 0x0001e20000000200 */
[----:B-1----:R-:W-:-:S02]  /*7730*/  F2FP.F16.F32.PACK_AB R12, R97, R96 ;  /* 0x00000060610c723e */ /* 0x002fc400000000ff */
[----:B------:R-:W-:Y:S02]  /*7740*/  F2FP.F16.F32.PACK_AB R13, R99, R98 ;  /* 0x00000062630d723e */ /* 0x000fe400000000ff */
[----:B------:R-:W-:Y:S02]  /*7750*/  F2FP.F16.F32.PACK_AB R14, R101, R100 ;  /* 0x00000064650e723e */ /* 0x000fe400000000ff */
[----:B------:R-:W-:Y:S01]  /*7760*/  F2FP.F16.F32.PACK_AB R15, R103, R102 ;  /* 0x00000066670f723e */ /* 0x000fe200000000ff */
[----:B------:R-:W-:Y:S01]  /*7770*/  IMAD.X R21, RZ, RZ, R21, P1 ;  /* 0x000000ffff157224 */ /* 0x000fe200008e0615 */
[----:B------:R-:W-:Y:S01]  /*7780*/  MOV R168, R168 ;  /* 0x000000a800a87202 */ /* 0x000fe20000000f00 */
[----:B------:R1:W-:Y:S01]  /*7790*/  STSM.16.M88.4 [R174], R160 ;  /* 0x000000a0ae007844 */ /* 0x0003e20000000200 */
[----:B--2---:R-:W-:Y:S02]  /*77a0*/  F2FP.F16.F32.PACK_AB R152, R105, R104 ;  /* 0x000000686998723e */ /* 0x004fe400000000ff */
[----:B------:R-:W-:-:S02]  /*77b0*/  F2FP.F16.F32.PACK_AB R153, R107, R106 ;  /* 0x0000006a6b99723e */ /* 0x000fc400000000ff */
[----:B------:R-:W-:Y:S02]  /*77c0*/  F2FP.F16.F32.PACK_AB R154, R109, R108 ;  /* 0x0000006c6d9a723e */ /* 0x000fe400000000ff */
[----:B------:R-:W-:Y:S01]  /*77d0*/  F2FP.F16.F32.PACK_AB R155, R111, R110 ;  /* 0x0000006e6f9b723e */ /* 0x000fe200000000ff */
[----:B------:R-:W-:Y:S01]  /*77e0*/  STSM.16.M88.4 [R175], R164 ;  /* 0x000000a4af007844 */ /* 0x000fe20000000200 */
[----:B------:R-:W-:Y:S02]  /*77f0*/  MOV R170, R170 ;  /* 0x000000aa00aa7202 */ /* 0x000fe40000000f00 */
[----:B0-----:R-:W-:Y:S01]  /*7800*/  F2FP.F16.F32.PACK_AB R156, R113, R112 ;  /* 0x00000070719c723e */ /* 0x001fe200000000ff */
[----:B------:R0:W-:Y:S01]  /*7810*/  STSM.16.M88.4 [R7], R8 ;  /* 0x0000000807007844 */ /* 0x0001e20000000200 */
[----:B------:R-:W-:Y:S02]  /*7820*/  F2FP.F16.F32.PACK_AB R157, R115, R114 ;  /* 0x00000072739d723e */ /* 0x000fe400000000ff */
[----:B------:R-:W-:-:S02]  /*7830*/  F2FP.F16.F32.PACK_AB R158, R117, R116 ;  /* 0x00000074759e723e */ /* 0x000fc400000000ff */
[----:B------:R-:W-:Y:S01]  /*7840*/  F2FP.F16.F32.PACK_AB R159, R119, R118 ;  /* 0x00000076779f723e */ /* 0x000fe200000000ff */
[----:B------:R2:W-:Y:S01]  /*7850*/  STSM.16.M88.4 [R172], R12 ;  /* 0x0000000cac007844 */ /* 0x0005e20000000200 */
[----:B-1----:R-:W-:Y:S02]  /*7860*/  F2FP.F16.F32.PACK_AB R160, R121, R120 ;  /* 0x0000007879a0723e */ /* 0x002fe400000000ff */
[----:B------:R-:W-:Y:S02]  /*7870*/  F2FP.F16.F32.PACK_AB R161, R123, R122 ;  /* 0x0000007a7ba1723e */ /* 0x000fe400000000ff */
[----:B------:R-:W-:Y:S02]  /*7880*/  F2FP.F16.F32.PACK_AB R162, R125, R124 ;  /* 0x0000007c7da2723e */ /* 0x000fe400000000ff */
[----:B------:R-:W-:Y:S01]  /*7890*/  F2FP.F16.F32.PACK_AB R163, R127, R126 ;  /* 0x0000007e7fa3723e */ /* 0x000fe200000000ff */
[----:B------:R1:W-:Y:S01]  /*78a0*/  STSM.16.M88.4 [R168], R152 ;  /* 0x00000098a8007844 */ /* 0x0003e20000000200 */
[----:B0-----:R-:W-:-:S02]  /*78b0*/  F2FP.F16.F32.PACK_AB R8, R129, R128 ;  /* 0x000000808108723e */ /* 0x001fc400000000ff */
[----:B------:R-:W-:Y:S02]  /*78c0*/  F2FP.F16.F32.PACK_AB R9, R131, R130 ;  /* 0x000000828309723e */ /* 0x000fe400000000ff */
[----:B------:R-:W-:Y:S02]  /*78d0*/  F2FP.F16.F32.PACK_AB R10, R133, R132 ;  /* 0x00000084850a723e */ /* 0x000fe400000000ff */
[----:B------:R-:W-:Y:S02]  /*78e0*/  F2FP.F16.F32.PACK_AB R11, R135, R134 ;  /* 0x00000086870b723e */ /* 0x000fe400000000ff */
[----:B--2---:R-:W-:Y:S02]  /*78f0*/  F2FP.F16.F32.PACK_AB R12, R137, R136 ;  /* 0x00000088890c723e */ /* 0x004fe400000000ff */
[----:B------:R-:W-:Y:S02]  /*7900*/  F2FP.F16.F32.PACK_AB R13, R139, R138 ;  /* 0x0000008a8b0d723e */ /* 0x000fe400000000ff */
[----:B------:R-:W-:-:S02]  /*7910*/  F2FP.F16.F32.PACK_AB R14, R141, R140 ;  /* 0x0000008c8d0e723e */ /* 0x000fc400000000ff */
[----:B------:R-:W-:Y:S01]  /*7920*/  F2FP.F16.F32.PACK_AB R15, R143, R142 ;  /* 0x0000008e8f0f723e */ /* 0x000fe200000000ff */
[----:B------:R-:W-:Y:S01]  /*7930*/  STSM.16.M88.4 [R170], R156 ;  /* 0x0000009caa007844 */ /* 0x000fe20000000200 */
[----:B------:R-:W-:Y:S02]  /*7940*/  MOV R169, R20 ;  /* 0x0000001400a97202 */ /* 0x000fe40000000f00 */
[----:B-1----:R-:W-:Y:S02]  /*7950*/  F2FP.F16.F32.PACK_AB R152, R145, R144 ;  /* 0x000000909198723e */ /* 0x002fe400000000ff */
[----:B------:R-:W-:Y:S02]  /*7960*/  F2FP.F16.F32.PACK_AB R153, R147, R146 ;  /* 0x000000929399723e */ /* 0x000fe400000000ff */
[----:B------:R-:W-:Y:S02]  /*7970*/  F2FP.F16.F32.PACK_AB R154, R149, R148 ;  /* 0x00000094959a723e */ /* 0x000fe400000000ff */
[----:B------:R-:W-:Y:S01]  /*7980*/  F2FP.F16.F32.PACK_AB R155, R151, R150 ;  /* 0x00000096979b723e */ /* 0x000fe200000000ff */
[----:B------:R-:W-:Y:S04]  /*7990*/  STSM.16.M88.4 [R0], R160 ;  /* 0x000000a000007844 */ /* 0x000fe80000000200 */
[----:B------:R0:W-:Y:S04]  /*79a0*/  STSM.16.M88.4 [R3], R8 ;  /* 0x0000000803007844 */ /* 0x0001e80000000200 */
[----:B------:R1:W-:Y:S04]  /*79b0*/  STSM.16.M88.4 [R4], R12 ;  /* 0x0000000c04007844 */ /* 0x0003e80000000200 */
[----:B------:R2:W-:Y:S01]  /*79c0*/  STSM.16.M88.4 [R169], R152 ;  /* 0x00000098a9007844 */ /* 0x0005e20000000200 */
[----:B------:R-:W-:Y:S01]  /*79d0*/  BAR.SYNC.DEFER_BLOCKING 0x1, 0x100 ;  /* 0x0044000000007b1d */ /* 0x000fe20000010000 */
[----:B------:R-:W-:-:S04]  /*79e0*/  ISETP.NE.U32.AND P0, PT, RZ, UR14, PT ;  /* 0x0000000eff007c0c */ /* 0x000fc8000bf05070 */
[----:B------:R-:W-:Y:S01]  /*79f0*/  ISETP.NE.AND.EX P0, PT, RZ, UR15, PT, P0 ;  /* 0x0000000fff007c0c */ /* 0x000fe2000bf05300 */
[----:B------:R-:W-:Y:S02]  /*7a00*/  IMAD.U32 R20, RZ, RZ, UR9 ;  /* 0x00000009ff147e24 */ /* 0x000fe4000f8e00ff */
[----:B------:R-:W-:Y:S01]  /*7a10*/  IMAD.U32 R21, RZ, RZ, UR12 ;  /* 0x0000000cff157e24 */ /* 0x000fe2000f8e00ff */
[----:B------:R-:W-:Y:S02]  /*7a20*/  ULDC.64 UR12, c[0x0][0xc08] ;  /* 0x00030200000c7ab9 */ /* 0x000fe40000000a00 */
[----:B------:R-:W-:-:S07]  /*7a30*/  UISETP.NE.U32.AND UP0, UPT, UR12, URZ, UPT ;  /* 0x0000003f0c00728c */ /* 0x000fce000bf05070 */
[----:B------:R-:W4:Y:S01]  /*7a40*/  @P0 LDG.E R7, desc[UR40][R20.64] ;  /* 0x0000002814070981 */ /* 0x000f22000c1e1900 */
[----:B------:R-:W-:-:S06]  /*7a50*/  UISETP.NE.AND.EX UP0, UPT, UR13, URZ, UPT, UP0 ;  /* 0x0000003f0d00728c */ /* 0x000fcc000bf05300 */
[----:B------:R-:W-:-:S05]  /*7a60*/  PLOP3.LUT P4, PT, PT, PT, UP0, 0x80, 0x0 ;  /* 0x000000000000781c */ /* 0x000fca0003f8f008 */
[----:B------:R-:W-:-:S03]  /*7a70*/  @UP0 UIADD3 UR12, UP1, UR4, UR12, URZ ;  /* 0x0000000c040c0290 */ /* 0x000fc6000ff3e03f */
[----:B------:R-:W-:Y:S01]  /*7a80*/  ULDC UR4, c[0x0][0xad4] ;  /* 0x0002b50000047ab9 */ /* 0x000fe20000000800 */
[----:B------:R-:W-:Y:S02]  /*7a90*/  @UP0 UIADD3.X UR13, UR16, UR13, URZ, UP1, !UPT ;  /* 0x0000000d100d0290 */ /* 0x000fe40008ffe43f */
[----:B0-----:R-:W-:-:S04]  /*7aa0*/  IMAD.U32 R8, RZ, RZ, UR12 ;  /* 0x0000000cff087e24 */ /* 0x001fc8000f8e00ff */
[----:B------:R-:W-:-:S05]  /*7ab0*/  IMAD.U32 R9, RZ, RZ, UR13 ;  /* 0x0000000dff097e24 */ /* 0x000fca000f8e00ff */
[----:B------:R0:W5:Y:S01]  /*7ac0*/  @P4 LDG.E R0, desc[UR40][R8.64] ;  /* 0x0000002808004981 */ /* 0x000162000c1e1900 */
[----:B------:R-:W-:Y:S02]  /*7ad0*/  UISETP.NE.AND UP0, UPT, UR39, URZ, UPT ;  /* 0x0000003f2700728c */ /* 0x000fe4000bf05270 */
[----:B------:R-:W-:Y:S02]  /*7ae0*/  UISETP.NE.AND UP1, UPT, UR20, 0x1, UPT ;  /* 0x000000011400788c */ /* 0x000fe4000bf25270 */
[----:B------:R-:W-:Y:S01]  /*7af0*/  USEL UR4, UR39, UR4, UP0 ;  /* 0x0000000427047287 */ /* 0x000fe20008000000 */
[----:B------:R-:W-:-:S03]  /*7b00*/  UMOV UR21, 0x9b8 ;  /* 0x000009b800157882 */ /* 0x000fc60000000000 */
[----:B------:R-:W-:Y:S01]  /*7b10*/  UISETP.GT.AND UP2, UPT, UR4, 0x1, UPT ;  /* 0x000000010400788c */ /* 0x000fe2000bf44270 */
[----:B------:R-:W-:Y:S01]  /*7b20*/  PLOP3.LUT P1, PT, PT, PT, UP1, 0x80, 0x0 ;  /* 0x000000000000781c */ /* 0x000fe20003f2f018 */
[----:B------:R-:W-:Y:S02]  /*7b30*/  UISETP.NE.U32.AND UP0, UPT, UR14, URZ, UPT ;  /* 0x0000003f0e00728c */ /* 0x000fe4000bf05070 */
[----:B------:R-:W-:Y:S01]  /*7b40*/  USEL UR21, UR21, 0x978, UP2 ;  /* 0x0000097815157887 */ /* 0x000fe20009000000 */
[----:B-1----:R-:W-:Y:S01]  /*7b50*/  IMAD.U32 R12, RZ, RZ, UR44 ;  /* 0x0000002cff0c7e24 */ /* 0x002fe2000f8e00ff */
[----:B------:R-:W-:Y:S01]  /*7b60*/  UISETP.NE.AND.EX UP0, UPT, UR15, URZ, UPT, UP0 ;  /* 0x0000003f0f00728c */ /* 0x000fe2000bf05300 */
[----:B------:R-:W-:Y:S02]  /*7b70*/  UMOV UR4, URZ ;  /* 0x0000003f00047c82 */ /* 0x000fe40008000000 */
[----:B---3--:R-:W-:Y:S01]  /*7b80*/  IMAD R12, R12, 0x80, R179 ;  /* 0x000000800c0c7824 */ /* 0x008fe200078e02b3 */
[----:B------:R-:W-:Y:S01]  /*7b90*/  USEL UR46, UR46, URZ, !UP0 ;  /* 0x0000003f2e2e7287 */ /* 0x000fe2000c000000 */
[----:B------:R-:W-:Y:S01]  /*7ba0*/  @UP1 ULDC UR23, c[0x0][0xbec] ;  /* 0x0002fb0000171ab9 */ /* 0x000fe20000000800 */
[----:B------:R-:W-:-:S02]  /*7bb0*/  USEL UR9, UR42, URZ, UP2 ;  /* 0x0000003f2a097287 */ /* 0x000fc40009000000 */
[----:B------:R-:W-:Y:S01]  /*7bc0*/  @P1 IMAD.HI.U32 R4, R12, UR23, RZ ;  /* 0x000000170c041c27 */ /* 0x000fe2000f8e00ff */
[----:B------:R-:W-:Y:S01]  /*7bd0*/  @UP1 ULDC UR26, c[0x0][0xbf0] ;  /* 0x0002fc00001a1ab9 */ /* 0x000fe20000000800 */
[----:B------:R-:W-:Y:S01]  /*7be0*/  ULDC.64 UR16, c[0x0][UR21+0x220] ;  /* 0x0000880015107abb */ /* 0x000fe20008000a00 */
[----:B------:R-:W-:Y:S01]  /*7bf0*/  USEL UR45, UR45, URZ, !UP0 ;  /* 0x0000003f2d2d7287 */ /* 0x000fe2000c000000 */
[----:B------:R-:W-:Y:S01]  /*7c00*/  ULDC.64 UR14, c[0x0][UR21+0x218] ;  /* 0x00008600150e7abb */ /* 0x000fe20008000a00 */
[----:B------:R-:W-:Y:S01]  /*7c10*/  ULDC.64 UR18, c[0x0][UR21+0x228] ;  /* 0x00008a0015127abb */ /* 0x000fe20008000a00 */
[----:B------:R-:W-:Y:S01]  /*7c20*/  UIMAD UR17, UR17, UR46, URZ ;  /* 0x0000002e111172a4 */ /* 0x000fe2000f8e023f */
[----:B------:R-:W-:Y:S01]  /*7c30*/  IMAD.MOV.U32 R3, RZ, RZ, R12 ;  /* 0x000000ffff037224 */ /* 0x000fe200078e000c */
[----:B------:R-:W-:Y:S02]  /*7c40*/  UIMAD.WIDE.U32 UR12, UR14, UR43, URZ ;  /* 0x0000002b0e0c72a5 */ /* 0x000fe4000f8e003f */
[----:B------:R-:W-:-:S02]  /*7c50*/  UIMAD UR22, UR15, UR43, URZ ;  /* 0x0000002b0f1672a4 */ /* 0x000fc4000f8e023f */
[----:B------:R-:W-:Y:S01]  /*7c60*/  UIMAD.WIDE.U32 UR24, UR18, UR9, URZ ;  /* 0x00000009121872a5 */ /* 0x000fe2000f8e003f */
[----:B------:R-:W-:Y:S01]  /*7c70*/  @P1 SHF.R.U32.HI R3, RZ, UR26, R4 ;  /* 0x0000001aff031c19 */ /* 0x000fe20008011604 */
[----:B------:R-:W-:Y:S02]  /*7c80*/  UIMAD UR9, UR19, UR9, URZ ;  /* 0x00000009130972a4 */ /* 0x000fe4000f8e023f */
[----:B------:R-:W-:Y:S02]  /*7c90*/  UIMAD.WIDE.U32 UR14, UR16, UR46, URZ ;  /* 0x0000002e100e72a5 */ /* 0x000fe4000f8e003f */
[----:B------:R-:W-:Y:S02]  /*7ca0*/  UIMAD UR17, UR16, UR45, UR17 ;  /* 0x0000002d101172a4 */ /* 0x000fe4000f8e0211 */
[----:B------:R-:W-:Y:S02]  /*7cb0*/  UIADD3 UR22, UR13, UR22, URZ ;  /* 0x000000160d167290 */ /* 0x000fe4000fffe03f */
[----:B------:R-:W-:Y:S01]  /*7cc0*/  UIADD3 UR13, UR25, UR9, URZ ;  /* 0x00000009190d7290 */ /* 0x000fe2000fffe03f */
[----:B0-----:R-:W-:Y:S01]  /*7cd0*/  IMAD.U32 R8, RZ, RZ, UR24 ;  /* 0x00000018ff087e24 */ /* 0x001fe2000f8e00ff */
[----:B------:R-:W-:Y:S01]  /*7ce0*/  UIADD3 UR9, UR15, UR17, URZ ;  /* 0x000000110f097290 */ /* 0x000fe2000fffe03f */
[----:B------:R-:W-:-:S03]  /*7cf0*/  SHF.R.S32.HI R4, RZ, 0x1f, R3 ;  /* 0x0000001fff047819 */ /* 0x000fc60000011403 */
[----:B------:R-:W-:Y:S01]  /*7d00*/  IMAD.U32 R9, RZ, RZ, UR13 ;  /* 0x0000000dff097e24 */ /* 0x000fe2000f8e00ff */
[----:B----4-:R-:W-:Y:S01]  /*7d10*/  @P0 R2UR UR4, R7 ;  /* 0x00000000070402ca */ /* 0x010fe200000e0000 */
[----:B------:R-:W-:-:S04]  /*7d20*/  IMAD.MOV R7, RZ, RZ, -R3 ;  /* 0x000000ffff077224 */ /* 0x000fc800078e0a03 */
[----:B------:R-:W-:-:S08]  /*7d30*/  IMAD R7, R7, UR20, R12 ;  /* 0x0000001407077c24 */ /* 0x000fd0000f8e020c */
[----:B------:R-:W-:Y:S02]  /*7d40*/  UIADD3 UR12, UP0, UP3, UR14, UR12, UR4 ;  /* 0x0000000c0e0c7290 */ /* 0x000fe4000fb1e004 */
[----:B------:R-:W-:Y:S01]  /*7d50*/  USHF.R.S32.HI UR16, URZ, 0x1f, UR4 ;  /* 0x0000001f3f107899 */ /* 0x000fe20008011404 */
[----:B------:R-:W-:Y:S01]  /*7d60*/  ULDC.64 UR14, c[0x0][0xba8] ;  /* 0x0002ea00000e7ab9 */ /* 0x000fe20000000a00 */
[----:B------:R-:W-:Y:S02]  /*7d70*/  @!UP2 ULDC UR14, c[0x0][0xb50] ;  /* 0x0002d400000eaab9 */ /* 0x000fe40000000800 */
[----:B------:R-:W-:Y:S01]  /*7d80*/  UIADD3.X UR9, UR9, UR22, UR16, UP0, UP3 ;  /* 0x0000001609097290 */ /* 0x000fe200087e6410 */
[----:B------:R-:W-:Y:S01]  /*7d90*/  IADD3 R8, P2, P3, R3, UR12, R8 ;  /* 0x0000000c03087c10 */ /* 0x000fe2000fb5e008 */
[----:B------:R-:W-:Y:S01]  /*7da0*/  ULDC.64 UR12, c[0x0][UR21+0x210] ;  /* 0x00008400150c7abb */ /* 0x000fe20008000a00 */
[----:B------:R-:W-:Y:S01]  /*7db0*/  SHF.R.S32.HI R3, RZ, 0x1f, R7 ;  /* 0x0000001fff037819 */ /* 0x000fe20000011407 */
[----:B------:R-:W-:Y:S01]  /*7dc0*/  IMAD R10, R7, UR13, RZ ;  /* 0x0000000d070a7c24 */ /* 0x000fe2000f8e02ff */
[----:B------:R-:W-:Y:S01]  /*7dd0*/  @!UP2 ULDC UR15, c[0x0][0xb54] ;  /* 0x0002d500000faab9 */ /* 0x000fe20000000800 */
[----:B------:R-:W-:-:S02]  /*7de0*/  IADD3.X R9, R4, UR9, R9, P2, P3 ;  /* 0x0000000904097c10 */ /* 0x000fc400097e6409 */
[----:B------:R-:W-:Y:S02]  /*7df0*/  IMAD R3, R3, UR12, R10 ;  /* 0x0000000c03037c24 */ /* 0x000fe4000f8e020a */
[----:B------:R-:W-:-:S04]  /*7e00*/  IMAD.WIDE.U32 R8, R7, UR12, R8 ;  /* 0x0000000c07087c25 */ /* 0x000fc8000f8e0008 */
[----:B------:R-:W-:Y:S01]  /*7e10*/  IMAD.IADD R3, R9, 0x1, R3 ;  /* 0x0000000109037824 */ /* 0x000fe200078e0203 */
[----:B------:R-:W-:Y:S01]  /*7e20*/  LEA R4, P2, R8, UR14, 0x2 ;  /* 0x0000000e08047c11 */ /* 0x000fe2000f8410ff */
[----:B------:R-:W-:Y:S01]  /*7e30*/  ULDC UR9, c[0x0][0xa88] ;  /* 0x0002a20000097ab9 */ /* 0x000fe20000000800 */
[----:B-----5:R-:W-:Y:S02]  /*7e40*/  @P4 R2UR UR9, R0 ;  /* 0x00000000000942ca */ /* 0x020fe400000e0000 */
[----:B------:R-:W-:Y:S01]  /*7e50*/  LEA.HI.X R3, R8, UR15, R3, 0x2, P2 ;  /* 0x0000000f08037c11 */ /* 0x000fe200090f1403 */
[----:B--2---:R-:W-:-:S12]  /*7e60*/  @P4 BRA `(.L_x_384) ;  /* 0x0000000000184947 */ /* 0x004fd80003800000 */
[----:B------:R-:W-:Y:S05]  /*7e70*/  @!P0 BRA `(.L_x_384) ;  /* 0x0000000000148947 */ /* 0x000fea0003800000 */
[----:B------:R-:W2:Y:S04]  /*7e80*/  LDG.E R7, desc[UR40][R20.64] ;  /* 0x0000002814077981 */ /* 0x000ea8000c1e1900 */
[----:B------:R-:W3:Y:S01]  /*7e90*/  LDG.E R0, desc[UR40][R20.64+0x4] ;  /* 0x0000042814007981 */ /* 0x000ee2000c1e1900 */
[----:B--2---:R-:W-:Y:S02]  /*7ea0*/  R2UR UR12, R7 ;  /* 0x00000000070c72ca */ /* 0x004fe400000e0000 */
[----:B---3--:R-:W-:-:S13]  /*7eb0*/  R2UR UR9, R0 ;  /* 0x00000000000972ca */ /* 0x008fda00000e0000 */
[----:B------:R-:W-:-:S12]  /*7ec0*/  UIADD3 UR9, -UR12, UR9, URZ ;  /* 0x000000090c097290 */ /* 0x000fd8000fffe13f */
.L_x_384:
[----:B------:R-:W2:Y:S01]  /*7ed0*/  LDL R0, [R1+0x30] ;  /* 0x0000300001007983 */ /* 0x000ea20000100800 */
[----:B------:R-:W-:Y:S01]  /*7ee0*/  IMAD.U32 R13, RZ, RZ, UR44 ;  /* 0x0000002cff0d7e24 */ /* 0x000fe2000f8e00ff */
[----:B------:R-:W-:Y:S01]  /*7ef0*/  UIMAD UR9, UR9, UR20, URZ ;  /* 0x00000014090972a4 */ /* 0x000fe2000f8e023f */
[----:B------:R-:W-:Y:S01]  /*7f00*/  LOP3.LUT P0, RZ, R222, 0x3, RZ, 0xc0, !PT ;  /* 0x00000003deff7812 */ /* 0x000fe2000780c0ff */
[----:B------:R-:W-:Y:S04]  /*7f10*/  SHFL.IDX PT, R8, R4, RZ, 0x1c1f ;  /* 0x001c1fff04087589 */ /* 0x000fe800000e0000 */
[----:B------:R-:W0:Y:S04]  /*7f20*/  SHFL.IDX PT, R9, R3, RZ, 0x1c1f ;  /* 0x001c1fff03097589 */ /* 0x000e2800000e0000 */
[----:B------:R-:W-:Y:S04]  /*7f30*/  SHFL.IDX PT, R10, R4, 0x1, 0x1c1f ;  /* 0x003c1f00040a7f89 */ /* 0x000fe800000e0000 */
[----:B------:R-:W1:Y:S01]  /*7f40*/  SHFL.IDX PT, R11, R3, 0x1, 0x1c1f ;  /* 0x003c1f00030b7f89 */ /* 0x000e6200000e0000 */
[----:B--2---:R-:W-:-:S04]  /*7f50*/  IMAD R13, R13, 0x80, R0 ;  /* 0x000000800d0d7824 */ /* 0x004fc800078e0200 */
[C---:B------:R-:W-:Y:S01]  /*7f60*/  VIADD R0, R13.reuse, 0x8 ;  /* 0x000000080d007836 */ /* 0x040fe20000000000 */
[----:B------:R-:W-:-:S04]  /*7f70*/  ISETP.GE.OR P2, PT, R13, UR9, P0 ;  /* 0x000000090d007c0c */ /* 0x000fc80008746670 */
[----:B------:R-:W-:-:S09]  /*7f80*/  ISETP.GE.OR P0, PT, R0, UR9, P0 ;  /* 0x0000000900007c0c */ /* 0x000fd20008706670 */
[----:B0-----:R0:W-:Y:S04]  /*7f90*/  @!P2 ST.E desc[UR40][R8.64], R5 ;  /* 0x000000050800a985 */ /* 0x0011e8000c101928 */
[----:B-1----:R0:W-:Y:S01]  /*7fa0*/  @!P0 ST.E desc[UR40][R10.64], R6 ;  /* 0x000000060a008985 */ /* 0x0021e2000c101928 */
[----:B------:R-:W-:-:S13]  /*7fb0*/  PLOP3.LUT P0, PT, PT, PT, UP2, 0x80, 0x0 ;  /* 0x000000000000781c */ /* 0x000fda0003f0f028 */
[----:B0-----:R-:W-:Y:S05]  /*7fc0*/  @P0 BRA `(.L_x_385) ;  /* 0x0000001000100947 */ /* 0x001fea0003800000 */
[----:B------:R-:W0:Y:S01]  /*7fd0*/  S2R R0, SR_TID.X ;  /* 0x0000000000007919 */ /* 0x000e220000002100 */
[----:B------:R-:W-:Y:S01]  /*7fe0*/  ULDC.64 UR14, c[0x0][0xaa0] ;  /* 0x0002a800000e7ab9 */ /* 0x000fe20000000a00 */
[----:B0-----:R-:W-:-:S05]  /*7ff0*/  VIADD R0, R0, 0xffffff80 ;  /* 0xffffff8000007836 */ /* 0x001fca0000000000 */
[----:B------:R-:W-:-:S04]  /*8000*/  SHF.R.S32.HI R3, RZ, 0x1f, R0 ;  /* 0x0000001fff037819 */ /* 0x000fc80000011400 */
[----:B------:R-:W-:-:S04]  /*8010*/  LEA.HI R3, R3, R0, RZ, 0x3 ;  /* 0x0000000003037211 */ /* 0x000fc800078f18ff */
[----:B------:R-:W-:Y:S02]  /*8020*/  LOP3.LUT R5, R3, 0xfffffff8, RZ, 0xc0, !PT ;  /* 0xfffffff803057812 */ /* 0x000fe400078ec0ff */
[----:B------:R-:W-:-:S03]  /*8030*/  SHF.R.S32.HI R81, RZ, 0x3, R3 ;  /* 0x00000003ff517819 */ /* 0x000fc60000011403 */
[----:B------:R-:W-:Y:S02]  /*8040*/  IMAD.IADD R20, R0, 0x1, -R5 ;  /* 0x0000000100147824 */ /* 0x000fe400078e0a05 */
[----:B------:R-:W-:Y:S02]  /*8050*/  IMAD.MOV.U32 R5, RZ, RZ, 0x2 ;  /* 0x00000002ff057424 */ /* 0x000fe400078e00ff */
[----:B------:R-:W-:-:S04]  /*8060*/  IMAD.SHL.U32 R0, R20, 0x8, RZ ;  /* 0x0000000814007824 */ /* 0x000fc800078e00ff */
[----:B------:R-:W-:-:S04]  /*8070*/  IMAD R4, R81, 0x40, R0 ;  /* 0x0000004051047824 */ /* 0x000fc800078e0200 */
[----:B------:R-:W-:-:S03]  /*8080*/  IMAD.WIDE R4, R4, R5, UR10 ;  /* 0x0000000a04047e25 */ /* 0x000fc6000f8e0205 */
[C---:B------:R-:W-:Y:S02]  /*8090*/  IADD3 R25, P2, R4.reuse, 0x3000, RZ ;  /* 0x0000300004197810 */ /* 0x040fe40007f5e0ff */
[C---:B------:R-:W-:Y:S02]  /*80a0*/  IADD3 R9, P4, R4.reuse, 0x1000, RZ ;  /* 0x0000100004097810 */ /* 0x040fe40007f9e0ff */
[----:B------:R-:W-:Y:S02]  /*80b0*/  LOP3.LUT R24, R25, 0x380, RZ, 0xc0, !PT ;  /* 0x0000038019187812 */ /* 0x000fe400078ec0ff */
[----:B------:R-:W-:Y:S02]  /*80c0*/  IADD3 R13, P3, R4, 0x2000, RZ ;  /* 0x00002000040d7810 */ /* 0x000fe40007f7e0ff */
[----:B------:R-:W-:Y:S01]  /*80d0*/  SHF.R.U64 R24, R24, 0x3, RZ ;  /* 0x0000000318187819 */ /* 0x000fe200000012ff */
[----:B------:R-:W-:Y:S01]  /*80e0*/  UIMAD UR12, UR16, UR14, URZ ;  /* 0x0000000e100c72a4 */ /* 0x000fe2000f8e023f */
[----:B------:R-:W-:-:S02]  /*80f0*/  LOP3.LUT R8, R9, 0x380, RZ, 0xc0, !PT ;  /* 0x0000038009087812 */ /* 0x000fc400078ec0ff */
[----:B------:R-:W-:Y:S01]  /*8100*/  LOP3.LUT R24, R24, R25, RZ, 0x3c, !PT ;  /* 0x0000001918187212 */ /* 0x000fe200078e3cff */
[--C-:B------:R-:W-:Y:S01]  /*8110*/  IMAD.X R25, RZ, RZ, R5.reuse, P2 ;  /* 0x000000ffff197224 */ /* 0x100fe200010e0605 */
[----:B------:R-:W-:Y:S02]  /*8120*/  IADD3 R49, P2, R4, 0x9000, RZ ;  /* 0x0000900004317810 */ /* 0x000fe40007f5e0ff */
[----:B------:R-:W-:Y:S02]  /*8130*/  LOP3.LUT R12, R13, 0x380, RZ, 0xc0, !PT ;  /* 0x000003800d0c7812 */ /* 0x000fe400078ec0ff */
[----:B------:R-:W-:Y:S01]  /*8140*/  LOP3.LUT R48, R49, 0x380, RZ, 0xc0, !PT ;  /* 0x0000038031307812 */ /* 0x000fe200078ec0ff */
[----:B------:R-:W-:Y:S01]  /*8150*/  UIMAD UR12, UR4, UR15, UR12 ;  /* 0x0000000f040c72a4 */ /* 0x000fe2000f8e020c */
[----:B------:R-:W-:Y:S01]  /*8160*/  SHF.R.U64 R8, R8, 0x3, RZ ;  /* 0x0000000308087819 */ /* 0x000fe200000012ff */
[----:B------:R-:W-:Y:S01]  /*8170*/  UIMAD.WIDE.U32 UR10, UR4, UR14, URZ ;  /* 0x0000000e040a72a5 */ /* 0x000fe2000f8e003f */
[----:B------:R-:W-:Y:S01]  /*8180*/  SHF.R.U64 R48, R48, 0x3, RZ ;  /* 0x0000000330307819 */ /* 0x000fe200000012ff */
[----:B------:R-:W-:Y:S01]  /*8190*/  IMAD.U32 R78, RZ, RZ, UR44 ;  /* 0x0000002cff4e7e24 */ /* 0x000fe2000f8e00ff */
[----:B------:R-:W-:Y:S01]  /*81a0*/  SHF.R.U64 R12, R12, 0x3, RZ ;  /* 0x000000030c0c7819 */ /* 0x000fe200000012ff */
[----:B------:R-:W5:Y:S01]  /*81b0*/  LD.E.128 R24, desc[UR40][R24.64] ;  /* 0x0000002818187980 */ /* 0x000f62000c101d00 */
[----:B------:R-:W-:Y:S01]  /*81c0*/  LOP3.LUT R48, R48, R49, RZ, 0x3c, !PT ;  /* 0x0000003130307212 */ /* 0x000fe200078e3cff */
[--C-:B------:R-:W-:Y:S01]  /*81d0*/  IMAD.X R49, RZ, RZ, R5.reuse, P2 ;  /* 0x000000ffff317224 */ /* 0x100fe200010e0605 */
[----:B------:R-:W-:Y:S01]  /*81e0*/  IADD3 R6, P2, R4, 0xf000, RZ ;  /* 0x0000f00004067810 */ /* 0x000fe20007f5e0ff */
[----:B------:R-:W-:Y:S01]  /*81f0*/  UIADD3 UR11, UR11, UR12, URZ ;  /* 0x0000000c0b0b7290 */ /* 0x000fe2000fffe03f */
[----:B------:R-:W-:Y:S01]  /*8200*/  LOP3.LUT R8, R8, R9, RZ, 0x3c, !PT ;  /* 0x0000000908087212 */ /* 0x000fe200078e3cff */
[--C-:B------:R-:W-:Y:S01]  /*8210*/  IMAD.X R9, RZ, RZ, R5.reuse, P4 ;  /* 0x000000ffff097224 */ /* 0x100fe200020e0605 */
[----:B------:R-:W-:Y:S01]  /*8220*/  LOP3.LUT R3, R6, 0x380, RZ, 0xc0, !PT ;  /* 0x0000038006037812 */ /* 0x000fe200078ec0ff */
[----:B------:R-:W-:Y:S01]  /*8230*/  ULDC.64 UR12, c[0x0][0xae8] ;  /* 0x0002ba00000c7ab9 */ /* 0x000fe20000000a00 */
[----:B------:R-:W-:Y:S01]  /*8240*/  LOP3.LUT R12, R12, R13, RZ, 0x3c, !PT ;  /* 0x0000000d0c0c7212 */ /* 0x000fe200078e3cff */
[----:B------:R-:W-:Y:S01]  /*8250*/  IMAD.X R13, RZ, RZ, R5, P3 ;  /* 0x000000ffff0d7224 */ /* 0x000fe200018e0605 */
[----:B------:R-:W-:Y:S01]  /*8260*/  SHF.R.U64 R3, R3, 0x3, RZ ;  /* 0x0000000303037819 */ /* 0x000fe200000012ff */
[----:B------:R-:W-:Y:S01]  /*8270*/  UIMAD.WIDE.U32 UR10, UR43, UR12, UR10 ;  /* 0x0000000c2b0a72a5 */ /* 0x000fe2000f8e000a */
[----:B------:R-:W-:-:S02]  /*8280*/  IADD3 R29, P0, R4, 0x4000, RZ ;  /* 0x00004000041d7810 */ /* 0x000fc40007f1e0ff */
[C---:B------:R-:W-:Y:S02]  /*8290*/  IADD3 R33, P6, R4.reuse, 0x5000, RZ ;  /* 0x0000500004217810 */ /* 0x040fe40007fde0ff */
[----:B------:R-:W-:Y:S01]  /*82a0*/  IADD3 R37, P5, R4, 0x6000, RZ ;  /* 0x0000600004257810 */ /* 0x000fe20007fbe0ff */
[----:B------:R-:W-:Y:S01]  /*82b0*/  USHF.R.S32.HI UR4, URZ, 0x1f, UR46 ;  /* 0x0000001f3f047899 */ /* 0x000fe2000801142e */
[----:B------:R-:W-:Y:S01]  /*82c0*/  LOP3.LUT R72, R3, R6, RZ, 0x3c, !PT ;  /* 0x0000000603487212 */ /* 0x000fe200078e3cff */
[----:B------:R-:W-:Y:S01]  /*82d0*/  IMAD R3, R20, 0x20, R81 ;  /* 0x0000002014037824 */ /* 0x000fe200078e0251 */
[C---:B------:R-:W-:Y:S01]  /*82e0*/  IADD3 R41, P4, R4.reuse, 0x7000, RZ ;  /* 0x0000700004297810 */ /* 0x040fe20007f9e0ff */
[----:B------:R-:W-:Y:S01]  /*82f0*/  @UP1 ULDC UR14, c[0x0][0xbec] ;  /* 0x0002fb00000e1ab9 */ /* 0x000fe20000000800 */
[----:B------:R-:W-:Y:S01]  /*8300*/  IADD3 R45, P3, R4, 0x8000, RZ ;  /* 0x00008000042d7810 */ /* 0x000fe20007f7e0ff */
[----:B------:R-:W-:Y:S01]  /*8310*/  IMAD R78, R78, 0x80, R3 ;  /* 0x000000804e4e7824 */ /* 0x000fe200078e0203 */
[----:B------:R-:W-:Y:S01]  /*8320*/  LOP3.LUT R28, R29, 0x380, RZ, 0xc0, !PT ;  /* 0x000003801d1c7812 */ /* 0x000fe200078ec0ff */
[----:B------:R-:W-:Y:S01]  /*8330*/  UIMAD UR11, UR43, UR13, UR11 ;  /* 0x0000000d2b0b72a4 */ /* 0x000fe2000f8e020b */
[----:B------:R-:W-:Y:S01]  /*8340*/  LOP3.LUT R32, R33, 0x380, RZ, 0xc0, !PT ;  /* 0x0000038021207812 */ /* 0x000fe200078ec0ff */
[----:B------:R-:W-:Y:S01]  /*8350*/  IMAD.X R73, RZ, RZ, R5, P2 ;  /* 0x000000ffff497224 */ /* 0x000fe200010e0605 */
[----:B------:R-:W-:Y:S01]  /*8360*/  LOP3.LUT R36, R37, 0x380, RZ, 0xc0, !PT ;  /* 0x0000038025247812 */ /* 0x000fe200078ec0ff */
[----:B------:R-:W-:Y:S01]  /*8370*/  ULDC.64 UR12, c[0x0][0xaf0] ;  /* 0x0002bc00000c7ab9 */ /* 0x000fe20000000a00 */
[----:B------:R-:W-:Y:S01]  /*8380*/  LOP3.LUT R40, R41, 0x380, RZ, 0xc0, !PT ;  /* 0x0000038029287812 */ /* 0x000fe200078ec0ff */
[----:B------:R-:W5:Y:S01]  /*8390*/  LD.E.128 R8, desc[UR40][R8.64] ;  /* 0x0000002808087980 */ /* 0x000f62000c101d00 */
[----:B------:R-:W-:Y:S01]  /*83a0*/  LOP3.LUT R44, R45, 0x380, RZ, 0xc0, !PT ;  /* 0x000003802d2c7812 */ /* 0x000fe200078ec0ff */
[----:B------:R-:W-:Y:S01]  /*83b0*/  UIMAD UR4, UR4, UR12, URZ ;  /* 0x0000000c040472a4 */ /* 0x000fe2000f8e023f */
[----:B------:R-:W-:Y:S01]  /*83c0*/  SHF.R.U64 R28, R28, 0x3, RZ ;  /* 0x000000031c1c7819 */ /* 0x000fe200000012ff */
[----:B------:R-:W-:Y:S01]  /*83d0*/  @P1 IMAD.HI.U32 R20, R78, UR14, RZ ;  /* 0x0000000e4e141c27 */ /* 0x000fe2000f8e00ff */
[----:B------:R-:W-:Y:S01]  /*83e0*/  SHF.R.U64 R32, R32, 0x3, RZ ;  /* 0x0000000320207819 */ /* 0x000fe200000012ff */
[----:B------:R-:W5:Y:S01]  /*83f0*/  LD.E.128 R12, desc[UR40][R12.64] ;  /* 0x000000280c0c7980 */ /* 0x000f62000c101d00 */
[----:B------:R-:W-:-:S02]  /*8400*/  SHF.R.U64 R36, R36, 0x3, RZ ;  /* 0x0000000324247819 */ /* 0x000fc400000012ff */
[----:B------:R-:W-:Y:S01]  /*8410*/  SHF.R.U64 R40, R40, 0x3, RZ ;  /* 0x0000000328287819 */ /* 0x000fe200000012ff */
[----:B------:R-:W-:Y:S01]  /*8420*/  IMAD.MOV.U32 R3, RZ, RZ, R78 ;  /* 0x000000ffff037224 */ /* 0x000fe200078e004e */
[----:B------:R-:W-:Y:S01]  /*8430*/  SHF.R.U64 R44, R44, 0x3, RZ ;  /* 0x000000032c2c7819 */ /* 0x000fe200000012ff */
[----:B------:R-:W-:Y:S01]  /*8440*/  UIMAD.WIDE.U32 UR10, UR46, UR12, UR10 ;  /* 0x0000000c2e0a72a5 */ /* 0x000fe2000f8e000a */
[----:B------:R-:W-:Y:S01]  /*8450*/  LOP3.LUT R28, R28, R29, RZ, 0x3c, !PT ;  /* 0x0000001d1c1c7212 */ /* 0x000fe200078e3cff */
[----:B------:R-:W-:Y:S01]  /*8460*/  UIMAD UR4, UR46, UR13, UR4 ;  /* 0x0000000d2e0472a4 */ /* 0x000fe2000f8e0204 */
[----:B------:R-:W-:Y:S01]  /*8470*/  LOP3.LUT R32, R32, R33, RZ, 0x3c, !PT ;  /* 0x0000002120207212 */ /* 0x000fe200078e3cff */
[----:B------:R-:W-:Y:S01]  /*8480*/  @UP1 ULDC UR12, c[0x0][0xbf0] ;  /* 0x0002fc00000c1ab9 */ /* 0x000fe20000000800 */
[----:B------:R-:W-:Y:S01]  /*8490*/  LOP3.LUT R36, R36, R37, RZ, 0x3c, !PT ;  /* 0x0000002524247212 */ /* 0x000fe200078e3cff */
[--C-:B------:R-:W-:Y:S01]  /*84a0*/  IMAD.X R29, RZ, RZ, R5.reuse, P0 ;  /* 0x000000ffff1d7224 */ /* 0x100fe200000e0605 */
[----:B------:R-:W-:Y:S01]  /*84b0*/  LOP3.LUT R40, R40, R41, RZ, 0x3c, !PT ;  /* 0x0000002928287212 */ /* 0x000fe200078e3cff */
[--C-:B------:R-:W-:Y:S01]  /*84c0*/  IMAD.X R33, RZ, RZ, R5.reuse, P6 ;  /* 0x000000ffff217224 */ /* 0x100fe200030e0605 */
[----:B------:R-:W-:Y:S01]  /*84d0*/  LOP3.LUT R44, R44, R45, RZ, 0x3c, !PT ;  /* 0x0000002d2c2c7212 */ /* 0x000fe200078e3cff */
[--C-:B------:R-:W-:Y:S01]  /*84e0*/  IMAD.X R37, RZ, RZ, R5.reuse, P5 ;  /* 0x000000ffff257224 */ /* 0x100fe200028e0605 */
[----:B------:R-:W-:Y:S01]  /*84f0*/  @P1 SHF.R.U32.HI R3, RZ, UR12, R20 ;  /* 0x0000000cff031c19 */ /* 0x000fe20008011614 */
[--C-:B------:R-:W-:Y:S01]  /*8500*/  IMAD.X R41, RZ, RZ, R5.reuse, P4 ;  /* 0x000000ffff297224 */ /* 0x100fe200020e0605 */
[C---:B------:R-:W-:Y:S01]  /*8510*/  IADD3 R53, P0, R4.reuse, 0xa000, RZ ;  /* 0x0000a00004357810 */ /* 0x040fe20007f1e0ff */
[----:B------:R-:W-:Y:S01]  /*8520*/  IMAD.X R45, RZ, RZ, R5, P3 ;  /* 0x000000ffff2d7224 */ /* 0x000fe200018e0605 */
[C---:B------:R-:W-:Y:S01]  /*8530*/  IADD3 R57, P6, R4.reuse, 0xb000, RZ ;  /* 0x0000b00004397810 */ /* 0x040fe20007fde0ff */
[----:B------:R-:W-:Y:S01]  /*8540*/  UIADD3 UR4, UR11, UR4, URZ ;  /* 0x000000040b047290 */ /* 0x000fe2000fffe03f */
[C---:B------:R-:W-:Y:S01]  /*8550*/  IADD3 R61, P5, R4.reuse, 0xc000, RZ ;  /* 0x0000c000043d7810 */ /* 0x040fe20007fbe0ff */
[--C-:B------:R-:W-:Y:S01]  /*8560*/  IMAD.MOV R77, RZ, RZ, -R3.reuse ;  /* 0x000000ffff4d7224 */ /* 0x100fe200078e0a03 */
[C---:B------:R-:W-:Y:S01]  /*8570*/  IADD3 R65, P4, R4.reuse, 0xd000, RZ ;  /* 0x0000d00004417810 */ /* 0x040fe20007f9e0ff */
[----:B------:R-:W-:Y:S01]  /*8580*/  IMAD.U32 R20, RZ, RZ, UR10 ;  /* 0x0000000aff147e24 */ /* 0x000fe2000f8e00ff */
[----:B------:R-:W-:Y:S01]  /*8590*/  IADD3 R69, P3, R4, 0xe000, RZ ;  /* 0x0000e00004457810 */ /* 0x000fe20007f7e0ff */
[----:B------:R-:W-:Y:S01]  /*85a0*/  IMAD.U32 R21, RZ, RZ, UR11 ;  /* 0x0000000bff157e24 */ /* 0x000fe2000f8e00ff */
[----:B------:R-:W-:Y:S01]  /*85b0*/  SHF.R.S32.HI R76, RZ, 0x1f, R3 ;  /* 0x0000001fff4c7819 */ /* 0x000fe20000011403 */
[----:B------:R-:W-:Y:S01]  /*85c0*/  ULDC.64 UR10, c[0x0][0xae0] ;  /* 0x0002b800000a7ab9 */ /* 0x000fe20000000a00 */
[----:B------:R-:W-:Y:S01]  /*85d0*/  LOP3.LUT R52, R53, 0x380, RZ, 0xc0, !PT ;  /* 0x0000038035347812 */ /* 0x000fe200078ec0ff */
[----:B------:R-:W5:Y:S01]  /*85e0*/  LD.E.128 R28, desc[UR40][R28.64] ;  /* 0x000000281c1c7980 */ /* 0x000f62000c101d00 */
[----:B------:R-:W-:-:S02]  /*85f0*/  LOP3.LUT R56, R57, 0x380, RZ, 0xc0, !PT ;  /* 0x0000038039387812 */ /* 0x000fc400078ec0ff */
[----:B------:R-:W-:Y:S01]  /*8600*/  LOP3.LUT R60, R61, 0x380, RZ, 0xc0, !PT ;  /* 0x000003803d3c7812 */ /* 0x000fe200078ec0ff */
[----:B------:R-:W5:Y:S01]  /*8610*/  LD.E.128 R32, desc[UR40][R32.64] ;  /* 0x0000002820207980 */ /* 0x000f62000c101d00 */
[----:B------:R-:W-:Y:S02]  /*8620*/  LOP3.LUT R64, R65, 0x380, RZ, 0xc0, !PT ;  /* 0x0000038041407812 */ /* 0x000fe400078ec0ff */
[----:B------:R-:W-:Y:S02]  /*8630*/  LOP3.LUT R68, R69, 0x380, RZ, 0xc0, !PT ;  /* 0x0000038045447812 */ /* 0x000fe400078ec0ff */
[----:B------:R-:W-:Y:S01]  /*8640*/  LOP3.LUT R7, R4, 0x380, RZ, 0xc0, !PT ;  /* 0x0000038004077812 */ /* 0x000fe200078ec0ff */
[----:B------:R-:W-:Y:S01]  /*8650*/  IMAD.U32 R21, RZ, RZ, UR4 ;  /* 0x00000004ff157e24 */ /* 0x000fe2000f8e00ff */
[----:B------:R-:W-:Y:S01]  /*8660*/  SHF.R.U64 R52, R52, 0x3, RZ ;  /* 0x0000000334347819 */ /* 0x000fe200000012ff */
[----:B------:R-:W-:Y:S01]  /*8670*/  IMAD R76, R76, UR10, RZ ;  /* 0x0000000a4c4c7c24 */ /* 0x000fe2000f8e02ff */
[----:B------:R-:W-:Y:S01]  /*8680*/  SHF.R.U64 R56, R56, 0x3, RZ ;  /* 0x0000000338387819 */ /* 0x000fe200000012ff */
[----:B------:R-:W-:Y:S01]  /*8690*/  IMAD R77, R77, UR20, R78 ;  /* 0x000000144d4d7c24 */ /* 0x000fe2000f8e024e */
[----:B------:R-:W-:Y:S01]  /*86a0*/  SHF.R.U64 R60, R60, 0x3, RZ ;  /* 0x000000033c3c7819 */ /* 0x000fe200000012ff */
[----:B------:R-:W5:Y:S01]  /*86b0*/  LD.E.128 R36, desc[UR40][R36.64] ;  /* 0x0000002824247980 */ /* 0x000f62000c101d00 */
[----:B------:R-:W-:-:S02]  /*86c0*/  SHF.R.U64 R64, R64, 0x3, RZ ;  /* 0x0000000340407819 */ /* 0x000fc400000012ff */
[----:B------:R-:W-:Y:S01]  /*86d0*/  SHF.R.U64 R68, R68, 0x3, RZ ;  /* 0x0000000344447819 */ /* 0x000fe200000012ff */
[----:B------:R-:W5:Y:S01]  /*86e0*/  LD.E.128 R40, desc[UR40][R40.64] ;  /* 0x0000002828287980 */ /* 0x000f62000c101d00 */
[----:B------:R-:W-:Y:S01]  /*86f0*/  SHF.R.U64 R7, R7, 0x3, RZ ;  /* 0x0000000307077819 */ /* 0x000fe200000012ff */
[C---:B------:R-:W-:Y:S01]  /*8700*/  IMAD.WIDE.U32 R20, R3.reuse, UR10, R20 ;  /* 0x0000000a03147c25 */ /* 0x040fe2000f8e0014 */
[----:B------:R-:W-:Y:S01]  /*8710*/  LOP3.LUT R52, R52, R53, RZ, 0x3c, !PT ;  /* 0x0000003534347212 */ /* 0x000fe200078e3cff */
[----:B------:R-:W5:Y:S01]  /*8720*/  LD.E.128 R44, desc[UR40][R44.64] ;  /* 0x000000282c2c7980 */ /* 0x000f62000c101d00 */
[----:B------:R-:W-:Y:S01]  /*8730*/  LOP3.LUT R56, R56, R57, RZ, 0x3c, !PT ;  /* 0x0000003938387212 */ /* 0x000fe200078e3cff */
[----:B------:R-:W-:Y:S01]  /*8740*/  IMAD R79, R3, UR11, R76 ;  /* 0x0000000b034f7c24 */ /* 0x000fe2000f8e024c */
[----:B------:R-:W-:Y:S01]  /*8750*/  LOP3.LUT R60, R60, R61, RZ, 0x3c, !PT ;  /* 0x0000003d3c3c7212 */ /* 0x000fe200078e3cff */
[--C-:B------:R-:W-:Y:S01]  /*8760*/  IMAD.X R53, RZ, RZ, R5.reuse, P0 ;  /* 0x000000ffff357224 */ /* 0x100fe200000e0605 */
[----:B------:R-:W-:Y:S01]  /*8770*/  LOP3.LUT R64, R64, R65, RZ, 0x3c, !PT ;  /* 0x0000004140407212 */ /* 0x000fe200078e3cff */
[--C-:B------:R-:W-:Y:S01]  /*8780*/  IMAD.X R57, RZ, RZ, R5.reuse, P6 ;  /* 0x000000ffff397224 */ /* 0x100fe200030e0605 */
[----:B------:R-:W-:Y:S01]  /*8790*/  LOP3.LUT R68, R68, R69, RZ, 0x3c, !PT ;  /* 0x0000004544447212 */ /* 0x000fe200078e3cff */
[--C-:B------:R-:W-:Y:S01]  /*87a0*/  IMAD.X R61, RZ, RZ, R5.reuse, P5 ;  /* 0x000000ffff3d7224 */ /* 0x100fe200028e0605 */
[----:B------:R-:W-:Y:S01]  /*87b0*/  LOP3.LUT R4, R7, R4, RZ, 0x3c, !PT ;  /* 0x0000000407047212 */ /* 0x000fe200078e3cff */
[----:B------:R-:W-:Y:S01]  /*87c0*/  IMAD.X R65, RZ, RZ, R5, P4 ;  /* 0x000000ffff417224 */ /* 0x000fe200020e0605 */
[----:B------:R-:W-:Y:S01]  /*87d0*/  SHF.R.S32.HI R3, RZ, 0x1f, R77 ;  /* 0x0000001fff037819 */ /* 0x000fe2000001144d */
[----:B------:R-:W-:Y:S01]  /*87e0*/  IMAD.X R69, RZ, RZ, R5, P3 ;  /* 0x000000ffff457224 */ /* 0x000fe200018e0605 */
[----:B------:R-:W-:Y:S01]  /*87f0*/  ULDC.64 UR10, c[0x0][0xad8] ;  /* 0x0002b600000a7ab9 */ /* 0x000fe20000000a00 */
[----:B------:R-:W-:Y:S01]  /*8800*/  IMAD.IADD R21, R21, 0x1, R79 ;  /* 0x0000000115157824 */ /* 0x000fe200078e024f */
[----:B------:R-:W5:Y:S01]  /*8810*/  LD.E.128 R4, desc[UR40][R4.64] ;  /* 0x0000002804047980 */ /* 0x000f62000c101d00 */
[----:B------:R-:W-:-:S03]  /*8820*/  IMAD R76, R3, UR10, RZ ;  /* 0x0000000a034c7c24 */ /* 0x000fc6000f8e02ff */
[----:B------:R-:W5:Y:S01]  /*8830*/  LD.E.128 R48, desc[UR40][R48.64] ;  /* 0x0000002830307980 */ /* 0x000f62000c101d00 */
[----:B------:R-:W-:-:S03]  /*8840*/  IMAD R3, R77, UR11, R76 ;  /* 0x0000000b4d037c24 */ /* 0x000fc6000f8e024c */
[----:B------:R-:W5:Y:S01]  /*8850*/  LD.E.128 R52, desc[UR40][R52.64] ;  /* 0x0000002834347980 */ /* 0x000f62000c101d00 */
[----:B------:R-:W-:Y:S01]  /*8860*/  IMAD.WIDE.U32 R20, R77, UR10, R20 ;  /* 0x0000000a4d147c25 */ /* 0x000fe2000f8e0014 */
[----:B------:R-:W-:Y:S02]  /*8870*/  ULDC.64 UR10, c[0x0][0xa80] ;  /* 0x0002a000000a7ab9 */ /* 0x000fe40000000a00 */
[----:B------:R-:W5:Y:S04]  /*8880*/  LD.E.128 R56, desc[UR40][R56.64] ;  /* 0x0000002838387980 */ /* 0x000f68000c101d00 */
[----:B------:R-:W5:Y:S04]  /*8890*/  LD.E.128 R60, desc[UR40][R60.64] ;  /* 0x000000283c3c7980 */ /* 0x000f68000c101d00 */
[----:B------:R-:W5:Y:S04]  /*88a0*/  LD.E.128 R64, desc[UR40][R64.64] ;  /* 0x0000002840407980 */ /* 0x000f68000c101d00 */
[----:B------:R-:W5:Y:S04]  /*88b0*/  LD.E.128 R68, desc[UR40][R68.64] ;  /* 0x0000002844447980 */ /* 0x000f68000c101d00 */
[----:B------:R-:W5:Y:S01]  /*88c0*/  LD.E.128 R72, desc[UR40][R72.64] ;  /* 0x0000002848487980 */ /* 0x000f62000c101d00 */
[----:B------:R-:W-:Y:S01]  /*88d0*/  IMAD.U32 R84, RZ, RZ, UR44 ;  /* 0x0000002cff547e24 */ /* 0x000fe2000f8e00ff */
[----:B------:R-:W-:Y:S01]  /*88e0*/  @!PT LDS RZ, [RZ] ;  /* 0x00000000fffff984 */ /* 0x000fe20000000800 */
[----:B------:R-:W-:Y:S01]  /*88f0*/  @!PT LDS RZ, [RZ] ;  /* 0x00000000fffff984 */ /* 0x000fe20000000800 */
[----:B------:R-:W-:Y:S01]  /*8900*/  @!PT LDS RZ, [RZ] ;  /* 0x00000000fffff984 */ /* 0x000fe20000000800 */
[----:B------:R-:W-:Y:S01]  /*8910*/  @!PT LDS RZ, [RZ] ;  /* 0x00000000fffff984 */ /* 0x000fe20000000800 */
[----:B------:R0:W-:Y:S06]  /*8920*/  MEMBAR.ALL.CTA ;  /* 0x0000000000007992 */ /* 0x0001ec0000008000 */
[----:B0-----:R-:W0:Y:S01]  /*8930*/  FENCE.VIEW.ASYNC.S ;  /* 0x00000000000073c6 */ /* 0x001e220000000000 */
[----:B------:R-:W-:Y:S01]  /*8940*/  IMAD.IADD R3, R21, 0x1, R3 ;  /* 0x0000000115037824 */ /* 0x000fe200078e0203 */
[----:B------:R-:W-:Y:S01]  /*8950*/  LEA R82, P2, R20, UR10, 0x1 ;  /* 0x0000000a14527c11 */ /* 0x000fe2000f8408ff */
[----:B------:R-:W-:Y:S01]  /*8960*/  IMAD R84, R84, 0x80, R81 ;  /* 0x0000008054547824 */ /* 0x000fe200078e0251 */
[----:B------:R-:W-:-:S02]  /*8970*/  UIADD3 UR8, UR8, 0x22820, URZ ;  /* 0x0002282008087890 */ /* 0x000fc4000fffe03f */
[----:B------:R-:W-:Y:S02]  /*8980*/  LEA.HI.X R83, R20, UR11, R3, 0x1, P2 ;  /* 0x0000000b14537c11 */ /* 0x000fe400090f0c03 */
[C---:B------:R-:W-:Y:S01]  /*8990*/  ISETP.GE.AND P2, PT, R84.reuse, UR9, PT ;  /* 0x0000000954007c0c */ /* 0x040fe2000bf46270 */
[----:B------:R-:W-:Y:S01]  /*89a0*/  UPRMT UR8, URZ, 0x654, UR8 ;  /* 0x000006543f087896 */ /* 0x000fe20008000008 */
[C---:B------:R-:W-:Y:S02]  /*89b0*/  VIADD R76, R84.reuse, 0x20 ;  /* 0x00000020544c7836 */ /* 0x040fe40000000000 */
[----:B------:R-:W-:Y:S02]  /*89c0*/  VIADD R77, R84, 0x40 ;  /* 0x00000040544d7836 */ /* 0x000fe40000000000 */
[C---:B------:R-:W-:Y:S02]  /*89d0*/  VIADD R86, R0.reuse, 0x40 ;  /* 0x0000004000567836 */ /* 0x040fe40000000000 */
[----:B------:R-:W-:-:S02]  /*89e0*/  VIADD R88, R0, 0x80 ;  /* 0x0000008000587836 */ /* 0x000fc40000000000 */
[----:B------:R-:W-:Y:S01]  /*89f0*/  VIADD R90, R0, 0xc0 ;  /* 0x000000c0005a7836 */ /* 0x000fe20000000000 */
[----:B0-----:R0:W1:Y:S01]  /*8a00*/  SHFL.IDX PT, R81, R82, RZ, 0x181f ;  /* 0x00181fff52517589 */ /* 0x00106200000e0000 */
[----:B------:R-:W-:Y:S03]  /*8a10*/  BSSY B1, `(.L_x_386) ;  /* 0x000001b000017945 */ /* 0x000fe60003800000 */
[----:B------:R0:W2:Y:S01]  /*8a20*/  SHFL.IDX PT, R3, R83, RZ, 0x181f ;  /* 0x00181fff53037589 */ /* 0x0000a200000e0000 */
[----:B------:R-:W-:Y:S01]  /*8a30*/  SYNCS.ARRIVE.TRANS64.RED.A1T0 RZ, [UR8], RZ ;  /* 0x000000ffffff79a7 */ /* 0x000fe20008100408 */
[----:B------:R-:W-:Y:S02]  /*8a40*/  ISETP.GE.AND P1, PT, R76, UR9, PT ;  /* 0x000000094c007c0c */ /* 0x000fe4000bf26270 */
[----:B------:R-:W-:Y:S02]  /*8a50*/  ISETP.GE.AND P0, PT, R77, UR9, PT ;  /* 0x000000094d007c0c */ /* 0x000fe4000bf06270 */
[----:B------:R-:W-:-:S02]  /*8a60*/  SHF.R.S32.HI R91, RZ, 0x1f, R0 ;  /* 0x0000001fff5b7819 */ /* 0x000fc40000011400 */
[----:B------:R-:W-:Y:S02]  /*8a70*/  SHF.R.S32.HI R85, RZ, 0x1f, R86 ;  /* 0x0000001fff557819 */ /* 0x000fe40000011456 */
[----:B------:R-:W-:Y:S02]  /*8a80*/  SHF.R.S32.HI R87, RZ, 0x1f, R88 ;  /* 0x0000001fff577819 */ /* 0x000fe40000011458 */
[----:B------:R-:W-:Y:S01]  /*8a90*/  SHF.R.S32.HI R89, RZ, 0x1f, R90 ;  /* 0x0000001fff597819 */ /* 0x000fe2000001145a */
[----:B0-----:R-:W-:Y:S06]  /*8aa0*/  @P2 BRA `(.L_x_387) ;  /* 0x0000000000442947 */ /* 0x001fec0003800000 */
[----:B------:R-:W-:Y:S02]  /*8ab0*/  ULDC UR4, c[0x0][0xac8] ;  /* 0x0002b20000047ab9 */ /* 0x000fe40000000800 */
[----:B------:R-:W-:Y:S02]  /*8ac0*/  ISETP.GE.AND P5, PT, R0, UR4, PT ;  /* 0x0000000400007c0c */ /* 0x000fe4000bfa6270 */
[----:B------:R-:W-:Y:S02]  /*8ad0*/  ISETP.GE.AND P4, PT, R86, UR4, PT ;  /* 0x0000000456007c0c */ /* 0x000fe4000bf86270 */
[----:B------:R-:W-:Y:S02]  /*8ae0*/  ISETP.GE.AND P3, PT, R88, UR4, PT ;  /* 0x0000000458007c0c */ /* 0x000fe4000bf66270 */
[----:B------:R-:W-:-:S07]  /*8af0*/  ISETP.GE.AND P2, PT, R90, UR4, PT ;  /* 0x000000045a007c0c */ /* 0x000fce000bf46270 */
[----:B-1----:R-:W-:-:S04]  /*8b00*/  @!P5 LEA R20, P6, R0, R81, 0x1 ;  /* 0x000000510014d211 */ /* 0x002fc800078c08ff */
[----:B--2---:R-:W-:Y:S02]  /*8b10*/  @!P5 LEA.HI.X R21, R0, R3, R91, 0x1, P6 ;  /* 0x000000030015d211 */ /* 0x004fe400030f0c5b */
[----:B------:R-:W-:-:S03]  /*8b20*/  @!P4 LEA R76, P6, R86, R81, 0x1 ;  /* 0x00000051564cc211 */ /* 0x000fc600078c08ff */
[----:B-----5:R0:W-:Y:S01]  /*8b30*/  @!P5 ST.E.128 desc[UR40][R20.64], R4 ;  /* 0x000000041400d985 */ /* 0x0201e2000c101d28 */
[----:B------:R-:W-:Y:S02]  /*8b40*/  @!P4 LEA.HI.X R77, R86, R3, R85, 0x1, P6 ;  /* 0x00000003564dc211 */ /* 0x000fe400030f0c55 */
[----:B------:R-:W-:-:S03]  /*8b50*/  @!P3 LEA R78, P6, R88, R81, 0x1 ;  /* 0x00000051584eb211 */ /* 0x000fc600078c08ff */
[----:B------:R0:W-:Y:S01]  /*8b60*/  @!P4 ST.E.128 desc[UR40][R76.64], R28 ;  /* 0x0000001c4c00c985 */ /* 0x0001e2000c101d28 */
[----:B------:R-:W-:Y:S02]  /*8b70*/  @!P3 LEA.HI.X R79, R88, R3, R87, 0x1, P6 ;  /* 0x00000003584fb211 */ /* 0x000fe400030f0c57 */
[----:B------:R-:W-:-:S03]  /*8b80*/  @!P2 LEA R80, P6, R90, R81, 0x1 ;  /* 0x000000515a50a211 */ /* 0x000fc600078c08ff */
[----:B------:R0:W-:Y:S01]  /*8b90*/  @!P3 ST.E.128 desc[UR40][R78.64], R44 ;  /* 0x0000002c4e00b985 */ /* 0x0001e2000c101d28 */
[----:B------:R-:W-:-:S05]  /*8ba0*/  @!P2 LEA.HI.X R81, R90, R3, R89, 0x1, P6 ;  /* 0x000000035a51a211 */ /* 0x000fca00030f0c59 */
[----:B------:R0:W-:Y:S04]  /*8bb0*/  @!P2 ST.E.128 desc[UR40][R80.64], R60 ;  /* 0x0000003c5000a985 */ /* 0x0001e8000c101d28 */
.L_x_387:
[----:B------:R-:W-:Y:S05]  /*8bc0*/  BSYNC B1 ;  /* 0x0000000000017941 */ /* 0x000fea0003800000 */
.L_x_386:
[----:B--2---:R2:W3:Y:S01]  /*8bd0*/  SHFL.IDX PT, R3, R83, 0x1, 0x181f ;  /* 0x00381f0053037f89 */ /* 0x0044e200000e0000 */
[----:B------:R-:W-:Y:S03]  /*8be0*/  BSSY B1, `(.L_x_388) ;  /* 0x0000014000017945 */ /* 0x000fe60003800000 */
[----:B0----5:R2:W0:Y:S01]  /*8bf0*/  SHFL.IDX PT, R29, R82, 0x1, 0x181f ;  /* 0x00381f00521d7f89 */ /* 0x02142200000e0000 */
[----:B------:R-:W-:Y:S05]  /*8c00*/  @P1 BRA `(.L_x_389) ;  /* 0x0000000000441947 */ /* 0x000fea0003800000 */
[----:B------:R-:W-:Y:S02]  /*8c10*/  ULDC UR4, c[0x0][0xac8] ;  /* 0x0002b20000047ab9 */ /* 0x000fe40000000800 */
[----:B------:R-:W-:Y:S02]  /*8c20*/  ISETP.GE.AND P4, PT, R0, UR4, PT ;  /* 0x0000000400007c0c */ /* 0x000fe4000bf86270 */
[----:B------:R-:W-:Y:S02]  /*8c30*/  ISETP.GE.AND P3, PT, R86, UR4, PT ;  /* 0x0000000456007c0c */ /* 0x000fe4000bf66270 */
[----:B------:R-:W-:Y:S02]  /*8c40*/  ISETP.GE.AND P2, PT, R88, UR4, PT ;  /* 0x0000000458007c0c */ /* 0x000fe4000bf46270 */
[----:B------:R-:W-:-:S07]  /*8c50*/  ISETP.GE.AND P1, PT, R90, UR4, PT ;  /* 0x000000045a007c0c */ /* 0x000fce000bf26270 */
[-C--:B0-----:R-:W-:Y:S02]  /*8c60*/  @!P4 LEA R4, P6, R0, R29.reuse, 0x1 ;  /* 0x0000001d0004c211 */ /* 0x081fe400078c08ff */
[----:B------:R-:W-:Y:S02]  /*8c70*/  @!P3 LEA R6, P5, R86, R29, 0x1 ;  /* 0x0000001d5606b211 */ /* 0x000fe400078a08ff */
[----:B---3--:R-:W-:Y:S02]  /*8c80*/  @!P4 LEA.HI.X R5, R0, R3, R91, 0x1, P6 ;  /* 0x000000030005c211 */ /* 0x008fe400030f0c5b */
[----:B------:R-:W-:Y:S02]  /*8c90*/  @!P2 LEA R20, P6, R88, R29, 0x1 ;  /* 0x0000001d5814a211 */ /* 0x000fe400078c08ff */
[----:B------:R-:W-:Y:S01]  /*8ca0*/  @!P3 LEA.HI.X R7, R86, R3, R85, 0x1, P5 ;  /* 0x000000035607b211 */ /* 0x000fe200028f0c55 */
[----:B------:R4:W-:Y:S01]  /*8cb0*/  @!P4 ST.E.128 desc[UR40][R4.64], R8 ;  /* 0x000000080400c985 */ /* 0x0009e2000c101d28 */
[----:B------:R-:W-:-:S02]  /*8cc0*/  @!P1 LEA R28, P5, R90, R29, 0x1 ;  /* 0x0000001d5a1c9211 */ /* 0x000fc400078a08ff */
[-C--:B------:R-:W-:Y:S01]  /*8cd0*/  @!P2 LEA.HI.X R21, R88, R3.reuse, R87, 0x1, P6 ;  /* 0x000000035815a211 */ /* 0x080fe200030f0c57 */
[----:B------:R4:W-:Y:S01]  /*8ce0*/  @!P3 ST.E.128 desc[UR40][R6.64], R32 ;  /* 0x000000200600b985 */ /* 0x0009e2000c101d28 */
[----:B------:R-:W-:-:S03]  /*8cf0*/  @!P1 LEA.HI.X R29, R90, R3, R89, 0x1, P5 ;  /* 0x000000035a1d9211 */ /* 0x000fc600028f0c59 */
[----:B------:R4:W-:Y:S04]  /*8d00*/  @!P2 ST.E.128 desc[UR40][R20.64], R48 ;  /* 0x000000301400a985 */ /* 0x0009e8000c101d28 */
[----:B------:R4:W-:Y:S02]  /*8d10*/  @!P1 ST.E.128 desc[UR40][R28.64], R64 ;  /* 0x000000401c009985 */ /* 0x0009e4000c101d28 */
.L_x_389:
[----:B------:R-:W-:Y:S05]  /*8d20*/  BSYNC B1 ;  /* 0x0000000000017941 */ /* 0x000fea0003800000 */
.L_x_388:
[----:B---3--:R3:W0:Y:S01]  /*8d30*/  SHFL.IDX PT, R3, R83, 0x2, 0x181f ;  /* 0x00581f0053037f89 */ /* 0x00862200000e0000 */
[----:B------:R-:W-:Y:S03]  /*8d40*/  BSSY B1, `(.L_x_390) ;  /* 0x0000014000017945 */ /* 0x000fe60003800000 */
[----:B----4-:R3:W4:Y:S01]  /*8d50*/  SHFL.IDX PT, R11, R82, 0x2, 0x181f ;  /* 0x00581f00520b7f89 */ /* 0x01072200000e0000 */
[----:B------:R-:W-:Y:S05]  /*8d60*/  @P0 BRA `(.L_x_391) ;  /* 0x0000000000440947 */ /* 0x000fea0003800000 */
[----:B------:R-:W-:Y:S02]  /*8d70*/  ULDC UR4, c[0x0][0xac8] ;  /* 0x0002b20000047ab9 */ /* 0x000fe40000000800 */
[----:B------:R-:W-:Y:S02]  /*8d80*/  ISETP.GE.AND P3, PT, R0, UR4, PT ;  /* 0x0000000400007c0c */ /* 0x000fe4000bf66270 */
[----:B------:R-:W-:Y:S02]  /*8d90*/  ISETP.GE.AND P2, PT, R86, UR4, PT ;  /* 0x0000000456007c0c */ /* 0x000fe4000bf46270 */
[----:B------:R-:W-:Y:S02]  /*8da0*/  ISETP.GE.AND P1, PT, R88, UR4, PT ;  /* 0x0000000458007c0c */ /* 0x000fe4000bf26270 */
[----:B------:R-:W-:-:S07]  /*8db0*/  ISETP.GE.AND P0, PT, R90, UR4, PT ;  /* 0x000000045a007c0c */ /* 0x000fce000bf06270 */
[-C--:B----4-:R-:W-:Y:S02]  /*8dc0*/  @!P3 LEA R4, P6, R0, R11.reuse, 0x1 ;  /* 0x0000000b0004b211 */ /* 0x090fe400078c08ff */
[-C--:B------:R-:W-:Y:S02]  /*8dd0*/  @!P2 LEA R6, P5, R86, R11.reuse, 0x1 ;  /* 0x0000000b5606a211 */ /* 0x080fe400078a08ff */
[----:B------:R-:W-:Y:S02]  /*8de0*/  @!P1 LEA R8, P4, R88, R11, 0x1 ;  /* 0x0000000b58089211 */ /* 0x000fe400078808ff */
[----:B0-----:R-:W-:Y:S02]  /*8df0*/  @!P3 LEA.HI.X R5, R0, R3, R91, 0x1, P6 ;  /* 0x000000030005b211 */ /* 0x001fe400030f0c5b */
[----:B------:R-:W-:Y:S02]  /*8e00*/  @!P0 LEA R10, P6, R90, R11, 0x1 ;  /* 0x0000000b5a0a8211 */ /* 0x000fe400078c08ff */
[-C--:B------:R-:W-:Y:S01]  /*8e10*/  @!P2 LEA.HI.X R7, R86, R3.reuse, R85, 0x1, P5 ;  /* 0x000000035607a211 */ /* 0x080fe200028f0c55 */
[----:B------:R0:W-:Y:S01]  /*8e20*/  @!P3 ST.E.128 desc[UR40][R4.64], R12 ;  /* 0x0000000c0400b985 */ /* 0x0001e2000c101d28 */
[----:B------:R-:W-:-:S02]  /*8e30*/  @!P1 LEA.HI.X R9, R88, R3, R87, 0x1, P4 ;  /* 0x0000000358099211 */ /* 0x000fc400020f0c57 */
[----:B------:R-:W-:Y:S01]  /*8e40*/  @!P0 LEA.HI.X R11, R90, R3, R89, 0x1, P6 ;  /* 0x000000035a0b8211 */ /* 0x000fe200030f0c59 */
[----:B------:R0:W-:Y:S04]  /*8e50*/  @!P2 ST.E.128 desc[UR40][R6.64], R36 ;  /* 0x000000240600a985 */ /* 0x0001e8000c101d28 */
[----:B------:R0:W-:Y:S04]  /*8e60*/  @!P1 ST.E.128 desc[UR40][R8.64], R52 ;  /* 0x0000003408009985 */ /* 0x0001e8000c101d28 */
[----:B------:R0:W-:Y:S02]  /*8e70*/  @!P0 ST.E.128 desc[UR40][R10.64], R68 ;  /* 0x000000440a008985 */ /* 0x0001e4000c101d28 */
.L_x_391:
[----:B------:R-:W-:Y:S05]  /*8e80*/  BSYNC B1 ;  /* 0x0000000000017941 */ /* 0x000fea0003800000 */
.L_x_390:
[----:B0-----:R-:W-:Y:S01]  /*8e90*/  VIADD R3, R84, 0x60 ;  /* 0x0000006054037836 */ /* 0x001fe20000000000 */
[----:B--23--:R-:W0:Y:S04]  /*8ea0*/  SHFL.IDX PT, R83, R83, 0x3, 0x181f ;  /* 0x00781f0053537f89 */ /* 0x00ce2800000e0000 */
[----:B------:R-:W-:Y:S01]  /*8eb0*/  ISETP.GE.AND P0, PT, R3, UR9, PT ;  /* 0x0000000903007c0c */ /* 0x000fe2000bf06270 */
[----:B----4-:R2:W3:-:S12]  /*8ec0*/  SHFL.IDX PT, R11, R82, 0x3, 0x181f ;  /* 0x00781f00520b7f89 */ /* 0x0104d800000e0000 */
[----:B--2---:R-:W-:Y:S05]  /*8ed0*/  @P0 BRA `(.L_x_392) ;  /* 0x0000002400740947 */ /* 0x004fea0003800000 */
[----:B------:R-:W-:Y:S02]  /*8ee0*/  ULDC UR4, c[0x0][0xac8] ;  /* 0x0002b20000047ab9 */ /* 0x000fe40000000800 */
[----:B------:R-:W-:Y:S02]  /*8ef0*/  ISETP.GE.AND P3, PT, R0, UR4, PT ;  /* 0x0000000400007c0c */ /* 0x000fe4000bf66270 */
[----:B------:R-:W-:Y:S02]  /*8f00*/  ISETP.GE.AND P4, PT, R86, UR4, PT ;  /* 0x0000000456007c0c */ /* 0x000fe4000bf86270 */
[----:B------:R-:W-:-:S09]  /*8f10*/  ISETP.GE.AND P5, PT, R88, UR4, PT ;  /* 0x0000000458007c0c */ /* 0x000fd2000bfa6270 */
[-C--:B---3--:R-:W-:Y:S02]  /*8f20*/  @!P3 LEA R4, P0, R0, R11.reuse, 0x1 ;  /* 0x0000000b0004b211 */ /* 0x088fe400078008ff */
[-C--:B------:R-:W-:Y:S02]  /*8f30*/  @!P4 LEA R6, P1, R86, R11.reuse, 0x1 ;  /* 0x0000000b5606c211 */ /* 0x080fe400078208ff */
[----:B------:R-:W-:Y:S02]  /*8f40*/  @!P5 LEA R8, P2, R88, R11, 0x1 ;  /* 0x0000000b5808d211 */ /* 0x000fe400078408ff */
[-C--:B0-----:R-:W-:Y:S02]  /*8f50*/  @!P3 LEA.HI.X R5, R0, R83.reuse, R91, 0x1, P0 ;  /* 0x000000530005b211 */ /* 0x081fe400000f0c5b */
[-C--:B------:R-:W-:Y:S02]  /*8f60*/  @!P4 LEA.HI.X R7, R86, R83.reuse, R85, 0x1, P1 ;  /* 0x000000535607c211 */ /* 0x080fe400008f0c55 */
[----:B------:R-:W-:Y:S01]  /*8f70*/  @!P5 LEA.HI.X R9, R88, R83, R87, 0x1, P2 ;  /* 0x000000535809d211 */ /* 0x000fe200010f0c57 */
[----:B------:R0:W-:Y:S01]  /*8f80*/  @!P3 ST.E.128 desc[UR40][R4.64], R24 ;  /* 0x000000180400b985 */ /* 0x0001e2000c101d28 */
[----:B------:R-:W-:-:S03]  /*8f90*/  ISETP.GE.AND P0, PT, R90, UR4, PT ;  /* 0x000000045a007c0c */ /* 0x000fc6000bf06270 */
[----:B------:R0:W-:Y:S04]  /*8fa0*/  @!P4 ST.E.128 desc[UR40][R6.64], R40 ;  /* 0x000000280600c985 */ /* 0x0001e8000c101d28 */
[----:B------:R0:W-:Y:S06]  /*8fb0*/  @!P5 ST.E.128 desc[UR40][R8.64], R56 ;  /* 0x000000380800d985 */ /* 0x0001ec000c101d28 */
[----:B------:R-:W-:Y:S05]  /*8fc0*/  @P0 BRA `(.L_x_392) ;  /* 0x0000002400380947 */ /* 0x000fea0003800000 */
[----:B0-----:R-:W-:-:S04]  /*8fd0*/  LEA R4, P0, R90, R11, 0x1 ;  /* 0x0000000b5a047211 */ /* 0x001fc800078008ff */
[----:B------:R-:W-:-:S05]  /*8fe0*/  LEA.HI.X R5, R90, R83, R89, 0x1, P0 ;  /* 0x000000535a057211 */ /* 0x000fca00000f0c59 */
[----:B------:R0:W-:Y:S01]  /*8ff0*/  ST.E.128 desc[UR40][R4.64], R72 ;  /* 0x0000004804007985 */ /* 0x0001e2000c101d28 */
[----:B------:R-:W-:Y:S05]  /*9000*/  BRA `(.L_x_392) ;  /* 0x0000002400287947 */ /* 0x000fea0003800000 */
.L_x_385:
[----:B------:R-:W-:Y:S01]  /*9010*/  ULDC.64 UR14, c[0x0][0xb08] ;  /* 0x0002c200000e7ab9 */ /* 0x000fe20000000a00 */
[----:B------:R-:W-:Y:S01]  /*9020*/  IMAD.MOV.U32 R3, RZ, RZ, R12 ;  /* 0x000000ffff037224 */ /* 0x000fe200078e000c */
[----:B------:R-:W-:Y:S01]  /*9030*/  UIMAD UR12, UR16, UR14, URZ ;  /* 0x0000000e100c72a4 */ /* 0x000fe2000f8e023f */
[----:B------:R-:W-:Y:S01]  /*9040*/  ISETP.GE.AND P0, PT, R13, UR9, PT ;  /* 0x000000090d007c0c */ /* 0x000fe2000bf06270 */
[----:B------:R-:W-:Y:S01]  /*9050*/  UIMAD.WIDE.U32 UR10, UR4, UR14, URZ ;  /* 0x0000000e040a72a5 */ /* 0x000fe2000f8e003f */
[----:B------:R-:W-:Y:S01]  /*9060*/  BSSY B1, `(.L_x_393) ;  /* 0x00000c0000017945 */ /* 0x000fe20003800000 */
[----:B------:R-:W-:Y:S01]  /*9070*/  UIMAD UR12, UR4, UR15, UR12 ;  /* 0x0000000f040c72a4 */ /* 0x000fe2000f8e020c */
[----:B------:R-:W-:Y:S01]  /*9080*/  SHF.R.S32.HI R152, RZ, 0x1f, R210 ;  /* 0x0000001fff987819 */ /* 0x000fe200000114d2 */
[----:B------:R-:W-:Y:S01]  /*9090*/  USHF.R.S32.HI UR4, URZ, 0x1f, UR46 ;  /* 0x0000001f3f047899 */ /* 0x000fe2000801142e */
[----:B------:R-:W-:Y:S01]  /*90a0*/  SHF.R.S32.HI R153, RZ, 0x1f, R211 ;  /* 0x0000001fff997819 */ /* 0x000fe200000114d3 */
[----:B------:R-:W-:Y:S01]  /*90b0*/  UIADD3 UR11, UR11, UR12, URZ ;  /* 0x0000000c0b0b7290 */ /* 0x000fe2000fffe03f */
[----:B------:R-:W-:Y:S01]  /*90c0*/  SHF.R.S32.HI R154, RZ, 0x1f, R212 ;  /* 0x0000001fff9a7819 */ /* 0x000fe200000114d4 */
[----:B------:R-:W-:Y:S01]  /*90d0*/  ULDC.64 UR14, c[0x0][0xb40] ;  /* 0x0002d000000e7ab9 */ /* 0x000fe20000000a00 */
[----:B------:R-:W-:Y:S01]  /*90e0*/  ULDC.64 UR12, c[0x0][0xb38] ;  /* 0x0002ce00000c7ab9 */ /* 0x000fe20000000a00 */
[----:B------:R-:W-:Y:S01]  /*90f0*/  UIMAD UR4, UR4, UR14, URZ ;  /* 0x0000000e040472a4 */ /* 0x000fe2000f8e023f */
[----:B------:R-:W-:Y:S01]  /*9100*/  SHF.R.S32.HI R155, RZ, 0x1f, R213 ;  /* 0x0000001fff9b7819 */ /* 0x000fe200000114d5 */
[----:B------:R-:W-:Y:S01]  /*9110*/  UIMAD.WIDE.U32 UR10, UR43, UR12, UR10 ;  /* 0x0000000c2b0a72a5 */ /* 0x000fe2000f8e000a */
[----:B------:R-:W-:Y:S01]  /*9120*/  SHF.R.S32.HI R156, RZ, 0x1f, R214 ;  /* 0x0000001fff9c7819 */ /* 0x000fe200000114d6 */
[----:B------:R-:W-:Y:S01]  /*9130*/  UIMAD UR4, UR46, UR15, UR4 ;  /* 0x0000000f2e0472a4 */ /* 0x000fe2000f8e0204 */
[----:B------:R-:W-:Y:S01]  /*9140*/  SHF.R.S32.HI R157, RZ, 0x1f, R215 ;  /* 0x0000001fff9d7819 */ /* 0x000fe200000114d7 */
[----:B------:R-:W-:Y:S01]  /*9150*/  UIMAD UR11, UR43, UR13, UR11 ;  /* 0x0000000d2b0b72a4 */ /* 0x000fe2000f8e020b */
[----:B------:R-:W-:Y:S01]  /*9160*/  SHF.R.S32.HI R158, RZ, 0x1f, R216 ;  /* 0x0000001fff9e7819 */ /* 0x000fe200000114d8 */
[----:B------:R-:W-:Y:S01]  /*9170*/  @UP1 ULDC UR12, c[0x0][0xbec] ;  /* 0x0002fb00000c1ab9 */ /* 0x000fe20000000800 */
[----:B------:R-:W-:Y:S01]  /*9180*/  UIADD3 UR8, UR8, 0x22820, URZ ;  /* 0x0002282008087890 */ /* 0x000fe2000fffe03f */
[----:B------:R-:W-:Y:S01]  /*9190*/  @P1 IMAD.HI.U32 R4, R12, UR12, RZ ;  /* 0x0000000c0c041c27 */ /* 0x000fe2000f8e00ff */
[----:B------:R-:W-:Y:S01]  /*91a0*/  UIMAD.WIDE.U32 UR10, UR46, UR14, UR10 ;  /* 0x0000000e2e0a72a5 */ /* 0x000fe2000f8e000a */
[----:B------:R-:W-:Y:S01]  /*91b0*/  SHF.R.S32.HI R159, RZ, 0x1f, R217 ;  /* 0x0000001fff9f7819 */ /* 0x000fe200000114d9 */
[----:B------:R-:W-:Y:S01]  /*91c0*/  ULDC.64 UR12, c[0x0][0xb48] ;  /* 0x0002d200000c7ab9 */ /* 0x000fe20000000a00 */
[----:B------:R-:W-:Y:S01]  /*91d0*/  UPRMT UR8, URZ, 0x654, UR8 ;  /* 0x000006543f087896 */ /* 0x000fe20008000008 */
[----:B------:R-:W-:Y:S01]  /*91e0*/  SHF.R.S32.HI R160, RZ, 0x1f, R218 ;  /* 0x0000001fffa07819 */ /* 0x000fe200000114da */
[----:B------:R-:W-:Y:S01]  /*91f0*/  UIADD3 UR11, UR11, UR4, URZ ;  /* 0x000000040b0b7290 */ /* 0x000fe2000fffe03f */
[----:B------:R-:W-:-:S02]  /*9200*/  SHF.R.S32.HI R161, RZ, 0x1f, R219 ;  /* 0x0000001fffa17819 */ /* 0x000fc400000114db */
[----:B------:R-:W-:Y:S01]  /*9210*/  @UP1 ULDC UR4, c[0x0][0xbf0] ;  /* 0x0002fc0000041ab9 */ /* 0x000fe20000000800 */
[----:B------:R-:W-:Y:S01]  /*9220*/  UIMAD.WIDE.U32 UR10, UR42, UR12, UR10 ;  /* 0x0000000c2a0a72a5 */ /* 0x000fe2000f8e000a */
[----:B------:R-:W-:Y:S02]  /*9230*/  @P1 SHF.R.U32.HI R3, RZ, UR4, R4 ;  /* 0x00000004ff031c19 */ /* 0x000fe40008011604 */
[----:B------:R-:W-:Y:S01]  /*9240*/  SYNCS.ARRIVE.TRANS64.RED.A1T0 RZ, [UR8], RZ ;  /* 0x000000ffffff79a7 */ /* 0x000fe20008100408 */
[----:B------:R-:W-:Y:S01]  /*9250*/  UIMAD UR42, UR42, UR13, UR11 ;  /* 0x0000000d2a2a72a4 */ /* 0x000fe2000f8e020b */
[--C-:B------:R-:W-:Y:S01]  /*9260*/  SHF.R.S32.HI R4, RZ, 0x1f, R3.reuse ;  /* 0x0000001fff047819 */ /* 0x100fe20000011403 */
[----:B------:R-:W-:Y:S01]  /*9270*/  IMAD.MOV R7, RZ, RZ, -R3 ;  /* 0x000000ffff077224 */ /* 0x000fe200078e0a03 */
[----:B------:R-:W-:Y:S01]  /*9280*/  ULDC.64 UR12, c[0x0][0xb30] ;  /* 0x0002cc00000c7ab9 */ /* 0x000fe20000000a00 */
[----:B------:R-:W-:Y:S01]  /*9290*/  IMAD.U32 R5, RZ, RZ, UR11 ;  /* 0x0000000bff057e24 */ /* 0x000fe2000f8e00ff */
[----:B------:R-:W-:Y:S01]  /*92a0*/  SHF.R.S32.HI R162, RZ, 0x1f, R220 ;  /* 0x0000001fffa27819 */ /* 0x000fe200000114dc */
[----:B------:R-:W-:Y:S01]  /*92b0*/  IMAD R7, R7, UR20, R12 ;  /* 0x0000001407077c24 */ /* 0x000fe2000f8e020c */
[----:B------:R-:W-:Y:S01]  /*92c0*/  SHF.R.S32.HI R163, RZ, 0x1f, R221 ;  /* 0x0000001fffa37819 */ /* 0x000fe200000114dd */
[----:B------:R-:W-:-:S02]  /*92d0*/  IMAD R6, R4, UR12, RZ ;  /* 0x0000000c04067c24 */ /* 0x000fc4000f8e02ff */
[----:B------:R-:W-:Y:S01]  /*92e0*/  IMAD.U32 R4, RZ, RZ, UR10 ;  /* 0x0000000aff047e24 */ /* 0x000fe2000f8e00ff */
[----:B------:R-:W-:Y:S01]  /*92f0*/  ULDC.64 UR10, c[0x0][0xb28] ;  /* 0x0002ca00000a7ab9 */ /* 0x000fe20000000a00 */
[----:B------:R-:W-:Y:S02]  /*9300*/  IMAD.U32 R5, RZ, RZ, UR42 ;  /* 0x0000002aff057e24 */ /* 0x000fe4000f8e00ff */
[C---:B------:R-:W-:Y:S01]  /*9310*/  IMAD R9, R3.reuse, UR13, R6 ;  /* 0x0000000d03097c24 */ /* 0x040fe2000f8e0206 */
[----:B------:R-:W-:Y:S01]  /*9320*/  SHF.R.S32.HI R6, RZ, 0x1f, R7 ;  /* 0x0000001fff067819 */ /* 0x000fe20000011407 */
[----:B------:R-:W-:-:S04]  /*9330*/  IMAD.WIDE.U32 R4, R3, UR12, R4 ;  /* 0x0000000c03047c25 */ /* 0x000fc8000f8e0004 */
[----:B------:R-:W-:Y:S02]  /*9340*/  IMAD R6, R6, UR10, RZ ;  /* 0x0000000a06067c24 */ /* 0x000fe4000f8e02ff */
[----:B------:R-:W-:Y:S02]  /*9350*/  IMAD.IADD R5, R5, 0x1, R9 ;  /* 0x0000000105057824 */ /* 0x000fe400078e0209 */
[C---:B------:R-:W-:Y:S02]  /*9360*/  IMAD R3, R7.reuse, UR11, R6 ;  /* 0x0000000b07037c24 */ /* 0x040fe4000f8e0206 */
[----:B------:R-:W-:Y:S01]  /*9370*/  IMAD.WIDE.U32 R4, R7, UR10, R4 ;  /* 0x0000000a07047c25 */ /* 0x000fe2000f8e0004 */
[----:B------:R-:W-:-:S03]  /*9380*/  ULDC.64 UR10, c[0x0][0xb00] ;  /* 0x0002c000000a7ab9 */ /* 0x000fc60000000a00 */
[----:B------:R-:W-:Y:S01]  /*9390*/  IMAD.IADD R5, R5, 0x1, R3 ;  /* 0x0000000105057824 */ /* 0x000fe200078e0203 */
[----:B------:R-:W-:-:S04]  /*93a0*/  LEA R3, P1, R4, UR10, 0x2 ;  /* 0x0000000a04037c11 */ /* 0x000fc8000f8210ff */
[----:B------:R-:W-:Y:S02]  /*93b0*/  LEA.HI.X R12, R4, UR11, R5, 0x2, P1 ;  /* 0x0000000b040c7c11 */ /* 0x000fe400088f1405 */
[----:B------:R0:W1:Y:S04]  /*93c0*/  SHFL.IDX PT, R4, R3, RZ, 0x1c1f ;  /* 0x001c1fff03047589 */ /* 0x00006800000e0000 */
[----:B------:R0:W2:Y:S01]  /*93d0*/  SHFL.IDX PT, R5, R12, RZ, 0x1c1f ;  /* 0x001c1fff0c057589 */ /* 0x0000a200000e0000 */
[----:B------:R-:W-:Y:S05]  /*93e0*/  @P0 BRA `(.L_x_394) ;  /* 0x00000008001c0947 */ /* 0x000fea0003800000 */
[----:B------:R-:W-:Y:S01]  /*93f0*/  ULDC UR4, c[0x0][0xac8] ;  /* 0x0002b20000047ab9 */ /* 0x000fe20000000800 */
[----:B------:R-:W-:Y:S01]  /*9400*/  VIADD R13, R2, 0xe8 ;  /* 0x000000e8020d7836 */ /* 0x000fe20000000000 */
[----:B------:R-:W-:Y:S02]  /*9410*/  ISETP.GE.AND P4, PT, R221, UR4, PT ;  /* 0x00000004dd007c0c */ /* 0x000fe4000bf86270 */
[----:B------:R-:W-:Y:S02]  /*9420*/  ISETP.GE.AND P3, PT, R220, UR4, PT ;  /* 0x00000004dc007c0c */ /* 0x000fe4000bf66270 */
[----:B------:R-:W-:Y:S02]  /*9430*/  ISETP.GE.AND P5, PT, R2, UR4, PT ;  /* 0x0000000402007c0c */ /* 0x000fe4000bfa6270 */
[----:B------:R-:W-:Y:S02]  /*9440*/  ISETP.GE.AND P1, PT, R218, UR4, PT ;  /* 0x00000004da007c0c */ /* 0x000fe4000bf26270 */
[----:B------:R-:W-:-:S05]  /*9450*/  ISETP.GE.AND P0, PT, R219, UR4, PT ;  /* 0x00000004db007c0c */ /* 0x000fca000bf06270 */
[CC--:B-1----:R-:W-:Y:S02]  /*9460*/  @!P4 LEA R6, P2, R221.reuse, R4.reuse, 0x2 ;  /* 0x00000004dd06c211 */ /* 0x0c2fe400078410ff */
[----:B------:R-:W-:Y:S02]  /*9470*/  @!P3 LEA R8, P6, R220, R4, 0x2 ;  /* 0x00000004dc08b211 */ /* 0x000fe400078c10ff */
[----:B--2---:R-:W-:Y:S01]  /*9480*/  @!P5 IMAD.WIDE R10, R2, 0x4, R4 ;  /* 0x00000004020ad825 */ /* 0x004fe200078e0204 */
[-C--:B------:R-:W-:Y:S02]  /*9490*/  @!P4 LEA.HI.X R7, R221, R5.reuse, R163, 0x2, P2 ;  /* 0x00000005dd07c211 */ /* 0x080fe400010f14a3 */
[----:B------:R-:W-:Y:S02]  /*94a0*/  ISETP.GE.AND P2, PT, R217, UR4, PT ;  /* 0x00000004d9007c0c */ /* 0x000fe4000bf46270 */
[----:B------:R-:W-:Y:S01]  /*94b0*/  @!P3 LEA.HI.X R9, R220, R5, R162, 0x2, P6 ;  /* 0x00000005dc09b211 */ /* 0x000fe200030f14a2 */
[----:B------:R-:W-:Y:S04]  /*94c0*/  @!P5 ST.E.64 desc[UR40][R10.64], R24 ;  /* 0x000000180a00d985 */ /* 0x000fe8000c101b28 */
[----:B------:R1:W-:Y:S01]  /*94d0*/  @!P4 ST.E.64 desc[UR40][R6.64], R28 ;  /* 0x0000001c0600c985 */ /* 0x0003e2000c101b28 */
[----:B------:R-:W-:-:S03]  /*94e0*/  ISETP.GE.AND P4, PT, R215, UR4, PT ;  /* 0x00000004d7007c0c */ /* 0x000fc6000bf86270 */
[----:B------:R2:W-:Y:S01]  /*94f0*/  @!P3 ST.E.64 desc[UR40][R8.64], R32 ;  /* 0x000000200800b985 */ /* 0x0005e2000c101b28 */
[----:B------:R-:W-:Y:S02]  /*9500*/  ISETP.GE.AND P3, PT, R216, UR4, PT ;  /* 0x00000004d8007c0c */ /* 0x000fe4000bf66270 */
[CC--:B-1----:R-:W-:Y:S01]  /*9510*/  @!P0 LEA R6, P6, R219.reuse, R4.reuse, 0x2 ;  /* 0x00000004db068211 */ /* 0x0c2fe200078c10ff */
[----:B------:R-:W-:Y:S01]  /*9520*/  VIADD R29, R2, 0xf0 ;  /* 0x000000f0021d7836 */ /* 0x000fe20000000000 */
[CC--:B--2---:R-:W-:Y:S02]  /*9530*/  @!P1 LEA R8, P5, R218.reuse, R4.reuse, 0x2 ;  /* 0x00000004da089211 */ /* 0x0c4fe400078a10ff */
[-C--:B------:R-:W-:Y:S02]  /*9540*/  @!P0 LEA.HI.X R7, R219, R5.reuse, R161, 0x2, P6 ;  /* 0x00000005db078211 */ /* 0x080fe400030f14a1 */
[----:B------:R-:W-:Y:S02]  /*9550*/  @!P1 LEA.HI.X R9, R218, R5, R160, 0x2, P5 ;  /* 0x00000005da099211 */ /* 0x000fe400028f14a0 */
[----:B------:R-:W-:Y:S01]  /*9560*/  ISETP.GE.AND P5, PT, R214, UR4, PT ;  /* 0x00000004d6007c0c */ /* 0x000fe2000bfa6270 */
[----:B------:R1:W-:Y:S01]  /*9570*/  @!P0 ST.E.64 desc[UR40][R6.64], R36 ;  /* 0x0000002406008985 */ /* 0x0003e2000c101b28 */
[----:B------:R-:W-:-:S02]  /*9580*/  @!P2 LEA R10, P6, R217, R4, 0x2 ;  /* 0x00000004d90aa211 */ /* 0x000fc400078c10ff */
[----:B------:R-:W-:Y:S01]  /*9590*/  ISETP.GE.AND P0, PT, R213, UR4, PT ;  /* 0x00000004d5007c0c */ /* 0x000fe2000bf06270 */
[----:B------:R2:W-:Y:S01]  /*95a0*/  @!P1 ST.E.64 desc[UR40][R8.64], R40 ;  /* 0x0000002808009985 */ /* 0x0005e2000c101b28 */
[----:B------:R-:W-:Y:S02]  /*95b0*/  @!P2 LEA.HI.X R11, R217, R5, R159, 0x2, P6 ;  /* 0x00000005d90ba211 */ /* 0x000fe400030f149f */
[----:B------:R-:W-:-:S03]  /*95c0*/  ISETP.GE.AND P1, PT, R212, UR4, PT ;  /* 0x00000004d4007c0c */ /* 0x000fc6000bf26270 */
[----:B------:R3:W-:Y:S01]  /*95d0*/  @!P2 ST.E.64 desc[UR40][R10.64], R44 ;  /* 0x0000002c0a00a985 */ /* 0x0007e2000c101b28 */
[CC--:B-1----:R-:W-:Y:S02]  /*95e0*/  @!P3 LEA R6, P6, R216.reuse, R4.reuse, 0x2 ;  /* 0x00000004d806b211 */ /* 0x0c2fe400078c10ff */
[CC--:B--2---:R-:W-:Y:S02]  /*95f0*/  @!P4 LEA R8, P2, R215.reuse, R4.reuse, 0x2 ;  /* 0x00000004d708c211 */ /* 0x0c4fe400078410ff */
[-C--:B------:R-:W-:Y:S02]  /*9600*/  @!P3 LEA.HI.X R7, R216, R5.reuse, R158, 0x2, P6 ;  /* 0x00000005d807b211 */ /* 0x080fe400030f149e */
[----:B------:R-:W-:Y:S02]  /*9610*/  @!P4 LEA.HI.X R9, R215, R5, R157, 0x2, P2 ;  /* 0x00000005d709c211 */ /* 0x000fe400010f149d */
[----:B---3--:R-:W-:Y:S01]  /*9620*/  @!P5 LEA R10, P6, R214, R4, 0x2 ;  /* 0x00000004d60ad211 */ /* 0x008fe200078c10ff */
[----:B------:R1:W-:Y:S01]  /*9630*/  @!P3 ST.E.64 desc[UR40][R6.64], R48 ;  /* 0x000000300600b985 */ /* 0x0003e2000c101b28 */
[----:B------:R-:W-:-:S02]  /*9640*/  ISETP.GE.AND P2, PT, R211, UR4, PT ;  /* 0x00000004d3007c0c */ /* 0x000fc4000bf46270 */
[----:B------:R-:W-:Y:S01]  /*9650*/  @!P5 LEA.HI.X R11, R214, R5, R156, 0x2, P6 ;  /* 0x00000005d60bd211 */ /* 0x000fe200030f149c */
[----:B------:R2:W-:Y:S01]  /*9660*/  @!P4 ST.E.64 desc[UR40][R8.64], R52 ;  /* 0x000000340800c985 */ /* 0x0005e2000c101b28 */
[----:B------:R-:W-:-:S03]  /*9670*/  ISETP.GE.AND P3, PT, R210, UR4, PT ;  /* 0x00000004d2007c0c */ /* 0x000fc6000bf66270 */
[----:B------:R3:W-:Y:S01]  /*9680*/  @!P5 ST.E.64 desc[UR40][R10.64], R56 ;  /* 0x000000380a00d985 */ /* 0x0007e2000c101b28 */
[CC--:B-1----:R-:W-:Y:S02]  /*9690*/  @!P0 LEA R6, P4, R213.reuse, R4.reuse, 0x2 ;  /* 0x00000004d5068211 */ /* 0x0c2fe400078810ff */
[C---:B--2---:R-:W-:Y:S02]  /*96a0*/  @!P1 LEA R8, P5, R212.reuse, R4, 0x2 ;  /* 0x00000004d4089211 */ /* 0x044fe400078a10ff */
[-C--:B------:R-:W-:Y:S02]  /*96b0*/  @!P0 LEA.HI.X R7, R213, R5.reuse, R155, 0x2, P4 ;  /* 0x00000005d5078211 */ /* 0x080fe400020f149b */
[----:B------:R-:W-:Y:S02]  /*96c0*/  ISETP.GE.AND P4, PT, R209, UR4, PT ;  /* 0x00000004d1007c0c */ /* 0x000fe4000bf86270 */
[----:B------:R-:W-:Y:S01]  /*96d0*/  @!P1 LEA.HI.X R9, R212, R5, R154, 0x2, P5 ;  /* 0x00000005d4099211 */ /* 0x000fe200028f149a */
[----:B------:R1:W-:Y:S01]  /*96e0*/  @!P0 ST.E.64 desc[UR40][R6.64], R60 ;  /* 0x0000003c06008985 */ /* 0x0003e2000c101b28 */
[----:B------:R-:W-:-:S02]  /*96f0*/  ISETP.GE.AND P5, PT, R208, UR4, PT ;  /* 0x00000004d0007c0c */ /* 0x000fc4000bfa6270 */
[C---:B---3--:R-:W-:Y:S01]  /*9700*/  @!P2 LEA R10, P6, R211.reuse, R4, 0x2 ;  /* 0x00000004d30aa211 */ /* 0x048fe200078c10ff */
[----:B------:R2:W-:Y:S01]  /*9710*/  @!P1 ST.E.64 desc[UR40][R8.64], R64 ;  /* 0x0000004008009985 */ /* 0x0005e2000c101b28 */
[----:B------:R-:W-:Y:S02]  /*9720*/  ISETP.GE.AND P1, PT, R206, UR4, PT ;  /* 0x00000004ce007c0c */ /* 0x000fe4000bf26270 */
[----:B------:R-:W-:Y:S02]  /*9730*/  @!P2 LEA.HI.X R11, R211, R5, R153, 0x2, P6 ;  /* 0x00000005d30ba211 */ /* 0x000fe400030f1499 */
[----:B------:R-:W-:-:S03]  /*9740*/  ISETP.GE.AND P0, PT, R207, UR4, PT ;  /* 0x00000004cf007c0c */ /* 0x000fc6000bf06270 */
[----:B------:R3:W-:Y:S01]  /*9750*/  @!P2 ST.E.64 desc[UR40][R10.64], R68 ;  /* 0x000000440a00a985 */ /* 0x0007e2000c101b28 */
[CC--:B-1----:R-:W-:Y:S02]  /*9760*/  @!P3 LEA R6, P6, R210.reuse, R4.reuse, 0x2 ;  /* 0x00000004d206b211 */ /* 0x0c2fe400078c10ff */
[CC--:B--2---:R-:W-:Y:S02]  /*9770*/  @!P4 LEA R8, P2, R209.reuse, R4.reuse, 0x2 ;  /* 0x00000004d108c211 */ /* 0x0c4fe400078410ff */
[-C--:B------:R-:W-:Y:S02]  /*9780*/  @!P3 LEA.HI.X R7, R210, R5.reuse, R152, 0x2, P6 ;  /* 0x00000005d207b211 */ /* 0x080fe400030f1498 */
[----:B------:R-:W-:Y:S02]  /*9790*/  @!P4 LEA.HI.X R9, R209, R5, R237, 0x2, P2 ;  /* 0x00000005d109c211 */ /* 0x000fe400010f14ed */
[----:B------:R-:W-:Y:S01]  /*97a0*/  ISETP.GE.AND P2, PT, R205, UR4, PT ;  /* 0x00000004cd007c0c */ /* 0x000fe2000bf46270 */
[----:B------:R-:W-:Y:S01]  /*97b0*/  @!P3 ST.E.64 desc[UR40][R6.64], R72 ;  /* 0x000000480600b985 */ /* 0x000fe2000c101b28 */
[----:B---3--:R-:W-:-:S02]  /*97c0*/  @!P5 LEA R10, P6, R208, R4, 0x2 ;  /* 0x00000004d00ad211 */ /* 0x008fc400078c10ff */
[-C--:B------:R-:W-:Y:S01]  /*97d0*/  @!P1 LEA R20, P3, R206, R4.reuse, 0x2 ;  /* 0x00000004ce149211 */ /* 0x080fe200078610ff */
[----:B------:R1:W-:Y:S01]  /*97e0*/  @!P4 ST.E.64 desc[UR40][R8.64], R76 ;  /* 0x0000004c0800c985 */ /* 0x0003e2000c101b28 */
[-C--:B------:R-:W-:Y:S02]  /*97f0*/  @!P5 LEA.HI.X R11, R208, R5.reuse, R236, 0x2, P6 ;  /* 0x00000005d00bd211 */ /* 0x080fe400030f14ec */
[----:B------:R-:W-:Y:S02]  /*9800*/  @!P0 LEA R14, P6, R207, R4, 0x2 ;  /* 0x00000004cf0e8211 */ /* 0x000fe400078c10ff */
[----:B------:R-:W-:Y:S01]  /*9810*/  ISETP.GE.AND P4, PT, R203, UR4, PT ;  /* 0x00000004cb007c0c */ /* 0x000fe2000bf86270 */
[----:B------:R2:W-:Y:S01]  /*9820*/  @!P5 ST.E.64 desc[UR40][R10.64], R80 ;  /* 0x000000500a00d985 */ /* 0x0005e2000c101b28 */
[----:B------:R-:W-:Y:S02]  /*9830*/  ISETP.GE.AND P5, PT, R204, UR4, PT ;  /* 0x00000004cc007c0c */ /* 0x000fe4000bfa6270 */
[----:B------:R-:W-:-:S02]  /*9840*/  @!P1 LEA.HI.X R21, R206, R5, R234, 0x2, P3 ;  /* 0x00000005ce159211 */ /* 0x000fc400018f14ea */
[----:B------:R-:W-:Y:S02]  /*9850*/  ISETP.GE.AND P3, PT, R202, UR4, PT ;  /* 0x00000004ca007c0c */ /* 0x000fe4000bf66270 */
[----:B------:R-:W-:Y:S02]  /*9860*/  @!P0 LEA.HI.X R15, R207, R5, R235, 0x2, P6 ;  /* 0x00000005cf0f8211 */ /* 0x000fe400030f14eb */
[----:B------:R-:W-:-:S03]  /*9870*/  @!P2 LEA R24, P6, R205, R4, 0x2 ;  /* 0x00000004cd18a211 */ /* 0x000fc600078c10ff */
[----:B------:R3:W-:Y:S01]  /*9880*/  @!P0 ST.E.64 desc[UR40][R14.64], R84 ;  /* 0x000000540e008985 */ /* 0x0007e2000c101b28 */
[-C--:B------:R-:W-:Y:S02]  /*9890*/  @!P2 LEA.HI.X R25, R205, R5.reuse, R233, 0x2, P6 ;  /* 0x00000005cd19a211 */ /* 0x080fe400030f14e9 */
[-C--:B-1----:R-:W-:Y:S01]  /*98a0*/  @!P4 LEA R8, P0, R203, R4.reuse, 0x2 ;  /* 0x00000004cb08c211 */ /* 0x082fe200078010ff */
[----:B------:R1:W-:Y:S01]  /*98b0*/  @!P1 ST.E.64 desc[UR40][R20.64], R88 ;  /* 0x0000005814009985 */ /* 0x0003e2000c101b28 */
[-C--:B------:R-:W-:Y:S02]  /*98c0*/  @!P5 LEA R6, P1, R204, R4.reuse, 0x2 ;  /* 0x00000004cc06d211 */ /* 0x080fe400078210ff */
[----:B--2---:R-:W-:Y:S01]  /*98d0*/  @!P3 LEA R10, P6, R202, R4, 0x2 ;  /* 0x00000004ca0ab211 */ /* 0x004fe200078c10ff */
[----:B------:R2:W-:Y:S01]  /*98e0*/  @!P2 ST.E.64 desc[UR40][R24.64], R92 ;  /* 0x0000005c1800a985 */ /* 0x0005e2000c101b28 */
[----:B------:R-:W-:Y:S02]  /*98f0*/  ISETP.GE.AND P2, PT, R201, UR4, PT ;  /* 0x00000004c9007c0c */ /* 0x000fe4000bf46270 */
[----:B------:R-:W-:-:S02]  /*9900*/  @!P5 LEA.HI.X R7, R204, R5, R232, 0x2, P1 ;  /* 0x00000005cc07d211 */ /* 0x000fc400008f14e8 */
[----:B------:R-:W-:Y:S02]  /*9910*/  ISETP.GE.AND P1, PT, R200, UR4, PT ;  /* 0x00000004c8007c0c */ /* 0x000fe4000bf26270 */
[-C--:B------:R-:W-:Y:S01]  /*9920*/  @!P4 LEA.HI.X R9, R203, R5.reuse, R231, 0x2, P0 ;  /* 0x00000005cb09c211 */ /* 0x080fe200000f14e7 */
[----:B------:R-:W-:Y:S01]  /*9930*/  @!P5 ST.E.64 desc[UR40][R6.64], R96 ;  /* 0x000000600600d985 */ /* 0x000fe2000c101b28 */
[----:B------:R-:W-:Y:S02]  /*9940*/  @!P3 LEA.HI.X R11, R202, R5, R230, 0x2, P6 ;  /* 0x00000005ca0bb211 */ /* 0x000fe400030f14e6 */
[----:B------:R-:W-:Y:S01]  /*9950*/  ISETP.GE.AND P0, PT, R23, UR4, PT ;  /* 0x0000000417007c0c */ /* 0x000fe2000bf06270 */
[----:B------:R4:W-:Y:S01]  /*9960*/  @!P4 ST.E.64 desc[UR40][R8.64], R100 ;  /* 0x000000640800c985 */ /* 0x0009e2000c101b28 */
[----:B------:R-:W-:Y:S02]  /*9970*/  ISETP.GE.AND P4, PT, R19, UR4, PT ;  /* 0x0000000413007c0c */ /* 0x000fe4000bf86270 */
[----:B---3--:R-:W-:Y:S01]  /*9980*/  @!P2 LEA R14, P6, R201, R4, 0x2 ;  /* 0x00000004c90ea211 */ /* 0x008fe200078c10ff */
[----:B------:R3:W-:Y:S01]  /*9990*/  @!P3 ST.E.64 desc[UR40][R10.64], R104 ;  /* 0x000000680a00b985 */ /* 0x0007e2000c101b28 */
[----:B------:R-:W-:-:S02]  /*99a0*/  ISETP.GE.AND P3, PT, R22, UR4, PT ;  /* 0x0000000416007c0c */ /* 0x000fc4000bf66270 */
[CC--:B-1----:R-:W-:Y:S02]  /*99b0*/  @!P1 LEA R20, P5, R200.reuse, R4.reuse, 0x2 ;  /* 0x00000004c8149211 */ /* 0x0c2fe400078a10ff */
[-C--:B------:R-:W-:Y:S02]  /*99c0*/  @!P2 LEA.HI.X R15, R201, R5.reuse, R229, 0x2, P6 ;  /* 0x00000005c90fa211 */ /* 0x080fe400030f14e5 */
[-C--:B------:R-:W-:Y:S02]  /*99d0*/  @!P1 LEA.HI.X R21, R200, R5.reuse, R228, 0x2, P5 ;  /* 0x00000005c8159211 */ /* 0x080fe400028f14e4 */
[-C--:B--2---:R-:W-:Y:S01]  /*99e0*/  @!P0 LEA R24, P6, R23, R4.reuse, 0x2 ;  /* 0x0000000417188211 */ /* 0x084fe200078c10ff */
[----:B------:R-:W-:Y:S01]  /*99f0*/  @!P2 ST.E.64 desc[UR40][R14.64], R108 ;  /* 0x0000006c0e00a985 */ /* 0x000fe2000c101b28 */
[-C--:B----4-:R-:W-:Y:S02]  /*9a00*/  @!P4 LEA R8, P5, R19, R4.reuse, 0x2 ;  /* 0x000000041308c211 */ /* 0x090fe400078a10ff */
[----:B------:R-:W-:Y:S01]  /*9a10*/  @!P0 LEA.HI.X R25, R23, R5, R227, 0x2, P6 ;  /* 0x0000000517198211 */ /* 0x000fe200030f14e3 */
[----:B------:R-:W-:Y:S01]  /*9a20*/  @!P1 ST.E.64 desc[UR40][R20.64], R112 ;  /* 0x0000007014009985 */ /* 0x000fe2000c101b28 */
[----:B------:R-:W-:-:S02]  /*9a30*/  @!P3 LEA R6, P1, R22, R4, 0x2 ;  /* 0x000000041606b211 */ /* 0x000fc400078210ff */
[----:B------:R-:W-:Y:S01]  /*9a40*/  ISETP.GE.AND P2, PT, R18, UR4, PT ;  /* 0x0000000412007c0c */ /* 0x000fe2000bf46270 */
[----:B------:R1:W-:Y:S01]  /*9a50*/  @!P0 ST.E.64 desc[UR40][R24.64], R116 ;  /* 0x0000007418008985 */ /* 0x0003e2000c101b28 */
[-C--:B------:R-:W-:Y:S02]  /*9a60*/  @!P3 LEA.HI.X R7, R22, R5.reuse, R226, 0x2, P1 ;  /* 0x000000051607b211 */ /* 0x080fe400008f14e2 */
[----:B------:R-:W-:Y:S02]  /*9a70*/  ISETP.GE.AND P1, PT, R17, UR4, PT ;  /* 0x0000000411007c0c */ /* 0x000fe4000bf26270 */
[----:B------:R-:W-:Y:S01]  /*9a80*/  @!P4 LEA.HI.X R9, R19, R5, R225, 0x2, P5 ;  /* 0x000000051309c211 */ /* 0x000fe200028f14e1 */
[----:B------:R2:W-:Y:S01]  /*9a90*/  @!P3 ST.E.64 desc[UR40][R6.64], R120 ;  /* 0x000000780600b985 */ /* 0x0005e2000c101b28 */
[----:B------:R-:W-:Y:S02]  /*9aa0*/  ISETP.GE.AND P0, PT, R16, UR4, PT ;  /* 0x0000000410007c0c */ /* 0x000fe4000bf06270 */
[----:B------:R-:W-:Y:S01]  /*9ab0*/  ISETP.GE.AND P3, PT, R29, UR4, PT ;  /* 0x000000041d007c0c */ /* 0x000fe2000bf66270 */
[----:B------:R4:W-:Y:S01]  /*9ac0*/  @!P4 ST.E.64 desc[UR40][R8.64], R124 ;  /* 0x0000007c0800c985 */ /* 0x0009e2000c101b28 */
[----:B------:R-:W-:-:S02]  /*9ad0*/  ISETP.GE.AND P4, PT, R13, UR4, PT ;  /* 0x000000040d007c0c */ /* 0x000fc4000bf86270 */
[-C--:B---3--:R-:W-:Y:S01]  /*9ae0*/  @!P2 LEA R10, P5, R18, R4.reuse, 0x2 ;  /* 0x00000004120aa211 */ /* 0x088fe200078a10ff */
[----:B-1----:R-:W-:Y:S01]  /*9af0*/  VIADD R25, R2, 0xf8 ;  /* 0x000000f802197836 */ /* 0x002fe20000000000 */
[----:B------:R-:W-:Y:S02]  /*9b00*/  SHF.R.S32.HI R21, RZ, 0x1f, R16 ;  /* 0x0000001fff157819 */ /* 0x000fe40000011410 */
[CC--:B------:R-:W-:Y:S02]  /*9b10*/  @!P1 LEA R14, P6, R17.reuse, R4.reuse, 0x2 ;  /* 0x00000004110e9211 */ /* 0x0c0fe400078c10ff */
[-C--:B------:R-:W-:Y:S02]  /*9b20*/  @!P2 LEA.HI.X R11, R18, R5.reuse, R224, 0x2, P5 ;  /* 0x00000005120ba211 */ /* 0x080fe400028f14e0 */
[----:B------:R-:W-:Y:S02]  /*9b30*/  @!P0 LEA R20, P5, R16, R4, 0x2 ;  /* 0x0000000410148211 */ /* 0x000fe400078a10ff */
[----:B------:R-:W-:Y:S01]  /*9b40*/  @!P1 LEA.HI.X R15, R17, R5, R223, 0x2, P6 ;  /* 0x00000005110f9211 */ /* 0x000fe200030f14df */
[----:B------:R3:W-:Y:S01]  /*9b50*/  @!P2 ST.E.64 desc[UR40][R10.64], R128 ;  /* 0x000000800a00a985 */ /* 0x0007e2000c101b28 */
[----:B------:R-:W-:-:S02]  /*9b60*/  ISETP.GE.AND P6, PT, R25, UR4, PT ;  /* 0x0000000419007c0c */ /* 0x000fc4000bfc6270 */
[-C--:B------:R-:W-:Y:S01]  /*9b70*/  @!P0 LEA.HI.X R21, R16, R5.reuse, R21, 0x2, P5 ;  /* 0x0000000510158211 */ /* 0x080fe200028f1415 */
[----:B------:R3:W-:Y:S01]  /*9b80*/  @!P1 ST.E.64 desc[UR40][R14.64], R132 ;  /* 0x000000840e009985 */ /* 0x0007e2000c101b28 */
[----:B--2---:R-:W-:Y:S02]  /*9b90*/  SHF.R.S32.HI R7, RZ, 0x1f, R13 ;  /* 0x0000001fff077819 */ /* 0x004fe4000001140d */
[CC--:B------:R-:W-:Y:S01]  /*9ba0*/  @!P4 LEA R6, P5, R13.reuse, R4.reuse, 0x2 ;  /* 0x000000040d06c211 */ /* 0x0c0fe200078a10ff */
[----:B------:R3:W-:Y:S01]  /*9bb0*/  @!P0 ST.E.64 desc[UR40][R20.64], R136 ;  /* 0x0000008814008985 */ /* 0x0007e2000c101b28 */
[----:B----4-:R-:W-:Y:S02]  /*9bc0*/  SHF.R.S32.HI R9, RZ, 0x1f, R29 ;  /* 0x0000001fff097819 */ /* 0x010fe4000001141d */
[----:B------:R-:W-:Y:S02]  /*9bd0*/  @!P4 LEA.HI.X R7, R13, R5, R7, 0x2, P5 ;  /* 0x000000050d07c211 */ /* 0x000fe400028f1407 */
[----:B------:R-:W-:-:S02]  /*9be0*/  @!P3 LEA R8, P5, R29, R4, 0x2 ;  /* 0x000000041d08b211 */ /* 0x000fc400078a10ff */
[----:B------:R-:W-:Y:S01]  /*9bf0*/  SHF.R.S32.HI R13, RZ, 0x1f, R25 ;  /* 0x0000001fff0d7819 */ /* 0x000fe20000011419 */
[----:B------:R3:W-:Y:S01]  /*9c00*/  @!P4 ST.E.64 desc[UR40][R6.64], R140 ;  /* 0x0000008c0600c985 */ /* 0x0007e2000c101b28 */
[----:B------:R-:W-:Y:S02]  /*9c10*/  @!P3 LEA.HI.X R9, R29, R5, R9, 0x2, P5 ;  /* 0x000000051d09b211 */ /* 0x000fe400028f1409 */
[----:B------:R-:W-:-:S03]  /*9c20*/  @!P6 LEA R4, P5, R25, R4, 0x2 ;  /* 0x000000041904e211 */ /* 0x000fc600078a10ff */
[----:B------:R3:W-:Y:S01]  /*9c30*/  @!P3 ST.E.64 desc[UR40][R8.64], R144 ;  /* 0x000000900800b985 */ /* 0x0007e2000c101b28 */
[----:B------:R-:W-:-:S05]  /*9c40*/  @!P6 LEA.HI.X R5, R25, R5, R13, 0x2, P5 ;  /* 0x000000051905e211 */ /* 0x000fca00028f140d */
[----:B------:R3:W-:Y:S04]  /*9c50*/  @!P6 ST.E.64 desc[UR40][R4.64], R148 ;  /* 0x000000940400e985 */ /* 0x0007e8000c101b28 */
.L_x_394:
[----:B------:R-:W-:Y:S05]  /*9c60*/  BSYNC B1 ;  /* 0x0000000000017941 */ /* 0x000fea0003800000 */
.L_x_393:
[----:B------:R-:W-:Y:S01]  /*9c70*/  ISETP.GE.AND P0, PT, R0, UR9, PT ;  /* 0x0000000900007c0c */ /* 0x000fe2000bf06270 */
[----:B--23--:R2:W3:Y:S04]  /*9c80*/  SHFL.IDX PT, R5, R12, 0x1, 0x1c1f ;  /* 0x003c1f000c057f89 */ /* 0x00c4e800000e0000 */
[----:B-1----:R2:W1:Y:S08]  /*9c90*/  SHFL.IDX PT, R4, R3, 0x1, 0x1c1f ;  /* 0x003c1f0003047f89 */ /* 0x00247000000e0000 */
[----:B--2---:R-:W-:Y:S05]  /*9ca0*/  @P0 BRA `(.L_x_392) ;  /* 0x0000001800000947 */ /* 0x004fea0003800000 */
[----:B------:R-:W-:Y:S01]  /*9cb0*/  ULDC UR4, c[0x0][0xac8] ;  /* 0x0002b20000047ab9 */ /* 0x000fe20000000800 */
[C---:B------:R-:W-:Y:S01]  /*9cc0*/  VIADD R25, R2.reuse, 0xe8 ;  /* 0x000000e802197836 */ /* 0x040fe20000000000 */
[----:B------:R-:W-:Y:S01]  /*9cd0*/  ISETP.GE.AND P5, PT, R221, UR4, PT ;  /* 0x00000004dd007c0c */ /* 0x000fe2000bfa6270 */
[C---:B0-----:R-:W-:Y:S01]  /*9ce0*/  VIADD R3, R2.reuse, 0xf0 ;  /* 0x000000f002037836 */ /* 0x041fe20000000000 */
[----:B------:R-:W-:Y:S02]  /*9cf0*/  ISETP.GE.AND P4, PT, R2, UR4, PT ;  /* 0x0000000402007c0c */ /* 0x000fe4000bf86270 */
[----:B------:R-:W-:Y:S02]  /*9d00*/  ISETP.GE.AND P2, PT, R220, UR4, PT ;  /* 0x00000004dc007c0c */ /* 0x000fe4000bf46270 */
[----:B------:R-:W-:Y:S02]  /*9d10*/  ISETP.GE.AND P1, PT, R219, UR4, PT ;  /* 0x00000004db007c0c */ /* 0x000fe4000bf26270 */
[----:B------:R-:W-:-:S02]  /*9d20*/  ISETP.GE.AND P0, PT, R218, UR4, PT ;  /* 0x00000004da007c0c */ /* 0x000fc4000bf06270 */
[----:B------:R-:W-:-:S03]  /*9d30*/  SHF.R.S32.HI R0, RZ, 0x1f, R25 ;  /* 0x0000001fff007819 */ /* 0x000fc60000011419 */
[CC--:B-1----:R-:W-:Y:S02]  /*9d40*/  @!P5 LEA R8, P3, R221.reuse, R4.reuse, 0x2 ;  /* 0x00000004dd08d211 */ /* 0x0c2fe400078610ff */
[----:B---3--:R-:W-:Y:S02]  /*9d50*/  @!P4 IMAD.WIDE R6, R2, 0x4, R4 ;  /* 0x000000040206c825 */ /* 0x008fe400078e0204 */
[-C--:B------:R-:W-:Y:S02]  /*9d60*/  @!P5 LEA.HI.X R9, R221, R5.reuse, R163, 0x2, P3 ;  /* 0x00000005dd09d211 */ /* 0x080fe400018f14a3 */
[CC--:B------:R-:W-:Y:S01]  /*9d70*/  @!P2 LEA R10, P6, R220.reuse, R4.reuse, 0x2 ;  /* 0x00000004dc0aa211 */ /* 0x0c0fe200078c10ff */
[----:B------:R0:W-:Y:S01]  /*9d80*/  @!P4 ST.E.64 desc[UR40][R6.64], R26 ;  /* 0x0000001a0600c985 */ /* 0x0001e2000c101b28 */
[----:B------:R-:W-:Y:S02]  /*9d90*/  ISETP.GE.AND P3, PT, R217, UR4, PT ;  /* 0x00000004d9007c0c */ /* 0x000fe4000bf66270 */
[----:B------:R-:W-:Y:S01]  /*9da0*/  @!P2 LEA.HI.X R11, R220, R5, R162, 0x2, P6 ;  /* 0x00000005dc0ba211 */ /* 0x000fe200030f14a2 */
[----:B------:R1:W-:Y:S01]  /*9db0*/  @!P5 ST.E.64 desc[UR40][R8.64], R30 ;  /* 0x0000001e0800d985 */ /* 0x0003e2000c101b28 */
[----:B------:R-:W-:-:S02]  /*9dc0*/  @!P1 LEA R12, P5, R219, R4, 0x2 ;  /* 0x00000004db0c9211 */ /* 0x000fc400078a10ff */
[----:B------:R-:W-:Y:S01]  /*9dd0*/  ISETP.GE.AND P4, PT, R216, UR4, PT ;  /* 0x00000004d8007c0c */ /* 0x000fe2000bf86270 */
[----:B------:R2:W-:Y:S01]  /*9de0*/  @!P2 ST.E.64 desc[UR40][R10.64], R34 ;  /* 0x000000220a00a985 */ /* 0x0005e2000c101b28 */
[CC--:B------:R-:W-:Y:S02]  /*9df0*/  @!P0 LEA R14, P6, R218.reuse, R4.reuse, 0x2 ;  /* 0x00000004da0e8211 */ /* 0x0c0fe400078c10ff */
[-C--:B------:R-:W-:Y:S02]  /*9e00*/  @!P1 LEA.HI.X R13, R219, R5.reuse, R161, 0x2, P5 ;  /* 0x00000005db0d9211 */ /* 0x080fe400028f14a1 */
[----:B------:R-:W-:Y:S02]  /*9e10*/  ISETP.GE.AND P5, PT, R215, UR4, PT ;  /* 0x00000004d7007c0c */ /* 0x000fe4000bfa6270 */
[----:B------:R-:W-:Y:S01]  /*9e20*/  @!P0 LEA.HI.X R15, R218, R5, R160, 0x2, P6 ;  /* 0x00000005da0f8211 */ /* 0x000fe200030f14a0 */
[----:B------:R3:W-:Y:S01]  /*9e30*/  @!P1 ST.E.64 desc[UR40][R12.64], R38 ;  /* 0x000000260c009985 */ /* 0x0007e2000c101b28 */
[----:B0-----:R-:W-:-:S02]  /*9e40*/  @!P3 LEA R6, P6, R217, R4, 0x2 ;  /* 0x00000004d906b211 */ /* 0x001fc400078c10ff */
[----:B------:R-:W-:Y:S01]  /*9e50*/  ISETP.GE.AND P1, PT, R213, UR4, PT ;  /* 0x00000004d5007c0c */ /* 0x000fe2000bf26270 */
[----:B------:R0:W-:Y:S01]  /*9e60*/  @!P0 ST.E.64 desc[UR40][R14.64], R42 ;  /* 0x0000002a0e008985 */ /* 0x0001e2000c101b28 */
[----:B------:R-:W-:Y:S02]  /*9e70*/  ISETP.GE.AND P0, PT, R214, UR4, PT ;  /* 0x00000004d6007c0c */ /* 0x000fe4000bf06270 */
[CC--:B-1----:R-:W-:Y:S02]  /*9e80*/  @!P4 LEA R8, P2, R216.reuse, R4.reuse, 0x2 ;  /* 0x00000004d808c211 */ /* 0x0c2fe400078410ff */
[-C--:B------:R-:W-:Y:S02]  /*9e90*/  @!P3 LEA.HI.X R7, R217, R5.reuse, R159, 0x2, P6 ;  /* 0x00000005d907b211 */ /* 0x080fe400030f149f */
[----:B------:R-:W-:Y:S02]  /*9ea0*/  @!P5 LEA R20, P6, R215, R4, 0x2 ;  /* 0x00000004d714d211 */ /* 0x000fe400078c10ff */
[----:B------:R-:W-:Y:S01]  /*9eb0*/  @!P4 LEA.HI.X R9, R216, R5, R158, 0x2, P2 ;  /* 0x00000005d809c211 */ /* 0x000fe200010f149e */
[----:B------:R1:W-:Y:S01]  /*9ec0*/  @!P3 ST.E.64 desc[UR40][R6.64], R46 ;  /* 0x0000002e0600b985 */ /* 0x0003e2000c101b28 */
[----:B------:R-:W-:-:S02]  /*9ed0*/  ISETP.GE.AND P2, PT, R212, UR4, PT ;  /* 0x00000004d4007c0c */ /* 0x000fc4000bf46270 */
[-C--:B------:R-:W-:Y:S01]  /*9ee0*/  @!P5 LEA.HI.X R21, R215, R5.reuse, R157, 0x2, P6 ;  /* 0x00000005d715d211 */ /* 0x080fe200030f149d */
[----:B------:R4:W-:Y:S01]  /*9ef0*/  @!P4 ST.E.64 desc[UR40][R8.64], R50 ;  /* 0x000000320800c985 */ /* 0x0009e2000c101b28 */
[CC--:B--2---:R-:W-:Y:S02]  /*9f00*/  @!P0 LEA R10, P4, R214.reuse, R4.reuse, 0x2 ;  /* 0x00000004d60a8211 */ /* 0x0c4fe400078810ff */
[----:B------:R-:W-:Y:S01]  /*9f10*/  ISETP.GE.AND P3, PT, R211, UR4, PT ;  /* 0x00000004d3007c0c */ /* 0x000fe2000bf66270 */
[----:B------:R2:W-:Y:S01]  /*9f20*/  @!P5 ST.E.64 desc[UR40][R20.64], R54 ;  /* 0x000000361400d985 */ /* 0x0005e2000c101b28 */
[----:B---3--:R-:W-:Y:S02]  /*9f30*/  @!P1 LEA R12, P5, R213, R4, 0x2 ;  /* 0x00000004d50c9211 */ /* 0x008fe400078a10ff */
[----:B------:R-:W-:Y:S02]  /*9f40*/  @!P0 LEA.HI.X R11, R214, R5, R156, 0x2, P4 ;  /* 0x00000005d60b8211 */ /* 0x000fe400020f149c */
[----:B------:R-:W-:-:S02]  /*9f50*/  ISETP.GE.AND P4, PT, R210, UR4, PT ;  /* 0x00000004d2007c0c */ /* 0x000fc4000bf86270 */
[-C--:B------:R-:W-:Y:S01]  /*9f60*/  @!P1 LEA.HI.X R13, R213, R5.reuse, R155, 0x2, P5 ;  /* 0x00000005d50d9211 */ /* 0x080fe200028f149b */
[----:B------:R-:W-:Y:S01]  /*9f70*/  @!P0 ST.E.64 desc[UR40][R10.64], R58 ;  /* 0x0000003a0a008985 */ /* 0x000fe2000c101b28 */
[----:B------:R-:W-:Y:S02]  /*9f80*/  ISETP.GE.AND P5, PT, R209, UR4, PT ;  /* 0x00000004d1007c0c */ /* 0x000fe4000bfa6270 */
[CC--:B0-----:R-:W-:Y:S01]  /*9f90*/  @!P2 LEA R14, P6, R212.reuse, R4.reuse, 0x2 ;  /* 0x00000004d40ea211 */ /* 0x0c1fe200078c10ff */
[----:B------:R0:W-:Y:S01]  /*9fa0*/  @!P1 ST.E.64 desc[UR40][R12.64], R62 ;  /* 0x0000003e0c009985 */ /* 0x0001e2000c101b28 */
[----:B------:R-:W-:Y:S02]  /*9fb0*/  ISETP.GE.AND P1, PT, R207, UR4, PT ;  /* 0x00000004cf007c0c */ /* 0x000fe4000bf26270 */
[----:B------:R-:W-:Y:S02]  /*9fc0*/  @!P2 LEA.HI.X R15, R212, R5, R154, 0x2, P6 ;  /* 0x00000005d40fa211 */ /* 0x000fe400030f149a */
[----:B-1----:R-:W-:-:S02]  /*9fd0*/  @!P3 LEA R6, P6, R211, R4, 0x2 ;  /* 0x00000004d306b211 */ /* 0x002fc400078c10ff */
[-C--:B----4-:R-:W-:Y:S01]  /*9fe0*/  @!P4 LEA R8, P0, R210, R4.reuse, 0x2 ;  /* 0x00000004d208c211 */ /* 0x090fe200078010ff */
[----:B------:R1:W-:Y:S01]  /*9ff0*/  @!P2 ST.E.64 desc[UR40][R14.64], R66 ;  /* 0x000000420e00a985 */ /* 0x0003e2000c101b28 */
[----:B------:R-:W-:Y:S02]  /*a000*/  ISETP.GE.AND P2, PT, R208, UR4, PT ;  /* 0x00000004d0007c0c */ /* 0x000fe4000bf46270 */
[-C--:B------:R-:W-:Y:S02]  /*a010*/  @!P3 LEA.HI.X R7, R211, R5.reuse, R153, 0x2, P6 ;  /* 0x00000005d307b211 */ /* 0x080fe400030f1499 */
[----:B--2---:R-:W-:Y:S02]  /*a020*/  @!P5 LEA R20, P6, R209, R4, 0x2 ;  /* 0x00000004d114d211 */ /* 0x004fe400078c10ff */
[----:B------:R-:W-:Y:S01]  /*a030*/  @!P4 LEA.HI.X R9, R210, R5, R152, 0x2, P0 ;  /* 0x00000005d209c211 */ /* 0x000fe200000f1498 */
[----:B------:R2:W-:Y:S01]  /*a040*/  @!P3 ST.E.64 desc[UR40][R6.64], R70 ;  /* 0x000000460600b985 */ /* 0x0005e2000c101b28 */
[----:B------:R-:W-:-:S02]  /*a050*/  ISETP.GE.AND P0, PT, R206, UR4, PT ;  /* 0x00000004ce007c0c */ /* 0x000fc4000bf06270 */
[-C--:B------:R-:W-:Y:S01]  /*a060*/  @!P5 LEA.HI.X R21, R209, R5.reuse, R237, 0x2, P6 ;  /* 0x00000005d115d211 */ /* 0x080fe200030f14ed */
[----:B------:R3:W-:Y:S01]  /*a070*/  @!P4 ST.E.64 desc[UR40][R8.64], R74 ;  /* 0x0000004a0800c985 */ /* 0x0007e2000c101b28 */
[-C--:B0-----:R-:W-:Y:S02]  /*a080*/  @!P1 LEA R12, P3, R207, R4.reuse, 0x2 ;  /* 0x00000004cf0c9211 */ /* 0x081fe400078610ff */
[----:B------:R-:W-:Y:S01]  /*a090*/  @!P2 LEA R10, P6, R208, R4, 0x2 ;  /* 0x00000004d00aa211 */ /* 0x000fe200078c10ff */
[----:B------:R0:W-:Y:S01]  /*a0a0*/  @!P5 ST.E.64 desc[UR40][R20.64], R78 ;  /* 0x0000004e1400d985 */ /* 0x0001e2000c101b28 */
[----:B------:R-:W-:Y:S02]  /*a0b0*/  ISETP.GE.AND P5, PT, R205, UR4, PT ;  /* 0x00000004cd007c0c */ /* 0x000fe4000bfa6270 */
[----:B------:R-:W-:Y:S02]  /*a0c0*/  ISETP.GE.AND P4, PT, R204, UR4, PT ;  /* 0x00000004cc007c0c */ /* 0x000fe4000bf86270 */
[----:B------:R-:W-:-:S02]  /*a0d0*/  @!P2 LEA.HI.X R11, R208, R5, R236, 0x2, P6 ;  /* 0x00000005d00ba211 */ /* 0x000fc400030f14ec */
[CC--:B-1----:R-:W-:Y:S02]  /*a0e0*/  @!P0 LEA R14, P6, R206.reuse, R4.reuse, 0x2 ;  /* 0x00000004ce0e8211 */ /* 0x0c2fe400078c10ff */
[-C--:B------:R-:W-:Y:S01]  /*a0f0*/  @!P1 LEA.HI.X R13, R207, R5.reuse, R235, 0x2, P3 ;  /* 0x00000005cf0d9211 */ /* 0x080fe200018f14eb */
[----:B------:R1:W-:Y:S01]  /*a100*/  @!P2 ST.E.64 desc[UR40][R10.64], R82 ;  /* 0x000000520a00a985 */ /* 0x0003e2000c101b28 */
[----:B------:R-:W-:Y:S02]  /*a110*/  ISETP.GE.AND P3, PT, R203, UR4, PT ;  /* 0x00000004cb007c0c */ /* 0x000fe4000bf66270 */
[----:B------:R-:W-:Y:S01]  /*a120*/  @!P0 LEA.HI.X R15, R206, R5, R234, 0x2, P6 ;  /* 0x00000005ce0f8211 */ /* 0x000fe200030f14ea */
[----:B------:R4:W-:Y:S01]  /*a130*/  @!P1 ST.E.64 desc[UR40][R12.64], R86 ;  /* 0x000000560c009985 */ /* 0x0009e2000c101b28 */
[-C--:B--2---:R-:W-:Y:S02]  /*a140*/  @!P5 LEA R6, P2, R205, R4.reuse, 0x2 ;  /* 0x00000004cd06d211 */ /* 0x084fe400078410ff */
[----:B---3--:R-:W-:Y:S01]  /*a150*/  @!P4 LEA R8, P1, R204, R4, 0x2 ;  /* 0x00000004cc08c211 */ /* 0x008fe200078210ff */
[----:B------:R2:W-:Y:S01]  /*a160*/  @!P0 ST.E.64 desc[UR40][R14.64], R90 ;  /* 0x0000005a0e008985 */ /* 0x0005e2000c101b28 */
[----:B------:R-:W-:-:S02]  /*a170*/  ISETP.GE.AND P0, PT, R202, UR4, PT ;  /* 0x00000004ca007c0c */ /* 0x000fc4000bf06270 */
[-C--:B------:R-:W-:Y:S02]  /*a180*/  @!P5 LEA.HI.X R7, R205, R5.reuse, R233, 0x2, P2 ;  /* 0x00000005cd07d211 */ /* 0x080fe400010f14e9 */
[----:B------:R-:W-:Y:S02]  /*a190*/  ISETP.GE.AND P2, PT, R201, UR4, PT ;  /* 0x00000004c9007c0c */ /* 0x000fe4000bf46270 */
[-C--:B------:R-:W-:Y:S01]  /*a1a0*/  @!P4 LEA.HI.X R9, R204, R5.reuse, R232, 0x2, P1 ;  /* 0x00000005cc09c211 */ /* 0x080fe200008f14e8 */
[----:B------:R3:W-:Y:S01]  /*a1b0*/  @!P5 ST.E.64 desc[UR40][R6.64], R94 ;  /* 0x0000005e0600d985 */ /* 0x0007e2000c101b28 */
[C---:B0-----:R-:W-:Y:S02]  /*a1c0*/  @!P3 LEA R20, P6, R203.reuse, R4, 0x2 ;  /* 0x00000004cb14b211 */ /* 0x041fe400078c10ff */
[----:B------:R-:W-:Y:S01]  /*a1d0*/  ISETP.GE.AND P1, PT, R200, UR4, PT ;  /* 0x00000004c8007c0c */ /* 0x000fe2000bf26270 */
[----:B------:R0:W-:Y:S01]  /*a1e0*/  @!P4 ST.E.64 desc[UR40][R8.64], R98 ;  /* 0x000000620800c985 */ /* 0x0001e2000c101b28 */
[----:B------:R-:W-:-:S02]  /*a1f0*/  @!P3 LEA.HI.X R21, R203, R5, R231, 0x2, P6 ;  /* 0x00000005cb15b211 */ /* 0x000fc400030f14e7 */
[----:B------:R-:W-:Y:S02]  /*a200*/  ISETP.GE.AND P4, PT, R23, UR4, PT ;  /* 0x0000000417007c0c */ /* 0x000fe4000bf86270 */
[-C--:B-1----:R-:W-:Y:S01]  /*a210*/  @!P0 LEA R10, P6, R202, R4.reuse, 0x2 ;  /* 0x00000004ca0a8211 */ /* 0x082fe200078c10ff */
[----:B------:R1:W-:Y:S01]  /*a220*/  @!P3 ST.E.64 desc[UR40][R20.64], R102 ;  /* 0x000000661400b985 */ /* 0x0003e2000c101b28 */
[----:B------:R-:W-:Y:S02]  /*a230*/  ISETP.GE.AND P5, PT, R22, UR4, PT ;  /* 0x0000000416007c0c */ /* 0x000fe4000bfa6270 */
[C---:B----4-:R-:W-:Y:S02]  /*a240*/  @!P2 LEA R12, P3, R201.reuse, R4, 0x2 ;  /* 0x00000004c90ca211 */ /* 0x050fe400078610ff */
[-C--:B------:R-:W-:Y:S02]  /*a250*/  @!P0 LEA.HI.X R11, R202, R5.reuse, R230, 0x2, P6 ;  /* 0x00000005ca0b8211 */ /* 0x080fe400030f14e6 */
[----:B------:R-:W-:-:S02]  /*a260*/  @!P2 LEA.HI.X R13, R201, R5, R229, 0x2, P3 ;  /* 0x00000005c90da211 */ /* 0x000fc400018f14e5 */
[----:B------:R-:W-:Y:S01]  /*a270*/  ISETP.GE.AND P3, PT, R19, UR4, PT ;  /* 0x0000000413007c0c */ /* 0x000fe2000bf66270 */
[----:B------:R4:W-:Y:S01]  /*a280*/  @!P0 ST.E.64 desc[UR40][R10.64], R106 ;  /* 0x0000006a0a008985 */ /* 0x0009e2000c101b28 */
[CC--:B--2---:R-:W-:Y:S02]  /*a290*/  @!P1 LEA R14, P6, R200.reuse, R4.reuse, 0x2 ;  /* 0x00000004c80e9211 */ /* 0x0c4fe400078c10ff */
[CC--:B---3--:R-:W-:Y:S01]  /*a2a0*/  @!P4 LEA R6, P0, R23.reuse, R4.reuse, 0x2 ;  /* 0x000000041706c211 */ /* 0x0c8fe200078010ff */
[----:B------:R2:W-:Y:S01]  /*a2b0*/  @!P2 ST.E.64 desc[UR40][R12.64], R110 ;  /* 0x0000006e0c00a985 */ /* 0x0005e2000c101b28 */
[-C--:B------:R-:W-:Y:S02]  /*a2c0*/  @!P1 LEA.HI.X R15, R200, R5.reuse, R228, 0x2, P6 ;  /* 0x00000005c80f9211 */ /* 0x080fe400030f14e4 */
[----:B0-----:R-:W-:Y:S02]  /*a2d0*/  @!P5 LEA R8, P6, R22, R4, 0x2 ;  /* 0x000000041608d211 */ /* 0x001fe400078c10ff */
[----:B------:R-:W-:Y:S01]  /*a2e0*/  @!P4 LEA.HI.X R7, R23, R5, R227, 0x2, P0 ;  /* 0x000000051707c211 */ /* 0x000fe200000f14e3 */
[----:B------:R-:W-:Y:S01]  /*a2f0*/  @!P1 ST.E.64 desc[UR40][R14.64], R114 ;  /* 0x000000720e009985 */ /* 0x000fe2000c101b28 */
[----:B------:R-:W-:-:S02]  /*a300*/  ISETP.GE.AND P0, PT, R18, UR4, PT ;  /* 0x0000000412007c0c */ /* 0x000fc4000bf06270 */
[-C--:B------:R-:W-:Y:S01]  /*a310*/  @!P5 LEA.HI.X R9, R22, R5.reuse, R226, 0x2, P6 ;  /* 0x000000051609d211 */ /* 0x080fe200030f14e2 */
[----:B------:R0:W-:Y:S01]  /*a320*/  @!P4 ST.E.64 desc[UR40][R6.64], R118 ;  /* 0x000000760600c985 */ /* 0x0001e2000c101b28 */
[----:B------:R-:W-:Y:S02]  /*a330*/  ISETP.GE.AND P1, PT, R25, UR4, PT ;  /* 0x0000000419007c0c */ /* 0x000fe4000bf26270 */
[----:B-1----:R-:W-:Y:S01]  /*a340*/  @!P3 LEA R20, P2, R19, R4, 0x2 ;  /* 0x000000041314b211 */ /* 0x002fe200078410ff */
[----:B------:R1:W-:Y:S01]  /*a350*/  @!P5 ST.E.64 desc[UR40][R8.64], R122 ;  /* 0x0000007a0800d985 */ /* 0x0003e2000c101b28 */
[----:B------:R-:W-:Y:S02]  /*a360*/  ISETP.GE.AND P4, PT, R17, UR4, PT ;  /* 0x0000000411007c0c */ /* 0x000fe4000bf86270 */
[----:B------:R-:W-:Y:S02]  /*a370*/  ISETP.GE.AND P5, PT, R16, UR4, PT ;  /* 0x0000000410007c0c */ /* 0x000fe4000bfa6270 */
[----:B------:R-:W-:-:S02]  /*a380*/  @!P3 LEA.HI.X R21, R19, R5, R225, 0x2, P2 ;  /* 0x000000051315b211 */ /* 0x000fc400010f14e1 */
[----:B------:R-:W-:Y:S02]  /*a390*/  ISETP.GE.AND P2, PT, R3, UR4, PT ;  /* 0x0000000403007c0c */ /* 0x000fe4000bf46270 */
[CC--:B----4-:R-:W-:Y:S01]  /*a3a0*/  @!P0 LEA R10, P6, R18.reuse, R4.reuse, 0x2 ;  /* 0x00000004120a8211 */ /* 0x0d0fe200078c10ff */
[----:B------:R4:W-:Y:S01]  /*a3b0*/  @!P3 ST.E.64 desc[UR40][R20.64], R126 ;  /* 0x0000007e1400b985 */ /* 0x0009e2000c101b28 */
[-C--:B--2---:R-:W-:Y:S02]  /*a3c0*/  @!P1 LEA R12, P3, R25, R4.reuse, 0x2 ;  /* 0x00000004190c9211 */ /* 0x084fe400078610ff */
[-C--:B------:R-:W-:Y:S02]  /*a3d0*/  @!P0 LEA.HI.X R11, R18, R5.reuse, R224, 0x2, P6 ;  /* 0x00000005120b8211 */ /* 0x080fe400030f14e0 */
[----:B0-----:R-:W-:Y:S02]  /*a3e0*/  @!P4 LEA R6, P6, R17, R4, 0x2 ;  /* 0x000000041106c211 */ /* 0x001fe400078c10ff */
[----:B------:R-:W-:Y:S01]  /*a3f0*/  @!P1 LEA.HI.X R13, R25, R5, R0, 0x2, P3 ;  /* 0x00000005190d9211 */ /* 0x000fe200018f1400 */
[----:B------:R4:W-:Y:S01]  /*a400*/  @!P0 ST.E.64 desc[UR40][R10.64], R130 ;  /* 0x000000820a008985 */ /* 0x0009e2000c101b28 */
[----:B------:R-:W-:-:S02]  /*a410*/  SHF.R.S32.HI R25, RZ, 0x1f, R16 ;  /* 0x0000001fff197819 */ /* 0x000fc40000011410 */
[CC--:B-1----:R-:W-:Y:S02]  /*a420*/  @!P5 LEA R8, P3, R16.reuse, R4.reuse, 0x2 ;  /* 0x000000041008d211 */ /* 0x0c2fe400078610ff */
[-C--:B------:R-:W-:Y:S02]  /*a430*/  @!P4 LEA.HI.X R7, R17, R5.reuse, R223, 0x2, P6 ;  /* 0x000000051107c211 */ /* 0x080fe400030f14df */
[----:B------:R-:W-:Y:S02]  /*a440*/  SHF.R.S32.HI R0, RZ, 0x1f, R3 ;  /* 0x0000001fff007819 */ /* 0x000fe40000011403 */
[C---:B------:R-:W-:Y:S01]  /*a450*/  @!P2 LEA R14, P6, R3.reuse, R4, 0x2 ;  /* 0x00000004030ea211 */ /* 0x040fe200078c10ff */
[----:B------:R4:W-:Y:S01]  /*a460*/  @!P4 ST.E.64 desc[UR40][R6.64], R134 ;  /* 0x000000860600c985 */ /* 0x0009e2000c101b28 */
[-C--:B------:R-:W-:Y:S02]  /*a470*/  @!P5 LEA.HI.X R9, R16, R5.reuse, R25, 0x2, P3 ;  /* 0x000000051009d211 */ /* 0x080fe400018f1419 */
[----:B------:R-:W-:Y:S01]  /*a480*/  @!P2 LEA.HI.X R15, R3, R5, R0, 0x2, P6 ;  /* 0x00000005030fa211 */ /* 0x000fe200030f1400 */
[----:B------:R-:W-:-:S02]  /*a490*/  VIADD R3, R2, 0xf8 ;  /* 0x000000f802037836 */ /* 0x000fc40000000000 */
[----:B------:R4:W-:Y:S03]  /*a4a0*/  @!P5 ST.E.64 desc[UR40][R8.64], R138 ;  /* 0x0000008a0800d985 */ /* 0x0009e6000c101b28 */
[----:B------:R-:W-:Y:S01]  /*a4b0*/  ISETP.GE.AND P0, PT, R3, UR4, PT ;  /* 0x0000000403007c0c */ /* 0x000fe2000bf06270 */
[----:B------:R4:W-:Y:S04]  /*a4c0*/  @!P1 ST.E.64 desc[UR40][R12.64], R142 ;  /* 0x0000008e0c009985 */ /* 0x0009e8000c101b28 */
[----:B------:R4:W-:Y:S08]  /*a4d0*/  @!P2 ST.E.64 desc[UR40][R14.64], R146 ;  /* 0x000000920e00a985 */ /* 0x0009f0000c101b28 */
[----:B------:R-:W-:Y:S05]  /*a4e0*/  @P0 BRA `(.L_x_392) ;  /* 0x0000000c00f00947 */ /* 0x000fea0003800000 */
[----:B------:R-:W-:Y:S02]  /*a4f0*/  LEA R4, P0, R3, R4, 0x2 ;  /* 0x0000000403047211 */ /* 0x000fe400078010ff */
[----:B------:R-:W-:-:S04]  /*a500*/  SHF.R.S32.HI R0, RZ, 0x1f, R3 ;  /* 0x0000001fff007819 */ /* 0x000fc80000011403 */
[----:B------:R-:W-:-:S05]  /*a510*/  LEA.HI.X R5, R3, R5, R0, 0x2, P0 ;  /* 0x0000000503057211 */ /* 0x000fca00000f1400 */
[----:B------:R2:W-:Y:S01]  /*a520*/  ST.E.64 desc[UR40][R4.64], R150 ;  /* 0x0000009604007985 */ /* 0x0005e2000c101b28 */
[----:B------:R-:W-:Y:S05]  /*a530*/  BRA `(.L_x_392) ;  /* 0x0000000c00dc7947 */ /* 0x000fea0003800000 */
.L_x_383:
[----:B------:R-:W-:Y:S02]  /*a540*/  ULDC.64 UR8, c[0x0][0xc00] ;  /* 0x0003000000087ab9 */ /* 0x000fe40000000a00 */
[----:B------:R-:W-:-:S04]  /*a550*/  UISETP.NE.U32.AND UP0, UPT, UR8, URZ, UPT ;  /* 0x0000003f0800728c */ /* 0x000fc8000bf05070 */
[----:B------:R-:W-:-:S03]  /*a560*/  UISETP.NE.AND.EX UP0, UPT, UR9, URZ, UPT, UP0 ;  /* 0x0000003f0900728c */ /* 0x000fc6000bf05300 */
[----:B------:R-:W-:Y:S02]  /*a570*/  ULDC.64 UR8, c[0x0][0xc00] ;  /* 0x0003000000087ab9 */ /* 0x000fe40000000a00 */
[----:B------:R-:W-:Y:S01]  /*a580*/  UIMAD.WIDE UR8, UR46, 0x4, UR8 ;  /* 0x000000042e0878a5 */ /* 0x000fe2000f8e0208 */
[----:B------:R-:W-:-:S05]  /*a590*/  PLOP3.LUT P1, PT, PT, PT, UP0, 0x80, 0x0 ;  /* 0x000000000000781c */ /* 0x000fca0003f2f008 */
[----:B------:R-:W-:Y:S02]  /*a5a0*/  IMAD.U32 R4, RZ, RZ, UR8 ;  /* 0x00000008ff047e24 */ /* 0x000fe4000f8e00ff */
[----:B------:R-:W-:Y:S01]  /*a5b0*/  IMAD.U32 R5, RZ, RZ, UR9 ;  /* 0x00000009ff057e24 */ /* 0x000fe2000f8e00ff */
[----:B------:R-:W-:Y:S02]  /*a5c0*/  ULDC.64 UR8, c[0x0][0xc08] ;  /* 0x0003020000087ab9 */ /* 0x000fe40000000a00 */
[----:B------:R-:W-:-:S03]  /*a5d0*/  UISETP.NE.U32.AND UP1, UPT, UR8, URZ, UPT ;  /* 0x0000003f0800728c */ /* 0x000fc6000bf25070 */
[----:B------:R-:W2:Y:S01]  /*a5e0*/  @P1 LDG.E R8, desc[UR40][R4.64] ;  /* 0x0000002804081981 */ /* 0x000ea2000c1e1900 */
[----:B------:R-:W-:Y:S01]  /*a5f0*/  UISETP.NE.AND.EX UP1, UPT, UR9, URZ, UPT, UP1 ;  /* 0x0000003f0900728c */ /* 0x000fe2000bf25310 */
[----:B------:R-:W-:Y:S02]  /*a600*/  ULDC UR4, c[0x0][0xa88] ;  /* 0x0002a20000047ab9 */ /* 0x000fe40000000800 */
[----:B------:R-:W-:-:S03]  /*a610*/  IMAD.U32 R0, RZ, RZ, UR4 ;  /* 0x00000004ff007e24 */ /* 0x000fc6000f8e00ff */
[----:B------:R-:W-:-:S05]  /*a620*/  PLOP3.LUT P2, PT, PT, PT, UP1, 0x80, 0x0 ;  /* 0x000000000000781c */ /* 0x000fca0003f4f018 */
[----:B------:R-:W-:Y:S02]  /*a630*/  @UP1 ULDC.64 UR8, c[0x0][0xc08] ;  /* 0x0003020000081ab9 */ /* 0x000fe40000000a00 */
[----:B------:R-:W-:-:S06]  /*a640*/  @UP1 UIMAD.WIDE UR8, UR46, 0x4, UR8 ;  /* 0x000000042e0818a5 */ /* 0x000fcc000f8e0208 */
[----:B------:R-:W-:Y:S02]  /*a650*/  IMAD.U32 R6, RZ, RZ, UR8 ;  /* 0x00000008ff067e24 */ /* 0x000fe4000f8e00ff */
[----:B------:R-:W-:-:S05]  /*a660*/  IMAD.U32 R7, RZ, RZ, UR9 ;  /* 0x00000009ff077e24 */ /* 0x000fca000f8e00ff */
[----:B------:R0:W5:Y:S01]  /*a670*/  @P2 LDG.E R0, desc[UR40][R6.64] ;  /* 0x0000002806002981 */ /* 0x000162000c1e1900 */
[----:B------:R-:W-:Y:S01]  /*a680*/  UMOV UR4, URZ ;  /* 0x0000003f00047c82 */ /* 0x000fe20008000000 */
[----:B------:R-:W-:Y:S01]  /*a690*/  UISETP.NE.AND UP1, UPT, UR39, URZ, UPT ;  /* 0x0000003f2700728c */ /* 0x000fe2000bf25270 */
[----:B------:R-:W1:Y:S10]  /*a6a0*/  S2R R3, SR_TID.X ;  /* 0x0000000000037919 */ /* 0x000e740000002100 */
[----:B------:R-:W-:Y:S01]  /*a6b0*/  @!UP1 ULDC UR39, c[0x0][0xad4] ;  /* 0x0002b50000279ab9 */ /* 0x000fe20000000800 */
[----:B--2---:R-:W-:Y:S01]  /*a6c0*/  @P1 R2UR UR4, R8 ;  /* 0x00000000080412ca */ /* 0x004fe200000e0000 */
[----:B-1----:R-:W-:-:S05]  /*a6d0*/  VIADD R8, R3, 0xffffff80 ;  /* 0xffffff8003087836 */ /* 0x002fca0000000000 */
[----:B------:R-:W-:-:S07]  /*a6e0*/  ISETP.GT.AND P0, PT, R8, 0x7f, PT ;  /* 0x0000007f0800780c */ /* 0x000fce0003f04270 */
[----:B------:R-:W-:Y:S01]  /*a6f0*/  USHF.R.S32.HI UR19, URZ, 0x1f, UR4 ;  /* 0x0000001f3f137899 */ /* 0x000fe20008011404 */
[----:B0-----:R-:W-:Y:S11]  /*a700*/  @P2 BRA `(.L_x_395) ;  /* 0x0000000000102947 */ /* 0x001ff60003800000 */
[----:B------:R-:W-:Y:S05]  /*a710*/  @!P1 BRA `(.L_x_395) ;  /* 0x00000000000c9947 */ /* 0x000fea0003800000 */
[----:B------:R-:W2:Y:S04]  /*a720*/  LDG.E R3, desc[UR40][R4.64] ;  /* 0x0000002804037981 */ /* 0x000ea8000c1e1900 */
[----:B-----5:R-:W2:Y:S02]  /*a730*/  LDG.E R0, desc[UR40][R4.64+0x4] ;  /* 0x0000042804007981 */ /* 0x020ea4000c1e1900 */
[----:B--2---:R-:W-:-:S07]  /*a740*/  IMAD.IADD R0, R0, 0x1, -R3 ;  /* 0x0000000100007824 */ /* 0x004fce00078e0a03 */
.L_x_395:
[----:B------:R-:W-:Y:S01]  /*a750*/  USEL UR46, UR46, URZ, !UP0 ;  /* 0x0000003f2e2e7287 */ /* 0x000fe2000c000000 */
[----:B------:R-:W-:Y:S01]  /*a760*/  BSSY B1, `(.L_x_396) ;  /* 0x0000039000017945 */ /* 0x000fe20003800000 */
[----:B------:R-:W-:-:S03]  /*a770*/  USEL UR45, UR45, URZ, !UP0 ;  /* 0x0000003f2d2d7287 */ /* 0x000fc6000c000000 */
[----:B------:R-:W-:Y:S09]  /*a780*/  @P0 BRA `(.L_x_397) ;  /* 0x0000000000d80947 */ /* 0x000ff20003800000 */
[----:B------:R-:W0:Y:S01]  /*a790*/  S2R R3, SR_TID.X ;  /* 0x0000000000037919 */ /* 0x000e220000002100 */
[----:B------:R-:W1:Y:S01]  /*a7a0*/  LDC R9, c[0x0][0xbe8] ;  /* 0x0002fa00ff097b82 */ /* 0x000e620000000800 */
[----:B------:R-:W-:-:S04]  /*a7b0*/  IMAD.U32 R4, RZ, RZ, UR44 ;  /* 0x0000002cff047e24 */ /* 0x000fc8000f8e00ff */
[----:B0-----:R-:W-:Y:S02]  /*a7c0*/  IMAD R3, R4, 0x80, R3 ;  /* 0x0000008004037824 */ /* 0x001fe400078e0203 */
[----:B-1---5:R-:W-:Y:S02]  /*a7d0*/  IMAD R4, R0, R9, RZ ;  /* 0x0000000900047224 */ /* 0x022fe400078e02ff */
[----:B------:R-:W-:-:S05]  /*a7e0*/  VIADD R6, R3, 0xffffff80 ;  /* 0xffffff8003067836 */ /* 0x000fca0000000000 */
[----:B------:R-:W-:-:S13]  /*a7f0*/  ISETP.GE.AND P0, PT, R6, R4, PT ;  /* 0x000000040600720c */ /* 0x000fda0003f06270 */
[----:B------:R-:W-:Y:S05]  /*a800*/  @P0 BRA `(.L_x_397) ;  /* 0x0000000000b80947 */ /* 0x000fea0003800000 */
[----:B------:R-:W-:Y:S01]  /*a810*/  ISETP.NE.AND P0, PT, R9, 0x1, PT ;  /* 0x000000010900780c */ /* 0x000fe20003f05270 */
[----:B------:R-:W-:Y:S01]  /*a820*/  UISETP.GT.AND UP0, UPT, UR39, 0x1, UPT ;  /* 0x000000012700788c */ /* 0x000fe2000bf04270 */
[----:B------:R-:W-:-:S03]  /*a830*/  UMOV UR17, 0x9b8 ;  /* 0x000009b800117882 */ /* 0x000fc60000000000 */
[----:B------:R-:W-:Y:S02]  /*a840*/  USEL UR17, UR17, 0x978, UP0 ;  /* 0x0000097811117887 */ /* 0x000fe40008000000 */
[----:B------:R-:W-:-:S06]  /*a850*/  USEL UR16, UR42, URZ, UP0 ;  /* 0x0000003f2a107287 */ /* 0x000fcc0008000000 */
[----:B------:R-:W0:Y:S04]  /*a860*/  @P0 LDC R3, c[0x0][0xbec] ;  /* 0x0002fb00ff030b82 */ /* 0x000e280000000800 */
[----:B------:R-:W-:Y:S01]  /*a870*/  ULDC.64 UR8, c[0x0][UR17+0x218] ;  /* 0x0000860011087abb */ /* 0x000fe20008000a00 */
[----:B------:R-:W-:Y:S01]  /*a880*/  ULDC.64 UR12, c[0x0][UR17+0x220] ;  /* 0x00008800110c7abb */ /* 0x000fe20008000a00 */
[----:B------:R-:W-:Y:S01]  /*a890*/  ULDC.64 UR14, c[0x0][UR17+0x228] ;  /* 0x00008a00110e7abb */ /* 0x000fe20008000a00 */
[----:B------:R-:W-:Y:S01]  /*a8a0*/  UIMAD.WIDE.U32 UR10, UR8, UR43, URZ ;  /* 0x0000002b080a72a5 */ /* 0x000fe2000f8e003f */
[----:B------:R-:W1:Y:S01]  /*a8b0*/  @P0 LDC R5, c[0x0][0xbf0] ;  /* 0x0002fc00ff050b82 */ /* 0x000e620000000800 */
[----:B------:R-:W-:Y:S02]  /*a8c0*/  UIMAD UR18, UR9, UR43, URZ ;  /* 0x0000002b091272a4 */ /* 0x000fe4000f8e023f */
[----:B------:R-:W-:-:S02]  /*a8d0*/  UIMAD UR13, UR13, UR46, URZ ;  /* 0x0000002e0d0d72a4 */ /* 0x000fc4000f8e023f */
[----:B------:R-:W-:Y:S02]  /*a8e0*/  UIMAD.WIDE.U32 UR20, UR14, UR16, URZ ;  /* 0x000000100e1472a5 */ /* 0x000fe4000f8e003f */
[----:B------:R-:W-:Y:S02]  /*a8f0*/  UIMAD.WIDE.U32 UR8, UR12, UR46, URZ ;  /* 0x0000002e0c0872a5 */ /* 0x000fe4000f8e003f */
[----:B------:R-:W-:Y:S02]  /*a900*/  UIMAD UR14, UR15, UR16, URZ ;  /* 0x000000100f0e72a4 */ /* 0x000fe4000f8e023f */
[----:B------:R-:W-:Y:S02]  /*a910*/  UIMAD UR13, UR12, UR45, UR13 ;  /* 0x0000002d0c0d72a4 */ /* 0x000fe4000f8e020d */
[----:B------:R-:W-:Y:S02]  /*a920*/  UIADD3 UR10, UP1, UP2, UR8, UR10, UR4 ;  /* 0x0000000a080a7290 */ /* 0x000fe4000fa3e004 */
[----:B------:R-:W-:Y:S01]  /*a930*/  UIADD3 UR14, UR21, UR14, URZ ;  /* 0x0000000e150e7290 */ /* 0x000fe2000fffe03f */
[----:B0-----:R-:W-:Y:S01]  /*a940*/  @P0 IMAD.HI.U32 R4, R6, R3, RZ ;  /* 0x0000000306040227 */ /* 0x001fe200078e00ff */
[----:B------:R-:W-:-:S02]  /*a950*/  UIADD3 UR18, UR11, UR18, URZ ;  /* 0x000000120b127290 */ /* 0x000fc4000fffe03f */
[----:B------:R-:W-:Y:S01]  /*a960*/  UIADD3 UR13, UR9, UR13, URZ ;  /* 0x0000000d090d7290 */ /* 0x000fe2000fffe03f */
[----:B------:R-:W-:Y:S02]  /*a970*/  IMAD.MOV.U32 R3, RZ, RZ, R6 ;  /* 0x000000ffff037224 */ /* 0x000fe400078e0006 */
[----:B------:R-:W-:Y:S01]  /*a980*/  IMAD.U32 R10, RZ, RZ, UR14 ;  /* 0x0000000eff0a7e24 */ /* 0x000fe2000f8e00ff */
[----:B------:R-:W-:Y:S01]  /*a990*/  ULDC.64 UR8, c[0x0][UR17+0x210] ;  /* 0x0000840011087abb */ /* 0x000fe20008000a00 */
[----:B-1----:R-:W-:Y:S01]  /*a9a0*/  @P0 SHF.R.U32.HI R3, RZ, R5, R4 ;  /* 0x00000005ff030219 */ /* 0x002fe20000011604 */
[----:B------:R-:W-:Y:S02]  /*a9b0*/  IMAD.U32 R4, RZ, RZ, UR20 ;  /* 0x00000014ff047e24 */ /* 0x000fe4000f8e00ff */
[----:B------:R-:W-:Y:S01]  /*a9c0*/  IMAD.U32 R5, RZ, RZ, UR21 ;  /* 0x00000015ff057e24 */ /* 0x000fe2000f8e00ff */
[--C-:B------:R-:W-:Y:S01]  /*a9d0*/  SHF.R.S32.HI R5, RZ, 0x1f, R3.reuse ;  /* 0x0000001fff057819 */ /* 0x100fe20000011403 */
[----:B------:R-:W-:Y:S01]  /*a9e0*/  IMAD.MOV R7, RZ, RZ, -R3 ;  /* 0x000000ffff077224 */ /* 0x000fe200078e0a03 */
[----:B------:R-:W-:Y:S01]  /*a9f0*/  IADD3 R4, P0, P1, R3, UR10, R4 ;  /* 0x0000000a03047c10 */ /* 0x000fe2000f91e004 */
[----:B------:R-:W-:-:S02]  /*aa00*/  UIADD3.X UR10, UR13, UR18, UR19, UP1, UP2 ;  /* 0x000000120d0a7290 */ /* 0x000fc40008fe4413 */
[----:B------:R-:W-:-:S04]  /*aa10*/  IMAD R7, R9, R7, R6 ;  /* 0x0000000709077224 */ /* 0x000fc800078e0206 */
[----:B------:R-:W-:Y:S01]  /*aa20*/  IADD3.X R5, R5, UR10, R10, P0, P1 ;  /* 0x0000000a05057c10 */ /* 0x000fe200087e240a */
[C---:B------:R-:W-:Y:S01]  /*aa30*/  IMAD R6, R7.reuse, UR9, RZ ;  /* 0x0000000907067c24 */ /* 0x040fe2000f8e02ff */
[----:B------:R-:W-:Y:S01]  /*aa40*/  SHF.R.S32.HI R3, RZ, 0x1f, R7 ;  /* 0x0000001fff037819 */ /* 0x000fe20000011407 */
[----:B------:R-:W-:Y:S01]  /*aa50*/  ULDC.64 UR10, c[0x0][0xba8] ;  /* 0x0002ea00000a7ab9 */ /* 0x000fe20000000a00 */
[----:B------:R-:W-:Y:S01]  /*aa60*/  @!UP0 ULDC UR10, c[0x0][0xb50] ;  /* 0x0002d400000a8ab9 */ /* 0x000fe20000000800 */
[----:B------:R-:W-:Y:S01]  /*aa70*/  IMAD.WIDE.U32 R4, R7, UR8, R4 ;  /* 0x0000000807047c25 */ /* 0x000fe2000f8e0004 */
[----:B------:R-:W-:-:S03]  /*aa80*/  @!UP0 ULDC UR11, c[0x0][0xb54] ;  /* 0x0002d500000b8ab9 */ /* 0x000fc60000000800 */
[----:B------:R-:W-:Y:S01]  /*aa90*/  IMAD R3, R3, UR8, R6 ;  /* 0x0000000803037c24 */ /* 0x000fe2000f8e0206 */
[----:B------:R-:W-:-:S03]  /*aaa0*/  LEA R6, P0, R4, UR10, 0x2 ;  /* 0x0000000a04067c11 */ /* 0x000fc6000f8010ff */
[----:B------:R-:W-:-:S05]  /*aab0*/  IMAD.IADD R3, R5, 0x1, R3 ;  /* 0x0000000105037824 */ /* 0x000fca00078e0203 */
[----:B------:R-:W-:Y:S01]  /*aac0*/  LEA.HI.X R7, R4, UR11, R3, 0x2, P0 ;  /* 0x0000000b04077c11 */ /* 0x000fe200080f1403 */
[----:B------:R-:W-:-:S05]  /*aad0*/  IMAD.MOV.U32 R3, RZ, RZ, -0x800000 ;  /* 0xff800000ff037424 */ /* 0x000fca00078e00ff */
[----:B------:R0:W-:Y:S02]  /*aae0*/  STG.E desc[UR40][R6.64], R3 ;  /* 0x0000000306007986 */ /* 0x0001e4000c101928 */
.L_x_397:
[----:B------:R-:W-:Y:S05]  /*aaf0*/  BSYNC B1 ;  /* 0x0000000000017941 */ /* 0x000fea0003800000 */
.L_x_396:
[----:B------:R-:W-:-:S06]  /*ab00*/  UISETP.GT.AND UP0, UPT, UR39, 0x1, UPT ;  /* 0x000000012700788c */ /* 0x000fcc000bf04270 */
[----:B------:R-:W-:-:S13]  /*ab10*/  PLOP3.LUT P0, PT, PT, PT, UP0, 0x80, 0x0 ;  /* 0x000000000000781c */ /* 0x000fda0003f0f008 */
[----:B------:R-:W-:Y:S05]  /*ab20*/  @P0 BRA `(.L_x_392) ;  /* 0x0000000800600947 */ /* 0x000fea0003800000 */
[----:B------:R-:W1:Y:S01]  /*ab30*/  LDC R11, c[0x0][0xbe8] ;  /* 0x0002fa00ff0b7b82 */ /* 0x000e620000000800 */
[----:B0-----:R-:W-:Y:S01]  /*ab40*/  SHF.R.S32.HI R3, RZ, 0x1f, R8 ;  /* 0x0000001fff037819 */ /* 0x001fe20000011408 */
[----:B------:R-:W-:Y:S01]  /*ab50*/  ULDC.64 UR10, c[0x0][0xaa0] ;  /* 0x0002a800000a7ab9 */ /* 0x000fe20000000a00 */
[----:B------:R-:W-:Y:S01]  /*ab60*/  BSSY B1, `(.L_x_398) ;  /* 0x0000052000017945 */ /* 0x000fe20003800000 */
[----:B------:R-:W-:Y:S01]  /*ab70*/  UIMAD.WIDE.U32 UR8, UR4, UR10, URZ ;  /* 0x0000000a040872a5 */ /* 0x000fe2000f8e003f */
[----:B------:R-:W-:Y:S01]  /*ab80*/  LEA.HI R3, R3, R8, RZ, 0x3 ;  /* 0x0000000803037211 */ /* 0x000fe200078f18ff */
[----:B------:R-:W-:-:S03]  /*ab90*/  UIMAD UR10, UR19, UR10, URZ ;  /* 0x0000000a130a72a4 */ /* 0x000fc6000f8e023f */
[----:B------:R-:W-:Y:S01]  /*aba0*/  LOP3.LUT R9, R3, 0xfffffff8, RZ, 0xc0, !PT ;  /* 0xfffffff803097812 */ /* 0x000fe200078ec0ff */
[----:B------:R-:W-:Y:S01]  /*abb0*/  UIMAD UR10, UR4, UR11, UR10 ;  /* 0x0000000b040a72a4 */ /* 0x000fe2000f8e020a */
[----:B------:R-:W-:-:S03]  /*abc0*/  SHF.R.S32.HI R13, RZ, 0x3, R3 ;  /* 0x00000003ff0d7819 */ /* 0x000fc60000011403 */
[----:B------:R-:W-:Y:S01]  /*abd0*/  IMAD.IADD R10, R8, 0x1, -R9 ;  /* 0x00000001080a7824 */ /* 0x000fe200078e0a09 */
[----:B------:R-:W-:Y:S01]  /*abe0*/  UIADD3 UR9, UR9, UR10, URZ ;  /* 0x0000000a09097290 */ /* 0x000fe2000fffe03f */
[----:B------:R-:W-:Y:S02]  /*abf0*/  IMAD.U32 R8, RZ, RZ, UR44 ;  /* 0x0000002cff087e24 */ /* 0x000fe4000f8e00ff */
[----:B------:R-:W-:Y:S01]  /*ac00*/  IMAD R3, R10, 0x20, R13 ;  /* 0x000000200a037824 */ /* 0x000fe200078e020d */
[----:B------:R-:W-:Y:S02]  /*ac10*/  ULDC.64 UR10, c[0x0][0xae8] ;  /* 0x0002ba00000a7ab9 */ /* 0x000fe40000000a00 */
[----:B------:R-:W-:Y:S01]  /*ac20*/  UIMAD.WIDE.U32 UR8, UR43, UR10, UR8 ;  /* 0x0000000a2b0872a5 */ /* 0x000fe2000f8e0008 */
[----:B------:R-:W-:Y:S01]  /*ac30*/  IMAD R8, R8, 0x80, R3 ;  /* 0x0000008008087824 */ /* 0x000fe200078e0203 */
[----:B-1----:R-:W-:Y:S02]  /*ac40*/  ISETP.NE.AND P0, PT, R11, 0x1, PT ;  /* 0x000000010b00780c */ /* 0x002fe40003f05270 */
[----:B------:R-:W-:Y:S01]  /*ac50*/  UIMAD UR9, UR43, UR11, UR9 ;  /* 0x0000000b2b0972a4 */ /* 0x000fe2000f8e0209 */
[----:B------:R-:W-:-:S02]  /*ac60*/  IMAD.MOV.U32 R3, RZ, RZ, R8 ;  /* 0x000000ffff037224 */ /* 0x000fc400078e0008 */
[----:B------:R-:W-:Y:S02]  /*ac70*/  ULDC.64 UR10, c[0x0][0xaf0] ;  /* 0x0002bc00000a7ab9 */ /* 0x000fe40000000a00 */
[----:B------:R-:W-:Y:S02]  /*ac80*/  UIMAD UR45, UR45, UR10, URZ ;  /* 0x0000000a2d2d72a4 */ /* 0x000fe4000f8e023f */
[----:B------:R-:W-:Y:S02]  /*ac90*/  UIMAD.WIDE.U32 UR8, UR46, UR10, UR8 ;  /* 0x0000000a2e0872a5 */ /* 0x000fe4000f8e0008 */
[----:B------:R-:W-:Y:S02]  /*aca0*/  UIMAD UR4, UR46, UR11, UR45 ;  /* 0x0000000b2e0472a4 */ /* 0x000fe4000f8e022d */
[----:B------:R-:W0:Y:S02]  /*acb0*/  @P0 LDC R5, c[0x0][0xbec] ;  /* 0x0002fb00ff050b82 */ /* 0x000e240000000800 */
[----:B------:R-:W-:Y:S01]  /*acc0*/  UIADD3 UR4, UR9, UR4, URZ ;  /* 0x0000000409047290 */ /* 0x000fe2000fffe03f */
[----:B------:R-:W-:-:S05]  /*acd0*/  ULDC.64 UR10, c[0x0][0xae0] ;  /* 0x0002b800000a7ab9 */ /* 0x000fca0000000a00 */
[----:B------:R-:W1:Y:S01]  /*ace0*/  @P0 LDC R7, c[0x0][0xbf0] ;  /* 0x0002fc00ff070b82 */ /* 0x000e620000000800 */
[----:B0-----:R-:W-:-:S04]  /*acf0*/  @P0 IMAD.HI.U32 R4, R8, R5, RZ ;  /* 0x0000000508040227 */ /* 0x001fc800078e00ff */
[----:B------:R-:W-:Y:S02]  /*ad00*/  IMAD.U32 R5, RZ, RZ, UR9 ;  /* 0x00000009ff057e24 */ /* 0x000fe4000f8e00ff */
[----:B------:R-:W-:Y:S01]  /*ad10*/  IMAD.U32 R5, RZ, RZ, UR4 ;  /* 0x00000004ff057e24 */ /* 0x000fe2000f8e00ff */
[----:B-1----:R-:W-:Y:S01]  /*ad20*/  @P0 SHF.R.U32.HI R3, RZ, R7, R4 ;  /* 0x00000007ff030219 */ /* 0x002fe20000011604 */
[----:B------:R-:W-:Y:S01]  /*ad30*/  IMAD.U32 R4, RZ, RZ, UR8 ;  /* 0x00000008ff047e24 */ /* 0x000fe2000f8e00ff */
[----:B------:R-:W-:Y:S02]  /*ad40*/  ULDC.64 UR8, c[0x0][0xad8] ;  /* 0x0002b60000087ab9 */ /* 0x000fe40000000a00 */
[--C-:B------:R-:W-:Y:S01]  /*ad50*/  SHF.R.S32.HI R6, RZ, 0x1f, R3.reuse ;  /* 0x0000001fff067819 */ /* 0x100fe20000011403 */
[----:B------:R-:W-:Y:S02]  /*ad60*/  IMAD.MOV R7, RZ, RZ, -R3 ;  /* 0x000000ffff077224 */ /* 0x000fe400078e0a03 */
[----:B------:R-:W-:-:S04]  /*ad70*/  IMAD.WIDE.U32 R4, R3, UR10, R4 ;  /* 0x0000000a03047c25 */ /* 0x000fc8000f8e0004 */
[----:B------:R-:W-:Y:S02]  /*ad80*/  IMAD R7, R11, R7, R8 ;  /* 0x000000070b077224 */ /* 0x000fe400078e0208 */
[----:B------:R-:W-:Y:S02]  /*ad90*/  IMAD R6, R6, UR10, RZ ;  /* 0x0000000a06067c24 */ /* 0x000fe4000f8e02ff */
[----:B------:R-:W-:Y:S02]  /*ada0*/  IMAD.U32 R8, RZ, RZ, UR44 ;  /* 0x0000002cff087e24 */ /* 0x000fe4000f8e00ff */
[----:B------:R-:W-:Y:S01]  /*adb0*/  IMAD R9, R3, UR11, R6 ;  /* 0x0000000b03097c24 */ /* 0x000fe2000f8e0206 */
[----:B------:R-:W-:Y:S01]  /*adc0*/  SHF.R.S32.HI R6, RZ, 0x1f, R7 ;  /* 0x0000001fff067819 */ /* 0x000fe20000011407 */
[----:B------:R-:W-:Y:S02]  /*add0*/  IMAD R8, R8, 0x80, R13 ;  /* 0x0000008008087824 */ /* 0x000fe400078e020d */
[----:B------:R-:W-:-:S02]  /*ade0*/  IMAD.IADD R5, R5, 0x1, R9 ;  /* 0x0000000105057824 */ /* 0x000fc400078e0209 */
[----:B------:R-:W-:Y:S02]  /*adf0*/  IMAD R6, R6, UR8, RZ ;  /* 0x0000000806067c24 */ /* 0x000fe4000f8e02ff */
[----:B------:R-:W-:-:S04]  /*ae00*/  IMAD.WIDE.U32 R4, R7, UR8, R4 ;  /* 0x0000000807047c25 */ /* 0x000fc8000f8e0004 */
[----:B------:R-:W-:Y:S01]  /*ae10*/  IMAD R9, R7, UR9, R6 ;  /* 0x0000000907097c24 */ /* 0x000fe2000f8e0206 */
[----:B------:R-:W-:Y:S01]  /*ae20*/  ULDC.64 UR8, c[0x0][0xa80] ;  /* 0x0002a00000087ab9 */ /* 0x000fe20000000a00 */
[----:B-----5:R-:W-:Y:S01]  /*ae30*/  IMAD R11, R0, R11, RZ ;  /* 0x0000000b000b7224 */ /* 0x020fe200078e02ff */
[----:B------:R-:W-:Y:S01]  /*ae40*/  LEA R6, P2, R4, UR8, 0x1 ;  /* 0x0000000804067c11 */ /* 0x000fe2000f8408ff */
[C---:B------:R-:W-:Y:S02]  /*ae50*/  VIADD R3, R8.reuse, 0x40 ;  /* 0x0000004008037836 */ /* 0x040fe40000000000 */
[----:B------:R-:W-:Y:S02]  /*ae60*/  IMAD.IADD R5, R5, 0x1, R9 ;  /* 0x0000000105057824 */ /* 0x000fe400078e0209 */
[----:B------:R-:W-:Y:S01]  /*ae70*/  VIADD R0, R8, 0x20 ;  /* 0x0000002008007836 */ /* 0x000fe20000000000 */
[----:B------:R-:W-:Y:S01]  /*ae80*/  ISETP.GE.AND P0, PT, R3, R11, PT ;  /* 0x0000000b0300720c */ /* 0x000fe20003f06270 */
[----:B------:R-:W-:Y:S01]  /*ae90*/  IMAD.SHL.U32 R7, R10, 0x8, RZ ;  /* 0x000000080a077824 */ /* 0x000fe200078e00ff */
[----:B------:R-:W-:-:S02]  /*aea0*/  LEA.HI.X R3, R4, UR9, R5, 0x1, P2 ;  /* 0x0000000904037c11 */ /* 0x000fc400090f0c05 */
[-C--:B------:R-:W-:Y:S01]  /*aeb0*/  ISETP.GE.AND P2, PT, R8, R11.reuse, PT ;  /* 0x0000000b0800720c */ /* 0x080fe20003f46270 */
[C---:B------:R-:W-:Y:S01]  /*aec0*/  VIADD R13, R7.reuse, 0xc0 ;  /* 0x000000c0070d7836 */ /* 0x040fe20000000000 */
[----:B------:R-:W-:Y:S01]  /*aed0*/  ISETP.GE.AND P1, PT, R0, R11, PT ;  /* 0x0000000b0000720c */ /* 0x000fe20003f26270 */
[C---:B------:R-:W-:Y:S01]  /*aee0*/  VIADD R15, R7.reuse, 0x40 ;  /* 0x00000040070f7836 */ /* 0x040fe20000000000 */
[----:B------:R0:W1:Y:S01]  /*aef0*/  SHFL.IDX PT, R4, R6, RZ, 0x181f ;  /* 0x00181fff06047589 */ /* 0x00006200000e0000 */
[----:B------:R-:W-:Y:S01]  /*af00*/  VIADD R9, R7, 0x80 ;  /* 0x0000008007097836 */ /* 0x000fe20000000000 */
[----:B------:R-:W-:Y:S02]  /*af10*/  SHF.R.S32.HI R14, RZ, 0x1f, R7 ;  /* 0x0000001fff0e7819 */ /* 0x000fe40000011407 */
[----:B------:R0:W2:Y:S01]  /*af20*/  SHFL.IDX PT, R0, R3, RZ, 0x181f ;  /* 0x00181fff03007589 */ /* 0x0000a200000e0000 */
[----:B------:R-:W-:Y:S02]  /*af30*/  SHF.R.S32.HI R10, RZ, 0x1f, R13 ;  /* 0x0000001fff0a7819 */ /* 0x000fe4000001140d */
[----:B------:R-:W-:-:S02]  /*af40*/  SHF.R.S32.HI R12, RZ, 0x1f, R15 ;  /* 0x0000001fff0c7819 */ /* 0x000fc4000001140f */
[----:B------:R-:W-:Y:S01]  /*af50*/  SHF.R.S32.HI R20, RZ, 0x1f, R9 ;  /* 0x0000001fff147819 */ /* 0x000fe20000011409 */
[----:B------:R-:W-:Y:S06]  /*af60*/  @P2 BRA `(.L_x_399) ;  /* 0x0000000000442947 */ /* 0x000fec0003800000 */
        /* <DEDUP_REMOVED lines=8> */
[----:B------:R3:W-:Y:S01]  /*aff0*/  @!P5 ST.E.128 desc[UR40][R24.64], RZ ;  /* 0x000000ff1800d985 */ /* 0x0007e2000c101d28 */
[----:B------:R-:W-:Y:S02]  /*b000*/  @!P4 LEA.HI.X R27, R15, R0, R12, 0x1, P6 ;  /* 0x000000000f1bc211 */ /* 0x000fe400030f0c0c */
[----:B------:R-:W-:-:S03]  /*b010*/  @!P3 LEA R28, P6, R9, R4, 0x1 ;  /* 0x00000004091cb211 */ /* 0x000fc600078c08ff */
[----:B------:R3:W-:Y:S01]  /*b020*/  @!P4 ST.E.128 desc[UR40][R26.64], RZ ;  /* 0x000000ff1a00c985 */ /* 0x0007e2000c101d28 */
[----:B------:R-:W-:Y:S02]  /*b030*/  @!P3 LEA.HI.X R29, R9, R0, R20, 0x1, P6 ;  /* 0x00000000091db211 */ /* 0x000fe400030f0c14 */
[----:B------:R-:W-:-:S03]  /*b040*/  @!P2 LEA R4, P6, R13, R4, 0x1 ;  /* 0x000000040d04a211 */ /* 0x000fc600078c08ff */
[----:B------:R3:W-:Y:S01]  /*b050*/  @!P3 ST.E.128 desc[UR40][R28.64], RZ ;  /* 0x000000ff1c00b985 */ /* 0x0007e2000c101d28 */
[----:B------:R-:W-:-:S05]  /*b060*/  @!P2 LEA.HI.X R5, R13, R0, R10, 0x1, P6 ;  /* 0x000000000d05a211 */ /* 0x000fca00030f0c0a */
[----:B------:R3:W-:Y:S04]  /*b070*/  @!P2 ST.E.128 desc[UR40][R4.64], RZ ;  /* 0x000000ff0400a985 */ /* 0x0007e8000c101d28 */
.L_x_399:
[----:B------:R-:W-:Y:S05]  /*b080*/  BSYNC B1 ;  /* 0x0000000000017941 */ /* 0x000fea0003800000 */
.L_x_398:
[----:B--2---:R2:W4:Y:S01]  /*b090*/  SHFL.IDX PT, R0, R3, 0x1, 0x181f ;  /* 0x00381f0003007f89 */ /* 0x00452200000e0000 */
[----:B------:R-:W-:Y:S03]  /*b0a0*/  BSSY B1, `(.L_x_400) ;  /* 0x0000014000017945 */ /* 0x000fe60003800000 */
[----:B-1-3--:R2:W1:Y:S01]  /*b0b0*/  SHFL.IDX PT, R4, R6, 0x1, 0x181f ;  /* 0x00381f0006047f89 */ /* 0x00a46200000e0000 */
[----:B------:R-:W-:Y:S05]  /*b0c0*/  @P1 BRA `(.L_x_401) ;  /* 0x0000000000441947 */ /* 0x000fea0003800000 */
[----:B------:R-:W-:Y:S02]  /*b0d0*/  ULDC UR4, c[0x0][0xac8] ;  /* 0x0002b20000047ab9 */ /* 0x000fe40000000800 */
[----:B------:R-:W-:Y:S02]  /*b0e0*/  ISETP.GE.AND P4, PT, R7, UR4, PT ;  /* 0x0000000407007c0c */ /* 0x000fe4000bf86270 */
[----:B------:R-:W-:Y:S02]  /*b0f0*/  ISETP.GE.AND P3, PT, R15, UR4, PT ;  /* 0x000000040f007c0c */ /* 0x000fe4000bf66270 */
[----:B------:R-:W-:Y:S02]  /*b100*/  ISETP.GE.AND P2, PT, R9, UR4, PT ;  /* 0x0000000409007c0c */ /* 0x000fe4000bf46270 */
[----:B------:R-:W-:-:S07]  /*b110*/  ISETP.GE.AND P1, PT, R13, UR4, PT ;  /* 0x000000040d007c0c */ /* 0x000fce000bf26270 */
[-C--:B-1----:R-:W-:Y:S02]  /*b120*/  @!P4 LEA R24, P6, R7, R4.reuse, 0x1 ;  /* 0x000000040718c211 */ /* 0x082fe400078c08ff */
[----:B------:R-:W-:Y:S02]  /*b130*/  @!P3 LEA R26, P5, R15, R4, 0x1 ;  /* 0x000000040f1ab211 */ /* 0x000fe400078a08ff */
[----:B----4-:R-:W-:Y:S02]  /*b140*/  @!P4 LEA.HI.X R25, R7, R0, R14, 0x1, P6 ;  /* 0x000000000719c211 */ /* 0x010fe400030f0c0e */
[----:B------:R-:W-:Y:S02]  /*b150*/  @!P2 LEA R28, P6, R9, R4, 0x1 ;  /* 0x00000004091ca211 */ /* 0x000fe400078c08ff */
[----:B------:R-:W-:Y:S01]  /*b160*/  @!P3 LEA.HI.X R27, R15, R0, R12, 0x1, P5 ;  /* 0x000000000f1bb211 */ /* 0x000fe200028f0c0c */
[----:B------:R3:W-:Y:S01]  /*b170*/  @!P4 ST.E.128 desc[UR40][R24.64], RZ ;  /* 0x000000ff1800c985 */ /* 0x0007e2000c101d28 */
[----:B------:R-:W-:-:S02]  /*b180*/  @!P1 LEA R4, P5, R13, R4, 0x1 ;  /* 0x000000040d049211 */ /* 0x000fc400078a08ff */
[-C--:B------:R-:W-:Y:S01]  /*b190*/  @!P2 LEA.HI.X R29, R9, R0.reuse, R20, 0x1, P6 ;  /* 0x00000000091da211 */ /* 0x080fe200030f0c14 */
[----:B------:R3:W-:Y:S01]  /*b1a0*/  @!P3 ST.E.128 desc[UR40][R26.64], RZ ;  /* 0x000000ff1a00b985 */ /* 0x0007e2000c101d28 */
[----:B------:R-:W-:-:S03]  /*b1b0*/  @!P1 LEA.HI.X R5, R13, R0, R10, 0x1, P5 ;  /* 0x000000000d059211 */ /* 0x000fc600028f0c0a */
[----:B------:R3:W-:Y:S04]  /*b1c0*/  @!P2 ST.E.128 desc[UR40][R28.64], RZ ;  /* 0x000000ff1c00a985 */ /* 0x0007e8000c101d28 */
[----:B------:R3:W-:Y:S02]  /*b1d0*/  @!P1 ST.E.128 desc[UR40][R4.64], RZ ;  /* 0x000000ff04009985 */ /* 0x0007e4000c101d28 */
.L_x_401:
[----:B------:R-:W-:Y:S05]  /*b1e0*/  BSYNC B1 ;  /* 0x0000000000017941 */ /* 0x000fea0003800000 */
.L_x_400:
[----:B----4-:R4:W0:Y:S01]  /*b1f0*/  SHFL.IDX PT, R0, R3, 0x2, 0x181f ;  /* 0x00581f0003007f89 */ /* 0x01082200000e0000 */
        /* <DEDUP_REMOVED lines=9> */
[-C--:B------:R-:W-:Y:S02]  /*b290*/  @!P2 LEA R26, P5, R15, R4.reuse, 0x1 ;  /* 0x000000040f1aa211 */ /* 0x080fe400078a08ff */
[----:B------:R-:W-:Y:S02]  /*b2a0*/  @!P1 LEA R28, P4, R9, R4, 0x1 ;  /* 0x00000004091c9211 */ /* 0x000fe400078808ff */
[----:B0-----:R-:W-:Y:S02]  /*b2b0*/  @!P3 LEA.HI.X R25, R7, R0, R14, 0x1, P6 ;  /* 0x000000000719b211 */ /* 0x001fe400030f0c0e */
[----:B------:R-:W-:Y:S02]  /*b2c0*/  @!P0 LEA R4, P6, R13, R4, 0x1 ;  /* 0x000000040d048211 */ /* 0x000fe400078c08ff */
[-C--:B------:R-:W-:Y:S01]  /*b2d0*/  @!P2 LEA.HI.X R27, R15, R0.reuse, R12, 0x1, P5 ;  /* 0x000000000f1ba211 */ /* 0x080fe200028f0c0c */
[----:B------:R3:W-:Y:S01]  /*b2e0*/  @!P3 ST.E.128 desc[UR40][R24.64], RZ ;  /* 0x000000ff1800b985 */ /* 0x0007e2000c101d28 */
[----:B------:R-:W-:-:S02]  /*b2f0*/  @!P1 LEA.HI.X R29, R9, R0, R20, 0x1, P4 ;  /* 0x00000000091d9211 */ /* 0x000fc400020f0c14 */
[----:B------:R-:W-:Y:S01]  /*b300*/  @!P0 LEA.HI.X R5, R13, R0, R10, 0x1, P6 ;  /* 0x000000000d058211 */ /* 0x000fe200030f0c0a */
[----:B------:R3:W-:Y:S04]  /*b310*/  @!P2 ST.E.128 desc[UR40][R26.64], RZ ;  /* 0x000000ff1a00a985 */ /* 0x0007e8000c101d28 */
[----:B------:R3:W-:Y:S04]  /*b320*/  @!P1 ST.E.128 desc[UR40][R28.64], RZ ;  /* 0x000000ff1c009985 */ /* 0x0007e8000c101d28 */
[----:B------:R3:W-:Y:S02]  /*b330*/  @!P0 ST.E.128 desc[UR40][R4.64], RZ ;  /* 0x000000ff04008985 */ /* 0x0007e4000c101d28 */
.L_x_403:
[----:B------:R-:W-:Y:S05]  /*b340*/  BSYNC B1 ;  /* 0x0000000000017941 */ /* 0x000fea0003800000 */
.L_x_402:
[----:B0-----:R-:W-:Y:S01]  /*b350*/  VIADD R0, R8, 0x60 ;  /* 0x0000006008007836 */ /* 0x001fe20000000000 */
[----:B--2-4-:R-:W0:Y:S04]  /*b360*/  SHFL.IDX PT, R3, R3, 0x3, 0x181f ;  /* 0x00781f0003037f89 */ /* 0x014e2800000e0000 */
[----:B------:R-:W-:Y:S01]  /*b370*/  ISETP.GE.AND P0, PT, R0, R11, PT ;  /* 0x0000000b0000720c */ /* 0x000fe20003f06270 */
[----:B-1-3--:R1:W2:-:S12]  /*b380*/  SHFL.IDX PT, R4, R6, 0x3, 0x181f ;  /* 0x00781f0006047f89 */ /* 0x00a29800000e0000 */
[----:B-1----:R-:W-:Y:S05]  /*b390*/  @P0 BRA `(.L_x_392) ;  /* 0x0000000000440947 */ /* 0x002fea0003800000 */
[----:B------:R-:W-:Y:S02]  /*b3a0*/  ULDC UR4, c[0x0][0xac8] ;  /* 0x0002b20000047ab9 */ /* 0x000fe40000000800 */
[----:B------:R-:W-:Y:S02]  /*b3b0*/  ISETP.GE.AND P3, PT, R7, UR4, PT ;  /* 0x0000000407007c0c */ /* 0x000fe4000bf66270 */
[----:B------:R-:W-:Y:S02]  /*b3c0*/  ISETP.GE.AND P2, PT, R15, UR4, PT ;  /* 0x000000040f007c0c */ /* 0x000fe4000bf46270 */
[----:B------:R-:W-:Y:S02]  /*b3d0*/  ISETP.GE.AND P1, PT, R9, UR4, PT ;  /* 0x0000000409007c0c */ /* 0x000fe4000bf26270 */
[----:B------:R-:W-:-:S07]  /*b3e0*/  ISETP.GE.AND P0, PT, R13, UR4, PT ;  /* 0x000000040d007c0c */ /* 0x000fce000bf06270 */
[----:B--2---:R-:W-:-:S04]  /*b3f0*/  @!P3 LEA R6, P4, R7, R4, 0x1 ;  /* 0x000000040706b211 */ /* 0x004fc800078808ff */
[-C--:B0-----:R-:W-:Y:S02]  /*b400*/  @!P3 LEA.HI.X R7, R7, R3.reuse, R14, 0x1, P4 ;  /* 0x000000030707b211 */ /* 0x081fe400020f0c0e */
[-C--:B------:R-:W-:Y:S02]  /*b410*/  @!P2 LEA R14, P4, R15, R4.reuse, 0x1 ;  /* 0x000000040f0ea211 */ /* 0x080fe400078808ff */
[-C--:B------:R-:W-:Y:S01]  /*b420*/  @!P1 LEA R8, P5, R9, R4.reuse, 0x1 ;  /* 0x0000000409089211 */ /* 0x080fe200078a08ff */
[----:B------:R0:W-:Y:S01]  /*b430*/  @!P3 ST.E.128 desc[UR40][R6.64], RZ ;  /* 0x000000ff0600b985 */ /* 0x0001e2000c101d28 */
[----:B------:R-:W-:Y:S02]  /*b440*/  @!P0 LEA R4, P6, R13, R4, 0x1 ;  /* 0x000000040d048211 */ /* 0x000fe400078c08ff */
[-C--:B------:R-:W-:Y:S02]  /*b450*/  @!P2 LEA.HI.X R15, R15, R3.reuse, R12, 0x1, P4 ;  /* 0x000000030f0fa211 */ /* 0x080fe400020f0c0c */
[----:B------:R-:W-:-:S02]  /*b460*/  @!P1 LEA.HI.X R9, R9, R3, R20, 0x1, P5 ;  /* 0x0000000309099211 */ /* 0x000fc400028f0c14 */
[----:B------:R-:W-:Y:S01]  /*b470*/  @!P0 LEA.HI.X R5, R13, R3, R10, 0x1, P6 ;  /* 0x000000030d058211 */ /* 0x000fe200030f0c0a */
[----:B------:R0:W-:Y:S04]  /*b480*/  @!P2 ST.E.128 desc[UR40][R14.64], RZ ;  /* 0x000000ff0e00a985 */ /* 0x0001e8000c101d28 */
[----:B------:R0:W-:Y:S04]  /*b490*/  @!P1 ST.E.128 desc[UR40][R8.64], RZ ;  /* 0x000000ff08009985 */ /* 0x0001e8000c101d28 */
[----:B------:R0:W-:Y:S02]  /*b4a0*/  @!P0 ST.E.128 desc[UR40][R4.64], RZ ;  /* 0x000000ff04008985 */ /* 0x0001e4000c101d28 */
.L_x_392:
[----:B------:R-:W-:Y:S05]  /*b4b0*/  BSYNC B0 ;  /* 0x0000000000007941 */ /* 0x000fea0003800000 */
.L_x_382:
[----:B------:R-:W-:Y:S02]  /*b4c0*/  ULDC UR4, c[0x0][0xc3c] ;  /* 0x00030f0000047ab9 */ /* 0x000fe40000000800 */
[----:B------:R-:W-:-:S06]  /*b4d0*/  UISETP.GE.AND UP0, UPT, UR7, UR4, UPT ;  /* 0x000000040700728c */ /* 0x000fcc000bf06270 */
[----:B------:R-:W-:-:S13]  /*b4e0*/  PLOP3.LUT P0, PT, PT, PT, UP0, 0x80, 0x0 ;  /* 0x000000000000781c */ /* 0x000fda0003f0f008 */
[----:B------:R-:W-:Y:S05]  /*b4f0*/  @!P0 BRA `(.L_x_404) ;  /* 0xffffff5c000c8947 */ /* 0x000fea000383ffff */
[----:B------:R-:W-:Y:S05]  /*b500*/  EXIT ;  /* 0x000000000000794d */ /* 0x000fea0003800000 */
.L_x_357:
[----:B------:R-:W-:-:S08]  /*b510*/  NOP ;  /* 0x0000000000007918 */ /* 0x000fd00000000000 */
[----:B------:R-:W0:-:S00]  /*b520*/  USETMAXREG.DEALLOC.CTAPOOL 0x18 ;  /* 0x00000018000079c8 */ /* 0x000e0000080e0500 */
[----:B0-----:R-:W-:Y:S01]  /*b530*/  LOP3.LUT R0, R0, 0x3, RZ, 0xc0, !PT ;  /* 0x0000000300007812 */ /* 0x001fe200078ec0ff */
[----:B------:R-:W-:-:S05]  /*b540*/  IMAD.MOV.U32 R7, RZ, RZ, RZ ;  /* 0x000000ffff077224 */ /* 0x000fca00078e00ff */
[----:B------:R-:W0:Y:S02]  /*b550*/  SHFL.IDX PT, R0, R0, RZ, 0x1f ;  /* 0x00001fff00007589 */ /* 0x000e2400000e0000 */
[----:B0-----:R-:W-:-:S04]  /*b560*/  ISETP.NE.AND P0, PT, R0, RZ, PT ;  /* 0x000000ff0000720c */ /* 0x001fc80003f05270 */
[----:B------:R-:W-:-:S05]  /*b570*/  P2R R0, PR, RZ, 0x1 ;  /* 0x00000001ff007803 */ /* 0x000fca0000000000 */
[----:B------:R0:W-:Y:S04]  /*b580*/  STL [R1+0x5c], R0 ;  /* 0x00005c0001007387 */ /* 0x0001e80000100800 */
[----:B------:R-:W-:Y:S05]  /*b590*/  @!P0 BRA `(.L_x_405) ;  /* 0x0000000000248947 */ /* 0x000fea0003800000 */
[----:B------:R-:W1:Y:S08]  /*b5a0*/  S2UR UR5, SR_CgaCtaId ;  /* 0x00000000000579c3 */ /* 0x000e700000008800 */
[----:B------:R-:W-:Y:S06]  /*b5b0*/  BAR.SYNC.DEFER_BLOCKING 0x5, 0x180 ;  /* 0x0146000000007b1d */ /* 0x000fec0000010000 */
[----:B------:R-:W-:-:S02]  /*b5c0*/  UMOV UR4, 0x400 ;  /* 0x0000040000047882 */ /* 0x000fc40000000000 */
[----:B-1----:R-:W-:-:S09]  /*b5d0*/  ULEA UR4, UR5, UR4, 0x18 ;  /* 0x0000000405047291 */ /* 0x002fd2000f8ec03f */
[----:B------:R-:W1:Y:S04]  /*b5e0*/  LDS.128 R8, [UR4+0x228d0] ;  /* 0x0228d004ff087984 */ /* 0x000e680008000c00 */
[----:B-1----:R1:W-:Y:S04]  /*b5f0*/  STL.64 [R1], R8 ;  /* 0x0000000801007387 */ /* 0x0023e80000100a00 */
[----:B------:R1:W-:Y:S01]  /*b600*/  STL.64 [R1+0x8], R10 ;  /* 0x0000080a01007387 */ /* 0x0003e20000100a00 */
[----:B------:R-:W-:Y:S06]  /*b610*/  BAR.ARV 0x4, 0x180 ;  /* 0x0106000000007b1d */ /* 0x000fec0000002000 */
[----:B------:R-:W-:Y:S05]  /*b620*/  BRA `(.L_x_406) ;  /* 0x0000000800a47947 */ /* 0x000fea0003800000 */
.L_x_405:
[----:B0-----:R-:W-:Y:S01]  /*b630*/  LOP3.LUT R0, R6, 0x1f, RZ, 0xc0, !PT ;  /* 0x0000001f06007812 */ /* 0x001fe200078ec0ff */
[----:B------:R-:W-:Y:S01]  /*b640*/  ULDC UR4, c[0x0][0xc3c] ;  /* 0x00030f0000047ab9 */ /* 0x000fe20000000800 */
[----:B------:R-:W-:Y:S01]  /*b650*/  IMAD.MOV.U32 R10, RZ, RZ, RZ ;  /* 0x000000ffff0a7224 */ /* 0x000fe200078e00ff */
[----:B------:R-:W0:Y:S01]  /*b660*/  S2UR UR6, SR_CTAID.X ;  /* 0x00000000000679c3 */ /* 0x000e220000002500 */
[----:B------:R-:W-:Y:S01]  /*b670*/  ISETP.NE.AND P0, PT, R0, 0x1f, PT ;  /* 0x0000001f0000780c */ /* 0x000fe20003f05270 */
[----:B------:R-:W-:-:S03]  /*b680*/  ULDC UR5, c[0x0][0xc38] ;  /* 0x00030e0000057ab9 */ /* 0x000fc60000000800 */
[----:B------:R-:W-:-:S13]  /*b690*/  ISETP.GE.OR P1, PT, R0, UR4, !P0 ;  /* 0x0000000400007c0c */ /* 0x000fda000c726670 */
[----:B------:R-:W1:Y:S08]  /*b6a0*/  @!P1 LDC.64 R2, c[0x0][0xc80] ;  /* 0x00032000ff029b82 */ /* 0x000e700000000a00 */
[----:B------:R-:W2:Y:S01]  /*b6b0*/  @!P1 LDC.64 R4, c[0x0][0xc78] ;  /* 0x00031e00ff049b82 */ /* 0x000ea20000000a00 */
[----:B-1----:R-:W-:-:S05]  /*b6c0*/  @!P1 IMAD.WIDE.U32 R2, R0, 0x4, R2 ;  /* 0x0000000400029825 */ /* 0x002fca00078e0002 */
[----:B------:R2:W3:Y:S02]  /*b6d0*/  @!P1 LDG.E R7, desc[UR40][R2.64] ;  /* 0x0000002802079981 */ /* 0x0004e4000c1e1900 */
[----:B--2---:R-:W-:-:S05]  /*b6e0*/  @!P1 IMAD.WIDE.U32 R2, R0, 0x4, R4 ;  /* 0x0000000400029825 */ /* 0x004fca00078e0004 */
[----:B------:R-:W3:Y:S01]  /*b6f0*/  @!P1 LDG.E R10, desc[UR40][R2.64] ;  /* 0x00000028020a9981 */ /* 0x000ee2000c1e1900 */
[C---:B------:R-:W-:Y:S01]  /*b700*/  ISETP.NE.AND P1, PT, R0.reuse, RZ, PT ;  /* 0x000000ff0000720c */ /* 0x040fe20003f25270 */
[----:B------:R-:W-:Y:S01]  /*b710*/  UMOV UR4, URZ ;  /* 0x0000003f00047c82 */ /* 0x000fe20008000000 */
[C---:B------:R-:W-:Y:S02]  /*b720*/  ISETP.GE.U32.AND P2, PT, R0.reuse, 0x2, PT ;  /* 0x000000020000780c */ /* 0x040fe40003f46070 */
[C---:B------:R-:W-:Y:S02]  /*b730*/  ISETP.GE.U32.AND P3, PT, R0.reuse, 0x4, PT ;  /* 0x000000040000780c */ /* 0x040fe40003f66070 */
[C---:B------:R-:W-:Y:S02]  /*b740*/  ISETP.GE.U32.AND P4, PT, R0.reuse, 0x8, PT ;  /* 0x000000080000780c */ /* 0x040fe40003f86070 */
[----:B------:R-:W-:Y:S01]  /*b750*/  ISETP.GE.U32.AND P5, PT, R0, 0x10, PT ;  /* 0x000000100000780c */ /* 0x000fe20003fa6070 */
[----:B---3--:R-:W-:-:S05]  /*b760*/  IMAD R4, R7, R10, RZ ;  /* 0x0000000a07047224 */ /* 0x008fca00078e02ff */
[----:B------:R-:W1:Y:S02]  /*b770*/  SHFL.UP PT, R5, R4, 0x1, RZ ;  /* 0x0420000004057989 */ /* 0x000e6400000e00ff */
[----:B-1----:R-:W-:-:S05]  /*b780*/  SEL R5, R5, RZ, P1 ;  /* 0x000000ff05057207 */ /* 0x002fca0000800000 */
[----:B------:R-:W-:-:S05]  /*b790*/  IMAD.IADD R5, R4, 0x1, R5 ;  /* 0x0000000104057824 */ /* 0x000fca00078e0205 */
        /* <DEDUP_REMOVED lines=12> */
[----:B------:R-:W1:Y:S02]  /*b860*/  SHFL.IDX PT, R8, R2, 0x1f, 0x1f ;  /* 0x03e01f0002087f89 */ /* 0x000e6400000e0000 */
[----:B-1----:R-:W-:-:S04]  /*b870*/  IMAD R8, R8, UR5, RZ ;  /* 0x0000000508087c24 */ /* 0x002fc8000f8e02ff */
[----:B------:R-:W-:Y:S01]  /*b880*/  IMAD.MOV.U32 R11, RZ, RZ, R8 ;  /* 0x000000ffff0b7224 */ /* 0x000fe200078e0008 */
[----:B0-----:R-:W-:-:S13]  /*b890*/  ISETP.GT.AND P6, PT, R8, UR6, PT ;  /* 0x0000000608007c0c */ /* 0x001fda000bfc4270 */
[----:B------:R-:W-:Y:S05]  /*b8a0*/  @P6 BRA `(.L_x_407) ;  /* 0x0000000000a46947 */ /* 0x000fea0003800000 */
[----:B------:R-:W-:Y:S01]  /*b8b0*/  IMAD.MOV.U32 R8, RZ, RZ, R11 ;  /* 0x000000ffff087224 */ /* 0x000fe200078e000b */
[----:B------:R-:W-:Y:S01]  /*b8c0*/  UMOV UR4, URZ ;  /* 0x0000003f00047c82 */ /* 0x000fe20008000000 */
[----:B------:R-:W-:-:S05]  /*b8d0*/  ULDC UR5, c[0x0][0xc38] ;  /* 0x00030e0000057ab9 */ /* 0x000fca0000000800 */
.L_x_409:
[----:B------:R-:W0:Y:S01]  /*b8e0*/  LDC R2, c[0x0][0xc3c] ;  /* 0x00030f00ff027b82 */ /* 0x000e220000000800 */
[----:B------:R-:W-:Y:S01]  /*b8f0*/  ULDC UR7, c[0x0][0xc3c] ;  /* 0x00030f0000077ab9 */ /* 0x000fe20000000800 */
[----:B------:R-:W-:Y:S01]  /*b900*/  UIADD3 UR4, UR4, 0x1f, URZ ;  /* 0x0000001f04047890 */ /* 0x000fe2000fffe03f */
[----:B------:R-:W-:-:S05]  /*b910*/  IMAD.U32 R3, RZ, RZ, UR7 ;  /* 0x00000007ff037e24 */ /* 0x000fca000f8e00ff */
[----:B------:R1:W-:Y:S01]  /*b920*/  STL [R1+0xc], R3 ;  /* 0x00000c0301007387 */ /* 0x0003e20000100800 */
[----:B0-----:R-:W-:-:S13]  /*b930*/  ISETP.LE.AND P6, PT, R2, UR4, PT ;  /* 0x0000000402007c0c */ /* 0x001fda000bfc3270 */
[----:B-1----:R-:W-:Y:S05]  /*b940*/  @P6 BRA `(.L_x_408) ;  /* 0x0000000400a46947 */ /* 0x002fea0003800000 */
[----:B------:R-:W-:Y:S02]  /*b950*/  VIADD R9, R0, UR4 ;  /* 0x0000000400097c36 */ /* 0x000fe40008000000 */
[----:B------:R-:W-:-:S03]  /*b960*/  IMAD.MOV.U32 R7, RZ, RZ, RZ ;  /* 0x000000ffff077224 */ /* 0x000fc600078e00ff */
[----:B------:R-:W-:-:S13]  /*b970*/  ISETP.GE.OR P6, PT, R9, R2, !P0 ;  /* 0x000000020900720c */ /* 0x000fda00047c6670 */
[----:B------:R-:W0:Y:S08]  /*b980*/  @!P6 LDC.64 R2, c[0x0][0xc80] ;  /* 0x00032000ff02eb82 */ /* 0x000e300000000a00 */
[----:B------:R-:W1:Y:S01]  /*b990*/  @!P6 LDC.64 R4, c[0x0][0xc78] ;  /* 0x00031e00ff04eb82 */ /* 0x000e620000000a00 */
[----:B------:R-:W-:Y:S02]  /*b9a0*/  IMAD.MOV.U32 R10, RZ, RZ, RZ ;  /* 0x000000ffff0a7224 */ /* 0x000fe400078e00ff */
[----:B0-----:R-:W-:-:S05]  /*b9b0*/  @!P6 IMAD.WIDE R2, R9, 0x4, R2 ;  /* 0x000000040902e825 */ /* 0x001fca00078e0202 */
[----:B------:R1:W2:Y:S02]  /*b9c0*/  @!P6 LDG.E R7, desc[UR40][R2.64] ;  /* 0x000000280207e981 */ /* 0x0002a4000c1e1900 */
[----:B-1----:R-:W-:-:S05]  /*b9d0*/  @!P6 IMAD.WIDE R2, R9, 0x4, R4 ;  /* 0x000000040902e825 */ /* 0x002fca00078e0204 */
[----:B------:R-:W2:Y:S02]  /*b9e0*/  @!P6 LDG.E R10, desc[UR40][R2.64] ;  /* 0x00000028020ae981 */ /* 0x000ea4000c1e1900 */
[----:B--2---:R-:W-:-:S05]  /*b9f0*/  IMAD R11, R7, R10, RZ ;  /* 0x0000000a070b7224 */ /* 0x004fca00078e02ff */
[----:B------:R-:W0:Y:S02]  /*ba00*/  SHFL.UP PT, R4, R11, 0x1, RZ ;  /* 0x042000000b047989 */ /* 0x000e2400000e00ff */
[----:B0-----:R-:W-:-:S05]  /*ba10*/  SEL R4, R4, RZ, P1 ;  /* 0x000000ff04047207 */ /* 0x001fca0000800000 */
[----:B------:R-:W-:-:S05]  /*ba20*/  IMAD.IADD R4, R11, 0x1, R4 ;  /* 0x000000010b047824 */ /* 0x000fca00078e0204 */
        /* <DEDUP_REMOVED lines=12> */
[----:B------:R-:W0:Y:S02]  /*baf0*/  SHFL.IDX PT, R4, R2, 0x1f, 0x1f ;  /* 0x03e01f0002047f89 */ /* 0x000e2400000e0000 */
[----:B0-----:R-:W-:-:S04]  /*bb00*/  IMAD R11, R4, UR5, RZ ;  /* 0x00000005040b7c24 */ /* 0x001fc8000f8e02ff */
[----:B------:R-:W-:-:S05]  /*bb10*/  IMAD.IADD R8, R11, 0x1, R8 ;  /* 0x000000010b087824 */ /* 0x000fca00078e0208 */
[----:B------:R-:W-:-:S13]  /*bb20*/  ISETP.GT.AND P6, PT, R8, UR6, PT ;  /* 0x0000000608007c0c */ /* 0x000fda000bfc4270 */
[----:B------:R-:W-:Y:S05]  /*bb30*/  @!P6 BRA `(.L_x_409) ;  /* 0xfffffffc0068e947 */ /* 0x000fea000383ffff */
.L_x_407:
[----:B------:R-:W-:Y:S02]  /*bb40*/  IMAD.IADD R11, R8, 0x1, -R11 ;  /* 0x00000001080b7824 */ /* 0x000fe400078e0a0b */
[----:B------:R-:W-:Y:S02]  /*bb50*/  IMAD.MOV.U32 R14, RZ, RZ, RZ ;  /* 0x000000ffff0e7224 */ /* 0x000fe400078e00ff */
[----:B------:R-:W-:-:S05]  /*bb60*/  IMAD R3, R2, UR5, R11 ;  /* 0x0000000502037c24 */ /* 0x000fca000f8e020b */
[----:B------:R-:W-:-:S13]  /*bb70*/  ISETP.GT.AND P0, PT, R3, UR6, PT ;  /* 0x0000000603007c0c */ /* 0x000fda000bf04270 */
[----:B------:R-:W-:-:S04]  /*bb80*/  VOTE.ANY R12, PT, !P0 ;  /* 0x00000000000c7806 */ /* 0x000fc800040e0100 */
[----:B------:R-:W0:Y:S01]  /*bb90*/  POPC R4, R12 ;  /* 0x0000000c00047309 */ /* 0x000e220000000000 */
[----:B------:R-:W-:Y:S01]  /*bba0*/  ISETP.NE.AND P0, PT, R12, RZ, PT ;  /* 0x000000ff0c00720c */ /* 0x000fe20003f05270 */
[----:B0-----:R-:W0:Y:S04]  /*bbb0*/  SHFL.IDX PT, R7, R7, R4, 0x1f ;  /* 0x00001f0407077589 */ /* 0x001e2800000e0000 */
[----:B------:R-:W1:Y:S01]  /*bbc0*/  SHFL.IDX PT, R9, R10, R4, 0x1f ;  /* 0x00001f040a097589 */ /* 0x000e6200000e0000 */
[----:B0-----:R-:W-:-:S04]  /*bbd0*/  IABS R5, R7 ;  /* 0x0000000700057213 */ /* 0x001fc80000000000 */
[----:B------:R-:W0:Y:S01]  /*bbe0*/  I2F.RP R13, R5 ;  /* 0x00000005000d7306 */ /* 0x000e220000209400 */
[----:B-1----:R-:W-:-:S07]  /*bbf0*/  IABS R8, R9 ;  /* 0x0000000900087213 */ /* 0x002fce0000000000 */
[----:B------:R-:W-:Y:S08]  /*bc00*/  I2F.RP R12, R8 ;  /* 0x00000008000c7306 */ /* 0x000ff00000209400 */
[----:B0-----:R-:W0:Y:S02]  /*bc10*/  MUFU.RCP R13, R13 ;  /* 0x0000000d000d7308 */ /* 0x001e240000001000 */
[----:B0-----:R-:W-:-:S06]  /*bc20*/  VIADD R3, R13, 0xffffffe ;  /* 0x0ffffffe0d037836 */ /* 0x001fcc0000000000 */
[----:B------:R-:W0:Y:S02]  /*bc30*/  F2I.FTZ.U32.TRUNC.NTZ R3, R3 ;  /* 0x0000000300037305 */ /* 0x000e24000021f000 */
[----:B0-----:R-:W-:Y:S01]  /*bc40*/  IMAD.MOV R16, RZ, RZ, -R3 ;  /* 0x000000ffff107224 */ /* 0x001fe200078e0a03 */
[----:B------:R-:W-:Y:S06]  /*bc50*/  @!P0 BRA `(.L_x_410) ;  /* 0x0000000000088947 */ /* 0x000fec0003800000 */
[----:B------:R-:W-:-:S05]  /*bc60*/  VIADD R13, R4, 0xffffffff ;  /* 0xffffffff040d7836 */ /* 0x000fca0000000000 */
[----:B------:R0:W1:Y:S02]  /*bc70*/  SHFL.IDX PT, R14, R2, R13, 0x1f ;  /* 0x00001f0d020e7589 */ /* 0x00006400000e0000 */
.L_x_410:
[----:B-1----:R-:W-:Y:S01]  /*bc80*/  IMAD R10, R14, UR5, R11 ;  /* 0x000000050e0a7c24 */ /* 0x002fe2000f8e020b */
[----:B------:R-:W1:Y:S01]  /*bc90*/  MUFU.RCP R12, R12 ;  /* 0x0000000c000c7308 */ /* 0x000e620000001000 */
[----:B------:R-:W-:Y:S02]  /*bca0*/  IMAD R11, R16, R5, RZ ;  /* 0x00000005100b7224 */ /* 0x000fe400078e02ff */
[----:B0-----:R-:W-:Y:S01]  /*bcb0*/  IMAD.MOV.U32 R2, RZ, RZ, RZ ;  /* 0x000000ffff027224 */ /* 0x001fe200078e00ff */
[----:B------:R0:W-:Y:S03]  /*bcc0*/  STL [R1], R10 ;  /* 0x0000000a01007387 */ /* 0x0001e60000100800 */
[----:B------:R-:W-:Y:S01]  /*bcd0*/  IMAD.HI.U32 R2, R3, R11, R2 ;  /* 0x0000000b03027227 */ /* 0x000fe200078e0002 */
[----:B------:R-:W-:-:S05]  /*bce0*/  IABS R11, R7 ;  /* 0x00000007000b7213 */ /* 0x000fca0000000000 */
[----:B------:R-:W-:Y:S01]  /*bcf0*/  IMAD.MOV R14, RZ, RZ, -R11 ;  /* 0x000000ffff0e7224 */ /* 0x000fe200078e0a0b */
[----:B0-----:R-:W-:-:S04]  /*bd00*/  IADD3 R10, -R10, UR6, RZ ;  /* 0x000000060a0a7c10 */ /* 0x001fc8000fffe1ff */
[----:B------:R-:W-:-:S05]  /*bd10*/  IABS R3, R10 ;  /* 0x0000000a00037213 */ /* 0x000fca0000000000 */
[----:B------:R-:W-:-:S04]  /*bd20*/  IMAD.HI.U32 R11, R2, R3, RZ ;  /* 0x00000003020b7227 */ /* 0x000fc800078e00ff */
[----:B------:R-:W-:Y:S02]  /*bd30*/  IMAD R2, R11, R14, R3 ;  /* 0x0000000e0b027224 */ /* 0x000fe400078e0203 */
[----:B-1----:R-:W-:-:S03]  /*bd40*/  VIADD R3, R12, 0xffffffe ;  /* 0x0ffffffe0c037836 */ /* 0x002fc60000000000 */
[----:B------:R-:W-:-:S03]  /*bd50*/  ISETP.GT.U32.AND P1, PT, R5, R2, PT ;  /* 0x000000020500720c */ /* 0x000fc60003f24070 */
[----:B------:R-:W0:Y:S10]  /*bd60*/  F2I.FTZ.U32.TRUNC.NTZ R3, R3 ;  /* 0x0000000300037305 */ /* 0x000e34000021f000 */
[----:B------:R-:W-:-:S02]  /*bd70*/  @!P1 IMAD.IADD R2, R2, 0x1, -R5 ;  /* 0x0000000102029824 */ /* 0x000fc400078e0a05 */
[----:B------:R-:W-:Y:S01]  /*bd80*/  @!P1 VIADD R11, R11, 0x1 ;  /* 0x000000010b0b9836 */ /* 0x000fe20000000000 */
[----:B------:R-:W-:Y:S02]  /*bd90*/  ISETP.NE.AND P1, PT, R7, RZ, PT ;  /* 0x000000ff0700720c */ /* 0x000fe40003f25270 */
[----:B------:R-:W-:Y:S01]  /*bda0*/  ISETP.GE.U32.AND P0, PT, R2, R5, PT ;  /* 0x000000050200720c */ /* 0x000fe20003f06070 */
[----:B0-----:R-:W-:Y:S02]  /*bdb0*/  IMAD.MOV R5, RZ, RZ, -R3 ;  /* 0x000000ffff057224 */ /* 0x001fe400078e0a03 */
[----:B------:R-:W-:Y:S02]  /*bdc0*/  IMAD.MOV.U32 R2, RZ, RZ, RZ ;  /* 0x000000ffff027224 */ /* 0x000fe400078e00ff */
[----:B------:R-:W-:-:S04]  /*bdd0*/  IMAD R5, R5, R8, RZ ;  /* 0x0000000805057224 */ /* 0x000fc800078e02ff */
[----:B------:R-:W-:Y:S01]  /*bde0*/  IMAD.HI.U32 R5, R3, R5, R2 ;  /* 0x0000000503057227 */ /* 0x000fe200078e0002 */
[----:B------:R-:W-:Y:S02]  /*bdf0*/  LOP3.LUT R2, R10, R7, RZ, 0x3c, !PT ;  /* 0x000000070a027212 */ /* 0x000fe400078e3cff */
[----:B------:R-:W-:Y:S01]  /*be00*/  IABS R3, R9 ;  /* 0x0000000900037213 */ /* 0x000fe20000000000 */
[----:B------:R-:W-:Y:S01]  /*be10*/  @P0 VIADD R11, R11, 0x1 ;  /* 0x000000010b0b0836 */ /* 0x000fe20000000000 */
[----:B------:R-:W-:-:S03]  /*be20*/  ISETP.GE.AND P2, PT, R2, RZ, PT ;  /* 0x000000ff0200720c */ /* 0x000fc60003f46270 */
[----:B------:R-:W-:-:S10]  /*be30*/  IMAD.MOV R3, RZ, RZ, -R3 ;  /* 0x000000ffff037224 */ /* 0x000fd400078e0a03 */
[----:B------:R-:W-:Y:S01]  /*be40*/  @!P2 IMAD.MOV R11, RZ, RZ, -R11 ;  /* 0x000000ffff0ba224 */ /* 0x000fe200078e0a0b */
[----:B------:R-:W-:-:S04]  /*be50*/  @!P1 LOP3.LUT R11, RZ, R7, RZ, 0x33, !PT ;  /* 0x00000007ff0b9212 */ /* 0x000fc800078e33ff */
[-C--:B------:R-:W-:Y:S01]  /*be60*/  IABS R2, R11.reuse ;  /* 0x0000000b00027213 */ /* 0x080fe20000000000 */
[----:B------:R-:W-:-:S04]  /*be70*/  IMAD R7, R7, R11, RZ ;  /* 0x0000000b07077224 */ /* 0x000fc800078e02ff */
[----:B------:R-:W-:-:S04]  /*be80*/  IMAD.HI.U32 R5, R5, R2, RZ ;  /* 0x0000000205057227 */ /* 0x000fc800078e00ff */
[----:B------:R-:W-:Y:S01]  /*be90*/  IMAD R3, R5, R3, R2 ;  /* 0x0000000305037224 */ /* 0x000fe200078e0202 */
[----:B------:R-:W-:-:S04]  /*bea0*/  LOP3.LUT R2, R11, R9, RZ, 0x3c, !PT ;  /* 0x000000090b027212 */ /* 0x000fc800078e3cff */
[----:B------:R-:W-:Y:S02]  /*beb0*/  ISETP.GT.U32.AND P1, PT, R8, R3, PT ;  /* 0x000000030800720c */ /* 0x000fe40003f24070 */
[----:B------:R-:W-:-:S11]  /*bec0*/  ISETP.GE.AND P2, PT, R2, RZ, PT ;  /* 0x000000ff0200720c */ /* 0x000fd60003f46270 */
[----:B------:R-:W-:Y:S02]  /*bed0*/  @!P1 IMAD.IADD R3, R3, 0x1, -R8 ;  /* 0x0000000103039824 */ /* 0x000fe400078e0a08 */
[----:B------:R-:W-:Y:S01]  /*bee0*/  @!P1 VIADD R5, R5, 0x1 ;  /* 0x0000000105059836 */ /* 0x000fe20000000000 */
[----:B------:R-:W-:Y:S02]  /*bef0*/  ISETP.NE.AND P1, PT, R9, RZ, PT ;  /* 0x000000ff0900720c */ /* 0x000fe40003f25270 */
[----:B------:R-:W-:-:S13]  /*bf00*/  ISETP.GE.U32.AND P0, PT, R3, R8, PT ;  /* 0x000000080300720c */ /* 0x000fda0003f06070 */
[----:B------:R-:W-:-:S04]  /*bf10*/  @P0 VIADD R5, R5, 0x1 ;  /* 0x0000000105050836 */ /* 0x000fc80000000000 */
[----:B------:R-:W-:Y:S01]  /*bf20*/  @!P2 IMAD.MOV R5, RZ, RZ, -R5 ;  /* 0x000000ffff05a224 */ /* 0x000fe200078e0a05 */
[----:B------:R-:W-:-:S05]  /*bf30*/  @!P1 LOP3.LUT R5, RZ, R9, RZ, 0x33, !PT ;  /* 0x00000009ff059212 */ /* 0x000fca00078e33ff */
[----:B------:R-:W-:-:S04]  /*bf40*/  IMAD.MOV R2, RZ, RZ, -R5 ;  /* 0x000000ffff027224 */ /* 0x000fc800078e0a05 */
[C---:B------:R-:W-:Y:S02]  /*bf50*/  IMAD R11, R9.reuse, R2, R11 ;  /* 0x00000002090b7224 */ /* 0x040fe400078e020b */
[----:B------:R-:W-:Y:S02]  /*bf60*/  IMAD R2, R9, 0x1000000, R5 ;  /* 0x0100000009027824 */ /* 0x000fe400078e0205 */
[----:B------:R-:W-:Y:S02]  /*bf70*/  IMAD.IADD R5, R10, 0x1, -R7 ;  /* 0x000000010a057824 */ /* 0x000fe400078e0a07 */
[----:B------:R-:W-:Y:S02]  /*bf80*/  IMAD R3, R11, 0x10000, R2 ;  /* 0x000100000b037824 */ /* 0x000fe400078e0202 */
[----:B------:R-:W-:Y:S01]  /*bf90*/  VIADD R2, R4, UR4 ;  /* 0x0000000404027c36 */ /* 0x000fe20008000000 */
[----:B------:R0:W-:Y:S04]  /*bfa0*/  STL [R1+0x4], R5 ;  /* 0x0000040501007387 */ /* 0x0001e80000100800 */
[----:B------:R0:W-:Y:S04]  /*bfb0*/  STL [R1+0xc], R2 ;  /* 0x00000c0201007387 */ /* 0x0001e80000100800 */
[----:B------:R0:W-:Y:S01]  /*bfc0*/  STL [R1+0x8], R3 ;  /* 0x0000080301007387 */ /* 0x0001e20000100800 */
[----:B------:R-:W-:Y:S05]  /*bfd0*/  BRA `(.L_x_411) ;  /* 0x0000000000107947 */ /* 0x000fea0003800000 */
.L_x_408:
[----:B------:R-:W-:Y:S01]  /*bfe0*/  IMAD.U32 R2, RZ, RZ, UR6 ;  /* 0x00000006ff027e24 */ /* 0x000fe2000f8e00ff */
[----:B------:R1:W-:Y:S04]  /*bff0*/  STL [R1+0x4], RZ ;  /* 0x000004ff01007387 */ /* 0x0003e80000100800 */
[----:B------:R1:W-:Y:S04]  /*c000*/  STL [R1+0x8], RZ ;  /* 0x000008ff01007387 */ /* 0x0003e80000100800 */
[----:B------:R1:W-:Y:S02]  /*c010*/  STL [R1], R2 ;  /* 0x0000000201007387 */ /* 0x0003e40000100800 */
.L_x_411:
[----:B------:R-:W2:Y:S04]  /*c020*/  LDL R8, [R1] ;  /* 0x0000000001087983 */ /* 0x000ea80000100800 */
[----:B------:R-:W2:Y:S04]  /*c030*/  LDL R9, [R1+0x4] ;  /* 0x0000040001097983 */ /* 0x000ea80000100800 */
[----:B------:R-:W2:Y:S04]  /*c040*/  LDL R10, [R1+0x8] ;  /* 0x00000800010a7983 */ /* 0x000ea80000100800 */
[----:B------:R-:W2:Y:S01]  /*c050*/  LDL R11, [R1+0xc] ;  /* 0x00000c00010b7983 */ /* 0x000ea20000100800 */
[----:B------:R-:W-:-:S13]  /*c060*/  ISETP.NE.AND P0, PT, R0, RZ, PT ;  /* 0x000000ff0000720c */ /* 0x000fda0003f05270 */
[----:B0-----:R-:W0:Y:S01]  /*c070*/  @!P0 S2R R3, SR_CgaCtaId ;  /* 0x0000000000038919 */ /* 0x001e220000008800 */
[----:B------:R-:W-:-:S04]  /*c080*/  @!P0 MOV R0, 0x400 ;  /* 0x0000040000008802 */ /* 0x000fc80000000f00 */
[----:B0-----:R-:W-:-:S05]  /*c090*/  @!P0 LEA R0, R3, R0, 0x18 ;  /* 0x0000000003008211 */ /* 0x001fca00078ec0ff */
[----:B--2---:R2:W-:Y:S01]  /*c0a0*/  @!P0 STS.128 [R0+0x228d0], R8 ;  /* 0x0228d00800008388 */ /* 0x0045e20000000c00 */
[----:B------:R-:W-:Y:S06]  /*c0b0*/  BAR.ARV 0x5, 0x180 ;  /* 0x0146000000007b1d */ /* 0x000fec0000002000 */
.L_x_406:
[----:B0-2---:R-:W2:Y:S01]  /*c0c0*/  LDL R0, [R1+0xc] ;  /* 0x00000c0001007983 */ /* 0x005ea20000100800 */
[----:B------:R-:W-:Y:S01]  /*c0d0*/  ULDC UR4, c[0x0][0xc3c] ;  /* 0x00030f0000047ab9 */ /* 0x000fe20000000800 */
[----:B------:R-:W-:Y:S02]  /*c0e0*/  IMAD.MOV.U32 R19, RZ, RZ, RZ ;  /* 0x000000ffff137224 */ /* 0x000fe400078e00ff */
[----:B------:R0:W-:Y:S01]  /*c0f0*/  STL [R1+0x48], RZ ;  /* 0x000048ff01007387 */ /* 0x0001e20000100800 */
[----:B--2---:R-:W-:Y:S01]  /*c100*/  ISETP.GE.AND P0, PT, R0, UR4, PT ;  /* 0x0000000400007c0c */ /* 0x004fe2000bf06270 */
[----:B------:R-:W-:-:S05]  /*c110*/  IMAD.MOV.U32 R0, RZ, RZ, 0x1 ;  /* 0x00000001ff007424 */ /* 0x000fca00078e00ff */
[----:B------:R0:W-:Y:S07]  /*c120*/  STL [R1+0x10], R0 ;  /* 0x0000100001007387 */ /* 0x0001ee0000100800 */
[----:B------:R-:W-:Y:S05]  /*c130*/  @P0 BRA `(.L_x_412) ;  /* 0x00000054003c0947 */ /* 0x000fea0003800000 */
[----:B------:R-:W2:Y:S01]  /*c140*/  S2UR UR5, SR_CgaCtaId ;  /* 0x00000000000579c3 */ /* 0x000ea20000008800 */
[C---:B0-----:R-:W-:Y:S01]  /*c150*/  IMAD.SHL.U32 R0, R6.reuse, 0x8, RZ ;  /* 0x0000000806007824 */ /* 0x041fe200078e00ff */
[----:B------:R-:W-:Y:S01]  /*c160*/  LOP3.LUT R4, R6, 0x7f, RZ, 0xc0, !PT ;  /* 0x0000007f06047812 */ /* 0x000fe200078ec0ff */
[----:B------:R-:W-:Y:S01]  /*c170*/  UMOV UR4, 0x400 ;  /* 0x0000040000047882 */ /* 0x000fe20000000000 */
[----:B------:R-:W-:Y:S01]  /*c180*/  BSSY B8, `(.L_x_412) ;  /* 0x000054a000087945 */ /* 0x000fe20003800000 */
[----:B------:R-:W-:Y:S01]  /*c190*/  IMAD.MOV.U32 R19, RZ, RZ, RZ ;  /* 0x000000ffff137224 */ /* 0x000fe200078e00ff */
[----:B------:R-:W-:Y:S01]  /*c1a0*/  LOP3.LUT R3, R0, 0x1f8, RZ, 0xc0, !PT ;  /* 0x000001f800037812 */ /* 0x000fe200078ec0ff */
[----:B-1----:R-:W-:Y:S01]  /*c1b0*/  IMAD.SHL.U32 R2, R4, 0x8, RZ ;  /* 0x0000000804027824 */ /* 0x002fe200078e00ff */
[----:B------:R-:W-:Y:S01]  /*c1c0*/  ULDC UR37, c[0x0][0xc] ;  /* 0x0000030000257ab9 */ /* 0x000fe20000000800 */
[----:B------:R-:W-:Y:S01]  /*c1d0*/  IMAD.MOV.U32 R0, RZ, RZ, 0x1 ;  /* 0x00000001ff007424 */ /* 0x000fe200078e00ff */
[----:B------:R-:W-:Y:S01]  /*c1e0*/  LOP3.LUT R3, R3, 0x38, R6, 0x78, !PT ;  /* 0x0000003803037812 */ /* 0x000fe200078e7806 */
[----:B------:R-:W-:Y:S01]  /*c1f0*/  IMAD.SHL.U32 R6, R6, 0x10, RZ ;  /* 0x0000001006067824 */ /* 0x000fe200078e00ff */
[----:B------:R-:W-:-:S02]  /*c200*/  ULDC.64 UR38, c[0x0][0x198] ;  /* 0x0000660000267ab9 */ /* 0x000fc40000000a00 */
[----:B------:R-:W-:Y:S02]  /*c210*/  LOP3.LUT R3, R3, 0x200, R2, 0xf8, !PT ;  /* 0x0000020003037812 */ /* 0x000fe400078ef802 */
[----:B------:R-:W-:-:S04]  /*c220*/  SHF.R.U32.HI R2, RZ, 0x3, R4 ;  /* 0x00000003ff027819 */ /* 0x000fc80000011604 */
[----:B------:R-:W-:Y:S01]  /*c230*/  LOP3.LUT R4, R2, 0x70, R6, 0xf8, !PT ;  /* 0x0000007002047812 */ /* 0x000fe200078ef806 */
[----:B--2---:R-:W-:-:S06]  /*c240*/  ULEA UR4, UR5, UR4, 0x18 ;  /* 0x0000000405047291 */ /* 0x004fcc000f8ec03f */
[----:B------:R-:W-:-:S04]  /*c250*/  IMAD.U32 R18, RZ, RZ, UR4 ;  /* 0x00000004ff127e24 */ /* 0x000fc8000f8e00ff */
[----:B------:R-:W-:-:S05]  /*c260*/  IMAD R2, R3, 0x2, R18 ;  /* 0x0000000203027824 */ /* 0x000fca00078e0212 */
[----:B------:R0:W-:Y:S04]  /*c270*/  STL [R1+0x28], R2 ;  /* 0x0000280201007387 */ /* 0x0001e80000100800 */
[----:B------:R0:W-:Y:S04]  /*c280*/  STL [R1+0x10], R0 ;  /* 0x0000100001007387 */ /* 0x0001e80000100800 */
[----:B------:R0:W-:Y:S02]  /*c290*/  STL [R1+0x48], RZ ;  /* 0x000048ff01007387 */ /* 0x0001e40000100800 */
.L_x_514:
[----:B0-2---:R-:W2:Y:S01]  /*c2a0*/  LDL R0, [R1+0xc] ;  /* 0x00000c0001007983 */ /* 0x005ea20000100800 */
[----:B------:R-:W2:Y:S01]  /*c2b0*/  LDC.64 R2, c[0x0][0xc88] ;  /* 0x00032200ff027b82 */ /* 0x000ea20000000a00 */
[----:B------:R-:W-:Y:S05]  /*c2c0*/  YIELD ;  /* 0x0000000000007946 */ /* 0x000fea0003800000 */
[----:B------:R-:W-:Y:S01]  /*c2d0*/  ULDC.64 UR4, c[0x0][0xa28] ;  /* 0x00028a0000047ab9 */ /* 0x000fe20000000a00 */
[----:B---3--:R-:W-:Y:S01]  /*c2e0*/  IMAD.MOV.U32 R6, RZ, RZ, RZ ;  /* 0x000000ffff067224 */ /* 0x008fe200078e00ff */
[----:B------:R-:W-:Y:S01]  /*c2f0*/  ISETP.NE.U32.AND P0, PT, RZ, UR4, PT ;  /* 0x00000004ff007c0c */ /* 0x000fe2000bf05070 */
[----:B------:R-:W-:Y:S01]  /*c300*/  ULDC.64 UR6, c[0x0][0xa18] ;  /* 0x0002860000067ab9 */ /* 0x000fe20000000a00 */
[----:B------:R-:W-:Y:S01]  /*c310*/  ULDC.64 UR8, c[0x0][0xa08] ;  /* 0x0002820000087ab9 */ /* 0x000fe20000000a00 */
[----:B--2---:R-:W-:-:S05]  /*c320*/  IMAD.WIDE R2, R0, 0x4, R2 ;  /* 0x0000000400027825 */ /* 0x004fca00078e0202 */
[----:B-1----:R-:W2:Y:S01]  /*c330*/  LDG.E R10, desc[UR40][R2.64] ;  /* 0x00000028020a7981 */ /* 0x002ea2000c1e1900 */
[----:B------:R-:W-:Y:S01]  /*c340*/  ISETP.NE.AND.EX P0, PT, RZ, UR5, PT, P0 ;  /* 0x00000005ff007c0c */ /* 0x000fe2000bf05300 */
[----:B------:R-:W-:Y:S01]  /*c350*/  IMAD.MOV.U32 R0, RZ, RZ, RZ ;  /* 0x000000ffff007224 */ /* 0x000fe200078e00ff */
[----:B--2---:R-:W-:Y:S01]  /*c360*/  SHF.R.S32.HI R4, RZ, 0x1f, R10 ;  /* 0x0000001fff047819 */ /* 0x004fe2000001140a */
[----:B------:R-:W-:-:S10]  /*c370*/  IMAD.SHL.U32 R16, R10, 0x4, RZ ;  /* 0x000000040a107824 */ /* 0x000fd400078e00ff */
[C---:B------:R-:W-:Y:S01]  /*c380*/  @P0 LEA R2, P1, R10.reuse, UR4, 0x2 ;  /* 0x000000040a020c11 */ /* 0x040fe2000f8210ff */
[----:B------:R-:W-:Y:S03]  /*c390*/  STL [R1+0x24], R10 ;  /* 0x0000240a01007387 */ /* 0x000fe60000100800 */
[C-C-:B------:R-:W-:Y:S01]  /*c3a0*/  @P0 LEA.HI.X R3, R10.reuse, UR5, R4.reuse, 0x2, P1 ;  /* 0x000000050a030c11 */ /* 0x140fe200088f1404 */
[----:B------:R-:W-:Y:S01]  /*c3b0*/  ULDC.64 UR4, c[0x0][0xa00] ;  /* 0x0002800000047ab9 */ /* 0x000fe20000000a00 */
[----:B------:R-:W-:Y:S01]  /*c3c0*/  SHF.L.U64.HI R9, R10, 0x2, R4 ;  /* 0x000000020a097819 */ /* 0x000fe20000010204 */
[----:B------:R0:W-:Y:S01]  /*c3d0*/  STL [R1+0x3c], R4 ;  /* 0x00003c0401007387 */ /* 0x0001e20000100800 */
[----:B------:R-:W-:-:S03]  /*c3e0*/  ISETP.NE.U32.AND P1, PT, RZ, UR4, PT ;  /* 0x00000004ff007c0c */ /* 0x000fc6000bf25070 */
[----:B------:R1:W5:Y:S01]  /*c3f0*/  @P0 LDG.E R0, desc[UR40][R2.64] ;  /* 0x0000002802000981 */ /* 0x000362000c1e1900 */
[----:B------:R-:W-:Y:S01]  /*c400*/  ISETP.NE.AND.EX P1, PT, RZ, UR5, PT, P1 ;  /* 0x00000005ff007c0c */ /* 0x000fe2000bf25310 */
[----:B------:R-:W-:Y:S01]  /*c410*/  IMAD.MOV.U32 R8, RZ, RZ, RZ ;  /* 0x000000ffff087224 */ /* 0x000fe200078e00ff */
[----:B------:R-:W-:Y:S01]  /*c420*/  ISETP.NE.U32.AND P2, PT, RZ, UR6, PT ;  /* 0x00000006ff007c0c */ /* 0x000fe2000bf45070 */
[----:B------:R-:W-:Y:S01]  /*c430*/  STL [R1+0x14], R9 ;  /* 0x0000140901007387 */ /* 0x000fe20000100800 */
[----:B------:R-:W-:Y:S02]  /*c440*/  ISETP.NE.U32.AND P0, PT, RZ, UR8, PT ;  /* 0x00000008ff007c0c */ /* 0x000fe4000bf05070 */
[C---:B0-----:R-:W-:Y:S02]  /*c450*/  IADD3 R4, P4, R16.reuse, UR8, RZ ;  /* 0x0000000810047c10 */ /* 0x041fe4000ff9e0ff */
[----:B-1----:R-:W-:Y:S02]  /*c460*/  IADD3 R2, P3, R16, UR4, RZ ;  /* 0x0000000410027c10 */ /* 0x002fe4000ff7e0ff */
[----:B------:R-:W-:-:S02]  /*c470*/  ISETP.NE.AND.EX P2, PT, RZ, UR7, PT, P2 ;  /* 0x00000007ff007c0c */ /* 0x000fc4000bf45320 */
[C---:B------:R-:W-:Y:S02]  /*c480*/  IADD3.X R3, R9.reuse, UR5, RZ, P3, !PT ;  /* 0x0000000509037c10 */ /* 0x040fe40009ffe4ff */
[----:B------:R-:W-:Y:S02]  /*c490*/  ISETP.NE.AND.EX P0, PT, RZ, UR9, PT, P0 ;  /* 0x00000009ff007c0c */ /* 0x000fe4000bf05300 */
[----:B------:R-:W-:Y:S01]  /*c4a0*/  IADD3.X R5, R9, UR9, RZ, P4, !PT ;  /* 0x0000000909057c10 */ /* 0x000fe2000a7fe4ff */
[----:B------:R-:W2:Y:S01]  /*c4b0*/  @P1 LDG.E R6, desc[UR40][R2.64] ;  /* 0x0000002802061981 */ /* 0x000ea2000c1e1900 */
[----:B------:R-:W-:Y:S02]  /*c4c0*/  ULDC UR4, c[0x0][0x288] ;  /* 0x0000a20000047ab9 */ /* 0x000fe40000000800 */
[----:B------:R-:W-:Y:S01]  /*c4d0*/  IMAD.U32 R11, RZ, RZ, UR4 ;  /* 0x00000004ff0b7e24 */ /* 0x000fe2000f8e00ff */
[----:B------:R-:W-:-:S06]  /*c4e0*/  ULDC.64 UR4, c[0x0][0x418] ;  /* 0x0001060000047ab9 */ /* 0x000fcc0000000a00 */
[----:B------:R-:W5:Y:S04]  /*c4f0*/  @P0 LDG.E R8, desc[UR40][R4.64] ;  /* 0x0000002804080981 */ /* 0x000f68000c1e1900 */
[----:B--2---:R0:W-:Y:S02]  /*c500*/  STL [R1+0x34], R6 ;  /* 0x0000340601007387 */ /* 0x0041e40000100800 */
[----:B0-----:R-:W-:-:S04]  /*c510*/  @P2 IADD3 R6, P3, R16, UR6, RZ ;  /* 0x0000000610062c10 */ /* 0x001fc8000ff7e0ff */
[----:B------:R-:W-:-:S05]  /*c520*/  @P2 IADD3.X R7, R9, UR7, RZ, P3, !PT ;  /* 0x0000000709072c10 */ /* 0x000fca0009ffe4ff */
[----:B------:R0:W2:Y:S01]  /*c530*/  @P2 LDG.E R11, desc[UR40][R6.64] ;  /* 0x00000028060b2981 */ /* 0x0000a2000c1e1900 */
[----:B------:R-:W-:-:S03]  /*c540*/  UISETP.NE.U32.AND UP0, UPT, UR4, URZ, UPT ;  /* 0x0000003f0400728c */ /* 0x000fc6000bf05070 */
[----:B------:R-:W-:Y:S01]  /*c550*/  ULDC UR4, c[0x0][0x424] ;  /* 0x0001090000047ab9 */ /* 0x000fe20000000800 */
[----:B------:R-:W-:-:S03]  /*c560*/  UISETP.NE.AND.EX UP0, UPT, UR5, URZ, UPT, UP0 ;  /* 0x0000003f0500728c */ /* 0x000fc6000bf05300 */
[----:B------:R-:W-:Y:S01]  /*c570*/  ULDC UR5, c[0x0][0x2f0] ;  /* 0x0000bc0000057ab9 */ /* 0x000fe20000000800 */
[----:B------:R-:W-:-:S04]  /*c580*/  USEL UR4, UR4, 0x1, UP0 ;  /* 0x0000000104047887 */ /* 0x000fc80008000000 */
[----:B------:R-:W-:-:S06]  /*c590*/  UIMAD UR4, UR4, UR5, URZ ;  /* 0x00000005040472a4 */ /* 0x000fcc000f8e023f */
[----:B0-----:R-:W-:Y:S01]  /*c5a0*/  IMAD.U32 R6, RZ, RZ, UR4 ;  /* 0x00000004ff067e24 */ /* 0x001fe2000f8e00ff */
[----:B--2---:R0:W-:Y:S01]  /*c5b0*/  STL [R1+0x44], R11 ;  /* 0x0000440b01007387 */ /* 0x0041e20000100800 */
[----:B------:R-:W-:Y:S05]  /*c5c0*/  @P2 BRA `(.L_x_413) ;  /* 0x0000000000142947 */ /* 0x000fea0003800000 */
[----:B------:R-:W-:Y:S05]  /*c5d0*/  @!P1 BRA `(.L_x_413) ;  /* 0x0000000000109947 */ /* 0x000fea0003800000 */
[----:B------:R-:W2:Y:S04]  /*c5e0*/  LDG.E R7, desc[UR40][R2.64] ;  /* 0x0000002802077981 */ /* 0x000ea8000c1e1900 */
[----:B------:R-:W2:Y:S02]  /*c5f0*/  LDG.E R2, desc[UR40][R2.64+0x4] ;  /* 0x0000042802027981 */ /* 0x000ea4000c1e1900 */
[----:B--2---:R-:W-:-:S05]  /*c600*/  IMAD.IADD R2, R2, 0x1, -R7 ;  /* 0x0000000102027824 */ /* 0x004fca00078e0a07 */
[----:B------:R1:W-:Y:S02]  /*c610*/  STL [R1+0x44], R2 ;  /* 0x0000440201007387 */ /* 0x0003e40000100800 */
.L_x_413:
[----:B------:R-:W1:Y:S01]  /*c620*/  LDL.LU R7, [R1+0x8] ;  /* 0x0000080001077983 */ /* 0x000e620000300800 */
[----:B------:R-:W-:Y:S02]  /*c630*/  ULDC.64 UR4, c[0x0][0xa20] ;  /* 0x0002880000047ab9 */ /* 0x000fe40000000a00 */
[----:B------:R-:W-:-:S04]  /*c640*/  ISETP.NE.U32.AND P1, PT, RZ, UR4, PT ;  /* 0x00000004ff007c0c */ /* 0x000fc8000bf25070 */
[----:B------:R-:W-:Y:S02]  /*c650*/  ISETP.NE.AND.EX P1, PT, RZ, UR5, PT, P1 ;  /* 0x00000005ff007c0c */ /* 0x000fe4000bf25310 */
[C---:B-1----:R-:W-:Y:S02]  /*c660*/  LOP3.LUT R2, R7.reuse, 0xff000000, RZ, 0xc0, !PT ;  /* 0xff00000007027812 */ /* 0x042fe400078ec0ff */
[C---:B------:R-:W-:Y:S02]  /*c670*/  LOP3.LUT R3, R7.reuse, 0xff0000, RZ, 0xc0, !PT ;  /* 0x00ff000007037812 */ /* 0x040fe400078ec0ff */
[----:B------:R-:W-:Y:S02]  /*c680*/  SHF.R.U32.HI R2, RZ, 0x8, R2 ;  /* 0x00000008ff027819 */ /* 0x000fe40000011602 */
[----:B------:R-:W-:Y:S01]  /*c690*/  LOP3.LUT R17, R7, 0xffff, RZ, 0xc0, !PT ;  /* 0x0000ffff07117812 */ /* 0x000fe200078ec0ff */
[----:B-----5:R-:W-:Y:S01]  /*c6a0*/  IMAD.IADD R7, R8, 0x1, R0 ;  /* 0x0000000108077824 */ /* 0x020fe200078e0200 */
[----:B------:R-:W-:Y:S01]  /*c6b0*/  LEA.HI R2, R3, R2, RZ, 0x10 ;  /* 0x0000000203027211 */ /* 0x000fe200078f80ff */
[----:B------:R-:W-:-:S05]  /*c6c0*/  IMAD.MOV.U32 R3, RZ, RZ, R10 ;  /* 0x000000ffff037224 */ /* 0x000fca00078e000a */
[----:B------:R1:W-:Y:S04]  /*c6d0*/  STL [R1+0x8], R3 ;  /* 0x0000080301007387 */ /* 0x0003e80000100800 */
[----:B------:R1:W-:Y:S01]  /*c6e0*/  STL [R1+0x1c], R7 ;  /* 0x00001c0701007387 */ /* 0x0003e20000100800 */
[----:B------:R-:W-:Y:S05]  /*c6f0*/  @!P1 BRA `(.L_x_414) ;  /* 0x0000000000109947 */ /* 0x000fea0003800000 */
[----:B------:R-:W-:-:S04]  /*c700*/  IADD3 R6, P0, R16, UR4, RZ ;  /* 0x0000000410067c10 */ /* 0x000fc8000ff1e0ff */
[----:B-1----:R-:W-:-:S05]  /*c710*/  IADD3.X R7, R9, UR5, RZ, P0, !PT ;  /* 0x0000000509077c10 */ /* 0x002fca00087fe4ff */
[----:B------:R1:W5:Y:S01]  /*c720*/  LDG.E R6, desc[UR40][R6.64] ;  /* 0x0000002806067981 */ /* 0x000362000c1e1900 */
[----:B------:R-:W-:Y:S05]  /*c730*/  BRA `(.L_x_415) ;  /* 0x0000000000107947 */ /* 0x000fea0003800000 */
.L_x_414:
[----:B------:R-:W-:Y:S05]  /*c740*/  @!P0 BRA `(.L_x_415) ;  /* 0x00000000000c8947 */ /* 0x000fea0003800000 */
[----:B------:R-:W2:Y:S04]  /*c750*/  LDG.E R6, desc[UR40][R4.64] ;  /* 0x0000002804067981 */ /* 0x000ea8000c1e1900 */
[----:B------:R-:W2:Y:S02]  /*c760*/  LDG.E R4, desc[UR40][R4.64+0x4] ;  /* 0x0000042804047981 */ /* 0x000ea4000c1e1900 */
[----:B--2---:R-:W-:-:S07]  /*c770*/  IMAD.IADD R6, R4, 0x1, -R6 ;  /* 0x0000000104067824 */ /* 0x004fce00078e0a06 */
.L_x_415:
[----:B-----5:R-:W-:Y:S01]  /*c780*/  IMAD.IADD R6, R6, 0x1, -R0 ;  /* 0x0000000106067824 */ /* 0x020fe200078e0a00 */
[----:B------:R-:W-:Y:S01]  /*c790*/  LOP3.LUT R9, R2, 0xff, RZ, 0xc0, !PT ;  /* 0x000000ff02097812 */ /* 0x000fe200078ec0ff */
[----:B------:R-:W-:Y:S01]  /*c7a0*/  IMAD.MOV.U32 R4, RZ, RZ, RZ ;  /* 0x000000ffff047224 */ /* 0x000fe200078e00ff */
[----:B------:R-:W-:Y:S01]  /*c7b0*/  BSSY B0, `(.L_x_416) ;  /* 0x000002a000007945 */ /* 0x000fe20003800000 */
[C---:B------:R-:W-:Y:S01]  /*c7c0*/  VIADD R0, R6.reuse, 0x5f ;  /* 0x0000005f06007836 */ /* 0x040fe20000000000 */
[----:B------:R-:W-:Y:S01]  /*c7d0*/  ISETP.GE.AND P0, PT, R6, 0x1, PT ;  /* 0x000000010600780c */ /* 0x000fe20003f06270 */
[----:B------:R-:W-:Y:S01]  /*c7e0*/  IMAD.MOV.U32 R10, RZ, RZ, R4 ;  /* 0x000000ffff0a7224 */ /* 0x000fe200078e0004 */
[----:B------:R2:W-:Y:S01]  /*c7f0*/  STL [R1+0x38], R4 ;  /* 0x0000380401007387 */ /* 0x0005e20000100800 */
[----:B------:R-:W-:-:S05]  /*c800*/  IMAD.HI R0, R0, 0x2aaaaaab, RZ ;  /* 0x2aaaaaab00007827 */ /* 0x000fca00078e02ff */
[----:B-1----:R-:W-:-:S04]  /*c810*/  SHF.R.U32.HI R3, RZ, 0x1f, R0 ;  /* 0x0000001fff037819 */ /* 0x002fc80000011600 */
[----:B------:R-:W-:-:S05]  /*c820*/  LEA.HI.SX32 R8, R0, R3, 0x1c ;  /* 0x0000000300087211 */ /* 0x000fca00078fe2ff */
[----:B------:R2:W-:Y:S04]  /*c830*/  STL [R1+0x40], R8 ;  /* 0x0000400801007387 */ /* 0x0005e80000100800 */
[----:B------:R2:W-:Y:S01]  /*c840*/  STL [R1+0x58], R9 ;  /* 0x0000580901007387 */ /* 0x0005e20000100800 */
[----:B------:R-:W-:Y:S05]  /*c850*/  @!P0 BRA `(.L_x_417) ;  /* 0x00000000007c8947 */ /* 0x000fea0003800000 */
[----:B------:R-:W-:-:S04]  /*c860*/  SHF.R.U32.HI R0, RZ, 0x10, R2 ;  /* 0x00000010ff007819 */ /* 0x000fc80000011602 */
[----:B------:R-:W-:-:S13]  /*c870*/  ISETP.NE.AND P0, PT, R0, RZ, PT ;  /* 0x000000ff0000720c */ /* 0x000fda0003f05270 */
[----:B------:R-:W2:Y:S02]  /*c880*/  @!P0 LDC R0, c[0x0][0x9f0] ;  /* 0x00027c00ff008b82 */ /* 0x000ea40000000800 */
[----:B--2---:R-:W-:-:S04]  /*c890*/  IABS R4, R0 ;  /* 0x0000000000047213 */ /* 0x004fc80000000000 */
[----:B------:R-:W1:Y:S08]  /*c8a0*/  I2F.RP R2, R4 ;  /* 0x0000000400027306 */ /* 0x000e700000209400 */
[----:B-1----:R-:W1:Y:S02]  /*c8b0*/  MUFU.RCP R2, R2 ;  /* 0x0000000200027308 */ /* 0x002e640000001000 */
[----:B-1----:R-:W-:-:S06]  /*c8c0*/  VIADD R2, R2, 0xffffffe ;  /* 0x0ffffffe02027836 */ /* 0x002fcc0000000000 */
[----:B------:R-:W1:Y:S02]  /*c8d0*/  F2I.FTZ.U32.TRUNC.NTZ R3, R2 ;  /* 0x0000000200037305 */ /* 0x000e64000021f000 */
[----:B-1----:R-:W-:-:S04]  /*c8e0*/  IMAD.MOV R2, RZ, RZ, -R3 ;  /* 0x000000ffff027224 */ /* 0x002fc800078e0a03 */
[----:B------:R-:W-:Y:S02]  /*c8f0*/  IMAD R5, R2, R4, RZ ;  /* 0x0000000402057224 */ /* 0x000fe400078e02ff */
[----:B------:R-:W-:-:S04]  /*c900*/  IMAD.MOV.U32 R2, RZ, RZ, RZ ;  /* 0x000000ffff027224 */ /* 0x000fc800078e00ff */
[----:B------:R-:W-:Y:S01]  /*c910*/  IMAD.HI.U32 R7, R3, R5, R2 ;  /* 0x0000000503077227 */ /* 0x000fe200078e0002 */
[----:B------:R-:W-:Y:S02]  /*c920*/  IABS R2, R0 ;  /* 0x0000000000027213 */ /* 0x000fe40000000000 */
[----:B------:R-:W-:-:S03]  /*c930*/  IADD3 R5, R0, -0x1, R8 ;  /* 0xffffffff00057810 */ /* 0x000fc60007ffe008 */
[----:B------:R-:W-:Y:S01]  /*c940*/  IMAD.MOV R2, RZ, RZ, -R2 ;  /* 0x000000ffff027224 */ /* 0x000fe200078e0a02 */
[----:B------:R-:W-:Y:S02]  /*c950*/  IABS R3, R5 ;  /* 0x0000000500037213 */ /* 0x000fe40000000000 */
[----:B------:R-:W-:Y:S01]  /*c960*/  LOP3.LUT R5, R5, R0, RZ, 0x3c, !PT ;  /* 0x0000000005057212 */ /* 0x000fe200078e3cff */
[----:B------:R-:W-:Y:S02]  /*c970*/  IMAD.MOV.U32 R6, RZ, RZ, R2 ;  /* 0x000000ffff067224 */ /* 0x000fe400078e0002 */
[----:B------:R-:W-:Y:S01]  /*c980*/  IMAD.HI.U32 R2, R7, R3, RZ ;  /* 0x0000000307027227 */ /* 0x000fe200078e00ff */
[----:B------:R-:W-:-:S03]  /*c990*/  ISETP.GE.AND P2, PT, R5, RZ, PT ;  /* 0x000000ff0500720c */ /* 0x000fc60003f46270 */
[----:B------:R-:W-:-:S05]  /*c9a0*/  IMAD R3, R2, R6, R3 ;  /* 0x0000000602037224 */ /* 0x000fca00078e0203 */
[----:B------:R-:W-:-:S13]  /*c9b0*/  ISETP.GT.U32.AND P1, PT, R4, R3, PT ;  /* 0x000000030400720c */ /* 0x000fda0003f24070 */
[----:B------:R-:W-:Y:S02]  /*c9c0*/  @!P1 IMAD.IADD R3, R3, 0x1, -R4 ;  /* 0x0000000103039824 */ /* 0x000fe400078e0a04 */
[----:B------:R-:W-:Y:S01]  /*c9d0*/  @!P1 VIADD R2, R2, 0x1 ;  /* 0x0000000102029836 */ /* 0x000fe20000000000 */
[----:B------:R-:W-:Y:S02]  /*c9e0*/  ISETP.NE.AND P1, PT, R0, RZ, PT ;  /* 0x000000ff0000720c */ /* 0x000fe40003f25270 */
[----:B------:R-:W-:-:S13]  /*c9f0*/  ISETP.GE.U32.AND P0, PT, R3, R4, PT ;  /* 0x000000040300720c */ /* 0x000fda0003f06070 */
[----:B------:R-:W-:-:S04]  /*ca00*/  @P0 VIADD R2, R2, 0x1 ;  /* 0x0000000102020836 */ /* 0x000fc80000000000 */
[----:B------:R-:W-:Y:S01]  /*ca10*/  @!P2 IMAD.MOV R2, RZ, RZ, -R2 ;  /* 0x000000ffff02a224 */ /* 0x000fe200078e0a02 */
[----:B------:R-:W-:-:S05]  /*ca20*/  @!P1 LOP3.LUT R2, RZ, R0, RZ, 0x33, !PT ;  /* 0x00000000ff029212 */ /* 0x000fca00078e33ff */
[----:B------:R-:W-:-:S05]  /*ca30*/  IMAD.MOV.U32 R10, RZ, RZ, R2 ;  /* 0x000000ffff0a7224 */ /* 0x000fca00078e0002 */
[----:B------:R1:W-:Y:S02]  /*ca40*/  STL [R1+0x38], R10 ;  /* 0x0000380a01007387 */ /* 0x0003e40000100800 */
.L_x_417:
[----:B------:R-:W-:Y:S05]  /*ca50*/  BSYNC B0 ;  /* 0x0000000000007941 */ /* 0x000fea0003800000 */
.L_x_416:
[----:B------:R-:W-:Y:S01]  /*ca60*/  IMAD.MOV.U32 R0, RZ, RZ, R10 ;  /* 0x000000ffff007224 */ /* 0x000fe200078e000a */
[----:B------:R-:W-:Y:S03]  /*ca70*/  BSSY B7, `(.L_x_418) ;  /* 0x00003e2000077945 */ /* 0x000fe60003800000 */
[----:B------:R-:W-:-:S05]  /*ca80*/  IMAD R2, R9, R0, RZ ;  /* 0x0000000009027224 */ /* 0x000fca00078e02ff */
[----:B------:R-:W-:Y:S01]  /*ca90*/  VIADDMNMX R0, R2, R0, R8, PT ;  /* 0x0000000002007246 */ /* 0x000fe20003800108 */
[----:B------:R3:W-:Y:S03]  /*caa0*/  STL [R1+0x20], R2 ;  /* 0x0000200201007387 */ /* 0x0007e60000100800 */
[----:B------:R-:W-:Y:S01]  /*cab0*/  ISETP.GT.AND P0, PT, R0, R2, PT ;  /* 0x000000020000720c */ /* 0x000fe20003f04270 */
[----:B------:R3:W-:-:S12]  /*cac0*/  STL [R1+0x30], R0 ;  /* 0x0000300001007387 */ /* 0x0007d80000100800 */
[----:B---3--:R-:W-:Y:S05]  /*cad0*/  @P0 BRA `(.L_x_419) ;  /* 0x0000000000480947 */ /* 0x008fea0003800000 */
[----:B------:R-:W3:Y:S02]  /*cae0*/  S2R R0, SR_TID.X ;  /* 0x0000000000007919 */ /* 0x000ee40000002100 */
[----:B---3--:R-:W-:-:S04]  /*caf0*/  LOP3.LUT R0, R0, 0x7f, RZ, 0xc0, !PT ;  /* 0x0000007f00007812 */ /* 0x008fc800078ec0ff */
[----:B------:R-:W-:-:S13]  /*cb00*/  ISETP.NE.AND P0, PT, R0, RZ, PT ;  /* 0x000000ff0000720c */ /* 0x000fda0003f05270 */
[----:B------:R-:W-:Y:S05]  /*cb10*/  @P0 BRA `(.L_x_420) ;  /* 0x0000003c005c0947 */ /* 0x000fea0003800000 */
[----:B------:R-:W3:Y:S01]  /*cb20*/  S2R R5, SR_LANEID ;  /* 0x0000000000057919 */ /* 0x000ee20000000000 */
[----:B------:R-:W-:Y:S01]  /*cb30*/  VOTEU.ANY UR4, UPT, PT ;  /* 0x0000000000047886 */ /* 0x000fe200038e0100 */
[----:B------:R-:W4:Y:S01]  /*cb40*/  LDC.64 R2, c[0x0][0xc60] ;  /* 0x00031800ff027b82 */ /* 0x000f220000000a00 */
[----:B------:R-:W3:Y:S02]  /*cb50*/  FLO.U32 R0, UR4 ;  /* 0x0000000400007d00 */ /* 0x000ee400080e0000 */
[----:B---3--:R-:W-:-:S06]  /*cb60*/  ISETP.EQ.U32.AND P0, PT, R0, R5, PT ;  /* 0x000000050000720c */ /* 0x008fcc0003f02070 */
[----:B------:R-:W4:Y:S07]  /*cb70*/  POPC R5, UR4 ;  /* 0x0000000400057d09 */ /* 0x000f2e0008000000 */
[----:B----4-:R-:W3:Y:S01]  /*cb80*/  @P0 ATOMG.E.ADD.STRONG.GPU PT, R3, desc[UR40][R2.64], R5 ;  /* 0x00000005020309a8 */ /* 0x010ee200081ee1e8 */
[----:B--2---:R-:W2:Y:S02]  /*cb90*/  S2R R4, SR_LTMASK ;  /* 0x0000000000047919 */ /* 0x004ea40000003900 */
[----:B--2---:R-:W-:-:S04]  /*cba0*/  LOP3.LUT R4, R4, UR4, RZ, 0xc0, !PT ;  /* 0x0000000404047c12 */ /* 0x004fc8000f8ec0ff */
[----:B------:R-:W2:Y:S01]  /*cbb0*/  POPC R7, R4 ;  /* 0x0000000400077309 */ /* 0x000ea20000000000 */
[----:B---3--:R-:W2:Y:S02]  /*cbc0*/  SHFL.IDX PT, R0, R3, R0, 0x1f ;  /* 0x00001f0003007589 */ /* 0x008ea400000e0000 */
[----:B--2---:R-:W-:-:S05]  /*cbd0*/  IADD3 R0, R0, UR37, R7 ;  /* 0x0000002500007c10 */ /* 0x004fca000fffe007 */
[----:B------:R4:W-:Y:S01]  /*cbe0*/  STL [R1], R0 ;  /* 0x0000000001007387 */ /* 0x0009e20000100800 */
[----:B------:R-:W-:Y:S05]  /*cbf0*/  BRA `(.L_x_420) ;  /* 0x0000003c00247947 */ /* 0x000fea0003800000 */
.L_x_419:
[----:B------:R-:W-:Y:S01]  /*cc00*/  VIADD R0, R18, 0x1c400 ;  /* 0x0001c40012007836 */ /* 0x000fe20000000000 */
[----:B------:R-:W-:Y:S04]  /*cc10*/  BSSY B6, `(.L_x_421) ;  /* 0x0000013000067945 */ /* 0x000fe80003800000 */
[----:B------:R-:W-:-:S13]  /*cc20*/  LOP3.LUT P0, RZ, R0, 0x3ff, RZ, 0xc0, !PT ;  /* 0x000003ff00ff7812 */ /* 0x000fda000780c0ff */
[----:B------:R-:W-:Y:S05]  /*cc30*/  @!P0 BRA `(.L_x_422) ;  /* 0x0000000000408947 */ /* 0x000fea0003800000 */
[----:B------:R-:W-:Y:S01]  /*cc40*/  MOV R2, 0x0 ;  /* 0x0000000000027802 */ /* 0x000fe20000000f00 */
[----:B------:R-:W-:Y:S01]  /*cc50*/  ULDC.64 UR6, c[0x4][0x98] ;  /* 0x0100260000067ab9 */ /* 0x000fe20000000a00 */
[----:B------:R-:W-:Y:S01]  /*cc60*/  ULDC.64 UR8, c[0x4][0xa0] ;  /* 0x0100280000087ab9 */ /* 0x000fe20000000a00 */
[----:B------:R-:W-:Y:S01]  /*cc70*/  ULDC.64 UR4, c[0x4][0x8] ;  /* 0x0100020000047ab9 */ /* 0x000fe20000000a00 */
[----:B--2---:R-:W-:Y:S02]  /*cc80*/  IMAD.U32 R4, RZ, RZ, UR6 ;  /* 0x00000006ff047e24 */ /* 0x004fe4000f8e00ff */
[----:B------:R-:W2:Y:S01]  /*cc90*/  LDC.64 R2, c[0x4][R2] ;  /* 0x0100000002027b82 */ /* 0x000ea20000000a00 */
[----:B------:R-:W-:Y:S02]  /*cca0*/  IMAD.U32 R5, RZ, RZ, UR7 ;  /* 0x00000007ff057e24 */ /* 0x000fe4000f8e00ff */
[----:B------:R-:W-:Y:S02]  /*ccb0*/  IMAD.U32 R6, RZ, RZ, UR8 ;  /* 0x00000008ff067e24 */ /* 0x000fe4000f8e00ff */
[----:B------:R-:W-:-:S02]  /*ccc0*/  IMAD.U32 R7, RZ, RZ, UR9 ;  /* 0x00000009ff077e24 */ /* 0x000fc4000f8e00ff */
[----:B-1----:R-:W-:Y:S02]  /*ccd0*/  IMAD.U32 R10, RZ, RZ, UR4 ;  /* 0x00000004ff0a7e24 */ /* 0x002fe4000f8e00ff */
[----:B0-----:R-:W-:Y:S02]  /*cce0*/  IMAD.U32 R11, RZ, RZ, UR5 ;  /* 0x00000005ff0b7e24 */ /* 0x001fe4000f8e00ff */
[----:B------:R-:W-:Y:S02]  /*ccf0*/  IMAD.MOV.U32 R8, RZ, RZ, 0x70 ;  /* 0x00000070ff087424 */ /* 0x000fe400078e00ff */
[----:B------:R-:W-:Y:S02]  /*cd00*/  IMAD.MOV.U32 R12, RZ, RZ, 0x1 ;  /* 0x00000001ff0c7424 */ /* 0x000fe400078e00ff */
[----:B------:R-:W-:-:S07]  /*cd10*/  IMAD.MOV.U32 R13, RZ, RZ, RZ ;  /* 0x000000ffff0d7224 */ /* 0x000fce00078e00ff */
[----:B------:R-:W-:-:S07]  /*cd20*/  LEPC R20, `(.L_x_422) ;  /* 0x000000001014794e */ /* 0x000fce0000000000 */
[----:B--2---:R-:W-:Y:S05]  /*cd30*/  CALL.ABS.NOINC R2 ;  /* 0x0000000002007343 */ /* 0x004fea0003c00000 */
.L_x_422:
[----:B------:R-:W-:Y:S05]  /*cd40*/  BSYNC B6 ;  /* 0x0000000000067941 */ /* 0x000fea0003800000 */
.L_x_421:
        /* <DEDUP_REMOVED lines=8> */
[----:B------:R3:W4:Y:S01]  /*cdd0*/  LDC.64 R2, c[0x4][R0] ;  /* 0x0100000000027b82 */ /* 0x0007220000000a00 */
[----:B--2---:R-:W-:Y:S02]  /*cde0*/  IMAD.U32 R4, RZ, RZ, UR6 ;  /* 0x00000006ff047e24 */ /* 0x004fe4000f8e00ff */
[----:B------:R-:W-:Y:S02]  /*cdf0*/  IMAD.U32 R5, RZ, RZ, UR7 ;  /* 0x00000007ff057e24 */ /* 0x000fe4000f8e00ff */
[----:B------:R-:W-:Y:S02]  /*ce00*/  IMAD.U32 R6, RZ, RZ, UR8 ;  /* 0x00000008ff067e24 */ /* 0x000fe4000f8e00ff */
[----:B------:R-:W-:-:S02]  /*ce10*/  IMAD.U32 R7, RZ, RZ, UR9 ;  /* 0x00000009ff077e24 */ /* 0x000fc4000f8e00ff */
[----:B-1----:R-:W-:Y:S02]  /*ce20*/  IMAD.U32 R10, RZ, RZ, UR4 ;  /* 0x00000004ff0a7e24 */ /* 0x002fe4000f8e00ff */
[----:B0-----:R-:W-:Y:S02]  /*ce30*/  IMAD.U32 R11, RZ, RZ, UR5 ;  /* 0x00000005ff0b7e24 */ /* 0x001fe4000f8e00ff */
[----:B------:R-:W-:Y:S02]  /*ce40*/  IMAD.MOV.U32 R8, RZ, RZ, 0x70 ;  /* 0x00000070ff087424 */ /* 0x000fe400078e00ff */
[----:B------:R-:W-:Y:S02]  /*ce50*/  IMAD.MOV.U32 R12, RZ, RZ, 0x1 ;  /* 0x00000001ff0c7424 */ /* 0x000fe400078e00ff */
[----:B---3--:R-:W-:-:S07]  /*ce60*/  IMAD.MOV.U32 R13, RZ, RZ, RZ ;  /* 0x000000ffff0d7224 */ /* 0x008fce00078e00ff */
[----:B------:R-:W-:-:S07]  /*ce70*/  LEPC R20, `(.L_x_425) ;  /* 0x000000001014794e */ /* 0x000fce0000000000 */
[----:B----4-:R-:W-:Y:S05]  /*ce80*/  CALL.ABS.NOINC R2 ;  /* 0x0000000002007343 */ /* 0x010fea0003c00000 */
.L_x_425:
[----:B------:R-:W-:Y:S01]  /*ce90*/  MOV R2, 0x0 ;  /* 0x0000000000027802 */ /* 0x000fe20000000f00 */
[----:B------:R-:W-:Y:S01]  /*cea0*/  ULDC.64 UR6, c[0x4][0x98] ;  /* 0x0100260000067ab9 */ /* 0x000fe20000000a00 */
[----:B------:R-:W-:Y:S01]  /*ceb0*/  ULDC.64 UR8, c[0x4][0xa0] ;  /* 0x0100280000087ab9 */ /* 0x000fe20000000a00 */
[----:B------:R-:W-:Y:S01]  /*cec0*/  ULDC.64 UR4, c[0x4][0x18] ;  /* 0x0100060000047ab9 */ /* 0x000fe20000000a00 */
[----:B------:R-:W-:Y:S02]  /*ced0*/  IMAD.U32 R4, RZ, RZ, UR6 ;  /* 0x00000006ff047e24 */ /* 0x000fe4000f8e00ff */
[----:B------:R-:W0:Y:S01]  /*cee0*/  LDC.64 R2, c[0x4][R2] ;  /* 0x0100000002027b82 */ /* 0x000e220000000a00 */
[----:B------:R-:W-:Y:S02]  /*cef0*/  IMAD.U32 R5, RZ, RZ, UR7 ;  /* 0x00000007ff057e24 */ /* 0x000fe4000f8e00ff */
[----:B------:R-:W-:Y:S02]  /*cf00*/  IMAD.U32 R6, RZ, RZ, UR8 ;  /* 0x00000008ff067e24 */ /* 0x000fe4000f8e00ff */
[----:B------:R-:W-:-:S02]  /*cf10*/  IMAD.U32 R7, RZ, RZ, UR9 ;  /* 0x00000009ff077e24 */ /* 0x000fc4000f8e00ff */
[----:B------:R-:W-:Y:S02]  /*cf20*/  IMAD.U32 R10, RZ, RZ, UR4 ;  /* 0x00000004ff0a7e24 */ /* 0x000fe4000f8e00ff */
[----:B------:R-:W-:Y:S02]  /*cf30*/  IMAD.U32 R11, RZ, RZ, UR5 ;  /* 0x00000005ff0b7e24 */ /* 0x000fe4000f8e00ff */
[----:B------:R-:W-:Y:S02]  /*cf40*/  IMAD.MOV.U32 R8, RZ, RZ, 0x70 ;  /* 0x00000070ff087424 */ /* 0x000fe400078e00ff */
[----:B------:R-:W-:Y:S02]  /*cf50*/  IMAD.MOV.U32 R12, RZ, RZ, 0x1 ;  /* 0x00000001ff0c7424 */ /* 0x000fe400078e00ff */
[----:B------:R-:W-:-:S07]  /*cf60*/  IMAD.MOV.U32 R13, RZ, RZ, RZ ;  /* 0x000000ffff0d7224 */ /* 0x000fce00078e00ff */
[----:B------:R-:W-:-:S07]  /*cf70*/  LEPC R20, `(.L_x_424) ;  /* 0x000000001014794e */ /* 0x000fce0000000000 */
[----:B0-----:R-:W-:Y:S05]  /*cf80*/  CALL.ABS.NOINC R2 ;  /* 0x0000000002007343 */ /* 0x001fea0003c00000 */
.L_x_424:
[----:B------:R-:W-:Y:S05]  /*cf90*/  BSYNC B6 ;  /* 0x0000000000067941 */ /* 0x000fea0003800000 */
.L_x_423:
[----:B--2---:R-:W2:Y:S01]  /*cfa0*/  LDL.LU R4, [R1+0x14] ;  /* 0x0000140001047983 */ /* 0x004ea20000300800 */
[----:B------:R-:W-:-:S03]  /*cfb0*/  ULDC.64 UR4, c[0x0][0x9f8] ;  /* 0x00027e0000047ab9 */ /* 0x000fc60000000a00 */
[----:B------:R-:W3:Y:S01]  /*cfc0*/  LDL R7, [R1+0x8] ;  /* 0x0000080001077983 */ /* 0x000ee20000100800 */
[----:B------:R-:W-:-:S03]  /*cfd0*/  ISETP.NE.U32.AND P0, PT, RZ, UR4, PT ;  /* 0x00000004ff007c0c */ /* 0x000fc6000bf05070 */
[----:B------:R-:W4:Y:S01]  /*cfe0*/  LDL R0, [R1+0x30] ;  /* 0x0000300001007983 */ /* 0x000f220000100800 */
[----:B------:R-:W-:-:S13]  /*cff0*/  ISETP.NE.AND.EX P0, PT, RZ, UR5, PT, P0 ;  /* 0x00000005ff007c0c */ /* 0x000fda000bf05300 */
[----:B------:R-:W-:-:S04]  /*d000*/  @P0 IADD3 R2, P1, R16, UR4, RZ ;  /* 0x0000000410020c10 */ /* 0x000fc8000ff3e0ff */
[----:B--2---:R-:W-:Y:S01]  /*d010*/  @P0 IADD3.X R3, R4, UR5, RZ, P1, !PT ;  /* 0x0000000504030c10 */ /* 0x004fe20008ffe4ff */
[----:B------:R-:W-:-:S04]  /*d020*/  ULDC.64 UR4, c[0x0][0xa08] ;  /* 0x0002820000047ab9 */ /* 0x000fc80000000a00 */
[----:B---3--:R2:W3:Y:S02]  /*d030*/  @P0 LDG.E R7, desc[UR40][R2.64] ;  /* 0x0000002802070981 */ /* 0x0084e4000c1e1900 */
[----:B--2---:R-:W2:Y:S01]  /*d040*/  LDC.64 R2, c[0x0][0x418] ;  /* 0x00010600ff027b82 */ /* 0x004ea20000000a00 */
[----:B----4-:R-:W-:Y:S01]  /*d050*/  VIADD R0, R0, 0xffffffff ;  /* 0xffffffff00007836 */ /* 0x010fe20000000000 */
[----:B---3--:R-:W-:Y:S01]  /*d060*/  SHF.R.S32.HI R8, RZ, 0x1f, R7 ;  /* 0x0000001fff087819 */ /* 0x008fe20000011407 */
[----:B------:R3:W-:Y:S04]  /*d070*/  @P0 STL [R1+0x8], R7 ;  /* 0x0000080701000387 */ /* 0x0007e80000100800 */
[----:B------:R3:W-:Y:S01]  /*d080*/  STL [R1+0x14], R8 ;  /* 0x0000140801007387 */ /* 0x0007e20000100800 */
[----:B--2---:R-:W-:Y:S01]  /*d090*/  LOP3.LUT P0, RZ, R2, UR4, RZ, 0xfc, !PT ;  /* 0x0000000402ff7c12 */ /* 0x004fe2000f80fcff */
[----:B------:R-:W-:-:S03]  /*d0a0*/  UMOV UR4, 0xffffffff ;  /* 0xffffffff00047882 */ /* 0x000fc60000000000 */
[----:B------:R-:W-:-:S04]  /*d0b0*/  LOP3.LUT P0, RZ, R3, UR5, RZ, 0xfc, P0 ;  /* 0x0000000503ff7c12 */ /* 0x000fc8000800fcff */
[----:B------:R-:W-:Y:S01]  /*d0c0*/  SEL R16, R7, RZ, !P0 ;  /* 0x000000ff07107207 */ /* 0x000fe20004000000 */
[----:B---3--:R-:W-:Y:S08]  /*d0d0*/  BRA.DIV UR4, `(.L_x_426) ;  /* 0x0000004a04b07947 */ /* 0x008ff0000b800000 */
[----:B------:R-:W2:Y:S02]  /*d0e0*/  S2R R4, SR_TID.X ;  /* 0x0000000000047919 */ /* 0x000ea40000002100 */
[----:B--2---:R-:W-:-:S04]  /*d0f0*/  SHF.R.U32.HI R4, RZ, 0x5, R4 ;  /* 0x00000005ff047819 */ /* 0x004fc80000011604 */
[----:B------:R-:W-:-:S05]  /*d100*/  LOP3.LUT R4, R4, 0x3, RZ, 0xc0, !PT ;  /* 0x0000000304047812 */ /* 0x000fca00078ec0ff */
[----:B------:R2:W3:Y:S02]  /*d110*/  SHFL.IDX PT, R14, R4, RZ, 0x1f ;  /* 0x00001fff040e7589 */ /* 0x0004e400000e0000 */
.L_x_530:
[----:B------:R-:W-:Y:S01]  /*d120*/  PLOP3.LUT P1, PT, PT, PT, PT, 0x8, 0x0 ;  /* 0x000000000000781c */ /* 0x000fe20003f2e170 */
[----:B------:R4:W-:Y:S01]  /*d130*/  STL [R1+0x2c], R0 ;  /* 0x00002c0001007387 */ /* 0x0009e20000100800 */
[----:B---3--:R-:W-:Y:S02]  /*d140*/  ISETP.NE.AND P0, PT, R14, RZ, PT ;  /* 0x000000ff0e00720c */ /* 0x008fe40003f05270 */
[----:B--2---:R-:W-:-:S05]  /*d150*/  P2R R4, PR, RZ, 0x2 ;  /* 0x00000002ff047803 */ /* 0x004fca0000000000 */
[----:B------:R4:W-:Y:S06]  /*d160*/  STL [R1+0x18], R4 ;  /* 0x0000180401007387 */ /* 0x0009ec0000100800 */
[----:B------:R-:W-:Y:S05]  /*d170*/  @P0 BRA `(.L_x_427) ;  /* 0x0000000400040947 */ /* 0x000fea0003800000 */
[----:B------:R-:W-:-:S03]  /*d180*/  UMOV UR4, 0xffffffff ;  /* 0xffffffff00047882 */ /* 0x000fc60000000000 */
[----:B------:R-:W-:Y:S05]  /*d190*/  BRA.DIV UR4, `(.L_x_428) ;  /* 0x0000004a04b47947 */ /* 0x000fea000b800000 */
[----:B------:R-:W-:-:S13]  /*d1a0*/  ELECT P6, URZ, PT ;  /* 0x00000000003f782f */ /* 0x000fda00038c0000 */
.L_x_533:
[----:B------:R-:W-:Y:S05]  /*d1b0*/  @!P6 BRA `(.L_x_427) ;  /* 0x0000000000f4e947 */ /* 0x000fea0003800000 */
[----:B------:R-:W-:-:S04]  /*d1c0*/  ISETP.NE.U32.AND P0, PT, R2, RZ, PT ;  /* 0x000000ff0200720c */ /* 0x000fc80003f05070 */
[----:B------:R-:W-:-:S13]  /*d1d0*/  ISETP.NE.AND.EX P0, PT, R3, RZ, PT, P0 ;  /* 0x000000ff0300720c */ /* 0x000fda0003f05300 */
[----:B------:R-:W-:Y:S05]  /*d1e0*/  @!P0 BRA `(.L_x_429) ;  /* 0x0000000000508947 */ /* 0x000fea0003800000 */
[----:B------:R-:W2:Y:S01]  /*d1f0*/  LDC R6, c[0x0][0x43c] ;  /* 0x00010f00ff067b82 */ /* 0x000ea20000000800 */
[----:B------:R-:W-:Y:S01]  /*d200*/  IMAD.MOV.U32 R9, RZ, RZ, R0 ;  /* 0x000000ffff097224 */ /* 0x000fe200078e0000 */
[----:B------:R-:W-:-:S03]  /*d210*/  ULDC.64 UR4, c[0x0][0x428] ;  /* 0x00010a0000047ab9 */ /* 0x000fc60000000a00 */
[----:B----4-:R-:W-:Y:S01]  /*d220*/  IMAD.MOV.U32 R0, RZ, RZ, R9 ;  /* 0x000000ffff007224 */ /* 0x010fe200078e0009 */
[----:B--2---:R-:W-:-:S13]  /*d230*/  ISETP.NE.AND P0, PT, R6, 0x1, PT ;  /* 0x000000010600780c */ /* 0x004fda0003f05270 */
[----:B------:R-:W2:Y:S02]  /*d240*/  @P0 LDC.64 R4, c[0x0][0x440] ;  /* 0x00011000ff040b82 */ /* 0x000ea40000000a00 */
[----:B--2---:R-:W-:-:S05]  /*d250*/  @P0 IMAD.HI.U32 R4, R9, R4, RZ ;  /* 0x0000000409040227 */ /* 0x004fca00078e00ff */
[----:B------:R-:W-:-:S04]  /*d260*/  @P0 SHF.R.U32.HI R0, RZ, R5, R4 ;  /* 0x00000005ff000219 */ /* 0x000fc80000011604 */
[--C-:B------:R-:W-:Y:S01]  /*d270*/  SHF.R.S32.HI R5, RZ, 0x1f, R0.reuse ;  /* 0x0000001fff057819 */ /* 0x100fe20000011400 */
[----:B------:R-:W-:-:S04]  /*d280*/  IMAD.MOV R4, RZ, RZ, -R0 ;  /* 0x000000ffff047224 */ /* 0x000fc800078e0a00 */
[----:B------:R-:W-:Y:S02]  /*d290*/  IMAD R9, R6, R4, R9 ;  /* 0x0000000406097224 */ /* 0x000fe400078e0209 */
[----:B------:R-:W-:Y:S02]  /*d2a0*/  IMAD R6, R8, UR4, RZ ;  /* 0x0000000408067c24 */ /* 0x000fe4000f8e02ff */
[----:B------:R-:W-:Y:S01]  /*d2b0*/  IMAD.MOV.U32 R4, RZ, RZ, R0 ;  /* 0x000000ffff047224 */ /* 0x000fe200078e0000 */
[----:B------:R2:W-:Y:S01]  /*d2c0*/  STL [R1+0x2c], R9 ;  /* 0x00002c0901007387 */ /* 0x0005e20000100800 */
[C---:B------:R-:W-:Y:S02]  /*d2d0*/  IMAD R0, R7.reuse, UR5, R6 ;  /* 0x0000000507007c24 */ /* 0x040fe4000f8e0206 */
[----:B------:R-:W-:-:S04]  /*d2e0*/  IMAD.WIDE.U32 R4, R7, UR4, R4 ;  /* 0x0000000407047c25 */ /* 0x000fc8000f8e0004 */
[----:B------:R-:W-:Y:S01]  /*d2f0*/  IMAD.IADD R0, R5, 0x1, R0 ;  /* 0x0000000105007824 */ /* 0x000fe200078e0200 */
[----:B------:R-:W-:-:S04]  /*d300*/  LEA R2, P0, R4, R2, 0x2 ;  /* 0x0000000204027211 */ /* 0x000fc800078010ff */
[----:B------:R-:W-:-:S05]  /*d310*/  LEA.HI.X R3, R4, R3, R0, 0x2, P0 ;  /* 0x0000000304037211 */ /* 0x000fca00000f1400 */
[----:B------:R2:W5:Y:S04]  /*d320*/  LDG.E R16, desc[UR40][R2.64] ;  /* 0x0000002802107981 */ /* 0x000568000c1e1900 */
.L_x_429:
[----:B--2---:R-:W2:Y:S01]  /*d330*/  LDL R2, [R1+0x10] ;  /* 0x0000100001027983 */ /* 0x004ea20000100800 */
[----:B----4-:R-:W-:Y:S01]  /*d340*/  IMAD R0, R19, 0x8, R18 ;  /* 0x0000000813007824 */ /* 0x010fe200078e0212 */
[----:B--2---:R-:W-:-:S04]  /*d350*/  SHF.L.U32 R2, R2, 0x1f, RZ ;  /* 0x0000001f02027819 */ /* 0x004fc800000006ff */
[----:B------:R-:W2:Y:S02]  /*d360*/  SYNCS.PHASECHK.TRANS64.TRYWAIT P0, [R0+URZ+0x22840], R2 ;  /* 0x02284002000075a7 */ /* 0x000ea4000800017f */
[----:B--2---:R-:W-:Y:S05]  /*d370*/  @!P0 BRA `(.L_x_430) ;  /* 0x00000048005c8947 */ /* 0x004fea0003800000 */
.L_x_534:
[----:B------:R-:W3:Y:S02]  /*d380*/  S2R R3, SR_TID.X ;  /* 0x0000000000037919 */ /* 0x000ee40000002100 */
[----:B---3--:R-:W-:-:S04]  /*d390*/  LOP3.LUT R3, R3, 0x7f, RZ, 0xc0, !PT ;  /* 0x0000007f03037812 */ /* 0x008fc800078ec0ff */
[----:B------:R-:W-:-:S13]  /*d3a0*/  ISETP.NE.AND P0, PT, R3, RZ, PT ;  /* 0x000000ff0300720c */ /* 0x000fda0003f05270 */
[----:B------:R-:W-:Y:S05]  /*d3b0*/  @P0 BRA `(.L_x_431) ;  /* 0x00000000001c0947 */ /* 0x000fea0003800000 */
[----:B------:R-:W3:Y:S01]  /*d3c0*/  S2R R3, SR_TID.X ;  /* 0x0000000000037919 */ /* 0x000ee20000002100 */
[----:B--2---:R-:W-:-:S04]  /*d3d0*/  IMAD.MOV.U32 R2, RZ, RZ, 0x3000 ;  /* 0x00003000ff027424 */ /* 0x004fc800078e00ff */
[----:B------:R4:W-:Y:S01]  /*d3e0*/  SYNCS.ARRIVE.TRANS64 RZ, [R0+URZ+0x22830], R2 ;  /* 0x0228300200ff79a7 */ /* 0x0009e2000800003f */
[----:B---3--:R-:W-:-:S04]  /*d3f0*/  LOP3.LUT R3, R3, 0x1f, RZ, 0xc0, !PT ;  /* 0x0000001f03037812 */ /* 0x008fc800078ec0ff */
[----:B------:R-:W-:-:S13]  /*d400*/  ISETP.NE.AND P0, PT, R3, RZ, PT ;  /* 0x000000ff0300720c */ /* 0x000fda0003f05270 */
[----:B----4-:R-:W-:Y:S05]  /*d410*/  @!P0 BRA `(.L_x_431) ;  /* 0x0000000000048947 */ /* 0x010fea0003800000 */
[----:B------:R-:W-:Y:S01]  /*d420*/  BPT.TRAP 0x1 ;  /* 0x000000040000795c */ /* 0x000fe20000300000 */
.L_x_431:
[----:B------:R-:W3:Y:S04]  /*d430*/  LDL R3, [R1+0x2c] ;  /* 0x00002c0001037983 */ /* 0x000ee80000100800 */
[----:B--2---:R-:W2:Y:S01]  /*d440*/  LDL R2, [R1+0x1c] ;  /* 0x00001c0001027983 */ /* 0x004ea20000100800 */
[----:B------:R-:W-:Y:S01]  /*d450*/  R2UR UR9, R0 ;  /* 0x00000000000972ca */ /* 0x000fe200000e0000 */
[----:B------:R-:W-:Y:S01]  /*d460*/  IMAD R0, R19, 0x3000, R18 ;  /* 0x0000300013007824 */ /* 0x000fe200078e0212 */
[----:B------:R-:W-:Y:S01]  /*d470*/  UIADD3 UR6, UP0, UR38, 0x370, URZ ;  /* 0x0000037026067890 */ /* 0x000fe2000ff1e03f */
[----:B------:R-:W-:Y:S01]  /*d480*/  R2UR UR12, R17 ;  /* 0x00000000110c72ca */ /* 0x000fe200000e0000 */
[----:B------:R-:W-:Y:S01]  /*d490*/  UMOV UR5, 0x14f00000 ;  /* 0x14f0000000057882 */ /* 0x000fe20000000000 */
[----:B-----5:R-:W-:Y:S01]  /*d4a0*/  R2UR UR13, R16 ;  /* 0x00000000100d72ca */ /* 0x020fe200000e0000 */
[----:B------:R-:W-:Y:S01]  /*d4b0*/  UIADD3.X UR7, URZ, UR39, URZ, UP0, !UPT ;  /* 0x000000273f077290 */ /* 0x000fe200087fe43f */
[----:B------:R-:W-:Y:S01]  /*d4c0*/  R2UR UR8, R0 ;  /* 0x00000000000872ca */ /* 0x000fe200000e0000 */
[----:B------:R-:W-:Y:S01]  /*d4d0*/  UMOV UR10, URZ ;  /* 0x0000003f000a7c82 */ /* 0x000fe20008000000 */
[----:B------:R-:W-:-:S04]  /*d4e0*/  PLOP3.LUT P0, PT, PT, PT, PT, 0x80, 0x0 ;  /* 0x000000000000781c */ /* 0x000fc80003f0f070 */
[----:B------:R-:W-:Y:S01]  /*d4f0*/  UIADD3 UR9, UR9, 0x22830, URZ ;  /* 0x0002283009097890 */ /* 0x000fe2000fffe03f */
[----:B------:R-:W-:-:S05]  /*d500*/  P2R R0, PR, RZ, 0x1 ;  /* 0x00000001ff007803 */ /* 0x000fca0000000000 */
[----:B------:R4:W-:Y:S01]  /*d510*/  STL [R1+0x18], R0 ;  /* 0x0000180001007387 */ /* 0x0009e20000100800 */
[----:B------:R-:W-:Y:S01]  /*d520*/  UIADD3 UR8, UR8, 0x1c400, URZ ;  /* 0x0001c40008087890 */ /* 0x000fe2000fffe03f */
[----:B---3--:R-:W-:Y:S02]  /*d530*/  R2UR UR11, R3 ;  /* 0x00000000030b72ca */ /* 0x008fe400000e0000 */
[----:B--2---:R-:W-:-:S13]  /*d540*/  R2UR UR4, R2 ;  /* 0x00000000020472ca */ /* 0x004fda00000e0000 */
[----:B------:R-:W-:-:S03]  /*d550*/  UIMAD UR11, UR11, 0x60, UR4 ;  /* 0x000000600b0b78a4 */ /* 0x000fc6000f8e0204 */
[----:B------:R-:W-:-:S06]  /*d560*/  UMOV UR4, 0x0 ;  /* 0x0000000000047882 */ /* 0x000fcc0000000000 */
[----:B------:R4:W-:Y:S02]  /*d570*/  UTMALDG.4D [UR8], [UR6], desc[UR4] ;  /* 0x00000408060075b4 */ /* 0x0009e40008019000 */
[----:B----4-:R-:W-:Y:S01]  /*d580*/  NOP ;  /* 0x0000000000007918 */ /* 0x010fe20000000000 */
.L_x_427:
[----:B------:R-:W2:Y:S04]  /*d590*/  LDL.LU R3, [R1+0x34] ;  /* 0x0000340001037983 */ /* 0x000ea80000300800 */
[----:B------:R-:W3:Y:S04]  /*d5a0*/  LDL.LU R5, [R1+0x24] ;  /* 0x0000240001057983 */ /* 0x000ee80000300800 */
[----:B----4-:R-:W4:Y:S01]  /*d5b0*/  LDL.LU R4, [R1+0x3c] ;  /* 0x00003c0001047983 */ /* 0x010f220000300800 */
[----:B------:R-:W-:Y:S05]  /*d5c0*/  WARPSYNC.ALL ;  /* 0x0000000000007948 */ /* 0x000fea0003800000 */
[----:B------:R-:W-:Y:S01]  /*d5d0*/  ULDC.64 UR6, c[0x0][0xa00] ;  /* 0x0002800000067ab9 */ /* 0x000fe20000000a00 */
[----:B------:R-:W-:Y:S01]  /*d5e0*/  ULDC.64 UR4, c[0x0][0x298] ;  /* 0x0000a60000047ab9 */ /* 0x000fe20000000a00 */
[----:B------:R-:W-:Y:S01]  /*d5f0*/  BAR.SYNC.DEFER_BLOCKING 0x8, 0x180 ;  /* 0x0206000000007b1d */ /* 0x000fe20000010000 */
[----:B------:R-:W-:Y:S01]  /*d600*/  ISETP.NE.U32.AND P0, PT, RZ, UR6, PT ;  /* 0x00000006ff007c0c */ /* 0x000fe2000bf05070 */
[----:B------:R-:W-:-:S03]  /*d610*/  VIADD R2, R18, 0x18400 ;  /* 0x0001840012027836 */ /* 0x000fc60000000000 */
[----:B------:R-:W-:Y:S01]  /*d620*/  ISETP.NE.AND.EX P0, PT, RZ, UR7, PT, P0 ;  /* 0x00000007ff007c0c */ /* 0x000fe2000bf05300 */
[----:B------:R-:W-:Y:S01]  /*d630*/  BSSY B6, `(.L_x_432) ;  /* 0x000001e000067945 */ /* 0x000fe20003800000 */
[----:B------:R-:W-:Y:S02]  /*d640*/  LOP3.LUT P1, RZ, R2, 0x3ff, RZ, 0xc0, !PT ;  /* 0x000003ff02ff7812 */ /* 0x000fe4000782c0ff */
[----:B--2---:R-:W-:Y:S02]  /*d650*/  SHF.R.S32.HI R0, RZ, 0x1f, R3 ;  /* 0x0000001fff007819 */ /* 0x004fe40000011403 */
[----:B---3--:R-:W-:-:S03]  /*d660*/  SEL R5, R5, RZ, !P0 ;  /* 0x000000ff05057207 */ /* 0x008fc60004000000 */
[----:B------:R-:W-:Y:S01]  /*d670*/  IMAD R0, R0, UR4, RZ ;  /* 0x0000000400007c24 */ /* 0x000fe2000f8e02ff */
[----:B----4-:R-:W-:-:S03]  /*d680*/  SEL R4, R4, RZ, !P0 ;  /* 0x000000ff04047207 */ /* 0x010fc60004000000 */
[C---:B------:R-:W-:Y:S02]  /*d690*/  IMAD R0, R3.reuse, UR5, R0 ;  /* 0x0000000503007c24 */ /* 0x040fe4000f8e0200 */
[----:B------:R-:W-:-:S04]  /*d6a0*/  IMAD.WIDE.U32 R2, R3, UR4, RZ ;  /* 0x0000000403027c25 */ /* 0x000fc8000f8e00ff */
[----:B------:R-:W-:Y:S01]  /*d6b0*/  IMAD.IADD R0, R3, 0x1, R0 ;  /* 0x0000000103007824 */ /* 0x000fe200078e0200 */
[----:B------:R2:W-:Y:S04]  /*d6c0*/  STL.64 [R1+0x50], R2 ;  /* 0x0000500201007387 */ /* 0x0005e80000100a00 */
[----:B------:R2:W-:Y:S04]  /*d6d0*/  STL [R1+0x24], R5 ;  /* 0x0000240501007387 */ /* 0x0005e80000100800 */
[----:B------:R2:W-:Y:S04]  /*d6e0*/  STL [R1+0x3c], R4 ;  /* 0x00003c0401007387 */ /* 0x0005e80000100800 */
[----:B------:R2:W-:Y:S01]  /*d6f0*/  STL [R1+0x34], R0 ;  /* 0x0000340001007387 */ /* 0x0005e20000100800 */
[----:B------:R-:W-:Y:S05]  /*d700*/  @!P1 BRA `(.L_x_433) ;  /* 0x0000000000409947 */ /* 0x000fea0003800000 */
[----:B--2---:R-:W-:Y:S01]  /*d710*/  MOV R2, 0x0 ;  /* 0x0000000000027802 */ /* 0x004fe20000000f00 */
[----:B------:R-:W-:Y:S01]  /*d720*/  ULDC.64 UR6, c[0x4][0x98] ;  /* 0x0100260000067ab9 */ /* 0x000fe20000000a00 */
[----:B------:R-:W-:Y:S01]  /*d730*/  ULDC.64 UR8, c[0x4][0xa0] ;  /* 0x0100280000087ab9 */ /* 0x000fe20000000a00 */
[----:B------:R-:W-:Y:S01]  /*d740*/  ULDC.64 UR4, c[0x4][0x20] ;  /* 0x0100080000047ab9 */ /* 0x000fe20000000a00 */
[----:B------:R-:W-:Y:S02]  /*d750*/  IMAD.U32 R4, RZ, RZ, UR6 ;  /* 0x00000006ff047e24 */ /* 0x000fe4000f8e00ff */
        /* <DEDUP_REMOVED lines=11> */
.L_x_433:
[----:B------:R-:W-:Y:S05]  /*d810*/  BSYNC B6 ;  /* 0x0000000000067941 */ /* 0x000fea0003800000 */
.L_x_432:
[----:B--2---:R-:W2:Y:S01]  /*d820*/  LDL.LU R0, [R1+0x3c] ;  /* 0x00003c0001007983 */ /* 0x004ea20000300800 */
[----:B------:R-:W-:Y:S01]  /*d830*/  ULDC.64 UR4, c[0x0][0x2d8] ;  /* 0x0000b60000047ab9 */ /* 0x000fe20000000a00 */
[----:B------:R-:W3:Y:S01]  /*d840*/  LDC R8, c[0x0][0x448] ;  /* 0x00011200ff087b82 */ /* 0x000ee20000000800 */
[----:B------:R-:W-:Y:S01]  /*d850*/  ULDC UR6, c[0x0][0x2b8] ;  /* 0x0000ae0000067ab9 */ /* 0x000fe20000000800 */
[----:B------:R-:W4:Y:S04]  /*d860*/  LDL.LU R5, [R1+0x34] ;  /* 0x0000340001057983 */ /* 0x000f280000300800 */
[----:B------:R-:W4:Y:S04]  /*d870*/  LDL.LU.64 R2, [R1+0x50] ;  /* 0x0000500001027983 */ /* 0x000f280000300a00 */
[----:B------:R-:W2:Y:S01]  /*d880*/  LDL.LU R4, [R1+0x24] ;  /* 0x0000240001047983 */ /* 0x000ea20000300800 */
[----:B---3--:R-:W-:-:S13]  /*d890*/  ISETP.NE.AND P0, PT, R8, 0x1, PT ;  /* 0x000000010800780c */ /* 0x008fda0003f05270 */
[----:B------:R-:W3:Y:S01]  /*d8a0*/  @P0 LDC R7, c[0x0][0x450] ;  /* 0x00011400ff070b82 */ /* 0x000ee20000000800 */
[----:B----4-:R-:W-:Y:S02]  /*d8b0*/  IMAD.MOV.U32 R3, RZ, RZ, R5 ;  /* 0x000000ffff037224 */ /* 0x010fe400078e0005 */
[----:B------:R-:W4:Y:S01]  /*d8c0*/  LDL.LU R5, [R1+0x4] ;  /* 0x0000040001057983 */ /* 0x000f220000300800 */
[----:B------:R-:W-:-:S03]  /*d8d0*/  IMAD.WIDE.U32 R2, R17, UR4, R2 ;  /* 0x0000000411027c25 */ /* 0x000fc6000f8e0002 */
[----:B------:R0:W5:Y:S01]  /*d8e0*/  LDL R9, [R1+0x28] ;  /* 0x0000280001097983 */ /* 0x0001620000100800 */
[----:B------:R-:W-:Y:S01]  /*d8f0*/  IMAD R3, R17, UR5, R3 ;  /* 0x0000000511037c24 */ /* 0x000fe2000f8e0203 */
[----:B------:R-:W-:Y:S02]  /*d900*/  ULDC.64 UR4, c[0x0][0x2e0] ;  /* 0x0000b80000047ab9 */ /* 0x000fe40000000a00 */
[----:B--2---:R-:W-:Y:S02]  /*d910*/  IMAD R0, R0, UR4, RZ ;  /* 0x0000000400007c24 */ /* 0x004fe4000f8e02ff */
[----:B------:R-:W-:-:S04]  /*d920*/  IMAD.WIDE.U32 R2, R4, UR4, R2 ;  /* 0x0000000404027c25 */ /* 0x000fc8000f8e0002 */
[----:B------:R-:W-:Y:S01]  /*d930*/  IMAD R0, R4, UR5, R0 ;  /* 0x0000000504007c24 */ /* 0x000fe2000f8e0200 */
[----:B-1----:R-:W1:Y:S01]  /*d940*/  S2R R10, SR_TID.X ;  /* 0x00000000000a7919 */ /* 0x002e620000002100 */
[----:B------:R-:W-:Y:S02]  /*d950*/  ULDC.64 UR4, c[0x0][0x2d0] ;  /* 0x0000b40000047ab9 */ /* 0x000fe40000000a00 */
[----:B------:R-:W-:Y:S01]  /*d960*/  IMAD.IADD R3, R3, 0x1, R0 ;  /* 0x0000000103037824 */ /* 0x000fe200078e0200 */
[----:B------:R-:W2:Y:S02]  /*d970*/  S2R R4, SR_TID.X ;  /* 0x0000000000047919 */ /* 0x000ea40000002100 */
[----:B--2---:R-:W-:-:S04]  /*d980*/  LOP3.LUT R4, R4, 0x7f, RZ, 0xc0, !PT ;  /* 0x0000007f04047812 */ /* 0x004fc800078ec0ff */
[----:B------:R-:W-:Y:S02]  /*d990*/  SHF.R.U32.HI R6, RZ, 0x3, R4 ;  /* 0x00000003ff067819 */ /* 0x000fe40000011604 */
[----:B------:R-:W2:Y:S02]  /*d9a0*/  S2R R4, SR_TID.X ;  /* 0x0000000000047919 */ /* 0x000ea40000002100 */
[----:B--2---:R-:W-:-:S05]  /*d9b0*/  IMAD.SHL.U32 R4, R4, 0x10, RZ ;  /* 0x0000001004047824 */ /* 0x004fca00078e00ff */
[----:B------:R-:W-:Y:S02]  /*d9c0*/  LOP3.LUT R4, R6, 0x70, R4, 0xf8, !PT ;  /* 0x0000007006047812 */ /* 0x000fe400078ef804 */
[----:B------:R-:W2:Y:S01]  /*d9d0*/  @P0 LDC R6, c[0x0][0x44c] ;  /* 0x00011300ff060b82 */ /* 0x000ea20000000800 */
[----:B-1----:R-:W-:-:S05]  /*d9e0*/  IMAD.SHL.U32 R10, R10, 0x8, RZ ;  /* 0x000000080a0a7824 */ /* 0x002fca00078e00ff */
[----:B------:R-:W-:Y:S01]  /*d9f0*/  LOP3.LUT R10, R10, 0x38, RZ, 0xc0, !PT ;  /* 0x000000380a0a7812 */ /* 0x000fe200078ec0ff */
[----:B----4-:R-:W-:-:S05]  /*da00*/  IMAD.SHL.U32 R5, R5, 0x80, RZ ;  /* 0x0000008005057824 */ /* 0x010fca00078e00ff */
[----:B------:R-:W-:-:S05]  /*da10*/  LOP3.LUT R0, R4, R5, RZ, 0xfc, !PT ;  /* 0x0000000504007212 */ /* 0x000fca00078efcff */
[----:B--2---:R-:W-:-:S04]  /*da20*/  @P0 IMAD.HI.U32 R6, R0, R6, RZ ;  /* 0x0000000600060227 */ /* 0x004fc800078e00ff */
[----:B------:R-:W-:Y:S01]  /*da30*/  IMAD.MOV.U32 R4, RZ, RZ, R0 ;  /* 0x000000ffff047224 */ /* 0x000fe200078e0000 */
[----:B---3--:R-:W-:-:S05]  /*da40*/  @P0 SHF.R.U32.HI R4, RZ, R7, R6 ;  /* 0x00000007ff040219 */ /* 0x008fca0000011606 */
[----:B------:R-:W-:-:S04]  /*da50*/  IMAD.MOV R6, RZ, RZ, -R4 ;  /* 0x000000ffff067224 */ /* 0x000fc800078e0a04 */
[----:B------:R-:W-:Y:S01]  /*da60*/  IMAD R0, R8, R6, R0 ;  /* 0x0000000608007224 */ /* 0x000fe200078e0200 */
[----:B------:R-:W-:Y:S01]  /*da70*/  SHF.R.S32.HI R6, RZ, 0x1f, R4 ;  /* 0x0000001fff067819 */ /* 0x000fe20000011404 */
[----:B------:R-:W-:-:S04]  /*da80*/  IMAD.WIDE.U32 R2, R4, UR4, R2 ;  /* 0x0000000404027c25 */ /* 0x000fc8000f8e0002 */
[----:B------:R-:W-:-:S04]  /*da90*/  IMAD R6, R6, UR4, RZ ;  /* 0x0000000406067c24 */ /* 0x000fc8000f8e02ff */
[----:B------:R-:W-:Y:S01]  /*daa0*/  IMAD R4, R4, UR5, R6 ;  /* 0x0000000504047c24 */ /* 0x000fe2000f8e0206 */
[----:B------:R-:W-:-:S03]  /*dab0*/  ULDC.64 UR4, c[0x0][0x2c8] ;  /* 0x0000b20000047ab9 */ /* 0x000fc60000000a00 */
[----:B------:R-:W-:Y:S01]  /*dac0*/  IMAD.IADD R3, R3, 0x1, R4 ;  /* 0x0000000103037824 */ /* 0x000fe200078e0204 */
[----:B------:R-:W-:-:S05]  /*dad0*/  SHF.R.S32.HI R4, RZ, 0x1f, R0 ;  /* 0x0000001fff047819 */ /* 0x000fca0000011400 */
[----:B------:R-:W-:Y:S02]  /*dae0*/  IMAD R4, R4, UR4, RZ ;  /* 0x0000000404047c24 */ /* 0x000fe4000f8e02ff */
[----:B------:R-:W-:-:S04]  /*daf0*/  IMAD.WIDE.U32 R2, R0, UR4, R2 ;  /* 0x0000000400027c25 */ /* 0x000fc8000f8e0002 */
[----:B------:R-:W-:Y:S01]  /*db00*/  IMAD R4, R0, UR5, R4 ;  /* 0x0000000500047c24 */ /* 0x000fe2000f8e0204 */
[----:B------:R-:W-:Y:S02]  /*db10*/  ULDC.64 UR4, c[0x0][0x280] ;  /* 0x0000a00000047ab9 */ /* 0x000fe40000000a00 */
[----:B------:R-:W-:Y:S01]  /*db20*/  LEA R0, P1, R2, UR4, 0x1 ;  /* 0x0000000402007c11 */ /* 0x000fe2000f8208ff */
[----:B------:R-:W-:Y:S01]  /*db30*/  IMAD.IADD R4, R3, 0x1, R4 ;  /* 0x0000000103047824 */ /* 0x000fe200078e0204 */
[----:B------:R-:W-:Y:S01]  /*db40*/  UMOV UR4, 0xffffffff ;  /* 0xffffffff00047882 */ /* 0x000fe20000000000 */
[----:B------:R-:W-:-:S03]  /*db50*/  ISETP.GE.AND P0, PT, R10, UR6, PT ;  /* 0x000000060a007c0c */ /* 0x000fc6000bf06270 */
[----:B------:R-:W-:Y:S01]  /*db60*/  LEA.HI.X R2, R2, UR5, R4, 0x1, P1 ;  /* 0x0000000502027c11 */ /* 0x000fe200088f0c04 */
[----:B0-----:R-:W-:Y:S09]  /*db70*/  BRA.DIV UR4, `(.L_x_434) ;  /* 0x0000004204707947 */ /* 0x001ff2000b800000 */
[----:B------:R-:W2:Y:S01]  /*db80*/  LDL.LU R6, [R1+0x44] ;  /* 0x0000440001067983 */ /* 0x000ea20000300800 */
[----:B------:R-:W0:Y:S02]  /*db90*/  S2R R7, SR_TID.X ;  /* 0x0000000000077919 */ /* 0x000e240000002100 */
[----:B0-----:R-:W-:-:S04]  /*dba0*/  LOP3.LUT R7, R7, 0x7f, RZ, 0xc0, !PT ;  /* 0x0000007f07077812 */ /* 0x001fc800078ec0ff */
[----:B------:R-:W-:Y:S02]  /*dbb0*/  SHF.R.U32.HI R11, RZ, 0x3, R7 ;  /* 0x00000003ff0b7819 */ /* 0x000fe40000011607 */
[----:B------:R-:W0:Y:S03]  /*dbc0*/  SHFL.IDX PT, R7, R0, RZ, 0x181f ;  /* 0x00181fff00077589 */ /* 0x000e2600000e0000 */
[----:B------:R-:W-:-:S04]  /*dbd0*/  IMAD.IADD R3, R11, 0x1, R5 ;  /* 0x000000010b037824 */ /* 0x000fc800078e0205 */
[C---:B------:R-:W-:Y:S02]  /*dbe0*/  VIADD R5, R3.reuse, 0x10 ;  /* 0x0000001003057836 */ /* 0x040fe40000000000 */
[----:B--2---:R-:W-:Y:S02]  /*dbf0*/  IMAD R4, R6, R8, RZ ;  /* 0x0000000806047224 */ /* 0x004fe400078e02ff */
[----:B------:R-:W1:Y:S03]  /*dc00*/  SHFL.IDX PT, R6, R2, RZ, 0x181f ;  /* 0x00181fff02067589 */ /* 0x000e6600000e0000 */
[----:B------:R-:W-:-:S13]  /*dc10*/  ISETP.GE.AND P1, PT, R3, R4, PT ;  /* 0x000000040300720c */ /* 0x000fda0003f26270 */
[----:B0-----:R-:W-:-:S05]  /*dc20*/  @!P1 LEA R7, P2, R10, R7, 0x1 ;  /* 0x000000070a079211 */ /* 0x001fca00078408ff */
[----:B-1----:R-:W-:-:S05]  /*dc30*/  @!P1 IMAD.X R6, RZ, RZ, R6, P2 ;  /* 0x000000ffff069224 */ /* 0x002fca00010e0606 */
[----:B------:R-:W-:-:S04]  /*dc40*/  @!P1 LOP3.LUT R7, R7, R6, RZ, 0x3c, !PT ;  /* 0x0000000607079212 */ /* 0x000fc800078e3cff */
[----:B------:R-:W-:-:S04]  /*dc50*/  @!P1 LOP3.LUT R6, R7, R6, RZ, 0x3c, !PT ;  /* 0x0000000607069212 */ /* 0x000fc800078e3cff */
[----:B------:R-:W-:-:S05]  /*dc60*/  @!P1 LOP3.LUT R7, R7, R6, RZ, 0x3c, !PT ;  /* 0x0000000607079212 */ /* 0x000fca00078e3cff */
[----:B------:R-:W-:Y:S01]  /*dc70*/  @!PT LDS RZ, [RZ] ;  /* 0x00000000fffff984 */ /* 0x000fe20000000800 */
[----:B-----5:R0:W-:Y:S01]  /*dc80*/  @!P1 LDGSTS.E.BYPASS.LTC128B.128 [R9+0x18400], desc[UR40][R6.64], !P0 ;  /* 0x1840000006099fae */ /* 0x0201e2000c101d68 */
[----:B------:R-:W-:-:S03]  /*dc90*/  ISETP.GE.AND P1, PT, R5, R4, PT ;  /* 0x000000040500720c */ /* 0x000fc60003f26270 */
[----:B------:R-:W1:Y:S04]  /*dca0*/  SHFL.IDX PT, R5, R0, 0x1, 0x181f ;  /* 0x00381f0000057f89 */ /* 0x000e6800000e0000 */
[----:B0-----:R-:W0:Y:S06]  /*dcb0*/  SHFL.IDX PT, R6, R2, 0x1, 0x181f ;  /* 0x00381f0002067f89 */ /* 0x001e2c00000e0000 */
[----:B-1----:R-:W-:-:S05]  /*dcc0*/  @!P1 LEA R5, P2, R10, R5, 0x1 ;  /* 0x000000050a059211 */ /* 0x002fca00078408ff */
[----:B0-----:R-:W-:-:S04]  /*dcd0*/  @!P1 IMAD.X R6, RZ, RZ, R6, P2 ;  /* 0x000000ffff069224 */ /* 0x001fc800010e0606 */
[----:B------:R-:W-:Y:S02]  /*dce0*/  @!P1 IMAD.MOV.U32 R7, RZ, RZ, R6 ;  /* 0x000000ffff079224 */ /* 0x000fe400078e0006 */
[----:B------:R-:W-:Y:S02]  /*dcf0*/  @!P1 IMAD.MOV.U32 R6, RZ, RZ, R5 ;  /* 0x000000ffff069224 */ /* 0x000fe400078e0005 */
[----:B------:R-:W-:-:S03]  /*dd00*/  VIADD R5, R3, 0x20 ;  /* 0x0000002003057836 */ /* 0x000fc60000000000 */
[----:B------:R0:W-:Y:S02]  /*dd10*/  @!P1 LDGSTS.E.BYPASS.LTC128B.128 [R9+0x18c00], desc[UR40][R6.64], !P0 ;  /* 0x18c0000006099fae */ /* 0x0001e4000c101d68 */
[----:B------:R-:W-:Y:S02]  /*dd20*/  ISETP.GE.AND P1, PT, R5, R4, PT ;  /* 0x000000040500720c */ /* 0x000fe40003f26270 */
[----:B------:R-:W1:Y:S04]  /*dd30*/  SHFL.IDX PT, R5, R0, 0x2, 0x181f ;  /* 0x00581f0000057f89 */ /* 0x000e6800000e0000 */
[----:B0-----:R-:W0:Y:S07]  /*dd40*/  SHFL.IDX PT, R6, R2, 0x2, 0x181f ;  /* 0x00581f0002067f89 */ /* 0x001e2e00000e0000 */
        /* <DEDUP_REMOVED lines=39> */
[----:B------:R-:W-:Y:S01]  /*dfc0*/  @!P1 IMAD.MOV.U32 R6, RZ, RZ, R5 ;  /* 0x000000ffff069224 */ /* 0x000fe200078e0005 */
[----:B------:R-:W0:Y:S04]  /*dfd0*/  SHFL.IDX PT, R0, R0, 0x7, 0x181f ;  /* 0x00f81f0000007f89 */ /* 0x000e2800000e0000 */
[----:B------:R1:W-:Y:S04]  /*dfe0*/  @!P1 LDGSTS.E.BYPASS.LTC128B.128 [R9+0x1b400], desc[UR40][R6.64], !P0 ;  /* 0x1b40000006099fae */ /* 0x0003e8000c101d68 */
[----:B------:R1:W2:Y:S02]  /*dff0*/  SHFL.IDX PT, R5, R2, 0x7, 0x181f ;  /* 0x00f81f0002057f89 */ /* 0x0002a400000e0000 */
.L_x_551:
[----:B------:R-:W-:-:S05]  /*e000*/  VIADD R3, R3, 0x70 ;  /* 0x0000007003037836 */ /* 0x000fca0000000000 */
[----:B------:R-:W-:-:S13]  /*e010*/  ISETP.GE.AND P1, PT, R3, R4, PT ;  /* 0x000000040300720c */ /* 0x000fda0003f26270 */
[----:B01----:R-:W-:-:S05]  /*e020*/  @!P1 LEA R2, P2, R10, R0, 0x1 ;  /* 0x000000000a029211 */ /* 0x003fca00078408ff */
[----:B--2---:R-:W-:-:S05]  /*e030*/  @!P1 IMAD.X R3, RZ, RZ, R5, P2 ;  /* 0x000000ffff039224 */ /* 0x004fca00010e0605 */
[----:B------:R-:W-:Y:S01]  /*e040*/  @!PT LDS RZ, [RZ] ;  /* 0x00000000fffff984 */ /* 0x000fe20000000800 */
[----:B------:R-:W-:Y:S01]  /*e050*/  @!PT LDS RZ, [RZ] ;  /* 0x00000000fffff984 */ /* 0x000fe20000000800 */
[----:B------:R-:W-:Y:S01]  /*e060*/  @!PT LDS RZ, [RZ] ;  /* 0x00000000fffff984 */ /* 0x000fe20000000800 */
[----:B------:R0:W-:Y:S01]  /*e070*/  @!P1 LDGSTS.E.BYPASS.LTC128B.128 [R9+0x1bc00], desc[UR40][R2.64], !P0 ;  /* 0x1bc0000002099fae */ /* 0x0001e2000c101d68 */
[----:B------:R-:W-:Y:S01]  /*e080*/  PLOP3.LUT P0, PT, PT, PT, PT, 0x80, 0x0 ;  /* 0x000000000000781c */ /* 0x000fe20003f0f070 */
[----:B------:R-:W-:-:S12]  /*e090*/  NOP ;  /* 0x0000000000007918 */ /* 0x000fd80000000000 */
.L_x_435:
[----:B------:R-:W-:Y:S02]  /*e0a0*/  PLOP3.LUT P1, PT, P1, P0, PT, 0xa2, 0x0 ;  /* 0x000000000000781c */ /* 0x000fe40000f21472 */
[----:B------:R-:W-:-:S08]  /*e0b0*/  @P0 R2UR P1, UR4, R18 ;  /* 0x00000000120402ca */ /* 0x000fd00000020000 */
[----:B------:R-:W-:-:S05]  /*e0c0*/  @P0 PLOP3.LUT P0, PT, P1, PT, PT, 0x80, 0x0 ;  /* 0x000000000000081c */ /* 0x000fca0000f0f070 */
[----:B------:R-:W-:Y:S01]  /*e0d0*/  @!P1 SYNCS.ARRIVE.TRANS64.RED.A0T1 RZ, [UR4+0x22800], RZ ;  /* 0x022800ffffff99a7 */ /* 0x000fe20008200404 */
[----:B------:R-:W-:Y:S07]  /*e0e0*/  @!P1 ARRIVES.LDGSTSBAR.64.TRANSCNT [UR4+0x22800] ;  /* 0x02280000ff0099b0 */ /* 0x000fee0008000a84 */
[----:B------:R-:W-:Y:S05]  /*e0f0*/  @P0 BRA.U.ANY `(.L_x_435) ;  /* 0xfffffffd00e80947 */ /* 0x000fea000393ffff */
[----:B0-----:R-:W2:Y:S02]  /*e100*/  LDL.LU R2, [R1+0x48] ;  /* 0x0000480001027983 */ /* 0x001ea40000300800 */
[----:B--2---:R-:W-:-:S05]  /*e110*/  VIADD R2, R2, 0x1 ;  /* 0x0000000102027836 */ /* 0x004fca0000000000 */
[----:B------:R0:W-:Y:S01]  /*e120*/  STL [R1+0x48], R2 ;  /* 0x0000480201007387 */ /* 0x0001e20000100800 */
[----:B------:R-:W-:-:S04]  /*e130*/  LEA.HI R0, R2, R2, RZ, 0x1 ;  /* 0x0000000202007211 */ /* 0x000fc800078f08ff */
[----:B------:R-:W-:-:S05]  /*e140*/  LOP3.LUT R0, R0, 0xfffffffe, RZ, 0xc0, !PT ;  /* 0xfffffffe00007812 */ /* 0x000fca00078ec0ff */
[----:B------:R-:W-:-:S05]  /*e150*/  IMAD.IADD R0, R2, 0x1, -R0 ;  /* 0x0000000102007824 */ /* 0x000fca00078e0a00 */
[----:B------:R-:W-:Y:S01]  /*e160*/  SHF.L.U32 R0, R0, 0x1f, RZ ;  /* 0x0000001f00007819 */ /* 0x000fe200000006ff */
[----:B------:R-:W-:Y:S01]  /*e170*/  NOP ;  /* 0x0000000000007918 */ /* 0x000fe20000000000 */
[----:B------:R0:W-:Y:S01]  /*e180*/  SYNCS.ARRIVE.TRANS64.A1T0 RZ, [R18+URZ+0x22800], RZ ;  /* 0x022800ff12ff79a7 */ /* 0x0001e2000810003f */
[----:B------:R-:W-:Y:S01]  /*e190*/  BSSY B0, `(.L_x_436) ;  /* 0x0000003000007945 */ /* 0x000fe20003800000 */
[----:B------:R-:W1:Y:S03]  /*e1a0*/  SYNCS.PHASECHK.TRANS64.TRYWAIT P0, [R18+URZ+0x22820], R0 ;  /* 0x02282000120075a7 */ /* 0x000e66000800017f */
[----:B01----:R-:W-:Y:S05]  /*e1b0*/  @!P0 BRA `(.L_x_437) ;  /* 0x00000044007c8947 */ /* 0x003fea0003800000 */
.L_x_552:
[----:B------:R-:W-:Y:S05]  /*e1c0*/  BSYNC B0 ;  /* 0x0000000000007941 */ /* 0x000fea0003800000 */
.L_x_436:
[----:B------:R-:W2:Y:S01]  /*e1d0*/  LDL R2, [R1+0x18] ;  /* 0x0000180001027983 */ /* 0x000ea20000100800 */
[----:B------:R-:W-:Y:S01]  /*e1e0*/  BSSY B0, `(.L_x_438) ;  /* 0x000005a000007945 */ /* 0x000fe20003800000 */
[----:B--2---:R-:W-:-:S13]  /*e1f0*/  ISETP.NE.AND P0, PT, R2, RZ, PT ;  /* 0x000000ff0200720c */ /* 0x004fda0003f05270 */
[----:B------:R-:W-:Y:S05]  /*e200*/  @!P0 BRA `(.L_x_439) ;  /* 0x00000004005c8947 */ /* 0x000fea0003800000 */
[----:B------:R-:W0:Y:S01]  /*e210*/  LDL R4, [R1+0x10] ;  /* 0x0000100001047983 */ /* 0x000e220000100800 */
[----:B------:R-:W-:Y:S01]  /*e220*/  IMAD R2, R19, 0x8, R18 ;  /* 0x0000000813027824 */ /* 0x000fe200078e0212 */
[----:B------:R-:W-:Y:S01]  /*e230*/  BSSY B1, `(.L_x_440) ;  /* 0x0000007000017945 */ /* 0x000fe20003800000 */
[----:B------:R-:W1:Y:S02]  /*e240*/  S2R R3, SR_TID.X ;  /* 0x0000000000037919 */ /* 0x000e640000002100 */
[----:B-1----:R-:W-:-:S04]  /*e250*/  LOP3.LUT R3, R3, 0x7f, RZ, 0xc0, !PT ;  /* 0x0000007f03037812 */ /* 0x002fc800078ec0ff */
[----:B------:R-:W-:Y:S02]  /*e260*/  ISETP.NE.AND P1, PT, R3, RZ, PT ;  /* 0x000000ff0300720c */ /* 0x000fe40003f25270 */
[----:B0-----:R-:W-:-:S04]  /*e270*/  SHF.L.U32 R0, R4, 0x1f, RZ ;  /* 0x0000001f04007819 */ /* 0x001fc800000006ff */
[----:B------:R-:W0:Y:S02]  /*e280*/  SYNCS.PHASECHK.TRANS64.TRYWAIT P0, [R2+URZ+0x22860], R0 ;  /* 0x02286000020075a7 */ /* 0x000e24000800017f */
[----:B0-----:R-:W-:Y:S05]  /*e290*/  @!P0 BRA `(.L_x_441) ;  /* 0x0000004400588947 */ /* 0x001fea0003800000 */
.L_x_553:
[----:B------:R-:W-:Y:S05]  /*e2a0*/  BSYNC B1 ;  /* 0x0000000000017941 */ /* 0x000fea0003800000 */
.L_x_440:
[----:B------:R-:W-:Y:S04]  /*e2b0*/  BSSY B1, `(.L_x_442) ;  /* 0x0000009000017945 */ /* 0x000fe80003800000 */
[----:B------:R-:W-:Y:S05]  /*e2c0*/  @P1 BRA `(.L_x_443) ;  /* 0x00000000001c1947 */ /* 0x000fea0003800000 */
[----:B------:R-:W1:Y:S01]  /*e2d0*/  S2R R3, SR_TID.X ;  /* 0x0000000000037919 */ /* 0x000e620000002100 */
[----:B0-----:R-:W-:-:S04]  /*e2e0*/  IMAD.MOV.U32 R0, RZ, RZ, 0xc000 ;  /* 0x0000c000ff007424 */ /* 0x001fc800078e00ff */
[----:B------:R2:W-:Y:S01]  /*e2f0*/  SYNCS.ARRIVE.TRANS64 RZ, [R2+URZ+0x22850], R0 ;  /* 0x0228500002ff79a7 */ /* 0x0005e2000800003f */
[----:B-1----:R-:W-:-:S04]  /*e300*/  LOP3.LUT R3, R3, 0x1f, RZ, 0xc0, !PT ;  /* 0x0000001f03037812 */ /* 0x002fc800078ec0ff */
[----:B------:R-:W-:-:S13]  /*e310*/  ISETP.NE.AND P0, PT, R3, RZ, PT ;  /* 0x000000ff0300720c */ /* 0x000fda0003f05270 */
[----:B--2---:R-:W-:Y:S05]  /*e320*/  @!P0 BRA `(.L_x_443) ;  /* 0x0000000000048947 */ /* 0x004fea0003800000 */
[----:B------:R-:W-:Y:S01]  /*e330*/  BPT.TRAP 0x1 ;  /* 0x000000040000795c */ /* 0x000fe20000300000 */
.L_x_443:
[----:B------:R-:W-:Y:S05]  /*e340*/  BSYNC B1 ;  /* 0x0000000000017941 */ /* 0x000fea0003800000 */
.L_x_442:
[----:B------:R-:W2:Y:S04]  /*e350*/  LDL R4, [R1+0x1c] ;  /* 0x00001c0001047983 */ /* 0x000ea80000100800 */
[----:B------:R-:W2:Y:S01]  /*e360*/  LDL.LU R3, [R1+0x2c] ;  /* 0x00002c0001037983 */ /* 0x000ea20000300800 */
[----:B0-----:R-:W-:Y:S01]  /*e370*/  IMAD R0, R19, 0xc000, R18 ;  /* 0x0000c00013007824 */ /* 0x001fe200078e0212 */
[----:B------:R-:W-:Y:S01]  /*e380*/  UIADD3 UR4, UP0, UR38, 0x470, URZ ;  /* 0x0000047026047890 */ /* 0x000fe2000ff1e03f */
[----:B------:R-:W-:Y:S01]  /*e390*/  PLOP3.LUT P0, PT, PT, PT, PT, 0x80, 0x0 ;  /* 0x000000000000781c */ /* 0x000fe20003f0f070 */
[----:B------:R-:W-:Y:S01]  /*e3a0*/  VIADD R2, R2, 0x22850 ;  /* 0x0002285002027836 */ /* 0x000fe20000000000 */
[----:B------:R-:W-:Y:S01]  /*e3b0*/  UMOV UR6, 0x0 ;  /* 0x0000000000067882 */ /* 0x000fe20000000000 */
[----:B------:R-:W-:Y:S01]  /*e3c0*/  UIADD3.X UR5, URZ, UR39, URZ, UP0, !UPT ;  /* 0x000000273f057290 */ /* 0x000fe200087fe43f */
[----:B------:R-:W-:Y:S01]  /*e3d0*/  UMOV UR7, 0x14f00000 ;  /* 0x14f0000000077882 */ /* 0x000fe20000000000 */
[----:B------:R-:W-:Y:S01]  /*e3e0*/  UMOV UR10, URZ ;  /* 0x0000003f000a7c82 */ /* 0x000fe20008000000 */
[----:B--2---:R-:W-:-:S02]  /*e3f0*/  IMAD R3, R3, 0x60, R4 ;  /* 0x0000006003037824 */ /* 0x004fc400078e0204 */
[----:B------:R-:W-:-:S07]  /*e400*/  VIADD R4, R0, 0x400 ;  /* 0x0000040000047836 */ /* 0x000fce0000000000 */
.L_x_444:
[----:B------:R-:W-:-:S13]  /*e410*/  @P0 ELECT P1, URZ, PT ;  /* 0x00000000003f082f */ /* 0x000fda0003820000 */
[----:B------:R-:W-:Y:S02]  /*e420*/  @P1 R2UR UR13, R16 ;  /* 0x00000000100d12ca */ /* 0x000fe400000e0000 */
[----:B------:R-:W-:Y:S02]  /*e430*/  @P1 R2UR UR12, R17 ;  /* 0x00000000110c12ca */ /* 0x000fe400000e0000 */
[----:B------:R-:W-:Y:S02]  /*e440*/  @P1 R2UR UR11, R3 ;  /* 0x00000000030b12ca */ /* 0x000fe400000e0000 */
[----:B------:R-:W-:Y:S02]  /*e450*/  @P1 R2UR UR9, R2 ;  /* 0x00000000020912ca */ /* 0x000fe400000e0000 */
[----:B------:R-:W-:Y:S02]  /*e460*/  @P1 R2UR UR8, R4 ;  /* 0x00000000040812ca */ /* 0x000fe400000e0000 */
[----:B------:R-:W-:-:S02]  /*e470*/  @P1 PLOP3.LUT P0, PT, P1, PT, PT, 0x8, 0x0 ;  /* 0x000000000000181c */ /* 0x000fc40000f0e170 */
[----:B------:R-:W-:-:S09]  /*e480*/  PLOP3.LUT P1, PT, PT, PT, PT, 0x8, 0x0 ;  /* 0x000000000000781c */ /* 0x000fd20003f2e170 */
[----:B------:R0:W-:Y:S02]  /*e490*/  UTMALDG.4D [UR8], [UR4], desc[UR6] ;  /* 0x00000608040075b4 */ /* 0x0001e40008019000 */
[----:B0-----:R-:W-:Y:S05]  /*e4a0*/  @P0 BRA.U.ANY `(.L_x_444) ;  /* 0xfffffffd00d80947 */ /* 0x001fea000393ffff */
[----:B------:R-:W-:Y:S01]  /*e4b0*/  PLOP3.LUT P0, PT, PT, PT, PT, 0x80, 0x0 ;  /* 0x000000000000781c */ /* 0x000fe20003f0f070 */
[----:B------:R-:W-:Y:S01]  /*e4c0*/  VIADD R4, R0, 0x3400 ;  /* 0x0000340000047836 */ /* 0x000fe20000000000 */
[----:B------:R-:W-:Y:S01]  /*e4d0*/  UMOV UR6, 0x0 ;  /* 0x0000000000067882 */ /* 0x000fe20000000000 */
[----:B------:R-:W-:Y:S01]  /*e4e0*/  UMOV UR7, 0x14f00000 ;  /* 0x14f0000000077882 */ /* 0x000fe20000000000 */
[----:B------:R-:W-:-:S09]  /*e4f0*/  UMOV UR10, 0x40 ;  /* 0x00000040000a7882 */ /* 0x000fd20000000000 */
.L_x_445:
        /* <DEDUP_REMOVED lines=15> */
.L_x_446:
        /* <DEDUP_REMOVED lines=15> */
.L_x_447:
        /* <DEDUP_REMOVED lines=9> */
[----:B-1----:R-:W-:Y:S05]  /*e770*/  @P0 BRA.U.ANY `(.L_x_447) ;  /* 0xfffffffd00d80947 */ /* 0x002fea000393ffff */
.L_x_439:
[----:B------:R-:W-:Y:S05]  /*e780*/  BSYNC B0 ;  /* 0x0000000000007941 */ /* 0x000fea0003800000 */
.L_x_438:
[----:B------:R-:W0:Y:S04]  /*e790*/  LDL R4, [R1+0x30] ;  /* 0x0000300001047983 */ /* 0x000e280000100800 */
[----:B------:R-:W2:Y:S01]  /*e7a0*/  LDL R5, [R1+0x20] ;  /* 0x0000200001057983 */ /* 0x000ea20000100800 */
[----:B------:R-:W-:Y:S01]  /*e7b0*/  BSSY B0, `(.L_x_448) ;  /* 0x00001f3000007945 */ /* 0x000fe20003800000 */
[----:B0-----:R-:W-:-:S05]  /*e7c0*/  VIADD R0, R4, 0xfffffffe ;  /* 0xfffffffe04007836 */ /* 0x001fca0000000000 */
[----:B--2---:R-:W-:-:S13]  /*e7d0*/  ISETP.GE.AND P0, PT, R0, R5, PT ;  /* 0x000000050000720c */ /* 0x004fda0003f06270 */
[----:B------:R-:W-:Y:S05]  /*e7e0*/  @!P0 BRA `(.L_x_449) ;  /* 0x0000001c00bc8947 */ /* 0x000fea0003800000 */
[----:B------:R-:W2:Y:S04]  /*e7f0*/  LDL.LU R7, [R1+0x58] ;  /* 0x0000580001077983 */ /* 0x000ea80000300800 */
[----:B------:R-:W3:Y:S04]  /*e800*/  LDL.LU R6, [R1+0x38] ;  /* 0x0000380001067983 */ /* 0x000ee80000300800 */
[----:B------:R-:W4:Y:S01]  /*e810*/  LDL.LU R4, [R1+0x40] ;  /* 0x0000400001047983 */ /* 0x000f220000300800 */
[----:B------:R-:W-:Y:S01]  /*e820*/  LOP3.LUT R8, RZ, R5, RZ, 0x33, !PT ;  /* 0x00000005ff087212 */ /* 0x000fe200078e33ff */
[----:B------:R-:W-:Y:S01]  /*e830*/  BSSY B2, `(.L_x_450) ;  /* 0x00000a8000027945 */ /* 0x000fe20003800000 */
[----:B--2---:R-:W-:-:S04]  /*e840*/  VIADD R2, R7, 0x1 ;  /* 0x0000000107027836 */ /* 0x004fc80000000000 */
[----:B---3--:R-:W-:-:S05]  /*e850*/  IMAD R2, R2, R6, RZ ;  /* 0x0000000602027224 */ /* 0x008fca00078e02ff */
[----:B----4-:R-:W-:-:S05]  /*e860*/  VIMNMX R4, R4, R2, PT ;  /* 0x0000000204047248 */ /* 0x010fca0003fe0100 */
[----:B------:R-:W-:-:S05]  /*e870*/  IMAD.MOV R2, RZ, RZ, -R4 ;  /* 0x000000ffff027224 */ /* 0x000fca00078e0a04 */
[----:B------:R-:W-:-:S05]  /*e880*/  VIADDMNMX R8, R2, 0x1, R8, !PT ;  /* 0x0000000102087846 */ /* 0x000fca0007800108 */
[----:B------:R-:W-:-:S05]  /*e890*/  IMAD.IADD R2, R4, 0x1, R8 ;  /* 0x0000000104027824 */ /* 0x000fca00078e0208 */
[----:B------:R-:W-:-:S04]  /*e8a0*/  LOP3.LUT R2, R2, 0x1, RZ, 0xc0, !PT ;  /* 0x0000000102027812 */ /* 0x000fc800078ec0ff */
[----:B------:R-:W-:-:S13]  /*e8b0*/  ISETP.NE.U32.AND P0, PT, R2, 0x1, PT ;  /* 0x000000010200780c */ /* 0x000fda0003f05070 */
[----:B------:R-:W-:Y:S05]  /*e8c0*/  @P0 BRA `(.L_x_451) ;  /* 0x0000000800780947 */ /* 0x000fea0003800000 */
[----:B------:R-:W2:Y:S04]  /*e8d0*/  LDL R5, [R1+0x18] ;  /* 0x0000180001057983 */ /* 0x000ea80000100800 */
[----:B------:R-:W3:Y:S01]  /*e8e0*/  LDL.LU R9, [R1+0x10] ;  /* 0x0000100001097983 */ /* 0x000ee20000300800 */
[----:B------:R-:W-:Y:S01]  /*e8f0*/  VIADD R19, R19, 0x1 ;  /* 0x0000000113137836 */ /* 0x000fe20000000000 */
[----:B------:R-:W-:Y:S04]  /*e900*/  BSSY B1, `(.L_x_452) ;  /* 0x0000098000017945 */ /* 0x000fe80003800000 */
[----:B------:R-:W-:-:S04]  /*e910*/  ISETP.NE.AND P0, PT, R19, 0x2, PT ;  /* 0x000000021300780c */ /* 0x000fc80003f05270 */
[----:B------:R-:W-:Y:S02]  /*e920*/  SEL R2, RZ, 0x1, P0 ;  /* 0x00000001ff027807 */ /* 0x000fe40000000000 */
[----:B------:R-:W-:Y:S02]  /*e930*/  SEL R19, R19, RZ, P0 ;  /* 0x000000ff13137207 */ /* 0x000fe40000000000 */
[----:B--2---:R-:W-:Y:S02]  /*e940*/  ISETP.NE.AND P2, PT, R5, RZ, PT ;  /* 0x000000ff0500720c */ /* 0x004fe40003f45270 */
[----:B---3--:R-:W-:-:S05]  /*e950*/  LOP3.LUT R9, R9, R2, RZ, 0x3c, !PT ;  /* 0x0000000209097212 */ /* 0x008fca00078e3cff */
[----:B------:R0:W-:Y:S06]  /*e960*/  STL [R1+0x10], R9 ;  /* 0x0000100901007387 */ /* 0x0001ec0000100800 */
[----:B------:R-:W-:Y:S05]  /*e970*/  @!P2 BRA `(.L_x_453) ;  /* 0x000000080040a947 */ /* 0x000fea0003800000 */
[----:B------:R-:W-:Y:S02]  /*e980*/  ULDC.64 UR4, c[0x0][0x418] ;  /* 0x0001060000047ab9 */ /* 0x000fe40000000a00 */
[----:B------:R-:W-:-:S04]  /*e990*/  ISETP.NE.U32.AND P0, PT, RZ, UR4, PT ;  /* 0x00000004ff007c0c */ /* 0x000fc8000bf05070 */
[----:B------:R-:W-:-:S13]  /*e9a0*/  ISETP.NE.AND.EX P0, PT, RZ, UR5, PT, P0 ;  /* 0x00000005ff007c0c */ /* 0x000fda000bf05300 */
[----:B------:R-:W-:Y:S05]  /*e9b0*/  @!P0 BRA `(.L_x_454) ;  /* 0x00000000004c8947 */ /* 0x000fea0003800000 */
[----:B------:R-:W2:Y:S01]  /*e9c0*/  LDL R10, [R1+0x14] ;  /* 0x00001400010a7983 */ /* 0x000ea20000100800 */
[----:B------:R-:W1:Y:S01]  /*e9d0*/  LDC R6, c[0x0][0x43c] ;  /* 0x00010f00ff067b82 */ /* 0x000e620000000800 */
[----:B------:R-:W-:Y:S02]  /*e9e0*/  ULDC.64 UR6, c[0x0][0x428] ;  /* 0x00010a0000067ab9 */ /* 0x000fe40000000a00 */
[----:B------:R-:W3:Y:S01]  /*e9f0*/  LDL R7, [R1+0x8] ;  /* 0x0000080001077983 */ /* 0x000ee20000100800 */
[----:B-1----:R-:W-:-:S13]  /*ea00*/  ISETP.NE.AND P0, PT, R6, 0x1, PT ;  /* 0x000000010600780c */ /* 0x002fda0003f05270 */
[----:B------:R-:W1:Y:S02]  /*ea10*/  @P0 LDC.64 R2, c[0x0][0x440] ;  /* 0x00011000ff020b82 */ /* 0x000e640000000a00 */
[----:B-1----:R-:W-:-:S04]  /*ea20*/  @P0 IMAD.HI.U32 R5, R0, R2, RZ ;  /* 0x0000000200050227 */ /* 0x002fc800078e00ff */
[----:B------:R-:W-:Y:S01]  /*ea30*/  IMAD.MOV.U32 R2, RZ, RZ, R0 ;  /* 0x000000ffff027224 */ /* 0x000fe200078e0000 */
[----:B------:R-:W-:-:S05]  /*ea40*/  @P0 SHF.R.U32.HI R2, RZ, R3, R5 ;  /* 0x00000003ff020219 */ /* 0x000fca0000011605 */
[----:B------:R-:W-:-:S04]  /*ea50*/  IMAD.MOV R3, RZ, RZ, -R2 ;  /* 0x000000ffff037224 */ /* 0x000fc800078e0a02 */
[----:B------:R-:W-:Y:S01]  /*ea60*/  IMAD R0, R6, R3, R0 ;  /* 0x0000000306007224 */ /* 0x000fe200078e0200 */
[----:B------:R-:W-:Y:S01]  /*ea70*/  SHF.R.S32.HI R3, RZ, 0x1f, R2 ;  /* 0x0000001fff037819 */ /* 0x000fe20000011402 */
[----:B--2---:R-:W-:-:S04]  /*ea80*/  IMAD R5, R10, UR6, RZ ;  /* 0x000000060a057c24 */ /* 0x004fc8000f8e02ff */
[C---:B---3--:R-:W-:Y:S02]  /*ea90*/  IMAD R5, R7.reuse, UR7, R5 ;  /* 0x0000000707057c24 */ /* 0x048fe4000f8e0205 */
[----:B------:R-:W-:-:S04]  /*eaa0*/  IMAD.WIDE.U32 R2, R7, UR6, R2 ;  /* 0x0000000607027c25 */ /* 0x000fc8000f8e0002 */
[----:B------:R-:W-:Y:S01]  /*eab0*/  IMAD.IADD R3, R5, 0x1, R3 ;  /* 0x0000000105037824 */ /* 0x000fe200078e0203 */
[----:B------:R-:W-:-:S04]  /*eac0*/  LEA R6, P0, R2, UR4, 0x2 ;  /* 0x0000000402067c11 */ /* 0x000fc8000f8010ff */
[----:B------:R-:W-:-:S05]  /*ead0*/  LEA.HI.X R7, R2, UR5, R3, 0x2, P0 ;  /* 0x0000000502077c11 */ /* 0x000fca00080f1403 */
[----:B------:R1:W5:Y:S04]  /*eae0*/  LDG.E R16, desc[UR40][R6.64] ;  /* 0x0000002806107981 */ /* 0x000368000c1e1900 */
.L_x_454:
[----:B------:R-:W-:Y:S01]  /*eaf0*/  IMAD R3, R19, 0x8, R18 ;  /* 0x0000000813037824 */ /* 0x000fe200078e0212 */
[----:B------:R-:W-:Y:S01]  /*eb00*/  SHF.L.U32 R2, R9, 0x1f, RZ ;  /* 0x0000001f09027819 */ /* 0x000fe200000006ff */
[----:B------:R-:W2:Y:S01]  /*eb10*/  S2R R5, SR_TID.X ;  /* 0x0000000000057919 */ /* 0x000ea20000002100 */
[----:B------:R-:W-:Y:S02]  /*eb20*/  BSSY B3, `(.L_x_455) ;  /* 0x0000005000037945 */ /* 0x000fe40003800000 */
[----:B------:R-:W3:Y:S01]  /*eb30*/  SYNCS.PHASECHK.TRANS64.TRYWAIT P0, [R3+URZ+0x22840], R2 ;  /* 0x02284002030075a7 */ /* 0x000ee2000800017f */
[----:B--2---:R-:W-:-:S04]  /*eb40*/  LOP3.LUT R5, R5, 0x7f, RZ, 0xc0, !PT ;  /* 0x0000007f05057812 */ /* 0x004fc800078ec0ff */
[----:B------:R-:W-:Y:S01]  /*eb50*/  ISETP.NE.AND P1, PT, R5, RZ, PT ;  /* 0x000000ff0500720c */ /* 0x000fe20003f25270 */
[----:B---3--:R-:W-:-:S12]  /*eb60*/  @!P0 BRA `(.L_x_456) ;  /* 0x0000003c00388947 */ /* 0x008fd80003800000 */
.L_x_554:
[----:B------:R-:W-:Y:S05]  /*eb70*/  BSYNC B3 ;  /* 0x0000000000037941 */ /* 0x000fea0003800000 */
.L_x_455:
[----:B------:R-:W-:Y:S04]  /*eb80*/  BSSY B3, `(.L_x_457) ;  /* 0x0000009000037945 */ /* 0x000fe80003800000 */
[----:B------:R-:W-:Y:S05]  /*eb90*/  @P1 BRA `(.L_x_458) ;  /* 0x00000000001c1947 */ /* 0x000fea0003800000 */
[----:B-1----:R-:W1:Y:S01]  /*eba0*/  S2R R6, SR_TID.X ;  /* 0x0000000000067919 */ /* 0x002e620000002100 */
[----:B------:R-:W-:-:S04]  /*ebb0*/  IMAD.MOV.U32 R5, RZ, RZ, 0x3000 ;  /* 0x00003000ff057424 */ /* 0x000fc800078e00ff */
[----:B------:R3:W-:Y:S01]  /*ebc0*/  SYNCS.ARRIVE.TRANS64 RZ, [R3+URZ+0x22830], R5 ;  /* 0x0228300503ff79a7 */ /* 0x0007e2000800003f */
[----:B-1----:R-:W-:-:S04]  /*ebd0*/  LOP3.LUT R6, R6, 0x1f, RZ, 0xc0, !PT ;  /* 0x0000001f06067812 */ /* 0x002fc800078ec0ff */
[----:B------:R-:W-:-:S13]  /*ebe0*/  ISETP.NE.AND P0, PT, R6, RZ, PT ;  /* 0x000000ff0600720c */ /* 0x000fda0003f05270 */
[----:B---3--:R-:W-:Y:S05]  /*ebf0*/  @!P0 BRA `(.L_x_458) ;  /* 0x0000000000048947 */ /* 0x008fea0003800000 */
[----:B------:R-:W-:Y:S01]  /*ec00*/  BPT.TRAP 0x1 ;  /* 0x000000040000795c */ /* 0x000fe20000300000 */
.L_x_458:
[----:B------:R-:W-:Y:S05]  /*ec10*/  BSYNC B3 ;  /* 0x0000000000037941 */ /* 0x000fea0003800000 */
.L_x_457:
[----:B-1----:R-:W3:Y:S01]  /*ec20*/  LDL R6, [R1+0x1c] ;  /* 0x00001c0001067983 */ /* 0x002ee20000100800 */
[----:B0-----:R-:W-:Y:S01]  /*ec30*/  IMAD.MOV.U32 R9, RZ, RZ, RZ ;  /* 0x000000ffff097224 */ /* 0x001fe200078e00ff */
[----:B------:R-:W-:Y:S01]  /*ec40*/  UIADD3 UR4, UP0, UR38, 0x370, URZ ;  /* 0x0000037026047890 */ /* 0x000fe2000ff1e03f */
[----:B------:R-:W-:Y:S01]  /*ec50*/  IMAD R5, R19, 0x3000, R18 ;  /* 0x0000300013057824 */ /* 0x000fe200078e0212 */
[----:B------:R-:W-:Y:S01]  /*ec60*/  PLOP3.LUT P0, PT, PT, PT, PT, 0x80, 0x0 ;  /* 0x000000000000781c */ /* 0x000fe20003f0f070 */
[----:B------:R-:W-:Y:S01]  /*ec70*/  UMOV UR6, 0x0 ;  /* 0x0000000000067882 */ /* 0x000fe20000000000 */
[----:B------:R-:W-:Y:S01]  /*ec80*/  R2UR UR10, R9 ;  /* 0x00000000090a72ca */ /* 0x000fe200000e0000 */
[----:B------:R-:W-:Y:S01]  /*ec90*/  VIADD R5, R5, 0x1c400 ;  /* 0x0001c40005057836 */ /* 0x000fe20000000000 */
[----:B------:R-:W-:Y:S01]  /*eca0*/  UIADD3.X UR5, URZ, UR39, URZ, UP0, !UPT ;  /* 0x000000273f057290 */ /* 0x000fe200087fe43f */
[----:B------:R-:W-:Y:S01]  /*ecb0*/  UMOV UR7, 0x14f00000 ;  /* 0x14f0000000077882 */ /* 0x000fe20000000000 */
[----:B---3--:R-:W-:-:S02]  /*ecc0*/  IMAD R0, R0, 0x60, R6 ;  /* 0x0000006000007824 */ /* 0x008fc400078e0206 */
[----:B------:R-:W-:-:S09]  /*ecd0*/  VIADD R6, R3, 0x22830 ;  /* 0x0002283003067836 */ /* 0x000fd20000000000 */
.L_x_459:
[----:B------:R-:W-:-:S13]  /*ece0*/  @P0 ELECT P2, URZ, PT ;  /* 0x00000000003f082f */ /* 0x000fda0003840000 */
[----:B-----5:R-:W-:Y:S02]  /*ecf0*/  @P2 R2UR UR13, R16 ;  /* 0x00000000100d22ca */ /* 0x020fe400000e0000 */
        /* <DEDUP_REMOVED lines=8> */
[----:B------:R-:W0:Y:S01]  /*ed80*/  SYNCS.PHASECHK.TRANS64.TRYWAIT P0, [R3+URZ+0x22860], R2 ;  /* 0x02286002030075a7 */ /* 0x000e22000800017f */
[----:B------:R-:W-:Y:S04]  /*ed90*/  BSSY B3, `(.L_x_460) ;  /* 0x0000002000037945 */ /* 0x000fe80003800000 */
[----:B0-----:R-:W-:Y:S05]  /*eda0*/  @!P0 BRA `(.L_x_461) ;  /* 0x0000003800bc8947 */ /* 0x001fea0003800000 */
.L_x_555:
[----:B------:R-:W-:Y:S05]  /*edb0*/  BSYNC B3 ;  /* 0x0000000000037941 */ /* 0x000fea0003800000 */
.L_x_460:
[----:B------:R-:W-:Y:S01]  /*edc0*/  BSSY B3, `(.L_x_462) ;  /* 0x000000b000037945 */ /* 0x000fe20003800000 */
[----:B------:R-:W-:Y:S02]  /*edd0*/  IMAD.MOV.U32 R6, RZ, RZ, 0x0 ;  /* 0x00000000ff067424 */ /* 0x000fe400078e00ff */
[----:B------:R-:W-:Y:S01]  /*ede0*/  IMAD.MOV.U32 R7, RZ, RZ, 0x14f00000 ;  /* 0x14f00000ff077424 */ /* 0x000fe200078e00ff */
[----:B------:R-:W-:Y:S06]  /*edf0*/  @P1 BRA `(.L_x_463) ;  /* 0x00000000001c1947 */ /* 0x000fec0003800000 */
[----:B------:R-:W1:Y:S01]  /*ee00*/  S2R R5, SR_TID.X ;  /* 0x0000000000057919 */ /* 0x000e620000002100 */
[----:B0-2---:R-:W-:-:S04]  /*ee10*/  IMAD.MOV.U32 R2, RZ, RZ, 0xc000 ;  /* 0x0000c000ff027424 */ /* 0x005fc800078e00ff */
[----:B------:R3:W-:Y:S01]  /*ee20*/  SYNCS.ARRIVE.TRANS64 RZ, [R3+URZ+0x22850], R2 ;  /* 0x0228500203ff79a7 */ /* 0x0007e2000800003f */
[----:B-1----:R-:W-:-:S04]  /*ee30*/  LOP3.LUT R5, R5, 0x1f, RZ, 0xc0, !PT ;  /* 0x0000001f05057812 */ /* 0x002fc800078ec0ff */
[----:B------:R-:W-:-:S13]  /*ee40*/  ISETP.NE.AND P0, PT, R5, RZ, PT ;  /* 0x000000ff0500720c */ /* 0x000fda0003f05270 */
[----:B---3--:R-:W-:Y:S05]  /*ee50*/  @!P0 BRA `(.L_x_463) ;  /* 0x0000000000048947 */ /* 0x008fea0003800000 */
[----:B------:R-:W-:Y:S01]  /*ee60*/  BPT.TRAP 0x1 ;  /* 0x000000040000795c */ /* 0x000fe20000300000 */
.L_x_463:
[----:B------:R-:W-:Y:S05]  /*ee70*/  BSYNC B3 ;  /* 0x0000000000037941 */ /* 0x000fea0003800000 */
.L_x_462:
[----:B------:R-:W-:Y:S01]  /*ee80*/  R2UR UR10, R9 ;  /* 0x00000000090a72ca */ /* 0x000fe200000e0000 */
[----:B0-2---:R-:W-:Y:S01]  /*ee90*/  IMAD R2, R19, 0xc000, R18 ;  /* 0x0000c00013027824 */ /* 0x005fe200078e0212 */
[----:B------:R-:W-:Y:S01]  /*eea0*/  R2UR UR6, R6 ;  /* 0x00000000060672ca */ /* 0x000fe200000e0000 */
[----:B------:R-:W-:Y:S01]  /*eeb0*/  UIADD3 UR4, UP0, UR38, 0x470, URZ ;  /* 0x0000047026047890 */ /* 0x000fe2000ff1e03f */
[----:B------:R-:W-:Y:S01]  /*eec0*/  R2UR UR7, R7 ;  /* 0x00000000070772ca */ /* 0x000fe200000e0000 */
[----:B------:R-:W-:Y:S01]  /*eed0*/  VIADD R3, R3, 0x22850 ;  /* 0x0002285003037836 */ /* 0x000fe20000000000 */
[----:B------:R-:W-:Y:S01]  /*eee0*/  PLOP3.LUT P0, PT, PT, PT, PT, 0x80, 0x0 ;  /* 0x000000000000781c */ /* 0x000fe20003f0f070 */
[----:B------:R-:W-:Y:S01]  /*eef0*/  VIADD R5, R2, 0x400 ;  /* 0x0000040002057836 */ /* 0x000fe20000000000 */
[----:B------:R-:W-:-:S12]  /*ef00*/  UIADD3.X UR5, URZ, UR39, URZ, UP0, !UPT ;  /* 0x000000273f057290 */ /* 0x000fd800087fe43f */
.L_x_464:
        /* <DEDUP_REMOVED lines=10> */
[----:B------:R-:W-:Y:S01]  /*efb0*/  R2UR UR6, R6 ;  /* 0x00000000060672ca */ /* 0x000fe200000e0000 */
[----:B------:R-:W-:Y:S01]  /*efc0*/  VIADD R5, R2, 0x3400 ;  /* 0x0000340002057836 */ /* 0x000fe20000000000 */
[----:B------:R-:W-:Y:S01]  /*efd0*/  R2UR UR7, R7 ;  /* 0x00000000070772ca */ /* 0x000fe200000e0000 */
[----:B------:R-:W-:Y:S01]  /*efe0*/  UMOV UR10, 0x40 ;  /* 0x00000040000a7882 */ /* 0x000fe20000000000 */
[----:B------:R-:W-:-:S13]  /*eff0*/  PLOP3.LUT P0, PT, PT, PT, PT, 0x80, 0x0 ;  /* 0x000000000000781c */ /* 0x000fda0003f0f070 */
.L_x_465:
        /* <DEDUP_REMOVED lines=15> */
.L_x_466:
        /* <DEDUP_REMOVED lines=15> */
.L_x_467:
        /* <DEDUP_REMOVED lines=10> */
.L_x_453:
[----:B------:R-:W-:Y:S05]  /*f280*/  BSYNC B1 ;  /* 0x0000000000017941 */ /* 0x000fea0003800000 */
.L_x_452:
[----:B------:R-:W2:Y:S02]  /*f290*/  LDL.LU R5, [R1+0x30] ;  /* 0x0000300001057983 */ /* 0x000ea40000300800 */
[----:B--2---:R-:W-:-:S07]  /*f2a0*/  VIADD R0, R5, 0xfffffffd ;  /* 0xfffffffd05007836 */ /* 0x004fce0000000000 */
.L_x_451:
[----:B------:R-:W-:Y:S05]  /*f2b0*/  BSYNC B2 ;  /* 0x0000000000027941 */ /* 0x000fea0003800000 */
.L_x_450:
[----:B------:R-:W-:Y:S01]  /*f2c0*/  VIADD R8, R8, 0xfffffffe ;  /* 0xfffffffe08087836 */ /* 0x000fe20000000000 */
[----:B------:R-:W-:-:S04]  /*f2d0*/  LOP3.LUT R4, RZ, R4, RZ, 0x33, !PT ;  /* 0x00000004ff047212 */ /* 0x000fc800078e33ff */
[----:B------:R-:W-:-:S13]  /*f2e0*/  ISETP.NE.AND P0, PT, R8, R4, PT ;  /* 0x000000040800720c */ /* 0x000fda0003f05270 */
[----:B------:R-:W-:Y:S05]  /*f2f0*/  @!P0 BRA `(.L_x_449) ;  /* 0x0000001000f88947 */ /* 0x000fea0003800000 */
.L_x_500:
[----:B------:R-:W2:Y:S04]  /*f300*/  LDL R3, [R1+0x18] ;  /* 0x0000180001037983 */ /* 0x000ea80000100800 */
[----:B------:R-:W3:Y:S01]  /*f310*/  LDL.LU R2, [R1+0x10] ;  /* 0x0000100001027983 */ /* 0x000ee20000300800 */
[----:B------:R-:W-:Y:S01]  /*f320*/  VIADD R7, R19, 0x1 ;  /* 0x0000000113077836 */ /* 0x000fe20000000000 */
[----:B------:R-:W-:Y:S05]  /*f330*/  YIELD ;  /* 0x0000000000007946 */ /* 0x000fea0003800000 */
[----:B------:R-:W-:Y:S01]  /*f340*/  ISETP.NE.AND P0, PT, R7, 0x2, PT ;  /* 0x000000020700780c */ /* 0x000fe20003f05270 */
[----:B------:R-:W-:Y:S03]  /*f350*/  BSSY B1, `(.L_x_468) ;  /* 0x0000097000017945 */ /* 0x000fe60003800000 */
[----:B------:R-:W-:-:S02]  /*f360*/  SEL R6, RZ, 0x1, P0 ;  /* 0x00000001ff067807 */ /* 0x000fc40000000000 */
[----:B------:R-:W-:Y:S02]  /*f370*/  SEL R7, R7, RZ, P0 ;  /* 0x000000ff07077207 */ /* 0x000fe40000000000 */
[----:B--2---:R-:W-:Y:S02]  /*f380*/  ISETP.NE.AND P1, PT, R3, RZ, PT ;  /* 0x000000ff0300720c */ /* 0x004fe40003f25270 */
[----:B---3--:R-:W-:-:S11]  /*f390*/  LOP3.LUT R6, R2, R6, RZ, 0x3c, !PT ;  /* 0x0000000602067212 */ /* 0x008fd600078e3cff */
[----:B-1----:R-:W-:Y:S05]  /*f3a0*/  @!P1 BRA `(.L_x_469) ;  /* 0x0000000800449947 */ /* 0x002fea0003800000 */
[----:B------:R-:W-:Y:S01]  /*f3b0*/  ULDC.64 UR4, c[0x0][0x418] ;  /* 0x0001060000047ab9 */ /* 0x000fe20000000a00 */
[----:B------:R-:W-:Y:S01]  /*f3c0*/  IMAD.MOV.U32 R8, RZ, RZ, R0 ;  /* 0x000000ffff087224 */ /* 0x000fe200078e0000 */
[----:B------:R-:W-:-:S04]  /*f3d0*/  ISETP.NE.U32.AND P0, PT, RZ, UR4, PT ;  /* 0x00000004ff007c0c */ /* 0x000fc8000bf05070 */
[----:B------:R-:W-:-:S13]  /*f3e0*/  ISETP.NE.AND.EX P0, PT, RZ, UR5, PT, P0 ;  /* 0x00000005ff007c0c */ /* 0x000fda000bf05300 */
[----:B------:R-:W-:Y:S05]  /*f3f0*/  @!P0 BRA `(.L_x_470) ;  /* 0x00000000004c8947 */ /* 0x000fea0003800000 */
[----:B0-----:R-:W2:Y:S01]  /*f400*/  LDL R9, [R1+0x14] ;  /* 0x0000140001097983 */ /* 0x001ea20000100800 */
[----:B------:R-:W0:Y:S01]  /*f410*/  LDC R8, c[0x0][0x43c] ;  /* 0x00010f00ff087b82 */ /* 0x000e220000000800 */
[----:B------:R-:W-:Y:S02]  /*f420*/  ULDC.64 UR6, c[0x0][0x428] ;  /* 0x00010a0000067ab9 */ /* 0x000fe40000000a00 */
[----:B------:R-:W3:Y:S01]  /*f430*/  LDL R5, [R1+0x8] ;  /* 0x0000080001057983 */ /* 0x000ee20000100800 */
[----:B0-----:R-:W-:-:S13]  /*f440*/  ISETP.NE.AND P0, PT, R8, 0x1, PT ;  /* 0x000000010800780c */ /* 0x001fda0003f05270 */
[----:B------:R-:W0:Y:S02]  /*f450*/  @P0 LDC.64 R2, c[0x0][0x440] ;  /* 0x00011000ff020b82 */ /* 0x000e240000000a00 */
[----:B0-----:R-:W-:-:S04]  /*f460*/  @P0 IMAD.HI.U32 R4, R0, R2, RZ ;  /* 0x0000000200040227 */ /* 0x001fc800078e00ff */
        /* <DEDUP_REMOVED lines=12> */
.L_x_470:
[----:B-1----:R-:W-:Y:S01]  /*f530*/  IMAD R4, R7, 0x8, R18 ;  /* 0x0000000807047824 */ /* 0x002fe200078e0212 */
[----:B------:R-:W-:Y:S01]  /*f540*/  SHF.L.U32 R2, R6, 0x1f, RZ ;  /* 0x0000001f06027819 */ /* 0x000fe200000006ff */
[----:B------:R-:W1:Y:S01]  /*f550*/  S2R R3, SR_TID.X ;  /* 0x0000000000037919 */ /* 0x000e620000002100 */
[----:B------:R-:W-:Y:S02]  /*f560*/  BSSY B2, `(.L_x_471) ;  /* 0x0000005000027945 */ /* 0x000fe40003800000 */
[----:B------:R-:W2:Y:S01]  /*f570*/  SYNCS.PHASECHK.TRANS64.TRYWAIT P0, [R4+URZ+0x22840], R2 ;  /* 0x02284002040075a7 */ /* 0x000ea2000800017f */
[----:B-1----:R-:W-:-:S04]  /*f580*/  LOP3.LUT R3, R3, 0x7f, RZ, 0xc0, !PT ;  /* 0x0000007f03037812 */ /* 0x002fc800078ec0ff */
[----:B------:R-:W-:Y:S01]  /*f590*/  ISETP.NE.AND P1, PT, R3, RZ, PT ;  /* 0x000000ff0300720c */ /* 0x000fe20003f25270 */
[----:B--2---:R-:W-:-:S12]  /*f5a0*/  @!P0 BRA `(.L_x_472) ;  /* 0x0000003000d08947 */ /* 0x004fd80003800000 */
.L_x_556:
[----:B------:R-:W-:Y:S05]  /*f5b0*/  BSYNC B2 ;  /* 0x0000000000027941 */ /* 0x000fea0003800000 */
.L_x_471:
[----:B------:R-:W-:Y:S04]  /*f5c0*/  BSSY B2, `(.L_x_473) ;  /* 0x0000009000027945 */ /* 0x000fe80003800000 */
[----:B------:R-:W-:Y:S05]  /*f5d0*/  @P1 BRA `(.L_x_474) ;  /* 0x00000000001c1947 */ /* 0x000fea0003800000 */
[----:B------:R-:W2:Y:S01]  /*f5e0*/  S2R R5, SR_TID.X ;  /* 0x0000000000057919 */ /* 0x000ea20000002100 */
[----:B------:R-:W-:-:S04]  /*f5f0*/  IMAD.MOV.U32 R3, RZ, RZ, 0x3000 ;  /* 0x00003000ff037424 */ /* 0x000fc800078e00ff */
[----:B------:R3:W-:Y:S01]  /*f600*/  SYNCS.ARRIVE.TRANS64 RZ, [R4+URZ+0x22830], R3 ;  /* 0x0228300304ff79a7 */ /* 0x0007e2000800003f */
[----:B--2---:R-:W-:-:S04]  /*f610*/  LOP3.LUT R5, R5, 0x1f, RZ, 0xc0, !PT ;  /* 0x0000001f05057812 */ /* 0x004fc800078ec0ff */
[----:B------:R-:W-:-:S13]  /*f620*/  ISETP.NE.AND P0, PT, R5, RZ, PT ;  /* 0x000000ff0500720c */ /* 0x000fda0003f05270 */
[----:B---3--:R-:W-:Y:S05]  /*f630*/  @!P0 BRA `(.L_x_474) ;  /* 0x0000000000048947 */ /* 0x008fea0003800000 */
[----:B------:R-:W-:Y:S01]  /*f640*/  BPT.TRAP 0x1 ;  /* 0x000000040000795c */ /* 0x000fe20000300000 */
.L_x_474:
[----:B------:R-:W-:Y:S05]  /*f650*/  BSYNC B2 ;  /* 0x0000000000027941 */ /* 0x000fea0003800000 */
.L_x_473:
[----:B------:R-:W2:Y:S01]  /*f660*/  LDL R5, [R1+0x1c] ;  /* 0x00001c0001057983 */ /* 0x000ea20000100800 */
        /* <DEDUP_REMOVED lines=9> */
[----:B--2---:R-:W-:-:S02]  /*f700*/  IMAD R8, R8, 0x60, R5 ;  /* 0x0000006008087824 */ /* 0x004fc400078e0205 */
[----:B------:R-:W-:-:S09]  /*f710*/  VIADD R5, R4, 0x22830 ;  /* 0x0002283004057836 */ /* 0x000fd20000000000 */
.L_x_475:
        /* <DEDUP_REMOVED lines=13> */
.L_x_557:
[----:B------:R-:W-:Y:S05]  /*f7f0*/  BSYNC B2 ;  /* 0x0000000000027941 */ /* 0x000fea0003800000 */
.L_x_476:
[----:B------:R-:W-:Y:S01]  /*f800*/  BSSY B2, `(.L_x_478) ;  /* 0x000000b000027945 */ /* 0x000fe20003800000 */
[----:B01----:R-:W-:Y:S02]  /*f810*/  IMAD.MOV.U32 R2, RZ, RZ, 0x0 ;  /* 0x00000000ff027424 */ /* 0x003fe400078e00ff */
[----:B------:R-:W-:Y:S01]  /*f820*/  IMAD.MOV.U32 R3, RZ, RZ, 0x14f00000 ;  /* 0x14f00000ff037424 */ /* 0x000fe200078e00ff */
[----:B------:R-:W-:Y:S06]  /*f830*/  @P1 BRA `(.L_x_479) ;  /* 0x00000000001c1947 */ /* 0x000fec0003800000 */
[----:B------:R-:W0:Y:S01]  /*f840*/  S2R R10, SR_TID.X ;  /* 0x00000000000a7919 */ /* 0x000e220000002100 */
[----:B------:R-:W-:-:S04]  /*f850*/  IMAD.MOV.U32 R5, RZ, RZ, 0xc000 ;  /* 0x0000c000ff057424 */ /* 0x000fc800078e00ff */
[----:B------:R1:W-:Y:S01]  /*f860*/  SYNCS.ARRIVE.TRANS64 RZ, [R4+URZ+0x22850], R5 ;  /* 0x0228500504ff79a7 */ /* 0x0003e2000800003f */
[----:B0-----:R-:W-:-:S04]  /*f870*/  LOP3.LUT R10, R10, 0x1f, RZ, 0xc0, !PT ;  /* 0x0000001f0a0a7812 */ /* 0x001fc800078ec0ff */
[----:B------:R-:W-:-:S13]  /*f880*/  ISETP.NE.AND P0, PT, R10, RZ, PT ;  /* 0x000000ff0a00720c */ /* 0x000fda0003f05270 */
[----:B-1----:R-:W-:Y:S05]  /*f890*/  @!P0 BRA `(.L_x_479) ;  /* 0x0000000000048947 */ /* 0x002fea0003800000 */
[----:B------:R-:W-:Y:S01]  /*f8a0*/  BPT.TRAP 0x1 ;  /* 0x000000040000795c */ /* 0x000fe20000300000 */
.L_x_479:
[----:B------:R-:W-:Y:S05]  /*f8b0*/  BSYNC B2 ;  /* 0x0000000000027941 */ /* 0x000fea0003800000 */
.L_x_478:
[----:B------:R-:W-:Y:S01]  /*f8c0*/  R2UR UR6, R2 ;  /* 0x00000000020672ca */ /* 0x000fe200000e0000 */
[----:B------:R-:W-:Y:S01]  /*f8d0*/  IMAD R5, R7, 0xc000, R18 ;  /* 0x0000c00007057824 */ /* 0x000fe200078e0212 */
[----:B------:R-:W-:Y:S01]  /*f8e0*/  R2UR UR7, R3 ;  /* 0x00000000030772ca */ /* 0x000fe200000e0000 */
[----:B------:R-:W-:Y:S01]  /*f8f0*/  UIADD3 UR4, UP0, UR38, 0x470, URZ ;  /* 0x0000047026047890 */ /* 0x000fe2000ff1e03f */
[----:B------:R-:W-:Y:S01]  /*f900*/  R2UR UR10, R9 ;  /* 0x00000000090a72ca */ /* 0x000fe200000e0000 */
[----:B------:R-:W-:Y:S01]  /*f910*/  VIADD R4, R4, 0x22850 ;  /* 0x0002285004047836 */ /* 0x000fe20000000000 */
[----:B------:R-:W-:Y:S01]  /*f920*/  PLOP3.LUT P0, PT, PT, PT, PT, 0x80, 0x0 ;  /* 0x000000000000781c */ /* 0x000fe20003f0f070 */
[----:B------:R-:W-:Y:S01]  /*f930*/  VIADD R9, R5, 0x400 ;  /* 0x0000040005097836 */ /* 0x000fe20000000000 */
[----:B------:R-:W-:-:S12]  /*f940*/  UIADD3.X UR5, URZ, UR39, URZ, UP0, !UPT ;  /* 0x000000273f057290 */ /* 0x000fd800087fe43f */
.L_x_480:
        /* <DEDUP_REMOVED lines=15> */
.L_x_481:
        /* <DEDUP_REMOVED lines=15> */
.L_x_482:
        /* <DEDUP_REMOVED lines=15> */
.L_x_483:
        /* <DEDUP_REMOVED lines=10> */
.L_x_469:
[----:B------:R-:W-:Y:S05]  /*fcc0*/  BSYNC B1 ;  /* 0x0000000000017941 */ /* 0x000fea0003800000 */
.L_x_468:
[----:B------:R-:W2:Y:S01]  /*fcd0*/  LDL R2, [R1+0x18] ;  /* 0x0000180001027983 */ /* 0x000ea20000100800 */
[----:B------:R-:W-:Y:S01]  /*fce0*/  VIADD R7, R7, 0x1 ;  /* 0x0000000107077836 */ /* 0x000fe20000000000 */
[----:B------:R-:W-:Y:S04]  /*fcf0*/  BSSY B1, `(.L_x_484) ;  /* 0x000009a000017945 */ /* 0x000fe80003800000 */
[----:B------:R-:W-:-:S04]  /*fd00*/  ISETP.NE.AND P0, PT, R7, 0x2, PT ;  /* 0x000000020700780c */ /* 0x000fc80003f05270 */
[----:B------:R-:W-:Y:S02]  /*fd10*/  SEL R19, R7, RZ, P0 ;  /* 0x000000ff07137207 */ /* 0x000fe40000000000 */
[----:B--2---:R-:W-:Y:S02]  /*fd20*/  ISETP.NE.AND P2, PT, R2, RZ, PT ;  /* 0x000000ff0200720c */ /* 0x004fe40003f45270 */
[----:B------:R-:W-:-:S04]  /*fd30*/  SEL R2, RZ, 0x1, P0 ;  /* 0x00000001ff027807 */ /* 0x000fc80000000000 */
[----:B------:R-:W-:Y:S01]  /*fd40*/  LOP3.LUT R8, R6, R2, RZ, 0x3c, !PT ;  /* 0x0000000206087212 */ /* 0x000fe200078e3cff */
[----:B------:R-:W-:-:S04]  /*fd50*/  VIADD R6, R0, 0xffffffff ;  /* 0xffffffff00067836 */ /* 0x000fc80000000000 */
[----:B------:R1:W-:Y:S02]  /*fd60*/  STL [R1+0x10], R8 ;  /* 0x0000100801007387 */ /* 0x0003e40000100800 */
[----:B------:R-:W-:Y:S05]  /*fd70*/  @!P2 BRA `(.L_x_485) ;  /* 0x000000080044a947 */ /* 0x000fea0003800000 */
[----:B------:R-:W-:Y:S01]  /*fd80*/  ULDC.64 UR4, c[0x0][0x418] ;  /* 0x0001060000047ab9 */ /* 0x000fe20000000a00 */
[----:B------:R-:W-:Y:S01]  /*fd90*/  IMAD.MOV.U32 R7, RZ, RZ, R6 ;  /* 0x000000ffff077224 */ /* 0x000fe200078e0006 */
[----:B------:R-:W-:-:S04]  /*fda0*/  ISETP.NE.U32.AND P0, PT, RZ, UR4, PT ;  /* 0x00000004ff007c0c */ /* 0x000fc8000bf05070 */
[----:B------:R-:W-:-:S13]  /*fdb0*/  ISETP.NE.AND.EX P0, PT, RZ, UR5, PT, P0 ;  /* 0x00000005ff007c0c */ /* 0x000fda000bf05300 */
[----:B------:R-:W-:Y:S05]  /*fdc0*/  @!P0 BRA `(.L_x_486) ;  /* 0x00000000004c8947 */ /* 0x000fea0003800000 */
[----:B------:R-:W2:Y:S01]  /*fdd0*/  LDL R10, [R1+0x14] ;  /* 0x00001400010a7983 */ /* 0x000ea20000100800 */
[----:B------:R-:W3:Y:S01]  /*fde0*/  LDC R7, c[0x0][0x43c] ;  /* 0x00010f00ff077b82 */ /* 0x000ee20000000800 */
[----:B------:R-:W-:Y:S02]  /*fdf0*/  ULDC.64 UR6, c[0x0][0x428] ;  /* 0x00010a0000067ab9 */ /* 0x000fe40000000a00 */
[----:B0-----:R-:W4:Y:S01]  /*fe00*/  LDL R9, [R1+0x8] ;  /* 0x0000080001097983 */ /* 0x001f220000100800 */
[----:B---3--:R-:W-:-:S13]  /*fe10*/  ISETP.NE.AND P0, PT, R7, 0x1, PT ;  /* 0x000000010700780c */ /* 0x008fda0003f05270 */
        /* <DEDUP_REMOVED lines=8> */
[C---:B----4-:R-:W-:Y:S02]  /*fea0*/  IMAD R4, R9.reuse, UR7, R4 ;  /* 0x0000000709047c24 */ /* 0x050fe4000f8e0204 */
[----:B------:R-:W-:-:S04]  /*feb0*/  IMAD.WIDE.U32 R2, R9, UR6, R2 ;  /* 0x0000000609027c25 */ /* 0x000fc8000f8e0002 */
[----:B------:R-:W-:Y:S01]  /*fec0*/  IMAD.IADD R3, R4, 0x1, R3 ;  /* 0x0000000104037824 */ /* 0x000fe200078e0203 */
[----:B------:R-:W-:-:S04]  /*fed0*/  LEA R4, P0, R2, UR4, 0x2 ;  /* 0x0000000402047c11 */ /* 0x000fc8000f8010ff */
[----:B------:R-:W-:-:S05]  /*fee0*/  LEA.HI.X R5, R2, UR5, R3, 0x2, P0 ;  /* 0x0000000502057c11 */ /* 0x000fca00080f1403 */
[----:B------:R2:W5:Y:S04]  /*fef0*/  LDG.E R16, desc[UR40][R4.64] ;  /* 0x0000002804107981 */ /* 0x000568000c1e1900 */
.L_x_486:
[----:B------:R-:W-:Y:S01]  /*ff00*/  IMAD R2, R19, 0x8, R18 ;  /* 0x0000000813027824 */ /* 0x000fe200078e0212 */
[----:B------:R-:W-:Y:S01]  /*ff10*/  SHF.L.U32 R3, R8, 0x1f, RZ ;  /* 0x0000001f08037819 */ /* 0x000fe200000006ff */
[----:B--2---:R-:W2:Y:S01]  /*ff20*/  S2R R4, SR_TID.X ;  /* 0x0000000000047919 */ /* 0x004ea20000002100 */
[----:B------:R-:W-:Y:S02]  /*ff30*/  BSSY B2, `(.L_x_487) ;  /* 0x0000005000027945 */ /* 0x000fe40003800000 */
[----:B------:R-:W3:Y:S01]  /*ff40*/  SYNCS.PHASECHK.TRANS64.TRYWAIT P0, [R2+URZ+0x22840], R3 ;  /* 0x02284003020075a7 */ /* 0x000ee2000800017f */
[----:B--2---:R-:W-:-:S04]  /*ff50*/  LOP3.LUT R4, R4, 0x7f, RZ, 0xc0, !PT ;  /* 0x0000007f04047812 */ /* 0x004fc800078ec0ff */
[----:B------:R-:W-:Y:S01]  /*ff60*/  ISETP.NE.AND P1, PT, R4, RZ, PT ;  /* 0x000000ff0400720c */ /* 0x000fe20003f25270 */
[----:B---3--:R-:W-:-:S12]  /*ff70*/  @!P0 BRA `(.L_x_488) ;  /* 0x0000002800848947 */ /* 0x008fd80003800000 */
.L_x_558:
[----:B------:R-:W-:Y:S05]  /*ff80*/  BSYNC B2 ;  /* 0x0000000000027941 */ /* 0x000fea0003800000 */
.L_x_487:
[----:B------:R-:W-:Y:S04]  /*ff90*/  BSSY B2, `(.L_x_489) ;  /* 0x0000009000027945 */ /* 0x000fe80003800000 */
[----:B------:R-:W-:Y:S05]  /*ffa0*/  @P1 BRA `(.L_x_490) ;  /* 0x00000000001c1947 */ /* 0x000fea0003800000 */
[----:B------:R-:W3:Y:S01]  /*ffb0*/  S2R R5, SR_TID.X ;  /* 0x0000000000057919 */ /* 0x000ee20000002100 */
[----:B------:R-:W-:-:S04]  /*ffc0*/  IMAD.MOV.U32 R4, RZ, RZ, 0x3000 ;  /* 0x00003000ff047424 */ /* 0x000fc800078e00ff */
[----:B------:R4:W-:Y:S01]  /*ffd0*/  SYNCS.ARRIVE.TRANS64 RZ, [R2+URZ+0x22830], R4 ;  /* 0x0228300402ff79a7 */ /* 0x0009e2000800003f */
[----:B---3--:R-:W-:-:S04]  /*ffe0*/  LOP3.LUT R5, R5, 0x1f, RZ, 0xc0, !PT ;  /* 0x0000001f05057812 */ /* 0x008fc800078ec0ff */
[----:B------:R-:W-:-:S13]  /*fff0*/  ISETP.NE.AND P0, PT, R5, RZ, PT ;  /* 0x000000ff0500720c */ /* 0x000fda0003f05270 */
[----:B----4-:R-:W-:Y:S05]  /*10000*/  @!P0 BRA `(.L_x_490) ;  /* 0x0000000000048947 */ /* 0x010fea0003800000 */
[----:B------:R-:W-:Y:S01]  /*10010*/  BPT.TRAP 0x1 ;  /* 0x000000040000795c */ /* 0x000fe20000300000 */
.L_x_490:
[----:B------:R-:W-:Y:S05]  /*10020*/  BSYNC B2 ;  /* 0x0000000000027941 */ /* 0x000fea0003800000 */
.L_x_489:
[----:B------:R-:W3:Y:S01]  /*10030*/  LDL R4, [R1+0x1c] ;  /* 0x00001c0001047983 */ /* 0x000ee20000100800 */
[----:B------:R-:W-:Y:S01]  /*10040*/  IMAD.MOV.U32 R10, RZ, RZ, RZ ;  /* 0x000000ffff0a7224 */ /* 0x000fe200078e00ff */
        /* <DEDUP_REMOVED lines=10> */
.L_x_491:
        /* <DEDUP_REMOVED lines=9> */
[----:B---3--:R-:W-:Y:S05]  /*10180*/  @P0 BRA.U.ANY `(.L_x_491) ;  /* 0xfffffffd00d80947 */ /* 0x008fea000393ffff */
[----:B------:R-:W3:Y:S01]  /*10190*/  SYNCS.PHASECHK.TRANS64.TRYWAIT P0, [R2+URZ+0x22860], R3 ;  /* 0x02286003020075a7 */ /* 0x000ee2000800017f */
[----:B------:R-:W-:Y:S04]  /*101a0*/  BSSY B2, `(.L_x_492) ;  /* 0x0000002000027945 */ /* 0x000fe80003800000 */
[----:B---3--:R-:W-:Y:S05]  /*101b0*/  @!P0 BRA `(.L_x_493) ;  /* 0x0000002800088947 */ /* 0x008fea0003800000 */
.L_x_559:
[----:B------:R-:W-:Y:S05]  /*101c0*/  BSYNC B2 ;  /* 0x0000000000027941 */ /* 0x000fea0003800000 */
.L_x_492:
[----:B------:R-:W-:Y:S01]  /*101d0*/  BSSY B2, `(.L_x_494) ;  /* 0x000000b000027945 */ /* 0x000fe20003800000 */
[----:B-1----:R-:W-:Y:S02]  /*101e0*/  IMAD.MOV.U32 R8, RZ, RZ, 0x0 ;  /* 0x00000000ff087424 */ /* 0x002fe400078e00ff */
[----:B0-----:R-:W-:Y:S01]  /*101f0*/  IMAD.MOV.U32 R9, RZ, RZ, 0x14f00000 ;  /* 0x14f00000ff097424 */ /* 0x001fe200078e00ff */
[----:B------:R-:W-:Y:S06]  /*10200*/  @P1 BRA `(.L_x_495) ;  /* 0x00000000001c1947 */ /* 0x000fec0003800000 */
[----:B------:R-:W0:Y:S01]  /*10210*/  S2R R5, SR_TID.X ;  /* 0x0000000000057919 */ /* 0x000e220000002100 */
[----:B--23--:R-:W-:-:S04]  /*10220*/  IMAD.MOV.U32 R3, RZ, RZ, 0xc000 ;  /* 0x0000c000ff037424 */ /* 0x00cfc800078e00ff */
[----:B------:R1:W-:Y:S01]  /*10230*/  SYNCS.ARRIVE.TRANS64 RZ, [R2+URZ+0x22850], R3 ;  /* 0x0228500302ff79a7 */ /* 0x0003e2000800003f */
[----:B0-----:R-:W-:-:S04]  /*10240*/  LOP3.LUT R5, R5, 0x1f, RZ, 0xc0, !PT ;  /* 0x0000001f05057812 */ /* 0x001fc800078ec0ff */
[----:B------:R-:W-:-:S13]  /*10250*/  ISETP.NE.AND P0, PT, R5, RZ, PT ;  /* 0x000000ff0500720c */ /* 0x000fda0003f05270 */
[----:B-1----:R-:W-:Y:S05]  /*10260*/  @!P0 BRA `(.L_x_495) ;  /* 0x0000000000048947 */ /* 0x002fea0003800000 */
[----:B------:R-:W-:Y:S01]  /*10270*/  BPT.TRAP 0x1 ;  /* 0x000000040000795c */ /* 0x000fe20000300000 */
.L_x_495:
[----:B------:R-:W-:Y:S05]  /*10280*/  BSYNC B2 ;  /* 0x0000000000027941 */ /* 0x000fea0003800000 */
.L_x_494:
[----:B------:R-:W-:Y:S01]  /*10290*/  R2UR UR10, R10 ;  /* 0x000000000a0a72ca */ /* 0x000fe200000e0000 */
[----:B--23--:R-:W-:Y:S01]  /*102a0*/  IMAD R3, R19, 0xc000, R18 ;  /* 0x0000c00013037824 */ /* 0x00cfe200078e0212 */
[----:B------:R-:W-:Y:S01]  /*102b0*/  R2UR UR6, R8 ;  /* 0x00000000080672ca */ /* 0x000fe200000e0000 */
[----:B------:R-:W-:Y:S01]  /*102c0*/  UIADD3 UR4, UP0, UR38, 0x470, URZ ;  /* 0x0000047026047890 */ /* 0x000fe2000ff1e03f */
[----:B------:R-:W-:Y:S01]  /*102d0*/  R2UR UR7, R9 ;  /* 0x00000000090772ca */ /* 0x000fe200000e0000 */
[----:B------:R-:W-:Y:S01]  /*102e0*/  VIADD R2, R2, 0x22850 ;  /* 0x0002285002027836 */ /* 0x000fe20000000000 */
[----:B------:R-:W-:Y:S01]  /*102f0*/  PLOP3.LUT P0, PT, PT, PT, PT, 0x80, 0x0 ;  /* 0x000000000000781c */ /* 0x000fe20003f0f070 */
[----:B------:R-:W-:Y:S01]  /*10300*/  VIADD R5, R3, 0x400 ;  /* 0x0000040003057836 */ /* 0x000fe20000000000 */
[----:B------:R-:W-:-:S12]  /*10310*/  UIADD3.X UR5, URZ, UR39, URZ, UP0, !UPT ;  /* 0x000000273f057290 */ /* 0x000fd800087fe43f */
.L_x_496:
        /* <DEDUP_REMOVED lines=15> */
.L_x_497:
        /* <DEDUP_REMOVED lines=15> */
.L_x_498:
        /* <DEDUP_REMOVED lines=15> */
.L_x_499:
        /* <DEDUP_REMOVED lines=9> */
[----:B--2---:R-:W-:Y:S05]  /*10680*/  @P0 BRA.U.ANY `(.L_x_499) ;  /* 0xfffffffd00d80947 */ /* 0x004fea000393ffff */
.L_x_485:
[----:B------:R-:W-:Y:S05]  /*10690*/  BSYNC B1 ;  /* 0x0000000000017941 */ /* 0x000fea0003800000 */
.L_x_484:
[----:B------:R-:W2:Y:S01]  /*106a0*/  LDL R5, [R1+0x20] ;  /* 0x0000200001057983 */ /* 0x000ea20000100800 */
[----:B------:R-:W-:Y:S01]  /*106b0*/  VIADD R0, R0, 0xfffffffe ;  /* 0xfffffffe00007836 */ /* 0x000fe20000000000 */
[----:B--2---:R-:W-:-:S13]  /*106c0*/  ISETP.GT.AND P0, PT, R6, R5, PT ;  /* 0x000000050600720c */ /* 0x004fda0003f04270 */
[----:B------:R-:W-:Y:S05]  /*106d0*/  @P0 BRA `(.L_x_500) ;  /* 0xffffffec00080947 */ /* 0x000fea000383ffff */
.L_x_449:
[----:B------:R-:W-:Y:S05]  /*106e0*/  BSYNC B0 ;  /* 0x0000000000007941 */ /* 0x000fea0003800000 */
.L_x_448:
[----:B------:R-:W2:Y:S01]  /*106f0*/  LDL.LU R2, [R1+0x10] ;  /* 0x0000100001027983 */ /* 0x000ea20000300800 */
[----:B------:R-:W3:Y:S01]  /*10700*/  S2R R3, SR_TID.X ;  /* 0x0000000000037919 */ /* 0x000ee20000002100 */
[----:B------:R-:W-:-:S05]  /*10710*/  VIADD R19, R19, 0x1 ;  /* 0x0000000113137836 */ /* 0x000fca0000000000 */
[----:B------:R-:W-:-:S04]  /*10720*/  ISETP.NE.AND P0, PT, R19, 0x2, PT ;  /* 0x000000021300780c */ /* 0x000fc80003f05270 */
[----:B------:R-:W-:Y:S01]  /*10730*/  SEL R0, RZ, 0x1, P0 ;  /* 0x00000001ff007807 */ /* 0x000fe20000000000 */
[----:B------:R-:W-:Y:S01]  /*10740*/  BSSY B0, `(.L_x_501) ;  /* 0x0000013000007945 */ /* 0x000fe20003800000 */
[----:B---3--:R-:W-:-:S04]  /*10750*/  LOP3.LUT R3, R3, 0x7f, RZ, 0xc0, !PT ;  /* 0x0000007f03037812 */ /* 0x008fc800078ec0ff */
[----:B------:R-:W-:Y:S02]  /*10760*/  ISETP.NE.AND P1, PT, R3, RZ, PT ;  /* 0x000000ff0300720c */ /* 0x000fe40003f25270 */
[----:B--2---:R-:W-:-:S05]  /*10770*/  LOP3.LUT R2, R2, R0, RZ, 0x3c, !PT ;  /* 0x0000000002027212 */ /* 0x004fca00078e3cff */
[----:B------:R2:W-:Y:S06]  /*10780*/  STL [R1+0x10], R2 ;  /* 0x0000100201007387 */ /* 0x0005ec0000100800 */
[----:B------:R-:W-:Y:S05]  /*10790*/  @P1 BRA `(.L_x_502) ;  /* 0x0000000000341947 */ /* 0x000fea0003800000 */
[----:B------:R-:W3:Y:S01]  /*107a0*/  S2R R5, SR_LANEID ;  /* 0x0000000000057919 */ /* 0x000ee20000000000 */
[----:B------:R-:W-:Y:S01]  /*107b0*/  VOTEU.ANY UR4, UPT, PT ;  /* 0x0000000000047886 */ /* 0x000fe200038e0100 */
[----:B--2---:R-:W2:Y:S01]  /*107c0*/  LDC.64 R2, c[0x0][0xc60] ;  /* 0x00031800ff027b82 */ /* 0x004ea20000000a00 */
[----:B------:R-:W3:Y:S02]  /*107d0*/  FLO.U32 R0, UR4 ;  /* 0x0000000400007d00 */ /* 0x000ee400080e0000 */
[----:B---3--:R-:W-:-:S06]  /*107e0*/  ISETP.EQ.U32.AND P1, PT, R0, R5, PT ;  /* 0x000000050000720c */ /* 0x008fcc0003f22070 */
[----:B------:R-:W2:Y:S07]  /*107f0*/  POPC R5, UR4 ;  /* 0x0000000400057d09 */ /* 0x000eae0008000000 */
[----:B--2---:R-:W2:Y:S01]  /*10800*/  @P1 ATOMG.E.ADD.STRONG.GPU PT, R3, desc[UR40][R2.64], R5 ;  /* 0x00000005020319a8 */ /* 0x004ea200081ee1e8 */
[----:B------:R-:W3:Y:S02]  /*10810*/  S2R R4, SR_LTMASK ;  /* 0x0000000000047919 */ /* 0x000ee40000003900 */
[----:B---3--:R-:W-:-:S04]  /*10820*/  LOP3.LUT R4, R4, UR4, RZ, 0xc0, !PT ;  /* 0x0000000404047c12 */ /* 0x008fc8000f8ec0ff */
[----:B------:R-:W3:Y:S01]  /*10830*/  POPC R7, R4 ;  /* 0x0000000400077309 */ /* 0x000ee20000000000 */
[----:B--2---:R-:W3:Y:S02]  /*10840*/  SHFL.IDX PT, R0, R3, R0, 0x1f ;  /* 0x00001f0003007589 */ /* 0x004ee400000e0000 */
[----:B---3--:R-:W-:-:S05]  /*10850*/  IADD3 R0, R0, UR37, R7 ;  /* 0x0000002500007c10 */ /* 0x008fca000fffe007 */
[----:B------:R3:W-:Y:S02]  /*10860*/  STL [R1], R0 ;  /* 0x0000000001007387 */ /* 0x0007e40000100800 */
.L_x_502:
[----:B------:R-:W-:Y:S05]  /*10870*/  BSYNC B0 ;  /* 0x0000000000007941 */ /* 0x000fea0003800000 */
.L_x_501:
[----:B------:R-:W-:-:S07]  /*10880*/  SEL R19, R19, RZ, P0 ;  /* 0x000000ff13137207 */ /* 0x000fce0000000000 */
.L_x_420:
[----:B------:R-:W-:Y:S05]  /*10890*/  BSYNC B7 ;  /* 0x0000000000077941 */ /* 0x000fea0003800000 */
.L_x_418:
[----:B---34-:R-:W3:Y:S02]  /*108a0*/  LDL R0, [R1+0x5c] ;  /* 0x00005c0001007983 */ /* 0x018ee40000100800 */
[----:B---3--:R-:W-:-:S13]  /*108b0*/  ISETP.NE.AND P0, PT, R0, RZ, PT ;  /* 0x000000ff0000720c */ /* 0x008fda0003f05270 */
[----:B------:R-:W-:Y:S05]  /*108c0*/  @!P0 BRA `(.L_x_503) ;  /* 0x00000000002c8947 */ /* 0x000fea0003800000 */
[----:B------:R-:W-:Y:S05]  /*108d0*/  WARPSYNC.ALL ;  /* 0x0000000000007948 */ /* 0x000fea0003800000 */
[----:B------:R-:W3:Y:S08]  /*108e0*/  S2UR UR5, SR_CgaCtaId ;  /* 0x00000000000579c3 */ /* 0x000ef00000008800 */
[----:B------:R-:W-:Y:S06]  /*108f0*/  BAR.SYNC.DEFER_BLOCKING 0x5, 0x180 ;  /* 0x0146000000007b1d */ /* 0x000fec0000010000 */
[----:B------:R-:W-:-:S02]  /*10900*/  UMOV UR4, 0x400 ;  /* 0x0000040000047882 */ /* 0x000fc40000000000 */
[----:B---3--:R-:W-:-:S06]  /*10910*/  ULEA UR4, UR5, UR4, 0x18 ;  /* 0x0000000405047291 */ /* 0x008fcc000f8ec03f */
[----:B------:R-:W-:-:S05]  /*10920*/  IMAD.U32 R18, RZ, RZ, UR4 ;  /* 0x00000004ff127e24 */ /* 0x000fca000f8e00ff */
[----:B--2---:R-:W2:Y:S04]  /*10930*/  LDS.128 R4, [R18+0x228d0] ;  /* 0x0228d00012047984 */ /* 0x004ea80000000c00 */
[----:B--2---:R2:W-:Y:S04]  /*10940*/  STL.64 [R1], R4 ;  /* 0x0000000401007387 */ /* 0x0045e80000100a00 */
[----:B------:R2:W-:Y:S01]  /*10950*/  STL.64 [R1+0x8], R6 ;  /* 0x0000080601007387 */ /* 0x0005e20000100a00 */
[----:B------:R-:W-:Y:S06]  /*10960*/  BAR.ARV 0x4, 0x180 ;  /* 0x0106000000007b1d */ /* 0x000fec0000002000 */
[----:B------:R-:W-:Y:S05]  /*10970*/  BRA `(.L_x_504) ;  /* 0x0000000c00187947 */ /* 0x000fea0003800000 */
.L_x_503:
[----:B------:R-:W3:Y:S01]  /*10980*/  S2R R16, SR_TID.X ;  /* 0x0000000000107919 */ /* 0x000ee20000002100 */
[----:B------:R-:W-:Y:S01]  /*10990*/  UMOV UR4, 0xffffffff ;  /* 0xffffffff00047882 */ /* 0x000fe20000000000 */
[----:B---3--:R-:W-:-:S04]  /*109a0*/  LOP3.LUT R16, R16, 0x1f, RZ, 0xc0, !PT ;  /* 0x0000001f10107812 */ /* 0x008fc800078ec0ff */
[----:B------:R-:W-:Y:S01]  /*109b0*/  ISETP.NE.AND P0, PT, R16, 0x1f, PT ;  /* 0x0000001f1000780c */ /* 0x000fe20003f05270 */
[----:B------:R-:W-:-:S12]  /*109c0*/  BRA.DIV UR4, `(.L_x_505) ;  /* 0x0000002204187947 */ /* 0x000fd8000b800000 */
[----:B------:R-:W1:Y:S01]  /*109d0*/  LDL.LU R3, [R1] ;  /* 0x0000000001037983 */ /* 0x000e620000300800 */
[----:B------:R-:W-:-:S03]  /*109e0*/  ULDC UR4, c[0x0][0xc3c] ;  /* 0x00030f0000047ab9 */ /* 0x000fc60000000800 */
[----:B--2---:R-:W2:Y:S01]  /*109f0*/  LDL R4, [R1+0xc] ;  /* 0x00000c0001047983 */ /* 0x004ea20000100800 */
[----:B-1----:R-:W-:Y:S02]  /*10a00*/  IMAD.MOV.U32 R10, RZ, RZ, R3 ;  /* 0x000000ffff0a7224 */ /* 0x002fe400078e0003 */
[----:B--2---:R-:W-:-:S05]  /*10a10*/  IMAD.IADD R0, R4, 0x1, R16 ;  /* 0x0000000104007824 */ /* 0x004fca00078e0210 */
[----:B------:R-:W-:-:S13]  /*10a20*/  ISETP.GE.OR P1, PT, R0, UR4, !P0 ;  /* 0x0000000400007c0c */ /* 0x000fda000c726670 */
[----:B------:R-:W1:Y:S08]  /*10a30*/  @!P1 LDC.64 R2, c[0x0][0xc80] ;  /* 0x00032000ff029b82 */ /* 0x000e700000000a00 */
[----:B------:R-:W2:Y:S01]  /*10a40*/  @!P1 LDC.64 R4, c[0x0][0xc78] ;  /* 0x00031e00ff049b82 */ /* 0x000ea20000000a00 */
[----:B-1----:R-:W-:-:S05]  /*10a50*/  @!P1 IMAD.WIDE R2, R0, 0x4, R2 ;  /* 0x0000000400029825 */ /* 0x002fca00078e0202 */
[----:B------:R2:W3:Y:S02]  /*10a60*/  @!P1 LDG.E R6, desc[UR40][R2.64] ;  /* 0x0000002802069981 */ /* 0x0004e4000c1e1900 */
[----:B--2---:R-:W-:-:S05]  /*10a70*/  @!P1 IMAD.WIDE R2, R0, 0x4, R4 ;  /* 0x0000000400029825 */ /* 0x004fca00078e0204 */
[----:B------:R-:W2:Y:S01]  /*10a80*/  @!P1 LDG.E R4, desc[UR40][R2.64] ;  /* 0x0000002802049981 */ /* 0x000ea2000c1e1900 */
[----:B------:R-:W-:Y:S01]  /*10a90*/  IMAD.MOV.U32 R5, RZ, RZ, RZ ;  /* 0x000000ffff057224 */ /* 0x000fe200078e00ff */
[C---:B------:R-:W-:Y:S02]  /*10aa0*/  ISETP.GE.U32.AND P2, PT, R16.reuse, 0x2, PT ;  /* 0x000000021000780c */ /* 0x040fe40003f46070 */
[C---:B------:R-:W-:Y:S01]  /*10ab0*/  ISETP.GE.U32.AND P3, PT, R16.reuse, 0x4, PT ;  /* 0x000000041000780c */ /* 0x040fe20003f66070 */
[----:B------:R-:W-:Y:S01]  /*10ac0*/  SHFL.IDX PT, R0, R10, RZ, 0x1f ;  /* 0x00001fff0a007589 */ /* 0x000fe200000e0000 */
[C---:B------:R-:W-:Y:S02]  /*10ad0*/  ISETP.GE.U32.AND P4, PT, R16.reuse, 0x8, PT ;  /* 0x000000081000780c */ /* 0x040fe40003f86070 */
[----:B------:R-:W-:Y:S01]  /*10ae0*/  ISETP.GE.U32.AND P5, PT, R16, 0x10, PT ;  /* 0x000000101000780c */ /* 0x000fe20003fa6070 */
[----:B------:R-:W-:Y:S01]  /*10af0*/  SHFL.IDX PT, R8, R10, 0x1, 0x1f ;  /* 0x00201f000a087f89 */ /* 0x000fe200000e0000 */
[----:B---3--:R-:W-:Y:S01]  /*10b00*/  @!P1 IMAD.MOV.U32 R5, RZ, RZ, R6 ;  /* 0x000000ffff059224 */ /* 0x008fe200078e0006 */
[----:B------:R-:W-:-:S02]  /*10b10*/  CS2R R6, SRZ ;  /* 0x0000000000067805 */ /* 0x000fc4000001ff00 */
[----:B--2---:R-:W-:Y:S01]  /*10b20*/  @!P1 IMAD.MOV.U32 R7, RZ, RZ, R4 ;  /* 0x000000ffff079224 */ /* 0x004fe200078e0004 */
[----:B------:R-:W-:-:S03]  /*10b30*/  ISETP.NE.AND P1, PT, R16, RZ, PT ;  /* 0x000000ff1000720c */ /* 0x000fc60003f25270 */
[----:B------:R-:W-:-:S05]  /*10b40*/  IMAD R2, R7, R5, RZ ;  /* 0x0000000507027224 */ /* 0x000fca00078e02ff */
        /* <DEDUP_REMOVED lines=15> */
[----:B------:R0:W1:Y:S02]  /*10c40*/  SHFL.IDX PT, R14, R2, 0x1f, 0x1f ;  /* 0x03e01f00020e7f89 */ /* 0x00006400000e0000 */
.L_x_569:
[----:B------:R-:W-:Y:S02]  /*10c50*/  ULDC UR4, c[0x0][0xc38] ;  /* 0x00030e0000047ab9 */ /* 0x000fe40000000800 */
[----:B------:R-:W-:-:S04]  /*10c60*/  IMAD.U32 R3, RZ, RZ, UR4 ;  /* 0x00000004ff037e24 */ /* 0x000fc8000f8e00ff */
[----:B-1----:R-:W-:-:S04]  /*10c70*/  IMAD R9, R14, R3, RZ ;  /* 0x000000030e097224 */ /* 0x002fc800078e02ff */
[----:B------:R-:W-:-:S05]  /*10c80*/  IMAD.IADD R4, R8, 0x1, R9 ;  /* 0x0000000108047824 */ /* 0x000fca00078e0209 */
[----:B------:R-:W-:-:S13]  /*10c90*/  ISETP.GT.AND P6, PT, R4, R0, PT ;  /* 0x000000000400720c */ /* 0x000fda0003fc4270 */
[----:B------:R-:W-:Y:S05]  /*10ca0*/  @P6 BRA `(.L_x_506) ;  /* 0x0000000000ac6947 */ /* 0x000fea0003800000 */
.L_x_509:
[----:B0-----:R-:W2:Y:S01]  /*10cb0*/  LDL.LU R2, [R1+0xc] ;  /* 0x00000c0001027983 */ /* 0x001ea20000300800 */
[----:B------:R-:W0:Y:S01]  /*10cc0*/  LDC R3, c[0x0][0xc3c] ;  /* 0x00030f00ff037b82 */ /* 0x000e220000000800 */
[----:B--2---:R-:W-:-:S05]  /*10cd0*/  VIADD R2, R2, 0x1f ;  /* 0x0000001f02027836 */ /* 0x004fca0000000000 */
[----:B0-----:R-:W-:-:S13]  /*10ce0*/  ISETP.GE.AND P6, PT, R2, R3, PT ;  /* 0x000000030200720c */ /* 0x001fda0003fc6270 */
[----:B------:R-:W-:Y:S05]  /*10cf0*/  @P6 BRA `(.L_x_507) ;  /* 0x0000000400d06947 */ /* 0x000fea0003800000 */
[----:B------:R-:W0:Y:S01]  /*10d00*/  S2R R5, SR_TID.X ;  /* 0x0000000000057919 */ /* 0x000e220000002100 */
[----:B------:R1:W-:Y:S01]  /*10d10*/  STL [R1+0xc], R2 ;  /* 0x00000c0201007387 */ /* 0x0003e20000100800 */
[----:B0-----:R-:W-:-:S05]  /*10d20*/  LOP3.LUT R5, R5, 0x1f, RZ, 0xc0, !PT ;  /* 0x0000001f05057812 */ /* 0x001fca00078ec0ff */
[----:B------:R-:W-:Y:S02]  /*10d30*/  IMAD.IADD R7, R2, 0x1, R5 ;  /* 0x0000000102077824 */ /* 0x000fe400078e0205 */
[----:B------:R-:W-:-:S03]  /*10d40*/  IMAD.MOV.U32 R5, RZ, RZ, RZ ;  /* 0x000000ffff057224 */ /* 0x000fc600078e00ff */
[----:B------:R-:W-:-:S13]  /*10d50*/  ISETP.GE.OR P6, PT, R7, R3, !P0 ;  /* 0x000000030700720c */ /* 0x000fda00047c6670 */
[----:B-1----:R-:W0:Y:S02]  /*10d60*/  @!P6 LDC.64 R2, c[0x0][0xc80] ;  /* 0x00032000ff02eb82 */ /* 0x002e240000000a00 */
[----:B0-----:R-:W-:-:S05]  /*10d70*/  @!P6 IMAD.WIDE R2, R7, 0x4, R2 ;  /* 0x000000040702e825 */ /* 0x001fca00078e0202 */
[----:B------:R0:W2:Y:S02]  /*10d80*/  @!P6 LDG.E R5, desc[UR40][R2.64] ;  /* 0x000000280205e981 */ /* 0x0000a4000c1e1900 */
[----:B0-----:R-:W0:Y:S02]  /*10d90*/  @!P6 LDC.64 R2, c[0x0][0xc78] ;  /* 0x00031e00ff02eb82 */ /* 0x001e240000000a00 */
[----:B0-----:R-:W-:-:S04]  /*10da0*/  @!P6 IMAD.WIDE R2, R7, 0x4, R2 ;  /* 0x000000040702e825 */ /* 0x001fc800078e0202 */
[----:B------:R-:W-:-:S06]  /*10db0*/  IMAD.MOV.U32 R7, RZ, RZ, RZ ;  /* 0x000000ffff077224 */ /* 0x000fcc00078e00ff */
[----:B------:R-:W2:Y:S01]  /*10dc0*/  @!P6 LDG.E R7, desc[UR40][R2.64] ;  /* 0x000000280207e981 */ /* 0x000ea2000c1e1900 */
[----:B------:R-:W-:Y:S01]  /*10dd0*/  UMOV UR4, 0xffffffff ;  /* 0xffffffff00047882 */ /* 0x000fe20000000000 */
[----:B--2---:R-:W-:Y:S02]  /*10de0*/  IMAD R2, R7, R5, RZ ;  /* 0x0000000507027224 */ /* 0x004fe400078e02ff */
[----:B------:R-:W-:Y:S05]  /*10df0*/  BRA.DIV UR4, `(.L_x_508) ;  /* 0x0000002204507947 */ /* 0x000fea000b800000 */
        /* <DEDUP_REMOVED lines=16> */
.L_x_577:
[----:B------:R-:W-:Y:S02]  /*10f00*/  ULDC UR4, c[0x0][0xc38] ;  /* 0x00030e0000047ab9 */ /* 0x000fe40000000800 */
[----:B------:R-:W-:-:S04]  /*10f10*/  IMAD.U32 R3, RZ, RZ, UR4 ;  /* 0x00000004ff037e24 */ /* 0x000fc8000f8e00ff */
[----:B-1----:R-:W-:-:S04]  /*10f20*/  IMAD R9, R14, R3, RZ ;  /* 0x000000030e097224 */ /* 0x002fc800078e02ff */
[----:B------:R-:W-:-:S05]  /*10f30*/  IMAD.IADD R4, R9, 0x1, R4 ;  /* 0x0000000109047824 */ /* 0x000fca00078e0204 */
[----:B------:R-:W-:-:S13]  /*10f40*/  ISETP.GT.AND P6, PT, R4, R0, PT ;  /* 0x000000000400720c */ /* 0x000fda0003fc4270 */
[----:B------:R-:W-:Y:S05]  /*10f50*/  @!P6 BRA `(.L_x_509) ;  /* 0xfffffffc0054e947 */ /* 0x000fea000383ffff */
.L_x_506:
[----:B------:R-:W-:Y:S01]  /*10f60*/  IMAD.IADD R9, R4, 0x1, -R9 ;  /* 0x0000000104097824 */ /* 0x000fe200078e0a09 */
[----:B------:R-:W-:-:S03]  /*10f70*/  UMOV UR4, 0xffffffff ;  /* 0xffffffff00047882 */ /* 0x000fc60000000000 */
[----:B------:R-:W-:-:S05]  /*10f80*/  IMAD R11, R2, R3, R9 ;  /* 0x00000003020b7224 */ /* 0x000fca00078e0209 */
[----:B------:R-:W-:Y:S01]  /*10f90*/  ISETP.GT.AND P6, PT, R11, R0, PT ;  /* 0x000000000b00720c */ /* 0x000fe20003fc4270 */
[----:B------:R-:W-:-:S12]  /*10fa0*/  BRA.DIV UR4, `(.L_x_510) ;  /* 0x0000002204a47947 */ /* 0x000fd8000b800000 */
[----:B------:R-:W-:-:S04]  /*10fb0*/  VOTE.ANY R8, PT, !P6 ;  /* 0x0000000000087806 */ /* 0x000fc800070e0100 */
[----:B------:R-:W1:Y:S02]  /*10fc0*/  POPC R4, R8 ;  /* 0x0000000800047309 */ /* 0x000e640000000000 */
[----:B-1----:R1:W2:Y:S04]  /*10fd0*/  SHFL.IDX PT, R5, R5, R4, 0x1f ;  /* 0x00001f0405057589 */ /* 0x0022a800000e0000 */
[----:B------:R1:W3:Y:S02]  /*10fe0*/  SHFL.IDX PT, R7, R7, R4, 0x1f ;  /* 0x00001f0407077589 */ /* 0x0002e400000e0000 */
.L_x_582:
[----:B------:R-:W-:-:S13]  /*10ff0*/  ISETP.NE.AND P0, PT, R8, RZ, PT ;  /* 0x000000ff0800720c */ /* 0x000fda0003f05270 */
[----:B------:R-:W-:Y:S05]  /*11000*/  @!P0 BRA `(.L_x_511) ;  /* 0x0000000000108947 */ /* 0x000fea0003800000 */
[----:B------:R-:W-:Y:S01]  /*11010*/  UMOV UR4, 0xffffffff ;  /* 0xffffffff00047882 */ /* 0x000fe20000000000 */
[----:B------:R-:W-:Y:S02]  /*11020*/  VIADD R12, R4, 0xffffffff ;  /* 0xffffffff040c7836 */ /* 0x000fe40000000000 */
[----:B------:R-:W-:Y:S05]  /*11030*/  BRA.DIV UR4, `(.L_x_512) ;  /* 0x0000002204dc7947 */ /* 0x000fea000b800000 */
[----:B------:R4:W0:Y:S02]  /*11040*/  SHFL.IDX PT, R6, R2, R12, 0x1f ;  /* 0x00001f0c02067589 */ /* 0x00082400000e0000 */
.L_x_511:
[----:B----4-:R-:W4:Y:S01]  /*11050*/  LDL.LU R12, [R1+0xc] ;  /* 0x00000c00010c7983 */ /* 0x010f220000300800 */
[----:B0-----:R-:W-:Y:S01]  /*11060*/  IMAD R9, R6, R3, R9 ;  /* 0x0000000306097224 */ /* 0x001fe200078e0209 */
[----:B--2---:R-:W-:-:S03]  /*11070*/  IABS R6, R5 ;  /* 0x0000000500067213 */ /* 0x004fc60000000000 */
[----:B------:R-:W-:Y:S01]  /*11080*/  IMAD.IADD R0, R0, 0x1, -R9 ;  /* 0x0000000100007824 */ /* 0x000fe200078e0a09 */
[----:B------:R-:W0:Y:S01]  /*11090*/  I2F.RP R10, R6 ;  /* 0x00000006000a7306 */ /* 0x000e220000209400 */
[----:B------:R2:W-:Y:S02]  /*110a0*/  STL [R1], R9 ;  /* 0x0000000901007387 */ /* 0x0005e40000100800 */
[----:B--2---:R-:W-:-:S05]  /*110b0*/  IABS R9, R5 ;  /* 0x0000000500097213 */ /* 0x004fca0000000000 */
[----:B0-----:R-:W0:Y:S01]  /*110c0*/  MUFU.RCP R10, R10 ;  /* 0x0000000a000a7308 */ /* 0x001e220000001000 */
[----:B------:R-:W-:Y:S02]  /*110d0*/  IMAD.MOV R9, RZ, RZ, -R9 ;  /* 0x000000ffff097224 */ /* 0x000fe400078e0a09 */
[----:B0-----:R-:W-:-:S05]  /*110e0*/  VIADD R11, R10, 0xffffffe ;  /* 0x0ffffffe0a0b7836 */ /* 0x001fca0000000000 */
[----:B------:R-:W0:Y:S02]  /*110f0*/  F2I.FTZ.U32.TRUNC.NTZ R3, R11 ;  /* 0x0000000b00037305 */ /* 0x000e24000021f000 */
[----:B0-----:R-:W-:-:S04]  /*11100*/  IMAD.MOV R2, RZ, RZ, -R3 ;  /* 0x000000ffff027224 */ /* 0x001fc800078e0a03 */
[----:B------:R-:W-:Y:S02]  /*11110*/  IMAD R8, R2, R6, RZ ;  /* 0x0000000602087224 */ /* 0x000fe400078e02ff */
[----:B------:R-:W-:-:S04]  /*11120*/  IMAD.MOV.U32 R2, RZ, RZ, RZ ;  /* 0x000000ffff027224 */ /* 0x000fc800078e00ff */
[----:B------:R-:W-:Y:S01]  /*11130*/  IMAD.HI.U32 R2, R3, R8, R2 ;  /* 0x0000000803027227 */ /* 0x000fe200078e0002 */
[----:B------:R-:W-:-:S05]  /*11140*/  IABS R3, R0 ;  /* 0x0000000000037213 */ /* 0x000fca0000000000 */
[----:B------:R-:W-:-:S04]  /*11150*/  IMAD.HI.U32 R8, R2, R3, RZ ;  /* 0x0000000302087227 */ /* 0x000fc800078e00ff */
[----:B------:R-:W-:-:S05]  /*11160*/  IMAD R3, R8, R9, R3 ;  /* 0x0000000908037224 */ /* 0x000fca00078e0203 */
[----:B------:R-:W-:-:S13]  /*11170*/  ISETP.GT.U32.AND P1, PT, R6, R3, PT ;  /* 0x000000030600720c */ /* 0x000fda0003f24070 */
[----:B------:R-:W-:Y:S02]  /*11180*/  @!P1 IMAD.IADD R3, R3, 0x1, -R6 ;  /* 0x0000000103039824 */ /* 0x000fe400078e0a06 */
[----:B------:R-:W-:Y:S01]  /*11190*/  @!P1 VIADD R8, R8, 0x1 ;  /* 0x0000000108089836 */ /* 0x000fe20000000000 */
[----:B------:R-:W-:Y:S02]  /*111a0*/  ISETP.NE.AND P1, PT, R5, RZ, PT ;  /* 0x000000ff0500720c */ /* 0x000fe40003f25270 */
[----:B------:R-:W-:Y:S02]  /*111b0*/  ISETP.GE.U32.AND P0, PT, R3, R6, PT ;  /* 0x000000060300720c */ /* 0x000fe40003f06070 */
[----:B---3--:R-:W-:-:S04]  /*111c0*/  IABS R6, R7 ;  /* 0x0000000700067213 */ /* 0x008fc80000000000 */
[----:B------:R-:W0:Y:S07]  /*111d0*/  I2F.RP R10, R6 ;  /* 0x00000006000a7306 */ /* 0x000e2e0000209400 */
[----:B------:R-:W-:Y:S01]  /*111e0*/  @P0 VIADD R8, R8, 0x1 ;  /* 0x0000000108080836 */ /* 0x000fe20000000000 */
[----:B0-----:R-:W0:Y:S02]  /*111f0*/  MUFU.RCP R10, R10 ;  /* 0x0000000a000a7308 */ /* 0x001e240000001000 */
[----:B0-----:R-:W-:-:S06]  /*11200*/  VIADD R11, R10, 0xffffffe ;  /* 0x0ffffffe0a0b7836 */ /* 0x001fcc0000000000 */
[----:B------:R-:W0:Y:S02]  /*11210*/  F2I.FTZ.U32.TRUNC.NTZ R3, R11 ;  /* 0x0000000b00037305 */ /* 0x000e24000021f000 */
[----:B0-----:R-:W-:-:S04]  /*11220*/  IMAD.MOV R2, RZ, RZ, -R3 ;  /* 0x000000ffff027224 */ /* 0x001fc800078e0a03 */
[----:B------:R-:W-:Y:S02]  /*11230*/  IMAD R9, R2, R6, RZ ;  /* 0x0000000602097224 */ /* 0x000fe400078e02ff */
[----:B------:R-:W-:-:S04]  /*11240*/  IMAD.MOV.U32 R2, RZ, RZ, RZ ;  /* 0x000000ffff027224 */ /* 0x000fc800078e00ff */
[----:B------:R-:W-:Y:S01]  /*11250*/  IMAD.HI.U32 R2, R3, R9, R2 ;  /* 0x0000000903027227 */ /* 0x000fe200078e0002 */
[----:B------:R-:W-:Y:S02]  /*11260*/  LOP3.LUT R3, R0, R5, RZ, 0x3c, !PT ;  /* 0x0000000500037212 */ /* 0x000fe400078e3cff */
[----:B------:R-:W-:Y:S02]  /*11270*/  IABS R9, R7 ;  /* 0x0000000700097213 */ /* 0x000fe40000000000 */
[----:B------:R-:W-:-:S03]  /*11280*/  ISETP.GE.AND P2, PT, R3, RZ, PT ;  /* 0x000000ff0300720c */ /* 0x000fc60003f46270 */
[----:B------:R-:W-:-:S10]  /*11290*/  IMAD.MOV R9, RZ, RZ, -R9 ;  /* 0x000000ffff097224 */ /* 0x000fd400078e0a09 */
[----:B------:R-:W-:Y:S01]  /*112a0*/  @!P2 IMAD.MOV R8, RZ, RZ, -R8 ;  /* 0x000000ffff08a224 */ /* 0x000fe200078e0a08 */
[----:B------:R-:W-:-:S04]  /*112b0*/  @!P1 LOP3.LUT R8, RZ, R5, RZ, 0x33, !PT ;  /* 0x00000005ff089212 */ /* 0x000fc800078e33ff */
[-C--:B------:R-:W-:Y:S01]  /*112c0*/  IABS R3, R8.reuse ;  /* 0x0000000800037213 */ /* 0x080fe20000000000 */
[----:B------:R-:W-:-:S04]  /*112d0*/  IMAD R5, R5, R8, RZ ;  /* 0x0000000805057224 */ /* 0x000fc800078e02ff */
[----:B------:R-:W-:-:S04]  /*112e0*/  IMAD.HI.U32 R2, R2, R3, RZ ;  /* 0x0000000302027227 */ /* 0x000fc800078e00ff */
[----:B------:R-:W-:-:S05]  /*112f0*/  IMAD R3, R2, R9, R3 ;  /* 0x0000000902037224 */ /* 0x000fca00078e0203 */
[----:B------:R-:W-:-:S13]  /*11300*/  ISETP.GT.U32.AND P1, PT, R6, R3, PT ;  /* 0x000000030600720c */ /* 0x000fda0003f24070 */
[----:B------:R-:W-:Y:S02]  /*11310*/  @!P1 IMAD.IADD R3, R3, 0x1, -R6 ;  /* 0x0000000103039824 */ /* 0x000fe400078e0a06 */
[----:B------:R-:W-:Y:S01]  /*11320*/  @!P1 VIADD R2, R2, 0x1 ;  /* 0x0000000102029836 */ /* 0x000fe20000000000 */
[----:B------:R-:W-:Y:S02]  /*11330*/  ISETP.NE.AND P1, PT, R7, RZ, PT ;  /* 0x000000ff0700720c */ /* 0x000fe40003f25270 */
[----:B------:R-:W-:Y:S02]  /*11340*/  ISETP.GE.U32.AND P0, PT, R3, R6, PT ;  /* 0x000000060300720c */ /* 0x000fe40003f06070 */
[----:B------:R-:W-:-:S04]  /*11350*/  LOP3.LUT R3, R8, R7, RZ, 0x3c, !PT ;  /* 0x0000000708037212 */ /* 0x000fc800078e3cff */
[----:B------:R-:W-:-:S07]  /*11360*/  ISETP.GE.AND P2, PT, R3, RZ, PT ;  /* 0x000000ff0300720c */ /* 0x000fce0003f46270 */
[----:B------:R-:W-:-:S06]  /*11370*/  @P0 VIADD R2, R2, 0x1 ;  /* 0x0000000102020836 */ /* 0x000fcc0000000000 */
[----:B------:R-:W-:Y:S01]  /*11380*/  @!P2 IMAD.MOV R2, RZ, RZ, -R2 ;  /* 0x000000ffff02a224 */ /* 0x000fe200078e0a02 */
[----:B------:R-:W-:-:S05]  /*11390*/  @!P1 LOP3.LUT R2, RZ, R7, RZ, 0x33, !PT ;  /* 0x00000007ff029212 */ /* 0x000fca00078e33ff */
[--C-:B------:R-:W-:Y:S02]  /*113a0*/  IMAD.MOV R3, RZ, RZ, -R2.reuse ;  /* 0x000000ffff037224 */ /* 0x100fe400078e0a02 */
[C---:B------:R-:W-:Y:S02]  /*113b0*/  IMAD R2, R7.reuse, 0x1000000, R2 ;  /* 0x0100000007027824 */ /* 0x040fe400078e0202 */
[----:B------:R-:W-:Y:S02]  /*113c0*/  IMAD R3, R7, R3, R8 ;  /* 0x0000000307037224 */ /* 0x000fe400078e0208 */
[----:B----4-:R-:W-:Y:S02]  /*113d0*/  IMAD.IADD R12, R4, 0x1, R12 ;  /* 0x00000001040c7824 */ /* 0x010fe400078e020c */
[----:B-1----:R-:W-:Y:S02]  /*113e0*/  IMAD.IADD R4, R0, 0x1, -R5 ;  /* 0x0000000100047824 */ /* 0x002fe400078e0a05 */
[----:B------:R-:W-:-:S05]  /*113f0*/  IMAD R0, R3, 0x10000, R2 ;  /* 0x0001000003007824 */ /* 0x000fca00078e0202 */
[----:B------:R0:W-:Y:S04]  /*11400*/  STL [R1+0x8], R0 ;  /* 0x0000080001007387 */ /* 0x0001e80000100800 */
[----:B------:R0:W-:Y:S04]  /*11410*/  STL [R1+0xc], R12 ;  /* 0x00000c0c01007387 */ /* 0x0001e80000100800 */
[----:B------:R0:W-:Y:S01]  /*11420*/  STL [R1+0x4], R4 ;  /* 0x0000040401007387 */ /* 0x0001e20000100800 */
[----:B------:R-:W-:Y:S05]  /*11430*/  BRA `(.L_x_513) ;  /* 0x0000000000287947 */ /* 0x000fea0003800000 */
.L_x_507:
[----:B------:R-:W-:Y:S01]  /*11440*/  UMOV UR4, URZ ;  /* 0x0000003f00047c82 */ /* 0x000fe20008000000 */
[----:B------:R-:W-:Y:S01]  /*11450*/  ULDC UR6, c[0x0][0xc3c] ;  /* 0x00030f0000067ab9 */ /* 0x000fe20000000800 */
[----:B------:R-:W-:Y:S01]  /*11460*/  UMOV UR5, URZ ;  /* 0x0000003f00057c82 */ /* 0x000fe20008000000 */
[----:B------:R0:W-:Y:S01]  /*11470*/  STL [R1], R0 ;  /* 0x0000000001007387 */ /* 0x0001e20000100800 */
[----:B------:R-:W-:Y:S02]  /*11480*/  IMAD.U32 R3, RZ, RZ, UR4 ;  /* 0x00000004ff037e24 */ /* 0x000fe4000f8e00ff */
[----:B------:R-:W-:-:S03]  /*11490*/  IMAD.U32 R2, RZ, RZ, UR5 ;  /* 0x00000005ff027e24 */ /* 0x000fc6000f8e00ff */
[----:B------:R1:W-:Y:S01]  /*114a0*/  STL [R1+0x4], R3 ;  /* 0x0000040301007387 */ /* 0x0003e20000100800 */
[----:B0-----:R-:W-:-:S05]  /*114b0*/  IMAD.U32 R0, RZ, RZ, UR6 ;  /* 0x00000006ff007e24 */ /* 0x001fca000f8e00ff */
[----:B------:R1:W-:Y:S04]  /*114c0*/  STL [R1+0xc], R0 ;  /* 0x00000c0001007387 */ /* 0x0003e80000100800 */
[----:B------:R1:W-:Y:S02]  /*114d0*/  STL [R1+0x8], R2 ;  /* 0x0000080201007387 */ /* 0x0003e40000100800 */
.L_x_513:
[----:B-1----:R-:W2:Y:S04]  /*114e0*/  LDL R3, [R1+0x8] ;  /* 0x0000080001037983 */ /* 0x002ea80000100800 */
[----:B------:R-:W3:Y:S04]  /*114f0*/  LDL R2, [R1+0xc] ;  /* 0x00000c0001027983 */ /* 0x000ee80000100800 */
[----:B------:R-:W4:Y:S04]  /*11500*/  LDL R5, [R1+0x4] ;  /* 0x0000040001057983 */ /* 0x000f280000100800 */
[----:B0-----:R-:W4:Y:S01]  /*11510*/  LDL R4, [R1] ;  /* 0x0000000001047983 */ /* 0x001f220000100800 */
[----:B------:R-:W0:Y:S01]  /*11520*/  S2R R0, SR_TID.X ;  /* 0x0000000000007919 */ /* 0x000e220000002100 */
[----:B------:R-:W-:Y:S05]  /*11530*/  WARPSYNC.ALL ;  /* 0x0000000000007948 */ /* 0x000fea0003800000 */
[----:B0-----:R-:W-:Y:S01]  /*11540*/  LOP3.LUT R0, R0, 0x1f, RZ, 0xc0, !PT ;  /* 0x0000001f00007812 */ /* 0x001fe200078ec0ff */
[----:B------:R-:W-:Y:S03]  /*11550*/  BAR.SYNC.DEFER_BLOCKING 0x4, 0x180 ;  /* 0x0106000000007b1d */ /* 0x000fe60000010000 */
[----:B------:R-:W-:-:S13]  /*11560*/  ISETP.NE.AND P0, PT, R0, RZ, PT ;  /* 0x000000ff0000720c */ /* 0x000fda0003f05270 */
[----:B------:R-:W-:Y:S01]  /*11570*/  @!P0 MOV R0, 0x400 ;  /* 0x0000040000008802 */ /* 0x000fe20000000f00 */
[----:B--2---:R-:W-:Y:S02]  /*11580*/  IMAD.MOV.U32 R6, RZ, RZ, R3 ;  /* 0x000000ffff067224 */ /* 0x004fe400078e0003 */
[----:B------:R-:W0:Y:S01]  /*11590*/  @!P0 S2R R3, SR_CgaCtaId ;  /* 0x0000000000038919 */ /* 0x000e220000008800 */
[----:B---3--:R-:W-:Y:S01]  /*115a0*/  IMAD.MOV.U32 R7, RZ, RZ, R2 ;  /* 0x000000ffff077224 */ /* 0x008fe200078e0002 */
[----:B0-----:R-:W-:-:S05]  /*115b0*/  @!P0 LEA R18, R3, R0, 0x18 ;  /* 0x0000000003128211 */ /* 0x001fca00078ec0ff */
[----:B----4-:R3:W-:Y:S01]  /*115c0*/  @!P0 STS.128 [R18+0x228d0], R4 ;  /* 0x0228d00412008388 */ /* 0x0107e20000000c00 */
[----:B------:R-:W-:Y:S06]  /*115d0*/  BAR.ARV 0x5, 0x180 ;  /* 0x0146000000007b1d */ /* 0x000fec0000002000 */
.L_x_504:
[----:B------:R-:W4:Y:S01]  /*115e0*/  LDL R0, [R1+0xc] ;  /* 0x00000c0001007983 */ /* 0x000f220000100800 */
[----:B------:R-:W-:Y:S02]  /*115f0*/  ULDC UR4, c[0x0][0xc3c] ;  /* 0x00030f0000047ab9 */ /* 0x000fe40000000800 */
[----:B----4-:R-:W-:-:S13]  /*11600*/  ISETP.GE.AND P0, PT, R0, UR4, PT ;  /* 0x0000000400007c0c */ /* 0x010fda000bf06270 */
[----:B------:R-:W-:Y:S05]  /*11610*/  @!P0 BRA `(.L_x_514) ;  /* 0xffffffac00208947 */ /* 0x000fea000383ffff */
[----:B------:R-:W-:Y:S05]  /*11620*/  BSYNC B8 ;  /* 0x0000000000087941 */ /* 0x000fea0003800000 */
.L_x_412:
[----:B0-----:R-:W4:Y:S01]  /*11630*/  LDL.LU R0, [R1+0x48] ;  /* 0x0000480001007983 */ /* 0x001f220000300800 */
[----:B------:R-:W-:Y:S01]  /*11640*/  BSSY B0, `(.L_x_515) ;  /* 0x000000b000007945 */ /* 0x000fe20003800000 */
[----:B--23--:R-:W0:Y:S01]  /*11650*/  S2R R5, SR_CgaCtaId ;  /* 0x0000000000057919 */ /* 0x00ce220000008800 */
[----:B----4-:R-:W-:-:S05]  /*11660*/  VIADD R0, R0, 0x1 ;  /* 0x0000000100007836 */ /* 0x010fca0000000000 */
[----:B-1----:R-:W-:-:S04]  /*11670*/  LEA.HI R2, R0, R0, RZ, 0x1 ;  /* 0x0000000000027211 */ /* 0x002fc800078f08ff */
[----:B------:R-:W-:-:S05]  /*11680*/  LOP3.LUT R3, R2, 0xfffffffe, RZ, 0xc0, !PT ;  /* 0xfffffffe02037812 */ /* 0x000fca00078ec0ff */
[----:B------:R-:W-:Y:S01]  /*11690*/  IMAD.IADD R3, R0, 0x1, -R3 ;  /* 0x0000000100037824 */ /* 0x000fe200078e0a03 */
[----:B------:R-:W-:-:S04]  /*116a0*/  MOV R0, 0x400 ;  /* 0x0000040000007802 */ /* 0x000fc80000000f00 */
[----:B0-----:R-:W-:Y:S02]  /*116b0*/  LEA R0, R5, R0, 0x18 ;  /* 0x0000000005007211 */ /* 0x001fe400078ec0ff */
[----:B------:R-:W-:-:S04]  /*116c0*/  SHF.L.U32 R3, R3, 0x1f, RZ ;  /* 0x0000001f03037819 */ /* 0x000fc800000006ff */
[----:B------:R-:W0:Y:S02]  /*116d0*/  SYNCS.PHASECHK.TRANS64.TRYWAIT P0, [R0+URZ+0x22820], R3 ;  /* 0x02282003000075a7 */ /* 0x000e24000800017f */
[----:B0-----:R-:W-:Y:S05]  /*116e0*/  @!P0 BRA `(.L_x_516) ;  /* 0x0000001c00588947 */ /* 0x001fea0003800000 */
.L_x_585:
[----:B------:R-:W-:Y:S05]  /*116f0*/  BSYNC B0 ;  /* 0x0000000000007941 */ /* 0x000fea0003800000 */
.L_x_515:
[----:B------:R-:W-:-:S03]  /*11700*/  UMOV UR4, 0xffffffff ;  /* 0xffffffff00047882 */ /* 0x000fc60000000000 */
[----:B------:R-:W-:Y:S05]  /*11710*/  BRA.DIV UR4, `(.L_x_517) ;  /* 0x0000001e04607947 */ /* 0x000fea000b800000 */
[----:B------:R-:W1:Y:S02]  /*11720*/  S2R R2, SR_TID.X ;  /* 0x0000000000027919 */ /* 0x000e640000002100 */
[----:B-1----:R-:W-:-:S04]  /*11730*/  SHF.R.U32.HI R2, RZ, 0x5, R2 ;  /* 0x00000005ff027819 */ /* 0x002fc80000011602 */
[----:B------:R-:W-:-:S05]  /*11740*/  LOP3.LUT R2, R2, 0x3, RZ, 0xc0, !PT ;  /* 0x0000000302027812 */ /* 0x000fca00078ec0ff */
[----:B------:R1:W2:Y:S02]  /*11750*/  SHFL.IDX PT, R14, R2, RZ, 0x1f ;  /* 0x00001fff020e7589 */ /* 0x0002a400000e0000 */
.L_x_588:
[----:B--2---:R-:W-:Y:S01]  /*11760*/  ISETP.NE.AND P0, PT, R14, RZ, PT ;  /* 0x000000ff0e00720c */ /* 0x004fe20003f05270 */
[----:B------:R-:W-:-:S12]  /*11770*/  BSSY B0, `(.L_x_518) ;  /* 0x0000025000007945 */ /* 0x000fd80003800000 */
[----:B------:R-:W-:Y:S05]  /*11780*/  @P0 BRA `(.L_x_519) ;  /* 0x00000000008c0947 */ /* 0x000fea0003800000 */
[----:B------:R-:W-:-:S03]  /*11790*/  UMOV UR4, 0xffffffff ;  /* 0xffffffff00047882 */ /* 0x000fc60000000000 */
[----:B------:R-:W-:Y:S05]  /*117a0*/  BRA.DIV UR4, `(.L_x_520) ;  /* 0x0000001e04707947 */ /* 0x000fea000b800000 */
[----:B------:R-:W-:-:S13]  /*117b0*/  ELECT P6, URZ, PT ;  /* 0x00000000003f782f */ /* 0x000fda00038c0000 */
.L_x_591:
[----:B------:R-:W-:Y:S05]  /*117c0*/  @!P6 BRA `(.L_x_519) ;  /* 0x00000000007ce947 */ /* 0x000fea0003800000 */
[----:B------:R-:W-:-:S06]  /*117d0*/  ULOP3.LUT UR4, UR36, 0x2, URZ, 0xfc, !UPT ;  /* 0x0000000224047892 */ /* 0x000fcc000f8efc3f */
[----:B-1----:R-:W-:-:S05]  /*117e0*/  IMAD.U32 R2, RZ, RZ, UR4 ;  /* 0x00000004ff027e24 */ /* 0x002fca000f8e00ff */
[----:B------:R-:W-:-:S13]  /*117f0*/  ISETP.NE.AND P2, PT, R2, 0x3, PT ;  /* 0x000000030200780c */ /* 0x000fda0003f45270 */
[----:B------:R-:W-:Y:S05]  /*11800*/  @!P2 BRA `(.L_x_521) ;  /* 0x000000000004a947 */ /* 0x000fea0003800000 */
[----:B------:R-:W-:Y:S01]  /*11810*/  BPT.TRAP 0x1 ;  /* 0x000000040000795c */ /* 0x000fe20000300000 */
.L_x_521:
[----:B------:R-:W2:Y:S01]  /*11820*/  LDL.LU R7, [R1+0x10] ;  /* 0x0000100001077983 */ /* 0x000ea20000300800 */
[----:B------:R-:W-:Y:S02]  /*11830*/  VIADD R2, R0, 0x22840 ;  /* 0x0002284000027836 */ /* 0x000fe40000000000 */
[C---:B0-----:R-:W-:Y:S02]  /*11840*/  VIADD R3, R19.reuse, 0x1 ;  /* 0x0000000113037836 */ /* 0x041fe40000000000 */
[----:B------:R-:W-:-:S03]  /*11850*/  IMAD R6, R19, 0x8, R2 ;  /* 0x0000000813067824 */ /* 0x000fc600078e0202 */
[----:B------:R-:W-:-:S04]  /*11860*/  ISETP.NE.AND P1, PT, R3, 0x2, PT ;  /* 0x000000020300780c */ /* 0x000fc80003f25270 */
[----:B------:R-:W-:Y:S02]  /*11870*/  SEL R4, RZ, 0x1, P1 ;  /* 0x00000001ff047807 */ /* 0x000fe40000800000 */
[----:B------:R-:W-:Y:S02]  /*11880*/  SEL R3, R3, RZ, P1 ;  /* 0x000000ff03037207 */ /* 0x000fe40000800000 */
[C---:B--2---:R-:W-:Y:S02]  /*11890*/  SHF.L.U32 R5, R7.reuse, 0x1f, RZ ;  /* 0x0000001f07057819 */ /* 0x044fe400000006ff */
[----:B------:R-:W-:Y:S01]  /*118a0*/  LOP3.LUT R4, R7, R4, RZ, 0x3c, !PT ;  /* 0x0000000407047212 */ /* 0x000fe200078e3cff */
[----:B------:R-:W-:Y:S01]  /*118b0*/  IMAD R7, R3, 0x8, R2 ;  /* 0x0000000803077824 */ /* 0x000fe200078e0202 */
[----:B------:R-:W0:Y:S02]  /*118c0*/  SYNCS.PHASECHK.TRANS64.TRYWAIT P0, [R6+URZ], R5 ;  /* 0x00000005060075a7 */ /* 0x000e24000800017f */
[----:B------:R-:W-:Y:S01]  /*118d0*/  SHF.L.U32 R2, R4, 0x1f, RZ ;  /* 0x0000001f04027819 */ /* 0x000fe200000006ff */
[----:B0-----:R-:W-:Y:S06]  /*118e0*/  @!P0 BRA `(.L_x_522) ;  /* 0x0000001c00408947 */ /* 0x001fec0003800000 */
.L_x_592:
[----:B------:R-:W1:Y:S02]  /*118f0*/  SYNCS.PHASECHK.TRANS64.TRYWAIT P0, [R7+URZ], R2 ;  /* 0x00000002070075a7 */ /* 0x000e64000800017f */
[----:B-1----:R-:W-:Y:S05]  /*11900*/  @!P0 BRA `(.L_x_523) ;  /* 0x0000001c004c8947 */ /* 0x002fea0003800000 */
.L_x_593:
[----:B------:R-:W-:Y:S05]  /*11910*/  @!P2 BRA `(.L_x_524) ;  /* 0x000000000004a947 */ /* 0x000fea0003800000 */
[----:B------:R-:W-:Y:S01]  /*11920*/  BPT.TRAP 0x1 ;  /* 0x000000040000795c */ /* 0x000fe20000300000 */
.L_x_524:
[----:B------:R-:W-:-:S04]  /*11930*/  VIADD R0, R0, 0x22860 ;  /* 0x0002286000007836 */ /* 0x000fc80000000000 */
[----:B------:R-:W-:-:S04]  /*11940*/  IMAD R4, R19, 0x8, R0 ;  /* 0x0000000813047824 */ /* 0x000fc800078e0200 */
[----:B------:R-:W2:Y:S02]  /*11950*/  SYNCS.PHASECHK.TRANS64.TRYWAIT P0, [R4+URZ], R5 ;  /* 0x00000005040075a7 */ /* 0x000ea4000800017f */
[----:B--2---:R-:W-:Y:S05]  /*11960*/  @!P0 BRA `(.L_x_525) ;  /* 0x0000001c00488947 */ /* 0x004fea0003800000 */
.L_x_594:
[----:B------:R-:W-:-:S07]  /*11970*/  IMAD R3, R3, 0x8, R0 ;  /* 0x0000000803037824 */ /* 0x000fce00078e0200 */
.L_x_526:
[----:B---3--:R3:W4:Y:S02]  /*11980*/  SYNCS.PHASECHK.TRANS64.TRYWAIT P0, [R3+URZ], R2 ;  /* 0x00000002030075a7 */ /* 0x008724000800017f */
[----:B----4-:R-:W-:Y:S05]  /*11990*/  @!P0 NANOSLEEP.SYNCS 0x989680 ;  /* 0x009896800000895d */ /* 0x010fea0003900000 */
[----:B------:R-:W4:Y:S02]  /*119a0*/  @!P0 SYNCS.PHASECHK.TRANS64 P0, [R3+URZ], R2 ;  /* 0x00000002030085a7 */ /* 0x000f24000800007f */
[----:B----4-:R-:W-:Y:S05]  /*119b0*/  @!P0 BRA `(.L_x_526) ;  /* 0xfffffffc00f08947 */ /* 0x010fea000383ffff */
.L_x_519:
[----:B------:R-:W-:Y:S05]  /*119c0*/  BSYNC B0 ;  /* 0x0000000000007941 */ /* 0x000fea0003800000 */
.L_x_518:
[----:B------:R-:W-:Y:S05]  /*119d0*/  EXIT ;  /* 0x000000000000794d */ /* 0x000fea0003800000 */
.L_x_363:
[----:B0-----:R0:W1:Y:S02]  /*119e0*/  SYNCS.PHASECHK.TRANS64.TRYWAIT P0, [R6+URZ+0x22800], R3 ;  /* 0x02280003060075a7 */ /* 0x001064000800017f */
[----:B-1----:R-:W-:Y:S05]  /*119f0*/  @!P0 NANOSLEEP.SYNCS 0x989680 ;  /* 0x009896800000895d */ /* 0x002fea0003900000 */
[----:B------:R-:W1:Y:S02]  /*11a00*/  @!P0 SYNCS.PHASECHK.TRANS64 P0, [R6+URZ+0x22800], R3 ;  /* 0x02280003060085a7 */ /* 0x000e64000800007f */
[----:B-1----:R-:W-:Y:S05]  /*11a10*/  @!P0 BRA `(.L_x_363) ;  /* 0xfffffffc00f08947 */ /* 0x002fea000383ffff */
[----:B------:R-:W-:Y:S05]  /*11a20*/  BRA `(.L_x_527) ;  /* 0xffffff0400487947 */ /* 0x000fea000383ffff */
.L_x_367:
[----:B0-----:R-:W-:-:S04]  /*11a30*/  IMAD.U32 R3, RZ, RZ, UR22 ;  /* 0x00000016ff037e24 */ /* 0x001fc8000f8e00ff */
[----:B------:R0:W2:Y:S03]  /*11a40*/  SYNCS.PHASECHK.TRANS64.TRYWAIT P1, [R3+URZ+0x22830], R8 ;  /* 0x02283008030075a7 */ /* 0x0000a6000802017f */
[----:B--2---:R-:W-:Y:S05]  /*11a50*/  @!P1 NANOSLEEP.SYNCS 0x989680 ;  /* 0x009896800000995d */ /* 0x004fea0003900000 */
[----:B------:R-:W2:Y:S02]  /*11a60*/  @!P1 SYNCS.PHASECHK.TRANS64 P1, [R3+URZ+0x22830], R8 ;  /* 0x02283008030095a7 */ /* 0x000ea4000802007f */
[----:B--2---:R-:W-:Y:S05]  /*11a70*/  @!P1 BRA `(.L_x_367) ;  /* 0xfffffffc00ec9947 */ /* 0x004fea000383ffff */
[----:B------:R-:W-:Y:S05]  /*11a80*/  BRA `(.L_x_366) ;  /* 0xffffff0400707947 */ /* 0x000fea000383ffff */
.L_x_371:
[----:B--2---:R-:W-:-:S04]  /*11a90*/  IMAD.U32 R9, RZ, RZ, UR22 ;  /* 0x00000016ff097e24 */ /* 0x004fc8000f8e00ff */
[----:B------:R2:W3:Y:S03]  /*11aa0*/  SYNCS.PHASECHK.TRANS64.TRYWAIT P2, [R9+URZ+0x22850], R8 ;  /* 0x02285008090075a7 */ /* 0x0004e6000804017f */
[----:B---3--:R-:W-:Y:S05]  /*11ab0*/  @!P2 NANOSLEEP.SYNCS 0x989680 ;  /* 0x009896800000a95d */ /* 0x008fea0003900000 */
[----:B------:R-:W3:Y:S02]  /*11ac0*/  @!P2 SYNCS.PHASECHK.TRANS64 P2, [R9+URZ+0x22850], R8 ;  /* 0x022850080900a5a7 */ /* 0x000ee4000804007f */
[----:B---3--:R-:W-:Y:S05]  /*11ad0*/  @!P2 BRA `(.L_x_371) ;  /* 0xfffffffc00eca947 */ /* 0x008fea000383ffff */
[----:B------:R-:W-:Y:S05]  /*11ae0*/  BRA `(.L_x_370) ;  /* 0xffffff20006c7947 */ /* 0x000fea000383ffff */
.L_x_376:
[----:B-1----:R-:W-:-:S04]  /*11af0*/  IMAD.U32 R3, RZ, RZ, UR25 ;  /* 0x00000019ff037e24 */ /* 0x002fc8000f8e00ff */
[----:B------:R1:W2:Y:S03]  /*11b00*/  SYNCS.PHASECHK.TRANS64.TRYWAIT P2, [R3+URZ+0x22830], R6 ;  /* 0x02283006030075a7 */ /* 0x0002a6000804017f */
[----:B--2---:R-:W-:Y:S05]  /*11b10*/  @!P2 NANOSLEEP.SYNCS 0x989680 ;  /* 0x009896800000a95d */ /* 0x004fea0003900000 */
[----:B------:R-:W2:Y:S02]  /*11b20*/  @!P2 SYNCS.PHASECHK.TRANS64 P2, [R3+URZ+0x22830], R6 ;  /* 0x022830060300a5a7 */ /* 0x000ea4000804007f */
[----:B--2---:R-:W-:Y:S05]  /*11b30*/  @!P2 BRA `(.L_x_376) ;  /* 0xfffffffc00eca947 */ /* 0x004fea000383ffff */
[----:B------:R-:W-:Y:S05]  /*11b40*/  BRA `(.L_x_375) ;  /* 0xffffff2400847947 */ /* 0x000fea000383ffff */
.L_x_380:
[----:B-1----:R1:W2:Y:S02]  /*11b50*/  SYNCS.PHASECHK.TRANS64.TRYWAIT P2, [R9+URZ+0x22850], R6 ;  /* 0x02285006090075a7 */ /* 0x0022a4000804017f */
[----:B--2---:R-:W-:Y:S05]  /*11b60*/  @!P2 NANOSLEEP.SYNCS 0x989680 ;  /* 0x009896800000a95d */ /* 0x004fea0003900000 */
[----:B------:R-:W2:Y:S02]  /*11b70*/  @!P2 SYNCS.PHASECHK.TRANS64 P2, [R9+URZ+0x22850], R6 ;  /* 0x022850060900a5a7 */ /* 0x000ea4000804007f */
[----:B--2---:R-:W-:Y:S05]  /*11b80*/  @!P2 BRA `(.L_x_380) ;  /* 0xfffffffc00f0a947 */ /* 0x004fea000383ffff */
[----:B------:R-:W-:Y:S05]  /*11b90*/  BRA `(.L_x_379) ;  /* 0xffffff4400247947 */ /* 0x000fea000383ffff */
.L_x_426:
[----:B------:R-:W2:Y:S01]  /*11ba0*/  S2R R4, SR_TID.X ;  /* 0x0000000000047919 */ /* 0x000ea20000002100 */
[----:B------:R-:W-:Y:S01]  /*11bb0*/  BSSY B0, `(.L_x_528) ;  /* 0x000000a000007945 */ /* 0x000fe20003800000 */
[----:B------:R-:W-:Y:S02]  /*11bc0*/  IMAD.MOV.U32 R12, RZ, RZ, RZ ;  /* 0x000000ffff0c7224 */ /* 0x000fe400078e00ff */
[----:B0-----:R-:W-:Y:S02]  /*11bd0*/  IMAD.MOV.U32 R11, RZ, RZ, 0x1f ;  /* 0x0000001fff0b7424 */ /* 0x001fe400078e00ff */
[----:B------:R-:W-:Y:S01]  /*11be0*/  IMAD.MOV.U32 R15, RZ, RZ, -0x1 ;  /* 0xffffffffff0f7424 */ /* 0x000fe200078e00ff */
[----:B--2---:R-:W-:-:S04]  /*11bf0*/  SHF.R.U32.HI R4, RZ, 0x5, R4 ;  /* 0x00000005ff047819 */ /* 0x004fc80000011604 */
[----:B------:R-:W-:-:S05]  /*11c00*/  LOP3.LUT R4, R4, 0x3, RZ, 0xc0, !PT ;  /* 0x0000000304047812 */ /* 0x000fca00078ec0ff */
[----:B------:R-:W-:-:S07]  /*11c10*/  IMAD.MOV.U32 R13, RZ, RZ, R4 ;  /* 0x000000ffff0d7224 */ /* 0x000fce00078e0004 */
[----:B-1----:R-:W-:Y:S05]  /*11c20*/  WARPSYNC.COLLECTIVE R15, `(.L_x_529) ;  /* 0x000000000f087348 */ /* 0x002fea0003c00000 */
[----:B------:R0:W2:Y:S02]  /*11c30*/  SHFL.IDX P6, R14, R13, R12, R11 ;  /* 0x0000000c0d0e7389 */ /* 0x0000a400000c000b */
[----:B012---:R-:W-:Y:S01]  /*11c40*/  ENDCOLLECTIVE ;  /* 0x000000000000791b */ /* 0x007fe20003800000 */
.L_x_529:
[----:B------:R-:W-:Y:S05]  /*11c50*/  BSYNC B0 ;  /* 0x0000000000007941 */ /* 0x000fea0003800000 */
.L_x_528:
[----:B------:R-:W-:Y:S05]  /*11c60*/  BRA `(.L_x_530) ;  /* 0xffffffb4002c7947 */ /* 0x000fea000383ffff */
.L_x_428:
[----:B------:R-:W-:Y:S01]  /*11c70*/  BSSY B0, `(.L_x_531) ;  /* 0x0000006000007945 */ /* 0x000fe20003800000 */
[----:B------:R-:W-:-:S07]  /*11c80*/  IMAD.MOV.U32 R15, RZ, RZ, -0x1 ;  /* 0xffffffffff0f7424 */ /* 0x000fce00078e00ff */
[----:B01--4-:R-:W-:Y:S05]  /*11c90*/  WARPSYNC.COLLECTIVE R15, `(.L_x_532) ;  /* 0x000000000f0c7348 */ /* 0x013fea0003c00000 */
[----:B------:R-:W-:Y:S02]  /*11ca0*/  ELECT P6, UR62, PT ;  /* 0x00000000003e782f */ /* 0x000fe400038c0000 */
[----:B------:R-:W-:Y:S01]  /*11cb0*/  MOV R14, UR62 ;  /* 0x0000003e000e7c02 */ /* 0x000fe20008000f00 */
[----:B01--4-:R-:W-:Y:S10]  /*11cc0*/  ENDCOLLECTIVE ;  /* 0x000000000000791b */ /* 0x013ff40003800000 */
.L_x_532:
[----:B------:R-:W-:Y:S05]  /*11cd0*/  BSYNC B0 ;  /* 0x0000000000007941 */ /* 0x000fea0003800000 */
.L_x_531:
[----:B------:R-:W-:Y:S05]  /*11ce0*/  BRA `(.L_x_533) ;  /* 0xffffffb400307947 */ /* 0x000fea000383ffff */
.L_x_430:
[----:B--2---:R2:W3:Y:S02]  /*11cf0*/  SYNCS.PHASECHK.TRANS64.TRYWAIT P0, [R0+URZ+0x22840], R2 ;  /* 0x02284002000075a7 */ /* 0x0044e4000800017f */
[----:B---3--:R-:W-:Y:S05]  /*11d00*/  @!P0 NANOSLEEP.SYNCS 0x989680 ;  /* 0x009896800000895d */ /* 0x008fea0003900000 */
[----:B------:R-:W3:Y:S02]  /*11d10*/  @!P0 SYNCS.PHASECHK.TRANS64 P0, [R0+URZ+0x22840], R2 ;  /* 0x02284002000085a7 */ /* 0x000ee4000800007f */
[----:B---3--:R-:W-:Y:S05]  /*11d20*/  @!P0 BRA `(.L_x_430) ;  /* 0xfffffffc00f08947 */ /* 0x008fea000383ffff */
[----:B------:R-:W-:Y:S05]  /*11d30*/  BRA `(.L_x_534) ;  /* 0xffffffb400907947 */ /* 0x000fea000383ffff */
.L_x_434:
[----:B------:R-:W2:Y:S01]  /*11d40*/  LDL.LU R11, [R1+0x44] ;  /* 0x00004400010b7983 */ /* 0x000ea20000300800 */
[----:B------:R-:W-:Y:S02]  /*11d50*/  IMAD.MOV.U32 R13, RZ, RZ, R2 ;  /* 0x000000ffff0d7224 */ /* 0x000fe400078e0002 */
[----:B------:R-:W-:Y:S01]  /*11d60*/  IMAD.MOV.U32 R12, RZ, RZ, RZ ;  /* 0x000000ffff0c7224 */ /* 0x000fe200078e00ff */
[----:B------:R-:W0:Y:S01]  /*11d70*/  S2R R7, SR_TID.X ;  /* 0x0000000000077919 */ /* 0x000e220000002100 */
[----:B------:R-:W-:Y:S01]  /*11d80*/  IMAD.MOV.U32 R15, RZ, RZ, -0x1 ;  /* 0xffffffffff0f7424 */ /* 0x000fe200078e00ff */
[----:B0-----:R-:W-:-:S04]  /*11d90*/  LOP3.LUT R7, R7, 0x7f, RZ, 0xc0, !PT ;  /* 0x0000007f07077812 */ /* 0x001fc800078ec0ff */
[----:B------:R-:W-:-:S05]  /*11da0*/  SHF.R.U32.HI R3, RZ, 0x3, R7 ;  /* 0x00000003ff037819 */ /* 0x000fca0000011607 */
[----:B------:R-:W-:-:S04]  /*11db0*/  IMAD.IADD R3, R3, 0x1, R5 ;  /* 0x0000000103037824 */ /* 0x000fc800078e0205 */
[----:B------:R-:W-:Y:S02]  /*11dc0*/  VIADD R5, R3, 0x10 ;  /* 0x0000001003057836 */ /* 0x000fe40000000000 */
[----:B--2---:R-:W-:Y:S02]  /*11dd0*/  IMAD R4, R11, R8, RZ ;  /* 0x000000080b047224 */ /* 0x004fe400078e02ff */
[----:B------:R-:W-:-:S03]  /*11de0*/  IMAD.MOV.U32 R11, RZ, RZ, 0x181f ;  /* 0x0000181fff0b7424 */ /* 0x000fc600078e00ff */
[----:B------:R-:W-:-:S13]  /*11df0*/  ISETP.GE.AND P1, PT, R3, R4, PT ;  /* 0x000000040300720c */ /* 0x000fda0003f26270 */
[----:B-----5:R-:W-:Y:S05]  /*11e00*/  WARPSYNC.COLLECTIVE R15, `(.L_x_535) ;  /* 0x000000000f087348 */ /* 0x020fea0003c00000 */
[----:B------:R0:W1:Y:S02]  /*11e10*/  SHFL.IDX P6, R14, R13, R12, R11 ;  /* 0x0000000c0d0e7389 */ /* 0x00006400000c000b */
[----:B01---5:R-:W-:Y:S01]  /*11e20*/  ENDCOLLECTIVE ;  /* 0x000000000000791b */ /* 0x023fe20003800000 */
.L_x_535:
[----:B------:R-:W-:Y:S02]  /*11e30*/  IMAD.MOV.U32 R13, RZ, RZ, R0 ;  /* 0x000000ffff0d7224 */ /* 0x000fe400078e0000 */
[----:B------:R-:W-:-:S07]  /*11e40*/  IMAD.MOV.U32 R6, RZ, RZ, R14 ;  /* 0x000000ffff067224 */ /* 0x000fce00078e000e */
[----:B------:R-:W-:Y:S05]  /*11e50*/  WARPSYNC.COLLECTIVE R15, `(.L_x_536) ;  /* 0x000000000f087348 */ /* 0x000fea0003c00000 */
[----:B------:R0:W1:Y:S02]  /*11e60*/  SHFL.IDX P6, R14, R13, R12, R11 ;  /* 0x0000000c0d0e7389 */ /* 0x00006400000c000b */
[----:B01----:R-:W-:Y:S01]  /*11e70*/  ENDCOLLECTIVE ;  /* 0x000000000000791b */ /* 0x003fe20003800000 */
.L_x_536:
[----:B------:R-:W-:Y:S02]  /*11e80*/  IMAD.MOV.U32 R13, RZ, RZ, R2 ;  /* 0x000000ffff0d7224 */ /* 0x000fe400078e0002 */
[----:B------:R-:W-:Y:S02]  /*11e90*/  IMAD.MOV.U32 R12, RZ, RZ, 0x1 ;  /* 0x00000001ff0c7424 */ /* 0x000fe400078e00ff */
[----:B------:R-:W-:-:S07]  /*11ea0*/  IMAD.MOV.U32 R7, RZ, RZ, R14 ;  /* 0x000000ffff077224 */ /* 0x000fce00078e000e */
[----:B------:R-:W-:Y:S05]  /*11eb0*/  WARPSYNC.COLLECTIVE R15, `(.L_x_537) ;  /* 0x000000000f087348 */ /* 0x000fea0003c00000 */
[----:B------:R0:W1:Y:S02]  /*11ec0*/  SHFL.IDX P6, R14, R13, R12, R11 ;  /* 0x0000000c0d0e7389 */ /* 0x00006400000c000b */
[----:B01----:R-:W-:Y:S01]  /*11ed0*/  ENDCOLLECTIVE ;  /* 0x000000000000791b */ /* 0x003fe20003800000 */
.L_x_537:
[----:B------:R-:W-:-:S05]  /*11ee0*/  @!P1 LEA R7, P2, R10, R7, 0x1 ;  /* 0x000000070a079211 */ /* 0x000fca00078408ff */
[----:B------:R-:W-:-:S05]  /*11ef0*/  @!P1 IMAD.X R6, RZ, RZ, R6, P2 ;  /* 0x000000ffff069224 */ /* 0x000fca00010e0606 */
[----:B------:R-:W-:Y:S01]  /*11f00*/  @!P1 LOP3.LUT R7, R7, R6, RZ, 0x3c, !PT ;  /* 0x0000000607079212 */ /* 0x000fe200078e3cff */
[----:B------:R-:W-:-:S03]  /*11f10*/  IMAD.MOV.U32 R13, RZ, RZ, R0 ;  /* 0x000000ffff0d7224 */ /* 0x000fc600078e0000 */
[----:B------:R-:W-:-:S04]  /*11f20*/  @!P1 LOP3.LUT R6, R7, R6, RZ, 0x3c, !PT ;  /* 0x0000000607069212 */ /* 0x000fc800078e3cff */
[----:B------:R-:W-:-:S05]  /*11f30*/  @!P1 LOP3.LUT R7, R7, R6, RZ, 0x3c, !PT ;  /* 0x0000000607079212 */ /* 0x000fca00078e3cff */
[----:B------:R-:W-:Y:S01]  /*11f40*/  @!PT LDS RZ, [RZ] ;  /* 0x00000000fffff984 */ /* 0x000fe20000000800 */
[----:B------:R-:W-:Y:S01]  /*11f50*/  @!PT LDS RZ, [RZ] ;  /* 0x00000000fffff984 */ /* 0x000fe20000000800 */
[----:B------:R-:W-:Y:S01]  /*11f60*/  @!PT LDS RZ, [RZ] ;  /* 0x00000000fffff984 */ /* 0x000fe20000000800 */
[----:B------:R0:W-:Y:S01]  /*11f70*/  @!P1 LDGSTS.E.BYPASS.LTC128B.128 [R9+0x18400], desc[UR40][R6.64], !P0 ;  /* 0x1840000006099fae */ /* 0x0001e2000c101d68 */
[----:B------:R-:W-:Y:S01]  /*11f80*/  ISETP.GE.AND P1, PT, R5, R4, PT ;  /* 0x000000040500720c */ /* 0x000fe20003f26270 */
[----:B0-----:R-:W-:-:S12]  /*11f90*/  IMAD.MOV.U32 R6, RZ, RZ, R14 ;  /* 0x000000ffff067224 */ /* 0x001fd800078e000e */
[----:B------:R-:W-:Y:S05]  /*11fa0*/  WARPSYNC.COLLECTIVE R15, `(.L_x_538) ;  /* 0x000000000f087348 */ /* 0x000fea0003c00000 */
[----:B------:R0:W1:Y:S02]  /*11fb0*/  SHFL.IDX P6, R14, R13, R12, R11 ;  /* 0x0000000c0d0e7389 */ /* 0x00006400000c000b */
[----:B01----:R-:W-:Y:S01]  /*11fc0*/  ENDCOLLECTIVE ;  /* 0x000000000000791b */ /* 0x003fe20003800000 */
.L_x_538:
[----:B------:R-:W-:Y:S02]  /*11fd0*/  IMAD.MOV.U32 R13, RZ, RZ, R2 ;  /* 0x000000ffff0d7224 */ /* 0x000fe400078e0002 */
[----:B------:R-:W-:Y:S02]  /*11fe0*/  IMAD.MOV.U32 R12, RZ, RZ, 0x2 ;  /* 0x00000002ff0c7424 */ /* 0x000fe400078e00ff */
[----:B------:R-:W-:-:S07]  /*11ff0*/  IMAD.MOV.U32 R5, RZ, RZ, R14 ;  /* 0x000000ffff057224 */ /* 0x000fce00078e000e */
[----:B------:R-:W-:Y:S05]  /*12000*/  WARPSYNC.COLLECTIVE R15, `(.L_x_539) ;  /* 0x000000000f087348 */ /* 0x000fea0003c00000 */
[----:B------:R0:W1:Y:S02]  /*12010*/  SHFL.IDX P6, R14, R13, R12, R11 ;  /* 0x0000000c0d0e7389 */ /* 0x00006400000c000b */
[----:B01----:R-:W-:Y:S01]  /*12020*/  ENDCOLLECTIVE ;  /* 0x000000000000791b */ /* 0x003fe20003800000 */
.L_x_539:
[----:B------:R-:W-:-:S05]  /*12030*/  @!P1 LEA R5, P2, R10, R5, 0x1 ;  /* 0x000000050a059211 */ /* 0x000fca00078408ff */
[----:B------:R-:W-:-:S04]  /*12040*/  @!P1 IMAD.X R6, RZ, RZ, R6, P2 ;  /* 0x000000ffff069224 */ /* 0x000fc800010e0606 */
[----:B------:R-:W-:Y:S02]  /*12050*/  @!P1 IMAD.MOV.U32 R7, RZ, RZ, R6 ;  /* 0x000000ffff079224 */ /* 0x000fe400078e0006 */
[----:B------:R-:W-:Y:S02]  /*12060*/  @!P1 IMAD.MOV.U32 R6, RZ, RZ, R5 ;  /* 0x000000ffff069224 */ /* 0x000fe400078e0005 */
[----:B------:R-:W-:Y:S02]  /*12070*/  IMAD.MOV.U32 R13, RZ, RZ, R0 ;  /* 0x000000ffff0d7224 */ /* 0x000fe400078e0000 */
[----:B------:R-:W-:Y:S01]  /*12080*/  VIADD R5, R3, 0x20 ;  /* 0x0000002003057836 */ /* 0x000fe20000000000 */
[----:B------:R-:W-:Y:S01]  /*12090*/  @!PT LDS RZ, [RZ] ;  /* 0x00000000fffff984 */ /* 0x000fe20000000800 */
[----:B------:R-:W-:Y:S01]  /*120a0*/  @!PT LDS RZ, [RZ] ;  /* 0x00000000fffff984 */ /* 0x000fe20000000800 */
[----:B------:R-:W-:Y:S01]  /*120b0*/  @!PT LDS RZ, [RZ] ;  /* 0x00000000fffff984 */ /* 0x000fe20000000800 */
[----:B------:R0:W-:Y:S04]  /*120c0*/  @!P1 LDGSTS.E.BYPASS.LTC128B.128 [R9+0x18c00], desc[UR40][R6.64], !P0 ;  /* 0x18c0000006099fae */ /* 0x0001e8000c101d68 */
[----:B------:R-:W-:Y:S01]  /*120d0*/  ISETP.GE.AND P1, PT, R5, R4, PT ;  /* 0x000000040500720c */ /* 0x000fe20003f26270 */
[----:B0-----:R-:W-:-:S12]  /*120e0*/  IMAD.MOV.U32 R6, RZ, RZ, R14 ;  /* 0x000000ffff067224 */ /* 0x001fd800078e000e */
[----:B------:R-:W-:Y:S05]  /*120f0*/  WARPSYNC.COLLECTIVE R15, `(.L_x_540) ;  /* 0x000000000f087348 */ /* 0x000fea0003c00000 */
[----:B------:R0:W1:Y:S02]  /*12100*/  SHFL.IDX P6, R14, R13, R12, R11 ;  /* 0x0000000c0d0e7389 */ /* 0x00006400000c000b */
[----:B01----:R-:W-:Y:S01]  /*12110*/  ENDCOLLECTIVE ;  /* 0x000000000000791b */ /* 0x003fe20003800000 */
.L_x_540:
[----:B------:R-:W-:Y:S02]  /*12120*/  IMAD.MOV.U32 R13, RZ, RZ, R2 ;  /* 0x000000ffff0d7224 */ /* 0x000fe400078e0002 */
[----:B------:R-:W-:Y:S02]  /*12130*/  IMAD.MOV.U32 R12, RZ, RZ, 0x3 ;  /* 0x00000003ff0c7424 */ /* 0x000fe400078e00ff */
[----:B------:R-:W-:-:S07]  /*12140*/  IMAD.MOV.U32 R5, RZ, RZ, R14 ;  /* 0x000000ffff057224 */ /* 0x000fce00078e000e */
[----:B------:R-:W-:Y:S05]  /*12150*/  WARPSYNC.COLLECTIVE R15, `(.L_x_541) ;  /* 0x000000000f087348 */ /* 0x000fea0003c00000 */
[----:B------:R0:W1:Y:S02]  /*12160*/  SHFL.IDX P6, R14, R13, R12, R11 ;  /* 0x0000000c0d0e7389 */ /* 0x00006400000c000b */
[----:B01----:R-:W-:Y:S01]  /*12170*/  ENDCOLLECTIVE ;  /* 0x000000000000791b */ /* 0x003fe20003800000 */
.L_x_541:
        /* <DEDUP_REMOVED lines=15> */
.L_x_542:
[----:B------:R-:W-:Y:S02]  /*12270*/  IMAD.MOV.U32 R13, RZ, RZ, R2 ;  /* 0x000000ffff0d7224 */ /* 0x000fe400078e0002 */
[----:B------:R-:W-:Y:S02]  /*12280*/  IMAD.MOV.U32 R12, RZ, RZ, 0x4 ;  /* 0x00000004ff0c7424 */ /* 0x000fe400078e00ff */
[----:B------:R-:W-:-:S07]  /*12290*/  IMAD.MOV.U32 R5, RZ, RZ, R14 ;  /* 0x000000ffff057224 */ /* 0x000fce00078e000e */
[----:B------:R-:W-:Y:S05]  /*122a0*/  WARPSYNC.COLLECTIVE R15, `(.L_x_543) ;  /* 0x000000000f087348 */ /* 0x000fea0003c00000 */
[----:B------:R0:W1:Y:S02]  /*122b0*/  SHFL.IDX P6, R14, R13, R12, R11 ;  /* 0x0000000c0d0e7389 */ /* 0x00006400000c000b */
[----:B01----:R-:W-:Y:S01]  /*122c0*/  ENDCOLLECTIVE ;  /* 0x000000000000791b */ /* 0x003fe20003800000 */
.L_x_543:
        /* <DEDUP_REMOVED lines=15> */
.L_x_544:
[----:B------:R-:W-:Y:S02]  /*123c0*/  IMAD.MOV.U32 R13, RZ, RZ, R2 ;  /* 0x000000ffff0d7224 */ /* 0x000fe400078e0002 */
[----:B------:R-:W-:Y:S02]  /*123d0*/  IMAD.MOV.U32 R12, RZ, RZ, 0x5 ;  /* 0x00000005ff0c7424 */ /* 0x000fe400078e00ff */
[----:B------:R-:W-:-:S07]  /*123e0*/  IMAD.MOV.U32 R5, RZ, RZ, R14 ;  /* 0x000000ffff057224 */ /* 0x000fce00078e000e */
[----:B------:R-:W-:Y:S05]  /*123f0*/  WARPSYNC.COLLECTIVE R15, `(.L_x_545) ;  /* 0x000000000f087348 */ /* 0x000fea0003c00000 */
[----:B------:R0:W1:Y:S02]  /*12400*/  SHFL.IDX P6, R14, R13, R12, R11 ;  /* 0x0000000c0d0e7389 */ /* 0x00006400000c000b */
[----:B01----:R-:W-:Y:S01]  /*12410*/  ENDCOLLECTIVE ;  /* 0x000000000000791b */ /* 0x003fe20003800000 */
.L_x_545:
        /* <DEDUP_REMOVED lines=15> */
.L_x_546:
[----:B------:R-:W-:Y:S02]  /*12510*/  IMAD.MOV.U32 R13, RZ, RZ, R2 ;  /* 0x000000ffff0d7224 */ /* 0x000fe400078e0002 */
[----:B------:R-:W-:Y:S02]  /*12520*/  IMAD.MOV.U32 R12, RZ, RZ, 0x6 ;  /* 0x00000006ff0c7424 */ /* 0x000fe400078e00ff */
[----:B------:R-:W-:-:S07]  /*12530*/  IMAD.MOV.U32 R5, RZ, RZ, R14 ;  /* 0x000000ffff057224 */ /* 0x000fce00078e000e */
[----:B------:R-:W-:Y:S05]  /*12540*/  WARPSYNC.COLLECTIVE R15, `(.L_x_547) ;  /* 0x000000000f087348 */ /* 0x000fea0003c00000 */
[----:B------:R0:W1:Y:S02]  /*12550*/  SHFL.IDX P6, R14, R13, R12, R11 ;  /* 0x0000000c0d0e7389 */ /* 0x00006400000c000b */
[----:B01----:R-:W-:Y:S01]  /*12560*/  ENDCOLLECTIVE ;  /* 0x000000000000791b */ /* 0x003fe20003800000 */
.L_x_547:
[----:B------:R-:W-:-:S05]  /*12570*/  @!P1 LEA R5, P2, R10, R5, 0x1 ;  /* 0x000000050a059211 */ /* 0x000fca00078408ff */
[----:B------:R-:W-:-:S04]  /*12580*/  @!P1 IMAD.X R6, RZ, RZ, R6, P2 ;  /* 0x000000ffff069224 */ /* 0x000fc800010e0606 */
[----:B------:R-:W-:Y:S02]  /*12590*/  @!P1 IMAD.MOV.U32 R7, RZ, RZ, R6 ;  /* 0x000000ffff079224 */ /* 0x000fe400078e0006 */
[----:B------:R-:W-:Y:S02]  /*125a0*/  @!P1 IMAD.MOV.U32 R6, RZ, RZ, R5 ;  /* 0x000000ffff069224 */ /* 0x000fe400078e0005 */
[----:B------:R-:W-:-:S03]  /*125b0*/  IMAD.MOV.U32 R13, RZ, RZ, R0 ;  /* 0x000000ffff0d7224 */ /* 0x000fc600078e0000 */
[----:B------:R-:W-:Y:S01]  /*125c0*/  @!PT LDS RZ, [RZ] ;  /* 0x00000000fffff984 */ /* 0x000fe20000000800 */
[----:B------:R-:W-:Y:S01]  /*125d0*/  @!PT LDS RZ, [RZ] ;  /* 0x00000000fffff984 */ /* 0x000fe20000000800 */
[----:B------:R-:W-:Y:S01]  /*125e0*/  @!PT LDS RZ, [RZ] ;  /* 0x00000000fffff984 */ /* 0x000fe20000000800 */
[----:B------:R0:W-:Y:S02]  /*125f0*/  @!P1 LDGSTS.E.BYPASS.LTC128B.128 [R9+0x1ac00], desc[UR40][R6.64], !P0 ;  /* 0x1ac0000006099fae */ /* 0x0001e4000c101d68 */
[----:B0-----:R-:W-:-:S07]  /*12600*/  IMAD.MOV.U32 R6, RZ, RZ, R14 ;  /* 0x000000ffff067224 */ /* 0x001fce00078e000e */
[----:B------:R-:W-:Y:S05]  /*12610*/  WARPSYNC.COLLECTIVE R15, `(.L_x_548) ;  /* 0x000000000f087348 */ /* 0x000fea0003c00000 */
[----:B------:R0:W1:Y:S02]  /*12620*/  SHFL.IDX P6, R14, R13, R12, R11 ;  /* 0x0000000c0d0e7389 */ /* 0x00006400000c000b */
[----:B01----:R-:W-:Y:S01]  /*12630*/  ENDCOLLECTIVE ;  /* 0x000000000000791b */ /* 0x003fe20003800000 */
.L_x_548:
[----:B------:R-:W-:-:S05]  /*12640*/  VIADD R7, R3, 0x60 ;  /* 0x0000006003077836 */ /* 0x000fca0000000000 */
[----:B------:R-:W-:Y:S01]  /*12650*/  ISETP.GE.AND P1, PT, R7, R4, PT ;  /* 0x000000040700720c */ /* 0x000fe20003f26270 */
[----:B------:R-:W-:Y:S02]  /*12660*/  IMAD.MOV.U32 R13, RZ, RZ, R2 ;  /* 0x000000ffff0d7224 */ /* 0x000fe400078e0002 */
[----:B------:R-:W-:Y:S02]  /*12670*/  IMAD.MOV.U32 R12, RZ, RZ, 0x7 ;  /* 0x00000007ff0c7424 */ /* 0x000fe400078e00ff */
[----:B------:R-:W-:-:S08]  /*12680*/  IMAD.MOV.U32 R5, RZ, RZ, R14 ;  /* 0x000000ffff057224 */ /* 0x000fd000078e000e */
[----:B------:R-:W-:Y:S05]  /*12690*/  WARPSYNC.COLLECTIVE R15, `(.L_x_549) ;  /* 0x000000000f087348 */ /* 0x000fea0003c00000 */
[----:B------:R0:W1:Y:S02]  /*126a0*/  SHFL.IDX P6, R14, R13, R12, R11 ;  /* 0x0000000c0d0e7389 */ /* 0x00006400000c000b */
[----:B01----:R-:W-:Y:S01]  /*126b0*/  ENDCOLLECTIVE ;  /* 0x000000000000791b */ /* 0x003fe20003800000 */
.L_x_549:
[----:B------:R-:W-:-:S05]  /*126c0*/  @!P1 LEA R5, P2, R10, R5, 0x1 ;  /* 0x000000050a059211 */ /* 0x000fca00078408ff */
[----:B------:R-:W-:-:S04]  /*126d0*/  @!P1 IMAD.X R6, RZ, RZ, R6, P2 ;  /* 0x000000ffff069224 */ /* 0x000fc800010e0606 */
[----:B------:R-:W-:Y:S02]  /*126e0*/  @!P1 IMAD.MOV.U32 R7, RZ, RZ, R6 ;  /* 0x000000ffff079224 */ /* 0x000fe400078e0006 */
[----:B------:R-:W-:Y:S02]  /*126f0*/  IMAD.MOV.U32 R13, RZ, RZ, R0 ;  /* 0x000000ffff0d7224 */ /* 0x000fe400078e0000 */
[----:B------:R-:W-:-:S05]  /*12700*/  @!P1 IMAD.MOV.U32 R6, RZ, RZ, R5 ;  /* 0x000000ffff069224 */ /* 0x000fca00078e0005 */
[----:B------:R-:W-:Y:S01]  /*12710*/  @!PT LDS RZ, [RZ] ;  /* 0x00000000fffff984 */ /* 0x000fe20000000800 */
[----:B------:R-:W-:Y:S01]  /*12720*/  @!PT LDS RZ, [RZ] ;  /* 0x00000000fffff984 */ /* 0x000fe20000000800 */
[----:B------:R-:W-:Y:S01]  /*12730*/  @!PT LDS RZ, [RZ] ;  /* 0x00000000fffff984 */ /* 0x000fe20000000800 */
[----:B------:R0:W-:Y:S01]  /*12740*/  @!P1 LDGSTS.E.BYPASS.LTC128B.128 [R9+0x1b400], desc[UR40][R6.64], !P0 ;  /* 0x1b40000006099fae */ /* 0x0001e2000c101d68 */
[----:B------:R-:W-:-:S07]  /*12750*/  IMAD.MOV.U32 R5, RZ, RZ, R14 ;  /* 0x000000ffff057224 */ /* 0x000fce00078e000e */
[----:B0-----:R-:W-:Y:S05]  /*12760*/  WARPSYNC.COLLECTIVE R15, `(.L_x_550) ;  /* 0x000000000f087348 */ /* 0x001fea0003c00000 */
[----:B------:R1:W2:Y:S02]  /*12770*/  SHFL.IDX P6, R14, R13, R12, R11 ;  /* 0x0000000c0d0e7389 */ /* 0x0002a400000c000b */
[----:B012---:R-:W-:Y:S01]  /*12780*/  ENDCOLLECTIVE ;  /* 0x000000000000791b */ /* 0x007fe20003800000 */
.L_x_550:
[----:B------:R-:W-:Y:S01]  /*12790*/  IMAD.MOV.U32 R0, RZ, RZ, R14 ;  /* 0x000000ffff007224 */ /* 0x000fe200078e000e */
[----:B------:R-:W-:Y:S06]  /*127a0*/  BRA `(.L_x_551) ;  /* 0xffffffb800147947 */ /* 0x000fec000383ffff */
.L_x_437:
[----:B0-----:R0:W1:Y:S02]  /*127b0*/  SYNCS.PHASECHK.TRANS64.TRYWAIT P0, [R18+URZ+0x22820], R0 ;  /* 0x02282000120075a7 */ /* 0x001064000800017f */
[----:B-1----:R-:W-:Y:S05]  /*127c0*/  @!P0 NANOSLEEP.SYNCS 0x989680 ;  /* 0x009896800000895d */ /* 0x002fea0003900000 */
[----:B------:R-:W1:Y:S02]  /*127d0*/  @!P0 SYNCS.PHASECHK.TRANS64 P0, [R18+URZ+0x22820], R0 ;  /* 0x02282000120085a7 */ /* 0x000e64000800007f */
[----:B-1----:R-:W-:Y:S05]  /*127e0*/  @!P0 BRA `(.L_x_437) ;  /* 0xfffffffc00f08947 */ /* 0x002fea000383ffff */
[----:B------:R-:W-:Y:S05]  /*127f0*/  BRA `(.L_x_552) ;  /* 0xffffffb800707947 */ /* 0x000fea000383ffff */
.L_x_441:
[----:B0-----:R0:W1:Y:S02]  /*12800*/  SYNCS.PHASECHK.TRANS64.TRYWAIT P0, [R2+URZ+0x22860], R0 ;  /* 0x02286000020075a7 */ /* 0x001064000800017f */
[----:B-1----:R-:W-:Y:S05]  /*12810*/  @!P0 NANOSLEEP.SYNCS 0x989680 ;  /* 0x009896800000895d */ /* 0x002fea0003900000 */
[----:B------:R-:W1:Y:S02]  /*12820*/  @!P0 SYNCS.PHASECHK.TRANS64 P0, [R2+URZ+0x22860], R0 ;  /* 0x02286000020085a7 */ /* 0x000e64000800007f */
[----:B-1----:R-:W-:Y:S05]  /*12830*/  @!P0 BRA `(.L_x_441) ;  /* 0xfffffffc00f08947 */ /* 0x002fea000383ffff */
[----:B------:R-:W-:Y:S05]  /*12840*/  BRA `(.L_x_553) ;  /* 0xffffffb800947947 */ /* 0x000fea000383ffff */
.L_x_456:
[----:B--2---:R2:W3:Y:S02]  /*12850*/  SYNCS.PHASECHK.TRANS64.TRYWAIT P0, [R3+URZ+0x22840], R2 ;  /* 0x02284002030075a7 */ /* 0x0044e4000800017f */
[----:B---3--:R-:W-:Y:S05]  /*12860*/  @!P0 NANOSLEEP.SYNCS 0x989680 ;  /* 0x009896800000895d */ /* 0x008fea0003900000 */
[----:B------:R-:W3:Y:S02]  /*12870*/  @!P0 SYNCS.PHASECHK.TRANS64 P0, [R3+URZ+0x22840], R2 ;  /* 0x02284002030085a7 */ /* 0x000ee4000800007f */
[----:B---3--:R-:W-:Y:S05]  /*12880*/  @!P0 BRA `(.L_x_456) ;  /* 0xfffffffc00f08947 */ /* 0x008fea000383ffff */
[----:B------:R-:W-:Y:S05]  /*12890*/  BRA `(.L_x_554) ;  /* 0xffffffc000b47947 */ /* 0x000fea000383ffff */
.L_x_461:
[----:B0-----:R0:W1:Y:S02]  /*128a0*/  SYNCS.PHASECHK.TRANS64.TRYWAIT P0, [R3+URZ+0x22860], R2 ;  /* 0x02286002030075a7 */ /* 0x001064000800017f */
[----:B-1----:R-:W-:Y:S05]  /*128b0*/  @!P0 NANOSLEEP.SYNCS 0x989680 ;  /* 0x009896800000895d */ /* 0x002fea0003900000 */
[----:B------:R-:W1:Y:S02]  /*128c0*/  @!P0 SYNCS.PHASECHK.TRANS64 P0, [R3+URZ+0x22860], R2 ;  /* 0x02286002030085a7 */ /* 0x000e64000800007f */
[----:B-1----:R-:W-:Y:S05]  /*128d0*/  @!P0 BRA `(.L_x_461) ;  /* 0xfffffffc00f08947 */ /* 0x002fea000383ffff */
[----:B------:R-:W-:Y:S05]  /*128e0*/  BRA `(.L_x_555) ;  /* 0xffffffc400307947 */ /* 0x000fea000383ffff */
.L_x_472:
[----:B-1----:R1:W2:Y:S02]  /*128f0*/  SYNCS.PHASECHK.TRANS64.TRYWAIT P0, [R4+URZ+0x22840], R2 ;  /* 0x02284002040075a7 */ /* 0x0022a4000800017f */
[----:B--2---:R-:W-:Y:S05]  /*12900*/  @!P0 NANOSLEEP.SYNCS 0x989680 ;  /* 0x009896800000895d */ /* 0x004fea0003900000 */
[----:B------:R-:W2:Y:S02]  /*12910*/  @!P0 SYNCS.PHASECHK.TRANS64 P0, [R4+URZ+0x22840], R2 ;  /* 0x02284002040085a7 */ /* 0x000ea4000800007f */
[----:B--2---:R-:W-:Y:S05]  /*12920*/  @!P0 BRA `(.L_x_472) ;  /* 0xfffffffc00f08947 */ /* 0x004fea000383ffff */
[----:B------:R-:W-:Y:S05]  /*12930*/  BRA `(.L_x_556) ;  /* 0xffffffcc001c7947 */ /* 0x000fea000383ffff */
.L_x_477:
[----:B0-----:R0:W2:Y:S02]  /*12940*/  SYNCS.PHASECHK.TRANS64.TRYWAIT P0, [R4+URZ+0x22860], R2 ;  /* 0x02286002040075a7 */ /* 0x0010a4000800017f */
[----:B--2---:R-:W-:Y:S05]  /*12950*/  @!P0 NANOSLEEP.SYNCS 0x989680 ;  /* 0x009896800000895d */ /* 0x004fea0003900000 */
[----:B------:R-:W2:Y:S02]  /*12960*/  @!P0 SYNCS.PHASECHK.TRANS64 P0, [R4+URZ+0x22860], R2 ;  /* 0x02286002040085a7 */ /* 0x000ea4000800007f */
[----:B--2---:R-:W-:Y:S05]  /*12970*/  @!P0 BRA `(.L_x_477) ;  /* 0xfffffffc00f08947 */ /* 0x004fea000383ffff */
[----:B------:R-:W-:Y:S05]  /*12980*/  BRA `(.L_x_557) ;  /* 0xffffffcc00987947 */ /* 0x000fea000383ffff */
.L_x_488:
[----:B--2---:R2:W3:Y:S02]  /*12990*/  SYNCS.PHASECHK.TRANS64.TRYWAIT P0, [R2+URZ+0x22840], R3 ;  /* 0x02284003020075a7 */ /* 0x0044e4000800017f */
[----:B---3--:R-:W-:Y:S05]  /*129a0*/  @!P0 NANOSLEEP.SYNCS 0x989680 ;  /* 0x009896800000895d */ /* 0x008fea0003900000 */
[----:B------:R-:W3:Y:S02]  /*129b0*/  @!P0 SYNCS.PHASECHK.TRANS64 P0, [R2+URZ+0x22840], R3 ;  /* 0x02284003020085a7 */ /* 0x000ee4000800007f */
[----:B---3--:R-:W-:Y:S05]  /*129c0*/  @!P0 BRA `(.L_x_488) ;  /* 0xfffffffc00f08947 */ /* 0x008fea000383ffff */
[----:B------:R-:W-:Y:S05]  /*129d0*/  BRA `(.L_x_558) ;  /* 0xffffffd400687947 */ /* 0x000fea000383ffff */
.L_x_493:
[----:B---3--:R3:W4:Y:S02]  /*129e0*/  SYNCS.PHASECHK.TRANS64.TRYWAIT P0, [R2+URZ+0x22860], R3 ;  /* 0x02286003020075a7 */ /* 0x008724000800017f */
[----:B----4-:R-:W-:Y:S05]  /*129f0*/  @!P0 NANOSLEEP.SYNCS 0x989680 ;  /* 0x009896800000895d */ /* 0x010fea0003900000 */
[----:B------:R-:W4:Y:S02]  /*12a00*/  @!P0 SYNCS.PHASECHK.TRANS64 P0, [R2+URZ+0x22860], R3 ;  /* 0x02286003020085a7 */ /* 0x000f24000800007f */
[----:B----4-:R-:W-:Y:S05]  /*12a10*/  @!P0 BRA `(.L_x_493) ;  /* 0xfffffffc00f08947 */ /* 0x010fea000383ffff */
[----:B------:R-:W-:Y:S05]  /*12a20*/  BRA `(.L_x_559) ;  /* 0xffffffd400e47947 */ /* 0x000fea000383ffff */
.L_x_505:
[----:B------:R-:W3:Y:S01]  /*12a30*/  LDL R3, [R1] ;  /* 0x0000000001037983 */ /* 0x000ee20000100800 */
[----:B------:R-:W-:Y:S01]  /*12a40*/  BSSY B0, `(.L_x_560) ;  /* 0x0000008000007945 */ /* 0x000fe20003800000 */
[----:B------:R-:W-:Y:S02]  /*12a50*/  IMAD.MOV.U32 R12, RZ, RZ, RZ ;  /* 0x000000ffff0c7224 */ /* 0x000fe400078e00ff */
[----:B0-----:R-:W-:Y:S02]  /*12a60*/  IMAD.MOV.U32 R11, RZ, RZ, 0x1f ;  /* 0x0000001fff0b7424 */ /* 0x001fe400078e00ff */
[----:B------:R-:W-:Y:S02]  /*12a70*/  IMAD.MOV.U32 R15, RZ, RZ, -0x1 ;  /* 0xffffffffff0f7424 */ /* 0x000fe400078e00ff */
[----:B---3--:R-:W-:-:S07]  /*12a80*/  IMAD.MOV.U32 R13, RZ, RZ, R3 ;  /* 0x000000ffff0d7224 */ /* 0x008fce00078e0003 */
[----:B-12---:R-:W-:Y:S05]  /*12a90*/  WARPSYNC.COLLECTIVE R15, `(.L_x_561) ;  /* 0x000000000f087348 */ /* 0x006fea0003c00000 */
[----:B------:R0:W3:Y:S02]  /*12aa0*/  SHFL.IDX P6, R14, R13, R12, R11 ;  /* 0x0000000c0d0e7389 */ /* 0x0000e400000c000b */
[----:B0123--:R-:W-:Y:S01]  /*12ab0*/  ENDCOLLECTIVE ;  /* 0x000000000000791b */ /* 0x00ffe20003800000 */
.L_x_561:
[----:B------:R-:W-:Y:S05]  /*12ac0*/  BSYNC B0 ;  /* 0x0000000000007941 */ /* 0x000fea0003800000 */
.L_x_560:
[----:B------:R0:W5:Y:S01]  /*12ad0*/  LDL R2, [R1+0xc] ;  /* 0x00000c0001027983 */ /* 0x0001620000100800 */
[----:B------:R-:W-:Y:S02]  /*12ae0*/  IMAD.MOV.U32 R13, RZ, RZ, R3 ;  /* 0x000000ffff0d7224 */ /* 0x000fe400078e0003 */
[----:B------:R-:W-:Y:S02]  /*12af0*/  IMAD.MOV.U32 R12, RZ, RZ, 0x1 ;  /* 0x00000001ff0c7424 */ /* 0x000fe400078e00ff */
[----:B------:R-:W-:Y:S02]  /*12b00*/  IMAD.MOV.U32 R11, RZ, RZ, 0x1f ;  /* 0x0000001fff0b7424 */ /* 0x000fe400078e00ff */
[----:B------:R-:W-:Y:S02]  /*12b10*/  IMAD.MOV.U32 R15, RZ, RZ, -0x1 ;  /* 0xffffffffff0f7424 */ /* 0x000fe400078e00ff */
[----:B0-----:R-:W-:-:S07]  /*12b20*/  IMAD.MOV.U32 R0, RZ, RZ, R14 ;  /* 0x000000ffff007224 */ /* 0x001fce00078e000e */
[----:B-----5:R-:W-:Y:S05]  /*12b30*/  WARPSYNC.COLLECTIVE R15, `(.L_x_562) ;  /* 0x000000000f087348 */ /* 0x020fea0003c00000 */
[----:B------:R0:W1:Y:S02]  /*12b40*/  SHFL.IDX P6, R14, R13, R12, R11 ;  /* 0x0000000c0d0e7389 */ /* 0x00006400000c000b */
[----:B01---5:R-:W-:Y:S01]  /*12b50*/  ENDCOLLECTIVE ;  /* 0x000000000000791b */ /* 0x023fe20003800000 */
.L_x_562:
[----:B------:R-:W-:Y:S01]  /*12b60*/  ULDC UR4, c[0x0][0xc3c] ;  /* 0x00030f0000047ab9 */ /* 0x000fe20000000800 */
[----:B------:R-:W-:Y:S02]  /*12b70*/  IMAD.IADD R7, R2, 0x1, R16 ;  /* 0x0000000102077824 */ /* 0x000fe400078e0210 */
[----:B------:R-:W-:Y:S02]  /*12b80*/  IMAD.MOV.U32 R11, RZ, RZ, RZ ;  /* 0x000000ffff0b7224 */ /* 0x000fe400078e00ff */
[----:B------:R-:W-:Y:S01]  /*12b90*/  IMAD.MOV.U32 R8, RZ, RZ, R14 ;  /* 0x000000ffff087224 */ /* 0x000fe200078e000e */
[----:B------:R-:W-:-:S13]  /*12ba0*/  ISETP.GE.OR P1, PT, R7, UR4, !P0 ;  /* 0x0000000407007c0c */ /* 0x000fda000c726670 */
[----:B------:R-:W0:Y:S08]  /*12bb0*/  @!P1 LDC.64 R2, c[0x0][0xc80] ;  /* 0x00032000ff029b82 */ /* 0x000e300000000a00 */
[----:B------:R-:W1:Y:S01]  /*12bc0*/  @!P1 LDC.64 R4, c[0x0][0xc78] ;  /* 0x00031e00ff049b82 */ /* 0x000e620000000a00 */
[----:B0-----:R-:W-:-:S05]  /*12bd0*/  @!P1 IMAD.WIDE R2, R7, 0x4, R2 ;  /* 0x0000000407029825 */ /* 0x001fca00078e0202 */
[----:B------:R1:W2:Y:S02]  /*12be0*/  @!P1 LDG.E R6, desc[UR40][R2.64] ;  /* 0x0000002802069981 */ /* 0x0002a4000c1e1900 */
[----:B-1----:R-:W-:-:S05]  /*12bf0*/  @!P1 IMAD.WIDE R2, R7, 0x4, R4 ;  /* 0x0000000407029825 */ /* 0x002fca00078e0204 */
[----:B------:R-:W3:Y:S01]  /*12c00*/  @!P1 LDG.E R4, desc[UR40][R2.64] ;  /* 0x0000002802049981 */ /* 0x000ee2000c1e1900 */
[----:B------:R-:W-:Y:S01]  /*12c10*/  IMAD.MOV.U32 R5, RZ, RZ, RZ ;  /* 0x000000ffff057224 */ /* 0x000fe200078e00ff */
[C---:B------:R-:W-:Y:S02]  /*12c20*/  ISETP.GE.U32.AND P2, PT, R16.reuse, 0x2, PT ;  /* 0x000000021000780c */ /* 0x040fe40003f46070 */
[C---:B------:R-:W-:Y:S02]  /*12c30*/  ISETP.GE.U32.AND P3, PT, R16.reuse, 0x4, PT ;  /* 0x000000041000780c */ /* 0x040fe40003f66070 */
[C---:B------:R-:W-:Y:S02]  /*12c40*/  ISETP.GE.U32.AND P4, PT, R16.reuse, 0x8, PT ;  /* 0x000000081000780c */ /* 0x040fe40003f86070 */
[----:B------:R-:W-:Y:S01]  /*12c50*/  ISETP.GE.U32.AND P5, PT, R16, 0x10, PT ;  /* 0x000000101000780c */ /* 0x000fe20003fa6070 */
[----:B--2---:R-:W-:Y:S01]  /*12c60*/  @!P1 IMAD.MOV.U32 R5, RZ, RZ, R6 ;  /* 0x000000ffff059224 */ /* 0x004fe200078e0006 */
[----:B------:R-:W-:-:S02]  /*12c70*/  CS2R R6, SRZ ;  /* 0x0000000000067805 */ /* 0x000fc4000001ff00 */
[----:B---3--:R-:W-:Y:S01]  /*12c80*/  @!P1 IMAD.MOV.U32 R7, RZ, RZ, R4 ;  /* 0x000000ffff079224 */ /* 0x008fe200078e0004 */
[----:B------:R-:W-:-:S03]  /*12c90*/  ISETP.NE.AND P1, PT, R16, RZ, PT ;  /* 0x000000ff1000720c */ /* 0x000fc60003f25270 */
[----:B------:R-:W-:-:S04]  /*12ca0*/  IMAD R2, R7, R5, RZ ;  /* 0x0000000507027224 */ /* 0x000fc800078e02ff */
[----:B------:R-:W-:-:S07]  /*12cb0*/  IMAD.MOV.U32 R13, RZ, RZ, R2 ;  /* 0x000000ffff0d7224 */ /* 0x000fce00078e0002 */
[----:B------:R-:W-:Y:S05]  /*12cc0*/  WARPSYNC.COLLECTIVE R15, `(.L_x_563) ;  /* 0x000000000f087348 */ /* 0x000fea0003c00000 */
[----:B------:R0:W1:Y:S02]  /*12cd0*/  SHFL.UP P6, R14, R13, R12, R11 ;  /* 0x0400000c0d0e7389 */ /* 0x00006400000c000b */
[----:B01----:R-:W-:Y:S01]  /*12ce0*/  ENDCOLLECTIVE ;  /* 0x000000000000791b */ /* 0x003fe20003800000 */
.L_x_563:
[----:B------:R-:W-:Y:S01]  /*12cf0*/  IMAD.MOV.U32 R12, RZ, RZ, 0x2 ;  /* 0x00000002ff0c7424 */ /* 0x000fe200078e00ff */
[----:B------:R-:W-:-:S05]  /*12d00*/  SEL R3, R14, RZ, P1 ;  /* 0x000000ff0e037207 */ /* 0x000fca0000800000 */
[----:B------:R-:W-:-:S04]  /*12d10*/  IMAD.IADD R2, R2, 0x1, R3 ;  /* 0x0000000102027824 */ /* 0x000fc800078e0203 */
[----:B------:R-:W-:-:S07]  /*12d20*/  IMAD.MOV.U32 R13, RZ, RZ, R2 ;  /* 0x000000ffff0d7224 */ /* 0x000fce00078e0002 */
[----:B------:R-:W-:Y:S05]  /*12d30*/  WARPSYNC.COLLECTIVE R15, `(.L_x_564) ;  /* 0x000000000f087348 */ /* 0x000fea0003c00000 */
[----:B------:R0:W1:Y:S02]  /*12d40*/  SHFL.UP P6, R14, R13, R12, R11 ;  /* 0x0400000c0d0e7389 */ /* 0x00006400000c000b */
[----:B01----:R-:W-:Y:S01]  /*12d50*/  ENDCOLLECTIVE ;  /* 0x000000000000791b */ /* 0x003fe20003800000 */
.L_x_564:
[----:B------:R-:W-:Y:S01]  /*12d60*/  IMAD.MOV.U32 R12, RZ, RZ, 0x4 ;  /* 0x00000004ff0c7424 */ /* 0x000fe200078e00ff */
[----:B------:R-:W-:-:S05]  /*12d70*/  SEL R3, R14, RZ, P2 ;  /* 0x000000ff0e037207 */ /* 0x000fca0001000000 */
[----:B------:R-:W-:-:S04]  /*12d80*/  IMAD.IADD R2, R2, 0x1, R3 ;  /* 0x0000000102027824 */ /* 0x000fc800078e0203 */
[----:B------:R-:W-:-:S07]  /*12d90*/  IMAD.MOV.U32 R13, RZ, RZ, R2 ;  /* 0x000000ffff0d7224 */ /* 0x000fce00078e0002 */
[----:B------:R-:W-:Y:S05]  /*12da0*/  WARPSYNC.COLLECTIVE R15, `(.L_x_565) ;  /* 0x000000000f087348 */ /* 0x000fea0003c00000 */
[----:B------:R0:W1:Y:S02]  /*12db0*/  SHFL.UP P6, R14, R13, R12, R11 ;  /* 0x0400000c0d0e7389 */ /* 0x00006400000c000b */
[----:B01----:R-:W-:Y:S01]  /*12dc0*/  ENDCOLLECTIVE ;  /* 0x000000000000791b */ /* 0x003fe20003800000 */
.L_x_565:
[----:B------:R-:W-:Y:S01]  /*12dd0*/  IMAD.MOV.U32 R12, RZ, RZ, 0x8 ;  /* 0x00000008ff0c7424 */ /* 0x000fe200078e00ff */
[----:B------:R-:W-:-:S05]  /*12de0*/  SEL R3, R14, RZ, P3 ;  /* 0x000000ff0e037207 */ /* 0x000fca0001800000 */
[----:B------:R-:W-:-:S04]  /*12df0*/  IMAD.IADD R2, R2, 0x1, R3 ;  /* 0x0000000102027824 */ /* 0x000fc800078e0203 */
[----:B------:R-:W-:-:S07]  /*12e00*/  IMAD.MOV.U32 R13, RZ, RZ, R2 ;  /* 0x000000ffff0d7224 */ /* 0x000fce00078e0002 */
[----:B------:R-:W-:Y:S05]  /*12e10*/  WARPSYNC.COLLECTIVE R15, `(.L_x_566) ;  /* 0x000000000f087348 */ /* 0x000fea0003c00000 */
[----:B------:R0:W1:Y:S02]  /*12e20*/  SHFL.UP P6, R14, R13, R12, R11 ;  /* 0x0400000c0d0e7389 */ /* 0x00006400000c000b */
[----:B01----:R-:W-:Y:S01]  /*12e30*/  ENDCOLLECTIVE ;  /* 0x000000000000791b */ /* 0x003fe20003800000 */
.L_x_566:
[----:B------:R-:W-:Y:S01]  /*12e40*/  IMAD.MOV.U32 R12, RZ, RZ, 0x10 ;  /* 0x00000010ff0c7424 */ /* 0x000fe200078e00ff */
[----:B------:R-:W-:-:S05]  /*12e50*/  SEL R3, R14, RZ, P4 ;  /* 0x000000ff0e037207 */ /* 0x000fca0002000000 */
[----:B------:R-:W-:-:S04]  /*12e60*/  IMAD.IADD R2, R2, 0x1, R3 ;  /* 0x0000000102027824 */ /* 0x000fc800078e0203 */
[----:B------:R-:W-:-:S07]  /*12e70*/  IMAD.MOV.U32 R13, RZ, RZ, R2 ;  /* 0x000000ffff0d7224 */ /* 0x000fce00078e0002 */
[----:B------:R-:W-:Y:S05]  /*12e80*/  WARPSYNC.COLLECTIVE R15, `(.L_x_567) ;  /* 0x000000000f087348 */ /* 0x000fea0003c00000 */
[----:B------:R0:W1:Y:S02]  /*12e90*/  SHFL.UP P6, R14, R13, R12, R11 ;  /* 0x0400000c0d0e7389 */ /* 0x00006400000c000b */
[----:B01----:R-:W-:Y:S01]  /*12ea0*/  ENDCOLLECTIVE ;  /* 0x000000000000791b */ /* 0x003fe20003800000 */
.L_x_567:
[----:B------:R-:W-:Y:S02]  /*12eb0*/  IMAD.MOV.U32 R12, RZ, RZ, 0x1f ;  /* 0x0000001fff0c7424 */ /* 0x000fe400078e00ff */
[----:B------:R-:W-:Y:S01]  /*12ec0*/  IMAD.MOV.U32 R11, RZ, RZ, 0x1f ;  /* 0x0000001fff0b7424 */ /* 0x000fe200078e00ff */
[----:B------:R-:W-:-:S05]  /*12ed0*/  SEL R3, R14, RZ, P5 ;  /* 0x000000ff0e037207 */ /* 0x000fca0002800000 */
[----:B------:R-:W-:-:S04]  /*12ee0*/  IMAD.IADD R2, R2, 0x1, R3 ;  /* 0x0000000102027824 */ /* 0x000fc800078e0203 */
[----:B------:R-:W-:-:S07]  /*12ef0*/  IMAD.MOV.U32 R13, RZ, RZ, R2 ;  /* 0x000000ffff0d7224 */ /* 0x000fce00078e0002 */
[----:B------:R-:W-:Y:S05]  /*12f00*/  WARPSYNC.COLLECTIVE R15, `(.L_x_568) ;  /* 0x000000000f087348 */ /* 0x000fea0003c00000 */
[----:B------:R0:W1:Y:S02]  /*12f10*/  SHFL.IDX P6, R14, R13, R12, R11 ;  /* 0x0000000c0d0e7389 */ /* 0x00006400000c000b */
[----:B01----:R-:W-:Y:S01]  /*12f20*/  ENDCOLLECTIVE ;  /* 0x000000000000791b */ /* 0x003fe20003800000 */
.L_x_568:
[----:B------:R-:W-:Y:S05]  /*12f30*/  BRA `(.L_x_569) ;  /* 0xffffffdc00447947 */ /* 0x000fea000383ffff */
.L_x_508:
[----:B------:R-:W-:Y:S01]  /*12f40*/  BSSY B0, `(.L_x_570) ;  /* 0x0000008000007945 */ /* 0x000fe20003800000 */
[----:B------:R-:W-:Y:S02]  /*12f50*/  IMAD.MOV.U32 R13, RZ, RZ, R2 ;  /* 0x000000ffff0d7224 */ /* 0x000fe400078e0002 */
[----:B------:R-:W-:Y:S02]  /*12f60*/  IMAD.MOV.U32 R12, RZ, RZ, 0x1 ;  /* 0x00000001ff0c7424 */ /* 0x000fe400078e00ff */
[----:B------:R-:W-:Y:S02]  /*12f70*/  IMAD.MOV.U32 R11, RZ, RZ, RZ ;  /* 0x000000ffff0b7224 */ /* 0x000fe400078e00ff */
[----:B------:R-:W-:-:S07]  /*12f80*/  IMAD.MOV.U32 R15, RZ, RZ, -0x1 ;  /* 0xffffffffff0f7424 */ /* 0x000fce00078e00ff */
[----:B------:R-:W-:Y:S05]  /*12f90*/  WARPSYNC.COLLECTIVE R15, `(.L_x_571) ;  /* 0x000000000f087348 */ /* 0x000fea0003c00000 */
[----:B------:R0:W1:Y:S02]  /*12fa0*/  SHFL.UP P6, R14, R13, R12, R11 ;  /* 0x0400000c0d0e7389 */ /* 0x00006400000c000b */
[----:B01----:R-:W-:Y:S01]  /*12fb0*/  ENDCOLLECTIVE ;  /* 0x000000000000791b */ /* 0x003fe20003800000 */
.L_x_571:
[----:B------:R-:W-:Y:S05]  /*12fc0*/  BSYNC B0 ;  /* 0x0000000000007941 */ /* 0x000fea0003800000 */
.L_x_570:
[----:B------:R-:W-:Y:S01]  /*12fd0*/  SEL R3, R14, RZ, P1 ;  /* 0x000000ff0e037207 */ /* 0x000fe20000800000 */
[----:B------:R-:W-:Y:S02]  /*12fe0*/  IMAD.MOV.U32 R12, RZ, RZ, 0x2 ;  /* 0x00000002ff0c7424 */ /* 0x000fe400078e00ff */
[----:B------:R-:W-:Y:S02]  /*12ff0*/  IMAD.MOV.U32 R11, RZ, RZ, RZ ;  /* 0x000000ffff0b7224 */ /* 0x000fe400078e00ff */
[----:B------:R-:W-:Y:S02]  /*13000*/  IMAD.IADD R2, R2, 0x1, R3 ;  /* 0x0000000102027824 */ /* 0x000fe400078e0203 */
[----:B------:R-:W-:Y:S02]  /*13010*/  IMAD.MOV.U32 R15, RZ, RZ, -0x1 ;  /* 0xffffffffff0f7424 */ /* 0x000fe400078e00ff */
[----:B------:R-:W-:-:S07]  /*13020*/  IMAD.MOV.U32 R13, RZ, RZ, R2 ;  /* 0x000000ffff0d7224 */ /* 0x000fce00078e0002 */
[----:B------:R-:W-:Y:S05]  /*13030*/  WARPSYNC.COLLECTIVE R15, `(.L_x_572) ;  /* 0x000000000f087348 */ /* 0x000fea0003c00000 */
[----:B------:R0:W1:Y:S02]  /*13040*/  SHFL.UP P6, R14, R13, R12, R11 ;  /* 0x0400000c0d0e7389 */ /* 0x00006400000c000b */
[----:B01----:R-:W-:Y:S01]  /*13050*/  ENDCOLLECTIVE ;  /* 0x000000000000791b */ /* 0x003fe20003800000 */
.L_x_572:
[----:B------:R-:W-:Y:S01]  /*13060*/  IMAD.MOV.U32 R12, RZ, RZ, 0x4 ;  /* 0x00000004ff0c7424 */ /* 0x000fe200078e00ff */
[----:B------:R-:W-:-:S05]  /*13070*/  SEL R3, R14, RZ, P2 ;  /* 0x000000ff0e037207 */ /* 0x000fca0001000000 */
[----:B------:R-:W-:-:S04]  /*13080*/  IMAD.IADD R2, R2, 0x1, R3 ;  /* 0x0000000102027824 */ /* 0x000fc800078e0203 */
[----:B------:R-:W-:-:S07]  /*13090*/  IMAD.MOV.U32 R13, RZ, RZ, R2 ;  /* 0x000000ffff0d7224 */ /* 0x000fce00078e0002 */
[----:B------:R-:W-:Y:S05]  /*130a0*/  WARPSYNC.COLLECTIVE R15, `(.L_x_573) ;  /* 0x000000000f087348 */ /* 0x000fea0003c00000 */
[----:B------:R0:W1:Y:S02]  /*130b0*/  SHFL.UP P6, R14, R13, R12, R11 ;  /* 0x0400000c0d0e7389 */ /* 0x00006400000c000b */
[----:B01----:R-:W-:Y:S01]  /*130c0*/  ENDCOLLECTIVE ;  /* 0x000000000000791b */ /* 0x003fe20003800000 */
.L_x_573:
[----:B------:R-:W-:Y:S01]  /*130d0*/  IMAD.MOV.U32 R12, RZ, RZ, 0x8 ;  /* 0x00000008ff0c7424 */ /* 0x000fe200078e00ff */
[----:B------:R-:W-:-:S05]  /*130e0*/  SEL R3, R14, RZ, P3 ;  /* 0x000000ff0e037207 */ /* 0x000fca0001800000 */
[----:B------:R-:W-:-:S04]  /*130f0*/  IMAD.IADD R2, R2, 0x1, R3 ;  /* 0x0000000102027824 */ /* 0x000fc800078e0203 */
[----:B------:R-:W-:-:S07]  /*13100*/  IMAD.MOV.U32 R13, RZ, RZ, R2 ;  /* 0x000000ffff0d7224 */ /* 0x000fce00078e0002 */
[----:B------:R-:W-:Y:S05]  /*13110*/  WARPSYNC.COLLECTIVE R15, `(.L_x_574) ;  /* 0x000000000f087348 */ /* 0x000fea0003c00000 */
[----:B------:R0:W1:Y:S02]  /*13120*/  SHFL.UP P6, R14, R13, R12, R11 ;  /* 0x0400000c0d0e7389 */ /* 0x00006400000c000b */
[----:B01----:R-:W-:Y:S01]  /*13130*/  ENDCOLLECTIVE ;  /* 0x000000000000791b */ /* 0x003fe20003800000 */
.L_x_574:
[----:B------:R-:W-:Y:S01]  /*13140*/  IMAD.MOV.U32 R12, RZ, RZ, 0x10 ;  /* 0x00000010ff0c7424 */ /* 0x000fe200078e00ff */
[----:B------:R-:W-:-:S05]  /*13150*/  SEL R3, R14, RZ, P4 ;  /* 0x000000ff0e037207 */ /* 0x000fca0002000000 */
[----:B------:R-:W-:-:S04]  /*13160*/  IMAD.IADD R2, R2, 0x1, R3 ;  /* 0x0000000102027824 */ /* 0x000fc800078e0203 */
[----:B------:R-:W-:-:S07]  /*13170*/  IMAD.MOV.U32 R13, RZ, RZ, R2 ;  /* 0x000000ffff0d7224 */ /* 0x000fce00078e0002 */
[----:B------:R-:W-:Y:S05]  /*13180*/  WARPSYNC.COLLECTIVE R15, `(.L_x_575) ;  /* 0x000000000f087348 */ /* 0x000fea0003c00000 */
[----:B------:R0:W1:Y:S02]  /*13190*/  SHFL.UP P6, R14, R13, R12, R11 ;  /* 0x0400000c0d0e7389 */ /* 0x00006400000c000b */
[----:B01----:R-:W-:Y:S01]  /*131a0*/  ENDCOLLECTIVE ;  /* 0x000000000000791b */ /* 0x003fe20003800000 */
.L_x_575:
        /* <DEDUP_REMOVED lines=8> */
.L_x_576:
[----:B------:R-:W-:Y:S05]  /*13230*/  BRA `(.L_x_577) ;  /* 0xffffffdc00307947 */ /* 0x000fea000383ffff */
.L_x_510:
[----:B------:R-:W-:Y:S01]  /*13240*/  BSSY B0, `(.L_x_578) ;  /* 0x0000006000007945 */ /* 0x000fe20003800000 */
[----:B------:R-:W-:Y:S01]  /*13250*/  PLOP3.LUT P6, PT, P6, PT, PT, 0x8, 0x0 ;  /* 0x000000000000781c */ /* 0x000fe200037ce170 */
[----:B------:R-:W-:-:S12]  /*13260*/  IMAD.MOV.U32 R15, RZ, RZ, -0x1 ;  /* 0xffffffffff0f7424 */ /* 0x000fd800078e00ff */
[----:B0-----:R-:W-:Y:S05]  /*13270*/  WARPSYNC.COLLECTIVE R15, `(.L_x_579) ;  /* 0x000000000f087348 */ /* 0x001fea0003c00000 */
[----:B------:R-:W-:Y:S01]  /*13280*/  VOTE.ANY R14, PT, P6 ;  /* 0x00000000000e7806 */ /* 0x000fe200030e0100 */
[----:B0-----:R-:W-:Y:S06]  /*13290*/  ENDCOLLECTIVE ;  /* 0x000000000000791b */ /* 0x001fec0003800000 */
.L_x_579:
[----:B------:R-:W-:Y:S05]  /*132a0*/  BSYNC B0 ;  /* 0x0000000000007941 */ /* 0x000fea0003800000 */
.L_x_578:
[----:B------:R-:W-:Y:S02]  /*132b0*/  IMAD.MOV.U32 R8, RZ, RZ, R14 ;  /* 0x000000ffff087224 */ /* 0x000fe400078e000e */
[----:B------:R-:W-:Y:S02]  /*132c0*/  IMAD.MOV.U32 R13, RZ, RZ, R5 ;  /* 0x000000ffff0d7224 */ /* 0x000fe400078e0005 */
[----:B------:R-:W0:Y:S01]  /*132d0*/  POPC R4, R8 ;  /* 0x0000000800047309 */ /* 0x000e220000000000 */
[----:B------:R-:W-:Y:S02]  /*132e0*/  IMAD.MOV.U32 R11, RZ, RZ, 0x1f ;  /* 0x0000001fff0b7424 */ /* 0x000fe400078e00ff */
[----:B------:R-:W-:Y:S02]  /*132f0*/  IMAD.MOV.U32 R15, RZ, RZ, -0x1 ;  /* 0xffffffffff0f7424 */ /* 0x000fe400078e00ff */
[----:B0-----:R-:W-:-:S07]  /*13300*/  IMAD.MOV.U32 R12, RZ, RZ, R4 ;  /* 0x000000ffff0c7224 */ /* 0x001fce00078e0004 */
[----:B------:R-:W-:Y:S05]  /*13310*/  WARPSYNC.COLLECTIVE R15, `(.L_x_580) ;  /* 0x000000000f087348 */ /* 0x000fea0003c00000 */
[----:B------:R0:W1:Y:S02]  /*13320*/  SHFL.IDX P6, R14, R13, R12, R11 ;  /* 0x0000000c0d0e7389 */ /* 0x00006400000c000b */
[----:B01----:R-:W-:Y:S01]  /*13330*/  ENDCOLLECTIVE ;  /* 0x000000000000791b */ /* 0x003fe20003800000 */
.L_x_580:
[----:B------:R-:W-:Y:S02]  /*13340*/  IMAD.MOV.U32 R13, RZ, RZ, R7 ;  /* 0x000000ffff0d7224 */ /* 0x000fe400078e0007 */
[----:B------:R-:W-:-:S07]  /*13350*/  IMAD.MOV.U32 R5, RZ, RZ, R14 ;  /* 0x000000ffff057224 */ /* 0x000fce00078e000e */
[----:B------:R-:W-:Y:S05]  /*13360*/  WARPSYNC.COLLECTIVE R15, `(.L_x_581) ;  /* 0x000000000f087348 */ /* 0x000fea0003c00000 */
[----:B------:R0:W1:Y:S02]  /*13370*/  SHFL.IDX P6, R14, R13, R12, R11 ;  /* 0x0000000c0d0e7389 */ /* 0x00006400000c000b */
[----:B01----:R-:W-:Y:S01]  /*13380*/  ENDCOLLECTIVE ;  /* 0x000000000000791b */ /* 0x003fe20003800000 */
.L_x_581:
[----:B------:R-:W-:Y:S01]  /*13390*/  IMAD.MOV.U32 R7, RZ, RZ, R14 ;  /* 0x000000ffff077224 */ /* 0x000fe200078e000e */
[----:B------:R-:W-:Y:S06]  /*133a0*/  BRA `(.L_x_582) ;  /* 0xffffffdc00107947 */ /* 0x000fec000383ffff */
.L_x_512:
[----:B------:R-:W-:Y:S01]  /*133b0*/  BSSY B0, `(.L_x_583) ;  /* 0x0000007000007945 */ /* 0x000fe20003800000 */
[----:B------:R-:W-:Y:S02]  /*133c0*/  IMAD.MOV.U32 R13, RZ, RZ, R2 ;  /* 0x000000ffff0d7224 */ /* 0x000fe400078e0002 */
[----:B------:R-:W-:Y:S02]  /*133d0*/  IMAD.MOV.U32 R11, RZ, RZ, 0x1f ;  /* 0x0000001fff0b7424 */ /* 0x000fe400078e00ff */
[----:B------:R-:W-:-:S07]  /*133e0*/  IMAD.MOV.U32 R15, RZ, RZ, -0x1 ;  /* 0xffffffffff0f7424 */ /* 0x000fce00078e00ff */
[----:B0123--:R-:W-:Y:S05]  /*133f0*/  WARPSYNC.COLLECTIVE R15, `(.L_x_584) ;  /* 0x000000000f087348 */ /* 0x00ffea0003c00000 */
[----:B------:R4:W0:Y:S02]  /*13400*/  SHFL.IDX P6, R14, R13, R12, R11 ;  /* 0x0000000c0d0e7389 */ /* 0x00082400000c000b */
[----:B01234-:R-:W-:Y:S01]  /*13410*/  ENDCOLLECTIVE ;  /* 0x000000000000791b */ /* 0x01ffe20003800000 */
.L_x_584:
[----:B------:R-:W-:Y:S05]  /*13420*/  BSYNC B0 ;  /* 0x0000000000007941 */ /* 0x000fea0003800000 */
.L_x_583:
[----:B------:R-:W-:Y:S01]  /*13430*/  IMAD.MOV.U32 R6, RZ, RZ, R14 ;  /* 0x000000ffff067224 */ /* 0x000fe200078e000e */
[----:B------:R-:W-:Y:S06]  /*13440*/  BRA `(.L_x_511) ;  /* 0xffffffdc00007947 */ /* 0x000fec000383ffff */
.L_x_516:
[----:B0-----:R0:W1:Y:S02]  /*13450*/  SYNCS.PHASECHK.TRANS64.TRYWAIT P0, [R0+URZ+0x22820], R3 ;  /* 0x02282003000075a7 */ /* 0x001064000800017f */
[----:B-1----:R-:W-:Y:S05]  /*13460*/  @!P0 NANOSLEEP.SYNCS 0x989680 ;  /* 0x009896800000895d */ /* 0x002fea0003900000 */
[----:B------:R-:W1:Y:S02]  /*13470*/  @!P0 SYNCS.PHASECHK.TRANS64 P0, [R0+URZ+0x22820], R3 ;  /* 0x02282003000085a7 */ /* 0x000e64000800007f */
[----:B-1----:R-:W-:Y:S05]  /*13480*/  @!P0 BRA `(.L_x_516) ;  /* 0xfffffffc00f08947 */ /* 0x002fea000383ffff */
[----:B------:R-:W-:Y:S05]  /*13490*/  BRA `(.L_x_585) ;  /* 0xffffffe000947947 */ /* 0x000fea000383ffff */
.L_x_517:
        /* <DEDUP_REMOVED lines=8> */
[----:B0-----:R-:W-:Y:S05]  /*13520*/  WARPSYNC.COLLECTIVE R15, `(.L_x_587) ;  /* 0x000000000f087348 */ /* 0x001fea0003c00000 */
[----:B------:R1:W2:Y:S02]  /*13530*/  SHFL.IDX P6, R14, R13, R12, R11 ;  /* 0x0000000c0d0e7389 */ /* 0x0002a400000c000b */
[----:B012---:R-:W-:Y:S01]  /*13540*/  ENDCOLLECTIVE ;  /* 0x000000000000791b */ /* 0x007fe20003800000 */
.L_x_587:
[----:B------:R-:W-:Y:S05]  /*13550*/  BSYNC B0 ;  /* 0x0000000000007941 */ /* 0x000fea0003800000 */
.L_x_586:
[----:B------:R-:W-:Y:S05]  /*13560*/  BRA `(.L_x_588) ;  /* 0xffffffe0007c7947 */ /* 0x000fea000383ffff */
.L_x_520:
[----:B------:R-:W-:Y:S01]  /*13570*/  BSSY B1, `(.L_x_589) ;  /* 0x0000006000017945 */ /* 0x000fe20003800000 */
[----:B------:R-:W-:-:S07]  /*13580*/  IMAD.MOV.U32 R15, RZ, RZ, -0x1 ;  /* 0xffffffffff0f7424 */ /* 0x000fce00078e00ff */
[----:B01----:R-:W-:Y:S05]  /*13590*/  WARPSYNC.COLLECTIVE R15, `(.L_x_590) ;  /* 0x000000000f0c7348 */ /* 0x003fea0003c00000 */
[----:B------:R-:W-:Y:S02]  /*135a0*/  ELECT P6, UR62, PT ;  /* 0x00000000003e782f */ /* 0x000fe400038c0000 */
[----:B------:R-:W-:Y:S01]  /*135b0*/  MOV R14, UR62 ;  /* 0x0000003e000e7c02 */ /* 0x000fe20008000f00 */
[----:B01----:R-:W-:Y:S10]  /*135c0*/  ENDCOLLECTIVE ;  /* 0x000000000000791b */ /* 0x003ff40003800000 */
.L_x_590:
[----:B------:R-:W-:Y:S05]  /*135d0*/  BSYNC B1 ;  /* 0x0000000000017941 */ /* 0x000fea0003800000 */
.L_x_589:
[----:B------:R-:W-:Y:S05]  /*135e0*/  BRA `(.L_x_591) ;  /* 0xffffffe000747947 */ /* 0x000fea000383ffff */
.L_x_522:
[----:B0-----:R0:W1:Y:S02]  /*135f0*/  SYNCS.PHASECHK.TRANS64.TRYWAIT P0, [R6+URZ], R5 ;  /* 0x00000005060075a7 */ /* 0x001064000800017f */
[----:B-1----:R-:W-:Y:S05]  /*13600*/  @!P0 NANOSLEEP.SYNCS 0x989680 ;  /* 0x009896800000895d */ /* 0x002fea0003900000 */
[----:B------:R-:W1:Y:S02]  /*13610*/  @!P0 SYNCS.PHASECHK.TRANS64 P0, [R6+URZ], R5 ;  /* 0x00000005060085a7 */ /* 0x000e64000800007f */
[----:B-1----:R-:W-:Y:S05]  /*13620*/  @!P0 BRA `(.L_x_522) ;  /* 0xfffffffc00f08947 */ /* 0x002fea000383ffff */
[----:B------:R-:W-:Y:S05]  /*13630*/  BRA `(.L_x_592) ;  /* 0xffffffe000ac7947 */ /* 0x000fea000383ffff */
.L_x_523:
[----:B-1----:R1:W2:Y:S02]  /*13640*/  SYNCS.PHASECHK.TRANS64.TRYWAIT P0, [R7+URZ], R2 ;  /* 0x00000002070075a7 */ /* 0x0022a4000800017f */
[----:B--2---:R-:W-:Y:S05]  /*13650*/  @!P0 NANOSLEEP.SYNCS 0x989680 ;  /* 0x009896800000895d */ /* 0x004fea0003900000 */
[----:B------:R-:W2:Y:S02]  /*13660*/  @!P0 SYNCS.PHASECHK.TRANS64 P0, [R7+URZ], R2 ;  /* 0x00000002070085a7 */ /* 0x000ea4000800007f */
[----:B--2---:R-:W-:Y:S05]  /*13670*/  @!P0 BRA `(.L_x_523) ;  /* 0xfffffffc00f08947 */ /* 0x004fea000383ffff */
[----:B------:R-:W-:Y:S05]  /*13680*/  BRA `(.L_x_593) ;  /* 0xffffffe000a07947 */ /* 0x000fea000383ffff */
.L_x_525:
[----:B--2---:R2:W3:Y:S02]  /*13690*/  SYNCS.PHASECHK.TRANS64.TRYWAIT P0, [R4+URZ], R5 ;  /* 0x00000005040075a7 */ /* 0x0044e4000800017f */
[----:B---3--:R-:W-:Y:S05]  /*136a0*/  @!P0 NANOSLEEP.SYNCS 0x989680 ;  /* 0x009896800000895d */ /* 0x008fea0003900000 */
[----:B------:R-:W3:Y:S02]  /*136b0*/  @!P0 SYNCS.PHASECHK.TRANS64 P0, [R4+URZ], R5 ;  /* 0x00000005040085a7 */ /* 0x000ee4000800007f */
[----:B---3--:R-:W-:Y:S05]  /*136c0*/  @!P0 BRA `(.L_x_525) ;  /* 0xfffffffc00f08947 */ /* 0x008fea000383ffff */
[----:B------:R-:W-:Y:S05]  /*136d0*/  BRA `(.L_x_594) ;  /* 0xffffffe000a47947 */ /* 0x000fea000383ffff */
.L_x_595:
        /* <DEDUP_REMOVED lines=10> */
.L_x_6130:


//--------------------- .text._ZN7cutlass13device_kernelIN5flash11enable_sm90INS1_16FlashAttnFwdSm90INS1_25CollectiveMainloopFwdSm90ILi2EN4cute5tupleIJNS5_1CILi1EEES8_S8_EEENS6_IJNS7_ILi128EEENS7_ILi96EEENS7_ILi64EEEEEELi256ENS_6half_tEfNS_4arch4Sm90ELb0ELb0ELb1ELb1ELb0ELb1ELb0ELb1ELb0ELb1ELb1ELb0EEENS1_21CollectiveEpilogueFwdINS6_IJSA_NS7_ILi256EEESB_EEES9_SE_SG_Li256ELb1ELb1ELb1ELb0EEENS1_36VarlenDynamicPersistentTileSchedulerILi128ELi96ELi256ELi128ELb1ELb1ELb1ELb0ELb1ELb1EEEEEEEEEvNT_6ParamsE --------------------------
	.section	.text._ZN7cutlass13device_kernelIN5flash11enable_sm90INS1_16FlashAttnFwdSm90INS1_25CollectiveMainloopFwdSm90ILi2EN4cute5tupleIJNS5_1CILi1EEES8_S8_EEENS6_IJNS7_ILi128EEENS7_ILi96EEENS7_ILi64EEEEEELi256ENS_6half_tEfNS_4arch4Sm90ELb0ELb0ELb1ELb1ELb0ELb1ELb0ELb1ELb0ELb1ELb1ELb0EEENS1_21CollectiveEpilogueFwdINS6_IJSA_NS7_ILi256EEESB_EEES9_SE_SG_Li256ELb1ELb1ELb1ELb0EEENS1_36VarlenDynamicPersistentTileSchedulerILi128ELi96ELi256ELi128ELb1ELb1ELb1ELb0ELb1ELb1EEEEEEEEEvNT_6ParamsE,"ax",@progbits
	.align	128
.text._ZN7cutlass13device_kernelIN5flash11enable_sm90INS1_16FlashAttnFwdSm90INS1_25CollectiveMainloopFwdSm90ILi2EN4cute5tupleIJNS5_1CILi1EEES8_S8_EEENS6_IJNS7_ILi128EEENS7_ILi96EEENS7_ILi64EEEEEELi256ENS_6half_tEfNS_4arch4Sm90ELb0ELb0ELb1ELb1ELb0ELb1ELb0ELb1ELb0ELb1ELb1ELb0EEENS1_21CollectiveEpilogueFwdINS6_IJSA_NS7_ILi256EEESB_EEES9_SE_SG_Li256ELb1ELb1ELb1ELb0EEENS1_36VarlenDynamicPersistentTileSchedulerILi128ELi96ELi256ELi128ELb1ELb1ELb1ELb0ELb1ELb1EEEEEEEEEvNT_6ParamsE:
        .type           _ZN7cutlass13device_kernelIN5flash11enable_sm90INS1_16FlashAttnFwdSm90INS1_25CollectiveMainloopFwdSm90ILi2EN4cute5tupleIJNS5_1CILi1EEES8_S8_EEENS6_IJNS7_ILi128EEENS7_ILi96EEENS7_ILi64EEEEEELi256ENS_6half_tEfNS_4arch4Sm90ELb0ELb0ELb1ELb1ELb0ELb1ELb0ELb1ELb0ELb1ELb1ELb0EEENS1_21CollectiveEpilogueFwdINS6_IJSA_NS7_ILi256EEESB_EEES9_SE_SG_Li256ELb1ELb1ELb1ELb0EEENS1_36VarlenDynamicPersistentTileSchedulerILi128ELi96ELi256ELi128ELb1ELb1ELb1ELb0ELb1ELb1EEEEEEEEEvNT_6ParamsE,@function
        .size           _ZN7cutlass13device_kernelIN5flash11enable_sm90INS1_16FlashAttnFwdSm90INS1_25CollectiveMainloopFwdSm90ILi2EN4cute5tupleIJNS5_1CILi1EEES8_S8_EEENS6_IJNS7_ILi128EEENS7_ILi96EEENS7_ILi64EEEEEELi256ENS_6half_tEfNS_4arch4Sm90ELb0ELb0ELb1ELb1ELb0ELb1ELb0ELb1ELb0ELb1ELb1ELb0EEENS1_21CollectiveEpilogueFwdINS6_IJSA_NS7_ILi256EEESB_EEES9_SE_SG_Li256ELb1ELb1ELb1ELb0EEENS1_36VarlenDynamicPersistentTileSchedulerILi128ELi96ELi256ELi128ELb1ELb1ELb1ELb0ELb1ELb1EEEEEEEEEvNT_6ParamsE,(.L_x_6131 - _ZN7cutlass13device_kernelIN5flash11enable_sm90INS1_16FlashAttnFwdSm90INS1_25CollectiveMainloopFwdSm90ILi2EN4cute5tupleIJNS5_1CILi1EEES8_S8_EEENS6_IJNS7_ILi128EEENS7_ILi96EEENS7_ILi64EEEEEELi256ENS_6half_tEfNS_4arch4Sm90ELb0ELb0ELb1ELb1ELb0ELb1ELb0ELb1ELb0ELb1ELb1ELb0EEENS1_21CollectiveEpilogueFwdINS6_IJSA_NS7_ILi256EEESB_EEES9_SE_SG_Li256ELb1ELb1ELb1ELb0EEENS1_36VarlenDynamicPersistentTileSchedulerILi128ELi96ELi256ELi128ELb1ELb1ELb1ELb0ELb1ELb1EEEEEEEEEvNT_6ParamsE)
        .other          _ZN7cutlass13device_kernelIN5flash11enable_sm90INS1_16FlashAttnFwdSm90INS1_25CollectiveMainloopFwdSm90ILi2EN4cute5tupleIJNS5_1CILi1EEES8_S8_EEENS6_IJNS7_ILi128EEENS7_ILi96EEENS7_ILi64EEEEEELi256ENS_6half_tEfNS_4arch4Sm90ELb0ELb0ELb1ELb1ELb0ELb1ELb0ELb1ELb0ELb1ELb1ELb0EEENS1_21CollectiveEpilogueFwdINS6_IJSA_NS7_ILi256EEESB_EEES9_SE_SG_Li256ELb1ELb1ELb1ELb0EEENS1_36VarlenDynamicPersistentTileSchedulerILi128ELi96ELi256ELi128ELb1ELb1ELb1ELb0ELb1ELb1EEEEEEEEEvNT_6ParamsE,@"STO_CUDA_ENTRY STV_DEFAULT"
_ZN7cutlass13device_kernelIN5flash11enable_sm90INS1_16FlashAttnFwdSm90INS1_25CollectiveMainloopFwdSm90ILi2EN4cute5tupleIJNS5_1CILi1EEES8_S8_EEENS6_IJNS7_ILi128EEENS7_ILi96EEENS7_ILi64EEEEEELi256ENS_6half_tEfNS_4arch4Sm90ELb0ELb0ELb1ELb1ELb0ELb1ELb0ELb1ELb0ELb1ELb1ELb0EEENS1_21CollectiveEpilogueFwdINS6_IJSA_NS7_ILi256EEESB_EEES9_SE_SG_Li256ELb1ELb1ELb1ELb0EEENS1_36VarlenDynamicPersistentTileSchedulerILi128ELi96ELi256ELi128ELb1ELb1ELb1ELb0ELb1ELb1EEEEEEEEEvNT_6ParamsE:
        /* <DEDUP_REMOVED lines=13> */
[----:B------:R-:W-:Y:S02]  /*00d0*/  UIADD3 UR10, UP2, UR4, 0x570, URZ ;  /* 0x00000570040a7890 */ /* 0x000fe4000ff5e03f */
[----:B------:R-:W-:Y:S02]  /*00e0*/  UIADD3 UR4, UP3, UR4, 0x670, URZ ;  /* 0x0000067004047890 */ /* 0x000fe4000ff7e03f */
[----:B------:R-:W-:-:S02]  /*00f0*/  UIADD3.X UR7, URZ, UR5, URZ, UP0, !UPT ;  /* 0x000000053f077290 */ /* 0x000fc400087fe43f */
[----:B------:R-:W-:Y:S02]  /*0100*/  UIADD3.X UR9, URZ, UR5, URZ, UP1, !UPT ;  /* 0x000000053f097290 */ /* 0x000fe40008ffe43f */
[----:B------:R-:W-:Y:S02]  /*0110*/  UIADD3.X UR11, URZ, UR5, URZ, UP2, !UPT ;  /* 0x000000053f0b7290 */ /* 0x000fe400097fe43f */
[----:B------:R-:W-:-:S03]  /*0120*/  UIADD3.X UR5, URZ, UR5, URZ, UP3, !UPT ;  /* 0x000000053f057290 */ /* 0x000fc60009ffe43f */
[----:B------:R0:W-:Y:S02]  /*0130*/  UTMACCTL.PF [UR6] ;  /* 0x00000000060079b9 */ /* 0x0001e40008040000 */
[----:B------:R0:W-:Y:S02]  /*0140*/  UTMACCTL.PF [UR8] ;  /* 0x00000000080079b9 */ /* 0x0001e40008040000 */
[----:B------:R0:W-:Y:S02]  /*0150*/  UTMACCTL.PF [UR10] ;  /* 0x000000000a0079b9 */ /* 0x0001e40008040000 */
[----:B------:R0:W-:Y:S02]  /*0160*/  UTMACCTL.PF [UR4] ;  /* 0x00000000040079b9 */ /* 0x0001e40008040000 */
[----:B0-----:R-:W-:Y:S01]  /*0170*/  NOP ;  /* 0x0000000000007918 */ /* 0x001fe20000000000 */
.L_x_597:
[----:B------:R-:W-:Y:S05]  /*0180*/  BSYNC B0 ;  /* 0x0000000000007941 */ /* 0x000fea0003800000 */
.L_x_596:
        /* <DEDUP_REMOVED lines=41> */
.L_x_598:
        /* <DEDUP_REMOVED lines=22> */
.L_x_599:
        /* <DEDUP_REMOVED lines=18> */
.L_x_600:
        /* <DEDUP_REMOVED lines=22> */
.L_x_601:
        /* <DEDUP_REMOVED lines=22> */
.L_x_602:
        /* <DEDUP_REMOVED lines=8> */
.L_x_605:
        /* <DEDUP_REMOVED lines=11> */
[----:B------:R-:W-:Y:S04]  /*0a90*/  BAR.SYNC.DEFER_BLOCKING 0x5, 0x180 ;  /* 0x0146000000007b1d */ /* 0x000fe80000010000 */
[----:B------:R-:W-:-:S02]  /*0aa0*/  IMAD.U32 R19, RZ, RZ, UR4 ;  /* 0x00000004ff137e24 */ /* 0x000fc4000f8e00ff */
[----:B------:R-:W-:-:S03]  /*0ab0*/  ULDC UR4, c[0x0][0xc3c] ;  /* 0x00030f0000047ab9 */ /* 0x000fc60000000800 */
[----:B------:R-:W0:Y:S01]  /*0ac0*/  LDS.128 R152, [R19+0x228d0] ;  /* 0x0228d00013987984 */ /* 0x000e220000000c00 */
[----:B------:R-:W-:Y:S06]  /*0ad0*/  BAR.ARV 0x4, 0x180 ;  /* 0x0106000000007b1d */ /* 0x000fec0000002000 */
[----:B0-----:R-:W-:-:S13]  /*0ae0*/  ISETP.GE.AND P0, PT, R155, UR4, PT ;  /* 0x000000049b007c0c */ /* 0x001fda000bf06270 */
[----:B------:R-:W-:Y:S05]  /*0af0*/  @P0 BRA `(.L_x_606) ;  /* 0x00000198006c0947 */ /* 0x000fea0003800000 */
[----:B------:R-:W-:Y:S01]  /*0b00*/  VIADD R6, R6, 0xffffff80 ;  /* 0xffffff8006067836 */ /* 0x000fe20000000000 */
[----:B------:R-:W-:Y:S01]  /*0b10*/  CS2R R200, SRZ ;  /* 0x0000000000c87805 */ /* 0x000fe2000001ff00 */
[----:B------:R-:W-:Y:S01]  /*0b20*/  IMAD.MOV.U32 R217, RZ, RZ, RZ ;  /* 0x000000ffffd97224 */ /* 0x000fe200078e00ff */
[----:B------:R-:W-:Y:S01]  /*0b30*/  ULOP3.LUT UR44, UR36, 0x1, URZ, 0xfc, !UPT ;  /* 0x00000001242c7892 */ /* 0x000fe2000f8efc3f */
[----:B------:R-:W-:Y:S01]  /*0b40*/  IMAD.MOV.U32 R204, RZ, RZ, RZ ;  /* 0x000000ffffcc7224 */ /* 0x000fe200078e00ff */
[----:B------:R-:W-:-:S04]  /*0b50*/  SHF.R.S32.HI R3, RZ, 0x1f, R6 ;  /* 0x0000001fff037819 */ /* 0x000fc80000011406 */
[CC--:B------:R-:W-:Y:S02]  /*0b60*/  LEA.HI R0, R3.reuse, R6.reuse, RZ, 0x7 ;  /* 0x0000000603007211 */ /* 0x0c0fe400078f38ff */
[CC--:B------:R-:W-:Y:S02]  /*0b70*/  LEA.HI R2, R3.reuse, R6.reuse, RZ, 0x4 ;  /* 0x0000000603027211 */ /* 0x0c0fe400078f20ff */
[----:B------:R-:W-:Y:S02]  /*0b80*/  LOP3.LUT R5, R0, 0xffffff80, RZ, 0xc0, !PT ;  /* 0xffffff8000057812 */ /* 0x000fe400078ec0ff */
[----:B------:R-:W-:Y:S02]  /*0b90*/  SHF.R.S32.HI R7, RZ, 0x4, R2 ;  /* 0x00000004ff077819 */ /* 0x000fe40000011402 */
[----:B------:R-:W-:Y:S01]  /*0ba0*/  LEA.HI R206, R3, R6, RZ, 0x5 ;  /* 0x0000000603ce7211 */ /* 0x000fe200078f28ff */
[----:B------:R-:W-:Y:S01]  /*0bb0*/  IMAD.IADD R13, R6, 0x1, -R5 ;  /* 0x00000001060d7824 */ /* 0x000fe200078e0a05 */
[----:B------:R-:W-:-:S02]  /*0bc0*/  SHF.R.S32.HI R5, RZ, 0x7, R0 ;  /* 0x00000007ff057819 */ /* 0x000fc40000011400 */
[----:B------:R-:W-:Y:S02]  /*0bd0*/  LEA.HI R4, R2, R7, RZ, 0x1 ;  /* 0x0000000702047211 */ /* 0x000fe400078f08ff */
[----:B------:R-:W-:Y:S01]  /*0be0*/  SHF.R.S32.HI R8, RZ, 0x1f, R13 ;  /* 0x0000001fff087819 */ /* 0x000fe2000001140d */
[----:B------:R-:W-:Y:S01]  /*0bf0*/  STL [R1+0x54], R13 ;  /* 0x0000540d01007387 */ /* 0x000fe20000100800 */
[----:B------:R-:W-:Y:S02]  /*0c00*/  LEA.HI R0, R0, R5, RZ, 0x1 ;  /* 0x0000000500007211 */ /* 0x000fe400078f08ff */
[----:B------:R-:W-:Y:S02]  /*0c10*/  LEA.HI R9, R8, R13, RZ, 0x2 ;  /* 0x0000000d08097211 */ /* 0x000fe400078f10ff */
[----:B------:R-:W-:Y:S02]  /*0c20*/  LOP3.LUT R0, R0, 0x3fffffe, RZ, 0xc0, !PT ;  /* 0x03fffffe00007812 */ /* 0x000fe400078ec0ff */
[----:B------:R-:W-:-:S02]  /*0c30*/  SHF.R.S32.HI R10, RZ, 0x2, R9 ;  /* 0x00000002ff0a7819 */ /* 0x000fc40000011409 */
[----:B------:R-:W-:Y:S01]  /*0c40*/  SHF.R.S32.HI R11, RZ, 0x1f, R9 ;  /* 0x0000001fff0b7819 */ /* 0x000fe20000011409 */
[----:B------:R-:W-:Y:S01]  /*0c50*/  IMAD.IADD R0, R5, 0x1, -R0 ;  /* 0x0000000105007824 */ /* 0x000fe200078e0a00 */
[----:B------:R-:W-:Y:S02]  /*0c60*/  LOP3.LUT R4, R4, 0x1ffffffe, RZ, 0xc0, !PT ;  /* 0x1ffffffe04047812 */ /* 0x000fe400078ec0ff */
[CC--:B------:R-:W-:Y:S02]  /*0c70*/  LEA.HI R18, R3.reuse, R6.reuse, RZ, 0x2 ;  /* 0x0000000603127211 */ /* 0x0c0fe400078f10ff */
[----:B------:R-:W-:Y:S01]  /*0c80*/  LEA.HI R3, R3, R6, RZ, 0x3 ;  /* 0x0000000603037211 */ /* 0x000fe200078f18ff */
[----:B------:R-:W-:Y:S01]  /*0c90*/  IMAD.IADD R4, R7, 0x1, -R4 ;  /* 0x0000000107047824 */ /* 0x000fe200078e0a04 */
[----:B------:R-:W-:Y:S02]  /*0ca0*/  LEA.HI R11, R11, R10, RZ, 0x3 ;  /* 0x0000000a0b0b7211 */ /* 0x000fe400078f18ff */
[----:B------:R-:W-:Y:S01]  /*0cb0*/  LOP3.LUT R5, R2, 0x3fffff0, RZ, 0xc0, !PT ;  /* 0x03fffff002057812 */ /* 0x000fe200078ec0ff */
[----:B------:R-:W-:Y:S01]  /*0cc0*/  IMAD.MOV.U32 R2, RZ, RZ, RZ ;  /* 0x000000ffff027224 */ /* 0x000fe200078e00ff */
[----:B------:R-:W-:-:S02]  /*0cd0*/  LOP3.LUT R7, R3, 0xfffffff8, RZ, 0xc0, !PT ;  /* 0xfffffff803077812 */ /* 0x000fc400078ec0ff */
[----:B------:R-:W-:Y:S01]  /*0ce0*/  LOP3.LUT R11, R11, 0xfffffff8, RZ, 0xc0, !PT ;  /* 0xfffffff80b0b7812 */ /* 0x000fe200078ec0ff */
[----:B------:R-:W-:Y:S01]  /*0cf0*/  IMAD.IADD R5, R6, 0x1, -R5 ;  /* 0x0000000106057824 */ /* 0x000fe200078e0a05 */
[----:B------:R-:W-:Y:S01]  /*0d00*/  LEA.HI R8, R8, R13, RZ, 0x5 ;  /* 0x0000000d08087211 */ /* 0x000fe200078f28ff */
[----:B------:R-:W-:Y:S01]  /*0d10*/  IMAD.IADD R7, R6, 0x1, -R7 ;  /* 0x0000000106077824 */ /* 0x000fe200078e0a07 */
[----:B------:R-:W-:Y:S01]  /*0d20*/  LOP3.LUT R3, R18, 0xfffffffc, RZ, 0xc0, !PT ;  /* 0xfffffffc12037812 */ /* 0x000fe200078ec0ff */
[----:B------:R-:W-:Y:S01]  /*0d30*/  IMAD.IADD R11, R10, 0x1, -R11 ;  /* 0x000000010a0b7824 */ /* 0x000fe200078e0a0b */
[----:B------:R-:W-:Y:S01]  /*0d40*/  SHF.R.S32.HI R206, RZ, 0x5, R206 ;  /* 0x00000005ffce7819 */ /* 0x000fe200000114ce */
[----:B------:R-:W-:Y:S01]  /*0d50*/  IMAD.SHL.U32 R203, R7, 0x8, RZ ;  /* 0x0000000807cb7824 */ /* 0x000fe200078e00ff */
[----:B------:R-:W-:Y:S01]  /*0d60*/  SHF.R.S32.HI R18, RZ, 0x2, R18 ;  /* 0x00000002ff127819 */ /* 0x000fe20000011412 */
[----:B------:R-:W-:Y:S01]  /*0d70*/  IMAD.IADD R3, R6, 0x1, -R3 ;  /* 0x0000000106037824 */ /* 0x000fe200078e0a03 */
[----:B------:R-:W-:Y:S01]  /*0d80*/  SHF.R.S32.HI R8, RZ, 0x5, R8 ;  /* 0x00000005ff087819 */ /* 0x000fe20000011408 */
[----:B------:R-:W-:Y:S01]  /*0d90*/  IMAD R5, R206, 0x10, R5 ;  /* 0x00000010ce057824 */ /* 0x000fe200078e0205 */
[----:B------:R-:W-:Y:S01]  /*0da0*/  IADD3 R210, R203, 0x40, RZ ;  /* 0x00000040cbd27810 */ /* 0x000fe20007ffe0ff */
[----:B------:R-:W-:Y:S01]  /*0db0*/  VIADD R216, R18, 0x40 ;  /* 0x0000004012d87836 */ /* 0x000fe20000000000 */
[----:B------:R-:W-:Y:S01]  /*0dc0*/  LOP3.LUT R9, R9, 0x7ffffffc, RZ, 0xc0, !PT ;  /* 0x7ffffffc09097812 */ /* 0x000fe200078ec0ff */
[----:B------:R-:W-:Y:S01]  /*0dd0*/  IMAD R11, R8, 0x10, R11 ;  /* 0x00000010080b7824 */ /* 0x000fe200078e020b */
[----:B------:R-:W-:Y:S01]  /*0de0*/  SHF.R.S32.HI R220, RZ, 0x1f, R18 ;  /* 0x0000001fffdc7819 */ /* 0x000fe20000011412 */
[----:B------:R-:W-:Y:S01]  /*0df0*/  IMAD R6, R5, 0x8, R4 ;  /* 0x0000000805067824 */ /* 0x000fe200078e0204 */
[----:B------:R-:W-:Y:S01]  /*0e00*/  SHF.R.S32.HI R5, RZ, 0x1f, R216 ;  /* 0x0000001fff057819 */ /* 0x000fe200000114d8 */
[----:B------:R-:W-:Y:S01]  /*0e10*/  IMAD R12, R0, 0x40, R11 ;  /* 0x00000040000c7824 */ /* 0x000fe200078e020b */
[----:B------:R-:W-:Y:S01]  /*0e20*/  LEA.HI R0, R3, R3, RZ, 0x1 ;  /* 0x0000000303007211 */ /* 0x000fe200078f08ff */
[----:B------:R-:W-:Y:S01]  /*0e30*/  IMAD.SHL.U32 R205, R216, 0x40, RZ ;  /* 0x00000040d8cd7824 */ /* 0x000fe200078e00ff */
[----:B------:R-:W-:Y:S01]  /*0e40*/  LEA.HI R5, R5, R216, RZ, 0x3 ;  /* 0x000000d805057211 */ /* 0x000fe200078f18ff */
[C---:B------:R-:W-:Y:S01]  /*0e50*/  IMAD.SHL.U32 R16, R3.reuse, 0x8, RZ ;  /* 0x0000000803107824 */ /* 0x040fe200078e00ff */
[----:B------:R-:W-:Y:S01]  /*0e60*/  LOP3.LUT R0, R0, 0x1ffffffe, RZ, 0xc0, !PT ;  /* 0x1ffffffe00007812 */ /* 0x000fe200078ec0ff */
[----:B------:R-:W-:Y:S01]  /*0e70*/  IMAD.SHL.U32 R22, R3, 0x4, RZ ;  /* 0x0000000403167824 */ /* 0x000fe200078e00ff */
[----:B------:R-:W-:Y:S01]  /*0e80*/  LOP3.LUT R205, R205, 0x1c0, RZ, 0xc0, !PT ;  /* 0x000001c0cdcd7812 */ /* 0x000fe200078ec0ff */
[----:B------:R-:W-:Y:S01]  /*0e90*/  IMAD.SHL.U32 R5, R5, 0x40, RZ ;  /* 0x0000004005057824 */ /* 0x000fe200078e00ff */
[----:B------:R-:W-:Y:S01]  /*0ea0*/  STL [R1+0x68], R12 ;  /* 0x0000680c01007387 */ /* 0x000fe20000100800 */
[----:B------:R-:W-:Y:S01]  /*0eb0*/  IMAD.IADD R0, R3, 0x1, -R0 ;  /* 0x0000000103007824 */ /* 0x000fe200078e0a00 */
[----:B------:R-:W-:Y:S01]  /*0ec0*/  SHF.R.S32.HI R3, RZ, 0x1f, R203 ;  /* 0x0000001fff037819 */ /* 0x000fe200000114cb */
[----:B------:R-:W-:Y:S01]  /*0ed0*/  IMAD.IADD R9, R13, 0x1, -R9 ;  /* 0x000000010d097824 */ /* 0x000fe200078e0a09 */
[----:B------:R-:W-:Y:S01]  /*0ee0*/  SHF.R.U32.HI R4, RZ, 0x3, R205 ;  /* 0x00000003ff047819 */ /* 0x000fe200000116cd */
[----:B------:R-:W-:Y:S01]  /*0ef0*/  IMAD R0, R0, 0x8, R12 ;  /* 0x0000000800007824 */ /* 0x000fe200078e020c */
[----:B------:R-:W-:Y:S01]  /*0f00*/  LOP3.LUT R3, R205, 0x38, R16, 0xf8, !PT ;  /* 0x00000038cd037812 */ /* 0x000fe200078ef810 */
[----:B------:R-:W-:Y:S01]  /*0f10*/  IMAD.SHL.U32 R224, R9, 0x2, RZ ;  /* 0x0000000209e07824 */ /* 0x000fe200078e00ff */
[----:B------:R-:W-:Y:S01]  /*0f20*/  LOP3.LUT R208, R5, 0xfffffe00, RZ, 0xc0, !PT ;  /* 0xfffffe0005d07812 */ /* 0x000fe200078ec0ff */
[----:B------:R-:W-:Y:S01]  /*0f30*/  VIADD R209, R203, 0x80 ;  /* 0x00000080cbd17836 */ /* 0x000fe20000000000 */
[----:B------:R-:W-:Y:S01]  /*0f40*/  SHF.R.S32.HI R5, RZ, 0x1f, R210 ;  /* 0x0000001fff057819 */ /* 0x000fe200000114d2 */
[----:B------:R-:W-:Y:S01]  /*0f50*/  IMAD.SHL.U32 R5, R6, 0x8, RZ ;  /* 0x0000000806057824 */ /* 0x000fe200078e00ff */
[----:B------:R-:W-:Y:S01]  /*0f60*/  LOP3.LUT R4, R208, R3, R4, 0xf6, !PT ;  /* 0x00000003d0047212 */ /* 0x000fe200078ef604 */
[C---:B------:R-:W-:Y:S01]  /*0f70*/  VIADD R27, R224.reuse, 0x18 ;  /* 0x00000018e01b7836 */ /* 0x040fe20000000000 */
[----:B------:R-:W-:Y:S01]  /*0f80*/  SHF.R.S32.HI R7, RZ, 0x1f, R209 ;  /* 0x0000001fff077819 */ /* 0x000fe200000114d1 */
[----:B------:R-:W-:Y:S01]  /*0f90*/  VIADD R24, R224, 0x30 ;  /* 0x00000030e0187836 */ /* 0x000fe20000000000 */
[----:B------:R0:W-:Y:S01]  /*0fa0*/  STL [R1+0x70], R5 ;  /* 0x0000700501007387 */ /* 0x0001e20000100800 */
[----:B------:R-:W-:Y:S01]  /*0fb0*/  IMAD R3, R4, 0x2, R19 ;  /* 0x0000000204037824 */ /* 0x000fe200078e0213 */
        /* <DEDUP_REMOVED lines=8> */
[----:B------:R2:W-:Y:S01]  /*1040*/  STL [R1+0x6c], R0 ;  /* 0x00006c0001007387 */ /* 0x0005e20000100800 */
[C---:B0-----:R-:W-:Y:S01]  /*1050*/  VIADD R5, R224.reuse, 0x90 ;  /* 0x00000090e0057836 */ /* 0x041fe20000000000 */
[----:B------:R-:W-:Y:S01]  /*1060*/  SHF.R.S32.HI R4, RZ, 0x1f, R11 ;  /* 0x0000001fff047819 */ /* 0x000fe2000001140b */
[C---:B------:R-:W-:Y:S01]  /*1070*/  VIADD R236, R224.reuse, 0xa8 ;  /* 0x000000a8e0ec7836 */ /* 0x040fe20000000000 */
[----:B------:R-:W-:Y:S01]  /*1080*/  SHF.R.S32.HI R4, RZ, 0x1f, R8 ;  /* 0x0000001fff047819 */ /* 0x000fe20000011408 */
[C---:B------:R-:W-:Y:S01]  /*1090*/  VIADD R235, R224.reuse, 0xb0 ;  /* 0x000000b0e0eb7836 */ /* 0x040fe20000000000 */
[C---:B-1----:R-:W-:Y:S01]  /*10a0*/  IADD3 R3, R224.reuse, 0x98, RZ ;  /* 0x00000098e0037810 */ /* 0x042fe20007ffe0ff */
        /* <DEDUP_REMOVED lines=41> */
[----:B------:R-:W-:Y:S01]  /*1340*/  SHF.R.S32.HI R9, RZ, 0x1f, R9 ;  /* 0x0000001fff097819 */ /* 0x000fe20000011409 */
[----:B------:R-:W-:Y:S01]  /*1350*/  VIADD R202, R22, 0x10 ;  /* 0x0000001016ca7836 */ /* 0x000fe20000000000 */
[----:B------:R-:W-:-:S02]  /*1360*/  SHF.R.S32.HI R7, RZ, 0x1f, R7 ;  /* 0x0000001fff077819 */ /* 0x000fc40000011407 */
[----:B------:R-:W-:Y:S02]  /*1370*/  SHF.R.S32.HI R6, RZ, 0x1f, R6 ;  /* 0x0000001fff067819 */ /* 0x000fe40000011406 */
[----:B------:R-:W-:Y:S02]  /*1380*/  SHF.R.S32.HI R5, RZ, 0x1f, R228 ;  /* 0x0000001fff057819 */ /* 0x000fe400000114e4 */
[----:B------:R-:W-:Y:S02]  /*1390*/  SHF.R.S32.HI R4, RZ, 0x1f, R226 ;  /* 0x0000001fff047819 */ /* 0x000fe400000114e2 */
[----:B--2---:R-:W-:-:S07]  /*13a0*/  SHF.R.S32.HI R3, RZ, 0x1f, R225 ;  /* 0x0000001fff037819 */ /* 0x004fce00000114e1 */
.L_x_752:
[----:B0--3--:R-:W0:Y:S02]  /*13b0*/  LDC.64 R4, c[0x0][0xc88] ;  /* 0x00032200ff047b82 */ /* 0x009e240000000a00 */
[----:B0-----:R-:W-:-:S05]  /*13c0*/  IMAD.WIDE R4, R155, 0x4, R4 ;  /* 0x000000049b047825 */ /* 0x001fca00078e0204 */
[----:B------:R-:W2:Y:S01]  /*13d0*/  LDG.E R213, desc[UR40][R4.64] ;  /* 0x0000002804d57981 */ /* 0x000ea2000c1e1900 */
[----:B------:R-:W-:Y:S05]  /*13e0*/  YIELD ;  /* 0x0000000000007946 */ /* 0x000fea0003800000 */
[----:B------:R-:W-:Y:S01]  /*13f0*/  ULDC.64 UR4, c[0x0][0xa28] ;  /* 0x00028a0000047ab9 */ /* 0x000fe20000000a00 */
[----:B------:R-:W-:Y:S01]  /*1400*/  ULDC.64 UR8, c[0x0][0xa18] ;  /* 0x0002860000087ab9 */ /* 0x000fe20000000a00 */
[----:B------:R-:W-:Y:S01]  /*1410*/  ISETP.NE.U32.AND P1, PT, RZ, UR4, PT ;  /* 0x00000004ff007c0c */ /* 0x000fe2000bf25070 */
[----:B------:R-:W-:Y:S01]  /*1420*/  ULDC.64 UR6, c[0x0][0xa08] ;  /* 0x0002820000067ab9 */ /* 0x000fe20000000a00 */
[----:B----4-:R-:W-:Y:S01]  /*1430*/  IMAD.MOV.U32 R11, RZ, RZ, RZ ;  /* 0x000000ffff0b7224 */ /* 0x010fe200078e00ff */
[----:B------:R-:W-:Y:S01]  /*1440*/  ISETP.NE.U32.AND P0, PT, RZ, UR6, PT ;  /* 0x00000006ff007c0c */ /* 0x000fe2000bf05070 */
[----:B------:R-:W-:Y:S01]  /*1450*/  IMAD.MOV.U32 R31, RZ, RZ, RZ ;  /* 0x000000ffff1f7224 */ /* 0x000fe200078e00ff */
[----:B------:R-:W-:-:S02]  /*1460*/  ISETP.NE.AND.EX P1, PT, RZ, UR5, PT, P1 ;  /* 0x00000005ff007c0c */ /* 0x000fc4000bf25310 */
[----:B------:R-:W-:Y:S02]  /*1470*/  ISETP.NE.AND.EX P0, PT, RZ, UR7, PT, P0 ;  /* 0x00000007ff007c0c */ /* 0x000fe4000bf05300 */
[----:B--2---:R-:W-:Y:S01]  /*1480*/  SHF.R.S32.HI R0, RZ, 0x1f, R213 ;  /* 0x0000001fff007819 */ /* 0x004fe200000114d5 */
[----:B------:R-:W-:-:S08]  /*1490*/  IMAD.SHL.U32 R214, R213, 0x4, RZ ;  /* 0x00000004d5d67824 */ /* 0x000fd000078e00ff */
[C---:B------:R-:W-:Y:S02]  /*14a0*/  @P1 LEA R6, P2, R213.reuse, UR4, 0x2 ;  /* 0x00000004d5061c11 */ /* 0x040fe4000f8410ff */
[C-C-:B------:R-:W-:Y:S01]  /*14b0*/  SHF.L.U64.HI R215, R213.reuse, 0x2, R0.reuse ;  /* 0x00000002d5d77819 */ /* 0x140fe20000010200 */
[----:B------:R0:W-:Y:S01]  /*14c0*/  STL [R1+0x4c], R0 ;  /* 0x00004c0001007387 */ /* 0x0001e20000100800 */
[----:B------:R-:W-:Y:S02]  /*14d0*/  @P1 LEA.HI.X R7, R213, UR5, R0, 0x2, P2 ;  /* 0x00000005d5071c11 */ /* 0x000fe400090f1400 */
[----:B------:R-:W-:Y:S01]  /*14e0*/  ISETP.NE.U32.AND P2, PT, RZ, UR8, PT ;  /* 0x00000008ff007c0c */ /* 0x000fe2000bf45070 */
[----:B------:R-:W-:Y:S01]  /*14f0*/  ULDC UR4, c[0x0][0x288] ;  /* 0x0000a20000047ab9 */ /* 0x000fe20000000800 */
[----:B------:R-:W-:Y:S01]  /*1500*/  IADD3 R8, P3, R214, UR6, RZ ;  /* 0x00000006d6087c10 */ /* 0x000fe2000ff7e0ff */
[----:B------:R0:W5:Y:S01]  /*1510*/  @P1 LDG.E R11, desc[UR40][R6.64] ;  /* 0x00000028060b1981 */ /* 0x000162000c1e1900 */
[----:B------:R-:W-:Y:S01]  /*1520*/  ISETP.NE.AND.EX P2, PT, RZ, UR9, PT, P2 ;  /* 0x00000009ff007c0c */ /* 0x000fe2000bf45320 */
[----:B------:R-:W-:Y:S01]  /*1530*/  IMAD.U32 R155, RZ, RZ, UR4 ;  /* 0x00000004ff9b7e24 */ /* 0x000fe2000f8e00ff */
[----:B-1----:R-:W-:Y:S01]  /*1540*/  IADD3.X R9, R215, UR7, RZ, P3, !PT ;  /* 0x00000007d7097c10 */ /* 0x002fe20009ffe4ff */
[----:B------:R-:W-:-:S04]  /*1550*/  ULDC.64 UR4, c[0x0][0x418] ;  /* 0x0001060000047ab9 */ /* 0x000fc80000000a00 */
[----:B------:R0:W5:Y:S06]  /*1560*/  @P0 LDG.E R31, desc[UR40][R8.64] ;  /* 0x00000028081f0981 */ /* 0x00016c000c1e1900 */
[----:B------:R-:W-:-:S04]  /*1570*/  @P2 IADD3 R4, P1, R214, UR8, RZ ;  /* 0x00000008d6042c10 */ /* 0x000fc8000ff3e0ff */
[----:B------:R-:W-:-:S05]  /*1580*/  @P2 IADD3.X R5, R215, UR9, RZ, P1, !PT ;  /* 0x00000009d7052c10 */ /* 0x000fca0008ffe4ff */
[----:B------:R0:W5:Y:S01]  /*1590*/  @P2 LDG.E R155, desc[UR40][R4.64] ;  /* 0x00000028049b2981 */ /* 0x000162000c1e1900 */
[----:B------:R-:W-:-:S03]  /*15a0*/  UISETP.NE.U32.AND UP0, UPT, UR4, URZ, UPT ;  /* 0x0000003f0400728c */ /* 0x000fc6000bf05070 */
[----:B------:R-:W-:Y:S01]  /*15b0*/  ULDC UR4, c[0x0][0x424] ;  /* 0x0001090000047ab9 */ /* 0x000fe20000000800 */
[----:B------:R-:W-:-:S03]  /*15c0*/  UISETP.NE.AND.EX UP0, UPT, UR5, URZ, UPT, UP0 ;  /* 0x0000003f0500728c */ /* 0x000fc6000bf05300 */
[----:B------:R-:W-:Y:S01]  /*15d0*/  ULDC UR5, c[0x0][0x2f0] ;  /* 0x0000bc0000057ab9 */ /* 0x000fe20000000800 */
[----:B------:R-:W-:-:S04]  /*15e0*/  USEL UR4, UR4, 0x1, UP0 ;  /* 0x0000000104047887 */ /* 0x000fc80008000000 */
[----:B------:R-:W-:-:S03]  /*15f0*/  UIMAD UR4, UR4, UR5, URZ ;  /* 0x00000005040472a4 */ /* 0x000fc6000f8e023f */
[----:B------:R-:W-:Y:S02]  /*1600*/  ULDC UR5, c[0x0][0x348] ;  /* 0x0000d20000057ab9 */ /* 0x000fe40000000800 */
[----:B------:R-:W-:Y:S02]  /*1610*/  IMAD.U32 R24, RZ, RZ, UR5 ;  /* 0x00000005ff187e24 */ /* 0x000fe4000f8e00ff */
[----:B------:R-:W-:Y:S01]  /*1620*/  IMAD.U32 R30, RZ, RZ, UR4 ;  /* 0x00000004ff1e7e24 */ /* 0x000fe2000f8e00ff */
[----:B0-----:R-:W-:Y:S06]  /*1630*/  @P2 BRA `(.L_x_607) ;  /* 0x0000000000242947 */ /* 0x001fec0003800000 */
[----:B------:R-:W-:Y:S02]  /*1640*/  ULDC.64 UR4, c[0x0][0xa00] ;  /* 0x0002800000047ab9 */ /* 0x000fe40000000a00 */
[----:B------:R-:W-:-:S04]  /*1650*/  ISETP.NE.U32.AND P1, PT, RZ, UR4, PT ;  /* 0x00000004ff007c0c */ /* 0x000fc8000bf25070 */
[----:B------:R-:W-:-:S13]  /*1660*/  ISETP.NE.AND.EX P1, PT, RZ, UR5, PT, P1 ;  /* 0x00000005ff007c0c */ /* 0x000fda000bf25310 */
[----:B------:R-:W-:Y:S05]  /*1670*/  @!P1 BRA `(.L_x_607) ;  /* 0x0000000000149947 */ /* 0x000fea0003800000 */
[----:B------:R-:W0:Y:S02]  /*1680*/  LDC.64 R4, c[0x0][0xa00] ;  /* 0x00028000ff047b82 */ /* 0x000e240000000a00 */
[----:B0-----:R-:W-:-:S05]  /*1690*/  IMAD.WIDE R4, R213, 0x4, R4 ;  /* 0x00000004d5047825 */ /* 0x001fca00078e0204 */
[----:B-----5:R-:W2:Y:S04]  /*16a0*/  LDG.E R155, desc[UR40][R4.64] ;  /* 0x00000028049b7981 */ /* 0x020ea8000c1e1900 */
[----:B------:R-:W2:Y:S02]  /*16b0*/  LDG.E R0, desc[UR40][R4.64+0x4] ;  /* 0x0000042804007981 */ /* 0x000ea4000c1e1900 */
[----:B--2---:R-:W-:-:S07]  /*16c0*/  IMAD.IADD R155, R0, 0x1, -R155 ;  /* 0x00000001009b7824 */ /* 0x004fce00078e0a9b */
.L_x_607:
[----:B------:R-:W-:Y:S01]  /*16d0*/  ULDC.64 UR4, c[0x0][0xa20] ;  /* 0x0002880000047ab9 */ /* 0x000fe20000000a00 */
[C---:B------:R-:W-:Y:S01]  /*16e0*/  LOP3.LUT R3, R154.reuse, 0xff000000, RZ, 0xc0, !PT ;  /* 0xff0000009a037812 */ /* 0x040fe200078ec0ff */
[----:B------:R-:W-:Y:S01]  /*16f0*/  IMAD.MOV.U32 R218, RZ, RZ, R153 ;  /* 0x000000ffffda7224 */ /* 0x000fe200078e0099 */
[----:B------:R-:W-:Y:S02]  /*1700*/  ISETP.NE.U32.AND P1, PT, RZ, UR4, PT ;  /* 0x00000004ff007c0c */ /* 0x000fe4000bf25070 */
[C---:B------:R-:W-:Y:S02]  /*1710*/  LOP3.LUT R0, R154.reuse, 0xff0000, RZ, 0xc0, !PT ;  /* 0x00ff00009a007812 */ /* 0x040fe400078ec0ff */
[----:B------:R-:W-:Y:S02]  /*1720*/  ISETP.NE.AND.EX P1, PT, RZ, UR5, PT, P1 ;  /* 0x00000005ff007c0c */ /* 0x000fe4000bf25310 */
[----:B------:R-:W-:Y:S02]  /*1730*/  SHF.R.U32.HI R3, RZ, 0x8, R3 ;  /* 0x00000008ff037819 */ /* 0x000fe40000011603 */
[----:B------:R-:W-:-:S02]  /*1740*/  LOP3.LUT R211, R154, 0xffff, RZ, 0xc0, !PT ;  /* 0x0000ffff9ad37812 */ /* 0x000fc400078ec0ff */
[----:B------:R-:W-:-:S07]  /*1750*/  LEA.HI R212, R0, R3, RZ, 0x10 ;  /* 0x0000000300d47211 */ /* 0x000fce00078f80ff */
[----:B------:R-:W-:Y:S05]  /*1760*/  @!P1 BRA `(.L_x_608) ;  /* 0x0000000000109947 */ /* 0x000fea0003800000 */
[----:B------:R-:W-:-:S04]  /*1770*/  IADD3 R4, P0, R214, UR4, RZ ;  /* 0x00000004d6047c10 */ /* 0x000fc8000ff1e0ff */
[----:B------:R-:W-:-:S05]  /*1780*/  IADD3.X R5, R215, UR5, RZ, P0, !PT ;  /* 0x00000005d7057c10 */ /* 0x000fca00087fe4ff */
[----:B------:R0:W5:Y:S01]  /*1790*/  LDG.E R30, desc[UR40][R4.64] ;  /* 0x00000028041e7981 */ /* 0x000162000c1e1900 */
[----:B------:R-:W-:Y:S05]  /*17a0*/  BRA `(.L_x_609) ;  /* 0x0000000000107947 */ /* 0x000fea0003800000 */
.L_x_608:
[----:B------:R-:W-:Y:S05]  /*17b0*/  @!P0 BRA `(.L_x_609) ;  /* 0x00000000000c8947 */ /* 0x000fea0003800000 */
[----:B------:R-:W2:Y:S04]  /*17c0*/  LDG.E R3, desc[UR40][R8.64] ;  /* 0x0000002808037981 */ /* 0x000ea8000c1e1900 */
[----:B------:R-:W2:Y:S02]  /*17d0*/  LDG.E R30, desc[UR40][R8.64+0x4] ;  /* 0x00000428081e7981 */ /* 0x000ea4000c1e1900 */
[----:B--2---:R-:W-:-:S07]  /*17e0*/  IMAD.IADD R30, R30, 0x1, -R3 ;  /* 0x000000011e1e7824 */ /* 0x004fce00078e0a03 */
.L_x_609:
[----:B------:R-:W-:Y:S02]  /*17f0*/  ULDC.64 UR4, c[0x0][0xa10] ;  /* 0x0002840000047ab9 */ /* 0x000fe40000000a00 */
[----:B------:R-:W-:-:S04]  /*1800*/  ISETP.NE.U32.AND P0, PT, RZ, UR4, PT ;  /* 0x00000004ff007c0c */ /* 0x000fc8000bf05070 */
[----:B------:R-:W-:Y:S01]  /*1810*/  ISETP.NE.AND.EX P0, PT, RZ, UR5, PT, P0 ;  /* 0x00000005ff007c0c */ /* 0x000fe2000bf05300 */
[----:B------:R-:W-:-:S12]  /*1820*/  ULDC.64 UR4, c[0x0][0xa30] ;  /* 0x00028c0000047ab9 */ /* 0x000fd80000000a00 */
[----:B0-----:R-:W0:Y:S01]  /*1830*/  @P0 LDC.64 R4, c[0x0][0xa10] ;  /* 0x00028400ff040b82 */ /* 0x001e220000000a00 */
[----:B------:R-:W-:-:S04]  /*1840*/  ISETP.NE.U32.AND P1, PT, RZ, UR4, PT ;  /* 0x00000004ff007c0c */ /* 0x000fc8000bf25070 */
[----:B------:R-:W-:Y:S01]  /*1850*/  ISETP.NE.AND.EX P1, PT, RZ, UR5, PT, P1 ;  /* 0x00000005ff007c0c */ /* 0x000fe2000bf25310 */
[----:B0-----:R-:W-:-:S05]  /*1860*/  @P0 IMAD.WIDE R4, R213, 0x4, R4 ;  /* 0x00000004d5040825 */ /* 0x001fca00078e0204 */
[----:B------:R-:W2:Y:S04]  /*1870*/  @P0 LDG.E R0, desc[UR40][R4.64] ;  /* 0x0000002804000981 */ /* 0x000ea8000c1e1900 */
[----:B------:R-:W2:Y:S03]  /*1880*/  @P0 LDG.E R3, desc[UR40][R4.64+0x4] ;  /* 0x0000042804030981 */ /* 0x000ea6000c1e1900 */
[----:B------:R-:W-:Y:S01]  /*1890*/  @P1 IADD3 R6, P2, R214, UR4, RZ ;  /* 0x00000004d6061c10 */ /* 0x000fe2000ff5e0ff */
[----:B-----5:R-:W-:-:S03]  /*18a0*/  IMAD.MOV.U32 R154, RZ, RZ, R30 ;  /* 0x000000ffff9a7224 */ /* 0x020fc600078e001e */
[----:B------:R-:W-:-:S05]  /*18b0*/  @P1 IADD3.X R7, R215, UR5, RZ, P2, !PT ;  /* 0x00000005d7071c10 */ /* 0x000fca00097fe4ff */
[----:B------:R0:W5:Y:S01]  /*18c0*/  @P1 LDG.E R154, desc[UR40][R6.64] ;  /* 0x00000028069a1981 */ /* 0x000162000c1e1900 */
[----:B------:R-:W-:Y:S01]  /*18d0*/  IADD3 R11, -R11, R30, RZ ;  /* 0x0000001e0b0b7210 */ /* 0x000fe20007ffe1ff */
[----:B------:R-:W-:Y:S01]  /*18e0*/  BSSY B0, `(.L_x_610) ;  /* 0x000002a000007945 */ /* 0x000fe20003800000 */
[----:B------:R-:W-:Y:S02]  /*18f0*/  LOP3.LUT R219, R212, 0xff, RZ, 0xc0, !PT ;  /* 0x000000ffd4db7812 */ /* 0x000fe400078ec0ff */
[----:B------:R-:W-:Y:S01]  /*1900*/  SHF.R.U32.HI R212, RZ, 0x10, R212 ;  /* 0x00000010ffd47819 */ /* 0x000fe200000116d4 */
[----:B--2---:R-:W-:-:S04]  /*1910*/  @P0 IMAD.IADD R24, R3, 0x1, -R0 ;  /* 0x0000000103180824 */ /* 0x004fc800078e0a00 */
[----:B------:R-:W-:-:S04]  /*1920*/  IMAD.IADD R152, R11, 0x1, R24 ;  /* 0x000000010b987824 */ /* 0x000fc800078e0218 */
[C---:B------:R-:W-:Y:S01]  /*1930*/  VIADD R0, R152.reuse, 0x5f ;  /* 0x0000005f98007836 */ /* 0x040fe20000000000 */
[----:B------:R-:W-:-:S03]  /*1940*/  ISETP.GE.AND P3, PT, R152, 0x1, PT ;  /* 0x000000019800780c */ /* 0x000fc60003f66270 */
[----:B------:R-:W-:Y:S01]  /*1950*/  IMAD.HI R0, R0, 0x2aaaaaab, RZ ;  /* 0x2aaaaaab00007827 */ /* 0x000fe200078e02ff */
[----:B------:R-:W-:-:S04]  /*1960*/  P2R R29, PR, RZ, 0x8 ;  /* 0x00000008ff1d7803 */ /* 0x000fc80000000000 */
[----:B------:R-:W-:-:S04]  /*1970*/  SHF.R.U32.HI R3, RZ, 0x1f, R0 ;  /* 0x0000001fff037819 */ /* 0x000fc80000011600 */
[----:B------:R-:W-:Y:S01]  /*1980*/  LEA.HI.SX32 R178, R0, R3, 0x1c ;  /* 0x0000000300b27211 */ /* 0x000fe200078fe2ff */
[----:B------:R-:W-:Y:S01]  /*1990*/  IMAD.MOV.U32 R0, RZ, RZ, RZ ;  /* 0x000000ffff007224 */ /* 0x000fe200078e00ff */
[----:B0-----:R-:W-:Y:S06]  /*19a0*/  @!P3 BRA `(.L_x_611) ;  /* 0x000000000074b947 */ /* 0x001fec0003800000 */
[----:B------:R-:W-:Y:S01]  /*19b0*/  ISETP.NE.AND P0, PT, R212, RZ, PT ;  /* 0x000000ffd400720c */ /* 0x000fe20003f05270 */
[----:B------:R-:W-:-:S03]  /*19c0*/  ULDC UR4, c[0x0][0x9f0] ;  /* 0x00027c0000047ab9 */ /* 0x000fc60000000800 */
[----:B------:R-:W-:-:S04]  /*19d0*/  SEL R9, R212, UR4, P0 ;  /* 0x00000004d4097c07 */ /* 0x000fc80008000000 */
[-C--:B------:R-:W-:Y:S02]  /*19e0*/  IABS R6, R9.reuse ;  /* 0x0000000900067213 */ /* 0x080fe40000000000 */
[----:B------:R-:W-:Y:S02]  /*19f0*/  IADD3 R0, R178, -0x1, R9 ;  /* 0xffffffffb2007810 */ /* 0x000fe40007ffe009 */
[----:B------:R-:W0:Y:S01]  /*1a00*/  I2F.RP R3, R6 ;  /* 0x0000000600037306 */ /* 0x000e220000209400 */
[-C--:B------:R-:W-:Y:S02]  /*1a10*/  IABS R10, R9.reuse ;  /* 0x00000009000a7213 */ /* 0x080fe40000000000 */
[----:B------:R-:W-:Y:S02]  /*1a20*/  IABS R8, R0 ;  /* 0x0000000000087213 */ /* 0x000fe40000000000 */
[----:B------:R-:W-:-:S04]  /*1a30*/  LOP3.LUT R0, R0, R9, RZ, 0x3c, !PT ;  /* 0x0000000900007212 */ /* 0x000fc800078e3cff */
[----:B------:R-:W-:Y:S01]  /*1a40*/  ISETP.GE.AND P2, PT, R0, RZ, PT ;  /* 0x000000ff0000720c */ /* 0x000fe20003f46270 */
[----:B0-----:R-:W0:Y:S02]  /*1a50*/  MUFU.RCP R3, R3 ;  /* 0x0000000300037308 */ /* 0x001e240000001000 */
[----:B0-----:R-:W-:Y:S02]  /*1a60*/  VIADD R4, R3, 0xffffffe ;  /* 0x0ffffffe03047836 */ /* 0x001fe40000000000 */
[----:B------:R-:W-:-:S04]  /*1a70*/  IMAD.MOV R3, RZ, RZ, -R10 ;  /* 0x000000ffff037224 */ /* 0x000fc800078e0a0a */
[----:B------:R0:W1:Y:S02]  /*1a80*/  F2I.FTZ.U32.TRUNC.NTZ R5, R4 ;  /* 0x0000000400057305 */ /* 0x000064000021f000 */
[----:B0-----:R-:W-:Y:S02]  /*1a90*/  IMAD.MOV.U32 R4, RZ, RZ, RZ ;  /* 0x000000ffff047224 */ /* 0x001fe400078e00ff */
[----:B-1----:R-:W-:-:S04]  /*1aa0*/  IMAD.MOV R7, RZ, RZ, -R5 ;  /* 0x000000ffff077224 */ /* 0x002fc800078e0a05 */
[----:B------:R-:W-:-:S04]  /*1ab0*/  IMAD R7, R7, R6, RZ ;  /* 0x0000000607077224 */ /* 0x000fc800078e02ff */
[----:B------:R-:W-:-:S06]  /*1ac0*/  IMAD.HI.U32 R5, R5, R7, R4 ;  /* 0x0000000705057227 */ /* 0x000fcc00078e0004 */
[----:B------:R-:W-:-:S04]  /*1ad0*/  IMAD.HI.U32 R5, R5, R8, RZ ;  /* 0x0000000805057227 */ /* 0x000fc800078e00ff */
[----:B------:R-:W-:-:S05]  /*1ae0*/  IMAD R3, R5, R3, R8 ;  /* 0x0000000305037224 */ /* 0x000fca00078e0208 */
[----:B------:R-:W-:-:S13]  /*1af0*/  ISETP.GT.U32.AND P1, PT, R6, R3, PT ;  /* 0x000000030600720c */ /* 0x000fda0003f24070 */
[----:B------:R-:W-:Y:S02]  /*1b00*/  @!P1 IMAD.IADD R3, R3, 0x1, -R6 ;  /* 0x0000000103039824 */ /* 0x000fe400078e0a06 */
[----:B------:R-:W-:Y:S01]  /*1b10*/  @!P1 VIADD R5, R5, 0x1 ;  /* 0x0000000105059836 */ /* 0x000fe20000000000 */
[----:B------:R-:W-:Y:S02]  /*1b20*/  ISETP.NE.AND P1, PT, R9, RZ, PT ;  /* 0x000000ff0900720c */ /* 0x000fe40003f25270 */
[----:B------:R-:W-:-:S13]  /*1b30*/  ISETP.GE.U32.AND P0, PT, R3, R6, PT ;  /* 0x000000060300720c */ /* 0x000fda0003f06070 */
[----:B------:R-:W-:-:S04]  /*1b40*/  @P0 VIADD R5, R5, 0x1 ;  /* 0x0000000105050836 */ /* 0x000fc80000000000 */
[----:B------:R-:W-:-:S04]  /*1b50*/  IMAD.MOV.U32 R0, RZ, RZ, R5 ;  /* 0x000000ffff007224 */ /* 0x000fc800078e0005 */
[----:B------:R-:W-:Y:S01]  /*1b60*/  @!P2 IMAD.MOV R0, RZ, RZ, -R0 ;  /* 0x000000ffff00a224 */ /* 0x000fe200078e0a00 */
[----:B------:R-:W-:-:S07]  /*1b70*/  @!P1 LOP3.LUT R0, RZ, R9, RZ, 0x33, !PT ;  /* 0x00000009ff009212 */ /* 0x000fce00078e33ff */
.L_x_611:
[----:B------:R-:W-:Y:S05]  /*1b80*/  BSYNC B0 ;  /* 0x0000000000007941 */ /* 0x000fea0003800000 */
.L_x_610:
[----:B------:R-:W-:-:S05]  /*1b90*/  IMAD R3, R219, R0, RZ ;  /* 0x00000000db037224 */ /* 0x000fca00078e02ff */
[C---:B------:R-:W-:Y:S01]  /*1ba0*/  VIADDMNMX R0, R3.reuse, R0, R178, PT ;  /* 0x0000000003007246 */ /* 0x040fe200038001b2 */
[----:B------:R-:W-:-:S04]  /*1bb0*/  IMAD R3, R3, 0x60, -R11 ;  /* 0x0000006003037824 */ /* 0x000fc800078e0a0b */
[----:B------:R-:W-:Y:S01]  /*1bc0*/  IMAD R5, R0, 0x60, -R11 ;  /* 0x0000006000057824 */ /* 0x000fe200078e0a0b */
[----:B------:R-:W-:-:S04]  /*1bd0*/  VIMNMX R3, RZ, R3, !PT ;  /* 0x00000003ff037248 */ /* 0x000fc80007fe0100 */
[----:B------:R-:W-:Y:S01]  /*1be0*/  VIMNMX R0, R5, R24, PT ;  /* 0x0000001805007248 */ /* 0x000fe20003fe0100 */
[----:B------:R-:W-:-:S03]  /*1bf0*/  IMAD.WIDE.U32 R4, R3, -0x55555555, RZ ;  /* 0xaaaaaaab03047825 */ /* 0x000fc600078e00ff */
[----:B------:R-:W-:Y:S02]  /*1c00*/  ISETP.GT.AND P0, PT, R0, R3, PT ;  /* 0x000000030000720c */ /* 0x000fe40003f04270 */
[----:B------:R-:W-:-:S05]  /*1c10*/  SHF.R.U32.HI R28, RZ, 0x6, R5 ;  /* 0x00000006ff1c7819 */ /* 0x000fca0000011605 */
[----:B------:R-:W-:-:S06]  /*1c20*/  IMAD.MOV.U32 R27, RZ, RZ, R28 ;  /* 0x000000ffff1b7224 */ /* 0x000fcc00078e001c */
[----:B------:R-:W-:-:S04]  /*1c30*/  @P0 VIADD R0, R0, 0x5f ;  /* 0x0000005f00000836 */ /* 0x000fc80000000000 */
[----:B------:R-:W-:-:S05]  /*1c40*/  @P0 IMAD.HI R0, R0, 0x2aaaaaab, RZ ;  /* 0x2aaaaaab00000827 */ /* 0x000fca00078e02ff */
[----:B------:R-:W-:-:S04]  /*1c50*/  @P0 SHF.R.U32.HI R3, RZ, 0x1f, R0 ;  /* 0x0000001fff030819 */ /* 0x000fc80000011600 */
[----:B------:R-:W-:Y:S02]  /*1c60*/  @P0 LEA.HI.SX32 R27, R0, R3, 0x1c ;  /* 0x00000003001b0211 */ /* 0x000fe400078fe2ff */
[----:B------:R-:W-:Y:S02]  /*1c70*/  PLOP3.LUT P0, PT, PT, PT, PT, 0x80, 0x0 ;  /* 0x000000000000781c */ /* 0x000fe40003f0f070 */
[----:B------:R-:W-:-:S13]  /*1c80*/  ISETP.GT.AND P1, PT, R27, R28, PT ;  /* 0x0000001c1b00720c */ /* 0x000fda0003f24270 */
[----:B------:R-:W-:Y:S05]  /*1c90*/  @!P1 BRA `(.L_x_612) ;  /* 0x0000003c00e09947 */ /* 0x000fea0003800000 */
[----:B------:R-:W-:Y:S01]  /*1ca0*/  VIADD R26, R19, 0x1c400 ;  /* 0x0001c400131a7836 */ /* 0x000fe20000000000 */
[----:B------:R-:W-:Y:S04]  /*1cb0*/  BSSY B6, `(.L_x_613) ;  /* 0x0000013000067945 */ /* 0x000fe80003800000 */
[----:B------:R-:W-:-:S13]  /*1cc0*/  LOP3.LUT P0, RZ, R26, 0x3ff, RZ, 0xc0, !PT ;  /* 0x000003ff1aff7812 */ /* 0x000fda000780c0ff */
[----:B------:R-:W-:Y:S05]  /*1cd0*/  @!P0 BRA `(.L_x_614) ;  /* 0x0000000000408947 */ /* 0x000fea0003800000 */
[----:B------:R-:W-:Y:S01]  /*1ce0*/  MOV R14, 0x0 ;  /* 0x00000000000e7802 */ /* 0x000fe20000000f00 */
[----:B------:R-:W-:Y:S01]  /*1cf0*/  ULDC.64 UR4, c[0x4][0x98] ;  /* 0x0100260000047ab9 */ /* 0x000fe20000000a00 */
[----:B------:R-:W-:Y:S01]  /*1d00*/  ULDC.64 UR6, c[0x4][0x30] ;  /* 0x01000c0000067ab9 */ /* 0x000fe20000000a00 */
[----:B------:R-:W-:Y:S01]  /*1d10*/  IMAD.U32 R4, RZ, RZ, UR4 ;  /* 0x00000004ff047e24 */ /* 0x000fe2000f8e00ff */
[----:B------:R-:W-:Y:S01]  /*1d20*/  MOV R12, 0x1 ;  /* 0x00000001000c7802 */ /* 0x000fe20000000f00 */
[----:B------:R-:W-:Y:S01]  /*1d30*/  IMAD.U32 R5, RZ, RZ, UR5 ;  /* 0x00000005ff057e24 */ /* 0x000fe2000f8e00ff */
[----:B------:R-:W0:Y:S01]  /*1d40*/  LDC.64 R14, c[0x4][R14] ;  /* 0x010000000e0e7b82 */ /* 0x000e220000000a00 */
[----:B------:R-:W-:Y:S01]  /*1d50*/  ULDC.64 UR4, c[0x4][0xa0] ;  /* 0x0100280000047ab9 */ /* 0x000fe20000000a00 */
[----:B------:R-:W-:Y:S02]  /*1d60*/  IMAD.U32 R10, RZ, RZ, UR6 ;  /* 0x00000006ff0a7e24 */ /* 0x000fe4000f8e00ff */
[----:B------:R-:W-:-:S02]  /*1d70*/  IMAD.U32 R6, RZ, RZ, UR4 ;  /* 0x00000004ff067e24 */ /* 0x000fc4000f8e00ff */
[----:B------:R-:W-:Y:S02]  /*1d80*/  IMAD.U32 R7, RZ, RZ, UR5 ;  /* 0x00000005ff077e24 */ /* 0x000fe4000f8e00ff */
[----:B------:R-:W-:Y:S02]  /*1d90*/  IMAD.U32 R11, RZ, RZ, UR7 ;  /* 0x00000007ff0b7e24 */ /* 0x000fe4000f8e00ff */
[----:B------:R-:W-:Y:S02]  /*1da0*/  IMAD.MOV.U32 R8, RZ, RZ, 0x70 ;  /* 0x00000070ff087424 */ /* 0x000fe400078e00ff */
[----:B------:R-:W-:-:S07]  /*1db0*/  IMAD.MOV.U32 R13, RZ, RZ, RZ ;  /* 0x000000ffff0d7224 */ /* 0x000fce00078e00ff */
[----:B------:R-:W-:-:S07]  /*1dc0*/  LEPC R20, `(.L_x_614) ;  /* 0x000000001014794e */ /* 0x000fce0000000000 */
[----:B0----5:R-:W-:Y:S05]  /*1dd0*/  CALL.ABS.NOINC R14 ;  /* 0x000000000e007343 */ /* 0x021fea0003c00000 */
.L_x_614:
[----:B------:R-:W-:Y:S05]  /*1de0*/  BSYNC B6 ;  /* 0x0000000000067941 */ /* 0x000fea0003800000 */
.L_x_613:
[----:B------:R-:W-:Y:S01]  /*1df0*/  VIADD R25, R19, 0x400 ;  /* 0x0000040013197836 */ /* 0x000fe20000000000 */
[----:B------:R-:W-:Y:S04]  /*1e00*/  BSSY B6, `(.L_x_615) ;  /* 0x0000013000067945 */ /* 0x000fe80003800000 */
[----:B------:R-:W-:-:S13]  /*1e10*/  LOP3.LUT P0, RZ, R25, 0x3ff, RZ, 0xc0, !PT ;  /* 0x000003ff19ff7812 */ /* 0x000fda000780c0ff */
[----:B------:R-:W-:Y:S05]  /*1e20*/  @!P0 BRA `(.L_x_616) ;  /* 0x0000000000408947 */ /* 0x000fea0003800000 */
[----:B------:R-:W-:Y:S01]  /*1e30*/  MOV R14, 0x0 ;  /* 0x00000000000e7802 */ /* 0x000fe20000000f00 */
[----:B------:R-:W-:Y:S01]  /*1e40*/  ULDC.64 UR4, c[0x4][0x98] ;  /* 0x0100260000047ab9 */ /* 0x000fe20000000a00 */
[----:B------:R-:W-:Y:S01]  /*1e50*/  ULDC.64 UR6, c[0x4][0xa0] ;  /* 0x0100280000067ab9 */ /* 0x000fe20000000a00 */
[----:B------:R-:W-:Y:S02]  /*1e60*/  IMAD.U32 R4, RZ, RZ, UR4 ;  /* 0x00000004ff047e24 */ /* 0x000fe4000f8e00ff */
        /* <DEDUP_REMOVED lines=11> */
[----:B0----5:R-:W-:Y:S05]  /*1f20*/  CALL.ABS.NOINC R14 ;  /* 0x000000000e007343 */ /* 0x021fea0003c00000 */
.L_x_616:
[----:B------:R-:W-:Y:S05]  /*1f30*/  BSYNC B6 ;  /* 0x0000000000067941 */ /* 0x000fea0003800000 */
.L_x_615:
[----:B------:R-:W-:Y:S01]  /*1f40*/  ULDC.64 UR4, c[0x0][0x9f8] ;  /* 0x00027e0000047ab9 */ /* 0x000fe20000000a00 */
[----:B------:R-:W-:Y:S01]  /*1f50*/  IMAD.MOV.U32 R0, RZ, RZ, R213 ;  /* 0x000000ffff007224 */ /* 0x000fe200078e00d5 */
[----:B------:R-:W-:Y:S01]  /*1f60*/  ISETP.NE.U32.AND P0, PT, RZ, UR4, PT ;  /* 0x00000004ff007c0c */ /* 0x000fe2000bf05070 */
[----:B------:R-:W0:Y:S03]  /*1f70*/  LDC.64 R8, c[0x0][0x300] ;  /* 0x0000c000ff087b82 */ /* 0x000e260000000a00 */
[----:B------:R-:W-:Y:S01]  /*1f80*/  ISETP.NE.AND.EX P0, PT, RZ, UR5, PT, P0 ;  /* 0x00000005ff007c0c */ /* 0x000fe2000bf05300 */
[----:B------:R-:W1:Y:S01]  /*1f90*/  S2R R38, SR_TID.X ;  /* 0x0000000000267919 */ /* 0x000e620000002100 */
[----:B------:R-:W2:Y:S01]  /*1fa0*/  S2R R11, SR_TID.X ;  /* 0x00000000000b7919 */ /* 0x000ea20000002100 */
[----:B------:R-:W-:Y:S01]  /*1fb0*/  IMAD.IADD R59, R31, 0x1, R30 ;  /* 0x000000011f3b7824 */ /* 0x000fe200078e021e */
[----:B------:R-:W-:Y:S01]  /*1fc0*/  SHF.R.S32.HI R17, RZ, 0x1f, R16 ;  /* 0x0000001fff117819 */ /* 0x000fe20000011410 */
[----:B------:R-:W3:Y:S08]  /*1fd0*/  LDC.64 R56, c[0x0][0x408] ;  /* 0x00010200ff387b82 */ /* 0x000ef00000000a00 */
[----:B------:R-:W-:Y:S01]  /*1fe0*/  @P0 IADD3 R6, P1, R214, UR4, RZ ;  /* 0x00000004d6060c10 */ /* 0x000fe2000ff3e0ff */
[----:B------:R-:W-:-:S02]  /*1ff0*/  VIADD R62, R16, 0x40 ;  /* 0x00000040103e7836 */ /* 0x000fc40000000000 */
[----:B------:R-:W-:Y:S01]  /*2000*/  VIADD R63, R16, 0x60 ;  /* 0x00000060103f7836 */ /* 0x000fe20000000000 */
[----:B------:R-:W-:Y:S01]  /*2010*/  @P0 IADD3.X R7, R215, UR5, RZ, P1, !PT ;  /* 0x00000005d7070c10 */ /* 0x000fe20008ffe4ff */
[----:B------:R-:W-:Y:S01]  /*2020*/  ULDC.64 UR4, c[0x0][0xa08] ;  /* 0x0002820000047ab9 */ /* 0x000fe20000000a00 */
[----:B------:R-:W4:Y:S03]  /*2030*/  LDC R43, c[0x0][0x3f4] ;  /* 0x0000fd00ff2b7b82 */ /* 0x000f260000000800 */
[----:B------:R2:W4:Y:S01]  /*2040*/  @P0 LDG.E R0, desc[UR40][R6.64] ;  /* 0x0000002806000981 */ /* 0x000522000c1e1900 */
[----:B------:R-:W-:Y:S01]  /*2050*/  SHF.R.S32.HI R33, RZ, 0x1f, R59 ;  /* 0x0000001fff217819 */ /* 0x000fe2000001143b */
[-C--:B0-----:R-:W-:Y:S01]  /*2060*/  IMAD.WIDE.U32 R4, R59, R8.reuse, RZ ;  /* 0x000000083b047225 */ /* 0x081fe200078e00ff */
[----:B------:R-:W-:Y:S02]  /*2070*/  ISETP.NE.U32.AND P0, PT, RZ, UR4, PT ;  /* 0x00000004ff007c0c */ /* 0x000fe4000bf05070 */
[----:B------:R-:W0:Y:S01]  /*2080*/  LDC.64 R14, c[0x0][0x3f8] ;  /* 0x0000fe00ff0e7b82 */ /* 0x000e220000000a00 */
[-C--:B------:R-:W-:Y:S01]  /*2090*/  IMAD R10, R33, R8.reuse, RZ ;  /* 0x00000008210a7224 */ /* 0x080fe200078e02ff */
[----:B------:R-:W-:Y:S01]  /*20a0*/  ISETP.NE.AND.EX P0, PT, RZ, UR5, PT, P0 ;  /* 0x00000005ff007c0c */ /* 0x000fe2000bf05300 */
[----:B------:R-:W-:Y:S01]  /*20b0*/  ULDC.64 UR4, c[0x0][0x308] ;  /* 0x0000c20000047ab9 */ /* 0x000fe20000000a00 */
[----:B------:R-:W-:Y:S01]  /*20c0*/  IMAD.WIDE.U32 R60, R18, R8, R16 ;  /* 0x00000008123c7225 */ /* 0x000fe200078e0010 */
[----:B------:R-:W-:-:S02]  /*20d0*/  IADD3 R65, R16, 0xa0, RZ ;  /* 0x000000a010417810 */ /* 0x000fc40007ffe0ff */
[----:B-1----:R-:W-:Y:S01]  /*20e0*/  SHF.R.U32.HI R38, RZ, 0x7, R38 ;  /* 0x00000007ff267819 */ /* 0x002fe20000011626 */
[----:B------:R-:W-:Y:S01]  /*20f0*/  IMAD R3, R59, R9, R10 ;  /* 0x000000093b037224 */ /* 0x000fe200078e020a */
[----:B------:R-:W-:Y:S01]  /*2100*/  SHF.R.S32.HI R23, RZ, 0x1f, R22 ;  /* 0x0000001fff177819 */ /* 0x000fe20000011416 */
[----:B--2---:R-:W-:Y:S01]  /*2110*/  VIADD R11, R11, 0xffffff80 ;  /* 0xffffff800b0b7836 */ /* 0x004fe20000000000 */
[----:B------:R-:W-:Y:S01]  /*2120*/  ISETP.NE.AND P6, PT, R38, 0x1, PT ;  /* 0x000000012600780c */ /* 0x000fe20003fc5270 */
[----:B------:R-:W-:Y:S01]  /*2130*/  IMAD.IADD R5, R5, 0x1, R3 ;  /* 0x0000000105057824 */ /* 0x000fe200078e0203 */
[----:B------:R-:W-:Y:S01]  /*2140*/  SHF.L.U64.HI R66, R8, 0x6, R9 ;  /* 0x0000000608427819 */ /* 0x000fe20000010209 */
[----:B------:R-:W-:Y:S01]  /*2150*/  VIADD R10, R16, 0xc0 ;  /* 0x000000c0100a7836 */ /* 0x000fe20000000000 */
[----:B------:R-:W-:Y:S01]  /*2160*/  SHF.R.S32.HI R6, RZ, 0x1f, R11 ;  /* 0x0000001fff067819 */ /* 0x000fe2000001140b */
[----:B------:R-:W-:Y:S01]  /*2170*/  IMAD.WIDE.U32 R4, R211, UR4, R4 ;  /* 0x00000004d3047c25 */ /* 0x000fe2000f8e0004 */
[----:B---3--:R-:W-:-:S02]  /*2180*/  SHF.L.U64.HI R70, R56, 0x6, R57 ;  /* 0x0000000638467819 */ /* 0x008fc40000010239 */
[----:B------:R-:W-:Y:S01]  /*2190*/  LEA.HI R36, R6, R11, RZ, 0x2 ;  /* 0x0000000b06247211 */ /* 0x000fe200078f10ff */
[----:B------:R-:W-:Y:S01]  /*21a0*/  IMAD R5, R211, UR5, R5 ;  /* 0x00000005d3057c24 */ /* 0x000fe2000f8e0205 */
[----:B------:R-:W-:Y:S01]  /*21b0*/  ULDC.64 UR4, c[0x0][0x310] ;  /* 0x0000c40000047ab9 */ /* 0x000fe20000000a00 */
[----:B------:R-:W-:Y:S01]  /*21c0*/  VIADD R64, R16, 0x80 ;  /* 0x0000008010407836 */ /* 0x000fe20000000000 */
[----:B------:R-:W-:Y:S01]  /*21d0*/  SHF.R.S32.HI R72, RZ, 0x1f, R216 ;  /* 0x0000001fff487819 */ /* 0x000fe200000114d8 */
[-C--:B------:R-:W-:Y:S01]  /*21e0*/  IMAD R30, R220, R56.reuse, RZ ;  /* 0x00000038dc1e7224 */ /* 0x080fe200078e02ff */
[----:B0-----:R-:W-:Y:S01]  /*21f0*/  SHF.L.U64.HI R68, R14, 0x6, R15 ;  /* 0x000000060e447819 */ /* 0x001fe2000001020f */
[----:B------:R-:W-:Y:S01]  /*2200*/  VIADD R73, R38, 0x8 ;  /* 0x0000000826497836 */ /* 0x000fe20000000000 */
[----:B------:R-:W-:Y:S01]  /*2210*/  SHF.R.U32.HI R38, RZ, 0x3, R205 ;  /* 0x00000003ff267819 */ /* 0x000fe200000116cd */
[C---:B------:R-:W-:Y:S02]  /*2220*/  IMAD R39, R18.reuse, R57, R30 ;  /* 0x0000003912277224 */ /* 0x040fe400078e021e */
[----:B------:R-:W-:-:S04]  /*2230*/  IMAD.WIDE.U32 R30, R18, R56, R16 ;  /* 0x00000038121e7225 */ /* 0x000fc800078e0010 */
[----:B------:R-:W-:Y:S02]  /*2240*/  IMAD.IADD R31, R39, 0x1, R31 ;  /* 0x00000001271f7824 */ /* 0x000fe400078e021f */
[----:B------:R-:W-:Y:S02]  /*2250*/  IMAD.MOV.U32 R88, RZ, RZ, 0x20 ;  /* 0x00000020ff587424 */ /* 0x000fe400078e00ff */
[----:B------:R-:W-:Y:S02]  /*2260*/  IMAD R75, R9, 0x60, RZ ;  /* 0x00000060094b7824 */ /* 0x000fe400078e02ff */
[----:B------:R-:W-:Y:S02]  /*2270*/  IMAD.SHL.U32 R67, R8, 0x40, RZ ;  /* 0x0000004008437824 */ /* 0x000fe400078e00ff */
[----:B------:R-:W-:Y:S02]  /*2280*/  IMAD.SHL.U32 R69, R14, 0x40, RZ ;  /* 0x000000400e457824 */ /* 0x000fe400078e00ff */
[----:B------:R-:W-:-:S02]  /*2290*/  IMAD R77, R57, 0x60, RZ ;  /* 0x00000060394d7824 */ /* 0x000fc400078e02ff */
[----:B------:R-:W-:Y:S02]  /*22a0*/  IMAD.SHL.U32 R71, R56, 0x40, RZ ;  /* 0x0000004038477824 */ /* 0x000fe400078e00ff */
[----:B-----5:R-:W-:-:S04]  /*22b0*/  IMAD.WIDE.U32 R30, R154, R56, R30 ;  /* 0x000000389a1e7225 */ /* 0x020fc800078e001e */
[----:B----4-:R-:W-:Y:S01]  /*22c0*/  IMAD.SHL.U32 R74, R43, 0x2, RZ ;  /* 0x000000022b4a7824 */ /* 0x010fe200078e00ff */
[----:B------:R-:W-:Y:S02]  /*22d0*/  SHF.R.S32.HI R3, RZ, 0x1f, R0 ;  /* 0x0000001fff037819 */ /* 0x000fe40000011400 */
[----:B------:R-:W-:Y:S02]  /*22e0*/  SEL R21, R0, RZ, !P0 ;  /* 0x000000ff00157207 */ /* 0x000fe40004000000 */
[----:B------:R-:W-:Y:S01]  /*22f0*/  SEL R20, R3, RZ, !P0 ;  /* 0x000000ff03147207 */ /* 0x000fe20004000000 */
[----:B------:R-:W-:Y:S02]  /*2300*/  IMAD R3, R220, R8, RZ ;  /* 0x00000008dc037224 */ /* 0x000fe400078e02ff */
[----:B------:R-:W-:-:S04]  /*2310*/  IMAD.WIDE.U32 R4, R21, UR4, R4 ;  /* 0x0000000415047c25 */ /* 0x000fc8000f8e0004 */
[----:B------:R-:W-:Y:S02]  /*2320*/  IMAD R0, R20, UR4, RZ ;  /* 0x0000000414007c24 */ /* 0x000fe4000f8e02ff */
[----:B------:R-:W-:Y:S01]  /*2330*/  IMAD R13, R18, R9, R3 ;  /* 0x00000009120d7224 */ /* 0x000fe200078e0203 */
[----:B------:R-:W-:Y:S01]  /*2340*/  IADD3 R3, P2, R4, R60, RZ ;  /* 0x0000003c04037210 */ /* 0x000fe20007f5e0ff */
[----:B------:R-:W-:Y:S01]  /*2350*/  IMAD R11, R21, UR5, R0 ;  /* 0x00000005150b7c24 */ /* 0x000fe2000f8e0200 */
[----:B------:R-:W-:Y:S05]  /*2360*/  @!P6 WARPSYNC.ALL ;  /* 0x000000000000e948 */ /* 0x000fea0003800000 */
[C---:B------:R-:W-:Y:S01]  /*2370*/  VIADD R0, R16.reuse, 0x20 ;  /* 0x0000002010007836 */ /* 0x040fe20000000000 */
[----:B------:R-:W-:Y:S01]  /*2380*/  ULDC UR4, c[0x0][0x320] ;  /* 0x0000c80000047ab9 */ /* 0x000fe20000000800 */
[----:B------:R-:W-:Y:S01]  /*2390*/  IMAD.IADD R60, R5, 0x1, R11 ;  /* 0x00000001053c7824 */ /* 0x000fe200078e020b */
[----:B------:R-:W-:Y:S01]  /*23a0*/  @!P6 BAR.SYNC.DEFER_BLOCKING 0x9, 0x100 ;  /* 0x024400000000eb1d */ /* 0x000fe20000010000 */
[C---:B------:R-:W-:Y:S01]  /*23b0*/  ISETP.GE.AND P0, PT, R16.reuse, UR4, PT ;  /* 0x0000000410007c0c */ /* 0x040fe2000bf06270 */
[----:B------:R-:W-:Y:S01]  /*23c0*/  VIADD R11, R16, 0xe0 ;  /* 0x000000e0100b7836 */ /* 0x000fe20000000000 */
[----:B------:R-:W-:Y:S01]  /*23d0*/  ISETP.GE.AND P1, PT, R0, UR4, PT ;  /* 0x0000000400007c0c */ /* 0x000fe2000bf26270 */
[----:B------:R-:W-:Y:S01]  /*23e0*/  IMAD.WIDE.U32 R8, R8, 0x60, RZ ;  /* 0x0000006008087825 */ /* 0x000fe200078e00ff */
[----:B------:R-:W-:Y:S01]  /*23f0*/  SEL R6, RZ, 0x1, P0 ;  /* 0x00000001ff067807 */ /* 0x000fe20000000000 */
[----:B------:R-:W-:Y:S01]  /*2400*/  ULDC.64 UR6, c[0x0][0x330] ;  /* 0x0000cc0000067ab9 */ /* 0x000fe20000000a00 */
[----:B------:R-:W-:Y:S01]  /*2410*/  SEL R7, RZ, 0xffffffff, P1 ;  /* 0xffffffffff077807 */ /* 0x000fe20000800000 */
[----:B------:R-:W-:Y:S01]  /*2420*/  IMAD.IADD R75, R9, 0x1, R75 ;  /* 0x00000001094b7824 */ /* 0x000fe200078e024b */
[----:B------:R-:W-:-:S02]  /*2430*/  IADD3.X R61, R60, R61, R13, P2, !PT ;  /* 0x0000003d3c3d7210 */ /* 0x000fc400017fe40d */
[----:B------:R-:W-:Y:S01]  /*2440*/  ISETP.GE.AND P1, PT, R62, UR4, PT ;  /* 0x000000043e007c0c */ /* 0x000fe2000bf26270 */
[----:B------:R-:W-:Y:S01]  /*2450*/  IMAD.SHL.U32 R7, R7, 0x2, RZ ;  /* 0x0000000207077824 */ /* 0x000fe200078e00ff */
[----:B------:R-:W-:Y:S02]  /*2460*/  ISETP.GE.AND P2, PT, R63, UR4, PT ;  /* 0x000000043f007c0c */ /* 0x000fe4000bf46270 */
[----:B------:R-:W-:Y:S02]  /*2470*/  ISETP.GE.AND P0, PT, R10, UR4, PT ;  /* 0x000000040a007c0c */ /* 0x000fe4000bf06270 */
[----:B------:R-:W-:Y:S02]  /*2480*/  ISETP.GE.AND P3, PT, R11, UR4, PT ;  /* 0x000000040b007c0c */ /* 0x000fe4000bf66270 */
[----:B------:R-:W-:Y:S01]  /*2490*/  LOP3.LUT R10, R7, 0x2, R6, 0xe2, !PT ;  /* 0x00000002070a7812 */ /* 0x000fe200078ee206 */
[----:B------:R-:W-:Y:S01]  /*24a0*/  IMAD.WIDE.U32 R6, R211, UR6, R16 ;  /* 0x00000006d3067c25 */ /* 0x000fe2000f8e0010 */
[----:B------:R-:W-:-:S02]  /*24b0*/  SEL R11, RZ, 0x4, P1 ;  /* 0x00000004ff0b7807 */ /* 0x000fc40000800000 */
[----:B------:R-:W-:Y:S01]  /*24c0*/  SEL R12, RZ, 0x8, P2 ;  /* 0x00000008ff0c7807 */ /* 0x000fe20001000000 */
[----:B------:R-:W-:Y:S01]  /*24d0*/  IMAD R7, R211, UR7, R7 ;  /* 0x00000007d3077c24 */ /* 0x000fe2000f8e0207 */
[----:B------:R-:W-:Y:S02]  /*24e0*/  ISETP.GE.AND P1, PT, R64, UR4, PT ;  /* 0x0000000440007c0c */ /* 0x000fe4000bf26270 */
[----:B------:R-:W-:Y:S01]  /*24f0*/  ISETP.GE.AND P2, PT, R65, UR4, PT ;  /* 0x0000000441007c0c */ /* 0x000fe2000bf46270 */
[----:B------:R-:W-:Y:S01]  /*2500*/  ULDC.64 UR4, c[0x0][0x338] ;  /* 0x0000ce0000047ab9 */ /* 0x000fe20000000a00 */
[----:B------:R-:W-:Y:S01]  /*2510*/  LOP3.LUT R10, R12, R10, R11, 0xfe, !PT ;  /* 0x0000000a0c0a7212 */ /* 0x000fe200078efe0b */
[----:B------:R-:W-:Y:S01]  /*2520*/  IMAD R13, R20, UR4, RZ ;  /* 0x00000004140d7c24 */ /* 0x000fe2000f8e02ff */
[----:B------:R-:W-:Y:S01]  /*2530*/  SEL R11, RZ, 0x10, P1 ;  /* 0x00000010ff0b7807 */ /* 0x000fe20000800000 */
[C---:B------:R-:W-:Y:S01]  /*2540*/  IMAD.WIDE.U32 R6, R21.reuse, UR4, R6 ;  /* 0x0000000415067c25 */ /* 0x040fe2000f8e0006 */
[----:B------:R-:W-:Y:S01]  /*2550*/  SEL R12, RZ, 0x20, P2 ;  /* 0x00000020ff0c7807 */ /* 0x000fe20001000000 */
[----:B------:R-:W-:Y:S01]  /*2560*/  ULDC UR4, c[0x0][0x2f4] ;  /* 0x0000bd0000047ab9 */ /* 0x000fe20000000800 */
[----:B------:R-:W-:Y:S01]  /*2570*/  IADD3 R58, P1, R18, R59, RZ ;  /* 0x0000003b123a7210 */ /* 0x000fe20007f3e0ff */
[----:B------:R-:W-:Y:S01]  /*2580*/  IMAD R41, R21, UR5, R13 ;  /* 0x0000000515297c24 */ /* 0x000fe2000f8e020d */
[----:B------:R-:W-:Y:S01]  /*2590*/  LOP3.LUT R11, R12, R10, R11, 0xfe, !PT ;  /* 0x0000000a0c0b7212 */ /* 0x000fe200078efe0b */
[----:B------:R-:W-:Y:S01]  /*25a0*/  IMAD.WIDE.U32 R20, R18, R56, R22 ;  /* 0x0000003812147225 */ /* 0x000fe200078e0016 */
[----:B------:R-:W-:-:S02]  /*25b0*/  SEL R10, RZ, 0x40, P0 ;  /* 0x00000040ff0a7807 */ /* 0x000fc40000000000 */
[----:B------:R-:W-:Y:S01]  /*25c0*/  ISETP.GE.AND P0, PT, R16, R43, PT ;  /* 0x0000002b1000720c */ /* 0x000fe20003f06270 */
[----:B------:R-:W-:Y:S01]  /*25d0*/  IMAD.IADD R21, R21, 0x1, R39 ;  /* 0x0000000115157824 */ /* 0x000fe200078e0227 */
[----:B------:R-:W-:Y:S01]  /*25e0*/  SHF.R.S32.HI R39, RZ, 0x1f, R36 ;  /* 0x0000001fff277819 */ /* 0x000fe20000011424 */
[----:B------:R-:W-:Y:S01]  /*25f0*/  IMAD.WIDE.U32 R12, R18, R14, R16 ;  /* 0x0000000e120c7225 */ /* 0x000fe200078e0010 */
[----:B------:R-:W-:Y:S02]  /*2600*/  LOP3.LUT R94, R11, R10, RZ, 0xfc, !PT ;  /* 0x0000000a0b5e7212 */ /* 0x000fe400078efcff */
[----:B------:R-:W-:Y:S01]  /*2610*/  LEA.HI R39, R39, R18, RZ, 0x3 ;  /* 0x0000001227277211 */ /* 0x000fe200078f18ff */
[CC--:B------:R-:W-:Y:S01]  /*2620*/  IMAD R10, R220.reuse, R14.reuse, RZ ;  /* 0x0000000edc0a7224 */ /* 0x0c0fe200078e02ff */
[----:B------:R-:W-:Y:S01]  /*2630*/  SEL R35, R43, RZ, P0 ;  /* 0x000000ff2b237207 */ /* 0x000fe20000000000 */
[----:B------:R-:W-:Y:S01]  /*2640*/  IMAD.X R59, R220, 0x1, R33, P1 ;  /* 0x00000001dc3b7824 */ /* 0x000fe200008e0621 */
[----:B------:R-:W-:Y:S01]  /*2650*/  LOP3.LUT R39, R39, 0xfffffff8, RZ, 0xc0, !PT ;  /* 0xfffffff827277812 */ /* 0x000fe200078ec0ff */
[C---:B------:R-:W-:Y:S01]  /*2660*/  IMAD R37, R18.reuse, R15, R10 ;  /* 0x0000000f12257224 */ /* 0x040fe200078e020a */
[----:B------:R-:W-:Y:S01]  /*2670*/  SEL R93, RZ, 0xffffff80, P3 ;  /* 0xffffff80ff5d7807 */ /* 0x000fe20001800000 */
[----:B------:R-:W-:Y:S01]  /*2680*/  IMAD.WIDE.U32 R10, R18, R14, R22 ;  /* 0x0000000e120a7225 */ /* 0x000fe200078e0016 */
[----:B------:R-:W-:-:S02]  /*2690*/  ISETP.GE.AND P2, PT, R0, UR4, PT ;  /* 0x0000000400007c0c */ /* 0x000fc4000bf46270 */
[----:B------:R-:W-:Y:S01]  /*26a0*/  LOP3.LUT R93, R94, 0x80, R93, 0xc8, !PT ;  /* 0x000000805e5d7812 */ /* 0x000fe200078ec85d */
[----:B------:R-:W-:Y:S01]  /*26b0*/  IMAD.IADD R35, R16, 0x1, R35 ;  /* 0x0000000110237824 */ /* 0x000fe200078e0223 */
[----:B------:R-:W-:Y:S01]  /*26c0*/  LOP3.LUT R94, R94, 0x40, RZ, 0xc0, !PT ;  /* 0x000000405e5e7812 */ /* 0x000fe200078ec0ff */
[----:B------:R-:W-:Y:S02]  /*26d0*/  IMAD.IADD R39, R18, 0x1, -R39 ;  /* 0x0000000112277824 */ /* 0x000fe400078e0a27 */
[----:B------:R-:W-:Y:S01]  /*26e0*/  IMAD.IADD R11, R11, 0x1, R37 ;  /* 0x000000010b0b7824 */ /* 0x000fe200078e0225 */
[----:B------:R-:W-:Y:S01]  /*26f0*/  SHF.R.S32.HI R32, RZ, 0x1f, R35 ;  /* 0x0000001fff207819 */ /* 0x000fe20000011423 */
[----:B------:R-:W-:Y:S01]  /*2700*/  IMAD.IADD R13, R37, 0x1, R13 ;  /* 0x00000001250d7824 */ /* 0x000fe200078e020d */
[----:B------:R-:W-:Y:S01]  /*2710*/  SHF.R.S32.HI R37, RZ, 0x1f, R154 ;  /* 0x0000001fff257819 */ /* 0x000fe2000001149a */
[----:B------:R-:W-:Y:S01]  /*2720*/  IMAD.SHL.U32 R82, R39, 0x40, RZ ;  /* 0x0000004027527824 */ /* 0x000fe200078e00ff */
[----:B------:R-:W-:Y:S01]  /*2730*/  LEA.HI R32, R32, R35, RZ, 0x3 ;  /* 0x0000002320207211 */ /* 0x000fe200078f18ff */
[----:B------:R-:W-:Y:S01]  /*2740*/  IMAD R35, R15, 0x60, RZ ;  /* 0x000000600f237824 */ /* 0x000fe200078e02ff */
[----:B------:R-:W-:Y:S01]  /*2750*/  LOP3.LUT P1, RZ, R39, 0x4, RZ, 0xc0, !PT ;  /* 0x0000000427ff7812 */ /* 0x000fe2000782c0ff */
[C---:B------:R-:W-:Y:S01]  /*2760*/  IMAD R34, R37.reuse, R14, RZ ;  /* 0x0000000e25227224 */ /* 0x040fe200078e02ff */
[----:B------:R-:W-:Y:S01]  /*2770*/  LOP3.LUT R82, R82, 0x1c0, RZ, 0xc0, !PT ;  /* 0x000001c052527812 */ /* 0x000fe200078ec0ff */
[----:B------:R-:W-:Y:S01]  /*2780*/  IMAD R37, R37, R56, RZ ;  /* 0x0000003825257224 */ /* 0x000fe200078e02ff */
[----:B------:R-:W-:Y:S01]  /*2790*/  LOP3.LUT R33, R205, 0x38, R32, 0xf8, !PT ;  /* 0x00000038cd217812 */ /* 0x000fe200078ef820 */
[C---:B------:R-:W-:Y:S01]  /*27a0*/  IMAD R79, R154.reuse, R15, R34 ;  /* 0x0000000f9a4f7224 */ /* 0x040fe200078e0222 */
[----:B------:R-:W-:Y:S01]  /*27b0*/  SHF.R.U32.HI R85, RZ, 0x3, R82 ;  /* 0x00000003ff557819 */ /* 0x000fe20000011652 */
[----:B------:R-:W-:Y:S01]  /*27c0*/  IMAD.WIDE.U32 R10, R154, R14, R10 ;  /* 0x0000000e9a0a7225 */ /* 0x000fe200078e000a */
[----:B------:R-:W-:-:S02]  /*27d0*/  LOP3.LUT R34, R82, 0x18, R16, 0xf8, !PT ;  /* 0x0000001852227812 */ /* 0x000fc400078ef810 */
[----:B------:R-:W-:Y:S01]  /*27e0*/  LOP3.LUT R33, R33, R38, RZ, 0x3c, !PT ;  /* 0x0000002621217212 */ /* 0x000fe200078e3cff */
[----:B------:R-:W-:Y:S01]  /*27f0*/  IMAD.WIDE.U32 R12, R154, R14, R12 ;  /* 0x0000000e9a0c7225 */ /* 0x000fe200078e000c */
[----:B------:R-:W-:Y:S02]  /*2800*/  SHF.R.S32.HI R83, RZ, 0x3, R32 ;  /* 0x00000003ff537819 */ /* 0x000fe40000011420 */
[----:B------:R-:W-:Y:S01]  /*2810*/  LOP3.LUT R84, R32, 0xfffffff8, RZ, 0xc0, !PT ;  /* 0xfffffff820547812 */ /* 0x000fe200078ec0ff */
[----:B------:R-:W-:Y:S01]  /*2820*/  IMAD R37, R154, R57, R37 ;  /* 0x000000399a257224 */ /* 0x000fe200078e0225 */
[-C--:B------:R-:W-:Y:S01]  /*2830*/  LOP3.LUT R89, R34, R85.reuse, RZ, 0x3c, !PT ;  /* 0x0000005522597212 */ /* 0x080fe200078e3cff */
[----:B------:R-:W-:Y:S01]  /*2840*/  IMAD.WIDE.U32 R20, R154, R56, R20 ;  /* 0x000000389a147225 */ /* 0x000fe200078e0014 */
[----:B------:R-:W-:Y:S02]  /*2850*/  LOP3.LUT R32, R82, 0x38, R32, 0xf8, !PT ;  /* 0x0000003852207812 */ /* 0x000fe400078ef820 */
[----:B------:R-:W-:Y:S01]  /*2860*/  SEL R88, R88, 0xffffffe0, !P1 ;  /* 0xffffffe058587807 */ /* 0x000fe20004800000 */
[----:B------:R-:W-:Y:S01]  /*2870*/  IMAD.IADD R87, R208, 0x1, R33 ;  /* 0x00000001d0577824 */ /* 0x000fe200078e0221 */
[----:B------:R-:W-:Y:S01]  /*2880*/  LOP3.LUT R33, R32, R85, RZ, 0x3c, !PT ;  /* 0x0000005520217212 */ /* 0x000fe200078e3cff */
[----:B------:R-:W-:Y:S01]  /*2890*/  IMAD.WIDE.U32 R14, R14, 0x60, RZ ;  /* 0x000000600e0e7825 */ /* 0x000fe200078e00ff */
[----:B------:R-:W-:-:S02]  /*28a0*/  SHF.R.S32.HI R86, RZ, 0x1f, R84 ;  /* 0x0000001fff567819 */ /* 0x000fc40000011454 */
[----:B------:R-:W-:Y:S01]  /*28b0*/  ISETP.GE.AND P1, PT, R16, UR4, PT ;  /* 0x0000000410007c0c */ /* 0x000fe2000bf26270 */
[----:B------:R-:W-:Y:S01]  /*28c0*/  IMAD.WIDE.U32 R56, R56, 0x60, RZ ;  /* 0x0000006038387825 */ /* 0x000fe200078e00ff */
[----:B------:R-:W-:-:S03]  /*28d0*/  LEA R90, R206, R33, 0x9 ;  /* 0x00000021ce5a7211 */ /* 0x000fc600078e48ff */
[----:B------:R-:W-:Y:S02]  /*28e0*/  IMAD R89, R206, 0x200, R89 ;  /* 0x00000200ce597824 */ /* 0x000fe400078e0259 */
[----:B------:R-:W-:Y:S02]  /*28f0*/  IMAD.IADD R78, R11, 0x1, R79 ;  /* 0x000000010b4e7824 */ /* 0x000fe400078e024f */
[----:B------:R-:W-:Y:S02]  /*2900*/  IMAD.IADD R76, R15, 0x1, R35 ;  /* 0x000000010f4c7824 */ /* 0x000fe400078e0223 */
[----:B------:R-:W-:Y:S02]  /*2910*/  IMAD.IADD R77, R57, 0x1, R77 ;  /* 0x00000001394d7824 */ /* 0x000fe400078e024d */
[----:B------:R-:W-:Y:S02]  /*2920*/  IMAD.IADD R79, R79, 0x1, R13 ;  /* 0x000000014f4f7824 */ /* 0x000fe400078e020d */
[----:B------:R-:W-:-:S02]  /*2930*/  IMAD.IADD R80, R21, 0x1, R37 ;  /* 0x0000000115507824 */ /* 0x000fc400078e0225 */
[----:B------:R-:W-:Y:S02]  /*2940*/  IMAD.IADD R81, R37, 0x1, R31 ;  /* 0x0000000125517824 */ /* 0x000fe400078e021f */
[----:B------:R-:W-:Y:S02]  /*2950*/  IMAD.IADD R91, R88, 0x1, R89 ;  /* 0x00000001585b7824 */ /* 0x000fe400078e0259 */
[----:B------:R-:W-:-:S07]  /*2960*/  IMAD.IADD R92, R7, 0x1, R41 ;  /* 0x00000001075c7824 */ /* 0x000fce00078e0229 */
.L_x_664:
[----:B------:R-:W-:Y:S01]  /*2970*/  VIADD R45, R27, 0xffffffff ;  /* 0xffffffff1b2d7836 */ /* 0x000fe20000000000 */
[----:B0-----:R-:W0:Y:S01]  /*2980*/  LDC.64 R98, c[0x0][0x2e8] ;  /* 0x0000ba00ff627b82 */ /* 0x001e220000000a00 */
[----:B------:R-:W-:Y:S01]  /*2990*/  IMAD R103, R2, 0x1800, R91 ;  /* 0x0000180002677824 */ /* 0x000fe200078e025b */
[----:B------:R-:W-:Y:S05]  /*29a0*/  YIELD ;  /* 0x0000000000007946 */ /* 0x000fea0003800000 */
[----:B------:R-:W-:Y:S01]  /*29b0*/  SHF.R.S32.HI R39, RZ, 0x1f, R45 ;  /* 0x0000001fff277819 */ /* 0x000fe2000001142d */
[-C--:B------:R-:W-:Y:S01]  /*29c0*/  IMAD R27, R75, R45.reuse, RZ ;  /* 0x0000002d4b1b7224 */ /* 0x080fe200078e02ff */
[----:B------:R-:W1:Y:S01]  /*29d0*/  LDC R102, c[0x0][0x3f4] ;  /* 0x0000fd00ff667b82 */ /* 0x000e620000000800 */
[----:B------:R-:W-:Y:S01]  /*29e0*/  IMAD.WIDE.U32 R100, R8, R45, RZ ;  /* 0x0000002d08647225 */ /* 0x000fe200078e00ff */
[----:B------:R-:W-:Y:S03]  /*29f0*/  BSSY B0, `(.L_x_617) ;  /* 0x00002a4000007945 */ /* 0x000fe60003800000 */
[----:B------:R-:W-:Y:S01]  /*2a00*/  IMAD R33, R39, R8, R27 ;  /* 0x0000000827217224 */ /* 0x000fe200078e021b */
[----:B------:R-:W-:Y:S01]  /*2a10*/  IADD3 R27, P3, P4, R3, R100, R67 ;  /* 0x00000064031b7210 */ /* 0x000fe20007c7e043 */
[----:B------:R-:W-:-:S02]  /*2a20*/  IMAD R103, R103, 0x2, R26 ;  /* 0x0000000267677824 */ /* 0x000fc400078e021a */
[----:B------:R-:W-:-:S05]  /*2a30*/  IMAD.IADD R50, R101, 0x1, R33 ;  /* 0x0000000165327824 */ /* 0x000fca00078e0221 */
[----:B------:R-:W-:Y:S02]  /*2a40*/  IADD3.X R32, R61, R50, R66, P3, P4 ;  /* 0x000000323d207210 */ /* 0x000fe40001fe8442 */
[----:B------:R-:W-:-:S04]  /*2a50*/  IADD3 R33, P4, R3, R100, RZ ;  /* 0x0000006403217210 */ /* 0x000fc80007f9e0ff */
[-C--:B0-----:R-:W-:Y:S01]  /*2a60*/  LEA R42, P3, R33, R98.reuse, 0x1 ;  /* 0x00000062212a7211 */ /* 0x081fe200078608ff */
[----:B------:R-:W-:Y:S01]  /*2a70*/  IMAD.X R34, R50, 0x1, R61, P4 ;  /* 0x0000000132227824 */ /* 0x000fe200020e063d */
[----:B------:R-:W-:-:S04]  /*2a80*/  LEA R40, P4, R27, R98, 0x1 ;  /* 0x000000621b287211 */ /* 0x000fc800078808ff */
[-C--:B------:R-:W-:Y:S02]  /*2a90*/  LEA.HI.X R43, R33, R99.reuse, R34, 0x1, P3 ;  /* 0x00000063212b7211 */ /* 0x080fe400018f0c22 */
[----:B-1----:R-:W-:Y:S02]  /*2aa0*/  ISETP.GE.AND P3, PT, R102, 0x1, PT ;  /* 0x000000016600780c */ /* 0x002fe40003f66270 */
[----:B------:R-:W-:Y:S01]  /*2ab0*/  LEA.HI.X R41, R27, R99, R32, 0x1, P4 ;  /* 0x000000631b297211 */ /* 0x000fe200020f0c20 */
[----:B------:R-:W-:Y:S01]  /*2ac0*/  IMAD R27, R2, 0x1800, R89 ;  /* 0x00001800021b7824 */ /* 0x000fe200078e0259 */
[----:B------:R-:W-:-:S03]  /*2ad0*/  ISETP.GT.AND P4, PT, R45, R28, PT ;  /* 0x0000001c2d00720c */ /* 0x000fc60003f84270 */
[----:B------:R-:W-:Y:S01]  /*2ae0*/  IMAD R104, R27, 0x2, R26 ;  /* 0x000000021b687824 */ /* 0x000fe200078e021a */
[----:B------:R-:W-:Y:S01]  /*2af0*/  P2R R96, PR, RZ, 0x10 ;  /* 0x00000010ff607803 */ /* 0x000fe20000000000 */
[----:B------:R-:W-:-:S04]  /*2b00*/  IMAD.MOV.U32 R27, RZ, RZ, R45 ;  /* 0x000000ffff1b7224 */ /* 0x000fc800078e002d */
[----:B------:R-:W-:Y:S05]  /*2b10*/  @!P3 BRA `(.L_x_618) ;  /* 0x0000002400dcb947 */ /* 0x000fea0003800000 */
[----:B------:R-:W-:Y:S01]  /*2b20*/  ULDC.U8 UR4, c[0x0][0x410] ;  /* 0x0001040000047ab9 */ /* 0x000fe20000000000 */
[-C--:B------:R-:W-:Y:S01]  /*2b30*/  IMAD R33, R76, R45.reuse, RZ ;  /* 0x0000002d4c217224 */ /* 0x080fe200078e02ff */
[----:B------:R-:W-:Y:S01]  /*2b40*/  ISETP.NE.AND P3, PT, RZ, UR4, PT ;  /* 0x00000004ff007c0c */ /* 0x000fe2000bf65270 */
[-C--:B------:R-:W-:Y:S02]  /*2b50*/  IMAD R35, R77, R45.reuse, RZ ;  /* 0x0000002d4d237224 */ /* 0x080fe400078e02ff */
[C---:B------:R-:W-:Y:S02]  /*2b60*/  IMAD R37, R39.reuse, R14, R33 ;  /* 0x0000000e27257224 */ /* 0x040fe400078e0221 */
[----:B------:R-:W-:Y:S02]  /*2b70*/  IMAD R39, R39, R56, R35 ;  /* 0x0000003827277224 */ /* 0x000fe400078e0223 */
[----:B------:R-:W-:Y:S02]  /*2b80*/  IMAD R97, R27, -0x60, R24 ;  /* 0xffffffa01b617824 */ /* 0x000fe400078e0218 */
[----:B------:R-:W-:-:S03]  /*2b90*/  IMAD.WIDE.U32 R32, R14, R45, RZ ;  /* 0x0000002d0e207225 */ /* 0x000fc600078e00ff */
[----:B------:R-:W-:Y:S01]  /*2ba0*/  VIMNMX R97, R97, 0x60, PT ;  /* 0x0000006061617848 */ /* 0x000fe20003fe0100 */
[----:B------:R-:W-:-:S04]  /*2bb0*/  IMAD.WIDE.U32 R34, R56, R45, RZ ;  /* 0x0000002d38227225 */ /* 0x000fc800078e00ff */
[----:B------:R-:W-:Y:S02]  /*2bc0*/  IMAD.IADD R95, R33, 0x1, R37 ;  /* 0x00000001215f7824 */ /* 0x000fe400078e0225 */
[----:B------:R-:W-:Y:S01]  /*2bd0*/  IMAD.IADD R105, R35, 0x1, R39 ;  /* 0x0000000123697824 */ /* 0x000fe200078e0227 */
[----:B------:R-:W-:Y:S06]  /*2be0*/  @!P3 BRA `(.L_x_619) ;  /* 0x00000010008cb947 */ /* 0x000fec0003800000 */
[----:B------:R-:W-:Y:S01]  /*2bf0*/  ISETP.GE.AND P4, PT, R18, R97, PT ;  /* 0x000000611200720c */ /* 0x000fe20003f86270 */
[----:B------:R-:W-:Y:S01]  /*2c00*/  BSSY B1, `(.L_x_620) ;  /* 0x000001e000017945 */ /* 0x000fe20003800000 */
        /* <DEDUP_REMOVED lines=8> */
[----:B------:R-:W-:Y:S06]  /*2c90*/  @P4 BRA `(.L_x_621) ;  /* 0x0000000000504947 */ /* 0x000fec0003800000 */
[----:B------:R-:W-:Y:S01]  /*2ca0*/  IADD3 R50, P3, R10, R32, RZ ;  /* 0x000000200a327210 */ /* 0x000fe20007f7e0ff */
[----:B------:R-:W-:Y:S01]  /*2cb0*/  ULDC.64 UR4, c[0x0][0x3e8] ;  /* 0x0000fa0000047ab9 */ /* 0x000fe20000000a00 */
[----:B------:R-:W-:Y:S02]  /*2cc0*/  CS2R R52, SRZ ;  /* 0x0000000000347805 */ /* 0x000fe4000001ff00 */
[----:B------:R-:W-:Y:S01]  /*2cd0*/  CS2R R54, SRZ ;  /* 0x0000000000367805 */ /* 0x000fe2000001ff00 */
[----:B------:R-:W-:Y:S01]  /*2ce0*/  IMAD.X R51, R95, 0x1, R78, P3 ;  /* 0x000000015f337824 */ /* 0x000fe200018e064e */
[----:B------:R-:W-:-:S05]  /*2cf0*/  IADD3 R48, P3, R20, R34, RZ ;  /* 0x0000002214307210 */ /* 0x000fca0007f7e0ff */
[----:B------:R-:W-:Y:S01]  /*2d00*/  IMAD.X R49, R105, 0x1, R80, P3 ;  /* 0x0000000169317824 */ /* 0x000fe200018e0650 */
[----:B------:R-:W-:-:S04]  /*2d10*/  LEA R98, P3, R50, UR4, 0x1 ;  /* 0x0000000432627c11 */ /* 0x000fc8000f8608ff */
[----:B------:R-:W-:Y:S01]  /*2d20*/  LEA.HI.X R99, R50, UR5, R51, 0x1, P3 ;  /* 0x0000000532637c11 */ /* 0x000fe200098f0c33 */
[----:B------:R-:W-:Y:S02]  /*2d30*/  ULDC.64 UR4, c[0x0][0x400] ;  /* 0x0001000000047ab9 */ /* 0x000fe40000000a00 */
[----:B------:R-:W-:-:S04]  /*2d40*/  LEA R100, P3, R48, UR4, 0x1 ;  /* 0x0000000430647c11 */ /* 0x000fc8000f8608ff */
[----:B------:R-:W-:Y:S02]  /*2d50*/  LEA.HI.X R101, R48, UR5, R49, 0x1, P3 ;  /* 0x0000000530657c11 */ /* 0x000fe400098f0c31 */
[----:B------:R-:W-:Y:S02]  /*2d60*/  ISETP.GE.AND P3, PT, R22, R102, PT ;  /* 0x000000661600720c */ /* 0x000fe40003f66270 */
[----:B------:R-:W-:Y:S02]  /*2d70*/  CS2R R50, SRZ ;  /* 0x0000000000327805 */ /* 0x000fe4000001ff00 */
[----:B------:R-:W-:-:S09]  /*2d80*/  CS2R R48, SRZ ;  /* 0x0000000000307805 */ /* 0x000fd2000001ff00 */
[----:B------:R0:W5:Y:S04]  /*2d90*/  @!P3 LDG.E.64 R52, desc[UR40][R98.64] ;  /* 0x000000286234b981 */ /* 0x000168000c1e1b00 */
[----:B------:R0:W5:Y:S01]  /*2da0*/  @!P3 LDG.E.64 R54, desc[UR40][R100.64] ;  /* 0x000000286436b981 */ /* 0x000162000c1e1b00 */
[----:B------:R-:W-:-:S13]  /*2db0*/  ISETP.GE.AND P3, PT, R202, R102, PT ;  /* 0x00000066ca00720c */ /* 0x000fda0003f66270 */
[----:B------:R0:W5:Y:S04]  /*2dc0*/  @!P3 LDG.E.64 R50, desc[UR40][R98.64+0x20] ;  /* 0x000020286232b981 */ /* 0x000168000c1e1b00 */
[----:B------:R0:W5:Y:S02]  /*2dd0*/  @!P3 LDG.E.64 R48, desc[UR40][R100.64+0x20] ;  /* 0x000020286430b981 */ /* 0x000164000c1e1b00 */
.L_x_621:
[----:B------:R-:W-:Y:S05]  /*2de0*/  BSYNC B1 ;  /* 0x0000000000017941 */ /* 0x000fea0003800000 */
.L_x_620:
[----:B------:R-:W-:Y:S01]  /*2df0*/  ISETP.GE.AND P5, PT, R216, R97, PT ;  /* 0x00000061d800720c */ /* 0x000fe20003fa6270 */
[----:B------:R-:W-:Y:S01]  /*2e00*/  BSSY B1, `(.L_x_622) ;  /* 0x0000018000017945 */ /* 0x000fe20003800000 */
[----:B0----5:R-:W-:Y:S02]  /*2e10*/  IMAD.MOV.U32 R98, RZ, RZ, R50 ;  /* 0x000000ffff627224 */ /* 0x021fe400078e0032 */
[----:B------:R-:W-:-:S09]  /*2e20*/  IMAD.MOV.U32 R99, RZ, RZ, R51 ;  /* 0x000000ffff637224 */ /* 0x000fd200078e0033 */
[----:B------:R-:W-:Y:S05]  /*2e30*/  @P5 BRA `(.L_x_623) ;  /* 0x0000000000505947 */ /* 0x000fea0003800000 */
[----:B------:R-:W-:Y:S01]  /*2e40*/  IADD3 R33, P3, P6, R10, R32, R69 ;  /* 0x000000200a217210 */ /* 0x000fe20007e7e045 */
[----:B------:R-:W-:Y:S01]  /*2e50*/  ULDC.64 UR4, c[0x0][0x3e8] ;  /* 0x0000fa0000047ab9 */ /* 0x000fe20000000a00 */
[----:B------:R-:W-:Y:S02]  /*2e60*/  CS2R R44, SRZ ;  /* 0x00000000002c7805 */ /* 0x000fe4000001ff00 */
[----:B------:R-:W-:Y:S02]  /*2e70*/  CS2R R46, SRZ ;  /* 0x00000000002e7805 */ /* 0x000fe4000001ff00 */
[----:B------:R-:W-:Y:S02]  /*2e80*/  IADD3.X R38, R78, R95, R68, P3, P6 ;  /* 0x0000005f4e267210 */ /* 0x000fe40001fec444 */
[----:B------:R-:W-:-:S04]  /*2e90*/  IADD3 R35, P3, P6, R20, R34, R71 ;  /* 0x0000002214237210 */ /* 0x000fc80007e7e047 */
[----:B------:R-:W-:Y:S02]  /*2ea0*/  IADD3.X R36, R80, R105, R70, P3, P6 ;  /* 0x0000006950247210 */ /* 0x000fe40001fec446 */
        /* <DEDUP_REMOVED lines=13> */
.L_x_623:
[----:B------:R-:W-:Y:S05]  /*2f80*/  BSYNC B1 ;  /* 0x0000000000017941 */ /* 0x000fea0003800000 */
.L_x_622:
[----:B0-----:R-:W-:Y:S01]  /*2f90*/  IMAD.MOV.U32 R32, RZ, RZ, R52 ;  /* 0x000000ffff207224 */ /* 0x001fe200078e0034 */
[----:B------:R-:W-:Y:S01]  /*2fa0*/  UISETP.NE.AND UP0, UPT, UR44, 0x3, UPT ;  /* 0x000000032c00788c */ /* 0x000fe2000bf05270 */
[----:B------:R-:W-:Y:S01]  /*2fb0*/  IMAD.MOV.U32 R33, RZ, RZ, R53 ;  /* 0x000000ffff217224 */ /* 0x000fe200078e0035 */
[----:B------:R-:W-:Y:S01]  /*2fc0*/  PRMT R105, R99, 0x5410, R98 ;  /* 0x0000541063697816 */ /* 0x000fe20000000062 */
[----:B------:R-:W-:Y:S02]  /*2fd0*/  IMAD.MOV.U32 R34, RZ, RZ, R54 ;  /* 0x000000ffff227224 */ /* 0x000fe400078e0036 */
[----:B------:R-:W-:Y:S01]  /*2fe0*/  IMAD.MOV.U32 R35, RZ, RZ, R55 ;  /* 0x000000ffff237224 */ /* 0x000fe200078e0037 */
[----:B------:R-:W-:Y:S01]  /*2ff0*/  PRMT R113, R32, 0x5410, R33 ;  /* 0x0000541020717816 */ /* 0x000fe20000000021 */
[----:B------:R-:W-:Y:S01]  /*3000*/  IMAD.MOV.U32 R32, RZ, RZ, R48 ;  /* 0x000000ffff207224 */ /* 0x000fe200078e0030 */
[----:B------:R-:W-:Y:S01]  /*3010*/  PLOP3.LUT P3, PT, PT, PT, UP0, 0x80, 0x0 ;  /* 0x000000000000781c */ /* 0x000fe20003f6f008 */
[----:B------:R-:W-:Y:S01]  /*3020*/  IMAD.MOV.U32 R33, RZ, RZ, R49 ;  /* 0x000000ffff217224 */ /* 0x000fe200078e0031 */
[----:B------:R-:W-:Y:S01]  /*3030*/  PRMT R114, R34, 0x5410, R35 ;  /* 0x0000541022727816 */ /* 0x000fe20000000023 */
[----:B-----5:R-:W-:Y:S01]  /*3040*/  IMAD.MOV.U32 R34, RZ, RZ, R44 ;  /* 0x000000ffff227224 */ /* 0x020fe200078e002c */
[----:B------:R-:W-:-:S02]  /*3050*/  MOV R35, R45 ;  /* 0x0000002d00237202 */ /* 0x000fc40000000f00 */
[----:B------:R-:W-:Y:S01]  /*3060*/  PRMT R107, R32, 0x5410, R33 ;  /* 0x00005410206b7816 */ /* 0x000fe20000000021 */
[----:B------:R-:W-:Y:S01]  /*3070*/  IMAD.MOV.U32 R32, RZ, RZ, R38 ;  /* 0x000000ffff207224 */ /* 0x000fe200078e0026 */
[----:B------:R-:W-:Y:S01]  /*3080*/  PRMT R100, R34, 0x5410, R35 ;  /* 0x0000541022647816 */ /* 0x000fe20000000023 */
[----:B------:R-:W-:Y:S02]  /*3090*/  IMAD.MOV.U32 R33, RZ, RZ, R39 ;  /* 0x000000ffff217224 */ /* 0x000fe400078e0027 */
[----:B------:R-:W-:Y:S02]  /*30a0*/  IMAD.MOV.U32 R34, RZ, RZ, R46 ;  /* 0x000000ffff227224 */ /* 0x000fe400078e002e */
[----:B------:R-:W-:Y:S01]  /*30b0*/  IMAD.MOV.U32 R35, RZ, RZ, R47 ;  /* 0x000000ffff237224 */ /* 0x000fe200078e002f */
[----:B------:R-:W-:Y:S01]  /*30c0*/  PRMT R98, R32, 0x5410, R33 ;  /* 0x0000541020627816 */ /* 0x000fe20000000021 */
[----:B------:R-:W-:Y:S02]  /*30d0*/  IMAD.MOV.U32 R32, RZ, RZ, R36 ;  /* 0x000000ffff207224 */ /* 0x000fe400078e0024 */
[----:B------:R-:W-:Y:S01]  /*30e0*/  IMAD.MOV.U32 R33, RZ, RZ, R37 ;  /* 0x000000ffff217224 */ /* 0x000fe200078e0025 */
[----:B------:R-:W-:-:S04]  /*30f0*/  PRMT R101, R34, 0x5410, R35 ;  /* 0x0000541022657816 */ /* 0x000fc80000000023 */
[----:B------:R-:W-:Y:S01]  /*3100*/  PRMT R99, R32, 0x5410, R33 ;  /* 0x0000541020637816 */ /* 0x000fe20000000021 */
[----:B------:R-:W-:Y:S06]  /*3110*/  @!P3 BRA `(.L_x_624) ;  /* 0x000000000004b947 */ /* 0x000fec0003800000 */
[----:B------:R-:W-:Y:S01]  /*3120*/  BPT.TRAP 0x1 ;  /* 0x000000040000795c */ /* 0x000fe20000300000 */
.L_x_624:
[----:B------:R-:W-:Y:S01]  /*3130*/  IMAD R95, R2, 0x8, R19 ;  /* 0x00000008025f7824 */ /* 0x000fe200078e0213 */
[----:B------:R-:W-:Y:S01]  /*3140*/  SHF.L.U32 R106, R201, 0x1f, RZ ;  /* 0x0000001fc96a7819 */ /* 0x000fe200000006ff */
[----:B------:R-:W-:Y:S03]  /*3150*/  BSSY B1, `(.L_x_625) ;  /* 0x0000003000017945 */ /* 0x000fe60003800000 */
[----:B------:R-:W0:Y:S02]  /*3160*/  SYNCS.PHASECHK.TRANS64.TRYWAIT P6, [R95+URZ+0x22890], R106 ;  /* 0x0228906a5f0075a7 */ /* 0x000e2400080c017f */
[----:B0-----:R-:W-:Y:S05]  /*3170*/  @!P6 BRA `(.L_x_626) ;  /* 0x0000017000d4e947 */ /* 0x001fea0003800000 */
.L_x_913:
[----:B------:R-:W-:Y:S05]  /*3180*/  BSYNC B1 ;  /* 0x0000000000017941 */ /* 0x000fea0003800000 */
.L_x_625:
[----:B------:R-:W-:Y:S04]  /*3190*/  BSSY B1, `(.L_x_627) ;  /* 0x0000064000017945 */ /* 0x000fe80003800000 */
[----:B------:R-:W-:Y:S05]  /*31a0*/  @P4 BRA `(.L_x_628) ;  /* 0x0000000400884947 */ /* 0x000fea0003800000 */
[----:B------:R-:W-:Y:S04]  /*31b0*/  BSSY B2, `(.L_x_629) ;  /* 0x0000031000027945 */ /* 0x000fe80003800000 */
[----:B------:R-:W-:Y:S05]  /*31c0*/  @P1 BRA `(.L_x_630) ;  /* 0x0000000000bc1947 */ /* 0x000fea0003800000 */
[----:B------:R1:W2:Y:S01]  /*31d0*/  LDS.128 R32, [R104] ;  /* 0x0000000068207984 */ /* 0x0002a20000000c00 */
[----:B------:R-:W-:Y:S01]  /*31e0*/  ISETP.GE.AND P4, PT, R22, R102, PT ;  /* 0x000000661600720c */ /* 0x000fe20003f86270 */
[----:B------:R-:W-:-:S12]  /*31f0*/  BSSY B3, `(.L_x_631) ;  /* 0x000002b000037945 */ /* 0x000fd80003800000 */
[----:B-1----:R-:W-:Y:S05]  /*3200*/  @P4 BRA `(.L_x_632) ;  /* 0x0000000000a44947 */ /* 0x002fea0003800000 */
[----:B------:R-:W-:Y:S01]  /*3210*/  SHF.R.U64 R111, R52, 0x10, R53 ;  /* 0x00000010346f7819 */ /* 0x000fe20000001235 */
[----:B--2---:R-:W-:Y:S01]  /*3220*/  IMAD.MOV.U32 R52, RZ, RZ, R35 ;  /* 0x000000ffff347224 */ /* 0x004fe200078e0023 */
[--C-:B------:R-:W-:Y:S01]  /*3230*/  SHF.R.U64 R108, R54, 0x10, R55.reuse ;  /* 0x00000010366c7819 */ /* 0x100fe20000001237 */
[--C-:B------:R-:W-:Y:S01]  /*3240*/  HADD2.F32 R35, -RZ, R33.reuse.H1_H1 ;  /* 0x30000021ff237230 */ /* 0x100fe20000004100 */
[----:B------:R-:W-:Y:S01]  /*3250*/  SHF.R.U32.HI R109, RZ, 0x10, R55 ;  /* 0x00000010ff6d7819 */ /* 0x000fe20000011637 */
[----:B------:R-:W-:Y:S01]  /*3260*/  HADD2.F32 R33, -RZ, R33.H0_H0 ;  /* 0x20000021ff217230 */ /* 0x000fe20000004100 */
[----:B------:R-:W-:Y:S01]  /*3270*/  SHF.R.U32.HI R110, RZ, 0x10, R53 ;  /* 0x00000010ff6e7819 */ /* 0x000fe20000011635 */
[----:B------:R-:W-:Y:S02]  /*3280*/  HADD2.F32 R108, -RZ, R108.H0_H0 ;  /* 0x2000006cff6c7230 */ /* 0x000fe40000004100 */
[----:B------:R-:W-:Y:S02]  /*3290*/  HADD2.F32 R109, -RZ, R109.H0_H0 ;  /* 0x2000006dff6d7230 */ /* 0x000fe40000004100 */
[----:B------:R-:W-:-:S02]  /*32a0*/  HADD2.F32 R53, -RZ, R52.H1_H1 ;  /* 0x30000034ff357230 */ /* 0x000fc40000004100 */
[----:B------:R-:W-:Y:S02]  /*32b0*/  HADD2.F32 R54, -RZ, R111.H0_H0 ;  /* 0x2000006fff367230 */ /* 0x000fe40000004100 */
[----:B------:R-:W-:Y:S02]  /*32c0*/  HADD2.F32 R55, -RZ, R110.H0_H0 ;  /* 0x2000006eff377230 */ /* 0x000fe40000004100 */
[-C--:B------:R-:W-:Y:S01]  /*32d0*/  FMUL.FTZ R110, R35, R108.reuse ;  /* 0x0000006c236e7220 */ /* 0x080fe20000410000 */
[----:B------:R-:W-:Y:S02]  /*32e0*/  HADD2.F32 R52, -RZ, R52.H0_H0 ;  /* 0x20000034ff347230 */ /* 0x000fe40000004100 */
[----:B------:R-:W-:Y:S01]  /*32f0*/  FMUL.FTZ R108, R33, R108 ;  /* 0x0000006c216c7220 */ /* 0x000fe20000410000 */
[-C--:B------:R-:W-:Y:S01]  /*3300*/  FMUL.FTZ R111, R53, R109.reuse ;  /* 0x0000006d356f7220 */ /* 0x080fe20000410000 */
[-C--:B------:R-:W-:Y:S01]  /*3310*/  FFMA.FTZ R33, R33, R54.reuse, -R110 ;  /* 0x0000003621217223 */ /* 0x080fe2000001086e */
[C---:B------:R-:W-:Y:S01]  /*3320*/  FMUL.FTZ R112, R52.reuse, R109 ;  /* 0x0000006d34707220 */ /* 0x040fe20000410000 */
[----:B------:R-:W-:Y:S01]  /*3330*/  FFMA.FTZ R108, R35, R54, R108 ;  /* 0x00000036236c7223 */ /* 0x000fe2000001006c */
[----:B------:R-:W-:Y:S01]  /*3340*/  FFMA.FTZ R110, R52, R55, -R111 ;  /* 0x00000037346e7223 */ /* 0x000fe2000001086f */
[----:B------:R-:W-:-:S02]  /*3350*/  HADD2.F32 R54, -RZ, R114.H0_H0 ;  /* 0x20000072ff367230 */ /* 0x000fc40000004100 */
[----:B------:R-:W-:Y:S01]  /*3360*/  FFMA.FTZ R115, R53, R55, R112 ;  /* 0x0000003735737223 */ /* 0x000fe20000010070 */
[----:B------:R-:W-:Y:S01]  /*3370*/  HADD2.F32 R109, -RZ, R114.H1_H1 ;  /* 0x30000072ff6d7230 */ /* 0x000fe20000004100 */
[----:B------:R-:W-:Y:S01]  /*3380*/  F2FP.F16.F32.PACK_AB R33, R108, R33 ;  /* 0x000000216c21723e */ /* 0x000fe200000000ff */
[----:B------:R-:W-:Y:S02]  /*3390*/  HADD2.F32 R35, -RZ, R32.H1_H1 ;  /* 0x30000020ff237230 */ /* 0x000fe40000004100 */
[----:B------:R-:W-:Y:S02]  /*33a0*/  HADD2.F32 R52, -RZ, R34.H1_H1 ;  /* 0x30000022ff347230 */ /* 0x000fe40000004100 */
[----:B------:R-:W-:Y:S02]  /*33b0*/  HADD2.F32 R32, -RZ, R32.H0_H0 ;  /* 0x20000020ff207230 */ /* 0x000fe40000004100 */
[----:B------:R-:W-:Y:S01]  /*33c0*/  FMUL.FTZ R111, R35, R54 ;  /* 0x00000036236f7220 */ /* 0x000fe20000410000 */
[----:B------:R-:W-:-:S02]  /*33d0*/  HADD2.F32 R34, -RZ, R34.H0_H0 ;  /* 0x20000022ff227230 */ /* 0x000fc40000004100 */
[--C-:B------:R-:W-:Y:S02]  /*33e0*/  HADD2.F32 R53, -RZ, R113.reuse.H0_H0 ;  /* 0x20000071ff357230 */ /* 0x100fe40000004100 */
[----:B------:R-:W-:Y:S01]  /*33f0*/  FMUL.FTZ R54, R32, R54 ;  /* 0x0000003620367220 */ /* 0x000fe20000410000 */
[----:B------:R-:W-:Y:S02]  /*3400*/  HADD2.F32 R55, -RZ, R113.H1_H1 ;  /* 0x30000071ff377230 */ /* 0x000fe40000004100 */
[-C--:B------:R-:W-:Y:S01]  /*3410*/  FMUL.FTZ R113, R52, R109.reuse ;  /* 0x0000006d34717220 */ /* 0x080fe20000410000 */
[----:B------:R-:W-:Y:S01]  /*3420*/  FMUL.FTZ R109, R34, R109 ;  /* 0x0000006d226d7220 */ /* 0x000fe20000410000 */
[-C--:B------:R-:W-:Y:S01]  /*3430*/  FFMA.FTZ R111, R32, R53.reuse, -R111 ;  /* 0x00000035206f7223 */ /* 0x080fe2000001086f */
[----:B------:R-:W-:Y:S01]  /*3440*/  FFMA.FTZ R54, R35, R53, R54 ;  /* 0x0000003523367223 */ /* 0x000fe20000010036 */
[-C--:B------:R-:W-:Y:S01]  /*3450*/  FFMA.FTZ R113, R34, R55.reuse, -R113 ;  /* 0x0000003722717223 */ /* 0x080fe20000010871 */
[----:B------:R-:W-:Y:S01]  /*3460*/  FFMA.FTZ R52, R52, R55, R109 ;  /* 0x0000003734347223 */ /* 0x000fe2000001006d */
[----:B------:R-:W-:-:S02]  /*3470*/  F2FP.F16.F32.PACK_AB R35, R115, R110 ;  /* 0x0000006e7323723e */ /* 0x000fc400000000ff */
[----:B------:R-:W-:Y:S02]  /*3480*/  F2FP.F16.F32.PACK_AB R32, R54, R111 ;  /* 0x0000006f3620723e */ /* 0x000fe400000000ff */
[----:B------:R-:W-:-:S07]  /*3490*/  F2FP.F16.F32.PACK_AB R34, R52, R113 ;  /* 0x000000713422723e */ /* 0x000fce00000000ff */
.L_x_632:
[----:B------:R-:W-:Y:S05]  /*34a0*/  BSYNC B3 ;  /* 0x0000000000037941 */ /* 0x000fea0003800000 */
.L_x_631:
[----:B--2---:R1:W-:Y:S02]  /*34b0*/  STG.E.128 desc[UR40][R42.64], R32 ;  /* 0x000000202a007986 */ /* 0x0043e4000c101d28 */
.L_x_630:
[----:B------:R-:W-:Y:S05]  /*34c0*/  BSYNC B2 ;  /* 0x0000000000027941 */ /* 0x000fea0003800000 */
.L_x_629:
[----:B------:R-:W-:Y:S05]  /*34d0*/  @P2 BRA `(.L_x_628) ;  /* 0x0000000000bc2947 */ /* 0x000fea0003800000 */
[----:B-1----:R1:W2:Y:S01]  /*34e0*/  LDS.128 R32, [R103] ;  /* 0x0000000067207984 */ /* 0x0022a20000000c00 */
[----:B------:R-:W-:Y:S01]  /*34f0*/  ISETP.GE.AND P4, PT, R202, R102, PT ;  /* 0x00000066ca00720c */ /* 0x000fe20003f86270 */
[----:B------:R-:W-:-:S12]  /*3500*/  BSSY B2, `(.L_x_633) ;  /* 0x000002b000027945 */ /* 0x000fd80003800000 */
[----:B-1----:R-:W-:Y:S05]  /*3510*/  @P4 BRA `(.L_x_634) ;  /* 0x0000000000a44947 */ /* 0x002fea0003800000 */
[--C-:B------:R-:W-:Y:S02]  /*3520*/  SHF.R.U64 R50, R50, 0x10, R51.reuse ;  /* 0x0000001032327819 */ /* 0x100fe40000001233 */
[----:B------:R-:W-:Y:S02]  /*3530*/  SHF.R.U32.HI R52, RZ, 0x10, R51 ;  /* 0x00000010ff347819 */ /* 0x000fe40000011633 */
[--C-:B------:R-:W-:Y:S01]  /*3540*/  SHF.R.U64 R51, R48, 0x10, R49.reuse ;  /* 0x0000001030337819 */ /* 0x100fe20000001231 */
[----:B--2---:R-:W-:Y:S01]  /*3550*/  IMAD.MOV.U32 R48, RZ, RZ, R34 ;  /* 0x000000ffff307224 */ /* 0x004fe200078e0022 */
[----:B------:R-:W-:Y:S01]  /*3560*/  SHF.R.U32.HI R54, RZ, 0x10, R49 ;  /* 0x00000010ff367819 */ /* 0x000fe20000011631 */
[----:B------:R-:W-:Y:S02]  /*3570*/  HADD2.F32 R34, -RZ, R33.H1_H1 ;  /* 0x30000021ff227230 */ /* 0x000fe40000004100 */
[----:B------:R-:W-:Y:S02]  /*3580*/  HADD2.F32 R51, -RZ, R51.H0_H0 ;  /* 0x20000033ff337230 */ /* 0x000fe40000004100 */
[----:B------:R-:W-:-:S02]  /*3590*/  HADD2.F32 R54, -RZ, R54.H0_H0 ;  /* 0x20000036ff367230 */ /* 0x000fc40000004100 */
[--C-:B------:R-:W-:Y:S02]  /*35a0*/  HADD2.F32 R49, -RZ, R35.reuse.H1_H1 ;  /* 0x30000023ff317230 */ /* 0x100fe40000004100 */
[----:B------:R-:W-:Y:S01]  /*35b0*/  FMUL.FTZ R108, R34, R51 ;  /* 0x00000033226c7220 */ /* 0x000fe20000410000 */
[----:B------:R-:W-:Y:S02]  /*35c0*/  HADD2.F32 R35, -RZ, R35.H0_H0 ;  /* 0x20000023ff237230 */ /* 0x000fe40000004100 */
[----:B------:R-:W-:Y:S02]  /*35d0*/  HADD2.F32 R33, -RZ, R33.H0_H0 ;  /* 0x20000021ff217230 */ /* 0x000fe40000004100 */
[-C--:B------:R-:W-:Y:S01]  /*35e0*/  FMUL.FTZ R110, R49, R54.reuse ;  /* 0x00000036316e7220 */ /* 0x080fe20000410000 */
[----:B------:R-:W-:Y:S02]  /*35f0*/  HADD2.F32 R50, -RZ, R50.H0_H0 ;  /* 0x20000032ff327230 */ /* 0x000fe40000004100 */
[----:B------:R-:W-:Y:S01]  /*3600*/  FMUL.FTZ R54, R35, R54 ;  /* 0x0000003623367220 */ /* 0x000fe20000410000 */
[----:B------:R-:W-:-:S02]  /*3610*/  HADD2.F32 R52, -RZ, R52.H0_H0 ;  /* 0x20000034ff347230 */ /* 0x000fc40000004100 */
[C---:B------:R-:W-:Y:S01]  /*3620*/  FMUL.FTZ R51, R33.reuse, R51 ;  /* 0x0000003321337220 */ /* 0x040fe20000410000 */
[----:B------:R-:W-:Y:S01]  /*3630*/  FFMA.FTZ R108, R33, R50, -R108 ;  /* 0x00000032216c7223 */ /* 0x000fe2000001086c */
[--C-:B------:R-:W-:Y:S02]  /*3640*/  HADD2.F32 R33, -RZ, R32.reuse.H1_H1 ;  /* 0x30000020ff217230 */ /* 0x100fe40000004100 */
[----:B------:R-:W-:Y:S01]  /*3650*/  FFMA.FTZ R55, R49, R52, R54 ;  /* 0x0000003431377223 */ /* 0x000fe20000010036 */
[----:B------:R-:W-:Y:S01]  /*3660*/  FFMA.FTZ R53, R34, R50, R51 ;  /* 0x0000003222357223 */ /* 0x000fe20000010033 */
[--C-:B------:R-:W-:Y:S02]  /*3670*/  HADD2.F32 R49, -RZ, R107.reuse.H0_H0 ;  /* 0x2000006bff317230 */ /* 0x100fe40000004100 */
[----:B------:R-:W-:Y:S01]  /*3680*/  FFMA.FTZ R110, R35, R52, -R110 ;  /* 0x00000034236e7223 */ /* 0x000fe2000001086e */
[----:B------:R-:W-:Y:S02]  /*3690*/  HADD2.F32 R32, -RZ, R32.H0_H0 ;  /* 0x20000020ff207230 */ /* 0x000fe40000004100 */
[----:B------:R-:W-:-:S02]  /*36a0*/  HADD2.F32 R107, -RZ, R107.H1_H1 ;  /* 0x3000006bff6b7230 */ /* 0x000fc40000004100 */
[CC--:B------:R-:W-:Y:S01]  /*36b0*/  FMUL.FTZ R51, R33.reuse, R49.reuse ;  /* 0x0000003121337220 */ /* 0x0c0fe20000410000 */
[--C-:B------:R-:W-:Y:S02]  /*36c0*/  HADD2.F32 R34, -RZ, R48.reuse.H1_H1 ;  /* 0x30000030ff227230 */ /* 0x100fe40000004100 */
[----:B------:R-:W-:Y:S01]  /*36d0*/  FMUL.FTZ R50, R32, R49 ;  /* 0x0000003120327220 */ /* 0x000fe20000410000 */
[----:B------:R-:W-:Y:S02]  /*36e0*/  HADD2.F32 R48, -RZ, R48.H0_H0 ;  /* 0x20000030ff307230 */ /* 0x000fe40000004100 */
[--C-:B------:R-:W-:Y:S02]  /*36f0*/  HADD2.F32 R35, -RZ, R105.reuse.H1_H1 ;  /* 0x30000069ff237230 */ /* 0x100fe40000004100 */
[-C--:B------:R-:W-:Y:S01]  /*3700*/  FMUL.FTZ R49, R34, R107.reuse ;  /* 0x0000006b22317220 */ /* 0x080fe20000410000 */
[----:B------:R-:W-:Y:S02]  /*3710*/  HADD2.F32 R105, -RZ, R105.H0_H0 ;  /* 0x20000069ff697230 */ /* 0x000fe40000004100 */
[----:B------:R-:W-:Y:S01]  /*3720*/  FMUL.FTZ R107, R48, R107 ;  /* 0x0000006b306b7220 */ /* 0x000fe20000410000 */
[-C--:B------:R-:W-:Y:S01]  /*3730*/  FFMA.FTZ R51, R32, R35.reuse, -R51 ;  /* 0x0000002320337223 */ /* 0x080fe20000010833 */
[----:B------:R-:W-:Y:S01]  /*3740*/  FFMA.FTZ R50, R33, R35, R50 ;  /* 0x0000002321327223 */ /* 0x000fe20000010032 */
[-C--:B------:R-:W-:Y:S01]  /*3750*/  FFMA.FTZ R49, R48, R105.reuse, -R49 ;  /* 0x0000006930317223 */ /* 0x080fe20000010831 */
[----:B------:R-:W-:Y:S01]  /*3760*/  FFMA.FTZ R34, R34, R105, R107 ;  /* 0x0000006922227223 */ /* 0x000fe2000001006b */
[----:B------:R-:W-:-:S02]  /*3770*/  F2FP.F16.F32.PACK_AB R33, R53, R108 ;  /* 0x0000006c3521723e */ /* 0x000fc400000000ff */
[----:B------:R-:W-:Y:S02]  /*3780*/  F2FP.F16.F32.PACK_AB R35, R55, R110 ;  /* 0x0000006e3723723e */ /* 0x000fe400000000ff */
[----:B------:R-:W-:Y:S02]  /*3790*/  F2FP.F16.F32.PACK_AB R32, R50, R51 ;  /* 0x000000333220723e */ /* 0x000fe400000000ff */
[----:B------:R-:W-:-:S07]  /*37a0*/  F2FP.F16.F32.PACK_AB R34, R34, R49 ;  /* 0x000000312222723e */ /* 0x000fce00000000ff */
.L_x_634:
[----:B------:R-:W-:Y:S05]  /*37b0*/  BSYNC B2 ;  /* 0x0000000000027941 */ /* 0x000fea0003800000 */
.L_x_633:
[----:B--2---:R2:W-:Y:S02]  /*37c0*/  STG.E.128 desc[UR40][R42.64+0x40], R32 ;  /* 0x000040202a007986 */ /* 0x0045e4000c101d28 */
.L_x_628:
[----:B------:R-:W-:Y:S05]  /*37d0*/  BSYNC B1 ;  /* 0x0000000000017941 */ /* 0x000fea0003800000 */
.L_x_627:
[----:B------:R-:W-:Y:S05]  /*37e0*/  @P5 BRA `(.L_x_635) ;  /* 0x0000001c00105947 */ /* 0x000fea0003800000 */
[----:B------:R-:W-:Y:S04]  /*37f0*/  BSSY B1, `(.L_x_636) ;  /* 0x0000031000017945 */ /* 0x000fe80003800000 */
[----:B------:R-:W-:Y:S05]  /*3800*/  @P1 BRA `(.L_x_637) ;  /* 0x0000000000bc1947 */ /* 0x000fea0003800000 */
[----:B-12---:R1:W2:Y:S01]  /*3810*/  LDS.128 R32, [R104+0x2000] ;  /* 0x0020000068207984 */ /* 0x0062a20000000c00 */
[----:B------:R-:W-:Y:S01]  /*3820*/  ISETP.GE.AND P4, PT, R22, R102, PT ;  /* 0x000000661600720c */ /* 0x000fe20003f86270 */
[----:B------:R-:W-:-:S12]  /*3830*/  BSSY B2, `(.L_x_638) ;  /* 0x000002b000027945 */ /* 0x000fd80003800000 */
[----:B-1----:R-:W-:Y:S05]  /*3840*/  @P4 BRA `(.L_x_639) ;  /* 0x0000000000a44947 */ /* 0x002fea0003800000 */
[--C-:B------:R-:W-:Y:S01]  /*3850*/  SHF.R.U64 R44, R44, 0x10, R45.reuse ;  /* 0x000000102c2c7819 */ /* 0x100fe2000000122d */
[----:B--2---:R-:W-:Y:S01]  /*3860*/  IMAD.MOV.U32 R42, RZ, RZ, R34 ;  /* 0x000000ffff2a7224 */ /* 0x004fe200078e0022 */
[----:B------:R-:W-:Y:S01]  /*3870*/  SHF.R.U32.HI R49, RZ, 0x10, R45 ;  /* 0x00000010ff317819 */ /* 0x000fe2000001162d */
[--C-:B------:R-:W-:Y:S01]  /*3880*/  HADD2.F32 R34, -RZ, R33.reuse.H1_H1 ;  /* 0x30000021ff227230 */ /* 0x100fe20000004100 */
[--C-:B------:R-:W-:Y:S01]  /*3890*/  SHF.R.U64 R45, R46, 0x10, R47.reuse ;  /* 0x000000102e2d7819 */ /* 0x100fe2000000122f */
[----:B------:R-:W-:Y:S01]  /*38a0*/  HADD2.F32 R33, -RZ, R33.H0_H0 ;  /* 0x20000021ff217230 */ /* 0x000fe20000004100 */
[----:B------:R-:W-:Y:S01]  /*38b0*/  SHF.R.U32.HI R48, RZ, 0x10, R47 ;  /* 0x00000010ff307819 */ /* 0x000fe2000001162f */
[----:B------:R-:W-:Y:S02]  /*38c0*/  HADD2.F32 R44, -RZ, R44.H0_H0 ;  /* 0x2000002cff2c7230 */ /* 0x000fe40000004100 */
[----:B------:R-:W-:Y:S02]  /*38d0*/  HADD2.F32 R45, -RZ, R45.H0_H0 ;  /* 0x2000002dff2d7230 */ /* 0x000fe40000004100 */
[----:B------:R-:W-:-:S02]  /*38e0*/  HADD2.F32 R48, -RZ, R48.H0_H0 ;  /* 0x20000030ff307230 */ /* 0x000fc40000004100 */
[--C-:B------:R-:W-:Y:S02]  /*38f0*/  HADD2.F32 R43, -RZ, R35.reuse.H1_H1 ;  /* 0x30000023ff2b7230 */ /* 0x100fe40000004100 */
[CC--:B------:R-:W-:Y:S01]  /*3900*/  FMUL.FTZ R50, R34.reuse, R45.reuse ;  /* 0x0000002d22327220 */ /* 0x0c0fe20000410000 */
[C---:B------:R-:W-:Y:S01]  /*3910*/  FMUL.FTZ R45, R33.reuse, R45 ;  /* 0x0000002d212d7220 */ /* 0x040fe20000410000 */
[----:B------:R-:W-:Y:S02]  /*3920*/  HADD2.F32 R35, -RZ, R35.H0_H0 ;  /* 0x20000023ff237230 */ /* 0x000fe40000004100 */
[-C--:B------:R-:W-:Y:S01]  /*3930*/  FFMA.FTZ R50, R33, R44.reuse, -R50 ;  /* 0x0000002c21327223 */ /* 0x080fe20000010832 */
[----:B------:R-:W-:Y:S01]  /*3940*/  FFMA.FTZ R47, R34, R44, R45 ;  /* 0x0000002c222f7223 */ /* 0x000fe2000001002d */
[----:B------:R-:W-:Y:S02]  /*3950*/  HADD2.F32 R46, -RZ, R49.H0_H0 ;  /* 0x20000031ff2e7230 */ /* 0x000fe40000004100 */
[----:B------:R-:W-:Y:S01]  /*3960*/  FMUL.FTZ R52, R43, R48 ;  /* 0x000000302b347220 */ /* 0x000fe20000410000 */
[----:B------:R-:W-:-:S02]  /*3970*/  HADD2.F32 R44, -RZ, R101.H0_H0 ;  /* 0x20000065ff2c7230 */ /* 0x000fc40000004100 */
[C---:B------:R-:W-:Y:S01]  /*3980*/  FMUL.FTZ R48, R35.reuse, R48 ;  /* 0x0000003023307220 */ /* 0x040fe20000410000 */
[----:B------:R-:W-:Y:S02]  /*3990*/  HADD2.F32 R101, -RZ, R101.H1_H1 ;  /* 0x30000065ff657230 */ /* 0x000fe40000004100 */
[-C--:B------:R-:W-:Y:S01]  /*39a0*/  FFMA.FTZ R52, R35, R46.reuse, -R52 ;  /* 0x0000002e23347223 */ /* 0x080fe20000010834 */
[----:B------:R-:W-:Y:S02]  /*39b0*/  HADD2.F32 R33, -RZ, R32.H1_H1 ;  /* 0x30000020ff217230 */ /* 0x000fe40000004100 */
[----:B------:R-:W-:Y:S01]  /*39c0*/  FFMA.FTZ R51, R43, R46, R48 ;  /* 0x0000002e2b337223 */ /* 0x000fe20000010030 */
[----:B------:R-:W-:Y:S02]  /*39d0*/  HADD2.F32 R34, -RZ, R42.H1_H1 ;  /* 0x3000002aff227230 */ /* 0x000fe40000004100 */
[----:B------:R-:W-:Y:S02]  /*39e0*/  HADD2.F32 R32, -RZ, R32.H0_H0 ;  /* 0x20000020ff207230 */ /* 0x000fe40000004100 */
[----:B------:R-:W-:Y:S01]  /*39f0*/  FMUL.FTZ R45, R33, R44 ;  /* 0x0000002c212d7220 */ /* 0x000fe20000410000 */
[----:B------:R-:W-:-:S02]  /*3a00*/  HADD2.F32 R42, -RZ, R42.H0_H0 ;  /* 0x2000002aff2a7230 */ /* 0x000fc40000004100 */
[-C--:B------:R-:W-:Y:S01]  /*3a10*/  FMUL.FTZ R49, R34, R101.reuse ;  /* 0x0000006522317220 */ /* 0x080fe20000410000 */
[--C-:B------:R-:W-:Y:S02]  /*3a20*/  HADD2.F32 R35, -RZ, R100.reuse.H0_H0 ;  /* 0x20000064ff237230 */ /* 0x100fe40000004100 */
[----:B------:R-:W-:Y:S01]  /*3a30*/  FMUL.FTZ R44, R32, R44 ;  /* 0x0000002c202c7220 */ /* 0x000fe20000410000 */
[----:B------:R-:W-:Y:S02]  /*3a40*/  HADD2.F32 R43, -RZ, R100.H1_H1 ;  /* 0x30000064ff2b7230 */ /* 0x000fe40000004100 */
        /* <DEDUP_REMOVED lines=9> */
.L_x_639:
[----:B------:R-:W-:Y:S05]  /*3ae0*/  BSYNC B2 ;  /* 0x0000000000027941 */ /* 0x000fea0003800000 */
.L_x_638:
[----:B--2---:R3:W-:Y:S02]  /*3af0*/  STG.E.128 desc[UR40][R40.64], R32 ;  /* 0x0000002028007986 */ /* 0x0047e4000c101d28 */
.L_x_637:
[----:B------:R-:W-:Y:S05]  /*3b00*/  BSYNC B1 ;  /* 0x0000000000017941 */ /* 0x000fea0003800000 */
.L_x_636:
[----:B------:R-:W-:Y:S05]  /*3b10*/  @P2 BRA `(.L_x_635) ;  /* 0x0000001800442947 */ /* 0x000fea0003800000 */
[----:B-123--:R1:W2:Y:S01]  /*3b20*/  LDS.128 R32, [R103+0x2000] ;  /* 0x0020000067207984 */ /* 0x00e2a20000000c00 */
        /* <DEDUP_REMOVED lines=11> */
[----:B------:R-:W-:Y:S02]  /*3be0*/  HADD2.F32 R38, -RZ, R38.H0_H0 ;  /* 0x20000026ff267230 */ /* 0x000fe40000004100 */
[CC--:B------:R-:W-:Y:S01]  /*3bf0*/  FMUL.FTZ R46, R34.reuse, R39.reuse ;  /* 0x00000027222e7220 */ /* 0x0c0fe20000410000 */
[----:B------:R-:W-:Y:S02]  /*3c00*/  HADD2.F32 R44, -RZ, R44.H0_H0 ;  /* 0x2000002cff2c7230 */ /* 0x000fe40000004100 */
[C---:B------:R-:W-:Y:S01]  /*3c10*/  FMUL.FTZ R39, R33.reuse, R39 ;  /* 0x0000002721277220 */ /* 0x040fe20000410000 */
[--C-:B------:R-:W-:Y:S02]  /*3c20*/  HADD2.F32 R37, -RZ, R35.reuse.H1_H1 ;  /* 0x30000023ff257230 */ /* 0x100fe40000004100 */
[-C--:B------:R-:W-:Y:S01]  /*3c30*/  FFMA.FTZ R46, R33, R38.reuse, -R46 ;  /* 0x00000026212e7223 */ /* 0x080fe2000001082e */
[----:B------:R-:W-:Y:S02]  /*3c40*/  HADD2.F32 R35, -RZ, R35.H0_H0 ;  /* 0x20000023ff237230 */ /* 0x000fe40000004100 */
[----:B------:R-:W-:Y:S01]  /*3c50*/  FFMA.FTZ R43, R34, R38, R39 ;  /* 0x00000026222b7223 */ /* 0x000fe20000010027 */
[----:B------:R-:W-:-:S02]  /*3c60*/  HADD2.F32 R42, -RZ, R42.H0_H0 ;  /* 0x2000002aff2a7230 */ /* 0x000fc40000004100 */
[-C--:B------:R-:W-:Y:S01]  /*3c70*/  FMUL.FTZ R48, R37, R44.reuse ;  /* 0x0000002c25307220 */ /* 0x080fe20000410000 */
[--C-:B------:R-:W-:Y:S02]  /*3c80*/  HADD2.F32 R38, -RZ, R99.reuse.H0_H0 ;  /* 0x20000063ff267230 */ /* 0x100fe40000004100 */
[C---:B------:R-:W-:Y:S01]  /*3c90*/  FMUL.FTZ R44, R35.reuse, R44 ;  /* 0x0000002c232c7220 */ /* 0x040fe20000410000 */
[----:B------:R-:W-:Y:S02]  /*3ca0*/  HADD2.F32 R99, -RZ, R99.H1_H1 ;  /* 0x30000063ff637230 */ /* 0x000fe40000004100 */
[-C--:B------:R-:W-:Y:S01]  /*3cb0*/  FFMA.FTZ R48, R35, R42.reuse, -R48 ;  /* 0x0000002a23307223 */ /* 0x080fe20000010830 */
[----:B------:R-:W-:Y:S02]  /*3cc0*/  HADD2.F32 R33, -RZ, R32.H1_H1 ;  /* 0x30000020ff217230 */ /* 0x000fe40000004100 */
[----:B------:R-:W-:Y:S01]  /*3cd0*/  FFMA.FTZ R47, R37, R42, R44 ;  /* 0x0000002a252f7223 */ /* 0x000fe2000001002c */
[----:B------:R-:W-:-:S02]  /*3ce0*/  HADD2.F32 R34, -RZ, R36.H1_H1 ;  /* 0x30000024ff227230 */ /* 0x000fc40000004100 */
[----:B------:R-:W-:Y:S02]  /*3cf0*/  HADD2.F32 R32, -RZ, R32.H0_H0 ;  /* 0x20000020ff207230 */ /* 0x000fe40000004100 */
[CC--:B------:R-:W-:Y:S01]  /*3d00*/  FMUL.FTZ R39, R33.reuse, R38.reuse ;  /* 0x0000002621277220 */ /* 0x0c0fe20000410000 */
[----:B------:R-:W-:Y:S02]  /*3d10*/  HADD2.F32 R36, -RZ, R36.H0_H0 ;  /* 0x20000024ff247230 */ /* 0x000fe40000004100 */
        /* <DEDUP_REMOVED lines=13> */
.L_x_641:
[----:B------:R-:W-:Y:S05]  /*3df0*/  BSYNC B1 ;  /* 0x0000000000017941 */ /* 0x000fea0003800000 */
.L_x_640:
[----:B--2---:R4:W-:Y:S01]  /*3e00*/  STG.E.128 desc[UR40][R40.64+0x40], R32 ;  /* 0x0000402028007986 */ /* 0x0049e2000c101d28 */
[----:B------:R-:W-:Y:S05]  /*3e10*/  BRA `(.L_x_635) ;  /* 0x0000001400847947 */ /* 0x000fea0003800000 */
.L_x_619:
[----:B------:R-:W-:Y:S02]  /*3e20*/  ISETP.GE.AND P3, PT, R216, R97, PT ;  /* 0x00000061d800720c */ /* 0x000fe40003f66270 */
[----:B------:R-:W-:Y:S02]  /*3e30*/  CS2R R38, SRZ ;  /* 0x0000000000267805 */ /* 0x000fe4000001ff00 */
[----:B------:R-:W-:-:S13]  /*3e40*/  ISETP.GE.OR P3, PT, R16, R102, P3 ;  /* 0x000000661000720c */ /* 0x000fda0001f66670 */
[----:B------:R-:W-:Y:S01]  /*3e50*/  @!P3 IADD3 R33, P4, P5, R12, R32, R69 ;  /* 0x000000200c21b210 */ /* 0x000fe20007d9e045 */
[----:B------:R-:W0:Y:S03]  /*3e60*/  @!P3 LDC.64 R44, c[0x0][0x3e8] ;  /* 0x0000fa00ff2cbb82 */ /* 0x000e260000000a00 */
[----:B------:R-:W-:Y:S02]  /*3e70*/  @!P3 IADD3.X R36, R79, R95, R68, P4, P5 ;  /* 0x0000005f4f24b210 */ /* 0x000fe400027ea444 */
[----:B------:R-:W-:-:S03]  /*3e80*/  @!P3 IADD3 R46, P4, P5, R30, R34, R71 ;  /* 0x000000221e2eb210 */ /* 0x000fc60007d9e047 */
[----:B------:R-:W1:Y:S01]  /*3e90*/  @!P3 LDC.64 R48, c[0x0][0x400] ;  /* 0x00010000ff30bb82 */ /* 0x000e620000000a00 */
[----:B------:R-:W-:Y:S02]  /*3ea0*/  @!P3 IADD3.X R47, R81, R105, R70, P4, P5 ;  /* 0x00000069512fb210 */ /* 0x000fe400027ea446 */
[----:B------:R-:W-:-:S04]  /*3eb0*/  ISETP.GE.AND P4, PT, R18, R97, PT ;  /* 0x000000611200720c */ /* 0x000fc80003f86270 */
[----:B------:R-:W-:-:S13]  /*3ec0*/  ISETP.GE.OR P4, PT, R16, R102, P4 ;  /* 0x000000661000720c */ /* 0x000fda0002786670 */
[----:B------:R-:W2:Y:S01]  /*3ed0*/  @!P4 LDC.64 R40, c[0x0][0x3e8] ;  /* 0x0000fa00ff28cb82 */ /* 0x000ea20000000a00 */
[----:B------:R-:W-:-:S05]  /*3ee0*/  @!P4 IADD3 R32, P5, R12, R32, RZ ;  /* 0x000000200c20c210 */ /* 0x000fca0007fbe0ff */
[----:B------:R-:W-:Y:S02]  /*3ef0*/  @!P4 IMAD.X R35, R95, 0x1, R79, P5 ;  /* 0x000000015f23c824 */ /* 0x000fe400028e064f */
[----:B------:R-:W3:Y:S01]  /*3f00*/  @!P4 LDC.64 R42, c[0x0][0x400] ;  /* 0x00010000ff2acb82 */ /* 0x000ee20000000a00 */
[----:B--2---:R-:W-:-:S04]  /*3f10*/  @!P4 LEA R40, P5, R32, R40, 0x1 ;  /* 0x000000282028c211 */ /* 0x004fc800078a08ff */
[----:B------:R-:W-:Y:S02]  /*3f20*/  @!P4 LEA.HI.X R41, R32, R41, R35, 0x1, P5 ;  /* 0x000000292029c211 */ /* 0x000fe400028f0c23 */
[----:B------:R-:W-:-:S05]  /*3f30*/  @!P4 IADD3 R34, P5, R30, R34, RZ ;  /* 0x000000221e22c210 */ /* 0x000fca0007fbe0ff */
[----:B------:R-:W-:Y:S01]  /*3f40*/  @!P4 IMAD.X R32, R105, 0x1, R81, P5 ;  /* 0x000000016920c824 */ /* 0x000fe200028e0651 */
[----:B---3--:R-:W-:-:S04]  /*3f50*/  @!P4 LEA R42, P5, R34, R42, 0x1 ;  /* 0x0000002a222ac211 */ /* 0x008fc800078a08ff */
[----:B------:R-:W-:Y:S02]  /*3f60*/  @!P4 LEA.HI.X R43, R34, R43, R32, 0x1, P5 ;  /* 0x0000002b222bc211 */ /* 0x000fe400028f0c20 */
[----:B------:R-:W-:Y:S02]  /*3f70*/  CS2R R34, SRZ ;  /* 0x0000000000227805 */ /* 0x000fe4000001ff00 */
[----:B0-----:R-:W-:-:S04]  /*3f80*/  @!P3 LEA R44, P5, R33, R44, 0x1 ;  /* 0x0000002c212cb211 */ /* 0x001fc800078a08ff */
[----:B------:R-:W-:Y:S02]  /*3f90*/  @!P3 LEA.HI.X R45, R33, R45, R36, 0x1, P5 ;  /* 0x0000002d212db211 */ /* 0x000fe400028f0c24 */
[----:B------:R-:W-:Y:S02]  /*3fa0*/  CS2R R32, SRZ ;  /* 0x0000000000207805 */ /* 0x000fe4000001ff00 */
[----:B------:R-:W-:-:S04]  /*3fb0*/  CS2R R36, SRZ ;  /* 0x0000000000247805 */ /* 0x000fc8000001ff00 */
[----:B------:R0:W2:Y:S04]  /*3fc0*/  @!P4 LDG.E.128 R32, desc[UR40][R40.64] ;  /* 0x000000282820c981 */ /* 0x0000a8000c1e1d00 */
[----:B------:R3:W4:Y:S01]  /*3fd0*/  @!P4 LDG.E.128 R36, desc[UR40][R42.64] ;  /* 0x000000282a24c981 */ /* 0x000722000c1e1d00 */
[----:B-1----:R-:W-:-:S04]  /*3fe0*/  @!P3 LEA R48, P4, R46, R48, 0x1 ;  /* 0x000000302e30b211 */ /* 0x002fc800078808ff */
[----:B------:R-:W-:Y:S02]  /*3ff0*/  @!P3 LEA.HI.X R49, R46, R49, R47, 0x1, P4 ;  /* 0x000000312e31b211 */ /* 0x000fe400020f0c2f */
[----:B0-----:R-:W-:Y:S02]  /*4000*/  CS2R R40, SRZ ;  /* 0x0000000000287805 */ /* 0x001fe4000001ff00 */
[----:B---3--:R-:W-:Y:S02]  /*4010*/  CS2R R42, SRZ ;  /* 0x00000000002a7805 */ /* 0x008fe4000001ff00 */
[----:B------:R-:W-:-:S04]  /*4020*/  CS2R R46, SRZ ;  /* 0x00000000002e7805 */ /* 0x000fc8000001ff00 */
[----:B------:R0:W3:Y:S02]  /*4030*/  @!P3 LDG.E.128 R40, desc[UR40][R44.64] ;  /* 0x000000282c28b981 */ /* 0x0000e4000c1e1d00 */
[----:B0-----:R-:W-:-:S06]  /*4040*/  CS2R R44, SRZ ;  /* 0x00000000002c7805 */ /* 0x001fcc000001ff00 */
[----:B------:R0:W5:Y:S01]  /*4050*/  @!P3 LDG.E.128 R44, desc[UR40][R48.64] ;  /* 0x00000028302cb981 */ /* 0x000162000c1e1d00 */
[----:B------:R-:W-:Y:S01]  /*4060*/  UISETP.NE.AND UP0, UPT, UR44, 0x3, UPT ;  /* 0x000000032c00788c */ /* 0x000fe2000bf05270 */
[----:B------:R-:W-:-:S05]  /*4070*/  ISETP.GE.AND P4, PT, R16, R102, PT ;  /* 0x000000661000720c */ /* 0x000fca0003f86270 */
[----:B------:R-:W-:Y:S01]  /*4080*/  PLOP3.LUT P3, PT, PT, PT, UP0, 0x80, 0x0 ;  /* 0x000000000000781c */ /* 0x000fe20003f6f008 */
[----:B--2---:R-:W-:Y:S02]  /*4090*/  IMAD.MOV.U32 R51, RZ, RZ, R34 ;  /* 0x000000ffff337224 */ /* 0x004fe400078e0022 */
[----:B------:R-:W-:Y:S02]  /*40a0*/  IMAD.MOV.U32 R52, RZ, RZ, R35 ;  /* 0x000000ffff347224 */ /* 0x000fe400078e0023 */
[----:B------:R-:W-:Y:S01]  /*40b0*/  IMAD.MOV.U32 R53, RZ, RZ, R32 ;  /* 0x000000ffff357224 */ /* 0x000fe200078e0020 */
[----:B------:R-:W-:Y:S01]  /*40c0*/  PRMT R119, R119, 0x5410, R51 ;  /* 0x0000541077777816 */ /* 0x000fe20000000033 */
[----:B----4-:R-:W-:Y:S01]  /*40d0*/  IMAD.MOV.U32 R51, RZ, RZ, R38 ;  /* 0x000000ffff337224 */ /* 0x010fe200078e0026 */
[----:B------:R-:W-:Y:S01]  /*40e0*/  PRMT R123, R52, 0x7610, R123 ;  /* 0x00007610347b7816 */ /* 0x000fe2000000007b */
[----:B0-----:R-:W-:Y:S01]  /*40f0*/  IMAD.MOV.U32 R48, RZ, RZ, R39 ;  /* 0x000000ffff307224 */ /* 0x001fe200078e0027 */
[----:B------:R-:W-:Y:S01]  /*4100*/  PRMT R121, R53, 0x7610, R121 ;  /* 0x0000761035797816 */ /* 0x000fe20000000079 */
[----:B------:R-:W-:Y:S01]  /*4110*/  IMAD.MOV.U32 R49, RZ, RZ, R36 ;  /* 0x000000ffff317224 */ /* 0x000fe200078e0024 */
[----:B------:R-:W-:Y:S01]  /*4120*/  PRMT R119, R51, 0x7610, R119 ;  /* 0x0000761033777816 */ /* 0x000fe20000000077 */
[----:B------:R-:W-:Y:S01]  /*4130*/  IMAD.MOV.U32 R52, RZ, RZ, R37 ;  /* 0x000000ffff347224 */ /* 0x000fe200078e0025 */
[----:B------:R-:W-:Y:S01]  /*4140*/  PRMT R123, R123, 0x5410, R48 ;  /* 0x000054107b7b7816 */ /* 0x000fe20000000030 */
[----:B------:R-:W-:Y:S01]  /*4150*/  IMAD.MOV.U32 R54, RZ, RZ, R33 ;  /* 0x000000ffff367224 */ /* 0x000fe200078e0021 */
[----:B------:R-:W-:-:S02]  /*4160*/  PRMT R121, R121, 0x5410, R49 ;  /* 0x0000541079797816 */ /* 0x000fc40000000031 */
[----:B------:R-:W-:Y:S02]  /*4170*/  PRMT R120, R52, 0x7610, R120 ;  /* 0x0000761034787816 */ /* 0x000fe40000000078 */
[----:B------:R-:W-:Y:S01]  /*4180*/  PRMT R122, R54, 0x7610, R122 ;  /* 0x00007610367a7816 */ /* 0x000fe2000000007a */
[----:B---3--:R-:W-:Y:S02]  /*4190*/  IMAD.MOV.U32 R48, RZ, RZ, R42 ;  /* 0x000000ffff307224 */ /* 0x008fe400078e002a */
[----:B------:R-:W-:Y:S02]  /*41a0*/  IMAD.MOV.U32 R49, RZ, RZ, R43 ;  /* 0x000000ffff317224 */ /* 0x000fe400078e002b */
[----:B------:R-:W-:Y:S02]  /*41b0*/  IMAD.MOV.U32 R51, RZ, RZ, R40 ;  /* 0x000000ffff337224 */ /* 0x000fe400078e0028 */
[----:B------:R-:W-:Y:S01]  /*41c0*/  IMAD.MOV.U32 R52, RZ, RZ, R41 ;  /* 0x000000ffff347224 */ /* 0x000fe200078e0029 */
[----:B------:R-:W-:-:S02]  /*41d0*/  PRMT R116, R49, 0x7610, R116 ;  /* 0x0000761031747816 */ /* 0x000fc40000000074 */
[----:B------:R-:W-:Y:S02]  /*41e0*/  PRMT R114, R48, 0x5410, R51 ;  /* 0x0000541030727816 */ /* 0x000fe40000000033 */
[----:B------:R-:W-:Y:S01]  /*41f0*/  PRMT R118, R52, 0x7610, R118 ;  /* 0x0000761034767816 */ /* 0x000fe20000000076 */
[----:B-----5:R-:W-:Y:S01]  /*4200*/  IMAD.MOV.U32 R49, RZ, RZ, R47 ;  /* 0x000000ffff317224 */ /* 0x020fe200078e002f */
[----:B------:R-:W-:Y:S01]  /*4210*/  MOV R48, R46 ;  /* 0x0000002e00307202 */ /* 0x000fe20000000f00 */
[----:B------:R-:W-:Y:S02]  /*4220*/  IMAD.MOV.U32 R51, RZ, RZ, R44 ;  /* 0x000000ffff337224 */ /* 0x000fe400078e002c */
[----:B------:R-:W-:Y:S01]  /*4230*/  IMAD.MOV.U32 R52, RZ, RZ, R45 ;  /* 0x000000ffff347224 */ /* 0x000fe200078e002d */
[----:B------:R-:W-:Y:S02]  /*4240*/  PRMT R116, R116, 0x5410, R49 ;  /* 0x0000541074747816 */ /* 0x000fe40000000031 */
[----:B------:R-:W-:-:S02]  /*4250*/  PRMT R115, R48, 0x5410, R51 ;  /* 0x0000541030737816 */ /* 0x000fc40000000033 */
[----:B------:R-:W-:Y:S01]  /*4260*/  PRMT R118, R118, 0x5410, R52 ;  /* 0x0000541076767816 */ /* 0x000fe20000000034 */
[----:B------:R-:W-:Y:S06]  /*4270*/  @!P3 BRA `(.L_x_642) ;  /* 0x000000000004b947 */ /* 0x000fec0003800000 */
[----:B------:R-:W-:Y:S01]  /*4280*/  BPT.TRAP 0x1 ;  /* 0x000000040000795c */ /* 0x000fe20000300000 */
.L_x_642:
[----:B------:R-:W-:Y:S01]  /*4290*/  IMAD R95, R2, 0x8, R19 ;  /* 0x00000008025f7824 */ /* 0x000fe200078e0213 */
[----:B------:R-:W-:Y:S01]  /*42a0*/  SHF.L.U32 R106, R201, 0x1f, RZ ;  /* 0x0000001fc96a7819 */ /* 0x000fe200000006ff */
[----:B------:R-:W0:Y:S01]  /*42b0*/  LDC R107, c[0x0][0x2f4] ;  /* 0x0000bd00ff6b7b82 */ /* 0x000e220000000800 */
[----:B------:R-:W-:Y:S01]  /*42c0*/  BSSY B1, `(.L_x_643) ;  /* 0x0000006000017945 */ /* 0x000fe20003800000 */
[----:B------:R-:W-:Y:S01]  /*42d0*/  IMAD.MOV.U32 R101, RZ, RZ, R50 ;  /* 0x000000ffff657224 */ /* 0x000fe200078e0032 */
[----:B------:R-:W1:Y:S05]  /*42e0*/  SYNCS.PHASECHK.TRANS64.TRYWAIT P5, [R95+URZ+0x22890], R106 ;  /* 0x0228906a5f0075a7 */ /* 0x000e6a00080a017f */
[----:B------:R-:W2:Y:S01]  /*42f0*/  LDC.64 R102, c[0x0][0x300] ;  /* 0x0000c000ff667b82 */ /* 0x000ea20000000a00 */
[----:B0-----:R-:W-:Y:S01]  /*4300*/  IMAD.IADD R109, R107, 0x1, -R74 ;  /* 0x000000016b6d7824 */ /* 0x001fe200078e0a4a */
[----:B-1----:R-:W-:Y:S06]  /*4310*/  @!P5 BRA `(.L_x_644) ;  /* 0x000001600080d947 */ /* 0x002fec0003800000 */
.L_x_914:
[----:B------:R-:W-:Y:S05]  /*4320*/  BSYNC B1 ;  /* 0x0000000000017941 */ /* 0x000fea0003800000 */
.L_x_643:
[----:B------:R-:W-:Y:S01]  /*4330*/  ISETP.GE.OR P5, PT, R18, R97, P1 ;  /* 0x000000611200720c */ /* 0x000fe20000fa6670 */
[----:B------:R-:W-:-:S12]  /*4340*/  BSSY B1, `(.L_x_645) ;  /* 0x0000079000017945 */ /* 0x000fd80003800000 */
[----:B------:R-:W-:Y:S05]  /*4350*/  @P5 BRA `(.L_x_646) ;  /* 0x0000000400dc5947 */ /* 0x000fea0003800000 */
[-C--:B--2---:R-:W-:Y:S01]  /*4360*/  IMAD R48, R220, R102.reuse, RZ ;  /* 0x00000066dc307224 */ /* 0x084fe200078e02ff */
[----:B------:R-:W-:Y:S01]  /*4370*/  BSSY B2, `(.L_x_647) ;  /* 0x0000069000027945 */ /* 0x000fe20003800000 */
[----:B------:R-:W-:-:S04]  /*4380*/  IMAD.WIDE.U32 R104, R18, R102, R100 ;  /* 0x0000006612687225 */ /* 0x000fc800078e0064 */
[----:B------:R-:W-:Y:S01]  /*4390*/  IMAD R111, R18, R103, R48 ;  /* 0x00000067126f7224 */ /* 0x000fe200078e0230 */
[----:B------:R-:W-:Y:S02]  /*43a0*/  SEL R48, R74, R109, !P0 ;  /* 0x0000006d4a307207 */ /* 0x000fe40004000000 */
[----:B------:R-:W-:Y:S01]  /*43b0*/  IADD3 R108, P5, P6, R4, R104, R84 ;  /* 0x00000068046c7210 */ /* 0x000fe20007ebe054 */
[----:B------:R-:W-:Y:S01]  /*43c0*/  IMAD.IADD R111, R111, 0x1, R105 ;  /* 0x000000016f6f7824 */ /* 0x000fe200078e0269 */
[----:B------:R-:W-:-:S04]  /*43d0*/  SHF.R.S32.HI R49, RZ, 0x1f, R48 ;  /* 0x0000001fff317819 */ /* 0x000fc80000011430 */
[----:B------:R-:W-:Y:S02]  /*43e0*/  LEA.HI R48, R49, R48, RZ, 0x4 ;  /* 0x0000003031307211 */ /* 0x000fe400078f20ff */
[----:B------:R-:W-:Y:S02]  /*43f0*/  IADD3.X R110, R60, R111, R86, P5, P6 ;  /* 0x0000006f3c6e7210 */ /* 0x000fe40002fec456 */
[----:B------:R-:W-:-:S05]  /*4400*/  LEA.HI.SX32 R48, R48, R83, 0x1c ;  /* 0x0000005330307211 */ /* 0x000fca00078fe2ff */
[----:B------:R-:W-:-:S05]  /*4410*/  IMAD.SHL.U32 R113, R48, 0x8, RZ ;  /* 0x0000000830717824 */ /* 0x000fca00078e00ff */
[----:B------:R-:W-:-:S04]  /*4420*/  LOP3.LUT R48, R82, 0x38, R113, 0xf8, !PT ;  /* 0x0000003852307812 */ /* 0x000fc800078ef871 */
[----:B------:R-:W-:Y:S01]  /*4430*/  LOP3.LUT R49, R48, R85, RZ, 0x3c, !PT ;  /* 0x0000005530317212 */ /* 0x000fe200078e3cff */
[----:B------:R-:W-:-:S04]  /*4440*/  IMAD R48, R2, 0x1800, R90 ;  /* 0x0000180002307824 */ /* 0x000fc800078e025a */
[----:B------:R-:W-:Y:S02]  /*4450*/  IMAD R49, R206, 0x200, R49 ;  /* 0x00000200ce317824 */ /* 0x000fe400078e0231 */
[----:B------:R-:W-:Y:S02]  /*4460*/  IMAD R48, R48, 0x2, R19 ;  /* 0x0000000230307824 */ /* 0x000fe400078e0213 */
[----:B------:R-:W-:-:S04]  /*4470*/  IMAD R50, R2, 0x1800, R49 ;  /* 0x0000180002327824 */ /* 0x000fc800078e0231 */
[----:B------:R-:W-:Y:S02]  /*4480*/  IMAD R52, R50, 0x2, R19 ;  /* 0x0000000232347824 */ /* 0x000fe400078e0213 */
[----:B------:R-:W1:Y:S04]  /*4490*/  LDS.128 R48, [R48+0x1c400] ;  /* 0x01c4000030307984 */ /* 0x000e680000000c00 */
[----:B------:R-:W2:Y:S01]  /*44a0*/  LDS.128 R52, [R52+0x1c400] ;  /* 0x01c4000034347984 */ /* 0x000ea20000000c00 */
[----:B------:R-:W-:Y:S05]  /*44b0*/  @P4 BRA `(.L_x_648) ;  /* 0x0000000400504947 */ /* 0x000fea0003800000 */
[--C-:B------:R-:W-:Y:S01]  /*44c0*/  SHF.R.U64 R32, R32, 0x10, R33.reuse ;  /* 0x0000001020207819 */ /* 0x100fe20000001221 */
[----:B------:R-:W-:Y:S01]  /*44d0*/  HADD2.F32 R120, -RZ, R120.H0_H0 ;  /* 0x20000078ff787230 */ /* 0x000fe20000004100 */
[----:B------:R-:W-:Y:S01]  /*44e0*/  SHF.R.U32.HI R112, RZ, 0x10, R33 ;  /* 0x00000010ff707819 */ /* 0x000fe20000011621 */
[----:B------:R-:W-:Y:S01]  /*44f0*/  HADD2.F32 R122, -RZ, R122.H0_H0 ;  /* 0x2000007aff7a7230 */ /* 0x000fe20000004100 */
[----:B------:R-:W-:Y:S02]  /*4500*/  SHF.R.U64 R33, R36, 0x10, R37 ;  /* 0x0000001024217819 */ /* 0x000fe40000001225 */
[--C-:B------:R-:W-:Y:S02]  /*4510*/  SHF.R.U64 R34, R34, 0x10, R35.reuse ;  /* 0x0000001022227819 */ /* 0x100fe40000001223 */
[----:B------:R-:W-:Y:S02]  /*4520*/  SHF.R.U32.HI R36, RZ, 0x10, R35 ;  /* 0x00000010ff247819 */ /* 0x000fe40000011623 */
[----:B------:R-:W-:-:S02]  /*4530*/  SHF.R.U64 R35, R38, 0x10, R39 ;  /* 0x0000001026237819 */ /* 0x000fc40000001227 */
[----:B------:R-:W-:Y:S01]  /*4540*/  SHF.R.U32.HI R117, RZ, 0x10, R37 ;  /* 0x00000010ff757819 */ /* 0x000fe20000011625 */
[----:B-1----:R-:W-:Y:S01]  /*4550*/  HADD2.F32 R37, -RZ, R49.H0_H0 ;  /* 0x20000031ff257230 */ /* 0x002fe20000004100 */
[----:B------:R-:W-:Y:S01]  /*4560*/  SHF.R.U32.HI R38, RZ, 0x10, R39 ;  /* 0x00000010ff267819 */ /* 0x000fe20000011627 */
[----:B--2---:R-:W-:Y:S02]  /*4570*/  HADD2.F32 R39, -RZ, R53.H0_H0 ;  /* 0x20000035ff277230 */ /* 0x004fe40000004100 */
[----:B------:R-:W-:Y:S02]  /*4580*/  HADD2.F32 R117, -RZ, R117.H0_H0 ;  /* 0x20000075ff757230 */ /* 0x000fe40000004100 */
[-C--:B------:R-:W-:Y:S01]  /*4590*/  FMUL.FTZ R126, R37, R120.reuse ;  /* 0x00000078257e7220 */ /* 0x080fe20000410000 */
[----:B------:R-:W-:Y:S02]  /*45a0*/  HADD2.F32 R49, -RZ, R49.H1_H1 ;  /* 0x30000031ff317230 */ /* 0x000fe40000004100 */
[----:B------:R-:W-:Y:S01]  /*45b0*/  FMUL.FTZ R124, R39, R120 ;  /* 0x00000078277c7220 */ /* 0x000fe20000410000 */
[----:B------:R-:W-:-:S02]  /*45c0*/  HADD2.F32 R120, -RZ, R53.H1_H1 ;  /* 0x30000035ff787230 */ /* 0x000fc40000004100 */
[-C--:B------:R-:W-:Y:S01]  /*45d0*/  FFMA.FTZ R39, R39, R122.reuse, R126 ;  /* 0x0000007a27277223 */ /* 0x080fe2000001007e */
[----:B------:R-:W-:Y:S02]  /*45e0*/  HADD2.F32 R53, -RZ, R112.H0_H0 ;  /* 0x20000070ff357230 */ /* 0x000fe40000004100 */
[----:B------:R-:W-:Y:S01]  /*45f0*/  FFMA.FTZ R37, R37, R122, -R124 ;  /* 0x0000007a25257223 */ /* 0x000fe2000001087c */
[--C-:B------:R-:W-:Y:S02]  /*4600*/  HADD2.F32 R124, -RZ, R123.reuse.H1_H1 ;  /* 0x3000007bff7c7230 */ /* 0x100fe40000004100 */
[-C--:B------:R-:W-:Y:S01]  /*4610*/  FMUL.FTZ R112, R120, R117.reuse ;  /* 0x0000007578707220 */ /* 0x080fe20000410000 */
[C---:B------:R-:W-:Y:S01]  /*4620*/  FMUL.FTZ R117, R49.reuse, R117 ;  /* 0x0000007531757220 */ /* 0x040fe20000410000 */
[----:B------:R-:W-:Y:S02]  /*4630*/  HADD2.F32 R122, -RZ, R123.H0_H0 ;  /* 0x2000007bff7a7230 */ /* 0x000fe40000004100 */
[----:B------:R-:W-:Y:S01]  /*4640*/  FFMA.FTZ R112, R49, R53, -R112 ;  /* 0x0000003531707223 */ /* 0x000fe20000010870 */
[----:B------:R-:W-:-:S02]  /*4650*/  HADD2.F32 R49, -RZ, R55.H0_H0 ;  /* 0x20000037ff317230 */ /* 0x000fc40000004100 */
[----:B------:R-:W-:Y:S01]  /*4660*/  FFMA.FTZ R120, R120, R53, R117 ;  /* 0x0000003578787223 */ /* 0x000fe20000010075 */
[----:B------:R-:W-:Y:S02]  /*4670*/  HADD2.F32 R117, -RZ, R51.H0_H0 ;  /* 0x20000033ff757230 */ /* 0x000fe40000004100 */
[----:B------:R-:W-:Y:S02]  /*4680*/  HADD2.F32 R53, -RZ, R55.H1_H1 ;  /* 0x30000037ff357230 */ /* 0x000fe40000004100 */
[-C--:B------:R-:W-:Y:S01]  /*4690*/  FMUL.FTZ R128, R49, R124.reuse ;  /* 0x0000007c31807220 */ /* 0x080fe20000410000 */
[----:B------:R-:W-:Y:S02]  /*46a0*/  HADD2.F32 R126, -RZ, R38.H0_H0 ;  /* 0x20000026ff7e7230 */ /* 0x000fe40000004100 */
[C---:B------:R-:W-:Y:S01]  /*46b0*/  FMUL.FTZ R130, R117.reuse, R124 ;  /* 0x0000007c75827220 */ /* 0x040fe20000410000 */
[----:B------:R-:W-:Y:S02]  /*46c0*/  HADD2.F32 R51, -RZ, R51.H1_H1 ;  /* 0x30000033ff337230 */ /* 0x000fe40000004100 */
[----:B------:R-:W-:Y:S01]  /*46d0*/  FFMA.FTZ R38, R117, R122, -R128 ;  /* 0x0000007a75267223 */ /* 0x000fe20000010880 */
[----:B------:R-:W-:-:S02]  /*46e0*/  HADD2.F32 R124, -RZ, R36.H0_H0 ;  /* 0x20000024ff7c7230 */ /* 0x000fc40000004100 */
[----:B------:R-:W-:Y:S01]  /*46f0*/  FMUL.FTZ R128, R53, R126 ;  /* 0x0000007e35807220 */ /* 0x000fe20000410000 */
[----:B------:R-:W-:Y:S01]  /*4700*/  FFMA.FTZ R36, R49, R122, R130 ;  /* 0x0000007a31247223 */ /* 0x000fe20000010082 */
[C---:B------:R-:W-:Y:S01]  /*4710*/  FMUL.FTZ R126, R51.reuse, R126 ;  /* 0x0000007e337e7220 */ /* 0x040fe20000410000 */
[----:B------:R-:W-:Y:S02]  /*4720*/  HADD2.F32 R117, -RZ, R33.H0_H0 ;  /* 0x20000021ff757230 */ /* 0x000fe40000004100 */
[-C--:B------:R-:W-:Y:S01]  /*4730*/  FFMA.FTZ R49, R51, R124.reuse, -R128 ;  /* 0x0000007c33317223 */ /* 0x080fe20000010880 */
[----:B------:R-:W-:Y:S02]  /*4740*/  HADD2.F32 R33, -RZ, R48.H0_H0 ;  /* 0x20000030ff217230 */ /* 0x000fe40000004100 */
[----:B------:R-:W-:Y:S01]  /*4750*/  FFMA.FTZ R51, R53, R124, R126 ;  /* 0x0000007c35337223 */ /* 0x000fe2000001007e */
[----:B------:R-:W-:Y:S01]  /*4760*/  HADD2.F32 R124, -RZ, R121.H1_H1 ;  /* 0x30000079ff7c7230 */ /* 0x000fe20000004100 */
[----:B------:R-:W-:Y:S01]  /*4770*/  F2FP.F16.F32.PACK_AB R37, R112, R37 ;  /* 0x000000257025723e */ /* 0x000fe200000000ff */
[--C-:B------:R-:W-:Y:S01]  /*4780*/  HADD2.F32 R53, -RZ, R52.reuse.H0_H0 ;  /* 0x20000034ff357230 */ /* 0x100fe20000004100 */
[----:B------:R-:W-:Y:S01]  /*4790*/  F2FP.F16.F32.PACK_AB R38, R49, R38 ;  /* 0x000000263126723e */ /* 0x000fe200000000ff */
[----:B------:R-:W-:Y:S01]  /*47a0*/  HADD2.F32 R52, -RZ, R52.H1_H1 ;  /* 0x30000034ff347230 */ /* 0x000fe20000004100 */
[----:B------:R-:W-:Y:S01]  /*47b0*/  F2FP.F16.F32.PACK_AB R39, R120, R39 ;  /* 0x000000277827723e */ /* 0x000fe200000000ff */
[----:B------:R-:W-:-:S02]  /*47c0*/  HADD2.F32 R48, -RZ, R48.H1_H1 ;  /* 0x30000030ff307230 */ /* 0x000fc40000004100 */
[----:B------:R-:W-:Y:S02]  /*47d0*/  HADD2.F32 R122, -RZ, R121.H0_H0 ;  /* 0x20000079ff7a7230 */ /* 0x000fe40000004100 */
[-C--:B------:R-:W-:Y:S01]  /*47e0*/  FMUL.FTZ R121, R52, R117.reuse ;  /* 0x0000007534797220 */ /* 0x080fe20000410000 */
[----:B------:R-:W-:Y:S02]  /*47f0*/  HADD2.F32 R55, -RZ, R32.H0_H0 ;  /* 0x20000020ff377230 */ /* 0x000fe40000004100 */
[-C--:B------:R-:W-:Y:S01]  /*4800*/  FMUL.FTZ R32, R53, R124.reuse ;  /* 0x0000007c35207220 */ /* 0x080fe20000410000 */
[C---:B------:R-:W-:Y:S01]  /*4810*/  FMUL.FTZ R124, R33.reuse, R124 ;  /* 0x0000007c217c7220 */ /* 0x040fe20000410000 */
[C---:B------:R-:W-:Y:S01]  /*4820*/  FMUL.FTZ R117, R48.reuse, R117 ;  /* 0x0000007530757220 */ /* 0x040fe20000410000 */
[----:B------:R-:W-:Y:S02]  /*4830*/  IMAD.MOV.U32 R49, RZ, RZ, R37 ;  /* 0x000000ffff317224 */ /* 0x000fe400078e0025 */
[-C--:B------:R-:W-:Y:S01]  /*4840*/  FFMA.FTZ R32, R33, R122.reuse, -R32 ;  /* 0x0000007a21207223 */ /* 0x080fe20000010820 */
[----:B------:R-:W-:Y:S01]  /*4850*/  FFMA.FTZ R33, R53, R122, R124 ;  /* 0x0000007a35217223 */ /* 0x000fe2000001007c */
[-C--:B------:R-:W-:Y:S01]  /*4860*/  FFMA.FTZ R53, R48, R55.reuse, -R121 ;  /* 0x0000003730357223 */ /* 0x080fe20000010879 */
[----:B------:R-:W-:Y:S01]  /*4870*/  FFMA.FTZ R48, R52, R55, R117 ;  /* 0x0000003734307223 */ /* 0x000fe20000010075 */
[----:B------:R-:W-:-:S02]  /*4880*/  HADD2.F32 R55, -RZ, R119.H1_H1 ;  /* 0x30000077ff377230 */ /* 0x000fc40000004100 */
[----:B------:R-:W-:Y:S02]  /*4890*/  HADD2.F32 R119, -RZ, R119.H0_H0 ;  /* 0x20000077ff777230 */ /* 0x000fe40000004100 */
[----:B------:R-:W-:Y:S02]  /*48a0*/  HADD2.F32 R121, -RZ, R35.H0_H0 ;  /* 0x20000023ff797230 */ /* 0x000fe40000004100 */
[----:B------:R-:W-:Y:S02]  /*48b0*/  HADD2.F32 R52, -RZ, R54.H0_H0 ;  /* 0x20000036ff347230 */ /* 0x000fe40000004100 */
[----:B------:R-:W-:Y:S02]  /*48c0*/  HADD2.F32 R35, -RZ, R50.H0_H0 ;  /* 0x20000032ff237230 */ /* 0x000fe40000004100 */
[----:B------:R-:W-:Y:S02]  /*48d0*/  HADD2.F32 R54, -RZ, R54.H1_H1 ;  /* 0x30000036ff367230 */ /* 0x000fe40000004100 */
[----:B------:R-:W-:-:S02]  /*48e0*/  HADD2.F32 R50, -RZ, R50.H1_H1 ;  /* 0x30000032ff327230 */ /* 0x000fc40000004100 */
[----:B------:R-:W-:Y:S02]  /*48f0*/  HADD2.F32 R117, -RZ, R34.H0_H0 ;  /* 0x20000022ff757230 */ /* 0x000fe40000004100 */
[-C--:B------:R-:W-:Y:S01]  /*4900*/  FMUL.FTZ R34, R52, R119.reuse ;  /* 0x0000007734227220 */ /* 0x080fe20000410000 */
[C---:B------:R-:W-:Y:S01]  /*4910*/  FMUL.FTZ R119, R35.reuse, R119 ;  /* 0x0000007723777220 */ /* 0x040fe20000410000 */
[-C--:B------:R-:W-:Y:S01]  /*4920*/  FMUL.FTZ R123, R54, R121.reuse ;  /* 0x00000079367b7220 */ /* 0x080fe20000410000 */
[----:B------:R-:W-:Y:S01]  /*4930*/  FMUL.FTZ R121, R50, R121 ;  /* 0x0000007932797220 */ /* 0x000fe20000410000 */
[-C--:B------:R-:W-:Y:S01]  /*4940*/  FFMA.FTZ R34, R35, R55.reuse, -R34 ;  /* 0x0000003723227223 */ /* 0x080fe20000010822 */
[----:B------:R-:W-:Y:S01]  /*4950*/  FFMA.FTZ R119, R52, R55, R119 ;  /* 0x0000003734777223 */ /* 0x000fe20000010077 */
[----:B------:R-:W-:Y:S01]  /*4960*/  F2FP.F16.F32.PACK_AB R55, R51, R36 ;  /* 0x000000243337723e */ /* 0x000fe200000000ff */
[-C--:B------:R-:W-:Y:S01]  /*4970*/  FFMA.FTZ R123, R50, R117.reuse, -R123 ;  /* 0x00000075327b7223 */ /* 0x080fe2000001087b */
[----:B------:R-:W-:Y:S01]  /*4980*/  FFMA.FTZ R54, R54, R117, R121 ;  /* 0x0000007536367223 */ /* 0x000fe20000010079 */
[----:B------:R-:W-:Y:S01]  /*4990*/  F2FP.F16.F32.PACK_AB R36, R53, R32 ;  /* 0x000000203524723e */ /* 0x000fe200000000ff */
[----:B------:R-:W-:Y:S01]  /*49a0*/  IMAD.MOV.U32 R53, RZ, RZ, R39 ;  /* 0x000000ffff357224 */ /* 0x000fe200078e0027 */
[----:B------:R-:W-:Y:S01]  /*49b0*/  F2FP.F16.F32.PACK_AB R52, R48, R33 ;  /* 0x000000213034723e */ /* 0x000fe200000000ff */
[----:B------:R-:W-:Y:S01]  /*49c0*/  IMAD.MOV.U32 R51, RZ, RZ, R38 ;  /* 0x000000ffff337224 */ /* 0x000fe200078e0026 */
[----:B------:R-:W-:Y:S01]  /*49d0*/  F2FP.F16.F32.PACK_AB R50, R123, R34 ;  /* 0x000000227b32723e */ /* 0x000fe200000000ff */
[----:B------:R-:W-:Y:S01]  /*49e0*/  IMAD.MOV.U32 R48, RZ, RZ, R36 ;  /* 0x000000ffff307224 */ /* 0x000fe200078e0024 */
[----:B------:R-:W-:-:S07]  /*49f0*/  F2FP.F16.F32.PACK_AB R54, R54, R119 ;  /* 0x000000773636723e */ /* 0x000fce00000000ff */
.L_x_648:
[----:B------:R-:W-:Y:S05]  /*4a00*/  BSYNC B2 ;  /* 0x0000000000027941 */ /* 0x000fea0003800000 */
.L_x_647:
[----:B------:R-:W-:Y:S02]  /*4a10*/  ISETP.GE.AND P5, PT, R113, R107, PT ;  /* 0x0000006b7100720c */ /* 0x000fe40003fa6270 */
[----:B------:R-:W-:-:S11]  /*4a20*/  P2R R33, PR, RZ, 0x1 ;  /* 0x00000001ff217803 */ /* 0x000fd60000000000 */
[--C-:B------:R-:W-:Y:S02]  /*4a30*/  @!P5 SHF.R.S32.HI R32, RZ, 0x1f, R113.reuse ;  /* 0x0000001fff20d819 */ /* 0x100fe40000011471 */
[----:B------:R-:W-:-:S04]  /*4a40*/  @!P5 IADD3 R104, P0, P6, R4, R104, R113 ;  /* 0x000000680468d210 */ /* 0x000fc80007e1e071 */
[----:B------:R-:W-:Y:S02]  /*4a50*/  @!P5 IADD3.X R111, R60, R111, R32, P0, P6 ;  /* 0x0000006f3c6fd210 */ /* 0x000fe400007ec420 */
[CC--:B------:R-:W-:Y:S02]  /*4a60*/  LEA R32, P6, R108.reuse, R98.reuse, 0x1 ;  /* 0x000000626c207211 */ /* 0x0c0fe400078c08ff */
[----:B------:R-:W-:Y:S02]  /*4a70*/  ISETP.NE.AND P0, PT, R33, RZ, PT ;  /* 0x000000ff2100720c */ /* 0x000fe40003f05270 */
[----:B------:R-:W-:Y:S02]  /*4a80*/  LEA.HI.X R33, R108, R99, R110, 0x1, P6 ;  /* 0x000000636c217211 */ /* 0x000fe400030f0c6e */
[----:B------:R-:W-:-:S03]  /*4a90*/  @!P5 LEA R34, P6, R104, R98, 0x1 ;  /* 0x000000626822d211 */ /* 0x000fc600078c08ff */
[----:B-1----:R1:W-:Y:S01]  /*4aa0*/  STG.E.128 desc[UR40][R32.64], R48 ;  /* 0x0000003020007986 */ /* 0x0023e2000c101d28 */
[----:B------:R-:W-:-:S05]  /*4ab0*/  @!P5 LEA.HI.X R35, R104, R99, R111, 0x1, P6 ;  /* 0x000000636823d211 */ /* 0x000fca00030f0c6f */
[----:B--2---:R1:W-:Y:S04]  /*4ac0*/  @!P5 STG.E.128 desc[UR40][R34.64], R52 ;  /* 0x000000342200d986 */ /* 0x0043e8000c101d28 */
.L_x_646:
[----:B------:R-:W-:Y:S05]  /*4ad0*/  BSYNC B1 ;  /* 0x0000000000017941 */ /* 0x000fea0003800000 */
.L_x_645:
[----:B------:R-:W-:Y:S01]  /*4ae0*/  ISETP.GE.OR P5, PT, R216, R97, P1 ;  /* 0x00000061d800720c */ /* 0x000fe20000fa6670 */
[-C--:B-12---:R-:W-:Y:S02]  /*4af0*/  IMAD R32, R72, R102.reuse, RZ ;  /* 0x0000006648207224 */ /* 0x086fe400078e02ff */
[----:B------:R-:W-:-:S04]  /*4b00*/  IMAD.WIDE.U32 R100, R216, R102, R100 ;  /* 0x00000066d8647225 */ /* 0x000fc800078e0064 */
[----:B------:R-:W-:-:S06]  /*4b10*/  IMAD R51, R216, R103, R32 ;  /* 0x00000067d8337224 */ /* 0x000fcc00078e0220 */
[----:B------:R-:W-:Y:S05]  /*4b20*/  @P5 BRA `(.L_x_635) ;  /* 0x0000000800405947 */ /* 0x000fea0003800000 */
[----:B------:R-:W-:Y:S01]  /*4b30*/  IMAD.IADD R51, R101, 0x1, R51 ;  /* 0x0000000165337824 */ /* 0x000fe200078e0233 */
[----:B------:R-:W-:Y:S01]  /*4b40*/  IADD3 R32, P5, P6, R4, R100, R84 ;  /* 0x0000006404207210 */ /* 0x000fe20007ebe054 */
[----:B------:R-:W-:Y:S01]  /*4b50*/  BSSY B1, `(.L_x_649) ;  /* 0x0000069000017945 */ /* 0x000fe20003800000 */
[----:B------:R-:W-:Y:S02]  /*4b60*/  SEL R109, R74, R109, !P0 ;  /* 0x0000006d4a6d7207 */ /* 0x000fe40004000000 */
[----:B------:R-:W-:Y:S02]  /*4b70*/  IADD3.X R33, R60, R51, R86, P5, P6 ;  /* 0x000000333c217210 */ /* 0x000fe40002fec456 */
[C---:B------:R-:W-:Y:S02]  /*4b80*/  LEA R48, P5, R32.reuse, R98, 0x1 ;  /* 0x0000006220307211 */ /* 0x040fe400078a08ff */
[----:B------:R-:W-:Y:S02]  /*4b90*/  SHF.R.U32.HI R34, RZ, 0x3, R205 ;  /* 0x00000003ff227819 */ /* 0x000fe400000116cd */
[----:B------:R-:W-:-:S02]  /*4ba0*/  LEA.HI.X R49, R32, R99, R33, 0x1, P5 ;  /* 0x0000006320317211 */ /* 0x000fc400028f0c21 */
[----:B------:R-:W-:-:S04]  /*4bb0*/  SHF.R.S32.HI R32, RZ, 0x1f, R109 ;  /* 0x0000001fff207819 */ /* 0x000fc8000001146d */
[----:B------:R-:W-:-:S04]  /*4bc0*/  LEA.HI R32, R32, R109, RZ, 0x4 ;  /* 0x0000006d20207211 */ /* 0x000fc800078f20ff */
[----:B------:R-:W-:-:S05]  /*4bd0*/  LEA.HI.SX32 R32, R32, R83, 0x1c ;  /* 0x0000005320207211 */ /* 0x000fca00078fe2ff */
[----:B------:R-:W-:-:S05]  /*4be0*/  IMAD.SHL.U32 R50, R32, 0x8, RZ ;  /* 0x0000000820327824 */ /* 0x000fca00078e00ff */
[----:B------:R-:W-:-:S04]  /*4bf0*/  LOP3.LUT R32, R205, 0x38, R50, 0xf8, !PT ;  /* 0x00000038cd207812 */ /* 0x000fc800078ef832 */
[----:B------:R-:W-:Y:S01]  /*4c00*/  LOP3.LUT R33, R32, R34, RZ, 0x3c, !PT ;  /* 0x0000002220217212 */ /* 0x000fe200078e3cff */
[----:B------:R-:W-:-:S04]  /*4c10*/  IMAD R32, R2, 0x1800, R87 ;  /* 0x0000180002207824 */ /* 0x000fc800078e0257 */
[----:B------:R-:W-:Y:S02]  /*4c20*/  IMAD.IADD R33, R208, 0x1, R33 ;  /* 0x00000001d0217824 */ /* 0x000fe400078e0221 */
[----:B------:R-:W-:Y:S02]  /*4c30*/  IMAD R32, R32, 0x2, R19 ;  /* 0x0000000220207824 */ /* 0x000fe400078e0213 */
[----:B------:R-:W-:-:S04]  /*4c40*/  IMAD R34, R2, 0x1800, R33 ;  /* 0x0000180002227824 */ /* 0x000fc800078e0221 */
[----:B------:R-:W-:Y:S02]  /*4c50*/  IMAD R36, R34, 0x2, R19 ;  /* 0x0000000222247824 */ /* 0x000fe400078e0213 */
[----:B------:R-:W1:Y:S04]  /*4c60*/  LDS.128 R32, [R32+0x1c400] ;  /* 0x01c4000020207984 */ /* 0x000e680000000c00 */
[----:B------:R-:W2:Y:S01]  /*4c70*/  LDS.128 R36, [R36+0x1c400] ;  /* 0x01c4000024247984 */ /* 0x000ea20000000c00 */
[----:B------:R-:W-:Y:S05]  /*4c80*/  @P4 BRA `(.L_x_650) ;  /* 0x0000000400544947 */ /* 0x000fea0003800000 */
[--C-:B------:R-:W-:Y:S01]  /*4c90*/  SHF.R.U64 R40, R40, 0x10, R41.reuse ;  /* 0x0000001028287819 */ /* 0x100fe20000001229 */
[--C-:B------:R-:W-:Y:S01]  /*4ca0*/  HADD2.F32 R52, -RZ, R118.reuse.H0_H0 ;  /* 0x20000076ff347230 */ /* 0x100fe20000004100 */
[----:B------:R-:W-:Y:S01]  /*4cb0*/  SHF.R.U32.HI R53, RZ, 0x10, R41 ;  /* 0x00000010ff357819 */ /* 0x000fe20000011629 */
[----:B------:R-:W-:Y:S01]  /*4cc0*/  HADD2.F32 R118, -RZ, R118.H1_H1 ;  /* 0x30000076ff767230 */ /* 0x000fe20000004100 */
[----:B------:R-:W-:Y:S01]  /*4cd0*/  SHF.R.U64 R41, R42, 0x10, R43 ;  /* 0x000000102a297819 */ /* 0x000fe2000000122b */
[----:B------:R-:W-:Y:S01]  /*4ce0*/  HADD2.F32 R40, -RZ, R40.H0_H0 ;  /* 0x20000028ff287230 */ /* 0x000fe20000004100 */
[----:B------:R-:W-:Y:S01]  /*4cf0*/  SHF.R.U64 R42, R46, 0x10, R47 ;  /* 0x000000102e2a7819 */ /* 0x000fe2000000122f */
[----:B--2---:R-:W-:Y:S01]  /*4d00*/  IMAD.MOV.U32 R46, RZ, RZ, R37 ;  /* 0x000000ffff2e7224 */ /* 0x004fe200078e0025 */
[----:B------:R-:W-:Y:S01]  /*4d10*/  SHF.R.U32.HI R55, RZ, 0x10, R45 ;  /* 0x00000010ff377819 */ /* 0x000fe2000001162d */
[----:B-1----:R-:W-:Y:S01]  /*4d20*/  IMAD.MOV.U32 R37, RZ, RZ, R35 ;  /* 0x000000ffff257224 */ /* 0x002fe200078e0023 */
[----:B------:R-:W-:Y:S01]  /*4d30*/  SHF.R.U32.HI R102, RZ, 0x10, R47 ;  /* 0x00000010ff667819 */ /* 0x000fe2000001162f */
[----:B------:R-:W-:Y:S01]  /*4d40*/  HADD2.F32 R35, -RZ, R33.H0_H0 ;  /* 0x20000021ff237230 */ /* 0x000fe20000004100 */
[----:B------:R-:W-:Y:S01]  /*4d50*/  SHF.R.U64 R44, R44, 0x10, R45 ;  /* 0x000000102c2c7819 */ /* 0x000fe2000000122d */
[----:B------:R-:W-:Y:S01]  /*4d60*/  HADD2.F32 R55, -RZ, R55.H0_H0 ;  /* 0x20000037ff377230 */ /* 0x000fe20000004100 */
[----:B------:R-:W-:Y:S01]  /*4d70*/  MOV R47, R39 ;  /* 0x00000027002f7202 */ /* 0x000fe20000000f00 */
[----:B------:R-:W-:Y:S01]  /*4d80*/  HADD2.F32 R39, -RZ, R46.H0_H0 ;  /* 0x2000002eff277230 */ /* 0x000fe20000004100 */
[----:B------:R-:W-:Y:S01]  /*4d90*/  SHF.R.U32.HI R45, RZ, 0x10, R43 ;  /* 0x00000010ff2d7819 */ /* 0x000fe2000001162b */
[----:B------:R-:W-:-:S02]  /*4da0*/  IMAD.MOV.U32 R43, RZ, RZ, R36 ;  /* 0x000000ffff2b7224 */ /* 0x000fc400078e0024 */
[----:B------:R-:W-:Y:S02]  /*4db0*/  HADD2.F32 R46, -RZ, R46.H1_H1 ;  /* 0x3000002eff2e7230 */ /* 0x000fe40000004100 */
[-C--:B------:R-:W-:Y:S01]  /*4dc0*/  FMUL.FTZ R54, R39, R118.reuse ;  /* 0x0000007627367220 */ /* 0x080fe20000410000 */
[----:B------:R-:W-:Y:S02]  /*4dd0*/  HADD2.F32 R36, -RZ, R33.H1_H1 ;  /* 0x30000021ff247230 */ /* 0x000fe40000004100 */
[C---:B------:R-:W-:Y:S01]  /*4de0*/  FMUL.FTZ R118, R35.reuse, R118 ;  /* 0x0000007623767220 */ /* 0x040fe20000410000 */
[----:B------:R-:W-:Y:S02]  /*4df0*/  HADD2.F32 R53, -RZ, R53.H0_H0 ;  /* 0x20000035ff357230 */ /* 0x000fe40000004100 */
[-C--:B------:R-:W-:Y:S01]  /*4e00*/  FMUL.FTZ R103, R46, R55.reuse ;  /* 0x000000372e677220 */ /* 0x080fe20000410000 */
[----:B------:R-:W-:Y:S01]  /*4e10*/  FFMA.FTZ R33, R35, R52, -R54 ;  /* 0x0000003423217223 */ /* 0x000fe20000010836 */
[----:B------:R-:W-:Y:S01]  /*4e20*/  FMUL.FTZ R55, R36, R55 ;  /* 0x0000003724377220 */ /* 0x000fe20000410000 */
[----:B------:R-:W-:-:S02]  /*4e30*/  HADD2.F32 R54, -RZ, R116.H0_H0 ;  /* 0x20000074ff367230 */ /* 0x000fc40000004100 */
[-C--:B------:R-:W-:Y:S01]  /*4e40*/  FFMA.FTZ R36, R36, R53.reuse, -R103 ;  /* 0x0000003524247223 */ /* 0x080fe20000010867 */
[----:B------:R-:W-:Y:S01]  /*4e50*/  FFMA.FTZ R35, R39, R52, R118 ;  /* 0x0000003427237223 */ /* 0x000fe20000010076 */
[----:B------:R-:W-:Y:S01]  /*4e60*/  FFMA.FTZ R46, R46, R53, R55 ;  /* 0x000000352e2e7223 */ /* 0x000fe20000010037 */
[----:B------:R-:W-:Y:S02]  /*4e70*/  HADD2.F32 R116, -RZ, R116.H1_H1 ;  /* 0x30000074ff747230 */ /* 0x000fe40000004100 */
[----:B------:R-:W-:Y:S01]  /*4e80*/  HADD2.F32 R53, -RZ, R47.H0_H0 ;  /* 0x2000002fff357230 */ /* 0x000fe20000004100 */
[----:B------:R-:W-:Y:S01]  /*4e90*/  F2FP.F16.F32.PACK_AB R33, R36, R33 ;  /* 0x000000212421723e */ /* 0x000fe200000000ff */
[----:B------:R-:W-:Y:S02]  /*4ea0*/  HADD2.F32 R39, -RZ, R37.H0_H0 ;  /* 0x20000025ff277230 */ /* 0x000fe40000004100 */
[----:B------:R-:W-:Y:S02]  /*4eb0*/  HADD2.F32 R47, -RZ, R47.H1_H1 ;  /* 0x3000002fff2f7230 */ /* 0x000fe40000004100 */
[----:B------:R-:W-:-:S02]  /*4ec0*/  HADD2.F32 R55, -RZ, R102.H0_H0 ;  /* 0x20000066ff377230 */ /* 0x000fc40000004100 */
[-C--:B------:R-:W-:Y:S01]  /*4ed0*/  FMUL.FTZ R102, R53, R116.reuse ;  /* 0x0000007435667220 */ /* 0x080fe20000410000 */
[----:B------:R-:W-:Y:S02]  /*4ee0*/  HADD2.F32 R52, -RZ, R37.H1_H1 ;  /* 0x30000025ff347230 */ /* 0x000fe40000004100 */
[----:B------:R-:W-:Y:S01]  /*4ef0*/  FMUL.FTZ R116, R39, R116 ;  /* 0x0000007427747220 */ /* 0x000fe20000410000 */
[----:B------:R-:W-:Y:S02]  /*4f00*/  HADD2.F32 R45, -RZ, R45.H0_H0 ;  /* 0x2000002dff2d7230 */ /* 0x000fe40000004100 */
[-C--:B------:R-:W-:Y:S01]  /*4f10*/  FMUL.FTZ R103, R47, R55.reuse ;  /* 0x000000372f677220 */ /* 0x080fe20000410000 */
[-C--:B------:R-:W-:Y:S01]  /*4f20*/  FFMA.FTZ R37, R39, R54.reuse, -R102 ;  /* 0x0000003627257223 */ /* 0x080fe20000010866 */
[C---:B------:R-:W-:Y:S01]  /*4f30*/  FMUL.FTZ R104, R52.reuse, R55 ;  /* 0x0000003734687220 */ /* 0x040fe20000410000 */
[----:B------:R-:W-:Y:S01]  /*4f40*/  FFMA.FTZ R39, R53, R54, R116 ;  /* 0x0000003635277223 */ /* 0x000fe20000010074 */
[----:B------:R-:W-:Y:S01]  /*4f50*/  FFMA.FTZ R52, R52, R45, -R103 ;  /* 0x0000002d34347223 */ /* 0x000fe20000010867 */
[----:B------:R-:W-:-:S02]  /*4f60*/  HADD2.F32 R55, -RZ, R44.H0_H0 ;  /* 0x2000002cff377230 */ /* 0x000fc40000004100 */
[----:B------:R-:W-:Y:S01]  /*4f70*/  FFMA.FTZ R54, R47, R45, R104 ;  /* 0x0000002d2f367223 */ /* 0x000fe20000010068 */
[----:B------:R-:W-:Y:S02]  /*4f80*/  HADD2.F32 R53, -RZ, R115.H1_H1 ;  /* 0x30000073ff357230 */ /* 0x000fe40000004100 */
[--C-:B------:R-:W-:Y:S01]  /*4f90*/  HADD2.F32 R45, -RZ, R43.reuse.H0_H0 ;  /* 0x2000002bff2d7230 */ /* 0x100fe20000004100 */
[----:B------:R-:W-:Y:S01]  /*4fa0*/  F2FP.F16.F32.PACK_AB R52, R52, R37 ;  /* 0x000000253434723e */ /* 0x000fe200000000ff */
[--C-:B------:R-:W-:Y:S01]  /*4fb0*/  HADD2.F32 R44, -RZ, R32.reuse.H0_H0 ;  /* 0x20000020ff2c7230 */ /* 0x100fe20000004100 */
[----:B------:R-:W-:Y:S01]  /*4fc0*/  F2FP.F16.F32.PACK_AB R37, R46, R35 ;  /* 0x000000232e25723e */ /* 0x000fe200000000ff */
[----:B------:R-:W-:Y:S02]  /*4fd0*/  HADD2.F32 R43, -RZ, R43.H1_H1 ;  /* 0x3000002bff2b7230 */ /* 0x000fe40000004100 */
[----:B------:R-:W-:Y:S01]  /*4fe0*/  FMUL.FTZ R103, R45, R53 ;  /* 0x000000352d677220 */ /* 0x000fe20000410000 */
[----:B------:R-:W-:-:S02]  /*4ff0*/  HADD2.F32 R32, -RZ, R32.H1_H1 ;  /* 0x30000020ff207230 */ /* 0x000fc40000004100 */
[----:B------:R-:W-:Y:S01]  /*5000*/  FMUL.FTZ R102, R44, R53 ;  /* 0x000000352c667220 */ /* 0x000fe20000410000 */
[----:B------:R-:W-:Y:S02]  /*5010*/  HADD2.F32 R47, -RZ, R114.H1_H1 ;  /* 0x30000072ff2f7230 */ /* 0x000fe40000004100 */
[-C--:B------:R-:W-:Y:S01]  /*5020*/  FMUL.FTZ R53, R43, R55.reuse ;  /* 0x000000372b357220 */ /* 0x080fe20000410000 */
[----:B------:R-:W-:Y:S02]  /*5030*/  HADD2.F32 R115, -RZ, R115.H0_H0 ;  /* 0x20000073ff737230 */ /* 0x000fe40000004100 */
[----:B------:R-:W-:Y:S01]  /*5040*/  FMUL.FTZ R104, R32, R55 ;  /* 0x0000003720687220 */ /* 0x000fe20000410000 */
[----:B------:R-:W-:Y:S02]  /*5050*/  HADD2.F32 R41, -RZ, R41.H0_H0 ;  /* 0x20000029ff297230 */ /* 0x000fe40000004100 */
[-C--:B------:R-:W-:Y:S01]  /*5060*/  FFMA.FTZ R103, R44, R47.reuse, -R103 ;  /* 0x0000002f2c677223 */ /* 0x080fe20000010867 */
[----:B------:R-:W-:Y:S01]  /*5070*/  FFMA.FTZ R102, R45, R47, R102 ;  /* 0x0000002f2d667223 */ /* 0x000fe20000010066 */
[-C--:B------:R-:W-:Y:S01]  /*5080*/  FFMA.FTZ R44, R32, R40.reuse, -R53 ;  /* 0x00000028202c7223 */ /* 0x080fe20000010835 */
[----:B------:R-:W-:Y:S01]  /*5090*/  FFMA.FTZ R47, R43, R40, R104 ;  /* 0x000000282b2f7223 */ /* 0x000fe20000010068 */
[----:B------:R-:W-:Y:S01]  /*50a0*/  HADD2.F32 R40, -RZ, R38.H0_H0 ;  /* 0x20000026ff287230 */ /* 0x000fe20000004100 */
[----:B------:R-:W-:Y:S01]  /*50b0*/  F2FP.F16.F32.PACK_AB R39, R54, R39 ;  /* 0x000000273627723e */ /* 0x000fe200000000ff */
[----:B------:R-:W-:-:S02]  /*50c0*/  HADD2.F32 R45, -RZ, R42.H0_H0 ;  /* 0x2000002aff2d7230 */ /* 0x000fc40000004100 */
[----:B------:R-:W-:Y:S02]  /*50d0*/  HADD2.F32 R32, -RZ, R34.H0_H0 ;  /* 0x20000022ff207230 */ /* 0x000fe40000004100 */
[-C--:B------:R-:W-:Y:S01]  /*50e0*/  FMUL.FTZ R53, R40, R115.reuse ;  /* 0x0000007328357220 */ /* 0x080fe20000410000 */
[----:B------:R-:W-:Y:S01]  /*50f0*/  HADD2.F32 R38, -RZ, R38.H1_H1 ;  /* 0x30000026ff267230 */ /* 0x000fe20000004100 */
[----:B------:R-:W-:Y:S01]  /*5100*/  F2FP.F16.F32.PACK_AB R36, R47, R102 ;  /* 0x000000662f24723e */ /* 0x000fe200000000ff */
[----:B------:R-:W-:Y:S02]  /*5110*/  HADD2.F32 R34, -RZ, R34.H1_H1 ;  /* 0x30000022ff227230 */ /* 0x000fe40000004100 */
[----:B------:R-:W-:Y:S01]  /*5120*/  FMUL.FTZ R115, R32, R115 ;  /* 0x0000007320737220 */ /* 0x000fe20000410000 */
[----:B------:R-:W-:Y:S02]  /*5130*/  HADD2.F32 R43, -RZ, R114.H0_H0 ;  /* 0x20000072ff2b7230 */ /* 0x000fe40000004100 */
[----:B------:R-:W-:Y:S01]  /*5140*/  FMUL.FTZ R55, R38, R45 ;  /* 0x0000002d26377220 */ /* 0x000fe20000410000 */
[----:B------:R-:W-:-:S02]  /*5150*/  IMAD.MOV.U32 R35, RZ, RZ, R52 ;  /* 0x000000ffff237224 */ /* 0x000fc400078e0034 */
[----:B------:R-:W-:Y:S01]  /*5160*/  FMUL.FTZ R45, R34, R45 ;  /* 0x0000002d222d7220 */ /* 0x000fe20000410000 */
[-C--:B------:R-:W-:Y:S01]  /*5170*/  FFMA.FTZ R53, R32, R43.reuse, -R53 ;  /* 0x0000002b20357223 */ /* 0x080fe20000010835 */
[----:B------:R-:W-:Y:S01]  /*5180*/  FFMA.FTZ R115, R40, R43, R115 ;  /* 0x0000002b28737223 */ /* 0x000fe20000010073 */
[-C--:B------:R-:W-:Y:S01]  /*5190*/  FFMA.FTZ R34, R34, R41.reuse, -R55 ;  /* 0x0000002922227223 */ /* 0x080fe20000010837 */
[----:B------:R-:W-:Y:S01]  /*51a0*/  FFMA.FTZ R38, R38, R41, R45 ;  /* 0x0000002926267223 */ /* 0x000fe2000001002d */
[----:B------:R-:W-:-:S03]  /*51b0*/  F2FP.F16.F32.PACK_AB R32, R44, R103 ;  /* 0x000000672c20723e */ /* 0x000fc600000000ff */
[----:B------:R-:W-:Y:S02]  /*51c0*/  F2FP.F16.F32.PACK_AB R34, R34, R53 ;  /* 0x000000352222723e */ /* 0x000fe400000000ff */
[----:B------:R-:W-:-:S07]  /*51d0*/  F2FP.F16.F32.PACK_AB R38, R38, R115 ;  /* 0x000000732626723e */ /* 0x000fce00000000ff */
.L_x_650:
[----:B------:R-:W-:Y:S05]  /*51e0*/  BSYNC B1 ;  /* 0x0000000000017941 */ /* 0x000fea0003800000 */
.L_x_649:
[----:B-1----:R1:W-:Y:S01]  /*51f0*/  STG.E.128 desc[UR40][R48.64], R32 ;  /* 0x0000002030007986 */ /* 0x0023e2000c101d28 */
[----:B------:R-:W-:-:S13]  /*5200*/  ISETP.GE.AND P4, PT, R50, R107, PT ;  /* 0x0000006b3200720c */ /* 0x000fda0003f86270 */
[----:B------:R-:W-:Y:S05]  /*5210*/  @P4 BRA `(.L_x_635) ;  /* 0x0000000000844947 */ /* 0x000fea0003800000 */
[--C-:B-1----:R-:W-:Y:S02]  /*5220*/  SHF.R.S32.HI R32, RZ, 0x1f, R50.reuse ;  /* 0x0000001fff207819 */ /* 0x102fe40000011432 */
[----:B------:R-:W-:-:S04]  /*5230*/  IADD3 R50, P4, P5, R4, R100, R50 ;  /* 0x0000006404327210 */ /* 0x000fc80007d9e032 */
[----:B------:R-:W-:Y:S02]  /*5240*/  IADD3.X R51, R60, R51, R32, P4, P5 ;  /* 0x000000333c337210 */ /* 0x000fe400027ea420 */
[----:B------:R-:W-:-:S04]  /*5250*/  LEA R98, P4, R50, R98, 0x1 ;  /* 0x0000006232627211 */ /* 0x000fc800078808ff */
[----:B------:R-:W-:-:S05]  /*5260*/  LEA.HI.X R99, R50, R99, R51, 0x1, P4 ;  /* 0x0000006332637211 */ /* 0x000fca00020f0c33 */
[----:B--2---:R1:W-:Y:S01]  /*5270*/  STG.E.128 desc[UR40][R98.64], R36 ;  /* 0x0000002462007986 */ /* 0x0043e2000c101d28 */
[----:B------:R-:W-:Y:S05]  /*5280*/  BRA `(.L_x_635) ;  /* 0x0000000000687947 */ /* 0x000fea0003800000 */
.L_x_618:
[----:B------:R-:W-:-:S06]  /*5290*/  UISETP.NE.AND UP0, UPT, UR44, 0x3, UPT ;  /* 0x000000032c00788c */ /* 0x000fcc000bf05270 */
[----:B------:R-:W-:-:S13]  /*52a0*/  PLOP3.LUT P3, PT, PT, PT, UP0, 0x80, 0x0 ;  /* 0x000000000000781c */ /* 0x000fda0003f6f008 */
[----:B------:R-:W-:Y:S05]  /*52b0*/  @!P3 BRA `(.L_x_651) ;  /* 0x000000000004b947 */ /* 0x000fea0003800000 */
[----:B------:R-:W-:Y:S01]  /*52c0*/  BPT.TRAP 0x1 ;  /* 0x000000040000795c */ /* 0x000fe20000300000 */
.L_x_651:
[----:B------:R-:W-:Y:S01]  /*52d0*/  IMAD R95, R2, 0x8, R19 ;  /* 0x00000008025f7824 */ /* 0x000fe200078e0213 */
[----:B------:R-:W-:Y:S01]  /*52e0*/  SHF.L.U32 R106, R201, 0x1f, RZ ;  /* 0x0000001fc96a7819 */ /* 0x000fe200000006ff */
[----:B------:R-:W-:Y:S01]  /*52f0*/  IMAD R97, R27, -0x60, R24 ;  /* 0xffffffa01b617824 */ /* 0x000fe200078e0218 */
[----:B------:R-:W-:Y:S02]  /*5300*/  BSSY B1, `(.L_x_652) ;  /* 0x0000004000017945 */ /* 0x000fe40003800000 */
[----:B------:R-:W0:Y:S02]  /*5310*/  SYNCS.PHASECHK.TRANS64.TRYWAIT P4, [R95+URZ+0x22890], R106 ;  /* 0x0228906a5f0075a7 */ /* 0x000e24000808017f */
[----:B------:R-:W-:Y:S01]  /*5320*/  VIMNMX R97, R97, 0x60, PT ;  /* 0x0000006061617848 */ /* 0x000fe20003fe0100 */
[----:B0-----:R-:W-:Y:S06]  /*5330*/  @!P4 BRA `(.L_x_653) ;  /* 0x00000150008cc947 */ /* 0x001fec0003800000 */
.L_x_915:
[----:B------:R-:W-:Y:S05]  /*5340*/  BSYNC B1 ;  /* 0x0000000000017941 */ /* 0x000fea0003800000 */
.L_x_652:
[----:B------:R-:W-:Y:S01]  /*5350*/  ISETP.GE.AND P4, PT, R18, R97, PT ;  /* 0x000000611200720c */ /* 0x000fe20003f86270 */
[----:B------:R-:W-:-:S12]  /*5360*/  BSSY B1, `(.L_x_654) ;  /* 0x0000006000017945 */ /* 0x000fd80003800000 */
[----:B------:R-:W-:Y:S05]  /*5370*/  @P4 BRA `(.L_x_655) ;  /* 0x0000000000104947 */ /* 0x000fea0003800000 */
[----:B------:R-:W1:Y:S04]  /*5380*/  @!P1 LDS.128 R32, [R104] ;  /* 0x0000000068209984 */ /* 0x000e680000000c00 */
[----:B------:R-:W2:Y:S04]  /*5390*/  @!P2 LDS.128 R36, [R103] ;  /* 0x000000006724a984 */ /* 0x000ea80000000c00 */
[----:B-1----:R1:W-:Y:S04]  /*53a0*/  @!P1 STG.E.128 desc[UR40][R42.64], R32 ;  /* 0x000000202a009986 */ /* 0x0023e8000c101d28 */
[----:B--2---:R1:W-:Y:S02]  /*53b0*/  @!P2 STG.E.128 desc[UR40][R42.64+0x40], R36 ;  /* 0x000040242a00a986 */ /* 0x0043e4000c101d28 */
.L_x_655:
[----:B------:R-:W-:Y:S05]  /*53c0*/  BSYNC B1 ;  /* 0x0000000000017941 */ /* 0x000fea0003800000 */
.L_x_654:
[----:B------:R-:W-:-:S13]  /*53d0*/  ISETP.GE.AND P4, PT, R216, R97, PT ;  /* 0x00000061d800720c */ /* 0x000fda0003f86270 */
[----:B------:R-:W-:Y:S05]  /*53e0*/  @P4 BRA `(.L_x_635) ;  /* 0x0000000000104947 */ /* 0x000fea0003800000 */
[----:B-1----:R-:W1:Y:S04]  /*53f0*/  @!P1 LDS.128 R32, [R104+0x2000] ;  /* 0x0020000068209984 */ /* 0x002e680000000c00 */
[----:B------:R-:W2:Y:S04]  /*5400*/  @!P2 LDS.128 R36, [R103+0x2000] ;  /* 0x002000006724a984 */ /* 0x000ea80000000c00 */
[----:B-1----:R1:W-:Y:S04]  /*5410*/  @!P1 STG.E.128 desc[UR40][R40.64], R32 ;  /* 0x0000002028009986 */ /* 0x0023e8000c101d28 */
[----:B--2---:R1:W-:Y:S02]  /*5420*/  @!P2 STG.E.128 desc[UR40][R40.64+0x40], R36 ;  /* 0x000040242800a986 */ /* 0x0043e4000c101d28 */
.L_x_635:
[----:B------:R-:W-:Y:S05]  /*5430*/  BSYNC B0 ;  /* 0x0000000000007941 */ /* 0x000fea0003800000 */
.L_x_617:
[----:B-1234-:R-:W1:Y:S01]  /*5440*/  S2R R32, SR_TID.X ;  /* 0x0000000000207919 */ /* 0x01ee620000002100 */
[----:B------:R-:W-:Y:S01]  /*5450*/  @!PT LDS RZ, [RZ] ;  /* 0x00000000fffff984 */ /* 0x000fe20000000800 */
[----:B------:R-:W-:Y:S01]  /*5460*/  @!PT LDS RZ, [RZ] ;  /* 0x00000000fffff984 */ /* 0x000fe20000000800 */
[----:B------:R-:W-:Y:S01]  /*5470*/  @!PT LDS RZ, [RZ] ;  /* 0x00000000fffff984 */ /* 0x000fe20000000800 */
[----:B------:R-:W-:Y:S01]  /*5480*/  @!PT LDS RZ, [RZ] ;  /* 0x00000000fffff984 */ /* 0x000fe20000000800 */
[----:B------:R2:W-:Y:S06]  /*5490*/  MEMBAR.ALL.CTA ;  /* 0x0000000000007992 */ /* 0x0005ec0000008000 */
[----:B--2---:R-:W2:Y:S01]  /*54a0*/  FENCE.VIEW.ASYNC.S ;  /* 0x00000000000073c6 */ /* 0x004ea20000000000 */
[----:B------:R-:W-:Y:S05]  /*54b0*/  WARPSYNC.ALL ;  /* 0x0000000000007948 */ /* 0x000fea0003800000 */
[----:B------:R-:W-:Y:S01]  /*54c0*/  BSSY B0, `(.L_x_656) ;  /* 0x0000009000007945 */ /* 0x000fe20003800000 */
[----:B-1----:R-:W-:Y:S01]  /*54d0*/  LOP3.LUT R32, R32, 0x7f, RZ, 0xc0, !PT ;  /* 0x0000007f20207812 */ /* 0x002fe200078ec0ff */
[----:B--2---:R1:W-:Y:S03]  /*54e0*/  BAR.SYNC.DEFER_BLOCKING R73, 0x80 ;  /* 0x000200490000751d */ /* 0x0043e60000010000 */
[----:B------:R-:W-:-:S13]  /*54f0*/  ISETP.NE.AND P4, PT, R32, RZ, PT ;  /* 0x000000ff2000720c */ /* 0x000fda0003f85270 */
[----:B------:R-:W-:-:S05]  /*5500*/  @!P4 VIADD R32, R95, 0x228a0 ;  /* 0x000228a05f20c836 */ /* 0x000fca0000000000 */
[----:B------:R-:W-:-:S04]  /*5510*/  @!P4 PRMT R32, RZ, 0x654, R32 ;  /* 0x00000654ff20c816 */ /* 0x000fc80000000020 */
[----:B------:R1:W-:Y:S01]  /*5520*/  @!P4 SYNCS.ARRIVE.TRANS64.RED.A1T0 RZ, [R32+URZ], RZ ;  /* 0x000000ff20ffc9a7 */ /* 0x0003e2000810043f */
[----:B------:R-:W-:Y:S05]  /*5530*/  @!P3 BRA `(.L_x_657) ;  /* 0x000000000004b947 */ /* 0x000fea0003800000 */
[----:B------:R-:W-:Y:S01]  /*5540*/  BPT.TRAP 0x1 ;  /* 0x000000040000795c */ /* 0x000fe20000300000 */
.L_x_657:
[----:B------:R-:W-:Y:S05]  /*5550*/  BSYNC B0 ;  /* 0x0000000000007941 */ /* 0x000fea0003800000 */
.L_x_656:
[----:B------:R-:W2:Y:S01]  /*5560*/  SYNCS.PHASECHK.TRANS64.TRYWAIT P3, [R95+URZ+0x228b0], R106 ;  /* 0x0228b06a5f0075a7 */ /* 0x000ea2000806017f */
[----:B------:R-:W-:Y:S01]  /*5570*/  IMAD R41, R2, 0x6000, R89 ;  /* 0x0000600002297824 */ /* 0x000fe200078e0259 */
[----:B------:R-:W-:Y:S01]  /*5580*/  ULDC UR45, c[0x0][0x320] ;  /* 0x0000c800002d7ab9 */ /* 0x000fe20000000800 */
[----:B------:R-:W-:Y:S01]  /*5590*/  ULDC.64 UR42, c[0x0][0x328] ;  /* 0x0000ca00002a7ab9 */ /* 0x000fe20000000a00 */
[----:B------:R-:W-:Y:S01]  /*55a0*/  ULDC.64 UR38, c[0x0][0x318] ;  /* 0x0000c60000267ab9 */ /* 0x000fe20000000a00 */
[----:B------:R-:W-:Y:S01]  /*55b0*/  BSSY B0, `(.L_x_658) ;  /* 0x0000003000007945 */ /* 0x000fe20003800000 */
[----:B------:R-:W-:-:S03]  /*55c0*/  IMAD.IADD R40, R88, 0x1, R41 ;  /* 0x0000000158287824 */ /* 0x000fc600078e0229 */
[----:B--2---:R-:W-:Y:S05]  /*55d0*/  @!P3 BRA `(.L_x_659) ;  /* 0x0000014c00f8b947 */ /* 0x004fea0003800000 */
.L_x_916:
[----:B------:R-:W-:Y:S05]  /*55e0*/  BSYNC B0 ;  /* 0x0000000000007941 */ /* 0x000fea0003800000 */
.L_x_658:
[----:B------:R-:W-:Y:S01]  /*55f0*/  ISETP.GE.AND P3, PT, R18, R97, PT ;  /* 0x000000611200720c */ /* 0x000fe20003f66270 */
[----:B------:R-:W-:Y:S01]  /*5600*/  BSSY B0, `(.L_x_660) ;  /* 0x0000025000007945 */ /* 0x000fe20003800000 */
[----:B------:R-:W-:Y:S02]  /*5610*/  IMAD R41, R41, 0x2, R25 ;  /* 0x0000000229297824 */ /* 0x000fe400078e0219 */
[----:B------:R-:W-:-:S04]  /*5620*/  IMAD.WIDE R36, R27, 0x60, R58 ;  /* 0x000000601b247825 */ /* 0x000fc800078e023a */
[----:B------:R-:W-:-:S05]  /*5630*/  IMAD R40, R40, 0x2, R25 ;  /* 0x0000000228287824 */ /* 0x000fca00078e0219 */
[----:B------:R-:W-:Y:S05]  /*5640*/  @P3 BRA `(.L_x_661) ;  /* 0x0000000000803947 */ /* 0x000fea0003800000 */
[----:B------:R-:W-:Y:S02]  /*5650*/  IMAD R35, R37, UR42, RZ ;  /* 0x0000002a25237c24 */ /* 0x000fe4000f8e02ff */
[----:B-1----:R-:W-:Y:S02]  /*5660*/  IMAD.MOV.U32 R32, RZ, RZ, R6 ;  /* 0x000000ffff207224 */ /* 0x002fe400078e0006 */
[----:B------:R-:W-:Y:S02]  /*5670*/  IMAD.MOV.U32 R33, RZ, RZ, R92 ;  /* 0x000000ffff217224 */ /* 0x000fe400078e005c */
[C---:B------:R-:W-:Y:S02]  /*5680*/  IMAD R35, R36.reuse, UR43, R35 ;  /* 0x0000002b24237c24 */ /* 0x040fe4000f8e0223 */
[----:B------:R-:W-:-:S04]  /*5690*/  IMAD.WIDE.U32 R32, R36, UR42, R32 ;  /* 0x0000002a24207c25 */ /* 0x000fc8000f8e0020 */
[----:B------:R-:W-:Y:S01]  /*56a0*/  IMAD.IADD R33, R33, 0x1, R35 ;  /* 0x0000000121217824 */ /* 0x000fe200078e0223 */
[----:B------:R-:W-:-:S04]  /*56b0*/  LEA R38, P3, R32, UR38, 0x1 ;  /* 0x0000002620267c11 */ /* 0x000fc8000f8608ff */
[----:B------:R-:W-:Y:S02]  /*56c0*/  LEA.HI.X R39, R32, UR39, R33, 0x1, P3 ;  /* 0x0000002720277c11 */ /* 0x000fe400098f0c21 */
[----:B------:R-:W-:-:S13]  /*56d0*/  ISETP.GE.AND P3, PT, R16, UR45, PT ;  /* 0x0000002d10007c0c */ /* 0x000fda000bf66270 */
[----:B------:R-:W1:Y:S04]  /*56e0*/  @!P3 LDS.128 R32, [R41] ;  /* 0x000000002920b984 */ /* 0x000e680000000c00 */
[----:B-1----:R-:W-:Y:S01]  /*56f0*/  @!P3 STG.E.128 desc[UR40][R38.64], R32 ;  /* 0x000000202600b986 */ /* 0x002fe2000c101d28 */
[----:B------:R-:W-:-:S13]  /*5700*/  ISETP.GE.AND P3, PT, R0, UR45, PT ;  /* 0x0000002d00007c0c */ /* 0x000fda000bf66270 */
[----:B------:R-:W1:Y:S04]  /*5710*/  @!P3 LDS.128 R32, [R40] ;  /* 0x000000002820b984 */ /* 0x000e680000000c00 */
[----:B-1----:R-:W-:Y:S01]  /*5720*/  @!P3 STG.E.128 desc[UR40][R38.64+0x40], R32 ;  /* 0x000040202600b986 */ /* 0x002fe2000c101d28 */
[----:B------:R-:W-:-:S13]  /*5730*/  ISETP.GE.AND P3, PT, R62, UR45, PT ;  /* 0x0000002d3e007c0c */ /* 0x000fda000bf66270 */
[----:B------:R-:W1:Y:S04]  /*5740*/  @!P3 LDS.128 R32, [R41+0x3000] ;  /* 0x003000002920b984 */ /* 0x000e680000000c00 */
        /* <DEDUP_REMOVED lines=10> */
[----:B------:R-:W-:-:S13]  /*57f0*/  ISETP.NE.AND P3, PT, R94, RZ, PT ;  /* 0x000000ff5e00720c */ /* 0x000fda0003f65270 */
[----:B------:R-:W1:Y:S04]  /*5800*/  @P3 LDS.128 R32, [R41+0x9000] ;  /* 0x0090000029203984 */ /* 0x000e680000000c00 */
[----:B-1----:R-:W-:Y:S01]  /*5810*/  @P3 STG.E.128 desc[UR40][R38.64+0x180], R32 ;  /* 0x0001802026003986 */ /* 0x002fe2000c101d28 */
[----:B------:R-:W-:-:S13]  /*5820*/  ISETP.NE.AND P3, PT, R93, RZ, PT ;  /* 0x000000ff5d00720c */ /* 0x000fda0003f65270 */
[----:B------:R-:W1:Y:S04]  /*5830*/  @P3 LDS.128 R32, [R40+0x9000] ;  /* 0x0090000028203984 */ /* 0x000e680000000c00 */
[----:B-1----:R3:W-:Y:S02]  /*5840*/  @P3 STG.E.128 desc[UR40][R38.64+0x1c0], R32 ;  /* 0x0001c02026003986 */ /* 0x0027e4000c101d28 */
.L_x_661:
[----:B------:R-:W-:Y:S05]  /*5850*/  BSYNC B0 ;  /* 0x0000000000007941 */ /* 0x000fea0003800000 */
.L_x_660:
[----:B------:R-:W-:Y:S01]  /*5860*/  ISETP.GE.AND P3, PT, R216, R97, PT ;  /* 0x00000061d800720c */ /* 0x000fe20003f66270 */
[----:B------:R-:W-:-:S12]  /*5870*/  BSSY B0, `(.L_x_662) ;  /* 0x0000024000007945 */ /* 0x000fd80003800000 */
[----:B------:R-:W-:Y:S05]  /*5880*/  @P3 BRA `(.L_x_663) ;  /* 0x0000000000883947 */ /* 0x000fea0003800000 */
[----:B---3--:R-:W-:Y:S01]  /*5890*/  IADD3 R35, P3, R36, 0x40, RZ ;  /* 0x0000004024237810 */ /* 0x008fe20007f7e0ff */
[----:B-1----:R-:W-:Y:S02]  /*58a0*/  IMAD.MOV.U32 R32, RZ, RZ, R6 ;  /* 0x000000ffff207224 */ /* 0x002fe400078e0006 */
[----:B------:R-:W-:Y:S02]  /*58b0*/  IMAD.MOV.U32 R33, RZ, RZ, R92 ;  /* 0x000000ffff217224 */ /* 0x000fe400078e005c */
[----:B------:R-:W-:Y:S02]  /*58c0*/  IMAD.X R36, RZ, RZ, R37, P3 ;  /* 0x000000ffff247224 */ /* 0x000fe400018e0625 */
[----:B------:R-:W-:-:S04]  /*58d0*/  IMAD.WIDE.U32 R32, R35, UR42, R32 ;  /* 0x0000002a23207c25 */ /* 0x000fc8000f8e0020 */
[----:B------:R-:W-:-:S04]  /*58e0*/  IMAD R36, R36, UR42, RZ ;  /* 0x0000002a24247c24 */ /* 0x000fc8000f8e02ff */
[----:B------:R-:W-:Y:S01]  /*58f0*/  IMAD R35, R35, UR43, R36 ;  /* 0x0000002b23237c24 */ /* 0x000fe2000f8e0224 */
[----:B------:R-:W-:-:S03]  /*5900*/  LEA R36, P3, R32, UR38, 0x1 ;  /* 0x0000002620247c11 */ /* 0x000fc6000f8608ff */
[----:B------:R-:W-:-:S05]  /*5910*/  IMAD.IADD R33, R33, 0x1, R35 ;  /* 0x0000000121217824 */ /* 0x000fca00078e0223 */
[----:B------:R-:W-:Y:S02]  /*5920*/  LEA.HI.X R37, R32, UR39, R33, 0x1, P3 ;  /* 0x0000002720257c11 */ /* 0x000fe400098f0c21 */
        /* <DEDUP_REMOVED lines=23> */
[----:B-1----:R4:W-:Y:S02]  /*5aa0*/  @P3 STG.E.128 desc[UR40][R36.64+0x1c0], R32 ;  /* 0x0001c02024003986 */ /* 0x0029e4000c101d28 */
.L_x_663:
[----:B------:R-:W-:Y:S05]  /*5ab0*/  BSYNC B0 ;  /* 0x0000000000007941 */ /* 0x000fea0003800000 */
.L_x_662:
[----:B------:R-:W-:Y:S01]  /*5ac0*/  @!PT LDS RZ, [RZ] ;  /* 0x00000000fffff984 */ /* 0x000fe20000000800 */
[----:B------:R-:W-:Y:S01]  /*5ad0*/  @!PT LDS RZ, [RZ] ;  /* 0x00000000fffff984 */ /* 0x000fe20000000800 */
[----:B------:R-:W-:Y:S01]  /*5ae0*/  @!PT LDS RZ, [RZ] ;  /* 0x00000000fffff984 */ /* 0x000fe20000000800 */
[----:B------:R-:W-:Y:S01]  /*5af0*/  @!PT LDS RZ, [RZ] ;  /* 0x00000000fffff984 */ /* 0x000fe20000000800 */
[----:B------:R5:W-:Y:S06]  /*5b00*/  MEMBAR.ALL.CTA ;  /* 0x0000000000007992 */ /* 0x000bec0000008000 */
[----:B-----5:R-:W5:Y:S02]  /*5b10*/  FENCE.VIEW.ASYNC.S ;  /* 0x00000000000073c6 */ /* 0x020f640000000000 */
[----:B-----5:R1:W-:Y:S01]  /*5b20*/  BAR.SYNC.DEFER_BLOCKING R73, 0x80 ;  /* 0x000200490000751d */ /* 0x0203e20000010000 */
[----:B------:R-:W-:Y:S01]  /*5b30*/  ISETP.NE.AND P5, PT, R96, RZ, PT ;  /* 0x000000ff6000720c */ /* 0x000fe20003fa5270 */
[----:B------:R-:W-:-:S02]  /*5b40*/  VIADD R2, R2, 0x1 ;  /* 0x0000000102027836 */ /* 0x000fc40000000000 */
[----:B0-2---:R-:W-:-:S03]  /*5b50*/  @!P4 VIADD R95, R95, 0x228c0 ;  /* 0x000228c05f5fc836 */ /* 0x005fc60000000000 */
[C---:B------:R-:W-:Y:S02]  /*5b60*/  ISETP.NE.AND P3, PT, R2.reuse, 0x2, PT ;  /* 0x000000020200780c */ /* 0x040fe40003f65270 */
[----:B------:R-:W-:Y:S02]  /*5b70*/  @!P4 PRMT R95, RZ, 0x654, R95 ;  /* 0x00000654ff5fc816 */ /* 0x000fe4000000005f */
[----:B-1-34-:R-:W-:Y:S02]  /*5b80*/  SEL R32, RZ, 0x1, P3 ;  /* 0x00000001ff207807 */ /* 0x01afe40001800000 */
[----:B------:R-:W-:Y:S02]  /*5b90*/  SEL R2, R2, RZ, P3 ;  /* 0x000000ff02027207 */ /* 0x000fe40001800000 */
[----:B------:R-:W-:Y:S01]  /*5ba0*/  LOP3.LUT R201, R201, R32, RZ, 0x3c, !PT ;  /* 0x00000020c9c97212 */ /* 0x000fe200078e3cff */
[----:B------:R0:W-:Y:S01]  /*5bb0*/  @!P4 SYNCS.ARRIVE.TRANS64.RED.A1T0 RZ, [R95+URZ], RZ ;  /* 0x000000ff5fffc9a7 */ /* 0x0001e2000810043f */
[----:B------:R-:W-:Y:S05]  /*5bc0*/  @P5 BRA `(.L_x_664) ;  /* 0xffffffcc00685947 */ /* 0x000fea000383ffff */
[----:B------:R-:W1:Y:S01]  /*5bd0*/  S2R R33, SR_TID.X ;  /* 0x0000000000217919 */ /* 0x000e620000002100 */
[----:B------:R-:W-:Y:S02]  /*5be0*/  PLOP3.LUT P0, PT, PT, PT, PT, 0x8, 0x0 ;  /* 0x000000000000781c */ /* 0x000fe40003f0e170 */
[----:B-1----:R-:W-:-:S04]  /*5bf0*/  SHF.R.U32.HI R33, RZ, 0x7, R33 ;  /* 0x00000007ff217819 */ /* 0x002fc80000011621 */
[----:B------:R-:W-:-:S13]  /*5c00*/  ISETP.NE.AND P5, PT, R33, 0x1, PT ;  /* 0x000000012100780c */ /* 0x000fda0003fa5270 */
[----:B------:R-:W-:Y:S06]  /*5c10*/  @!P5 BAR.ARV 0x9, 0x100 ;  /* 0x024400000000db1d */ /* 0x000fec0000002000 */
.L_x_612:
[----:B------:R-:W-:Y:S01]  /*5c20*/  IMAD.MOV.U32 R0, RZ, RZ, RZ ;  /* 0x000000ffff007224 */ /* 0x000fe200078e00ff */
[----:B------:R-:W-:Y:S06]  /*5c30*/  @P0 BRA `(.L_x_665) ;  /* 0x00000000000c0947 */ /* 0x000fec0003800000 */
[----:B------:R-:W1:Y:S01]  /*5c40*/  FENCE.VIEW.ASYNC.G ;  /* 0x00000000000073c6 */ /* 0x000e620000000100 */
[----:B------:R-:W-:Y:S05]  /*5c50*/  WARPSYNC.ALL ;  /* 0x0000000000007948 */ /* 0x000fea0003800000 */
[----:B-1----:R-:W-:Y:S06]  /*5c60*/  BAR.ARV 0xc, 0x180 ;  /* 0x0306000000007b1d */ /* 0x002fec0000002000 */
.L_x_665:
[----:B------:R-:W-:Y:S01]  /*5c70*/  ISETP.NE.AND P0, PT, R29, RZ, PT ;  /* 0x000000ff1d00720c */ /* 0x000fe20003f05270 */
[----:B------:R-:W-:-:S12]  /*5c80*/  BSSY B0, `(.L_x_666) ;  /* 0x000001f000007945 */ /* 0x000fd80003800000 */
[----:B------:R-:W-:Y:S05]  /*5c90*/  @!P0 BRA `(.L_x_667) ;  /* 0x0000000000748947 */ /* 0x000fea0003800000 */
[----:B------:R-:W-:Y:S01]  /*5ca0*/  ISETP.NE.AND P0, PT, R212, RZ, PT ;  /* 0x000000ffd400720c */ /* 0x000fe20003f05270 */
[----:B------:R-:W-:-:S03]  /*5cb0*/  ULDC UR4, c[0x0][0x9f0] ;  /* 0x00027c0000047ab9 */ /* 0x000fc60000000800 */
[----:B------:R-:W-:-:S04]  /*5cc0*/  SEL R9, R212, UR4, P0 ;  /* 0x00000004d4097c07 */ /* 0x000fc80008000000 */
[-C--:B------:R-:W-:Y:S02]  /*5cd0*/  IABS R6, R9.reuse ;  /* 0x0000000900067213 */ /* 0x080fe40000000000 */
[----:B------:R-:W-:Y:S02]  /*5ce0*/  IADD3 R0, R178, -0x1, R9 ;  /* 0xffffffffb2007810 */ /* 0x000fe40007ffe009 */
[----:B------:R-:W1:Y:S01]  /*5cf0*/  I2F.RP R3, R6 ;  /* 0x0000000600037306 */ /* 0x000e620000209400 */
[-C--:B------:R-:W-:Y:S02]  /*5d00*/  IABS R10, R9.reuse ;  /* 0x00000009000a7213 */ /* 0x080fe40000000000 */
[----:B------:R-:W-:Y:S02]  /*5d10*/  IABS R8, R0 ;  /* 0x0000000000087213 */ /* 0x000fe40000000000 */
[----:B------:R-:W-:-:S04]  /*5d20*/  LOP3.LUT R0, R0, R9, RZ, 0x3c, !PT ;  /* 0x0000000900007212 */ /* 0x000fc800078e3cff */
[----:B------:R-:W-:Y:S01]  /*5d30*/  ISETP.GE.AND P2, PT, R0, RZ, PT ;  /* 0x000000ff0000720c */ /* 0x000fe20003f46270 */
[----:B-1----:R-:W1:Y:S02]  /*5d40*/  MUFU.RCP R3, R3 ;  /* 0x0000000300037308 */ /* 0x002e640000001000 */
[----:B-1----:R-:W-:Y:S02]  /*5d50*/  VIADD R4, R3, 0xffffffe ;  /* 0x0ffffffe03047836 */ /* 0x002fe40000000000 */
[----:B------:R-:W-:-:S04]  /*5d60*/  IMAD.MOV R3, RZ, RZ, -R10 ;  /* 0x000000ffff037224 */ /* 0x000fc800078e0a0a */
[----:B------:R1:W2:Y:S02]  /*5d70*/  F2I.FTZ.U32.TRUNC.NTZ R5, R4 ;  /* 0x0000000400057305 */ /* 0x0002a4000021f000 */
[----:B-1----:R-:W-:Y:S02]  /*5d80*/  IMAD.MOV.U32 R4, RZ, RZ, RZ ;  /* 0x000000ffff047224 */ /* 0x002fe400078e00ff */
[----:B--2---:R-:W-:-:S04]  /*5d90*/  IMAD.MOV R7, RZ, RZ, -R5 ;  /* 0x000000ffff077224 */ /* 0x004fc800078e0a05 */
        /* <DEDUP_REMOVED lines=9> */
[----:B------:R-:W-:-:S05]  /*5e30*/  @P0 VIADD R5, R5, 0x1 ;  /* 0x0000000105050836 */ /* 0x000fca0000000000 */
[----:B------:R-:W-:-:S05]  /*5e40*/  MOV R0, R5 ;  /* 0x0000000500007202 */ /* 0x000fca0000000f00 */
[----:B------:R-:W-:Y:S01]  /*5e50*/  @!P2 IMAD.MOV R0, RZ, RZ, -R0 ;  /* 0x000000ffff00a224 */ /* 0x000fe200078e0a00 */
[----:B------:R-:W-:-:S07]  /*5e60*/  @!P1 LOP3.LUT R0, RZ, R9, RZ, 0x33, !PT ;  /* 0x00000009ff009212 */ /* 0x000fce00078e33ff */
.L_x_667:
[----:B------:R-:W-:Y:S05]  /*5e70*/  BSYNC B0 ;  /* 0x0000000000007941 */ /* 0x000fea0003800000 */
.L_x_666:
[-C--:B------:R-:W-:Y:S01]  /*5e80*/  IMAD R207, R219, R0.reuse, RZ ;  /* 0x00000000dbcf7224 */ /* 0x080fe200078e02ff */
[----:B------:R-:W-:Y:S01]  /*5e90*/  PLOP3.LUT P0, PT, PT, PT, PT, 0x80, 0x0 ;  /* 0x000000000000781c */ /* 0x000fe20003f0f070 */
[----:B------:R-:W-:Y:S01]  /*5ea0*/  IMAD.MOV.U32 R3, RZ, RZ, RZ ;  /* 0x000000ffff037224 */ /* 0x000fe200078e00ff */
[----:B------:R-:W-:Y:S01]  /*5eb0*/  CS2R R150, SRZ ;  /* 0x0000000000967805 */ /* 0x000fe2000001ff00 */
[----:B------:R-:W-:Y:S01]  /*5ec0*/  IMAD.MOV.U32 R20, RZ, RZ, RZ ;  /* 0x000000ffff147224 */ /* 0x000fe200078e00ff */
[----:B------:R-:W-:Y:S02]  /*5ed0*/  VIADDMNMX R178, R207, R0, R178, PT ;  /* 0x00000000cfb27246 */ /* 0x000fe400038001b2 */
[----:B------:R-:W-:Y:S02]  /*5ee0*/  CS2R R148, SRZ ;  /* 0x0000000000947805 */ /* 0x000fe4000001ff00 */
[----:B------:R-:W-:Y:S02]  /*5ef0*/  CS2R R146, SRZ ;  /* 0x0000000000927805 */ /* 0x000fe4000001ff00 */
[----:B------:R-:W-:-:S02]  /*5f00*/  CS2R R144, SRZ ;  /* 0x0000000000907805 */ /* 0x000fc4000001ff00 */
[----:B------:R-:W-:Y:S02]  /*5f10*/  ISETP.GT.AND P1, PT, R178, R207, PT ;  /* 0x000000cfb200720c */ /* 0x000fe40003f24270 */
        /* <DEDUP_REMOVED lines=24> */
[----:B0-----:R-:W-:Y:S02]  /*60a0*/  CS2R R94, SRZ ;  /* 0x00000000005e7805 */ /* 0x001fe4000001ff00 */
        /* <DEDUP_REMOVED lines=34> */
[----:B------:R-:W-:Y:S01]  /*62d0*/  CS2R R24, SRZ ;  /* 0x0000000000187805 */ /* 0x000fe2000001ff00 */
[----:B------:R-:W-:Y:S06]  /*62e0*/  @!P1 BRA `(.L_x_668) ;  /* 0x0000007400bc9947 */ /* 0x000fec0003800000 */
[----:B------:R-:W0:Y:S01]  /*62f0*/  S2R R0, SR_TID.X ;  /* 0x0000000000007919 */ /* 0x000e220000002100 */
[----:B------:R-:W-:Y:S01]  /*6300*/  UMOV UR4, 0xffffffff ;  /* 0xffffffff00047882 */ /* 0x000fe20000000000 */
[----:B0-----:R-:W-:-:S05]  /*6310*/  VIADD R29, R0, 0xffffff80 ;  /* 0xffffff80001d7836 */ /* 0x001fca0000000000 */
[----:B------:R-:W-:-:S04]  /*6320*/  SHF.R.S32.HI R30, RZ, 0x1f, R29 ;  /* 0x0000001fff1e7819 */ /* 0x000fc8000001141d */
[----:B------:R-:W-:-:S04]  /*6330*/  LEA.HI R13, R30, R29, RZ, 0x7 ;  /* 0x0000001d1e0d7211 */ /* 0x000fc800078f38ff */
[----:B------:R-:W-:Y:S01]  /*6340*/  SHF.R.S32.HI R13, RZ, 0x7, R13 ;  /* 0x00000007ff0d7819 */ /* 0x000fe2000001140d */
[----:B------:R-:W-:Y:S06]  /*6350*/  BRA.DIV UR4, `(.L_x_669) ;  /* 0x0000014204ac7947 */ /* 0x000fec000b800000 */
[----:B------:R0:W1:Y:S02]  /*6360*/  SHFL.IDX PT, R14, R13, RZ, 0x1f ;  /* 0x00001fff0d0e7589 */ /* 0x00006400000e0000 */
.L_x_919:
[----:B-1----:R-:W-:Y:S01]  /*6370*/  LEA.HI R0, R14, R14, RZ, 0x1 ;  /* 0x0000000e0e007211 */ /* 0x002fe200078f08ff */
[----:B------:R-:W-:Y:S01]  /*6380*/  VIADD R24, R19, 0x18400 ;  /* 0x0001840013187836 */ /* 0x000fe20000000000 */
[----:B------:R-:W-:Y:S02]  /*6390*/  BSSY B6, `(.L_x_670) ;  /* 0x0000018000067945 */ /* 0x000fe40003800000 */
[----:B------:R-:W-:Y:S02]  /*63a0*/  LOP3.LUT R3, R0, 0x1e, RZ, 0xc0, !PT ;  /* 0x0000001e00037812 */ /* 0x000fe400078ec0ff */
[----:B------:R-:W-:-:S03]  /*63b0*/  LOP3.LUT P0, RZ, R24, 0x1bf, RZ, 0xc0, !PT ;  /* 0x000001bf18ff7812 */ /* 0x000fc6000780c0ff */
[----:B------:R-:W-:-:S04]  /*63c0*/  IMAD.IADD R3, R14, 0x1, -R3 ;  /* 0x000000010e037824 */ /* 0x000fc800078e0a03 */
[----:B------:R-:W-:-:S05]  /*63d0*/  IMAD R3, R3, 0x2000, R24 ;  /* 0x0000200003037824 */ /* 0x000fca00078e0218 */
[----:B------:R-:W-:-:S04]  /*63e0*/  SHF.R.U32.HI R3, RZ, 0x4, R3 ;  /* 0x00000004ff037819 */ /* 0x000fc80000011603 */
[----:B------:R-:W-:Y:S01]  /*63f0*/  LOP3.LUT R28, R3, 0x3fff, RZ, 0xc0, !PT ;  /* 0x00003fff031c7812 */ /* 0x000fe200078ec0ff */
[----:B------:R-:W-:Y:S06]  /*6400*/  @!P0 BRA `(.L_x_671) ;  /* 0x0000000000408947 */ /* 0x000fec0003800000 */
[----:B------:R-:W-:Y:S01]  /*6410*/  MOV R14, 0x0 ;  /* 0x00000000000e7802 */ /* 0x000fe20000000f00 */
[----:B------:R-:W-:Y:S01]  /*6420*/  ULDC.64 UR4, c[0x4][0x98] ;  /* 0x0100260000047ab9 */ /* 0x000fe20000000a00 */
[----:B------:R-:W-:Y:S01]  /*6430*/  ULDC.64 UR6, c[0x4][0xa0] ;  /* 0x0100280000067ab9 */ /* 0x000fe20000000a00 */
[----:B------:R-:W-:Y:S02]  /*6440*/  IMAD.U32 R4, RZ, RZ, UR4 ;  /* 0x00000004ff047e24 */ /* 0x000fe4000f8e00ff */
[----:B------:R-:W-:Y:S01]  /*6450*/  IMAD.U32 R5, RZ, RZ, UR5 ;  /* 0x00000005ff057e24 */ /* 0x000fe2000f8e00ff */
[----:B------:R-:W1:Y:S01]  /*6460*/  LDC.64 R14, c[0x4][R14] ;  /* 0x010000000e0e7b82 */ /* 0x000e620000000a00 */
[----:B------:R-:W-:Y:S01]  /*6470*/  ULDC.64 UR4, c[0x4][0x38] ;  /* 0x01000e0000047ab9 */ /* 0x000fe20000000a00 */
        /* <DEDUP_REMOVED lines=8> */
[----:B-1---5:R-:W-:Y:S05]  /*6500*/  CALL.ABS.NOINC R14 ;  /* 0x000000000e007343 */ /* 0x022fea0003c00000 */
.L_x_671:
[----:B------:R-:W-:Y:S05]  /*6510*/  BSYNC B6 ;  /* 0x0000000000067941 */ /* 0x000fea0003800000 */
.L_x_670:
[----:B------:R-:W-:Y:S02]  /*6520*/  ULDC UR4, c[0x0][0x3f4] ;  /* 0x0000fd0000047ab9 */ /* 0x000fe40000000800 */
[----:B------:R-:W-:-:S13]  /*6530*/  ISETP.LT.AND P0, PT, RZ, UR4, PT ;  /* 0x00000004ff007c0c */ /* 0x000fda000bf01270 */
[----:B------:R-:W-:Y:S05]  /*6540*/  @P0 BRA `(.L_x_672) ;  /* 0x00000000003c0947 */ /* 0x000fea0003800000 */
[----:B------:R-:W-:-:S04]  /*6550*/  LEA.HI R0, R217, R217, RZ, 0x1 ;  /* 0x000000d9d9007211 */ /* 0x000fc800078f08ff */
[----:B------:R-:W-:-:S05]  /*6560*/  LOP3.LUT R0, R0, 0xfffffffe, RZ, 0xc0, !PT ;  /* 0xfffffffe00007812 */ /* 0x000fca00078ec0ff */
[----:B------:R-:W-:-:S05]  /*6570*/  IMAD.IADD R0, R217, 0x1, -R0 ;  /* 0x00000001d9007824 */ /* 0x000fca00078e0a00 */
[----:B------:R-:W-:-:S04]  /*6580*/  SHF.L.U32 R0, R0, 0x1f, RZ ;  /* 0x0000001f00007819 */ /* 0x000fc800000006ff */
[----:B------:R1:W2:Y:S03]  /*6590*/  SYNCS.PHASECHK.TRANS64.TRYWAIT P0, [R19+URZ+0x22800], R0 ;  /* 0x02280000130075a7 */ /* 0x0002a6000800017f */
[----:B--2---:R-:W-:Y:S05]  /*65a0*/  @!P0 NANOSLEEP.SYNCS 0x989680 ;  /* 0x009896800000895d */ /* 0x004fea0003900000 */
[----:B------:R-:W2:Y:S01]  /*65b0*/  @!P0 SYNCS.PHASECHK.TRANS64 P0, [R19+URZ+0x22800], R0 ;  /* 0x02280000130085a7 */ /* 0x000ea2000800007f */
[----:B------:R-:W-:Y:S04]  /*65c0*/  BSSY B0, `(.L_x_673) ;  /* 0x0000006000007945 */ /* 0x000fe80003800000 */
[----:B--2---:R-:W-:Y:S05]  /*65d0*/  @P0 BRA `(.L_x_674) ;  /* 0x0000000000100947 */ /* 0x004fea0003800000 */
.L_x_675:
[----:B--2---:R2:W3:Y:S02]  /*65e0*/  SYNCS.PHASECHK.TRANS64.TRYWAIT P0, [R19+URZ+0x22800], R0 ;  /* 0x02280000130075a7 */ /* 0x0044e4000800017f */
[----:B---3--:R-:W-:Y:S05]  /*65f0*/  @!P0 NANOSLEEP.SYNCS 0x989680 ;  /* 0x009896800000895d */ /* 0x008fea0003900000 */
[----:B------:R-:W3:Y:S02]  /*6600*/  @!P0 SYNCS.PHASECHK.TRANS64 P0, [R19+URZ+0x22800], R0 ;  /* 0x02280000130085a7 */ /* 0x000ee4000800007f */
[----:B---3--:R-:W-:Y:S05]  /*6610*/  @!P0 BRA `(.L_x_675) ;  /* 0xfffffffc00f08947 */ /* 0x008fea000383ffff */
.L_x_674:
[----:B------:R-:W-:Y:S05]  /*6620*/  BSYNC B0 ;  /* 0x0000000000007941 */ /* 0x000fea0003800000 */
.L_x_673:
[----:B------:R-:W-:Y:S05]  /*6630*/  BRA `(.L_x_676) ;  /* 0x0000002000a47947 */ /* 0x000fea0003800000 */
.L_x_672:
[----:B-----5:R-:W-:Y:S01]  /*6640*/  SHF.R.S32.HI R0, RZ, 0x1f, R154 ;  /* 0x0000001fff007819 */ /* 0x020fe2000001149a */
[----:B------:R-:W-:Y:S01]  /*6650*/  ULDC.64 UR4, c[0x0][0x3f8] ;  /* 0x0000fe0000047ab9 */ /* 0x000fe20000000a00 */
[----:B------:R-:W-:Y:S01]  /*6660*/  ULDC.64 UR6, c[0x0][0x408] ;  /* 0x0001020000067ab9 */ /* 0x000fe20000000a00 */
[----:B------:R-:W-:Y:S01]  /*6670*/  LOP3.LUT P0, RZ, R24, 0x3ff, RZ, 0xc0, !PT ;  /* 0x000003ff18ff7812 */ /* 0x000fe2000780c0ff */
[----:B------:R-:W-:Y:S01]  /*6680*/  IMAD.WIDE.U32 R4, R154, UR4, RZ ;  /* 0x000000049a047c25 */ /* 0x000fe2000f8e00ff */
[----:B------:R-:W-:Y:S03]  /*6690*/  BSSY B6, `(.L_x_677) ;  /* 0x000001f000067945 */ /* 0x000fe60003800000 */
[C---:B------:R-:W-:Y:S02]  /*66a0*/  IMAD R3, R0.reuse, UR4, RZ ;  /* 0x0000000400037c24 */ /* 0x040fe4000f8e02ff */
[----:B------:R-:W-:-:S02]  /*66b0*/  IMAD R9, R0, UR6, RZ ;  /* 0x0000000600097c24 */ /* 0x000fc4000f8e02ff */
[C---:B------:R-:W-:Y:S01]  /*66c0*/  IMAD R3, R154.reuse, UR5, R3 ;  /* 0x000000059a037c24 */ /* 0x040fe2000f8e0203 */
[----:B------:R-:W-:Y:S01]  /*66d0*/  ULDC.64 UR4, c[0x0][0x3e8] ;  /* 0x0000fa0000047ab9 */ /* 0x000fe20000000a00 */
[----:B------:R-:W-:Y:S01]  /*66e0*/  IMAD.WIDE.U32 R6, R154, UR6, RZ ;  /* 0x000000069a067c25 */ /* 0x000fe2000f8e00ff */
[----:B------:R-:W-:-:S03]  /*66f0*/  LEA R24, P1, R4, UR4, 0x1 ;  /* 0x0000000404187c11 */ /* 0x000fc6000f8208ff */
[----:B------:R-:W-:Y:S01]  /*6700*/  IMAD R9, R154, UR7, R9 ;  /* 0x000000079a097c24 */ /* 0x000fe2000f8e0209 */
[----:B------:R-:W-:Y:S01]  /*6710*/  ULDC.64 UR6, c[0x0][0x400] ;  /* 0x0001000000067ab9 */ /* 0x000fe20000000a00 */
[----:B------:R-:W-:Y:S01]  /*6720*/  IMAD.IADD R25, R3, 0x1, R5 ;  /* 0x0000000103197824 */ /* 0x000fe200078e0205 */
[----:B------:R-:W-:Y:S01]  /*6730*/  LEA R26, P2, R6, UR6, 0x1 ;  /* 0x00000006061a7c11 */ /* 0x000fe2000f8408ff */
[----:B------:R-:W-:-:S03]  /*6740*/  IMAD.IADD R27, R9, 0x1, R7 ;  /* 0x00000001091b7824 */ /* 0x000fc600078e0207 */
[----:B------:R-:W-:Y:S02]  /*6750*/  LEA.HI.X R25, R4, UR5, R25, 0x1, P1 ;  /* 0x0000000504197c11 */ /* 0x000fe400088f0c19 */
[----:B------:R-:W-:Y:S01]  /*6760*/  LEA.HI.X R27, R6, UR7, R27, 0x1, P2 ;  /* 0x00000007061b7c11 */ /* 0x000fe200090f0c1b */
        /* <DEDUP_REMOVED lines=8> */
[----:B------:R-:W-:Y:S01]  /*67f0*/  IMAD.U32 R6, RZ, RZ, UR6 ;  /* 0x00000006ff067e24 */ /* 0x000fe2000f8e00ff */
[----:B------:R-:W-:Y:S01]  /*6800*/  MOV R10, UR4 ;  /* 0x00000004000a7c02 */ /* 0x000fe20008000f00 */
[----:B------:R-:W-:-:S02]  /*6810*/  IMAD.U32 R7, RZ, RZ, UR7 ;  /* 0x00000007ff077e24 */ /* 0x000fc4000f8e00ff */
[----:B------:R-:W-:Y:S02]  /*6820*/  IMAD.U32 R11, RZ, RZ, UR5 ;  /* 0x00000005ff0b7e24 */ /* 0x000fe4000f8e00ff */
[----:B------:R-:W-:Y:S02]  /*6830*/  IMAD.MOV.U32 R8, RZ, RZ, 0x70 ;  /* 0x00000070ff087424 */ /* 0x000fe400078e00ff */
[----:B------:R-:W-:Y:S02]  /*6840*/  IMAD.MOV.U32 R12, RZ, RZ, 0x1 ;  /* 0x00000001ff0c7424 */ /* 0x000fe400078e00ff */
[----:B0-----:R-:W-:-:S07]  /*6850*/  IMAD.MOV.U32 R13, RZ, RZ, RZ ;  /* 0x000000ffff0d7224 */ /* 0x001fce00078e00ff */
[----:B------:R-:W-:-:S07]  /*6860*/  LEPC R20, `(.L_x_678) ;  /* 0x000000001014794e */ /* 0x000fce0000000000 */
[----:B-1----:R-:W-:Y:S05]  /*6870*/  CALL.ABS.NOINC R14 ;  /* 0x000000000e007343 */ /* 0x002fea0003c00000 */
.L_x_678:
[----:B------:R-:W-:Y:S05]  /*6880*/  BSYNC B6 ;  /* 0x0000000000067941 */ /* 0x000fea0003800000 */
.L_x_677:
[----:B------:R-:W-:Y:S01]  /*6890*/  LEA.HI R29, R30, R29, RZ, 0x2 ;  /* 0x0000001d1e1d7211 */ /* 0x000fe200078f10ff */
[----:B------:R-:W-:Y:S01]  /*68a0*/  ULDC.U8 UR4, c[0x0][0x410] ;  /* 0x0001040000047ab9 */ /* 0x000fe20000000000 */
[----:B------:R-:W-:Y:S01]  /*68b0*/  BSSY B0, `(.L_x_679) ;  /* 0x00001f9000007945 */ /* 0x000fe20003800000 */
[----:B------:R-:W-:Y:S01]  /*68c0*/  ISETP.NE.AND P0, PT, RZ, UR4, PT ;  /* 0x00000004ff007c0c */ /* 0x000fe2000bf05270 */
[----:B------:R-:W-:Y:S01]  /*68d0*/  IMAD R4, R153, 0x80, R18 ;  /* 0x0000008099047824 */ /* 0x000fe200078e0212 */
[----:B------:R-:W-:-:S04]  /*68e0*/  SHF.R.S32.HI R29, RZ, 0x1f, R29 ;  /* 0x0000001fff1d7819 */ /* 0x000fc8000001141d */
[----:B------:R-:W-:-:S04]  /*68f0*/  LEA.HI R29, R29, R18, RZ, 0x3 ;  /* 0x000000121d1d7211 */ /* 0x000fc800078f18ff */
[----:B------:R-:W-:-:S05]  /*6900*/  LOP3.LUT R29, R29, 0xfffffff8, RZ, 0xc0, !PT ;  /* 0xfffffff81d1d7812 */ /* 0x000fca00078ec0ff */
[----:B------:R-:W-:Y:S01]  /*6910*/  IMAD.IADD R29, R18, 0x1, -R29 ;  /* 0x00000001121d7824 */ /* 0x000fe200078e0a1d */
[----:B------:R-:W-:Y:S06]  /*6920*/  @!P0 BRA `(.L_x_680) ;  /* 0x0000001000048947 */ /* 0x000fec0003800000 */
[----:B------:R-:W-:-:S03]  /*6930*/  UMOV UR4, 0xffffffff ;  /* 0xffffffff00047882 */ /* 0x000fc60000000000 */
[----:B------:R-:W-:Y:S05]  /*6940*/  BRA.DIV UR4, `(.L_x_681) ;  /* 0x0000013e04547947 */ /* 0x000fea000b800000 */
[----:B------:R1:W2:Y:S04]  /*6950*/  SHFL.IDX PT, R3, R25, RZ, 0x1c1f ;  /* 0x001c1fff19037589 */ /* 0x0002a800000e0000 */
[----:B------:R1:W3:Y:S04]  /*6960*/  SHFL.IDX PT, R0, R24, RZ, 0x1c1f ;  /* 0x001c1fff18007589 */ /* 0x0002e800000e0000 */
[----:B------:R1:W4:Y:S04]  /*6970*/  SHFL.IDX PT, R5, R27, RZ, 0x1c1f ;  /* 0x001c1fff1b057589 */ /* 0x00032800000e0000 */
[----:B------:R1:W0:Y:S02]  /*6980*/  SHFL.IDX PT, R14, R26, RZ, 0x1c1f ;  /* 0x001c1fff1a0e7589 */ /* 0x00022400000e0000 */
.L_x_925:
[----:B------:R-:W-:Y:S01]  /*6990*/  ULDC UR4, c[0x0][0x448] ;  /* 0x0001120000047ab9 */ /* 0x000fe20000000800 */
[----:B------:R-:W-:Y:S01]  /*69a0*/  IMAD.SHL.U32 R6, R29, 0x40, RZ ;  /* 0x000000401d067824 */ /* 0x000fe200078e00ff */
[----:B------:R-:W-:Y:S01]  /*69b0*/  BSSY B1, `(.L_x_682) ;  /* 0x0000029000017945 */ /* 0x000fe20003800000 */
[----:B-1----:R-:W-:Y:S01]  /*69c0*/  IMAD R26, R155, UR4, RZ ;  /* 0x000000049b1a7c24 */ /* 0x002fe2000f8e02ff */
[----:B------:R-:W-:Y:S02]  /*69d0*/  LOP3.LUT P0, RZ, R29, 0x4, RZ, 0xc0, !PT ;  /* 0x000000041dff7812 */ /* 0x000fe4000780c0ff */
[----:B------:R-:W-:Y:S02]  /*69e0*/  CS2R R10, SRZ ;  /* 0x00000000000a7805 */ /* 0x000fe4000001ff00 */
[----:B------:R-:W-:Y:S02]  /*69f0*/  LOP3.LUT R7, R6, 0x1c0, RZ, 0xc0, !PT ;  /* 0x000001c006077812 */ /* 0x000fe400078ec0ff */
[----:B------:R-:W-:-:S02]  /*6a00*/  CS2R R20, SRZ ;  /* 0x0000000000147805 */ /* 0x000fc4000001ff00 */
[----:B------:R-:W-:Y:S01]  /*6a10*/  ISETP.GE.AND P1, PT, R4, R26, PT ;  /* 0x0000001a0400720c */ /* 0x000fe20003f26270 */
[----:B------:R-:W-:Y:S01]  /*6a20*/  IMAD R26, R153, -0x80, R26 ;  /* 0xffffff80991a7824 */ /* 0x000fe200078e021a */
[----:B------:R-:W-:Y:S02]  /*6a30*/  LEA.HI R6, R217, R217, RZ, 0x1 ;  /* 0x000000d9d9067211 */ /* 0x000fe400078f08ff */
[----:B------:R-:W-:Y:S02]  /*6a40*/  LOP3.LUT R8, R7, 0x18, R16, 0xf8, !PT ;  /* 0x0000001807087812 */ /* 0x000fe400078ef810 */
[----:B------:R-:W-:Y:S02]  /*6a50*/  LOP3.LUT R6, R6, 0xfffffffe, RZ, 0xc0, !PT ;  /* 0xfffffffe06067812 */ /* 0x000fe400078ec0ff */
[----:B------:R-:W-:-:S03]  /*6a60*/  SHF.R.U32.HI R7, RZ, 0x3, R7 ;  /* 0x00000003ff077819 */ /* 0x000fc60000011607 */
[----:B------:R-:W-:Y:S01]  /*6a70*/  IMAD.IADD R30, R217, 0x1, -R6 ;  /* 0x00000001d91e7824 */ /* 0x000fe200078e0a06 */
[----:B------:R-:W-:Y:S02]  /*6a80*/  LOP3.LUT R27, R8, R7, RZ, 0x3c, !PT ;  /* 0x00000007081b7212 */ /* 0x000fe400078e3cff */
[----:B------:R-:W-:Y:S02]  /*6a90*/  CS2R R8, SRZ ;  /* 0x0000000000087805 */ /* 0x000fe4000001ff00 */
[----:B------:R-:W-:Y:S02]  /*6aa0*/  CS2R R6, SRZ ;  /* 0x0000000000067805 */ /* 0x000fe4000001ff00 */
[----:B------:R-:W-:Y:S01]  /*6ab0*/  SHF.L.U32 R30, R30, 0x1f, RZ ;  /* 0x0000001f1e1e7819 */ /* 0x000fe200000006ff */
[----:B------:R-:W-:Y:S06]  /*6ac0*/  @P1 BRA `(.L_x_683) ;  /* 0x00000000005c1947 */ /* 0x000fec0003800000 */
[----:B------:R-:W-:Y:S01]  /*6ad0*/  ULDC UR4, c[0x0][0x3f4] ;  /* 0x0000fd0000047ab9 */ /* 0x000fe20000000800 */
[----:B0-----:R-:W-:Y:S01]  /*6ae0*/  IMAD.SHL.U32 R13, R202, 0x2, RZ ;  /* 0x00000002ca0d7824 */ /* 0x001fe200078e00ff */
[----:B------:R-:W-:Y:S01]  /*6af0*/  ISETP.GE.AND P3, PT, R22, UR4, PT ;  /* 0x0000000416007c0c */ /* 0x000fe2000bf66270 */
[----:B---3--:R-:W-:Y:S01]  /*6b00*/  IMAD.MOV.U32 R8, RZ, RZ, R0 ;  /* 0x000000ffff087224 */ /* 0x008fe200078e0000 */
[----:B------:R-:W-:Y:S01]  /*6b10*/  ISETP.GE.AND P4, PT, R202, UR4, PT ;  /* 0x00000004ca007c0c */ /* 0x000fe2000bf86270 */
[----:B--2---:R-:W-:Y:S01]  /*6b20*/  IMAD.MOV.U32 R9, RZ, RZ, R3 ;  /* 0x000000ffff097224 */ /* 0x004fe200078e0003 */
[----:B------:R-:W-:Y:S01]  /*6b30*/  SHF.R.S32.HI R11, RZ, 0x1f, R202 ;  /* 0x0000001fff0b7819 */ /* 0x000fe200000114ca */
[----:B----4-:R-:W-:Y:S01]  /*6b40*/  IMAD.MOV.U32 R15, RZ, RZ, R5 ;  /* 0x000000ffff0f7224 */ /* 0x010fe200078e0005 */
[----:B------:R-:W-:-:S07]  /*6b50*/  CS2R R6, SRZ ;  /* 0x0000000000067805 */ /* 0x000fce000001ff00 */
[----:B------:R-:W-:Y:S01]  /*6b60*/  @!P3 IMAD.WIDE R24, R22, 0x2, R8 ;  /* 0x000000021618b825 */ /* 0x000fe200078e0208 */
[----:B------:R-:W-:Y:S02]  /*6b70*/  SHF.L.U64.HI R8, R202, 0x1, R11 ;  /* 0x00000001ca087819 */ /* 0x000fe4000001020b */
[-C--:B------:R-:W-:Y:S02]  /*6b80*/  @!P4 IADD3 R12, P1, R0, R13.reuse, RZ ;  /* 0x0000000d000cc210 */ /* 0x080fe40007f3e0ff */
[----:B------:R-:W-:Y:S02]  /*6b90*/  @!P4 IADD3 R4, P2, R14, R13, RZ ;  /* 0x0000000d0e04c210 */ /* 0x000fe40007f5e0ff */
[----:B------:R-:W-:Y:S02]  /*6ba0*/  CS2R R10, SRZ ;  /* 0x00000000000a7805 */ /* 0x000fe4000001ff00 */
[----:B------:R-:W-:Y:S01]  /*6bb0*/  CS2R R20, SRZ ;  /* 0x0000000000147805 */ /* 0x000fe2000001ff00 */
[--C-:B------:R-:W-:Y:S01]  /*6bc0*/  @!P4 IMAD.X R13, R3, 0x1, R8.reuse, P1 ;  /* 0x00000001030dc824 */ /* 0x100fe200008e0608 */
[----:B------:R1:W5:Y:S01]  /*6bd0*/  @!P3 LD.E.64 R6, desc[UR40][R24.64] ;  /* 0x000000281806b980 */ /* 0x000362000c101b00 */
[----:B------:R-:W-:Y:S01]  /*6be0*/  @!P4 IMAD.X R5, R5, 0x1, R8, P2 ;  /* 0x000000010505c824 */ /* 0x000fe200010e0608 */
[----:B------:R-:W-:Y:S01]  /*6bf0*/  CS2R R8, SRZ ;  /* 0x0000000000087805 */ /* 0x000fe2000001ff00 */
[----:B------:R-:W-:Y:S01]  /*6c00*/  @!P3 IMAD.WIDE R14, R22, 0x2, R14 ;  /* 0x00000002160eb825 */ /* 0x000fe200078e020e */
[----:B------:R1:W5:Y:S04]  /*6c10*/  @!P4 LD.E.64 R20, desc[UR40][R12.64] ;  /* 0x000000280c14c980 */ /* 0x000368000c101b00 */
[----:B------:R1:W5:Y:S04]  /*6c20*/  @!P3 LD.E.64 R10, desc[UR40][R14.64] ;  /* 0x000000280e0ab980 */ /* 0x000368000c101b00 */
[----:B------:R1:W5:Y:S02]  /*6c30*/  @!P4 LD.E.64 R8, desc[UR40][R4.64] ;  /* 0x000000280408c980 */ /* 0x000364000c101b00 */
.L_x_683:
[----:B------:R-:W-:Y:S05]  /*6c40*/  BSYNC B1 ;  /* 0x0000000000017941 */ /* 0x000fea0003800000 */
.L_x_682:
[----:B------:R-:W4:Y:S01]  /*6c50*/  SYNCS.PHASECHK.TRANS64.TRYWAIT P1, [R19+URZ+0x22800], R30 ;  /* 0x0228001e130075a7 */ /* 0x000f22000802017f */
[----:B---3--:R-:W-:Y:S01]  /*6c60*/  IMAD R0, R206, 0x200, R27 ;  /* 0x00000200ce007824 */ /* 0x008fe200078e021b */
[--C-:B-----5:R-:W-:Y:S01]  /*6c70*/  SHF.R.U64 R34, R6, 0x10, R7.reuse ;  /* 0x0000001006227819 */ /* 0x120fe20000001207 */
[----:B------:R-:W-:Y:S01]  /*6c80*/  IMAD.MOV.U32 R32, RZ, RZ, R6 ;  /* 0x000000ffff207224 */ /* 0x000fe200078e0006 */
[----:B01----:R-:W-:Y:S01]  /*6c90*/  SHF.R.U32.HI R13, RZ, 0x10, R7 ;  /* 0x00000010ff0d7819 */ /* 0x003fe20000011607 */
[----:B--2---:R-:W-:Y:S01]  /*6ca0*/  IMAD R3, R0, 0x2, R19 ;  /* 0x0000000200037824 */ /* 0x004fe200078e0213 */
[----:B------:R-:W-:Y:S01]  /*6cb0*/  SHF.R.U64 R36, R10, 0x10, R11 ;  /* 0x000000100a247819 */ /* 0x000fe2000000120b */
[----:B------:R-:W-:Y:S01]  /*6cc0*/  IMAD.MOV.U32 R12, RZ, RZ, R7 ;  /* 0x000000ffff0c7224 */ /* 0x000fe200078e0007 */
[--C-:B------:R-:W-:Y:S01]  /*6cd0*/  SHF.R.U64 R35, R20, 0x10, R21.reuse ;  /* 0x0000001014237819 */ /* 0x100fe20000001215 */
[----:B------:R-:W-:Y:S01]  /*6ce0*/  IMAD.MOV.U32 R33, RZ, RZ, R20 ;  /* 0x000000ffff217224 */ /* 0x000fe200078e0014 */
[C---:B------:R-:W-:Y:S01]  /*6cf0*/  IADD3 R4, R3.reuse, 0x18400, RZ ;  /* 0x0001840003047810 */ /* 0x040fe20007ffe0ff */
[--C-:B------:R-:W-:Y:S01]  /*6d00*/  IMAD.MOV.U32 R7, RZ, RZ, R21.reuse ;  /* 0x000000ffff077224 */ /* 0x100fe200078e0015 */
[----:B------:R-:W-:Y:S01]  /*6d10*/  SHF.R.U32.HI R14, RZ, 0x10, R21 ;  /* 0x00000010ff0e7819 */ /* 0x000fe20000011615 */
[----:B------:R-:W-:Y:S01]  /*6d20*/  IMAD.MOV.U32 R29, RZ, RZ, R10 ;  /* 0x000000ffff1d7224 */ /* 0x000fe200078e000a */
[--C-:B------:R-:W-:Y:S01]  /*6d30*/  SHF.R.U32.HI R10, RZ, 0x10, R11.reuse ;  /* 0x00000010ff0a7819 */ /* 0x100fe2000001160b */
[----:B----4-:R-:W-:Y:S01]  /*6d40*/  IMAD.MOV.U32 R5, RZ, RZ, R11 ;  /* 0x000000ffff057224 */ /* 0x010fe200078e000b */
[----:B------:R-:W-:Y:S01]  /*6d50*/  VIMNMX R27, R26, 0x80, PT ;  /* 0x000000801a1b7848 */ /* 0x000fe20003fe0100 */
[----:B------:R-:W-:Y:S01]  /*6d60*/  IMAD.MOV.U32 R31, RZ, RZ, R8 ;  /* 0x000000ffff1f7224 */ /* 0x000fe200078e0008 */
[----:B------:R-:W-:Y:S01]  /*6d70*/  BSSY B1, `(.L_x_684) ;  /* 0x000000f000017945 */ /* 0x000fe20003800000 */
[--C-:B------:R-:W-:Y:S01]  /*6d80*/  IMAD.MOV.U32 R6, RZ, RZ, R9.reuse ;  /* 0x000000ffff067224 */ /* 0x100fe200078e0009 */
[--C-:B------:R-:W-:Y:S01]  /*6d90*/  SHF.R.U64 R8, R8, 0x10, R9.reuse ;  /* 0x0000001008087819 */ /* 0x100fe20000001209 */
[----:B------:R-:W-:Y:S01]  /*6da0*/  VIADD R0, R3, 0x18440 ;  /* 0x0001844003007836 */ /* 0x000fe20000000000 */
[----:B------:R-:W-:Y:S01]  /*6db0*/  SHF.R.U32.HI R9, RZ, 0x10, R9 ;  /* 0x00000010ff097819 */ /* 0x000fe20000011609 */
[----:B------:R-:W-:Y:S01]  /*6dc0*/  @P0 VIADD R0, R4, 0xffffffc0 ;  /* 0xffffffc004000836 */ /* 0x000fe20000000000 */
[----:B------:R-:W-:-:S02]  /*6dd0*/  PRMT R32, R32, 0x5410, R12 ;  /* 0x0000541020207816 */ /* 0x000fc4000000000c */
[----:B------:R-:W-:Y:S02]  /*6de0*/  PRMT R34, R34, 0x5410, R13 ;  /* 0x0000541022227816 */ /* 0x000fe4000000000d */
[----:B------:R-:W-:Y:S02]  /*6df0*/  PRMT R33, R33, 0x5410, R7 ;  /* 0x0000541021217816 */ /* 0x000fe40000000007 */
[----:B------:R-:W-:Y:S02]  /*6e00*/  PRMT R35, R35, 0x5410, R14 ;  /* 0x0000541023237816 */ /* 0x000fe4000000000e */
[----:B------:R-:W-:Y:S02]  /*6e10*/  ISETP.GE.AND P2, PT, R18, R27, PT ;  /* 0x0000001b1200720c */ /* 0x000fe40003f46270 */
[----:B------:R-:W-:Y:S02]  /*6e20*/  PRMT R29, R29, 0x5410, R5 ;  /* 0x000054101d1d7816 */ /* 0x000fe40000000005 */
[----:B------:R-:W-:-:S02]  /*6e30*/  PRMT R36, R36, 0x5410, R10 ;  /* 0x0000541024247816 */ /* 0x000fc4000000000a */
[----:B------:R-:W-:Y:S01]  /*6e40*/  PRMT R31, R31, 0x5410, R6 ;  /* 0x000054101f1f7816 */ /* 0x000fe20000000006 */
[----:B------:R-:W-:Y:S06]  /*6e50*/  @!P1 BRA `(.L_x_685) ;  /* 0x0000013800809947 */ /* 0x000fec0003800000 */
.L_x_926:
[----:B------:R-:W-:Y:S05]  /*6e60*/  BSYNC B1 ;  /* 0x0000000000017941 */ /* 0x000fea0003800000 */
.L_x_684:
[----:B------:R-:W-:Y:S01]  /*6e70*/  BSSY B1, `(.L_x_686) ;  /* 0x0000056000017945 */ /* 0x000fe20003800000 */
[----:B0-----:R-:W-:-:S03]  /*6e80*/  PRMT R30, R8, 0x5410, R9 ;  /* 0x00005410081e7816 */ /* 0x001fc60000000009 */
[----:B------:R-:W-:Y:S05]  /*6e90*/  @P2 BRA `(.L_x_687) ;  /* 0x00000004004c2947 */ /* 0x000fea0003800000 */
[----:B------:R-:W0:Y:S01]  /*6ea0*/  LDC R5, c[0x0][0x3f4] ;  /* 0x0000fd00ff057b82 */ /* 0x000e220000000800 */
[----:B------:R-:W-:Y:S01]  /*6eb0*/  BSSY B2, `(.L_x_688) ;  /* 0x000002a000027945 */ /* 0x000fe20003800000 */
[-C--:B0-----:R-:W-:Y:S02]  /*6ec0*/  ISETP.GE.AND P0, PT, R22, R5.reuse, PT ;  /* 0x000000051600720c */ /* 0x081fe40003f06270 */
[----:B------:R-:W-:-:S11]  /*6ed0*/  ISETP.GE.AND P1, PT, R202, R5, PT ;  /* 0x00000005ca00720c */ /* 0x000fd60003f26270 */
[----:B------:R-:W-:Y:S05]  /*6ee0*/  @P0 BRA `(.L_x_689) ;  /* 0x0000000000980947 */ /* 0x000fea0003800000 */
[----:B------:R-:W0:Y:S01]  /*6ef0*/  LDS.128 R4, [R3+0x18400] ;  /* 0x0184000003047984 */ /* 0x000e220000000c00 */
[----:B------:R-:W-:Y:S02]  /*6f00*/  HADD2.F32 R15, -RZ, R29.H0_H0 ;  /* 0x2000001dff0f7230 */ /* 0x000fe40000004100 */
[----:B------:R-:W-:Y:S02]  /*6f10*/  HADD2.F32 R13, -RZ, R32.H0_H0 ;  /* 0x20000020ff0d7230 */ /* 0x000fe40000004100 */
[----:B------:R-:W-:Y:S02]  /*6f20*/  HADD2.F32 R12, -RZ, R34.H0_H0 ;  /* 0x20000022ff0c7230 */ /* 0x000fe40000004100 */
[----:B------:R-:W-:Y:S02]  /*6f30*/  HADD2.F32 R14, -RZ, R36.H0_H0 ;  /* 0x20000024ff0e7230 */ /* 0x000fe40000004100 */
[--C-:B0-----:R-:W-:Y:S02]  /*6f40*/  HADD2.F32 R8, -RZ, R4.reuse.H0_H0 ;  /* 0x20000004ff087230 */ /* 0x101fe40000004100 */
[----:B------:R-:W-:-:S02]  /*6f50*/  HADD2.F32 R4, -RZ, R4.H1_H1 ;  /* 0x30000004ff047230 */ /* 0x000fc40000004100 */
[--C-:B------:R-:W-:Y:S02]  /*6f60*/  HADD2.F32 R9, -RZ, R5.reuse.H0_H0 ;  /* 0x20000005ff097230 */ /* 0x100fe40000004100 */
[----:B------:R-:W-:Y:S02]  /*6f70*/  HADD2.F32 R5, -RZ, R5.H1_H1 ;  /* 0x30000005ff057230 */ /* 0x000fe40000004100 */
[C---:B------:R-:W-:Y:S01]  /*6f80*/  FMUL.FTZ R21, R4.reuse, R15 ;  /* 0x0000000f04157220 */ /* 0x040fe20000410000 */
[-C--:B------:R-:W-:Y:S01]  /*6f90*/  FMUL.FTZ R4, R4, R13.reuse ;  /* 0x0000000d04047220 */ /* 0x080fe20000410000 */
[--C-:B------:R-:W-:Y:S02]  /*6fa0*/  HADD2.F32 R10, -RZ, R6.reuse.H0_H0 ;  /* 0x20000006ff0a7230 */ /* 0x100fe40000004100 */
[----:B------:R-:W-:Y:S02]  /*6fb0*/  HADD2.F32 R11, -RZ, R7.H0_H0 ;  /* 0x20000007ff0b7230 */ /* 0x000fe40000004100 */
[C---:B------:R-:W-:Y:S01]  /*6fc0*/  FMUL.FTZ R24, R5.reuse, R14 ;  /* 0x0000000e05187220 */ /* 0x040fe20000410000 */
[C---:B------:R-:W-:Y:S01]  /*6fd0*/  FFMA.FTZ R21, R8.reuse, R13, -R21 ;  /* 0x0000000d08157223 */ /* 0x040fe20000010815 */
[----:B------:R-:W-:Y:S01]  /*6fe0*/  FFMA.FTZ R20, R8, R15, R4 ;  /* 0x0000000f08147223 */ /* 0x000fe20000010004 */
[----:B------:R-:W-:Y:S01]  /*6ff0*/  FMUL.FTZ R26, R5, R12 ;  /* 0x0000000c051a7220 */ /* 0x000fe20000410000 */
[----:B------:R-:W-:-:S02]  /*7000*/  HADD2.F32 R6, -RZ, R6.H1_H1 ;  /* 0x30000006ff067230 */ /* 0x000fc40000004100 */
[C---:B------:R-:W-:Y:S01]  /*7010*/  FFMA.FTZ R24, R9.reuse, R12, -R24 ;  /* 0x0000000c09187223 */ /* 0x040fe20000010818 */
[----:B------:R-:W-:Y:S02]  /*7020*/  HADD2.F32 R7, -RZ, R7.H1_H1 ;  /* 0x30000007ff077230 */ /* 0x000fe40000004100 */
[----:B------:R-:W-:Y:S01]  /*7030*/  FFMA.FTZ R9, R9, R14, R26 ;  /* 0x0000000e09097223 */ /* 0x000fe2000001001a */
[----:B------:R-:W-:Y:S02]  /*7040*/  HADD2.F32 R13, -RZ, R29.H1_H1 ;  /* 0x3000001dff0d7230 */ /* 0x000fe40000004100 */
[----:B------:R-:W-:Y:S02]  /*7050*/  HADD2.F32 R5, -RZ, R32.H1_H1 ;  /* 0x30000020ff057230 */ /* 0x000fe40000004100 */
[----:B------:R-:W-:Y:S02]  /*7060*/  HADD2.F32 R8, -RZ, R36.H1_H1 ;  /* 0x30000024ff087230 */ /* 0x000fe40000004100 */
[----:B------:R-:W-:Y:S01]  /*7070*/  FMUL.FTZ R15, R6, R13 ;  /* 0x0000000d060f7220 */ /* 0x000fe20000410000 */
[----:B------:R-:W-:-:S02]  /*7080*/  HADD2.F32 R4, -RZ, R34.H1_H1 ;  /* 0x30000022ff047230 */ /* 0x000fc40000004100 */
[-C--:B------:R-:W-:Y:S01]  /*7090*/  FMUL.FTZ R12, R6, R5.reuse ;  /* 0x00000005060c7220 */ /* 0x080fe20000410000 */
[C---:B------:R-:W-:Y:S01]  /*70a0*/  FMUL.FTZ R14, R7.reuse, R8 ;  /* 0x00000008070e7220 */ /* 0x040fe20000410000 */
[C---:B------:R-:W-:Y:S01]  /*70b0*/  FFMA.FTZ R6, R10.reuse, R5, -R15 ;  /* 0x000000050a067223 */ /* 0x040fe2000001080f */
[-C--:B------:R-:W-:Y:S01]  /*70c0*/  FMUL.FTZ R25, R7, R4.reuse ;  /* 0x0000000407197220 */ /* 0x080fe20000410000 */
[----:B------:R-:W-:Y:S01]  /*70d0*/  FFMA.FTZ R13, R10, R13, R12 ;  /* 0x0000000d0a0d7223 */ /* 0x000fe2000001000c */
[C---:B------:R-:W-:Y:S01]  /*70e0*/  FFMA.FTZ R7, R11.reuse, R4, -R14 ;  /* 0x000000040b077223 */ /* 0x040fe2000001080e */
[----:B------:R-:W-:Y:S01]  /*70f0*/  F2FP.F16.F32.PACK_AB R4, R20, R21 ;  /* 0x000000151404723e */ /* 0x000fe200000000ff */
[----:B------:R-:W-:Y:S01]  /*7100*/  FFMA.FTZ R8, R11, R8, R25 ;  /* 0x000000080b087223 */ /* 0x000fe20000010019 */
[----:B------:R-:W-:Y:S02]  /*7110*/  F2FP.F16.F32.PACK_AB R5, R9, R24 ;  /* 0x000000180905723e */ /* 0x000fe400000000ff */
[----:B------:R-:W-:-:S02]  /*7120*/  F2FP.F16.F32.PACK_AB R6, R13, R6 ;  /* 0x000000060d06723e */ /* 0x000fc400000000ff */
[----:B------:R-:W-:-:S05]  /*7130*/  F2FP.F16.F32.PACK_AB R7, R8, R7 ;  /* 0x000000070807723e */ /* 0x000fca00000000ff */
[----:B------:R0:W-:Y:S02]  /*7140*/  STS.128 [R3+0x18400], R4 ;  /* 0x0184000403007388 */ /* 0x0001e40000000c00 */
.L_x_689:
[----:B------:R-:W-:Y:S05]  /*7150*/  BSYNC B2 ;  /* 0x0000000000027941 */ /* 0x000fea0003800000 */
.L_x_688:
[----:B------:R-:W-:Y:S05]  /*7160*/  @P1 BRA `(.L_x_687) ;  /* 0x0000000000981947 */ /* 0x000fea0003800000 */
[----:B0-----:R-:W0:Y:S01]  /*7170*/  LDS.128 R4, [R0] ;  /* 0x0000000000047984 */ /* 0x001e220000000c00 */
        /* <DEDUP_REMOVED lines=36> */
[----:B------:R1:W-:Y:S02]  /*73c0*/  STS.128 [R0], R4 ;  /* 0x0000000400007388 */ /* 0x0003e40000000c00 */
.L_x_687:
[----:B------:R-:W-:Y:S05]  /*73d0*/  BSYNC B1 ;  /* 0x0000000000017941 */ /* 0x000fea0003800000 */
.L_x_686:
[----:B------:R-:W-:-:S13]  /*73e0*/  ISETP.GE.AND P0, PT, R216, R27, PT ;  /* 0x0000001bd800720c */ /* 0x000fda0003f06270 */
[----:B------:R-:W-:Y:S05]  /*73f0*/  @P0 BRA `(.L_x_690) ;  /* 0x0000001400100947 */ /* 0x000fea0003800000 */
[----:B01----:R-:W0:Y:S01]  /*7400*/  LDC R5, c[0x0][0x3f4] ;  /* 0x0000fd00ff057b82 */ /* 0x003e220000000800 */
[----:B------:R-:W-:Y:S01]  /*7410*/  BSSY B1, `(.L_x_691) ;  /* 0x000002a000017945 */ /* 0x000fe20003800000 */
[-C--:B0-----:R-:W-:Y:S02]  /*7420*/  ISETP.GE.AND P0, PT, R22, R5.reuse, PT ;  /* 0x000000051600720c */ /* 0x081fe40003f06270 */
[----:B------:R-:W-:-:S11]  /*7430*/  ISETP.GE.AND P1, PT, R202, R5, PT ;  /* 0x00000005ca00720c */ /* 0x000fd60003f26270 */
[----:B------:R-:W-:Y:S05]  /*7440*/  @P0 BRA `(.L_x_692) ;  /* 0x0000000000980947 */ /* 0x000fea0003800000 */
[----:B------:R-:W0:Y:S01]  /*7450*/  LDS.128 R4, [R3+0x1a400] ;  /* 0x01a4000003047984 */ /* 0x000e220000000c00 */
[----:B------:R-:W-:Y:S02]  /*7460*/  HADD2.F32 R14, -RZ, R32.H0_H0 ;  /* 0x20000020ff0e7230 */ /* 0x000fe40000004100 */
[--C-:B------:R-:W-:Y:S02]  /*7470*/  HADD2.F32 R20, -RZ, R29.reuse.H0_H0 ;  /* 0x2000001dff147230 */ /* 0x100fe40000004100 */
[----:B------:R-:W-:Y:S02]  /*7480*/  HADD2.F32 R25, -RZ, R36.H0_H0 ;  /* 0x20000024ff197230 */ /* 0x000fe40000004100 */
[----:B------:R-:W-:Y:S02]  /*7490*/  HADD2.F32 R21, -RZ, R34.H0_H0 ;  /* 0x20000022ff157230 */ /* 0x000fe40000004100 */
[----:B------:R-:W-:Y:S02]  /*74a0*/  HADD2.F32 R24, -RZ, R29.H1_H1 ;  /* 0x3000001dff187230 */ /* 0x000fe40000004100 */
[----:B------:R-:W-:-:S02]  /*74b0*/  HADD2.F32 R27, -RZ, R36.H1_H1 ;  /* 0x30000024ff1b7230 */ /* 0x000fc40000004100 */
[--C-:B0-----:R-:W-:Y:S02]  /*74c0*/  HADD2.F32 R8, -RZ, R4.reuse.H0_H0 ;  /* 0x20000004ff087230 */ /* 0x101fe40000004100 */
[----:B------:R-:W-:Y:S02]  /*74d0*/  HADD2.F32 R4, -RZ, R4.H1_H1 ;  /* 0x30000004ff047230 */ /* 0x000fe40000004100 */
[--C-:B------:R-:W-:Y:S02]  /*74e0*/  HADD2.F32 R9, -RZ, R5.reuse.H0_H0 ;  /* 0x20000005ff097230 */ /* 0x100fe40000004100 */
[----:B------:R-:W-:Y:S02]  /*74f0*/  HADD2.F32 R5, -RZ, R5.H1_H1 ;  /* 0x30000005ff057230 */ /* 0x000fe40000004100 */
[-C--:B------:R-:W-:Y:S01]  /*7500*/  FMUL.FTZ R13, R20, R4.reuse ;  /* 0x00000004140d7220 */ /* 0x080fe20000410000 */
[----:B------:R-:W-:Y:S01]  /*7510*/  FMUL.FTZ R15, R14, R4 ;  /* 0x000000040e0f7220 */ /* 0x000fe20000410000 */
[----:B------:R-:W-:-:S02]  /*7520*/  HADD2.F32 R10, -RZ, R6.H0_H0 ;  /* 0x20000006ff0a7230 */ /* 0x000fc40000004100 */
[-C--:B------:R-:W-:Y:S01]  /*7530*/  FMUL.FTZ R12, R25, R5.reuse ;  /* 0x00000005190c7220 */ /* 0x080fe20000410000 */
[-C--:B------:R-:W-:Y:S01]  /*7540*/  FFMA.FTZ R4, R14, R8.reuse, -R13 ;  /* 0x000000080e047223 */ /* 0x080fe2000001080d */
[----:B------:R-:W-:Y:S01]  /*7550*/  FFMA.FTZ R15, R20, R8, R15 ;  /* 0x00000008140f7223 */ /* 0x000fe2000001000f */
[C---:B------:R-:W-:Y:S01]  /*7560*/  FMUL.FTZ R8, R21.reuse, R5 ;  /* 0x0000000515087220 */ /* 0x040fe20000410000 */
[--C-:B------:R-:W-:Y:S02]  /*7570*/  HADD2.F32 R11, -RZ, R7.reuse.H0_H0 ;  /* 0x20000007ff0b7230 */ /* 0x100fe40000004100 */
[-C--:B------:R-:W-:Y:S01]  /*7580*/  FFMA.FTZ R5, R21, R9.reuse, -R12 ;  /* 0x0000000915057223 */ /* 0x080fe2000001080c */
[----:B------:R-:W-:Y:S02]  /*7590*/  HADD2.F32 R6, -RZ, R6.H1_H1 ;  /* 0x30000006ff067230 */ /* 0x000fe40000004100 */
[----:B------:R-:W-:Y:S01]  /*75a0*/  FFMA.FTZ R8, R25, R9, R8 ;  /* 0x0000000919087223 */ /* 0x000fe20000010008 */
[----:B------:R-:W-:Y:S01]  /*75b0*/  HADD2.F32 R7, -RZ, R7.H1_H1 ;  /* 0x30000007ff077230 */ /* 0x000fe20000004100 */
[----:B------:R-:W-:Y:S01]  /*75c0*/  F2FP.F16.F32.PACK_AB R4, R15, R4 ;  /* 0x000000040f04723e */ /* 0x000fe200000000ff */
[----:B------:R-:W-:-:S02]  /*75d0*/  HADD2.F32 R20, -RZ, R32.H1_H1 ;  /* 0x30000020ff147230 */ /* 0x000fc40000004100 */
[-C--:B------:R-:W-:Y:S01]  /*75e0*/  FMUL.FTZ R9, R24, R6.reuse ;  /* 0x0000000618097220 */ /* 0x080fe20000410000 */
[----:B------:R-:W-:Y:S02]  /*75f0*/  HADD2.F32 R21, -RZ, R34.H1_H1 ;  /* 0x30000022ff157230 */ /* 0x000fe40000004100 */
[----:B------:R-:W-:Y:S01]  /*7600*/  FMUL.FTZ R12, R27, R7 ;  /* 0x000000071b0c7220 */ /* 0x000fe20000410000 */
[----:B------:R-:W-:Y:S01]  /*7610*/  F2FP.F16.F32.PACK_AB R5, R8, R5 ;  /* 0x000000050805723e */ /* 0x000fe200000000ff */
[C---:B------:R-:W-:Y:S01]  /*7620*/  FMUL.FTZ R13, R20.reuse, R6 ;  /* 0x00000006140d7220 */ /* 0x040fe20000410000 */
[-C--:B------:R-:W-:Y:S01]  /*7630*/  FFMA.FTZ R6, R20, R10.reuse, -R9 ;  /* 0x0000000a14067223 */ /* 0x080fe20000010809 */
[C---:B------:R-:W-:Y:S01]  /*7640*/  FMUL.FTZ R14, R21.reuse, R7 ;  /* 0x00000007150e7220 */ /* 0x040fe20000410000 */
[-C--:B------:R-:W-:Y:S01]  /*7650*/  FFMA.FTZ R7, R21, R11.reuse, -R12 ;  /* 0x0000000b15077223 */ /* 0x080fe2000001080c */
[----:B------:R-:W-:Y:S02]  /*7660*/  FFMA.FTZ R13, R24, R10, R13 ;  /* 0x0000000a180d7223 */ /* 0x000fe4000001000d */
[----:B------:R-:W-:-:S03]  /*7670*/  FFMA.FTZ R14, R27, R11, R14 ;  /* 0x0000000b1b0e7223 */ /* 0x000fc6000001000e */
[----:B------:R-:W-:Y:S02]  /*7680*/  F2FP.F16.F32.PACK_AB R6, R13, R6 ;  /* 0x000000060d06723e */ /* 0x000fe400000000ff */
[----:B------:R-:W-:-:S05]  /*7690*/  F2FP.F16.F32.PACK_AB R7, R14, R7 ;  /* 0x000000070e07723e */ /* 0x000fca00000000ff */
[----:B------:R0:W-:Y:S02]  /*76a0*/  STS.128 [R3+0x1a400], R4 ;  /* 0x01a4000403007388 */ /* 0x0001e40000000c00 */
.L_x_692:
[----:B------:R-:W-:Y:S05]  /*76b0*/  BSYNC B1 ;  /* 0x0000000000017941 */ /* 0x000fea0003800000 */
.L_x_691:
[----:B------:R-:W-:Y:S05]  /*76c0*/  @P1 BRA `(.L_x_690) ;  /* 0x00000010005c1947 */ /* 0x000fea0003800000 */
[----:B0-----:R-:W0:Y:S01]  /*76d0*/  LDS.128 R4, [R0+0x2000] ;  /* 0x0020000000047984 */ /* 0x001e220000000c00 */
[----:B------:R-:W-:Y:S02]  /*76e0*/  HADD2.F32 R15, -RZ, R31.H0_H0 ;  /* 0x2000001fff0f7230 */ /* 0x000fe40000004100 */
[----:B------:R-:W-:Y:S02]  /*76f0*/  HADD2.F32 R13, -RZ, R33.H0_H0 ;  /* 0x20000021ff0d7230 */ /* 0x000fe40000004100 */
[--C-:B------:R-:W-:Y:S02]  /*7700*/  HADD2.F32 R24, -RZ, R30.reuse.H0_H0 ;  /* 0x2000001eff187230 */ /* 0x100fe40000004100 */
        /* <DEDUP_REMOVED lines=10> */
[----:B------:R-:W-:Y:S01]  /*77b0*/  FMUL.FTZ R11, R24, R5 ;  /* 0x00000005180b7220 */ /* 0x000fe20000410000 */
[----:B------:R-:W-:Y:S01]  /*77c0*/  FFMA.FTZ R4, R13, R3, -R12 ;  /* 0x000000030d047223 */ /* 0x000fe2000001080c */
[--C-:B------:R-:W-:Y:S02]  /*77d0*/  HADD2.F32 R10, -RZ, R7.reuse.H0_H0 ;  /* 0x20000007ff0a7230 */ /* 0x100fe40000004100 */
[C---:B------:R-:W-:Y:S01]  /*77e0*/  FMUL.FTZ R13, R20.reuse, R5 ;  /* 0x00000005140d7220 */ /* 0x040fe20000410000 */
[----:B------:R-:W-:Y:S02]  /*77f0*/  HADD2.F32 R6, -RZ, R6.H1_H1 ;  /* 0x30000006ff067230 */ /* 0x000fe40000004100 */
[----:B------:R-:W-:Y:S01]  /*7800*/  FFMA.FTZ R3, R15, R3, R14 ;  /* 0x000000030f037223 */ /* 0x000fe2000001000e */
[----:B------:R-:W-:Y:S02]  /*7810*/  HADD2.F32 R7, -RZ, R7.H1_H1 ;  /* 0x30000007ff077230 */ /* 0x000fe40000004100 */
[----:B------:R-:W-:Y:S01]  /*7820*/  FFMA.FTZ R5, R20, R8, -R11 ;  /* 0x0000000814057223 */ /* 0x000fe2000001080b */
[----:B------:R-:W-:-:S02]  /*7830*/  HADD2.F32 R15, -RZ, R33.H1_H1 ;  /* 0x30000021ff0f7230 */ /* 0x000fc40000004100 */
[----:B------:R-:W-:Y:S01]  /*7840*/  FFMA.FTZ R8, R24, R8, R13 ;  /* 0x0000000818087223 */ /* 0x000fe2000001000d */
[----:B------:R-:W-:Y:S02]  /*7850*/  HADD2.F32 R20, -RZ, R35.H1_H1 ;  /* 0x30000023ff147230 */ /* 0x000fe40000004100 */
[-C--:B------:R-:W-:Y:S01]  /*7860*/  FMUL.FTZ R12, R21, R6.reuse ;  /* 0x00000006150c7220 */ /* 0x080fe20000410000 */
[-C--:B------:R-:W-:Y:S01]  /*7870*/  FMUL.FTZ R11, R26, R7.reuse ;  /* 0x000000071a0b7220 */ /* 0x080fe20000410000 */
[----:B------:R-:W-:Y:S01]  /*7880*/  FMUL.FTZ R14, R15, R6 ;  /* 0x000000060f0e7220 */ /* 0x000fe20000410000 */
[----:B------:R-:W-:Y:S01]  /*7890*/  F2FP.F16.F32.PACK_AB R4, R3, R4 ;  /* 0x000000040304723e */ /* 0x000fe200000000ff */
[C---:B------:R-:W-:Y:S01]  /*78a0*/  FMUL.FTZ R13, R20.reuse, R7 ;  /* 0x00000007140d7220 */ /* 0x040fe20000410000 */
[-C--:B------:R-:W-:Y:S01]  /*78b0*/  FFMA.FTZ R6, R15, R9.reuse, -R12 ;  /* 0x000000090f067223 */ /* 0x080fe2000001080c */
[-C--:B------:R-:W-:Y:S01]  /*78c0*/  FFMA.FTZ R7, R20, R10.reuse, -R11 ;  /* 0x0000000a14077223 */ /* 0x080fe2000001080b */
[----:B------:R-:W-:Y:S01]  /*78d0*/  FFMA.FTZ R9, R21, R9, R14 ;  /* 0x0000000915097223 */ /* 0x000fe2000001000e */
[----:B------:R-:W-:Y:S01]  /*78e0*/  FFMA.FTZ R10, R26, R10, R13 ;  /* 0x0000000a1a0a7223 */ /* 0x000fe2000001000d */
[----:B------:R-:W-:-:S03]  /*78f0*/  F2FP.F16.F32.PACK_AB R5, R8, R5 ;  /* 0x000000050805723e */ /* 0x000fc600000000ff */
[----:B------:R-:W-:Y:S02]  /*7900*/  F2FP.F16.F32.PACK_AB R6, R9, R6 ;  /* 0x000000060906723e */ /* 0x000fe400000000ff */
[----:B------:R-:W-:-:S05]  /*7910*/  F2FP.F16.F32.PACK_AB R7, R10, R7 ;  /* 0x000000070a07723e */ /* 0x000fca00000000ff */
[----:B------:R3:W-:Y:S01]  /*7920*/  STS.128 [R0+0x2000], R4 ;  /* 0x0020000400007388 */ /* 0x0007e20000000c00 */
[----:B------:R-:W-:Y:S05]  /*7930*/  BRA `(.L_x_690) ;  /* 0x0000000c00c07947 */ /* 0x000fea0003800000 */
.L_x_680:
[----:B------:R-:W-:-:S03]  /*7940*/  UMOV UR4, 0xffffffff ;  /* 0xffffffff00047882 */ /* 0x000fc60000000000 */
[----:B------:R-:W-:Y:S05]  /*7950*/  BRA.DIV UR4, `(.L_x_693) ;  /* 0x0000012e04d47947 */ /* 0x000fea000b800000 */
[----:B------:R1:W2:Y:S04]  /*7960*/  SHFL.IDX PT, R0, R25, RZ, 0x1c1f ;  /* 0x001c1fff19007589 */ /* 0x0002a800000e0000 */
[----:B------:R1:W3:Y:S04]  /*7970*/  SHFL.IDX PT, R3, R24, RZ, 0x1c1f ;  /* 0x001c1fff18037589 */ /* 0x0002e800000e0000 */
[----:B------:R1:W4:Y:S04]  /*7980*/  SHFL.IDX PT, R20, R27, RZ, 0x1c1f ;  /* 0x001c1fff1b147589 */ /* 0x00032800000e0000 */
[----:B------:R1:W0:Y:S02]  /*7990*/  SHFL.IDX PT, R14, R26, RZ, 0x1c1f ;  /* 0x001c1fff1a0e7589 */ /* 0x00022400000e0000 */
.L_x_932:
[----:B------:R-:W-:Y:S01]  /*79a0*/  ULDC UR4, c[0x0][0x448] ;  /* 0x0001120000047ab9 */ /* 0x000fe20000000800 */
[----:B------:R-:W-:Y:S01]  /*79b0*/  LEA.HI R5, R217, R217, RZ, 0x1 ;  /* 0x000000d9d9057211 */ /* 0x000fe200078f08ff */
[----:B------:R-:W-:Y:S01]  /*79c0*/  IMAD R21, R155, UR4, RZ ;  /* 0x000000049b157c24 */ /* 0x000fe2000f8e02ff */
[----:B------:R-:W-:Y:S01]  /*79d0*/  BSSY B1, `(.L_x_694) ;  /* 0x0000018000017945 */ /* 0x000fe20003800000 */
[----:B------:R-:W-:Y:S02]  /*79e0*/  CS2R R10, SRZ ;  /* 0x00000000000a7805 */ /* 0x000fe4000001ff00 */
[----:B------:R-:W-:Y:S02]  /*79f0*/  LOP3.LUT R6, R5, 0xfffffffe, RZ, 0xc0, !PT ;  /* 0xfffffffe05067812 */ /* 0x000fe400078ec0ff */
[----:B------:R-:W-:Y:S02]  /*7a00*/  CS2R R8, SRZ ;  /* 0x0000000000087805 */ /* 0x000fe4000001ff00 */
[----:B------:R-:W-:Y:S01]  /*7a10*/  ISETP.GE.AND P0, PT, R4, R21, PT ;  /* 0x000000150400720c */ /* 0x000fe20003f06270 */
[----:B------:R-:W-:Y:S01]  /*7a20*/  IMAD R21, R153, -0x80, R21 ;  /* 0xffffff8099157824 */ /* 0x000fe200078e0215 */
[----:B------:R-:W-:Y:S01]  /*7a30*/  CS2R R4, SRZ ;  /* 0x0000000000047805 */ /* 0x000fe2000001ff00 */
[----:B-1----:R-:W-:Y:S01]  /*7a40*/  IMAD.IADD R24, R217, 0x1, -R6 ;  /* 0x00000001d9187824 */ /* 0x002fe200078e0a06 */
[----:B------:R-:W-:-:S04]  /*7a50*/  CS2R R6, SRZ ;  /* 0x0000000000067805 */ /* 0x000fc8000001ff00 */
[----:B------:R-:W-:-:S05]  /*7a60*/  SHF.L.U32 R24, R24, 0x1f, RZ ;  /* 0x0000001f18187819 */ /* 0x000fca00000006ff */
[----:B------:R-:W-:Y:S05]  /*7a70*/  @P0 BRA `(.L_x_695) ;  /* 0x0000000000340947 */ /* 0x000fea0003800000 */
[----:B------:R-:W-:Y:S01]  /*7a80*/  ULDC UR4, c[0x0][0x3f4] ;  /* 0x0000fd0000047ab9 */ /* 0x000fe20000000800 */
[C---:B------:R-:W-:Y:S01]  /*7a90*/  IMAD.SHL.U32 R15, R16.reuse, 0x2, RZ ;  /* 0x00000002100f7824 */ /* 0x040fe200078e00ff */
[C---:B------:R-:W-:Y:S02]  /*7aa0*/  ISETP.GE.AND P2, PT, R16.reuse, UR4, PT ;  /* 0x0000000410007c0c */ /* 0x040fe4000bf46270 */
[----:B------:R-:W-:Y:S02]  /*7ab0*/  SHF.R.S32.HI R7, RZ, 0x1f, R16 ;  /* 0x0000001fff077819 */ /* 0x000fe40000011410 */
[----:B---3--:R-:W-:Y:S02]  /*7ac0*/  IADD3 R12, P0, R3, R15, RZ ;  /* 0x0000000f030c7210 */ /* 0x008fe40007f1e0ff */
[----:B------:R-:W-:Y:S02]  /*7ad0*/  SHF.L.U64.HI R3, R16, 0x1, R7 ;  /* 0x0000000110037819 */ /* 0x000fe40000010207 */
[----:B------:R-:W-:-:S02]  /*7ae0*/  CS2R R6, SRZ ;  /* 0x0000000000067805 */ /* 0x000fc4000001ff00 */
[----:B0-----:R-:W-:Y:S01]  /*7af0*/  IADD3 R14, P1, R14, R15, RZ ;  /* 0x0000000f0e0e7210 */ /* 0x001fe20007f3e0ff */
[----:B--2---:R-:W-:-:S04]  /*7b00*/  IMAD.X R13, R0, 0x1, R3, P0 ;  /* 0x00000001000d7824 */ /* 0x004fc800000e0603 */
[----:B----4-:R-:W-:Y:S01]  /*7b10*/  IMAD.X R15, R20, 0x1, R3, P1 ;  /* 0x00000001140f7824 */ /* 0x010fe200008e0603 */
[----:B------:R-:W-:Y:S07]  /*7b20*/  @P2 BRA `(.L_x_695) ;  /* 0x0000000000082947 */ /* 0x000fee0003800000 */
[----:B------:R1:W5:Y:S04]  /*7b30*/  LD.E.128 R8, desc[UR40][R12.64] ;  /* 0x000000280c087980 */ /* 0x000368000c101d00 */
[----:B------:R1:W5:Y:S02]  /*7b40*/  LD.E.128 R4, desc[UR40][R14.64] ;  /* 0x000000280e047980 */ /* 0x000364000c101d00 */
.L_x_695:
[----:B------:R-:W-:Y:S05]  /*7b50*/  BSYNC B1 ;  /* 0x0000000000017941 */ /* 0x000fea0003800000 */
.L_x_694:
[----:B------:R-:W4:Y:S01]  /*7b60*/  SYNCS.PHASECHK.TRANS64.TRYWAIT P1, [R19+URZ+0x22800], R24 ;  /* 0x02280018130075a7 */ /* 0x000f22000802017f */
[----:B-----5:R-:W-:Y:S01]  /*7b70*/  IMAD.MOV.U32 R40, RZ, RZ, R8 ;  /* 0x000000ffff287224 */ /* 0x020fe200078e0008 */
[--C-:B------:R-:W-:Y:S01]  /*7b80*/  SHF.R.U64 R41, R8, 0x10, R9.reuse ;  /* 0x0000001008297819 */ /* 0x100fe20000001209 */
[--C-:B-1----:R-:W-:Y:S01]  /*7b90*/  IMAD.MOV.U32 R12, RZ, RZ, R9.reuse ;  /* 0x000000ffff0c7224 */ /* 0x102fe200078e0009 */
[----:B0-----:R-:W-:Y:S01]  /*7ba0*/  SHF.R.U32.HI R13, RZ, 0x10, R9 ;  /* 0x00000010ff0d7819 */ /* 0x001fe20000011609 */
[----:B------:R-:W-:Y:S01]  /*7bb0*/  IMAD.MOV.U32 R38, RZ, RZ, R4 ;  /* 0x000000ffff267224 */ /* 0x000fe200078e0004 */
[----:B------:R-:W-:Y:S01]  /*7bc0*/  SHF.R.U64 R43, R4, 0x10, R5 ;  /* 0x00000010042b7819 */ /* 0x000fe20000001205 */
[----:B------:R-:W-:Y:S01]  /*7bd0*/  IMAD.MOV.U32 R37, RZ, RZ, R6 ;  /* 0x000000ffff257224 */ /* 0x000fe200078e0006 */
[----:B------:R-:W-:Y:S01]  /*7be0*/  SHF.R.U64 R42, R10, 0x10, R11 ;  /* 0x000000100a2a7819 */ /* 0x000fe2000000120b */
[----:B--2---:R-:W-:Y:S01]  /*7bf0*/  IMAD.MOV.U32 R0, RZ, RZ, R7 ;  /* 0x000000ffff007224 */ /* 0x004fe200078e0007 */
[----:B------:R-:W-:Y:S01]  /*7c00*/  SHF.R.U32.HI R4, RZ, 0x10, R5 ;  /* 0x00000010ff047819 */ /* 0x000fe20000011605 */
[----:B------:R-:W-:Y:S01]  /*7c10*/  IMAD.MOV.U32 R39, RZ, RZ, R10 ;  /* 0x000000ffff277224 */ /* 0x000fe200078e000a */
[----:B------:R-:W-:Y:S01]  /*7c20*/  VIMNMX R21, R21, 0x80, PT ;  /* 0x0000008015157848 */ /* 0x000fe20003fe0100 */
[--C-:B------:R-:W-:Y:S01]  /*7c30*/  IMAD.MOV.U32 R9, RZ, RZ, R11.reuse ;  /* 0x000000ffff097224 */ /* 0x100fe200078e000b */
[----:B------:R-:W-:Y:S01]  /*7c40*/  SHF.R.U32.HI R10, RZ, 0x10, R11 ;  /* 0x00000010ff0a7819 */ /* 0x000fe2000001160b */
[----:B------:R-:W-:Y:S01]  /*7c50*/  IMAD.MOV.U32 R8, RZ, RZ, R5 ;  /* 0x000000ffff087224 */ /* 0x000fe200078e0005 */
[----:B---3--:R-:W0:Y:S01]  /*7c60*/  LDC R3, c[0x0][0x3f4] ;  /* 0x0000fd00ff037b82 */ /* 0x008e220000000800 */
[--C-:B------:R-:W-:Y:S01]  /*7c70*/  SHF.R.U64 R44, R6, 0x10, R7.reuse ;  /* 0x00000010062c7819 */ /* 0x100fe20000001207 */
[----:B------:R-:W-:Y:S01]  /*7c80*/  BSSY B1, `(.L_x_696) ;  /* 0x000000f000017945 */ /* 0x000fe20003800000 */
[----:B------:R-:W-:-:S02]  /*7c90*/  SHF.R.U32.HI R5, RZ, 0x10, R7 ;  /* 0x00000010ff057819 */ /* 0x000fc40000011607 */
[----:B------:R-:W-:Y:S02]  /*7ca0*/  PRMT R37, R37, 0x5410, R0 ;  /* 0x0000541025257816 */ /* 0x000fe40000000000 */
[----:B------:R-:W-:Y:S02]  /*7cb0*/  PRMT R40, R40, 0x5410, R12 ;  /* 0x0000541028287816 */ /* 0x000fe4000000000c */
[----:B------:R-:W-:Y:S02]  /*7cc0*/  PRMT R41, R41, 0x5410, R13 ;  /* 0x0000541029297816 */ /* 0x000fe4000000000d */
[----:B------:R-:W-:Y:S02]  /*7cd0*/  PRMT R39, R39, 0x5410, R9 ;  /* 0x0000541027277816 */ /* 0x000fe40000000009 */
[----:B------:R-:W-:Y:S02]  /*7ce0*/  PRMT R42, R42, 0x5410, R10 ;  /* 0x000054102a2a7816 */ /* 0x000fe4000000000a */
[----:B------:R-:W-:-:S02]  /*7cf0*/  PRMT R38, R38, 0x5410, R8 ;  /* 0x0000541026267816 */ /* 0x000fc40000000008 */
[----:B------:R-:W-:Y:S02]  /*7d00*/  PRMT R43, R43, 0x5410, R4 ;  /* 0x000054102b2b7816 */ /* 0x000fe40000000004 */
[----:B------:R-:W-:Y:S02]  /*7d10*/  PRMT R44, R44, 0x5410, R5 ;  /* 0x000054102c2c7816 */ /* 0x000fe40000000005 */
[C---:B0-----:R-:W-:Y:S01]  /*7d20*/  ISETP.GE.AND P0, PT, R16.reuse, R3, PT ;  /* 0x000000031000720c */ /* 0x041fe20003f06270 */
[----:B------:R-:W-:-:S03]  /*7d30*/  IMAD.IADD R0, R16, 0x1, R3 ;  /* 0x0000000110007824 */ /* 0x000fc600078e0203 */
[-C--:B------:R-:W-:Y:S02]  /*7d40*/  ISETP.GE.OR P2, PT, R18, R21.reuse, P0 ;  /* 0x000000151200720c */ /* 0x080fe40000746670 */
[----:B------:R-:W-:Y:S01]  /*7d50*/  ISETP.GE.OR P0, PT, R216, R21, P0 ;  /* 0x00000015d800720c */ /* 0x000fe20000706670 */
[----:B----4-:R-:W-:-:S12]  /*7d60*/  @!P1 BRA `(.L_x_697) ;  /* 0x0000012c00409947 */ /* 0x010fd80003800000 */
.L_x_933:
[----:B------:R-:W-:Y:S05]  /*7d70*/  BSYNC B1 ;  /* 0x0000000000017941 */ /* 0x000fea0003800000 */
.L_x_696:
[----:B------:R-:W-:Y:S01]  /*7d80*/  BSSY B1, `(.L_x_698) ;  /* 0x0000059000017945 */ /* 0x000fe20003800000 */
[----:B------:R-:W-:-:S03]  /*7d90*/  LOP3.LUT R0, R0, 0x38, RZ, 0xc0, !PT ;  /* 0x0000003800007812 */ /* 0x000fc600078ec0ff */
[----:B------:R-:W-:Y:S05]  /*7da0*/  @P2 BRA `(.L_x_699) ;  /* 0x0000000400582947 */ /* 0x000fea0003800000 */
[----:B------:R-:W-:Y:S02]  /*7db0*/  IMAD.SHL.U32 R3, R29, 0x40, RZ ;  /* 0x000000401d037824 */ /* 0x000fe400078e00ff */
[----:B------:R-:W-:Y:S02]  /*7dc0*/  HADD2.F32 R26, -RZ, R40.H0_H0 ;  /* 0x20000028ff1a7230 */ /* 0x000fe40000004100 */
[--C-:B------:R-:W-:Y:S01]  /*7dd0*/  HADD2.F32 R30, -RZ, R38.reuse.H0_H0 ;  /* 0x20000026ff1e7230 */ /* 0x100fe20000004100 */
[----:B------:R-:W-:Y:S01]  /*7de0*/  LOP3.LUT R5, R3, 0x1c0, RZ, 0xc0, !PT ;  /* 0x000001c003057812 */ /* 0x000fe200078ec0ff */
[----:B------:R-:W-:Y:S02]  /*7df0*/  HADD2.F32 R25, -RZ, R43.H0_H0 ;  /* 0x2000002bff197230 */ /* 0x000fe40000004100 */
[----:B------:R-:W-:Y:S01]  /*7e00*/  HADD2.F32 R27, -RZ, R38.H1_H1 ;  /* 0x30000026ff1b7230 */ /* 0x000fe20000004100 */
[----:B------:R-:W-:Y:S02]  /*7e10*/  LOP3.LUT R3, R5, 0x38, R16, 0xf8, !PT ;  /* 0x0000003805037812 */ /* 0x000fe400078ef810 */
[----:B------:R-:W-:-:S04]  /*7e20*/  SHF.R.U32.HI R6, RZ, 0x3, R5 ;  /* 0x00000003ff067819 */ /* 0x000fc80000011605 */
[----:B------:R-:W-:-:S05]  /*7e30*/  LOP3.LUT R3, R3, R6, RZ, 0x3c, !PT ;  /* 0x0000000603037212 */ /* 0x000fca00078e3cff */
[----:B------:R-:W-:Y:S01]  /*7e40*/  IMAD R4, R206, 0x200, R3 ;  /* 0x00000200ce047824 */ /* 0x000fe200078e0203 */
[----:B------:R-:W-:-:S03]  /*7e50*/  LOP3.LUT R3, R6, R0, R5, 0x1e, !PT ;  /* 0x0000000006037212 */ /* 0x000fc600078e1e05 */
[----:B------:R-:W-:Y:S02]  /*7e60*/  IMAD R33, R4, 0x2, R19 ;  /* 0x0000000204217824 */ /* 0x000fe400078e0213 */
[----:B------:R-:W-:-:S03]  /*7e70*/  IMAD R8, R206, 0x200, R3 ;  /* 0x00000200ce087824 */ /* 0x000fc600078e0203 */
[----:B------:R-:W1:Y:S01]  /*7e80*/  LDS.128 R4, [R33+0x18400] ;  /* 0x0184000021047984 */ /* 0x000e620000000c00 */
[----:B------:R-:W-:-:S05]  /*7e90*/  IMAD R35, R8, 0x2, R19 ;  /* 0x0000000208237824 */ /* 0x000fca00078e0213 */
[----:B------:R-:W2:Y:S01]  /*7ea0*/  LDS.128 R8, [R35+0x18400] ;  /* 0x0184000023087984 */ /* 0x000ea20000000c00 */
[--C-:B-1----:R-:W-:Y:S02]  /*7eb0*/  HADD2.F32 R3, -RZ, R4.reuse.H0_H0 ;  /* 0x20000004ff037230 */ /* 0x102fe40000004100 */
[----:B------:R-:W-:Y:S02]  /*7ec0*/  HADD2.F32 R4, -RZ, R4.H1_H1 ;  /* 0x30000004ff047230 */ /* 0x000fe40000004100 */
[----:B------:R-:W-:Y:S02]  /*7ed0*/  HADD2.F32 R12, -RZ, R5.H0_H0 ;  /* 0x20000005ff0c7230 */ /* 0x000fe40000004100 */
[--C-:B--2---:R-:W-:Y:S02]  /*7ee0*/  HADD2.F32 R15, -RZ, R8.reuse.H0_H0 ;  /* 0x20000008ff0f7230 */ /* 0x104fe40000004100 */
[----:B------:R-:W-:Y:S02]  /*7ef0*/  HADD2.F32 R8, -RZ, R8.H1_H1 ;  /* 0x30000008ff087230 */ /* 0x000fe40000004100 */
[----:B------:R-:W-:-:S02]  /*7f00*/  HADD2.F32 R20, -RZ, R9.H0_H0 ;  /* 0x20000009ff147230 */ /* 0x000fc40000004100 */
[C---:B------:R-:W-:Y:S01]  /*7f10*/  FMUL.FTZ R32, R15.reuse, R30 ;  /* 0x0000001e0f207220 */ /* 0x040fe20000410000 */
[-C--:B------:R-:W-:Y:S01]  /*7f20*/  FMUL.FTZ R34, R15, R26.reuse ;  /* 0x0000001a0f227220 */ /* 0x080fe20000410000 */
[----:B------:R-:W-:Y:S02]  /*7f30*/  HADD2.F32 R15, -RZ, R41.H0_H0 ;  /* 0x20000029ff0f7230 */ /* 0x000fe40000004100 */
[C---:B------:R-:W-:Y:S01]  /*7f40*/  FMUL.FTZ R29, R8.reuse, R25 ;  /* 0x00000019081d7220 */ /* 0x040fe20000410000 */
[C---:B------:R-:W-:Y:S01]  /*7f50*/  FFMA.FTZ R32, R3.reuse, R26, -R32 ;  /* 0x0000001a03207223 */ /* 0x040fe20000010820 */
[----:B------:R-:W-:Y:S01]  /*7f60*/  FFMA.FTZ R34, R3, R30, R34 ;  /* 0x0000001e03227223 */ /* 0x000fe20000010022 */
[----:B------:R-:W-:Y:S02]  /*7f70*/  HADD2.F32 R3, -RZ, R40.H1_H1 ;  /* 0x30000028ff037230 */ /* 0x000fe40000004100 */
[-C--:B------:R-:W-:Y:S01]  /*7f80*/  FMUL.FTZ R31, R8, R15.reuse ;  /* 0x0000000f081f7220 */ /* 0x080fe20000410000 */
[----:B------:R-:W-:Y:S01]  /*7f90*/  FFMA.FTZ R29, R4, R15, -R29 ;  /* 0x0000000f041d7223 */ /* 0x000fe2000001081d */
[----:B------:R-:W-:Y:S01]  /*7fa0*/  FMUL.FTZ R15, R20, R27 ;  /* 0x0000001b140f7220 */ /* 0x000fe20000410000 */
[----:B------:R-:W-:-:S02]  /*7fb0*/  HADD2.F32 R9, -RZ, R9.H1_H1 ;  /* 0x30000009ff097230 */ /* 0x000fc40000004100 */
[----:B------:R-:W-:Y:S01]  /*7fc0*/  FMUL.FTZ R20, R20, R3 ;  /* 0x0000000314147220 */ /* 0x000fe20000410000 */
[----:B------:R-:W-:Y:S02]  /*7fd0*/  HADD2.F32 R26, -RZ, R43.H1_H1 ;  /* 0x3000002bff1a7230 */ /* 0x000fe40000004100 */
[----:B------:R-:W-:Y:S01]  /*7fe0*/  FFMA.FTZ R31, R4, R25, R31 ;  /* 0x00000019041f7223 */ /* 0x000fe2000001001f */
[----:B------:R-:W-:Y:S02]  /*7ff0*/  HADD2.F32 R4, -RZ, R41.H1_H1 ;  /* 0x30000029ff047230 */ /* 0x000fe40000004100 */
[C---:B------:R-:W-:Y:S01]  /*8000*/  FFMA.FTZ R15, R12.reuse, R3, -R15 ;  /* 0x000000030c0f7223 */ /* 0x040fe2000001080f */
[----:B------:R-:W-:Y:S02]  /*8010*/  HADD2.F32 R5, -RZ, R5.H1_H1 ;  /* 0x30000005ff057230 */ /* 0x000fe40000004100 */
[----:B------:R-:W-:Y:S01]  /*8020*/  FFMA.FTZ R20, R12, R27, R20 ;  /* 0x0000001b0c147223 */ /* 0x000fe20000010014 */
[----:B------:R-:W-:-:S02]  /*8030*/  HADD2.F32 R21, -RZ, R10.H0_H0 ;  /* 0x2000000aff157230 */ /* 0x000fc40000004100 */
[C---:B------:R-:W-:Y:S01]  /*8040*/  FMUL.FTZ R30, R9.reuse, R26 ;  /* 0x0000001a091e7220 */ /* 0x040fe20000410000 */
[----:B------:R-:W-:Y:S02]  /*8050*/  HADD2.F32 R8, -RZ, R39.H0_H0 ;  /* 0x20000027ff087230 */ /* 0x000fe40000004100 */
[-C--:B------:R-:W-:Y:S01]  /*8060*/  FMUL.FTZ R36, R9, R4.reuse ;  /* 0x0000000409247220 */ /* 0x080fe20000410000 */
[----:B------:R-:W-:Y:S02]  /*8070*/  HADD2.F32 R12, -RZ, R37.H0_H0 ;  /* 0x20000025ff0c7230 */ /* 0x000fe40000004100 */
[----:B------:R-:W-:Y:S01]  /*8080*/  FFMA.FTZ R30, R5, R4, -R30 ;  /* 0x00000004051e7223 */ /* 0x000fe2000001081e */
[----:B------:R-:W-:Y:S02]  /*8090*/  HADD2.F32 R10, -RZ, R10.H1_H1 ;  /* 0x3000000aff0a7230 */ /* 0x000fe40000004100 */
[----:B------:R-:W-:Y:S01]  /*80a0*/  FMUL.FTZ R27, R21, R8 ;  /* 0x00000008151b7220 */ /* 0x000fe20000410000 */
[----:B------:R-:W-:-:S02]  /*80b0*/  HADD2.F32 R9, -RZ, R44.H0_H0 ;  /* 0x2000002cff097230 */ /* 0x000fc40000004100 */
[----:B------:R-:W-:Y:S01]  /*80c0*/  FMUL.FTZ R4, R21, R12 ;  /* 0x0000000c15047220 */ /* 0x000fe20000410000 */
[----:B------:R-:W-:Y:S02]  /*80d0*/  HADD2.F32 R13, -RZ, R6.H0_H0 ;  /* 0x20000006ff0d7230 */ /* 0x000fe40000004100 */
[----:B------:R-:W-:Y:S01]  /*80e0*/  FFMA.FTZ R21, R5, R26, R36 ;  /* 0x0000001a05157223 */ /* 0x000fe20000010024 */
[----:B------:R-:W-:Y:S02]  /*80f0*/  HADD2.F32 R3, -RZ, R42.H0_H0 ;  /* 0x2000002aff037230 */ /* 0x000fe40000004100 */
[C---:B------:R-:W-:Y:S01]  /*8100*/  FMUL.FTZ R5, R10.reuse, R9 ;  /* 0x000000090a057220 */ /* 0x040fe20000410000 */
[----:B------:R-:W-:Y:S02]  /*8110*/  HADD2.F32 R6, -RZ, R6.H1_H1 ;  /* 0x30000006ff067230 */ /* 0x000fe40000004100 */
[C---:B------:R-:W-:Y:S01]  /*8120*/  FFMA.FTZ R25, R13.reuse, R8, -R4 ;  /* 0x000000080d197223 */ /* 0x040fe20000010804 */
[----:B------:R-:W-:Y:S01]  /*8130*/  FFMA.FTZ R27, R13, R12, R27 ;  /* 0x0000000c0d1b7223 */ /* 0x000fe2000001001b */
[----:B------:R-:W-:Y:S01]  /*8140*/  FMUL.FTZ R13, R10, R3 ;  /* 0x000000030a0d7220 */ /* 0x000fe20000410000 */
[----:B0-----:R-:W-:-:S02]  /*8150*/  HADD2.F32 R24, -RZ, R11.H0_H0 ;  /* 0x2000000bff187230 */ /* 0x001fc40000004100 */
[C---:B------:R-:W-:Y:S01]  /*8160*/  FFMA.FTZ R10, R6.reuse, R3, -R5 ;  /* 0x00000003060a7223 */ /* 0x040fe20000010805 */
[----:B------:R-:W-:Y:S02]  /*8170*/  HADD2.F32 R5, -RZ, R37.H1_H1 ;  /* 0x30000025ff057230 */ /* 0x000fe40000004100 */
[----:B------:R-:W-:Y:S01]  /*8180*/  FFMA.FTZ R12, R6, R9, R13 ;  /* 0x00000009060c7223 */ /* 0x000fe2000001000d */
[----:B------:R-:W-:Y:S02]  /*8190*/  HADD2.F32 R3, -RZ, R39.H1_H1 ;  /* 0x30000027ff037230 */ /* 0x000fe40000004100 */
[----:B------:R-:W-:Y:S02]  /*81a0*/  HADD2.F32 R11, -RZ, R11.H1_H1 ;  /* 0x3000000bff0b7230 */ /* 0x000fe40000004100 */
[C---:B------:R-:W-:Y:S01]  /*81b0*/  FMUL.FTZ R9, R24.reuse, R5 ;  /* 0x0000000518097220 */ /* 0x040fe20000410000 */
[----:B------:R-:W-:Y:S02]  /*81c0*/  HADD2.F32 R8, -RZ, R44.H1_H1 ;  /* 0x3000002cff087230 */ /* 0x000fe40000004100 */
[----:B------:R-:W-:Y:S01]  /*81d0*/  FMUL.FTZ R24, R24, R3 ;  /* 0x0000000318187220 */ /* 0x000fe20000410000 */
[----:B------:R-:W-:-:S02]  /*81e0*/  HADD2.F32 R4, -RZ, R42.H1_H1 ;  /* 0x3000002aff047230 */ /* 0x000fc40000004100 */
[--C-:B------:R-:W-:Y:S02]  /*81f0*/  HADD2.F32 R14, -RZ, R7.reuse.H0_H0 ;  /* 0x20000007ff0e7230 */ /* 0x100fe40000004100 */
[C---:B------:R-:W-:Y:S01]  /*8200*/  FMUL.FTZ R6, R11.reuse, R8 ;  /* 0x000000080b067220 */ /* 0x040fe20000410000 */
[----:B------:R-:W-:Y:S02]  /*8210*/  HADD2.F32 R7, -RZ, R7.H1_H1 ;  /* 0x30000007ff077230 */ /* 0x000fe40000004100 */
[-C--:B------:R-:W-:Y:S01]  /*8220*/  FMUL.FTZ R13, R11, R4.reuse ;  /* 0x000000040b0d7220 */ /* 0x080fe20000410000 */
[C---:B------:R-:W-:Y:S01]  /*8230*/  FFMA.FTZ R3, R14.reuse, R3, -R9 ;  /* 0x000000030e037223 */ /* 0x040fe20000010809 */
[----:B------:R-:W-:Y:S01]  /*8240*/  FFMA.FTZ R11, R14, R5, R24 ;  /* 0x000000050e0b7223 */ /* 0x000fe20000010018 */
[C---:B------:R-:W-:Y:S01]  /*8250*/  FFMA.FTZ R14, R7.reuse, R4, -R6 ;  /* 0x00000004070e7223 */ /* 0x040fe20000010806 */
[----:B------:R-:W-:Y:S01]  /*8260*/  FFMA.FTZ R24, R7, R8, R13 ;  /* 0x0000000807187223 */ /* 0x000fe2000001000d */
[----:B------:R-:W-:-:S02]  /*8270*/  F2FP.F16.F32.PACK_AB R4, R29, R32 ;  /* 0x000000201d04723e */ /* 0x000fc400000000ff */
[----:B------:R-:W-:Y:S02]  /*8280*/  F2FP.F16.F32.PACK_AB R5, R30, R15 ;  /* 0x0000000f1e05723e */ /* 0x000fe400000000ff */
[----:B------:R-:W-:Y:S02]  /*8290*/  F2FP.F16.F32.PACK_AB R6, R10, R25 ;  /* 0x000000190a06723e */ /* 0x000fe400000000ff */
[----:B------:R-:W-:Y:S02]  /*82a0*/  F2FP.F16.F32.PACK_AB R7, R14, R3 ;  /* 0x000000030e07723e */ /* 0x000fe400000000ff */
[----:B------:R-:W-:Y:S02]  /*82b0*/  F2FP.F16.F32.PACK_AB R8, R31, R34 ;  /* 0x000000221f08723e */ /* 0x000fe400000000ff */
[----:B------:R-:W-:Y:S01]  /*82c0*/  F2FP.F16.F32.PACK_AB R9, R21, R20 ;  /* 0x000000141509723e */ /* 0x000fe200000000ff */
[----:B------:R1:W-:Y:S01]  /*82d0*/  STS.128 [R33+0x18400], R4 ;  /* 0x0184000421007388 */ /* 0x0003e20000000c00 */
[----:B------:R-:W-:-:S02]  /*82e0*/  F2FP.F16.F32.PACK_AB R10, R12, R27 ;  /* 0x0000001b0c0a723e */ /* 0x000fc400000000ff */
[----:B------:R-:W-:-:S05]  /*82f0*/  F2FP.F16.F32.PACK_AB R11, R24, R11 ;  /* 0x0000000b180b723e */ /* 0x000fca00000000ff */
[----:B------:R1:W-:Y:S02]  /*8300*/  STS.128 [R35+0x18400], R8 ;  /* 0x0184000823007388 */ /* 0x0003e40000000c00 */
.L_x_699:
[----:B------:R-:W-:Y:S05]  /*8310*/  BSYNC B1 ;  /* 0x0000000000017941 */ /* 0x000fea0003800000 */
.L_x_698:
[----:B------:R-:W-:Y:S05]  /*8320*/  @P0 BRA `(.L_x_690) ;  /* 0x0000000400440947 */ /* 0x000fea0003800000 */
[----:B------:R-:W2:Y:S01]  /*8330*/  LDL R45, [R1+0x64] ;  /* 0x00006400012d7983 */ /* 0x000ea20000100800 */
[----:B------:R-:W-:-:S04]  /*8340*/  SHF.R.U32.HI R3, RZ, 0x3, R205 ;  /* 0x00000003ff037819 */ /* 0x000fc800000116cd */
[----:B------:R-:W-:-:S05]  /*8350*/  LOP3.LUT R3, R3, R0, R205, 0x1e, !PT ;  /* 0x0000000003037212 */ /* 0x000fca00078e1ecd */
[----:B------:R-:W-:-:S04]  /*8360*/  IMAD.IADD R0, R208, 0x1, R3 ;  /* 0x00000001d0007824 */ /* 0x000fc800078e0203 */
[----:B------:R-:W-:-:S05]  /*8370*/  IMAD R0, R0, 0x2, R19 ;  /* 0x0000000200007824 */ /* 0x000fca00078e0213 */
[----:B-1----:R-:W1:Y:S01]  /*8380*/  LDS.128 R8, [R0+0x18400] ;  /* 0x0184000000087984 */ /* 0x002e620000000c00 */
[----:B------:R-:W-:Y:S02]  /*8390*/  HADD2.F32 R25, -RZ, R40.H0_H0 ;  /* 0x20000028ff197230 */ /* 0x000fe40000004100 */
[--C-:B------:R-:W-:Y:S02]  /*83a0*/  HADD2.F32 R27, -RZ, R38.reuse.H0_H0 ;  /* 0x20000026ff1b7230 */ /* 0x100fe40000004100 */
[----:B------:R-:W-:Y:S02]  /*83b0*/  HADD2.F32 R36, -RZ, R43.H0_H0 ;  /* 0x2000002bff247230 */ /* 0x000fe40000004100 */
[----:B------:R-:W-:Y:S02]  /*83c0*/  HADD2.F32 R32, -RZ, R41.H0_H0 ;  /* 0x20000029ff207230 */ /* 0x000fe40000004100 */
[----:B------:R-:W-:Y:S02]  /*83d0*/  HADD2.F32 R38, -RZ, R38.H1_H1 ;  /* 0x30000026ff267230 */ /* 0x000fe40000004100 */
[----:B------:R-:W-:-:S02]  /*83e0*/  HADD2.F32 R34, -RZ, R40.H1_H1 ;  /* 0x30000028ff227230 */ /* 0x000fc40000004100 */
[----:B------:R-:W-:Y:S02]  /*83f0*/  HADD2.F32 R33, -RZ, R43.H1_H1 ;  /* 0x3000002bff217230 */ /* 0x000fe40000004100 */
[----:B------:R-:W-:Y:S02]  /*8400*/  HADD2.F32 R29, -RZ, R41.H1_H1 ;  /* 0x30000029ff1d7230 */ /* 0x000fe40000004100 */
[----:B------:R-:W-:Y:S02]  /*8410*/  HADD2.F32 R35, -RZ, R37.H0_H0 ;  /* 0x20000025ff237230 */ /* 0x000fe40000004100 */
[----:B------:R-:W-:Y:S02]  /*8420*/  HADD2.F32 R31, -RZ, R39.H0_H0 ;  /* 0x20000027ff1f7230 */ /* 0x000fe40000004100 */
[--C-:B-1----:R-:W-:Y:S02]  /*8430*/  HADD2.F32 R15, -RZ, R8.reuse.H0_H0 ;  /* 0x20000008ff0f7230 */ /* 0x102fe40000004100 */
[----:B------:R-:W-:-:S03]  /*8440*/  HADD2.F32 R8, -RZ, R8.H1_H1 ;  /* 0x30000008ff087230 */ /* 0x000fc60000004100 */
[-C--:B------:R-:W-:Y:S01]  /*8450*/  FMUL.FTZ R26, R27, R15.reuse ;  /* 0x0000000f1b1a7220 */ /* 0x080fe20000410000 */
[----:B------:R-:W-:Y:S01]  /*8460*/  FMUL.FTZ R30, R25, R15 ;  /* 0x0000000f191e7220 */ /* 0x000fe20000410000 */
[--C-:B------:R-:W-:Y:S02]  /*8470*/  HADD2.F32 R20, -RZ, R9.reuse.H0_H0 ;  /* 0x20000009ff147230 */ /* 0x100fe40000004100 */
[----:B------:R-:W-:Y:S01]  /*8480*/  FMUL.FTZ R15, R36, R8 ;  /* 0x00000008240f7220 */ /* 0x000fe20000410000 */
[----:B------:R-:W-:Y:S02]  /*8490*/  HADD2.F32 R9, -RZ, R9.H1_H1 ;  /* 0x30000009ff097230 */ /* 0x000fe40000004100 */
[--C-:B------:R-:W-:Y:S02]  /*84a0*/  HADD2.F32 R21, -RZ, R10.reuse.H0_H0 ;  /* 0x2000000aff157230 */ /* 0x100fe40000004100 */
[----:B------:R-:W-:Y:S02]  /*84b0*/  HADD2.F32 R10, -RZ, R10.H1_H1 ;  /* 0x3000000aff0a7230 */ /* 0x000fe40000004100 */
[----:B0-----:R-:W-:-:S02]  /*84c0*/  HADD2.F32 R24, -RZ, R11.H0_H0 ;  /* 0x2000000bff187230 */ /* 0x001fc40000004100 */
[----:B------:R-:W-:Y:S01]  /*84d0*/  HADD2.F32 R11, -RZ, R11.H1_H1 ;  /* 0x3000000bff0b7230 */ /* 0x000fe20000004100 */
[----:B--2---:R-:W0:Y:S02]  /*84e0*/  LDS.128 R4, [R45+0x18400] ;  /* 0x018400002d047984 */ /* 0x004e240000000c00 */
[--C-:B0-----:R-:W-:Y:S02]  /*84f0*/  HADD2.F32 R3, -RZ, R4.reuse.H0_H0 ;  /* 0x20000004ff037230 */ /* 0x101fe40000004100 */
[----:B------:R-:W-:-:S03]  /*8500*/  HADD2.F32 R4, -RZ, R4.H1_H1 ;  /* 0x30000004ff047230 */ /* 0x000fc60000004100 */
[-C--:B------:R-:W-:Y:S01]  /*8510*/  FFMA.FTZ R26, R25, R3.reuse, -R26 ;  /* 0x00000003191a7223 */ /* 0x080fe2000001081a */
[----:B------:R-:W-:Y:S01]  /*8520*/  FFMA.FTZ R30, R27, R3, R30 ;  /* 0x000000031b1e7223 */ /* 0x000fe2000001001e */
[----:B------:R-:W-:Y:S01]  /*8530*/  FMUL.FTZ R3, R32, R8 ;  /* 0x0000000820037220 */ /* 0x000fe20000410000 */
[--C-:B------:R-:W-:Y:S02]  /*8540*/  HADD2.F32 R12, -RZ, R5.reuse.H0_H0 ;  /* 0x20000005ff0c7230 */ /* 0x100fe40000004100 */
[----:B------:R-:W-:Y:S01]  /*8550*/  FMUL.FTZ R25, R38, R20 ;  /* 0x0000001426197220 */ /* 0x000fe20000410000 */
[----:B------:R-:W-:Y:S02]  /*8560*/  HADD2.F32 R5, -RZ, R5.H1_H1 ;  /* 0x30000005ff057230 */ /* 0x000fe40000004100 */
[----:B------:R-:W-:Y:S01]  /*8570*/  FFMA.FTZ R15, R32, R4, -R15 ;  /* 0x00000004200f7223 */ /* 0x000fe2000001080f */
[----:B------:R-:W-:Y:S01]  /*8580*/  FMUL.FTZ R27, R34, R20 ;  /* 0x00000014221b7220 */ /* 0x000fe20000410000 */
[----:B------:R-:W-:Y:S01]  /*8590*/  FFMA.FTZ R3, R36, R4, R3 ;  /* 0x0000000424037223 */ /* 0x000fe20000010003 */
[-C--:B------:R-:W-:Y:S01]  /*85a0*/  FMUL.FTZ R4, R33, R9.reuse ;  /* 0x0000000921047220 */ /* 0x080fe20000410000 */
[----:B------:R-:W-:Y:S01]  /*85b0*/  FMUL.FTZ R8, R29, R9 ;  /* 0x000000091d087220 */ /* 0x000fe20000410000 */
[----:B------:R-:W-:-:S02]  /*85c0*/  HADD2.F32 R36, -RZ, R44.H0_H0 ;  /* 0x2000002cff247230 */ /* 0x000fc40000004100 */
[-C--:B------:R-:W-:Y:S01]  /*85d0*/  FFMA.FTZ R25, R34, R12.reuse, -R25 ;  /* 0x0000000c22197223 */ /* 0x080fe20000010819 */
[----:B------:R-:W-:Y:S02]  /*85e0*/  HADD2.F32 R13, -RZ, R6.H0_H0 ;  /* 0x20000006ff0d7230 */ /* 0x000fe40000004100 */
[----:B------:R-:W-:Y:S01]  /*85f0*/  FFMA.FTZ R27, R38, R12, R27 ;  /* 0x0000000c261b7223 */ /* 0x000fe2000001001b */
[----:B------:R-:W-:Y:S02]  /*8600*/  HADD2.F32 R34, -RZ, R42.H0_H0 ;  /* 0x2000002aff227230 */ /* 0x000fe40000004100 */
[-C--:B------:R-:W-:Y:S01]  /*8610*/  FFMA.FTZ R12, R29, R5.reuse, -R4 ;  /* 0x000000051d0c7223 */ /* 0x080fe20000010804 */
[----:B------:R-:W-:Y:S02]  /*8620*/  HADD2.F32 R6, -RZ, R6.H1_H1 ;  /* 0x30000006ff067230 */ /* 0x000fe40000004100 */
[----:B------:R-:W-:Y:S01]  /*8630*/  FFMA.FTZ R20, R33, R5, R8 ;  /* 0x0000000521147223 */ /* 0x000fe20000010008 */
[-C--:B------:R-:W-:Y:S01]  /*8640*/  FMUL.FTZ R4, R35, R21.reuse ;  /* 0x0000001523047220 */ /* 0x080fe20000410000 */
[-C--:B------:R-:W-:Y:S01]  /*8650*/  FMUL.FTZ R5, R36, R10.reuse ;  /* 0x0000000a24057220 */ /* 0x080fe20000410000 */
[C---:B------:R-:W-:Y:S01]  /*8660*/  FMUL.FTZ R32, R31.reuse, R21 ;  /* 0x000000151f207220 */ /* 0x040fe20000410000 */
[C---:B------:R-:W-:Y:S01]  /*8670*/  FMUL.FTZ R9, R34.reuse, R10 ;  /* 0x0000000a22097220 */ /* 0x040fe20000410000 */
[----:B------:R-:W-:Y:S01]  /*8680*/  FFMA.FTZ R21, R31, R13, -R4 ;  /* 0x0000000d1f157223 */ /* 0x000fe20000010804 */
[----:B------:R-:W-:Y:S01]  /*8690*/  FFMA.FTZ R10, R34, R6, -R5 ;  /* 0x00000006220a7223 */ /* 0x000fe20000010805 */
[----:B------:R-:W-:-:S02]  /*86a0*/  HADD2.F32 R34, -RZ, R37.H1_H1 ;  /* 0x30000025ff227230 */ /* 0x000fc40000004100 */
[----:B------:R-:W-:Y:S02]  /*86b0*/  HADD2.F32 R31, -RZ, R44.H1_H1 ;  /* 0x3000002cff1f7230 */ /* 0x000fe40000004100 */
[----:B------:R-:W-:Y:S02]  /*86c0*/  HADD2.F32 R8, -RZ, R39.H1_H1 ;  /* 0x30000027ff087230 */ /* 0x000fe40000004100 */
[----:B------:R-:W-:Y:S02]  /*86d0*/  HADD2.F32 R29, -RZ, R42.H1_H1 ;  /* 0x3000002aff1d7230 */ /* 0x000fe40000004100 */
[----:B------:R-:W-:Y:S01]  /*86e0*/  FFMA.FTZ R32, R35, R13, R32 ;  /* 0x0000000d23207223 */ /* 0x000fe20000010020 */
[--C-:B------:R-:W-:Y:S02]  /*86f0*/  HADD2.F32 R14, -RZ, R7.reuse.H0_H0 ;  /* 0x20000007ff0e7230 */ /* 0x100fe40000004100 */
[----:B------:R-:W-:Y:S01]  /*8700*/  FFMA.FTZ R13, R36, R6, R9 ;  /* 0x00000006240d7223 */ /* 0x000fe20000010009 */
[----:B------:R-:W-:-:S02]  /*8710*/  HADD2.F32 R7, -RZ, R7.H1_H1 ;  /* 0x30000007ff077230 */ /* 0x000fc40000004100 */
[-C--:B------:R-:W-:Y:S01]  /*8720*/  FMUL.FTZ R5, R34, R24.reuse ;  /* 0x0000001822057220 */ /* 0x080fe20000410000 */
[-C--:B------:R-:W-:Y:S01]  /*8730*/  FMUL.FTZ R4, R31, R11.reuse ;  /* 0x0000000b1f047220 */ /* 0x080fe20000410000 */
[C---:B------:R-:W-:Y:S01]  /*8740*/  FMUL.FTZ R9, R8.reuse, R24 ;  /* 0x0000001808097220 */ /* 0x040fe20000410000 */
[C---:B------:R-:W-:Y:S01]  /*8750*/  FMUL.FTZ R6, R29.reuse, R11 ;  /* 0x0000000b1d067220 */ /* 0x040fe20000410000 */
[-C--:B------:R-:W-:Y:S01]  /*8760*/  FFMA.FTZ R11, R8, R14.reuse, -R5 ;  /* 0x0000000e080b7223 */ /* 0x080fe20000010805 */
[-C--:B------:R-:W-:Y:S01]  /*8770*/  FFMA.FTZ R24, R29, R7.reuse, -R4 ;  /* 0x000000071d187223 */ /* 0x080fe20000010804 */
[----:B------:R-:W-:Y:S01]  /*8780*/  FFMA.FTZ R14, R34, R14, R9 ;  /* 0x0000000e220e7223 */ /* 0x000fe20000010009 */
[----:B------:R-:W-:Y:S01]  /*8790*/  FFMA.FTZ R29, R31, R7, R6 ;  /* 0x000000071f1d7223 */ /* 0x000fe20000010006 */
[----:B------:R-:W-:Y:S02]  /*87a0*/  F2FP.F16.F32.PACK_AB R4, R15, R26 ;  /* 0x0000001a0f04723e */ /* 0x000fe400000000ff */
[----:B------:R-:W-:-:S02]  /*87b0*/  F2FP.F16.F32.PACK_AB R5, R12, R25 ;  /* 0x000000190c05723e */ /* 0x000fc400000000ff */
[----:B------:R-:W-:Y:S02]  /*87c0*/  F2FP.F16.F32.PACK_AB R6, R10, R21 ;  /* 0x000000150a06723e */ /* 0x000fe400000000ff */
[----:B------:R-:W-:Y:S02]  /*87d0*/  F2FP.F16.F32.PACK_AB R7, R24, R11 ;  /* 0x0000000b1807723e */ /* 0x000fe400000000ff */
[----:B------:R-:W-:Y:S02]  /*87e0*/  F2FP.F16.F32.PACK_AB R8, R3, R30 ;  /* 0x0000001e0308723e */ /* 0x000fe400000000ff */
[----:B------:R-:W-:Y:S02]  /*87f0*/  F2FP.F16.F32.PACK_AB R9, R20, R27 ;  /* 0x0000001b1409723e */ /* 0x000fe400000000ff */
[----:B------:R-:W-:Y:S02]  /*8800*/  F2FP.F16.F32.PACK_AB R10, R13, R32 ;  /* 0x000000200d0a723e */ /* 0x000fe400000000ff */
[----:B------:R-:W-:Y:S01]  /*8810*/  F2FP.F16.F32.PACK_AB R11, R29, R14 ;  /* 0x0000000e1d0b723e */ /* 0x000fe200000000ff */
[----:B------:R2:W-:Y:S04]  /*8820*/  STS.128 [R45+0x18400], R4 ;  /* 0x018400042d007388 */ /* 0x0005e80000000c00 */
[----:B------:R2:W-:Y:S02]  /*8830*/  STS.128 [R0+0x18400], R8 ;  /* 0x0184000800007388 */ /* 0x0005e40000000c00 */
.L_x_690:
[----:B------:R-:W-:Y:S05]  /*8840*/  BSYNC B0 ;  /* 0x0000000000007941 */ /* 0x000fea0003800000 */
.L_x_679:
[----:B------:R-:W-:Y:S01]  /*8850*/  @!PT LDS RZ, [RZ] ;  /* 0x00000000fffff984 */ /* 0x000fe20000000800 */
[----:B------:R-:W-:Y:S01]  /*8860*/  @!PT LDS RZ, [RZ] ;  /* 0x00000000fffff984 */ /* 0x000fe20000000800 */
[----:B------:R-:W-:Y:S01]  /*8870*/  @!PT LDS RZ, [RZ] ;  /* 0x00000000fffff984 */ /* 0x000fe20000000800 */
[----:B------:R-:W-:Y:S01]  /*8880*/  @!PT LDS RZ, [RZ] ;  /* 0x00000000fffff984 */ /* 0x000fe20000000800 */
[----:B------:R4:W-:Y:S06]  /*8890*/  MEMBAR.ALL.CTA ;  /* 0x0000000000007992 */ /* 0x0009ec0000008000 */
[----:B----4-:R-:W4:Y:S01]  /*88a0*/  FENCE.VIEW.ASYNC.S ;  /* 0x00000000000073c6 */ /* 0x010f220000000000 */
[----:B------:R-:W-:Y:S05]  /*88b0*/  WARPSYNC.ALL ;  /* 0x0000000000007948 */ /* 0x000fea0003800000 */
[----:B----4-:R-:W-:Y:S06]  /*88c0*/  BAR.SYNC.DEFER_BLOCKING 0xd, 0x100 ;  /* 0x0344000000007b1d */ /* 0x010fec0000010000 */
.L_x_676:
[----:B-123--:R-:W1:Y:S01]  /*88d0*/  S2R R0, SR_TID.X ;  /* 0x0000000000007919 */ /* 0x00ee620000002100 */
[----:B------:R-:W-:Y:S05]  /*88e0*/  WARPSYNC.ALL ;  /* 0x0000000000007948 */ /* 0x000fea0003800000 */
[----:B-1----:R-:W-:-:S04]  /*88f0*/  SHF.R.U32.HI R0, RZ, 0x7, R0 ;  /* 0x00000007ff007819 */ /* 0x002fc80000011600 */
[----:B------:R-:W-:Y:S01]  /*8900*/  IADD3 R20, R0, 0x8, RZ ;  /* 0x0000000800147810 */ /* 0x000fe20007ffe0ff */
[----:B------:R-:W-:-:S04]  /*8910*/  IMAD.U32 R0, RZ, RZ, UR44 ;  /* 0x0000002cff007e24 */ /* 0x000fc8000f8e00ff */
[----:B------:R1:W-:Y:S01]  /*8920*/  BAR.SYNC.DEFER_BLOCKING R20, 0x100 ;  /* 0x000400140000751d */ /* 0x0003e20000010000 */
[----:B------:R-:W-:-:S13]  /*8930*/  ISETP.NE.AND P0, PT, R0, 0x3, PT ;  /* 0x000000030000780c */ /* 0x000fda0003f05270 */
[----:B-1----:R-:W-:Y:S05]  /*8940*/  @!P0 BRA `(.L_x_700) ;  /* 0x0000000000048947 */ /* 0x002fea0003800000 */
[----:B------:R-:W-:Y:S01]  /*8950*/  BPT.TRAP 0x1 ;  /* 0x000000040000795c */ /* 0x000fe20000300000 */
.L_x_700:
[----:B0-----:R-:W-:Y:S01]  /*8960*/  IMAD R13, R200, 0x8, R19 ;  /* 0x00000008c80d7824 */ /* 0x001fe200078e0213 */
[----:B------:R-:W-:-:S04]  /*8970*/  SHF.L.U32 R72, R204, 0x1f, RZ ;  /* 0x0000001fcc487819 */ /* 0x000fc800000006ff */
[----:B------:R0:W1:Y:S01]  /*8980*/  SYNCS.PHASECHK.TRANS64.TRYWAIT P1, [R13+URZ+0x22830], R72 ;  /* 0x022830480d0075a7 */ /* 0x000062000802017f */
[----:B------:R-:W-:Y:S05]  /*8990*/  @!P0 BRA `(.L_x_701) ;  /* 0x0000000000048947 */ /* 0x000fea0003800000 */
[----:B------:R-:W-:Y:S01]  /*89a0*/  BPT.TRAP 0x1 ;  /* 0x000000040000795c */ /* 0x000fe20000300000 */
.L_x_701:
[----:B------:R-:W-:Y:S01]  /*89b0*/  VIADD R0, R19, 0x1c400 ;  /* 0x0001c40013007836 */ /* 0x000fe20000000000 */
[----:B------:R-:W-:Y:S01]  /*89c0*/  LOP3.LUT R4, R28, 0x10000, RZ, 0xfc, !PT ;  /* 0x000100001c047812 */ /* 0x000fe200078efcff */
[----:B------:R-:W-:-:S03]  /*89d0*/  IMAD.MOV.U32 R5, RZ, RZ, 0x40000040 ;  /* 0x40000040ff057424 */ /* 0x000fc600078e00ff */
[----:B------:R-:W-:-:S04]  /*89e0*/  SHF.R.U32.HI R0, RZ, 0x4, R0 ;  /* 0x00000004ff007819 */ /* 0x000fc80000011600 */
[----:B------:R-:W-:-:S04]  /*89f0*/  LOP3.LUT R0, R0, 0x3fff, RZ, 0xc0, !PT ;  /* 0x00003fff00007812 */ /* 0x000fc800078ec0ff */
[----:B------:R-:W-:Y:S01]  /*8a00*/  LOP3.LUT R0, R0, 0x10000, RZ, 0xfc, !PT ;  /* 0x0001000000007812 */ /* 0x000fe200078efcff */
[----:B-1----:R-:W-:Y:S06]  /*8a10*/  @P1 BRA `(.L_x_702) ;  /* 0x0000000000081947 */ /* 0x002fec0003800000 */
[----:B------:R-:W1:Y:S02]  /*8a20*/  SYNCS.PHASECHK.TRANS64.TRYWAIT P1, [R13+URZ+0x22830], R72 ;  /* 0x022830480d0075a7 */ /* 0x000e64000802017f */
[----:B-1----:R-:W-:Y:S05]  /*8a30*/  @!P1 BRA `(.L_x_703) ;  /* 0x0000012000209947 */ /* 0x002fea0003800000 */
.L_x_702:
[----:B------:R-:W-:Y:S01]  /*8a40*/  IMAD R14, R200, 0x300, R0 ;  /* 0x00000300c80e7824 */ /* 0x000fe200078e0200 */
[----:B------:R-:W-:Y:S05]  /*8a50*/  WARPSYNC.ALL ;  /* 0x0000000000007948 */ /* 0x000fea0003800000 */
[----:B------:R-:W-:Y:S01]  /*8a60*/  IMAD.MOV.U32 R15, RZ, RZ, 0x40000040 ;  /* 0x40000040ff0f7424 */ /* 0x000fe200078e00ff */
[C---:B------:R-:W-:Y:S01]  /*8a70*/  R2UR UR4, R4.reuse ;  /* 0x00000000040472ca */ /* 0x040fe200000e0000 */
[----:B------:R-:W-:Y:S01]  /*8a80*/  WARPGROUP.ARRIVE ;  /* 0x00000000000079c5 */ /* 0x000fe20000000000 */
[----:B------:R-:W-:Y:S01]  /*8a90*/  R2UR UR5, R5 ;  /* 0x00000000050572ca */ /* 0x000fe200000e0000 */
[----:B------:R-:W-:Y:S01]  /*8aa0*/  VIADD R10, R4, 0x2 ;  /* 0x00000002040a7836 */ /* 0x000fe20000000000 */
[C---:B------:R-:W-:Y:S01]  /*8ab0*/  R2UR UR6, R14.reuse ;  /* 0x000000000e0672ca */ /* 0x040fe200000e0000 */
[----:B------:R-:W-:Y:S01]  /*8ac0*/  VIADD R6, R14, 0x2 ;  /* 0x000000020e067836 */ /* 0x000fe20000000000 */
[----:B------:R-:W-:Y:S01]  /*8ad0*/  R2UR UR7, R15 ;  /* 0x000000000f0772ca */ /* 0x000fe200000e0000 */
[----:B------:R-:W-:Y:S01]  /*8ae0*/  IMAD.MOV.U32 R11, RZ, RZ, 0x40000040 ;  /* 0x40000040ff0b7424 */ /* 0x000fe200078e00ff */
[----:B------:R-:W2:Y:S01]  /*8af0*/  S2R R73, SR_TID.X ;  /* 0x0000000000497919 */ /* 0x000ea20000002100 */
[----:B------:R-:W-:-:S02]  /*8b00*/  IMAD.MOV.U32 R7, RZ, RZ, 0x40000040 ;  /* 0x40000040ff077424 */ /* 0x000fc400078e00ff */
[----:B------:R-:W-:Y:S02]  /*8b10*/  VIADD R8, R4, 0x4 ;  /* 0x0000000404087836 */ /* 0x000fe40000000000 */
[----:B------:R-:W-:Y:S02]  /*8b20*/  IMAD.MOV.U32 R9, RZ, RZ, 0x40000040 ;  /* 0x40000040ff097424 */ /* 0x000fe400078e00ff */
[----:B------:R-:W-:Y:S02]  /*8b30*/  IMAD.MOV.U32 R15, RZ, RZ, 0x40000040 ;  /* 0x40000040ff0f7424 */ /* 0x000fe400078e00ff */
[----:B------:R-:W-:Y:S02]  /*8b40*/  IMAD R21, R178, -0x60, R152 ;  /* 0xffffffa0b2157824 */ /* 0x000fe400078e0298 */
[----:B------:R-:W-:Y:S01]  /*8b50*/  HGMMA.64x96x16.F32 R24, gdesc[UR4], RZ, !UPT, gsb0 ;  /* 0x01600000041879f0 */ /* 0x000fe2000c0008ff */
[----:B------:R-:W-:Y:S02]  /*8b60*/  R2UR UR4, R10 ;  /* 0x000000000a0472ca */ /* 0x000fe400000e0000 */
[----:B------:R-:W-:-:S02]  /*8b70*/  R2UR UR5, R11 ;  /* 0x000000000b0572ca */ /* 0x000fc400000e0000 */
[----:B------:R-:W-:Y:S01]  /*8b80*/  R2UR UR6, R6 ;  /* 0x00000000060672ca */ /* 0x000fe200000e0000 */
[----:B------:R-:W-:Y:S01]  /*8b90*/  VIADD R6, R14, 0x4 ;  /* 0x000000040e067836 */ /* 0x000fe20000000000 */
[----:B------:R-:W-:Y:S01]  /*8ba0*/  R2UR UR7, R7 ;  /* 0x00000000070772ca */ /* 0x000fe200000e0000 */
[----:B------:R-:W-:Y:S01]  /*8bb0*/  IMAD.MOV.U32 R7, RZ, RZ, 0x40000040 ;  /* 0x40000040ff077424 */ /* 0x000fe200078e00ff */
[----:B------:R-:W-:Y:S01]  /*8bc0*/  IADD3 R21, -R224, 0x60, R21 ;  /* 0x00000060e0157810 */ /* 0x000fe20007ffe115 */
[----:B------:R-:W-:-:S03]  /*8bd0*/  VIADD R14, R14, 0x6 ;  /* 0x000000060e0e7836 */ /* 0x000fc60000000000 */
[C---:B------:R-:W-:Y:S02]  /*8be0*/  ISETP.GT.AND P2, PT, R21.reuse, RZ, PT ;  /* 0x000000ff1500720c */ /* 0x040fe40003f44270 */
        /* <DEDUP_REMOVED lines=8> */
[----:B------:R-:W-:Y:S02]  /*8c70*/  R2UR UR4, R8 ;  /* 0x00000000080472ca */ /* 0x000fe400000e0000 */
[----:B------:R-:W-:Y:S02]  /*8c80*/  R2UR UR5, R9 ;  /* 0x00000000090572ca */ /* 0x000fe400000e0000 */
[----:B------:R-:W-:Y:S01]  /*8c90*/  R2UR UR6, R6 ;  /* 0x00000000060672ca */ /* 0x000fe200000e0000 */
[----:B------:R-:W-:Y:S01]  /*8ca0*/  VIADD R6, R4, 0x6 ;  /* 0x0000000604067836 */ /* 0x000fe20000000000 */
[----:B------:R-:W-:Y:S01]  /*8cb0*/  R2UR UR7, R7 ;  /* 0x00000000070772ca */ /* 0x000fe200000e0000 */
[----:B------:R-:W-:Y:S01]  /*8cc0*/  IMAD.MOV.U32 R7, RZ, RZ, 0x40000040 ;  /* 0x40000040ff077424 */ /* 0x000fe200078e00ff */
[----:B------:R-:W-:Y:S02]  /*8cd0*/  WARPGROUP.DEPBAR.LE gsb0, 0x0 ;  /* 0x00008000000079c5 */ /* 0x000fe40000010000 */
[----:B------:R-:W-:-:S09]  /*8ce0*/  WARPGROUP.ARRIVE ;  /* 0x00000000000079c5 */ /* 0x000fd20000000000 */
[----:B------:R-:W-:Y:S01]  /*8cf0*/  HGMMA.64x96x16.F32 R24, gdesc[UR4], R24, gsb0 ;  /* 0x01600000041879f0 */ /* 0x000fe20008000818 */
[----:B------:R-:W-:Y:S02]  /*8d00*/  R2UR UR4, R6 ;  /* 0x00000000060472ca */ /* 0x000fe400000e0000 */
[----:B------:R-:W-:Y:S02]  /*8d10*/  R2UR UR5, R7 ;  /* 0x00000000070572ca */ /* 0x000fe400000e0000 */
[----:B------:R-:W-:Y:S02]  /*8d20*/  R2UR UR6, R14 ;  /* 0x000000000e0672ca */ /* 0x000fe400000e0000 */
[----:B------:R-:W-:Y:S01]  /*8d30*/  R2UR UR7, R15 ;  /* 0x000000000f0772ca */ /* 0x000fe200000e0000 */
[----:B------:R-:W-:Y:S02]  /*8d40*/  WARPGROUP.DEPBAR.LE gsb0, 0x0 ;  /* 0x00008000000079c5 */ /* 0x000fe40000010000 */
[----:B------:R-:W-:-:S10]  /*8d50*/  WARPGROUP.ARRIVE ;  /* 0x00000000000079c5 */ /* 0x000fd40000000000 */
[----:B------:R-:W-:Y:S01]  /*8d60*/  HGMMA.64x96x16.F32 R24, gdesc[UR4], R24, gsb0 ;  /* 0x01600000041879f0 */ /* 0x000fe20008000818 */
[----:B------:R-:W-:Y:S01]  /*8d70*/  ULDC UR4, c[0x0][0x9d8] ;  /* 0x0002760000047ab9 */ /* 0x000fe20000000800 */
[----:B------:R-:W-:Y:S01]  /*8d80*/  ULDC UR5, c[0x0][0x988] ;  /* 0x0002620000057ab9 */ /* 0x000fe20000000800 */
[----:B------:R-:W-:Y:S02]  /*8d90*/  WARPGROUP.DEPBAR.LE gsb0, 0x0 ;  /* 0x00008000000079c5 */ /* 0x000fe40000010000 */
        /* <DEDUP_REMOVED lines=22> */
[----:B--2---:R-:W-:Y:S01]  /*8f00*/  FSEL R15, R15, -INF , P3 ;  /* 0xff8000000f0f7808 */ /* 0x004fe20001800000 */
        /* <DEDUP_REMOVED lines=31> */
[----:B--2---:R-:W-:-:S07]  /*9100*/  FSEL R12, R12, -INF , P2 ;  /* 0xff8000000c0c7808 */ /* 0x004fce0001000000 */
[----:B------:R-:W2:Y:S08]  /*9110*/  MUFU.TANH R3, R27 ;  /* 0x0000001b00037308 */ /* 0x000eb00000002400 */
[----:B------:R-:W4:Y:S01]  /*9120*/  MUFU.TANH R30, R38 ;  /* 0x00000026001e7308 */ /* 0x000f220000002400 */
[----:B---3--:R-:W-:-:S07]  /*9130*/  FSEL R14, R14, -INF , P4 ;  /* 0xff8000000e0e7808 */ /* 0x008fce0002000000 */
[----:B------:R-:W3:Y:S01]  /*9140*/  MUFU.TANH R33, R33 ;  /* 0x0000002100217308 */ /* 0x000ee20000002400 */
[----:B--2---:R-:W-:Y:S02]  /*9150*/  FSEL R3, R3, -INF , P3 ;  /* 0xff80000003037808 */ /* 0x004fe40001800000 */
[----:B------:R-:W-:-:S05]  /*9160*/  ISETP.GT.AND P3, PT, R21, 0x18, PT ;  /* 0x000000181500780c */ /* 0x000fca0003f64270 */
[----:B------:R2:W-:Y:S01]  /*9170*/  MUFU.TANH R38, R46 ;  /* 0x0000002e00267308 */ /* 0x0005e20000002400 */
[----:B----4-:R-:W-:-:S07]  /*9180*/  FSEL R30, R30, -INF , P3 ;  /* 0xff8000001e1e7808 */ /* 0x010fce0001800000 */
[----:B------:R-:W4:Y:S01]  /*9190*/  MUFU.TANH R26, R34 ;  /* 0x00000022001a7308 */ /* 0x000f220000002400 */
[----:B--2---:R-:W-:Y:S02]  /*91a0*/  FSEL R46, R24, -INF , P2 ;  /* 0xff800000182e7808 */ /* 0x004fe40001000000 */
[----:B------:R-:W-:-:S04]  /*91b0*/  ISETP.GT.AND P2, PT, R21, 0x11, PT ;  /* 0x000000111500780c */ /* 0x000fc80003f44270 */
[----:B---3--:R-:W-:Y:S01]  /*91c0*/  FSEL R74, R33, -INF , P2 ;  /* 0xff800000214a7808 */ /* 0x008fe20001000000 */
[----:B------:R-:W-:Y:S08]  /*91d0*/  MUFU.TANH R34, R42 ;  /* 0x0000002a00227308 */ /* 0x000ff00000002400 */
[----:B------:R2:W-:Y:S01]  /*91e0*/  MUFU.TANH R25, R54 ;  /* 0x0000003600197308 */ /* 0x0005e20000002400 */
[----:B----4-:R-:W-:-:S07]  /*91f0*/  FSEL R26, R26, -INF , P1 ;  /* 0xff8000001a1a7808 */ /* 0x010fce0000800000 */
[----:B------:R-:W3:Y:S01]  /*9200*/  MUFU.TANH R36, R36 ;  /* 0x0000002400247308 */ /* 0x000ee20000002400 */
[----:B--2---:R-:W-:Y:S02]  /*9210*/  FSEL R54, R29, -INF , P5 ;  /* 0xff8000001d367808 */ /* 0x004fe40002800000 */
[----:B------:R-:W-:-:S05]  /*9220*/  FMNMX.FTZ R29, R46, R15, !PT ;  /* 0x0000000f2e1d7209 */ /* 0x000fca0007810000 */
[----:B------:R2:W-:Y:S08]  /*9230*/  MUFU.TANH R42, R50 ;  /* 0x00000032002a7308 */ /* 0x0005f00000002400 */
[----:B------:R-:W4:Y:S01]  /*9240*/  MUFU.TANH R31, R31 ;  /* 0x0000001f001f7308 */ /* 0x000f220000002400 */
[----:B--2---:R-:W-:Y:S02]  /*9250*/  FSEL R50, R28, -INF , P4 ;  /* 0xff8000001c327808 */ /* 0x004fe40002000000 */
[----:B------:R-:W-:-:S02]  /*9260*/  ISETP.GT.AND P4, PT, R21, 0x19, PT ;  /* 0x000000191500780c */ /* 0x000fc40003f84270 */
[----:B------:R-:W-:Y:S02]  /*9270*/  FMNMX.FTZ R29, R50, R29, !PT ;  /* 0x0000001d321d7209 */ /* 0x000fe40007810000 */
[----:B---3--:R-:W-:Y:S01]  /*9280*/  FSEL R76, R36, -INF , P3 ;  /* 0xff800000244c7808 */ /* 0x008fe20001800000 */
[----:B------:R-:W2:Y:S01]  /*9290*/  MUFU.TANH R37, R37 ;  /* 0x0000002500257308 */ /* 0x000ea20000002400 */
[----:B------:R-:W-:Y:S02]  /*92a0*/  FMNMX.FTZ R29, R54, R29, !PT ;  /* 0x0000001d361d7209 */ /* 0x000fe40007810000 */
[----:B------:R-:W-:-:S05]  /*92b0*/  ISETP.GT.AND P3, PT, R21, 0x29, PT ;  /* 0x000000291500780c */ /* 0x000fca0003f64270 */
[----:B------:R-:W3:Y:S01]  /*92c0*/  MUFU.TANH R40, R40 ;  /* 0x0000002800287308 */ /* 0x000ee20000002400 */
[----:B----4-:R-:W-:Y:S02]  /*92d0*/  FSEL R24, R31, -INF , P5 ;  /* 0xff8000001f187808 */ /* 0x010fe40002800000 */
[----:B------:R-:W-:-:S04]  /*92e0*/  ISETP.GT.AND P5, PT, R21, 0x20, PT ;  /* 0x000000201500780c */ /* 0x000fc80003fa4270 */
[----:B------:R-:W-:Y:S01]  /*92f0*/  FSEL R34, R34, -INF , P5 ;  /* 0xff80000022227808 */ /* 0x000fe20002800000 */
[----:B------:R4:W-:Y:S01]  /*9300*/  MUFU.TANH R27, R58 ;  /* 0x0000003a001b7308 */ /* 0x0009e20000002400 */
[----:B--2---:R-:W-:-:S07]  /*9310*/  FSEL R78, R37, -INF , P4 ;  /* 0xff800000254e7808 */ /* 0x004fce0002000000 */
[----:B------:R-:W2:Y:S01]  /*9320*/  MUFU.TANH R35, R35 ;  /* 0x0000002300237308 */ /* 0x000ea20000002400 */
[----:B----4-:R-:W-:Y:S02]  /*9330*/  FSEL R58, R32, -INF , P1 ;  /* 0xff800000203a7808 */ /* 0x010fe40000800000 */
[C---:B------:R-:W-:Y:S02]  /*9340*/  ISETP.GT.AND P1, PT, R21.reuse, 0x21, PT ;  /* 0x000000211500780c */ /* 0x040fe40003f24270 */
[----:B------:R-:W-:Y:S02]  /*9350*/  FMNMX.FTZ R29, R58, R29, !PT ;  /* 0x0000001d3a1d7209 */ /* 0x000fe40007810000 */
[----:B---3--:R-:W-:Y:S01]  /*9360*/  FSEL R80, R40, -INF , P5 ;  /* 0xff80000028507808 */ /* 0x008fe20002800000 */
[----:B------:R-:W3:Y:S01]  /*9370*/  MUFU.TANH R41, R41 ;  /* 0x0000002900297308 */ /* 0x000ee20000002400 */
[----:B------:R-:W-:Y:S02]  /*9380*/  FMNMX.FTZ R29, R74, R29, !PT ;  /* 0x0000001d4a1d7209 */ /* 0x000fe40007810000 */
[----:B------:R-:W-:-:S02]  /*9390*/  ISETP.GT.AND P5, PT, R21, 0x31, PT ;  /* 0x000000311500780c */ /* 0x000fc40003fa4270 */
[----:B------:R-:W-:-:S03]  /*93a0*/  FMNMX.FTZ R29, R76, R29, !PT ;  /* 0x0000001d4c1d7209 */ /* 0x000fc60007810000 */
[----:B------:R-:W4:Y:S01]  /*93b0*/  MUFU.TANH R44, R44 ;  /* 0x0000002c002c7308 */ /* 0x000f220000002400 */
[----:B------:R-:W-:Y:S02]  /*93c0*/  FMNMX.FTZ R29, R78, R29, !PT ;  /* 0x0000001d4e1d7209 */ /* 0x000fe40007810000 */
[----:B--2---:R-:W-:Y:S02]  /*93d0*/  FSEL R28, R35, -INF , P2 ;  /* 0xff800000231c7808 */ /* 0x004fe40001000000 */
[----:B------:R-:W-:Y:S02]  /*93e0*/  ISETP.GT.AND P2, PT, R21, 0x28, PT ;  /* 0x000000281500780c */ /* 0x000fe40003f44270 */
[----:B------:R-:W-:Y:S01]  /*93f0*/  FMNMX.FTZ R29, R80, R29, !PT ;  /* 0x0000001d501d7209 */ /* 0x000fe20007810000 */
[----:B------:R-:W2:Y:S01]  /*9400*/  MUFU.TANH R39, R39 ;  /* 0x0000002700277308 */ /* 0x000ea20000002400 */
[----:B---3--:R-:W-:Y:S02]  /*9410*/  FSEL R82, R41, -INF , P1 ;  /* 0xff80000029527808 */ /* 0x008fe40000800000 */
[----:B------:R-:W-:-:S02]  /*9420*/  FSEL R38, R38, -INF , P2 ;  /* 0xff80000026267808 */ /* 0x000fc40001000000 */
[----:B------:R-:W-:-:S03]  /*9430*/  FMNMX.FTZ R29, R82, R29, !PT ;  /* 0x0000001d521d7209 */ /* 0x000fc60007810000 */
[----:B------:R-:W3:Y:S01]  /*9440*/  MUFU.TANH R45, R45 ;  /* 0x0000002d002d7308 */ /* 0x000ee20000002400 */
[----:B----4-:R-:W-:Y:S02]  /*9450*/  FSEL R84, R44, -INF , P2 ;  /* 0xff8000002c547808 */ /* 0x010fe40001000000 */
[----:B------:R-:W-:Y:S02]  /*9460*/  ISETP.GT.AND P2, PT, R21, 0x39, PT ;  /* 0x000000391500780c */ /* 0x000fe40003f44270 */
[----:B------:R-:W-:Y:S01]  /*9470*/  FMNMX.FTZ R31, R84, R29, !PT ;  /* 0x0000001d541f7209 */ /* 0x000fe20007810000 */
[----:B------:R-:W-:Y:S02]  /*9480*/  FMUL.FTZ R29, R64, UR4 ;  /* 0x00000004401d7c20 */ /* 0x000fe40008410000 */
[----:B------:R-:W4:Y:S01]  /*9490*/  MUFU.TANH R48, R48 ;  /* 0x0000003000307308 */ /* 0x000f220000002400 */
[----:B--2---:R-:W-:Y:S02]  /*94a0*/  FSEL R32, R39, -INF , P4 ;  /* 0xff80000027207808 */ /* 0x004fe40002000000 */
[----:B------:R-:W-:-:S04]  /*94b0*/  ISETP.GT.AND P4, PT, R21, 0x30, PT ;  /* 0x000000301500780c */ /* 0x000fc80003f84270 */
[----:B------:R-:W-:Y:S01]  /*94c0*/  FSEL R42, R42, -INF , P4 ;  /* 0xff8000002a2a7808 */ /* 0x000fe20002000000 */
[----:B------:R-:W2:Y:S01]  /*94d0*/  MUFU.TANH R43, R43 ;  /* 0x0000002b002b7308 */ /* 0x000ea20000002400 */
[----:B---3--:R-:W-:-:S04]  /*94e0*/  FSEL R86, R45, -INF , P3 ;  /* 0xff8000002d567808 */ /* 0x008fc80001800000 */
[----:B------:R-:W-:-:S03]  /*94f0*/  FMNMX.FTZ R31, R86, R31, !PT ;  /* 0x0000001f561f7209 */ /* 0x000fc60007810000 */
[----:B------:R-:W3:Y:S01]  /*9500*/  MUFU.TANH R49, R49 ;  /* 0x0000003100317308 */ /* 0x000ee20000002400 */
[----:B----4-:R-:W-:Y:S02]  /*9510*/  FSEL R64, R48, -INF , P4 ;  /* 0xff80000030407808 */ /* 0x010fe40002000000 */
[----:B------:R-:W-:Y:S02]  /*9520*/  ISETP.GT.AND P4, PT, R21, 0x41, PT ;  /* 0x000000411500780c */ /* 0x000fe40003f84270 */
[----:B------:R-:W-:-:S03]  /*9530*/  FMNMX.FTZ R31, R64, R31, !PT ;  /* 0x0000001f401f7209 */ /* 0x000fc60007810000 */
        /* <DEDUP_REMOVED lines=14> */
[----:B------:R-:W-:-:S05]  /*9620*/  ISETP.GT.AND P3, PT, R21, 0x40, PT ;  /* 0x000000401500780c */ /* 0x000fca0003f64270 */
[----:B------:R-:W2:Y:S01]  /*9630*/  MUFU.TANH R51, R51 ;  /* 0x0000003300337308 */ /* 0x000ea20000002400 */
[----:B---3--:R-:W-:-:S04]  /*9640*/  FSEL R92, R53, -INF , P2 ;  /* 0xff800000355c7808 */ /* 0x008fc80001000000 */
[----:B------:R-:W-:-:S03]  /*9650*/  FMNMX.FTZ R33, R92, R33, !PT ;  /* 0x000000215c217209 */ /* 0x000fc60007810000 */
[----:B------:R-:W3:Y:S01]  /*9660*/  MUFU.TANH R57, R57 ;  /* 0x0000003900397308 */ /* 0x000ee20000002400 */
[----:B----4-:R-:W-:Y:S02]  /*9670*/  FSEL R68, R56, -INF , P3 ;  /* 0xff80000038447808 */ /* 0x010fe40001800000 */
[----:B------:R-:W-:Y:S02]  /*9680*/  FSEL R56, R27, -INF , P3 ;  /* 0xff8000001b387808 */ /* 0x000fe40001800000 */
[----:B------:R-:W-:Y:S02]  /*9690*/  FMNMX.FTZ R33, R68, R33, !PT ;  /* 0x0000002144217209 */ /* 0x000fe40007810000 */
[----:B------:R-:W-:Y:S01]  /*96a0*/  ISETP.GT.AND P3, PT, R21, 0x51, PT ;  /* 0x000000511500780c */ /* 0x000fe20003f64270 */
[----:B------:R-:W4:Y:S01]  /*96b0*/  MUFU.TANH R60, R60 ;  /* 0x0000003c003c7308 */ /* 0x000f220000002400 */
[----:B--2---:R-:W-:Y:S02]  /*96c0*/  FSEL R44, R51, -INF , P5 ;  /* 0xff800000332c7808 */ /* 0x004fe40002800000 */
[----:B------:R-:W-:-:S02]  /*96d0*/  ISETP.GT.AND P5, PT, R21, 0x48, PT ;  /* 0x000000481500780c */ /* 0x000fc40003fa4270 */
[----:B------:R-:W-:-:S03]  /*96e0*/  FMNMX.FTZ R27, R12, R3, !PT ;  /* 0x000000030c1b7209 */ /* 0x000fc60007810000 */
[----:B------:R-:W2:Y:S01]  /*96f0*/  MUFU.TANH R55, R55 ;  /* 0x0000003700377308 */ /* 0x000ea20000002400 */
[----:B---3--:R-:W-:Y:S02]  /*9700*/  FSEL R94, R57, -INF , P4 ;  /* 0xff800000395e7808 */ /* 0x008fe40002000000 */
[----:B------:R-:W-:Y:S02]  /*9710*/  FMNMX.FTZ R27, R14, R27, !PT ;  /* 0x0000001b0e1b7209 */ /* 0x000fe40007810000 */
[----:B------:R-:W-:Y:S02]  /*9720*/  FMNMX.FTZ R33, R94, R33, !PT ;  /* 0x000000215e217209 */ /* 0x000fe40007810000 */
[----:B------:R-:W-:Y:S01]  /*9730*/  FMNMX.FTZ R27, R24, R27, !PT ;  /* 0x0000001b181b7209 */ /* 0x000fe20007810000 */
[----:B------:R-:W3:Y:S01]  /*9740*/  MUFU.TANH R61, R61 ;  /* 0x0000003d003d7308 */ /* 0x000ee20000002400 */
[----:B----4-:R-:W-:Y:S02]  /*9750*/  FSEL R96, R60, -INF , P5 ;  /* 0xff8000003c607808 */ /* 0x010fe40002800000 */
[----:B------:R-:W-:-:S02]  /*9760*/  FMNMX.FTZ R27, R26, R27, !PT ;  /* 0x0000001b1a1b7209 */ /* 0x000fc40007810000 */
[----:B------:R-:W-:Y:S02]  /*9770*/  FMNMX.FTZ R33, R96, R33, !PT ;  /* 0x0000002160217209 */ /* 0x000fe40007810000 */
[----:B------:R-:W-:Y:S01]  /*9780*/  FMNMX.FTZ R27, R28, R27, !PT ;  /* 0x0000001b1c1b7209 */ /* 0x000fe20007810000 */
[----:B------:R-:W4:Y:S01]  /*9790*/  MUFU.TANH R29, R29 ;  /* 0x0000001d001d7308 */ /* 0x000f220000002400 */
[----:B--2---:R-:W-:Y:S02]  /*97a0*/  FSEL R52, R55, -INF , P2 ;  /* 0xff80000037347808 */ /* 0x004fe40001000000 */
[----:B------:R-:W-:Y:S02]  /*97b0*/  ISETP.GT.AND P2, PT, R21, 0x50, PT ;  /* 0x000000501500780c */ /* 0x000fe40003f44270 */
        /* <DEDUP_REMOVED lines=18> */
[----:B------:R-:W-:-:S03]  /*98e0*/  FMNMX.FTZ R33, R102, R33, !PT ;  /* 0x0000002166217209 */ /* 0x000fc60007810000 */
[----:B------:R-:W3:Y:S01]  /*98f0*/  MUFU.TANH R69, R69 ;  /* 0x0000004500457308 */ /* 0x000ee20000002400 */
[----:B----4-:R-:W-:Y:S02]  /*9900*/  FSEL R62, R62, -INF , P5 ;  /* 0xff8000003e3e7808 */ /* 0x010fe40002800000 */
[----:B------:R-:W-:-:S05]  /*9910*/  ISETP.GT.AND P5, PT, R21, 0x59, PT ;  /* 0x000000591500780c */ /* 0x000fca0003fa4270 */
[----:B------:R-:W4:Y:S01]  /*9920*/  MUFU.TANH R63, R63 ;  /* 0x0000003f003f7308 */ /* 0x000f220000002400 */
[----:B--2---:R-:W-:Y:S02]  /*9930*/  FSEL R104, R31, -INF , P4 ;  /* 0xff8000001f687808 */ /* 0x004fe40002000000 */
[----:B------:R-:W-:Y:S02]  /*9940*/  FMNMX.FTZ R31, R44, R29, !PT ;  /* 0x0000001d2c1f7209 */ /* 0x000fe40007810000 */
[----:B------:R-:W-:Y:S02]  /*9950*/  FMNMX.FTZ R33, R104, R33, !PT ;  /* 0x0000002168217209 */ /* 0x000fe40007810000 */
[----:B------:R-:W-:Y:S01]  /*9960*/  FMNMX.FTZ R31, R48, R31, !PT ;  /* 0x0000001f301f7209 */ /* 0x000fe20007810000 */
[----:B------:R-:W2:Y:S01]  /*9970*/  MUFU.TANH R66, R66 ;  /* 0x0000004200427308 */ /* 0x000ea20000002400 */
[----:B---3--:R-:W-:Y:S02]  /*9980*/  FSEL R106, R69, -INF , P5 ;  /* 0xff800000456a7808 */ /* 0x008fe40002800000 */
[----:B------:R-:W-:-:S02]  /*9990*/  FMNMX.FTZ R31, R52, R31, !PT ;  /* 0x0000001f341f7209 */ /* 0x000fc40007810000 */
[----:B------:R-:W-:Y:S02]  /*99a0*/  FMNMX.FTZ R33, R106, R33, !PT ;  /* 0x000000216a217209 */ /* 0x000fe40007810000 */
[----:B------:R-:W-:Y:S01]  /*99b0*/  FMNMX.FTZ R31, R56, R31, !PT ;  /* 0x0000001f381f7209 */ /* 0x000fe20007810000 */
[----:B------:R-:W-:Y:S02]  /*99c0*/  MUFU.TANH R67, R67 ;  /* 0x0000004300437308 */ /* 0x000fe40000002400 */
[----:B------:R-:W3:Y:S06]  /*99d0*/  SHFL.BFLY PT, R108, R33, 0x2, 0x1f ;  /* 0x0c401f00216c7f89 */ /* 0x000eec00000e0000 */
[----:B------:R-:W0:Y:S08]  /*99e0*/  MUFU.TANH R70, R70 ;  /* 0x0000004600467308 */ /* 0x000e300000002400 */
[----:B------:R-:W1:Y:S01]  /*99f0*/  MUFU.TANH R71, R71 ;  /* 0x0000004700477308 */ /* 0x000e620000002400 */
[----:B---3--:R-:W-:-:S02]  /*9a00*/  FMNMX.FTZ R108, R33, R108, !PT ;  /* 0x0000006c216c7209 */ /* 0x008fc40007810000 */
[----:B------:R-:W-:-:S03]  /*9a10*/  FMNMX.FTZ R33, R60, R31, !PT ;  /* 0x0000001f3c217209 */ /* 0x000fc60007810000 */
[----:B------:R-:W3:Y:S01]  /*9a20*/  SHFL.BFLY PT, R21, R108, 0x1, 0x1f ;  /* 0x0c201f006c157f89 */ /* 0x000ee200000e0000 */
[----:B------:R-:W-:Y:S02]  /*9a30*/  FMNMX.FTZ R33, R62, R33, !PT ;  /* 0x000000213e217209 */ /* 0x000fe40007810000 */
[----:B---3--:R-:W-:Y:S01]  /*9a40*/  FMNMX.FTZ R176, R108, R21, !PT ;  /* 0x000000156cb07209 */ /* 0x008fe20007810000 */
[----:B------:R-:W-:-:S03]  /*9a50*/  IMAD.U32 R21, RZ, RZ, UR5 ;  /* 0x00000005ff157e24 */ /* 0x000fc6000f8e00ff */
[C---:B------:R-:W-:Y:S01]  /*9a60*/  FSETP.NEU.FTZ.AND P6, PT, R176.reuse, -INF , PT ;  /* 0xff800000b000780b */ /* 0x040fe20003fdd000 */
[----:B------:R-:W-:-:S05]  /*9a70*/  FMUL.FTZ R25, R176, R21 ;  /* 0x00000015b0197220 */ /* 0x000fca0000410000 */
[----:B------:R-:W-:-:S05]  /*9a80*/  FSEL R25, R25, RZ, P6 ;  /* 0x000000ff19197208 */ /* 0x000fca0003000000 */
[-CC-:B------:R-:W-:Y:S01]  /*9a90*/  FFMA.FTZ R152, R46, R21.reuse, -R25.reuse ;  /* 0x000000152e987223 */ /* 0x180fe20000010819 */
[----:B----4-:R-:W-:Y:S01]  /*9aa0*/  FSEL R46, R63, -INF , P1 ;  /* 0xff8000003f2e7808 */ /* 0x010fe20000800000 */
[-CC-:B-----5:R-:W-:Y:S01]  /*9ab0*/  FFMA.FTZ R154, R50, R21.reuse, -R25.reuse ;  /* 0x00000015329a7223 */ /* 0x1a0fe20000010819 */
[-CC-:B------:R-:W-:Y:S01]  /*9ac0*/  FFMA.FTZ R54, R54, R21.reuse, -R25.reuse ;  /* 0x0000001536367223 */ /* 0x180fe20000010819 */
[----:B--2---:R-:W-:Y:S01]  /*9ad0*/  FSEL R50, R66, -INF , P2 ;  /* 0xff80000042327808 */ /* 0x004fe20001000000 */
[--C-:B------:R-:W-:Y:S01]  /*9ae0*/  FFMA.FTZ R156, R58, R21, -R25.reuse ;  /* 0x000000153a9c7223 */ /* 0x100fe20000010819 */
[----:B------:R-:W-:Y:S01]  /*9af0*/  FMNMX.FTZ R33, R46, R33, !PT ;  /* 0x000000212e217209 */ /* 0x000fe20007810000 */
[----:B------:R2:W-:Y:S01]  /*9b00*/  MUFU.EX2 R27, R54 ;  /* 0x00000036001b7308 */ /* 0x0005e20000000800 */
[----:B0-----:R-:W-:Y:S01]  /*9b10*/  FSEL R58, R70, -INF , P4 ;  /* 0xff800000463a7808 */ /* 0x001fe20002000000 */
[--C-:B------:R-:W-:Y:S01]  /*9b20*/  FFMA.FTZ R15, R15, R21, -R25.reuse ;  /* 0x000000150f0f7223 */ /* 0x100fe20000010819 */
[----:B------:R-:W-:Y:S01]  /*9b30*/  FMNMX.FTZ R33, R50, R33, !PT ;  /* 0x0000002132217209 */ /* 0x000fe20007810000 */
[-CC-:B------:R-:W-:Y:S01]  /*9b40*/  FFMA.FTZ R74, R74, R21.reuse, -R25.reuse ;  /* 0x000000154a4a7223 */ /* 0x180fe20000010819 */
[----:B-1----:R-:W-:Y:S01]  /*9b50*/  FSEL R66, R71, -INF , P5 ;  /* 0xff80000047427808 */ /* 0x002fe20002800000 */
[-CC-:B------:R-:W-:Y:S01]  /*9b60*/  FFMA.FTZ R158, R76, R21.reuse, -R25.reuse ;  /* 0x000000154c9e7223 */ /* 0x180fe20000010819 */
[-CC-:B------:R-:W-:Y:S01]  /*9b70*/  FFMA.FTZ R78, R78, R21.reuse, -R25.reuse ;  /* 0x000000154e4e7223 */ /* 0x180fe20000010819 */
[----:B------:R-:W-:Y:S01]  /*9b80*/  MUFU.EX2 R152, R152 ;  /* 0x0000009800987308 */ /* 0x000fe20000000800 */
[----:B--2---:R-:W-:Y:S01]  /*9b90*/  FSEL R54, R67, -INF , P3 ;  /* 0xff80000043367808 */ /* 0x004fe20001800000 */
[-CC-:B------:R-:W-:Y:S01]  /*9ba0*/  FFMA.FTZ R160, R80, R21.reuse, -R25.reuse ;  /* 0x0000001550a07223 */ /* 0x180fe20000010819 */
[-CC-:B------:R-:W-:Y:S01]  /*9bb0*/  FFMA.FTZ R82, R82, R21.reuse, -R25.reuse ;  /* 0x0000001552527223 */ /* 0x180fe20000010819 */
[--C-:B------:R-:W-:Y:S01]  /*9bc0*/  FFMA.FTZ R162, R84, R21, -R25.reuse ;  /* 0x0000001554a27223 */ /* 0x100fe20000010819 */
[----:B------:R-:W-:Y:S01]  /*9bd0*/  FMNMX.FTZ R35, R54, R33, !PT ;  /* 0x0000002136237209 */ /* 0x000fe20007810000 */
[-CC-:B------:R-:W-:Y:S01]  /*9be0*/  FFMA.FTZ R164, R64, R21.reuse, -R25.reuse ;  /* 0x0000001540a47223 */ /* 0x180fe20000010819 */
[--C-:B------:R-:W-:Y:S01]  /*9bf0*/  FFMA.FTZ R37, R88, R21, -R25.reuse ;  /* 0x0000001558257223 */ /* 0x100fe20000010819 */
[----:B------:R-:W0:Y:S01]  /*9c00*/  MUFU.EX2 R15, R15 ;  /* 0x0000000f000f7308 */ /* 0x000e220000000800 */
[----:B------:R-:W-:Y:S01]  /*9c10*/  FMNMX.FTZ R35, R58, R35, !PT ;  /* 0x000000233a237209 */ /* 0x000fe20007810000 */
[-CC-:B------:R-:W-:Y:S01]  /*9c20*/  FFMA.FTZ R166, R90, R21.reuse, -R25.reuse ;  /* 0x000000155aa67223 */ /* 0x180fe20000010819 */
[-CC-:B------:R-:W-:Y:S01]  /*9c30*/  FFMA.FTZ R39, R92, R21.reuse, -R25.reuse ;  /* 0x000000155c277223 */ /* 0x180fe20000010819 */
[--C-:B------:R-:W-:Y:S01]  /*9c40*/  FFMA.FTZ R168, R68, R21, -R25.reuse ;  /* 0x0000001544a87223 */ /* 0x100fe20000010819 */
[----:B------:R-:W-:Y:S01]  /*9c50*/  FMNMX.FTZ R41, R66, R35, !PT ;  /* 0x0000002342297209 */ /* 0x000fe20007810000 */
[-CC-:B------:R-:W-:Y:S01]  /*9c60*/  FFMA.FTZ R35, R86, R21.reuse, -R25.reuse ;  /* 0x0000001556237223 */ /* 0x180fe20000010819 */
[-CC-:B------:R-:W-:Y:S01]  /*9c70*/  FFMA.FTZ R170, R96, R21.reuse, -R25.reuse ;  /* 0x0000001560aa7223 */ /* 0x180fe20000010819 */
[----:B------:R-:W1:Y:S01]  /*9c80*/  MUFU.EX2 R154, R154 ;  /* 0x0000009a009a7308 */ /* 0x000e620000000800 */
[-CC-:B------:R-:W-:Y:S01]  /*9c90*/  FFMA.FTZ R43, R98, R21.reuse, -R25.reuse ;  /* 0x00000015622b7223 */ /* 0x180fe20000010819 */
[----:B------:R-:W2:Y:S01]  /*9ca0*/  SHFL.BFLY PT, R70, R41, 0x2, 0x1f ;  /* 0x0c401f0029467f89 */ /* 0x000ea200000e0000 */
[-CC-:B------:R-:W-:Y:S01]  /*9cb0*/  FFMA.FTZ R172, R100, R21.reuse, -R25.reuse ;  /* 0x0000001564ac7223 */ /* 0x180fe20000010819 */
[-CC-:B------:R-:W-:Y:S01]  /*9cc0*/  FFMA.FTZ R45, R102, R21.reuse, -R25.reuse ;  /* 0x00000015662d7223 */ /* 0x180fe20000010819 */
[----:B------:R-:W-:-:S03]  /*9cd0*/  FFMA.FTZ R174, R104, R21, -R25 ;  /* 0x0000001568ae7223 */ /* 0x000fc60000010819 */
[----:B------:R-:W3:Y:S08]  /*9ce0*/  MUFU.EX2 R156, R156 ;  /* 0x0000009c009c7308 */ /* 0x000ef00000000800 */
[----:B------:R-:W4:Y:S08]  /*9cf0*/  MUFU.EX2 R29, R74 ;  /* 0x0000004a001d7308 */ /* 0x000f300000000800 */
[----:B------:R-:W4:Y:S01]  /*9d00*/  MUFU.EX2 R158, R158 ;  /* 0x0000009e009e7308 */ /* 0x000f220000000800 */
[----:B--2---:R-:W-:Y:S01]  /*9d10*/  FMNMX.FTZ R70, R41, R70, !PT ;  /* 0x0000004629467209 */ /* 0x004fe20007810000 */
[-CC-:B------:R-:W-:Y:S01]  /*9d20*/  FFMA.FTZ R41, R94, R21.reuse, -R25.reuse ;  /* 0x000000155e297223 */ /* 0x180fe20000010819 */
[----:B------:R-:W-:-:S03]  /*9d30*/  FFMA.FTZ R25, R106, R21, -R25 ;  /* 0x000000156a197223 */ /* 0x000fc60000010819 */
[----:B------:R-:W2:Y:S02]  /*9d40*/  SHFL.BFLY PT, R177, R70, 0x1, 0x1f ;  /* 0x0c201f0046b17f89 */ /* 0x000ea400000e0000 */
[----:B------:R-:W4:Y:S08]  /*9d50*/  MUFU.EX2 R31, R78 ;  /* 0x0000004e001f7308 */ /* 0x000f300000000800 */
[----:B------:R-:W-:Y:S08]  /*9d60*/  MUFU.EX2 R160, R160 ;  /* 0x000000a000a07308 */ /* 0x000ff00000000800 */
[----:B------:R-:W-:Y:S01]  /*9d70*/  MUFU.EX2 R33, R82 ;  /* 0x0000005200217308 */ /* 0x000fe20000000800 */
[----:B--2---:R-:W-:-:S07]  /*9d80*/  FMNMX.FTZ R177, R70, R177, !PT ;  /* 0x000000b146b17209 */ /* 0x004fce0007810000 */
[----:B------:R-:W-:Y:S01]  /*9d90*/  MUFU.EX2 R162, R162 ;  /* 0x000000a200a27308 */ /* 0x000fe20000000800 */
[C---:B------:R-:W-:Y:S01]  /*9da0*/  FSETP.NEU.FTZ.AND P1, PT, R177.reuse, -INF , PT ;  /* 0xff800000b100780b */ /* 0x040fe20003f3d000 */
[----:B------:R-:W-:-:S06]  /*9db0*/  FMUL.FTZ R47, R177, R21 ;  /* 0x00000015b12f7220 */ /* 0x000fcc0000410000 */
[----:B------:R-:W-:Y:S01]  /*9dc0*/  MUFU.EX2 R35, R35 ;  /* 0x0000002300237308 */ /* 0x000fe20000000800 */
[----:B------:R-:W-:Y:S02]  /*9dd0*/  FSEL R47, R47, RZ, P1 ;  /* 0x000000ff2f2f7208 */ /* 0x000fe40000800000 */
[----:B------:R-:W-:Y:S02]  /*9de0*/  ISETP.NE.AND P1, PT, R73, RZ, PT ;  /* 0x000000ff4900720c */ /* 0x000fe40003f25270 */
[----:B------:R-:W2:Y:S01]  /*9df0*/  S2R R73, SR_TID.X ;  /* 0x0000000000497919 */ /* 0x000ea20000002100 */
[-CC-:B------:R-:W-:Y:S01]  /*9e00*/  FFMA.FTZ R153, R12, R21.reuse, -R47.reuse ;  /* 0x000000150c997223 */ /* 0x180fe2000001082f */
[-CC-:B------:R-:W-:Y:S01]  /*9e10*/  FFMA.FTZ R12, R3, R21.reuse, -R47.reuse ;  /* 0x00000015030c7223 */ /* 0x180fe2000001082f */
[-CC-:B------:R-:W-:Y:S01]  /*9e20*/  FFMA.FTZ R155, R14, R21.reuse, -R47.reuse ;  /* 0x000000150e9b7223 */ /* 0x180fe2000001082f */
[-C--:B------:R-:W-:Y:S01]  /*9e30*/  FFMA.FTZ R14, R24, R21.reuse, -R47 ;  /* 0x00000015180e7223 */ /* 0x080fe2000001082f */
[----:B0-----:R-:W-:Y:S01]  /*9e40*/  FADD.FTZ R3, R152, R15 ;  /* 0x0000000f98037221 */ /* 0x001fe20000010000 */
[-CC-:B------:R-:W-:Y:S01]  /*9e50*/  FFMA.FTZ R157, R26, R21.reuse, -R47.reuse ;  /* 0x000000151a9d7223 */ /* 0x180fe2000001082f */
[----:B------:R-:W-:Y:S01]  /*9e60*/  MUFU.EX2 R153, R153 ;  /* 0x0000009900997308 */ /* 0x000fe20000000800 */
[-C--:B------:R-:W-:Y:S01]  /*9e70*/  FFMA.FTZ R161, R34, R21.reuse, -R47 ;  /* 0x0000001522a17223 */ /* 0x080fe2000001082f */
[----:B-1----:R-:W-:Y:S01]  /*9e80*/  FADD.FTZ R34, R154, R3 ;  /* 0x000000039a227221 */ /* 0x002fe20000010000 */
[-CC-:B------:R-:W-:Y:S01]  /*9e90*/  FFMA.FTZ R24, R28, R21.reuse, -R47.reuse ;  /* 0x000000151c187223 */ /* 0x180fe2000001082f */
[-CC-:B------:R-:W-:Y:S01]  /*9ea0*/  FFMA.FTZ R159, R30, R21.reuse, -R47.reuse ;  /* 0x000000151e9f7223 */ /* 0x180fe2000001082f */
[-CC-:B------:R-:W-:Y:S01]  /*9eb0*/  FFMA.FTZ R28, R36, R21.reuse, -R47.reuse ;  /* 0x00000015241c7223 */ /* 0x180fe2000001082f */
[----:B------:R-:W-:Y:S01]  /*9ec0*/  FADD.FTZ R3, R27, R34 ;  /* 0x000000221b037221 */ /* 0x000fe20000010000 */
[-CC-:B------:R-:W-:Y:S01]  /*9ed0*/  FFMA.FTZ R26, R32, R21.reuse, -R47.reuse ;  /* 0x00000015201a7223 */ /* 0x180fe2000001082f */
[----:B------:R-:W0:Y:S01]  /*9ee0*/  MUFU.EX2 R12, R12 ;  /* 0x0000000c000c7308 */ /* 0x000e220000000800 */
[-C--:B------:R-:W-:Y:S01]  /*9ef0*/  FFMA.FTZ R163, R38, R21.reuse, -R47 ;  /* 0x0000001526a37223 */ /* 0x080fe2000001082f */
[----:B---3--:R-:W-:Y:S01]  /*9f00*/  FADD.FTZ R36, R156, R3 ;  /* 0x000000039c247221 */ /* 0x008fe20000010000 */
[-CC-:B------:R-:W-:Y:S01]  /*9f10*/  FFMA.FTZ R30, R40, R21.reuse, -R47.reuse ;  /* 0x00000015281e7223 */ /* 0x180fe2000001082f */
[-CC-:B------:R-:W-:Y:S01]  /*9f20*/  FFMA.FTZ R165, R42, R21.reuse, -R47.reuse ;  /* 0x000000152aa57223 */ /* 0x180fe2000001082f */
[-CC-:B------:R-:W-:Y:S01]  /*9f30*/  FFMA.FTZ R32, R44, R21.reuse, -R47.reuse ;  /* 0x000000152c207223 */ /* 0x180fe2000001082f */
[----:B----4-:R-:W-:Y:S01]  /*9f40*/  FADD.FTZ R49, R29, R36 ;  /* 0x000000241d317221 */ /* 0x010fe20000010000 */
[-CC-:B------:R-:W-:Y:S01]  /*9f50*/  FFMA.FTZ R167, R48, R21.reuse, -R47.reuse ;  /* 0x0000001530a77223 */ /* 0x180fe2000001082f */
[----:B------:R-:W1:Y:S01]  /*9f60*/  MUFU.EX2 R155, R155 ;  /* 0x0000009b009b7308 */ /* 0x000e620000000800 */
[-C--:B------:R-:W-:Y:S01]  /*9f70*/  FFMA.FTZ R56, R56, R21.reuse, -R47 ;  /* 0x0000001538387223 */ /* 0x080fe2000001082f */
[----:B------:R-:W-:Y:S01]  /*9f80*/  FADD.FTZ R38, R158, R49 ;  /* 0x000000319e267221 */ /* 0x000fe20000010000 */
[-CC-:B------:R-:W-:Y:S01]  /*9f90*/  FFMA.FTZ R60, R60, R21.reuse, -R47.reuse ;  /* 0x000000153c3c7223 */ /* 0x180fe2000001082f */
[-CC-:B------:R-:W-:Y:S01]  /*9fa0*/  FFMA.FTZ R62, R62, R21.reuse, -R47.reuse ;  /* 0x000000153e3e7223 */ /* 0x180fe2000001082f */
[----:B------:R-:W-:Y:S01]  /*9fb0*/  F2FP.F16.F32.PACK_AB R152, R15, R152 ;  /* 0x000000980f98723e */ /* 0x000fe200000000ff */
[----:B------:R-:W-:Y:S01]  /*9fc0*/  FADD.FTZ R51, R31, R38 ;  /* 0x000000261f337221 */ /* 0x000fe20000010000 */
[-C--:B------:R-:W-:Y:S01]  /*9fd0*/  FFMA.FTZ R46, R46, R21.reuse, -R47 ;  /* 0x000000152e2e7223 */ /* 0x080fe2000001082f */
[----:B------:R-:W3:Y:S01]  /*9fe0*/  MUFU.EX2 R14, R14 ;  /* 0x0000000e000e7308 */ /* 0x000ee20000000800 */
[----:B0-----:R-:W-:Y:S01]  /*9ff0*/  FADD.FTZ R34, R153, R12 ;  /* 0x0000000c99227221 */ /* 0x001fe20000010000 */
[----:B------:R-:W-:Y:S01]  /*a000*/  FADD.FTZ R38, R160, R51 ;  /* 0x00000033a0267221 */ /* 0x000fe20000010000 */
[----:B--2---:R-:W-:Y:S01]  /*a010*/  SHF.R.U32.HI R73, RZ, 0x7, R73 ;  /* 0x00000007ff497819 */ /* 0x004fe20000011649 */
[-CC-:B------:R-:W-:Y:S01]  /*a020*/  FFMA.FTZ R50, R50, R21.reuse, -R47.reuse ;  /* 0x0000001532327223 */ /* 0x180fe2000001082f */
[-C--:B------:R-:W-:Y:S01]  /*a030*/  FFMA.FTZ R54, R54, R21.reuse, -R47 ;  /* 0x0000001536367223 */ /* 0x080fe2000001082f */
[----:B------:R-:W-:Y:S01]  /*a040*/  FADD.FTZ R51, R33, R38 ;  /* 0x0000002621337221 */ /* 0x000fe20000010000 */
[----:B------:R-:W-:Y:S01]  /*a050*/  IADD3 R194, -R73, 0xb, RZ ;  /* 0x0000000b49c27810 */ /* 0x000fe20007ffe1ff */
[----:B------:R-:W0:Y:S01]  /*a060*/  MUFU.EX2 R157, R157 ;  /* 0x0000009d009d7308 */ /* 0x000e220000000800 */
[----:B-1----:R-:W-:Y:S01]  /*a070*/  FADD.FTZ R3, R155, R34 ;  /* 0x000000229b037221 */ /* 0x002fe20000010000 */
[----:B------:R-:W-:Y:S01]  /*a080*/  FADD.FTZ R38, R162, R51 ;  /* 0x00000033a2267221 */ /* 0x000fe20000010000 */
[-CC-:B------:R-:W-:Y:S01]  /*a090*/  FFMA.FTZ R34, R52, R21.reuse, -R47.reuse ;  /* 0x0000001534227223 */ /* 0x180fe2000001082f */
[-CC-:B------:R-:W-:Y:S01]  /*a0a0*/  FFMA.FTZ R58, R58, R21.reuse, -R47.reuse ;  /* 0x000000153a3a7223 */ /* 0x180fe2000001082f */
[----:B------:R-:W-:Y:S01]  /*a0b0*/  FFMA.FTZ R47, R66, R21, -R47 ;  /* 0x00000015422f7223 */ /* 0x000fe2000001082f */
[----:B------:R-:W-:-:S02]  /*a0c0*/  F2FP.F16.F32.PACK_AB R153, R12, R153 ;  /* 0x000000990c99723e */ /* 0x000fc400000000ff */
[----:B------:R-:W1:Y:S01]  /*a0d0*/  MUFU.EX2 R24, R24 ;  /* 0x0000001800187308 */ /* 0x000e620000000800 */
[----:B---3--:R-:W-:Y:S01]  /*a0e0*/  FADD.FTZ R36, R14, R3 ;  /* 0x000000030e247221 */ /* 0x008fe20000010000 */
[----:B------:R-:W-:Y:S01]  /*a0f0*/  @!P1 VIADD R3, R13, 0x22840 ;  /* 0x000228400d039836 */ /* 0x000fe20000000000 */
[----:B------:R-:W-:Y:S02]  /*a100*/  F2FP.F16.F32.PACK_AB R154, R27, R154 ;  /* 0x0000009a1b9a723e */ /* 0x000fe400000000ff */
[----:B------:R-:W-:Y:S02]  /*a110*/  F2FP.F16.F32.PACK_AB R156, R29, R156 ;  /* 0x0000009c1d9c723e */ /* 0x000fe400000000ff */
[----:B------:R-:W-:Y:S01]  /*a120*/  @!P1 PRMT R3, RZ, 0x654, R3 ;  /* 0x00000654ff039816 */ /* 0x000fe20000000003 */
[----:B------:R-:W2:Y:S01]  /*a130*/  MUFU.EX2 R159, R159 ;  /* 0x0000009f009f7308 */ /* 0x000ea20000000800 */
[----:B0-----:R-:W-:Y:S01]  /*a140*/  FADD.FTZ R49, R157, R36 ;  /* 0x000000249d317221 */ /* 0x001fe20000010000 */
[----:B------:R0:W-:Y:S06]  /*a150*/  BAR.ARV R194, 0x100 ;  /* 0x000400c20000751d */ /* 0x0001ec0000002000 */
[----:B------:R-:W3:Y:S01]  /*a160*/  MUFU.EX2 R26, R26 ;  /* 0x0000001a001a7308 */ /* 0x000ee20000000800 */
[----:B-1----:R-:W-:Y:S01]  /*a170*/  FADD.FTZ R36, R24, R49 ;  /* 0x0000003118247221 */ /* 0x002fe20000010000 */
[----:B------:R1:W-:Y:S01]  /*a180*/  @!P1 SYNCS.ARRIVE.TRANS64.RED.A1T0 RZ, [R3+URZ], RZ ;  /* 0x000000ff03ff99a7 */ /* 0x0003e2000810043f */
[----:B------:R-:W-:-:S02]  /*a190*/  F2FP.F16.F32.PACK_AB R158, R31, R158 ;  /* 0x0000009e1f9e723e */ /* 0x000fc400000000ff */
[----:B------:R-:W-:Y:S02]  /*a1a0*/  F2FP.F16.F32.PACK_AB R160, R33, R160 ;  /* 0x000000a021a0723e */ /* 0x000fe400000000ff */
[----:B------:R-:W-:Y:S01]  /*a1b0*/  F2FP.F16.F32.PACK_AB R162, R35, R162 ;  /* 0x000000a223a2723e */ /* 0x000fe200000000ff */
[----:B------:R-:W1:Y:S01]  /*a1c0*/  MUFU.EX2 R161, R161 ;  /* 0x000000a100a17308 */ /* 0x000e620000000800 */
[----:B--2---:R-:W-:Y:S01]  /*a1d0*/  FADD.FTZ R49, R159, R36 ;  /* 0x000000249f317221 */ /* 0x004fe20000010000 */
[----:B------:R-:W-:Y:S02]  /*a1e0*/  F2FP.F16.F32.PACK_AB R155, R14, R155 ;  /* 0x0000009b0e9b723e */ /* 0x000fe400000000ff */
[----:B------:R-:W-:-:S04]  /*a1f0*/  F2FP.F16.F32.PACK_AB R157, R24, R157 ;  /* 0x0000009d189d723e */ /* 0x000fc800000000ff */
[----:B------:R-:W2:Y:S01]  /*a200*/  MUFU.EX2 R164, R164 ;  /* 0x000000a400a47308 */ /* 0x000ea20000000800 */
[C---:B---3--:R-:W-:Y:S01]  /*a210*/  FADD.FTZ R36, R26.reuse, R49 ;  /* 0x000000311a247221 */ /* 0x048fe20000010000 */
[----:B------:R-:W-:Y:S01]  /*a220*/  FADD.FTZ R49, R35, R38 ;  /* 0x0000002623317221 */ /* 0x000fe20000010000 */
[----:B------:R-:W-:-:S05]  /*a230*/  F2FP.F16.F32.PACK_AB R159, R26, R159 ;  /* 0x0000009f1a9f723e */ /* 0x000fca00000000ff */
[----:B------:R-:W3:Y:S01]  /*a240*/  MUFU.EX2 R28, R28 ;  /* 0x0000001c001c7308 */ /* 0x000ee20000000800 */
[----:B-1----:R-:W-:-:S07]  /*a250*/  FADD.FTZ R3, R161, R36 ;  /* 0x00000024a1037221 */ /* 0x002fce0000010000 */
[----:B------:R-:W1:Y:S01]  /*a260*/  MUFU.EX2 R37, R37 ;  /* 0x0000002500257308 */ /* 0x000e620000000800 */
[----:B--2---:R-:W-:-:S07]  /*a270*/  FADD.FTZ R38, R164, R49 ;  /* 0x00000031a4267221 */ /* 0x004fce0000010000 */
[----:B------:R-:W2:Y:S01]  /*a280*/  MUFU.EX2 R163, R163 ;  /* 0x000000a300a37308 */ /* 0x000ea20000000800 */
[C---:B---3--:R-:W-:Y:S01]  /*a290*/  FADD.FTZ R36, R28.reuse, R3 ;  /* 0x000000031c247221 */ /* 0x048fe20000010000 */
[----:B------:R-:W-:-:S06]  /*a2a0*/  F2FP.F16.F32.PACK_AB R161, R28, R161 ;  /* 0x000000a11ca1723e */ /* 0x000fcc00000000ff */
[----:B------:R-:W3:Y:S01]  /*a2b0*/  MUFU.EX2 R166, R166 ;  /* 0x000000a600a67308 */ /* 0x000ee20000000800 */
[C---:B-1----:R-:W-:Y:S01]  /*a2c0*/  FADD.FTZ R49, R37.reuse, R38 ;  /* 0x0000002625317221 */ /* 0x042fe20000010000 */
[----:B------:R-:W-:-:S06]  /*a2d0*/  F2FP.F16.F32.PACK_AB R164, R37, R164 ;  /* 0x000000a425a4723e */ /* 0x000fcc00000000ff */
[----:B------:R-:W1:Y:S01]  /*a2e0*/  MUFU.EX2 R30, R30 ;  /* 0x0000001e001e7308 */ /* 0x000e620000000800 */
[----:B--2---:R-:W-:-:S07]  /*a2f0*/  FADD.FTZ R3, R163, R36 ;  /* 0x00000024a3037221 */ /* 0x004fce0000010000 */
[----:B------:R-:W2:Y:S01]  /*a300*/  MUFU.EX2 R39, R39 ;  /* 0x0000002700277308 */ /* 0x000ea20000000800 */
[----:B---3--:R-:W-:-:S07]  /*a310*/  FADD.FTZ R38, R166, R49 ;  /* 0x00000031a6267221 */ /* 0x008fce0000010000 */
[----:B------:R-:W3:Y:S01]  /*a320*/  MUFU.EX2 R165, R165 ;  /* 0x000000a500a57308 */ /* 0x000ee20000000800 */
[C---:B-1----:R-:W-:Y:S01]  /*a330*/  FADD.FTZ R36, R30.reuse, R3 ;  /* 0x000000031e247221 */ /* 0x042fe20000010000 */
[----:B------:R-:W-:-:S06]  /*a340*/  F2FP.F16.F32.PACK_AB R163, R30, R163 ;  /* 0x000000a31ea3723e */ /* 0x000fcc00000000ff */
[----:B------:R-:W1:Y:S01]  /*a350*/  MUFU.EX2 R168, R168 ;  /* 0x000000a800a87308 */ /* 0x000e620000000800 */
[C---:B--2---:R-:W-:Y:S01]  /*a360*/  FADD.FTZ R49, R39.reuse, R38 ;  /* 0x0000002627317221 */ /* 0x044fe20000010000 */
[----:B------:R-:W-:-:S06]  /*a370*/  F2FP.F16.F32.PACK_AB R166, R39, R166 ;  /* 0x000000a627a6723e */ /* 0x000fcc00000000ff */
[----:B------:R-:W2:Y:S01]  /*a380*/  MUFU.EX2 R32, R32 ;  /* 0x0000002000207308 */ /* 0x000ea20000000800 */
[----:B---3--:R-:W-:-:S07]  /*a390*/  FADD.FTZ R3, R165, R36 ;  /* 0x00000024a5037221 */ /* 0x008fce0000010000 */
[----:B------:R-:W3:Y:S01]  /*a3a0*/  MUFU.EX2 R41, R41 ;  /* 0x0000002900297308 */ /* 0x000ee20000000800 */
[----:B-1----:R-:W-:-:S07]  /*a3b0*/  FADD.FTZ R38, R168, R49 ;  /* 0x00000031a8267221 */ /* 0x002fce0000010000 */
[----:B------:R-:W1:Y:S01]  /*a3c0*/  MUFU.EX2 R167, R167 ;  /* 0x000000a700a77308 */ /* 0x000e620000000800 */
[C---:B--2---:R-:W-:Y:S01]  /*a3d0*/  FADD.FTZ R36, R32.reuse, R3 ;  /* 0x0000000320247221 */ /* 0x044fe20000010000 */
[----:B------:R-:W-:-:S06]  /*a3e0*/  F2FP.F16.F32.PACK_AB R165, R32, R165 ;  /* 0x000000a520a5723e */ /* 0x000fcc00000000ff */
[----:B------:R-:W2:Y:S01]  /*a3f0*/  MUFU.EX2 R170, R170 ;  /* 0x000000aa00aa7308 */ /* 0x000ea20000000800 */
[C---:B---3--:R-:W-:Y:S01]  /*a400*/  FADD.FTZ R15, R41.reuse, R38 ;  /* 0x00000026290f7221 */ /* 0x048fe20000010000 */
[----:B------:R-:W-:-:S06]  /*a410*/  F2FP.F16.F32.PACK_AB R168, R41, R168 ;  /* 0x000000a829a8723e */ /* 0x000fcc00000000ff */
        /* <DEDUP_REMOVED lines=28> */
[----:B---3--:R-:W-:-:S07]  /*a5e0*/  FADD.FTZ R12, R50, R15 ;  /* 0x0000000f320c7221 */ /* 0x008fce0000010000 */
[----:B------:R-:W3:Y:S01]  /*a5f0*/  MUFU.EX2 R25, R25 ;  /* 0x0000001900197308 */ /* 0x000ee20000000800 */
[C---:B-1----:R-:W-:Y:S01]  /*a600*/  FADD.FTZ R15, R173.reuse, R12 ;  /* 0x0000000cad0f7221 */ /* 0x042fe20000010000 */
[----:B------:R-:W-:-:S06]  /*a610*/  F2FP.F16.F32.PACK_AB R173, R173, R50 ;  /* 0x00000032adad723e */ /* 0x000fcc00000000ff */
[----:B------:R-:W1:Y:S01]  /*a620*/  MUFU.EX2 R47, R47 ;  /* 0x0000002f002f7308 */ /* 0x000e620000000800 */
[----:B--2---:R-:W-:Y:S01]  /*a630*/  FADD.FTZ R12, R58, R15 ;  /* 0x0000000f3a0c7221 */ /* 0x004fe20000010000 */
[C---:B---3--:R-:W-:Y:S01]  /*a640*/  FADD.FTZ R3, R25.reuse, R38 ;  /* 0x0000002619037221 */ /* 0x048fe20000010000 */
[----:B------:R-:W-:Y:S02]  /*a650*/  F2FP.F16.F32.PACK_AB R174, R25, R174 ;  /* 0x000000ae19ae723e */ /* 0x000fe400000000ff */
[C---:B-1----:R-:W-:Y:S01]  /*a660*/  FADD.FTZ R12, R47.reuse, R12 ;  /* 0x0000000c2f0c7221 */ /* 0x042fe20000010000 */
[----:B------:R-:W-:Y:S01]  /*a670*/  F2FP.F16.F32.PACK_AB R175, R47, R58 ;  /* 0x0000003a2faf723e */ /* 0x000fe200000000ff */
[----:B0-----:R-:W-:Y:S06]  /*a680*/  @!P0 BRA `(.L_x_704) ;  /* 0x0000000000048947 */ /* 0x001fec0003800000 */
[----:B------:R-:W-:Y:S01]  /*a690*/  BPT.TRAP 0x1 ;  /* 0x000000040000795c */ /* 0x000fe20000300000 */
.L_x_704:
[----:B------:R0:W1:Y:S01]  /*a6a0*/  SYNCS.PHASECHK.TRANS64.TRYWAIT P2, [R13+URZ+0x22850], R72 ;  /* 0x022850480d0075a7 */ /* 0x000062000804017f */
[----:B------:R-:W-:Y:S05]  /*a6b0*/  @!P0 BRA `(.L_x_705) ;  /* 0x0000000000048947 */ /* 0x000fea0003800000 */
[----:B------:R-:W-:Y:S01]  /*a6c0*/  BPT.TRAP 0x1 ;  /* 0x000000040000795c */ /* 0x000fe20000300000 */
.L_x_705:
[----:B------:R-:W-:Y:S04]  /*a6d0*/  BSSY B0, `(.L_x_706) ;  /* 0x0000004000007945 */ /* 0x000fe80003800000 */
[----:B-1----:R-:W-:Y:S05]  /*a6e0*/  @P2 BRA `(.L_x_707) ;  /* 0x0000000000082947 */ /* 0x002fea0003800000 */
[----:B------:R-:W1:Y:S02]  /*a6f0*/  SYNCS.PHASECHK.TRANS64.TRYWAIT P2, [R13+URZ+0x22850], R72 ;  /* 0x022850480d0075a7 */ /* 0x000e64000804017f */
[----:B-1----:R-:W-:Y:S05]  /*a700*/  @!P2 BRA `(.L_x_708) ;  /* 0x000001040000a947 */ /* 0x002fea0003800000 */
.L_x_707:
[----:B------:R-:W-:Y:S05]  /*a710*/  BSYNC B0 ;  /* 0x0000000000007941 */ /* 0x000fea0003800000 */
.L_x_706:
[----:B------:R-:W-:Y:S05]  /*a720*/  WARPSYNC.ALL ;  /* 0x0000000000007948 */ /* 0x000fea0003800000 */
[----:B------:R-:W-:Y:S01]  /*a730*/  R2UR UR4, R19 ;  /* 0x00000000130472ca */ /* 0x000fe200000e0000 */
[----:B------:R2:W-:Y:S01]  /*a740*/  BAR.SYNC.DEFER_BLOCKING R20, 0x100 ;  /* 0x000400140000751d */ /* 0x0005e20000010000 */
[----:B------:R-:W-:Y:S01]  /*a750*/  IMAD.MOV.U32 R15, RZ, RZ, 0xc00 ;  /* 0x00000c00ff0f7424 */ /* 0x000fe200078e00ff */
[----:B------:R-:W-:Y:S01]  /*a760*/  MOV R27, 0x40000040 ;  /* 0x40000040001b7802 */ /* 0x000fe20000000f00 */
[----:B------:R-:W-:Y:S02]  /*a770*/  IMAD.MOV.U32 R25, RZ, RZ, 0x40000040 ;  /* 0x40000040ff197424 */ /* 0x000fe400078e00ff */
[----:B------:R-:W-:Y:S01]  /*a780*/  IMAD.MOV.U32 R29, RZ, RZ, 0x40000040 ;  /* 0x40000040ff1d7424 */ /* 0x000fe200078e00ff */
[----:B------:R-:W-:Y:S01]  /*a790*/  R2UR UR11, R27 ;  /* 0x000000001b0b72ca */ /* 0x000fe200000e0000 */
[----:B01----:R-:W-:Y:S01]  /*a7a0*/  @!P1 VIADD R13, R13, 0x22860 ;  /* 0x000228600d0d9836 */ /* 0x003fe20000000000 */
[----:B------:R-:W-:Y:S01]  /*a7b0*/  R2UR UR15, R25 ;  /* 0x00000000190f72ca */ /* 0x000fe200000e0000 */
[----:B------:R-:W-:Y:S01]  /*a7c0*/  ULDC UR47, c[0x0][0x9d8] ;  /* 0x00027600002f7ab9 */ /* 0x000fe20000000800 */
[----:B------:R-:W-:Y:S01]  /*a7d0*/  R2UR UR19, R27 ;  /* 0x000000001b1372ca */ /* 0x000fe200000e0000 */
[----:B------:R-:W-:Y:S01]  /*a7e0*/  ULDC UR46, c[0x0][0x988] ;  /* 0x00026200002e7ab9 */ /* 0x000fe20000000800 */
[----:B------:R-:W-:Y:S01]  /*a7f0*/  UIADD3 UR4, UR4, 0x400, URZ ;  /* 0x0000040004047890 */ /* 0x000fe2000fffe03f */
[----:B------:R-:W-:-:S02]  /*a800*/  R2UR UR23, R29 ;  /* 0x000000001d1772ca */ /* 0x000fc400000e0000 */
[----:B------:R-:W-:Y:S01]  /*a810*/  @!P1 PRMT R13, RZ, 0x654, R13 ;  /* 0x00000654ff0d9816 */ /* 0x000fe2000000000d */
[----:B------:R-:W-:-:S04]  /*a820*/  USHF.R.U32.HI UR4, URZ, 0x4, UR4 ;  /* 0x000000043f047899 */ /* 0x000fc80008011604 */
[----:B------:R-:W-:-:S04]  /*a830*/  ULOP3.LUT UR4, UR4, 0x3fff, URZ, 0xc0, !UPT ;  /* 0x00003fff04047892 */ /* 0x000fc8000f8ec03f */
[----:B------:R-:W-:-:S06]  /*a840*/  ULOP3.LUT UR37, UR4, 0x3000000, URZ, 0xfc, !UPT ;  /* 0x0300000004257892 */ /* 0x000fcc000f8efc3f */
[----:B------:R-:W-:Y:S02]  /*a850*/  IMAD R14, R200, R15, UR37 ;  /* 0x00000025c80e7e24 */ /* 0x000fe4000f8e020f */
[----:B------:R-:W-:Y:S02]  /*a860*/  IMAD.MOV.U32 R15, RZ, RZ, 0x40000040 ;  /* 0x40000040ff0f7424 */ /* 0x000fe400078e00ff */
[C---:B------:R-:W-:Y:S01]  /*a870*/  VIADD R26, R14.reuse, 0x80 ;  /* 0x000000800e1a7836 */ /* 0x040fe20000000000 */
[C---:B------:R-:W-:Y:S01]  /*a880*/  R2UR UR6, R14.reuse ;  /* 0x000000000e0672ca */ /* 0x040fe200000e0000 */
[C---:B------:R-:W-:Y:S01]  /*a890*/  VIADD R24, R14.reuse, 0x100 ;  /* 0x000001000e187836 */ /* 0x040fe20000000000 */
[----:B------:R-:W-:Y:S01]  /*a8a0*/  R2UR UR7, R15 ;  /* 0x000000000f0772ca */ /* 0x000fe200000e0000 */
[----:B------:R-:W-:Y:S01]  /*a8b0*/  VIADD R28, R14, 0x200 ;  /* 0x000002000e1c7836 */ /* 0x000fe20000000000 */
[----:B------:R-:W-:Y:S01]  /*a8c0*/  R2UR UR10, R26 ;  /* 0x000000001a0a72ca */ /* 0x000fe200000e0000 */
[----:B------:R-:W-:Y:S01]  /*a8d0*/  VIADD R26, R14, 0x180 ;  /* 0x000001800e1a7836 */ /* 0x000fe20000000000 */
[----:B------:R-:W-:Y:S01]  /*a8e0*/  R2UR UR14, R24 ;  /* 0x00000000180e72ca */ /* 0x000fe200000e0000 */
[----:B------:R-:W-:Y:S01]  /*a8f0*/  VIADD R14, R14, 0x280 ;  /* 0x000002800e0e7836 */ /* 0x000fe20000000000 */
[----:B------:R-:W-:-:S02]  /*a900*/  R2UR UR22, R28 ;  /* 0x000000001c1672ca */ /* 0x000fc400000e0000 */
[----:B------:R-:W-:Y:S02]  /*a910*/  R2UR UR18, R26 ;  /* 0x000000001a1272ca */ /* 0x000fe400000e0000 */
[----:B------:R-:W-:Y:S01]  /*a920*/  WARPGROUP.ARRIVE ;  /* 0x00000000000079c5 */ /* 0x000fe20000000000 */
[----:B------:R-:W-:Y:S02]  /*a930*/  R2UR UR26, R14 ;  /* 0x000000000e1a72ca */ /* 0x000fe400000e0000 */
[----:B------:R-:W-:-:S03]  /*a940*/  R2UR UR27, R15 ;  /* 0x000000000f1b72ca */ /* 0x000fc600000e0000 */
[----:B------:R-:W-:Y:S03]  /*a950*/  HGMMA.64x256x16.F32 R24, R152, gdesc[UR4].tnspB, RZ, !UPT, gsb0 ;  /* 0x43e0000498187df0 */ /* 0x000fe6000c0008ff */
[----:B------:R-:W-:Y:S02]  /*a960*/  WARPGROUP.DEPBAR.LE gsb0, 0x0 ;  /* 0x00008000000079c5 */ /* 0x000fe40000010000 */
[----:B------:R-:W-:-:S15]  /*a970*/  WARPGROUP.ARRIVE ;  /* 0x00000000000079c5 */ /* 0x000fde0000000000 */
[----:B------:R-:W-:-:S08]  /*a980*/  NOP ;  /* 0x0000000000007918 */ /* 0x000fd00000000000 */
[----:B------:R-:W-:Y:S03]  /*a990*/  HGMMA.64x256x16.F32 R24, R156, gdesc[UR8].tnspB, R24, gsb0 ;  /* 0x43e000089c187df0 */ /* 0x000fe60008000818 */
        /* <DEDUP_REMOVED lines=17> */
[----:B------:R0:W-:Y:S02]  /*aab0*/  @!P1 SYNCS.ARRIVE.TRANS64.RED.A1T0 RZ, [R13+URZ], RZ ;  /* 0x000000ff0dff99a7 */ /* 0x0001e4000810043f */
[----:B0-----:R-:W-:-:S05]  /*aac0*/  VIADD R13, R178, 0xfffffffe ;  /* 0xfffffffeb20d7836 */ /* 0x001fca0000000000 */
[----:B------:R-:W-:-:S13]  /*aad0*/  ISETP.GE.AND P2, PT, R13, R207, PT ;  /* 0x000000cf0d00720c */ /* 0x000fda0003f46270 */
[----:B--2---:R-:W-:Y:S05]  /*aae0*/  @!P2 BRA `(.L_x_709) ;  /* 0x000000240034a947 */ /* 0x004fea0003800000 */
[----:B------:R-:W-:Y:S02]  /*aaf0*/  IMAD.MOV.U32 R20, RZ, RZ, R177 ;  /* 0x000000ffff147224 */ /* 0x000fe400078e00b1 */
[----:B------:R-:W-:-:S07]  /*ab00*/  IMAD.MOV.U32 R221, RZ, RZ, R176 ;  /* 0x000000ffffdd7224 */ /* 0x000fce00078e00b0 */
.L_x_719:
[----:B------:R-:W-:Y:S01]  /*ab10*/  VIADD R200, R200, 0x1 ;  /* 0x00000001c8c87836 */ /* 0x000fe20000000000 */
[----:B------:R-:W-:Y:S05]  /*ab20*/  YIELD ;  /* 0x0000000000007946 */ /* 0x000fea0003800000 */
[----:B------:R-:W-:Y:S02]  /*ab30*/  ISETP.NE.AND P3, PT, R200, 0x2, PT ;  /* 0x00000002c800780c */ /* 0x000fe40003f65270 */
[C---:B------:R-:W-:Y:S01]  /*ab40*/  ISETP.GT.AND P2, PT, R13.reuse, R207, PT ;  /* 0x000000cf0d00720c */ /* 0x040fe20003f44270 */
[----:B------:R-:W-:Y:S01]  /*ab50*/  VIADD R13, R13, 0xffffffff ;  /* 0xffffffff0d0d7836 */ /* 0x000fe20000000000 */
[----:B0-----:R-:W-:-:S02]  /*ab60*/  SEL R14, RZ, 0x1, P3 ;  /* 0x00000001ff0e7807 */ /* 0x001fc40001800000 */
[----:B------:R-:W-:Y:S02]  /*ab70*/  SEL R200, R200, RZ, P3 ;  /* 0x000000ffc8c87207 */ /* 0x000fe40001800000 */
[----:B------:R-:W-:Y:S01]  /*ab80*/  LOP3.LUT R204, R204, R14, RZ, 0x3c, !PT ;  /* 0x0000000ecccc7212 */ /* 0x000fe200078e3cff */
[----:B------:R-:W-:Y:S06]  /*ab90*/  @!P0 BRA `(.L_x_710) ;  /* 0x0000000000048947 */ /* 0x000fec0003800000 */
[----:B------:R-:W-:Y:S01]  /*aba0*/  BPT.TRAP 0x1 ;  /* 0x000000040000795c */ /* 0x000fe20000300000 */
.L_x_710:
[----:B------:R-:W-:Y:S01]  /*abb0*/  IMAD R14, R200, 0x8, R19 ;  /* 0x00000008c80e7824 */ /* 0x000fe200078e0213 */
[----:B------:R-:W-:-:S04]  /*abc0*/  SHF.L.U32 R15, R204, 0x1f, RZ ;  /* 0x0000001fcc0f7819 */ /* 0x000fc800000006ff */
[----:B------:R0:W1:Y:S01]  /*abd0*/  SYNCS.PHASECHK.TRANS64.TRYWAIT P3, [R14+URZ+0x22830], R15 ;  /* 0x0228300f0e0075a7 */ /* 0x000062000806017f */
[----:B------:R-:W-:Y:S05]  /*abe0*/  @!P0 BRA `(.L_x_711) ;  /* 0x0000000000048947 */ /* 0x000fea0003800000 */
[----:B------:R-:W-:Y:S01]  /*abf0*/  BPT.TRAP 0x1 ;  /* 0x000000040000795c */ /* 0x000fe20000300000 */
.L_x_711:
[----:B------:R-:W-:Y:S02]  /*ac00*/  IMAD R156, R200, 0x300, R0 ;  /* 0x00000300c89c7824 */ /* 0x000fe400078e0200 */
[----:B------:R-:W-:Y:S01]  /*ac10*/  IMAD.MOV.U32 R157, RZ, RZ, 0x40000040 ;  /* 0x40000040ff9d7424 */ /* 0x000fe200078e00ff */
[----:B-1----:R-:W-:Y:S06]  /*ac20*/  @P3 BRA `(.L_x_712) ;  /* 0x0000000000083947 */ /* 0x002fec0003800000 */
[----:B------:R-:W1:Y:S02]  /*ac30*/  SYNCS.PHASECHK.TRANS64.TRYWAIT P3, [R14+URZ+0x22830], R15 ;  /* 0x0228300f0e0075a7 */ /* 0x000e64000806017f */
[----:B-1----:R-:W-:Y:S05]  /*ac40*/  @!P3 BRA `(.L_x_713) ;  /* 0x000000fc00c4b947 */ /* 0x002fea0003800000 */
.L_x_712:
[----:B------:R-:W-:Y:S05]  /*ac50*/  WARPSYNC.ALL ;  /* 0x0000000000007948 */ /* 0x000fea0003800000 */
[C---:B------:R-:W-:Y:S01]  /*ac60*/  R2UR UR6, R156.reuse ;  /* 0x000000009c0672ca */ /* 0x040fe200000e0000 */
[C---:B------:R-:W-:Y:S01]  /*ac70*/  VIADD R154, R156.reuse, 0x2 ;  /* 0x000000029c9a7836 */ /* 0x040fe20000000000 */
[----:B------:R-:W-:Y:S01]  /*ac80*/  R2UR UR7, R157 ;  /* 0x000000009d0772ca */ /* 0x000fe200000e0000 */
[----:B------:R-:W-:Y:S01]  /*ac90*/  VIADD R152, R156, 0x4 ;  /* 0x000000049c987836 */ /* 0x000fe20000000000 */
[----:B------:R-:W-:Y:S01]  /*aca0*/  R2UR UR4, R4 ;  /* 0x00000000040472ca */ /* 0x000fe200000e0000 */
[----:B------:R-:W-:Y:S01]  /*acb0*/  VIADD R156, R156, 0x6 ;  /* 0x000000069c9c7836 */ /* 0x000fe20000000000 */
[----:B------:R-:W-:Y:S01]  /*acc0*/  R2UR UR5, R5 ;  /* 0x00000000050572ca */ /* 0x000fe200000e0000 */
[----:B------:R-:W-:Y:S01]  /*acd0*/  IMAD.MOV.U32 R155, RZ, RZ, 0x40000040 ;  /* 0x40000040ff9b7424 */ /* 0x000fe200078e00ff */
[----:B------:R-:W-:Y:S01]  /*ace0*/  R2UR UR10, R154 ;  /* 0x000000009a0a72ca */ /* 0x000fe200000e0000 */
[----:B------:R-:W-:Y:S01]  /*acf0*/  IMAD.MOV.U32 R153, RZ, RZ, 0x40000040 ;  /* 0x40000040ff997424 */ /* 0x000fe200078e00ff */
[----:B------:R-:W-:Y:S01]  /*ad00*/  R2UR UR14, R152 ;  /* 0x00000000980e72ca */ /* 0x000fe200000e0000 */
[----:B------:R-:W-:Y:S01]  /*ad10*/  IMAD.MOV.U32 R157, RZ, RZ, 0x40000040 ;  /* 0x40000040ff9d7424 */ /* 0x000fe200078e00ff */
[----:B------:R-:W-:-:S02]  /*ad20*/  R2UR UR11, R155 ;  /* 0x000000009b0b72ca */ /* 0x000fc400000e0000 */
[----:B------:R-:W-:Y:S02]  /*ad30*/  R2UR UR15, R153 ;  /* 0x00000000990f72ca */ /* 0x000fe400000e0000 */
[----:B------:R-:W-:Y:S02]  /*ad40*/  R2UR UR18, R156 ;  /* 0x000000009c1272ca */ /* 0x000fe400000e0000 */
[----:B------:R-:W-:Y:S02]  /*ad50*/  R2UR UR19, R157 ;  /* 0x000000009d1372ca */ /* 0x000fe400000e0000 */
[----:B------:R-:W-:Y:S01]  /*ad60*/  WARPGROUP.ARRIVE ;  /* 0x00000000000079c5 */ /* 0x000fe20000000000 */
[----:B------:R-:W-:Y:S02]  /*ad70*/  R2UR UR8, R10 ;  /* 0x000000000a0872ca */ /* 0x000fe400000e0000 */
[----:B------:R-:W-:Y:S02]  /*ad80*/  R2UR UR9, R11 ;  /* 0x000000000b0972ca */ /* 0x000fe400000e0000 */
[----:B------:R-:W-:Y:S01]  /*ad90*/  R2UR UR12, R8 ;  /* 0x00000000080c72ca */ /* 0x000fe200000e0000 */
[----:B------:R-:W-:Y:S01]  /*ada0*/  HGMMA.64x96x16.F32 R152, gdesc[UR4], RZ, !UPT, gsb0 ;  /* 0x01600000049879f0 */ /* 0x000fe2000c0008ff */
[----:B------:R-:W-:-:S02]  /*adb0*/  R2UR UR13, R9 ;  /* 0x00000000090d72ca */ /* 0x000fc400000e0000 */
[----:B------:R-:W-:Y:S02]  /*adc0*/  R2UR UR16, R6 ;  /* 0x00000000061072ca */ /* 0x000fe400000e0000 */
[----:B------:R-:W-:Y:S01]  /*add0*/  R2UR UR17, R7 ;  /* 0x00000000071172ca */ /* 0x000fe200000e0000 */
        /* <DEDUP_REMOVED lines=25> */
[----:B------:R-:W-:Y:S01]  /*af70*/  FMUL.FTZ R177, R177, UR47 ;  /* 0x0000002fb1b17c20 */ /* 0x000fe20008410000 */
[----:B------:R-:W-:Y:S01]  /*af80*/  FMUL.FTZ R180, R180, UR47 ;  /* 0x0000002fb4b47c20 */ /* 0x000fe20008410000 */
[----:B------:R-:W-:Y:S01]  /*af90*/  FMUL.FTZ R181, R181, UR47 ;  /* 0x0000002fb5b57c20 */ /* 0x000fe20008410000 */
[----:B------:R-:W-:Y:S01]  /*afa0*/  FMUL.FTZ R184, R184, UR47 ;  /* 0x0000002fb8b87c20 */ /* 0x000fe20008410000 */
[----:B------:R-:W-:Y:S01]  /*afb0*/  FMUL.FTZ R185, R185, UR47 ;  /* 0x0000002fb9b97c20 */ /* 0x000fe20008410000 */
[----:B------:R-:W-:Y:S01]  /*afc0*/  FMUL.FTZ R188, R188, UR47 ;  /* 0x0000002fbcbc7c20 */ /* 0x000fe20008410000 */
[----:B------:R-:W-:Y:S01]  /*afd0*/  FMUL.FTZ R189, R189, UR47 ;  /* 0x0000002fbdbd7c20 */ /* 0x000fe20008410000 */
[----:B------:R-:W4:Y:S01]  /*afe0*/  MUFU.TANH R156, R156 ;  /* 0x0000009c009c7308 */ /* 0x000f220000002400 */
        /* <DEDUP_REMOVED lines=11> */
[----:B------:R-:W-:Y:S01]  /*b0a0*/  FMUL.FTZ R162, R162, UR47 ;  /* 0x0000002fa2a27c20 */ /* 0x000fe20008410000 */
[----:B------:R-:W-:Y:S01]  /*b0b0*/  FMUL.FTZ R163, R163, UR47 ;  /* 0x0000002fa3a37c20 */ /* 0x000fe20008410000 */
[----:B------:R-:W-:Y:S01]  /*b0c0*/  FMUL.FTZ R166, R166, UR47 ;  /* 0x0000002fa6a67c20 */ /* 0x000fe20008410000 */
[----:B------:R-:W-:Y:S01]  /*b0d0*/  FMUL.FTZ R167, R167, UR47 ;  /* 0x0000002fa7a77c20 */ /* 0x000fe20008410000 */
[----:B------:R-:W3:Y:S01]  /*b0e0*/  MUFU.TANH R160, R160 ;  /* 0x000000a000a07308 */ /* 0x000ee20000002400 */
[----:B----4-:R-:W-:Y:S01]  /*b0f0*/  FMNMX.FTZ R21, R156, R21, !PT ;  /* 0x000000159c157209 */ /* 0x010fe20007810000 */
        /* <DEDUP_REMOVED lines=10> */
[----:B------:R-:W-:-:S04]  /*b1a0*/  FMUL.FTZ R199, R199, UR47 ;  /* 0x0000002fc7c77c20 */ /* 0x000fc80008410000 */
[----:B------:R-:W2:Y:S01]  /*b1b0*/  MUFU.TANH R164, R164 ;  /* 0x000000a400a47308 */ /* 0x000ea20000002400 */
[----:B---3--:R-:W-:-:S07]  /*b1c0*/  FMNMX.FTZ R21, R160, R21, !PT ;  /* 0x00000015a0157209 */ /* 0x008fce0007810000 */
[----:B------:R-:W3:Y:S01]  /*b1d0*/  MUFU.TANH R165, R165 ;  /* 0x000000a500a57308 */ /* 0x000ee20000002400 */
[----:B----4-:R-:W-:-:S07]  /*b1e0*/  FMNMX.FTZ R21, R161, R21, !PT ;  /* 0x00000015a1157209 */ /* 0x010fce0007810000 */
[----:B------:R-:W4:Y:S01]  /*b1f0*/  MUFU.TANH R168, R168 ;  /* 0x000000a800a87308 */ /* 0x000f220000002400 */
[----:B--2---:R-:W-:-:S07]  /*b200*/  FMNMX.FTZ R21, R164, R21, !PT ;  /* 0x00000015a4157209 */ /* 0x004fce0007810000 */
        /* <DEDUP_REMOVED lines=30> */
[----:B------:R-:W-:Y:S01]  /*b3f0*/  MUFU.TANH R196, R196 ;  /* 0x000000c400c47308 */ /* 0x000fe20000002400 */
[----:B---3--:R-:W-:-:S07]  /*b400*/  FMNMX.FTZ R21, R223, R21, !PT ;  /* 0x00000015df157209 */ /* 0x008fce0007810000 */
[----:B------:R-:W-:Y:S01]  /*b410*/  MUFU.TANH R155, R155 ;  /* 0x0000009b009b7308 */ /* 0x000fe20000002400 */
[----:B----4-:R-:W-:-:S05]  /*b420*/  FMNMX.FTZ R176, R197, R21, !PT ;  /* 0x00000015c5b07209 */ /* 0x010fca0007810000 */
[----:B------:R-:W2:Y:S02]  /*b430*/  SHFL.BFLY PT, R21, R176, 0x2, 0x1f ;  /* 0x0c401f00b0157f89 */ /* 0x000ea400000e0000 */
[----:B------:R-:W-:Y:S08]  /*b440*/  MUFU.TANH R158, R158 ;  /* 0x0000009e009e7308 */ /* 0x000ff00000002400 */
[----:B------:R-:W-:Y:S08]  /*b450*/  MUFU.TANH R159, R159 ;  /* 0x0000009f009f7308 */ /* 0x000ff00000002400 */
[----:B------:R-:W-:Y:S01]  /*b460*/  MUFU.TANH R162, R162 ;  /* 0x000000a200a27308 */ /* 0x000fe20000002400 */
[----:B--2---:R-:W-:-:S07]  /*b470*/  FMNMX.FTZ R176, R176, R21, !PT ;  /* 0x00000015b0b07209 */ /* 0x004fce0007810000 */
[----:B------:R-:W-:Y:S01]  /*b480*/  MUFU.TANH R163, R163 ;  /* 0x000000a300a37308 */ /* 0x000fe20000002400 */
[----:B------:R-:W2:Y:S07]  /*b490*/  SHFL.BFLY PT, R21, R176, 0x1, 0x1f ;  /* 0x0c201f00b0157f89 */ /* 0x000eae00000e0000 */
[----:B------:R-:W-:Y:S08]  /*b4a0*/  MUFU.TANH R166, R166 ;  /* 0x000000a600a67308 */ /* 0x000ff00000002400 */
[----:B------:R-:W-:Y:S01]  /*b4b0*/  MUFU.TANH R167, R167 ;  /* 0x000000a700a77308 */ /* 0x000fe20000002400 */
[----:B--2---:R-:W-:Y:S01]  /*b4c0*/  FMNMX.FTZ R176, R176, R21, !PT ;  /* 0x00000015b0b07209 */ /* 0x004fe20007810000 */
[----:B------:R-:W-:-:S04]  /*b4d0*/  IMAD.U32 R21, RZ, RZ, UR46 ;  /* 0x0000002eff157e24 */ /* 0x000fc8000f8e00ff */
[C---:B------:R-:W-:Y:S01]  /*b4e0*/  FADD.FTZ R221, -R176.reuse, R221 ;  /* 0x000000ddb0dd7221 */ /* 0x040fe20000010100 */
[----:B------:R-:W-:-:S03]  /*b4f0*/  FMUL.FTZ R154, R176, R21 ;  /* 0x00000015b09a7220 */ /* 0x000fc60000410000 */
[-C--:B------:R-:W-:Y:S01]  /*b500*/  FMUL.FTZ R221, R221, R21.reuse ;  /* 0x00000015dddd7220 */ /* 0x080fe20000410000 */
[-CC-:B------:R-:W-:Y:S01]  /*b510*/  FFMA.FTZ R152, R152, R21.reuse, -R154.reuse ;  /* 0x0000001598987223 */ /* 0x180fe2000001089a */
[-CC-:B------:R-:W-:Y:S01]  /*b520*/  FFMA.FTZ R153, R153, R21.reuse, -R154.reuse ;  /* 0x0000001599997223 */ /* 0x180fe2000001089a */
[-CC-:B------:R-:W-:Y:S01]  /*b530*/  FFMA.FTZ R156, R156, R21.reuse, -R154.reuse ;  /* 0x000000159c9c7223 */ /* 0x180fe2000001089a */
[-CC-:B------:R-:W-:Y:S01]  /*b540*/  FFMA.FTZ R157, R157, R21.reuse, -R154.reuse ;  /* 0x000000159d9d7223 */ /* 0x180fe2000001089a */
[-CC-:B------:R-:W-:Y:S01]  /*b550*/  FFMA.FTZ R160, R160, R21.reuse, -R154.reuse ;  /* 0x00000015a0a07223 */ /* 0x180fe2000001089a */
[----:B------:R-:W2:Y:S01]  /*b560*/  MUFU.EX2 R221, R221 ;  /* 0x000000dd00dd7308 */ /* 0x000ea20000000800 */
[-CC-:B------:R-:W-:Y:S01]  /*b570*/  FFMA.FTZ R161, R161, R21.reuse, -R154.reuse ;  /* 0x00000015a1a17223 */ /* 0x180fe2000001089a */
[-CC-:B------:R-:W-:Y:S01]  /*b580*/  FFMA.FTZ R164, R164, R21.reuse, -R154.reuse ;  /* 0x00000015a4a47223 */ /* 0x180fe2000001089a */
[-CC-:B------:R-:W-:Y:S01]  /*b590*/  FFMA.FTZ R165, R165, R21.reuse, -R154.reuse ;  /* 0x00000015a5a57223 */ /* 0x180fe2000001089a */
[-CC-:B------:R-:W-:Y:S01]  /*b5a0*/  FFMA.FTZ R168, R168, R21.reuse, -R154.reuse ;  /* 0x00000015a8a87223 */ /* 0x180fe2000001089a */
[-CC-:B------:R-:W-:Y:S01]  /*b5b0*/  FFMA.FTZ R169, R169, R21.reuse, -R154.reuse ;  /* 0x00000015a9a97223 */ /* 0x180fe2000001089a */
[-CC-:B------:R-:W-:Y:S01]  /*b5c0*/  FFMA.FTZ R172, R172, R21.reuse, -R154.reuse ;  /* 0x00000015acac7223 */ /* 0x180fe2000001089a */
[-CC-:B------:R-:W-:Y:S01]  /*b5d0*/  FFMA.FTZ R173, R173, R21.reuse, -R154.reuse ;  /* 0x00000015adad7223 */ /* 0x180fe2000001089a */
[----:B------:R-:W3:Y:S01]  /*b5e0*/  MUFU.EX2 R152, R152 ;  /* 0x0000009800987308 */ /* 0x000ee20000000800 */
[-CC-:B------:R-:W-:Y:S01]  /*b5f0*/  FFMA.FTZ R222, R222, R21.reuse, -R154.reuse ;  /* 0x00000015dede7223 */ /* 0x180fe2000001089a */
        /* <DEDUP_REMOVED lines=10> */
[----:B------:R-:W-:Y:S01]  /*b6a0*/  FFMA.FTZ R197, R197, R21, -R154 ;  /* 0x00000015c5c57223 */ /* 0x000fe2000001089a */
[----:B------:R4:W-:Y:S01]  /*b6b0*/  MUFU.EX2 R227, R157 ;  /* 0x0000009d00e37308 */ /* 0x0009e20000000800 */
[-C--:B--2---:R-:W-:Y:S01]  /*b6c0*/  FMUL.FTZ R24, R24, R221.reuse ;  /* 0x000000dd18187220 */ /* 0x084fe20000410000 */
[-C--:B------:R-:W-:Y:S01]  /*b6d0*/  FMUL.FTZ R25, R25, R221.reuse ;  /* 0x000000dd19197220 */ /* 0x080fe20000410000 */
[-C--:B------:R-:W-:Y:S01]  /*b6e0*/  FMUL.FTZ R28, R28, R221.reuse ;  /* 0x000000dd1c1c7220 */ /* 0x080fe20000410000 */
[-C--:B------:R-:W-:Y:S01]  /*b6f0*/  FMUL.FTZ R29, R29, R221.reuse ;  /* 0x000000dd1d1d7220 */ /* 0x080fe20000410000 */
[-C--:B------:R-:W-:Y:S01]  /*b700*/  FMUL.FTZ R32, R32, R221.reuse ;  /* 0x000000dd20207220 */ /* 0x080fe20000410000 */
[-C--:B------:R-:W-:Y:S01]  /*b710*/  FMUL.FTZ R33, R33, R221.reuse ;  /* 0x000000dd21217220 */ /* 0x080fe20000410000 */
[-C--:B------:R-:W-:Y:S01]  /*b720*/  FMUL.FTZ R36, R36, R221.reuse ;  /* 0x000000dd24247220 */ /* 0x080fe20000410000 */
[----:B------:R-:W2:Y:S01]  /*b730*/  MUFU.EX2 R154, R153 ;  /* 0x00000099009a7308 */ /* 0x000ea20000000800 */
[----:B----4-:R-:W-:Y:S01]  /*b740*/  FMUL.FTZ R157, R178, UR47 ;  /* 0x0000002fb29d7c20 */ /* 0x010fe20008410000 */
[----:B------:R-:W-:Y:S01]  /*b750*/  FMNMX.FTZ R178, R196, R20, !PT ;  /* 0x00000014c4b27209 */ /* 0x000fe20007810000 */
        /* <DEDUP_REMOVED lines=57> */
[----:B---3--:R-:W-:Y:S01]  /*baf0*/  FFMA.FTZ R221, R221, R3, R152 ;  /* 0x00000003dddd7223 */ /* 0x008fe20000010098 */
[----:B------:R-:W-:Y:S01]  /*bb00*/  FMNMX.FTZ R178, R155, R178, !PT ;  /* 0x000000b29bb27209 */ /* 0x000fe20007810000 */
[----:B------:R-:W-:Y:S01]  /*bb10*/  FMUL.FTZ R3, R170, UR47 ;  /* 0x0000002faa037c20 */ /* 0x000fe20008410000 */
[----:B------:R-:W-:Y:S01]  /*bb20*/  FMUL.FTZ R170, R174, UR47 ;  /* 0x0000002faeaa7c20 */ /* 0x000fe20008410000 */
[----:B------:R-:W-:Y:S01]  /*bb30*/  FMUL.FTZ R174, R179, UR47 ;  /* 0x0000002fb3ae7c20 */ /* 0x000fe20008410000 */
[----:B------:R-:W-:Y:S01]  /*bb40*/  FMNMX.FTZ R179, R158, R178, !PT ;  /* 0x000000b29eb37209 */ /* 0x000fe20007810000 */
[C---:B--2---:R-:W-:Y:S01]  /*bb50*/  FADD.FTZ R221, R154.reuse, R221 ;  /* 0x000000dd9add7221 */ /* 0x044fe20000010000 */
[----:B------:R-:W-:Y:S01]  /*bb60*/  F2FP.F16.F32.PACK_AB R152, R154, R152 ;  /* 0x000000989a98723e */ /* 0x000fe200000000ff */
[----:B------:R-:W-:Y:S01]  /*bb70*/  FMUL.FTZ R153, R171, UR47 ;  /* 0x0000002fab997c20 */ /* 0x000fe20008410000 */
[----:B------:R-:W-:Y:S01]  /*bb80*/  FMNMX.FTZ R179, R159, R179, !PT ;  /* 0x000000b39fb37209 */ /* 0x000fe20007810000 */
[----:B------:R2:W3:Y:S08]  /*bb90*/  MUFU.EX2 R154, R156 ;  /* 0x0000009c009a7308 */ /* 0x0004f00000000800 */
[----:B------:R-:W4:Y:S01]  /*bba0*/  MUFU.TANH R3, R3 ;  /* 0x0000000300037308 */ /* 0x000f220000002400 */
[----:B--2---:R-:W-:Y:S01]  /*bbb0*/  FMUL.FTZ R156, R175, UR47 ;  /* 0x0000002faf9c7c20 */ /* 0x004fe20008410000 */
[----:B------:R-:W-:Y:S01]  /*bbc0*/  FMUL.FTZ R175, R182, UR47 ;  /* 0x0000002fb6af7c20 */ /* 0x000fe20008410000 */
[----:B------:R-:W-:-:S04]  /*bbd0*/  FMNMX.FTZ R182, R162, R179, !PT ;  /* 0x000000b3a2b67209 */ /* 0x000fc80007810000 */
[----:B------:R-:W-:Y:S01]  /*bbe0*/  FMNMX.FTZ R182, R163, R182, !PT ;  /* 0x000000b6a3b67209 */ /* 0x000fe20007810000 */
[----:B------:R-:W2:Y:S01]  /*bbf0*/  MUFU.TANH R153, R153 ;  /* 0x0000009900997308 */ /* 0x000ea20000002400 */
[----:B---3--:R-:W-:Y:S01]  /*bc00*/  FADD.FTZ R171, R154, R221 ;  /* 0x000000dd9aab7221 */ /* 0x008fe20000010000 */
[----:B------:R-:W-:-:S03]  /*bc10*/  F2FP.F16.F32.PACK_AB R154, R227, R154 ;  /* 0x0000009ae39a723e */ /* 0x000fc600000000ff */
[----:B------:R-:W-:-:S03]  /*bc20*/  FADD.FTZ R171, R227, R171 ;  /* 0x000000abe3ab7221 */ /* 0x000fc60000010000 */
[----:B------:R-:W3:Y:S08]  /*bc30*/  MUFU.TANH R170, R170 ;  /* 0x000000aa00aa7308 */ /* 0x000ef00000002400 */
[----:B------:R5:W-:Y:S08]  /*bc40*/  MUFU.TANH R178, R183 ;  /* 0x000000b700b27308 */ /* 0x000bf00000002400 */
[----:B------:R-:W0:Y:S01]  /*bc50*/  MUFU.TANH R156, R156 ;  /* 0x0000009c009c7308 */ /* 0x000e220000002400 */
[----:B-----5:R-:W-:-:S04]  /*bc60*/  FMNMX.FTZ R183, R166, R182, !PT ;  /* 0x000000b6a6b77209 */ /* 0x020fc80007810000 */
[----:B------:R-:W-:-:S03]  /*bc70*/  FMNMX.FTZ R183, R167, R183, !PT ;  /* 0x000000b7a7b77209 */ /* 0x000fc60007810000 */
[----:B------:R-:W5:Y:S08]  /*bc80*/  MUFU.TANH R157, R157 ;  /* 0x0000009d009d7308 */ /* 0x000f700000002400 */
[----:B------:R4:W-:Y:S08]  /*bc90*/  MUFU.TANH R179, R186 ;  /* 0x000000ba00b37308 */ /* 0x0009f00000002400 */
[----:B------:R-:W1:Y:S01]  /*bca0*/  MUFU.TANH R174, R174 ;  /* 0x000000ae00ae7308 */ /* 0x000e620000002400 */
[----:B----4-:R-:W-:-:S04]  /*bcb0*/  FMNMX.FTZ R186, R3, R183, !PT ;  /* 0x000000b703ba7209 */ /* 0x010fc80007810000 */
[----:B--2---:R-:W-:-:S03]  /*bcc0*/  FMNMX.FTZ R186, R153, R186, !PT ;  /* 0x000000ba99ba7209 */ /* 0x004fc60007810000 */
[----:B------:R-:W2:Y:S08]  /*bcd0*/  MUFU.TANH R175, R175 ;  /* 0x000000af00af7308 */ /* 0x000eb00000002400 */
[----:B------:R3:W4:Y:S08]  /*bce0*/  MUFU.TANH R182, R187 ;  /* 0x000000bb00b67308 */ /* 0x0007300000002400 */
[----:B------:R5:W4:Y:S01]  /*bcf0*/  MUFU.TANH R183, R190 ;  /* 0x000000be00b77308 */ /* 0x000b220000002400 */
[----:B---3--:R-:W-:-:S04]  /*bd00*/  FMNMX.FTZ R187, R170, R186, !PT ;  /* 0x000000baaabb7209 */ /* 0x008fc80007810000 */
[----:B0-----:R-:W-:-:S03]  /*bd10*/  FMNMX.FTZ R187, R156, R187, !PT ;  /* 0x000000bb9cbb7209 */ /* 0x001fc60007810000 */
[----:B------:R2:W0:Y:S01]  /*bd20*/  MUFU.TANH R186, R191 ;  /* 0x000000bf00ba7308 */ /* 0x0004220000002400 */
[----:B-----5:R-:W-:-:S04]  /*bd30*/  FMNMX.FTZ R190, R157, R187, !PT ;  /* 0x000000bb9dbe7209 */ /* 0x020fc80007810000 */
[----:B-1----:R-:W-:-:S03]  /*bd40*/  FMNMX.FTZ R190, R174, R190, !PT ;  /* 0x000000beaebe7209 */ /* 0x002fc60007810000 */
[----:B------:R1:W3:Y:S01]  /*bd50*/  MUFU.TANH R187, R194 ;  /* 0x000000c200bb7308 */ /* 0x0002e20000002400 */
[----:B--2---:R-:W-:-:S04]  /*bd60*/  FMNMX.FTZ R191, R175, R190, !PT ;  /* 0x000000beafbf7209 */ /* 0x004fc80007810000 */
[----:B------:R-:W-:-:S03]  /*bd70*/  FMNMX.FTZ R191, R178, R191, !PT ;  /* 0x000000bfb2bf7209 */ /* 0x000fc60007810000 */
[----:B------:R2:W5:Y:S01]  /*bd80*/  MUFU.TANH R190, R195 ;  /* 0x000000c300be7308 */ /* 0x0005620000002400 */
[----:B-1----:R-:W-:-:S04]  /*bd90*/  FMNMX.FTZ R194, R179, R191, !PT ;  /* 0x000000bfb3c27209 */ /* 0x002fc80007810000 */
[----:B----4-:R-:W-:-:S03]  /*bda0*/  FMNMX.FTZ R194, R182, R194, !PT ;  /* 0x000000c2b6c27209 */ /* 0x010fc60007810000 */
[----:B------:R-:W1:Y:S01]  /*bdb0*/  MUFU.TANH R191, R198 ;  /* 0x000000c600bf7308 */ /* 0x000e620000002400 */
[----:B--2---:R-:W-:-:S04]  /*bdc0*/  FMNMX.FTZ R195, R183, R194, !PT ;  /* 0x000000c2b7c37209 */ /* 0x004fc80007810000 */
[----:B0-----:R-:W-:-:S03]  /*bdd0*/  FMNMX.FTZ R195, R186, R195, !PT ;  /* 0x000000c3bac37209 */ /* 0x001fc60007810000 */
[----:B------:R-:W0:Y:S01]  /*bde0*/  MUFU.TANH R194, R199 ;  /* 0x000000c700c27308 */ /* 0x000e220000002400 */
[----:B---3--:R-:W-:-:S04]  /*bdf0*/  FMNMX.FTZ R195, R187, R195, !PT ;  /* 0x000000c3bbc37209 */ /* 0x008fc80007810000 */
[----:B-----5:R-:W-:-:S03]  /*be00*/  FMNMX.FTZ R195, R190, R195, !PT ;  /* 0x000000c3bec37209 */ /* 0x020fc60007810000 */
[----:B------:R-:W-:Y:S01]  /*be10*/  MUFU.EX2 R160, R160 ;  /* 0x000000a000a07308 */ /* 0x000fe20000000800 */
[----:B-1----:R-:W-:-:S07]  /*be20*/  FMNMX.FTZ R195, R191, R195, !PT ;  /* 0x000000c3bfc37209 */ /* 0x002fce0007810000 */
[----:B------:R-:W1:Y:S01]  /*be30*/  MUFU.EX2 R161, R161 ;  /* 0x000000a100a17308 */ /* 0x000e620000000800 */
[----:B0-----:R-:W-:-:S05]  /*be40*/  FMNMX.FTZ R198, R194, R195, !PT ;  /* 0x000000c3c2c67209 */ /* 0x001fca0007810000 */
[----:B------:R-:W0:Y:S02]  /*be50*/  SHFL.BFLY PT, R195, R198, 0x2, 0x1f ;  /* 0x0c401f00c6c37f89 */ /* 0x000e2400000e0000 */
[----:B------:R-:W-:Y:S08]  /*be60*/  MUFU.EX2 R164, R164 ;  /* 0x000000a400a47308 */ /* 0x000ff00000000800 */
[----:B------:R-:W-:Y:S08]  /*be70*/  MUFU.EX2 R165, R165 ;  /* 0x000000a500a57308 */ /* 0x000ff00000000800 */
[----:B------:R-:W-:Y:S01]  /*be80*/  MUFU.EX2 R168, R168 ;  /* 0x000000a800a87308 */ /* 0x000fe20000000800 */
[----:B0-----:R-:W-:-:S07]  /*be90*/  FMNMX.FTZ R198, R198, R195, !PT ;  /* 0x000000c3c6c67209 */ /* 0x001fce0007810000 */
[----:B------:R0:W-:Y:S01]  /*bea0*/  MUFU.EX2 R195, R177 ;  /* 0x000000b100c37308 */ /* 0x0001e20000000800 */
[----:B------:R-:W0:Y:S07]  /*beb0*/  SHFL.BFLY PT, R199, R198, 0x1, 0x1f ;  /* 0x0c201f00c6c77f89 */ /* 0x000e2e00000e0000 */
[----:B------:R-:W-:Y:S08]  /*bec0*/  MUFU.EX2 R169, R169 ;  /* 0x000000a900a97308 */ /* 0x000ff00000000800 */
[----:B------:R-:W-:Y:S08]  /*bed0*/  MUFU.EX2 R172, R172 ;  /* 0x000000ac00ac7308 */ /* 0x000ff00000000800 */
[----:B------:R-:W-:Y:S01]  /*bee0*/  MUFU.EX2 R173, R173 ;  /* 0x000000ad00ad7308 */ /* 0x000fe20000000800 */
[----:B0-----:R-:W-:-:S05]  /*bef0*/  FMNMX.FTZ R177, R198, R199, !PT ;  /* 0x000000c7c6b17209 */ /* 0x001fca0007810000 */
[C---:B------:R-:W-:Y:S01]  /*bf00*/  FADD.FTZ R198, -R177.reuse, R20 ;  /* 0x00000014b1c67221 */ /* 0x040fe20000010100 */
[-C--:B------:R-:W-:Y:S01]  /*bf10*/  FMUL.FTZ R20, R177, R21.reuse ;  /* 0x00000015b1147220 */ /* 0x080fe20000410000 */
[----:B------:R-:W-:Y:S02]  /*bf20*/  MUFU.EX2 R222, R222 ;  /* 0x000000de00de7308 */ /* 0x000fe40000000800 */
[-C--:B------:R-:W-:Y:S01]  /*bf30*/  FMUL.FTZ R198, R198, R21.reuse ;  /* 0x00000015c6c67220 */ /* 0x080fe20000410000 */
        /* <DEDUP_REMOVED lines=24> */
[----:B------:R-:W0:Y:S01]  /*c0c0*/  MUFU.EX2 R198, R198 ;  /* 0x000000c600c67308 */ /* 0x000e220000000800 */
[----:B------:R-:W2:Y:S01]  /*c0d0*/  S2R R194, SR_TID.X ;  /* 0x0000000000c27919 */ /* 0x000ea20000002100 */
[----:B-1----:R-:W-:-:S06]  /*c0e0*/  F2FP.F16.F32.PACK_AB R156, R161, R160 ;  /* 0x000000a0a19c723e */ /* 0x002fcc00000000ff */
[----:B------:R-:W1:Y:S08]  /*c0f0*/  MUFU.EX2 R196, R196 ;  /* 0x000000c400c47308 */ /* 0x000e700000000800 */
[----:B------:R-:W3:Y:S01]  /*c100*/  MUFU.EX2 R155, R155 ;  /* 0x0000009b009b7308 */ /* 0x000ee20000000800 */
[-C--:B0-----:R-:W-:Y:S01]  /*c110*/  FMUL.FTZ R26, R26, R198.reuse ;  /* 0x000000c61a1a7220 */ /* 0x081fe20000410000 */
[-C--:B------:R-:W-:Y:S01]  /*c120*/  FMUL.FTZ R27, R27, R198.reuse ;  /* 0x000000c61b1b7220 */ /* 0x080fe20000410000 */
[-C--:B------:R-:W-:Y:S01]  /*c130*/  FMUL.FTZ R30, R30, R198.reuse ;  /* 0x000000c61e1e7220 */ /* 0x080fe20000410000 */
[-C--:B------:R-:W-:Y:S01]  /*c140*/  FMUL.FTZ R31, R31, R198.reuse ;  /* 0x000000c61f1f7220 */ /* 0x080fe20000410000 */
[-C--:B------:R-:W-:Y:S01]  /*c150*/  FMUL.FTZ R34, R34, R198.reuse ;  /* 0x000000c622227220 */ /* 0x080fe20000410000 */
[-C--:B------:R-:W-:Y:S01]  /*c160*/  FMUL.FTZ R35, R35, R198.reuse ;  /* 0x000000c623237220 */ /* 0x080fe20000410000 */
[----:B------:R-:W-:Y:S01]  /*c170*/  FMUL.FTZ R38, R38, R198 ;  /* 0x000000c626267220 */ /* 0x000fe20000410000 */
[----:B------:R0:W4:Y:S01]  /*c180*/  MUFU.EX2 R221, R158 ;  /* 0x0000009e00dd7308 */ /* 0x0001220000000800 */
[----:B-1----:R-:W-:Y:S01]  /*c190*/  FFMA.FTZ R12, R198, R12, R196 ;  /* 0x0000000cc60c7223 */ /* 0x002fe200000100c4 */
[-C--:B------:R-:W-:Y:S01]  /*c1a0*/  FMUL.FTZ R39, R39, R198.reuse ;  /* 0x000000c627277220 */ /* 0x080fe20000410000 */
[-C--:B------:R-:W-:Y:S01]  /*c1b0*/  FMUL.FTZ R42, R42, R198.reuse ;  /* 0x000000c62a2a7220 */ /* 0x080fe20000410000 */
[-C--:B------:R-:W-:Y:S01]  /*c1c0*/  FMUL.FTZ R43, R43, R198.reuse ;  /* 0x000000c62b2b7220 */ /* 0x080fe20000410000 */
[-C--:B------:R-:W-:Y:S01]  /*c1d0*/  FMUL.FTZ R46, R46, R198.reuse ;  /* 0x000000c62e2e7220 */ /* 0x080fe20000410000 */
[-C--:B------:R-:W-:Y:S01]  /*c1e0*/  FMUL.FTZ R47, R47, R198.reuse ;  /* 0x000000c62f2f7220 */ /* 0x080fe20000410000 */
[----:B------:R-:W-:Y:S01]  /*c1f0*/  FMUL.FTZ R50, R50, R198 ;  /* 0x000000c632327220 */ /* 0x000fe20000410000 */
[----:B------:R-:W1:Y:S01]  /*c200*/  MUFU.EX2 R159, R159 ;  /* 0x0000009f009f7308 */ /* 0x000e620000000800 */
[----:B0-----:R-:W-:Y:S01]  /*c210*/  FADD.FTZ R158, R160, R171 ;  /* 0x000000aba09e7221 */ /* 0x001fe20000010000 */
[----:B---3--:R-:W-:Y:S01]  /*c220*/  FADD.FTZ R12, R155, R12 ;  /* 0x0000000c9b0c7221 */ /* 0x008fe20000010000 */
[----:B--2---:R-:W-:Y:S01]  /*c230*/  SHF.R.U32.HI R194, RZ, 0x7, R194 ;  /* 0x00000007ffc27819 */ /* 0x004fe200000116c2 */
[----:B------:R-:W-:-:S02]  /*c240*/  @!P1 VIADD R160, R14, 0x22840 ;  /* 0x000228400ea09836 */ /* 0x000fc40000000000 */
[----:B------:R-:W-:Y:S01]  /*c250*/  FADD.FTZ R158, R161, R158 ;  /* 0x0000009ea19e7221 */ /* 0x000fe20000010000 */
[----:B------:R-:W-:Y:S01]  /*c260*/  FMUL.FTZ R51, R51, R198 ;  /* 0x000000c633337220 */ /* 0x000fe20000410000 */
[----:B------:R-:W-:Y:S01]  /*c270*/  IADD3 R194, -R194, 0xb, RZ ;  /* 0x0000000bc2c27810 */ /* 0x000fe20007ffe1ff */
[----:B------:R0:W2:Y:S01]  /*c280*/  MUFU.EX2 R227, R162 ;  /* 0x000000a200e37308 */ /* 0x0000a20000000800 */
[----:B------:R-:W-:Y:S01]  /*c290*/  FADD.FTZ R158, R164, R158 ;  /* 0x0000009ea49e7221 */ /* 0x000fe20000010000 */
[----:B----4-:R-:W-:Y:S01]  /*c2a0*/  FADD.FTZ R12, R221, R12 ;  /* 0x0000000cdd0c7221 */ /* 0x010fe20000010000 */
[----:B------:R-:W-:Y:S01]  /*c2b0*/  @!P1 PRMT R160, RZ, 0x654, R160 ;  /* 0x00000654ffa09816 */ /* 0x000fe200000000a0 */
[----:B------:R3:W-:Y:S06]  /*c2c0*/  BAR.ARV R194, 0x100 ;  /* 0x000400c20000751d */ /* 0x0007ec0000002000 */
[----:B------:R-:W4:Y:S01]  /*c2d0*/  MUFU.EX2 R163, R163 ;  /* 0x000000a300a37308 */ /* 0x000f220000000800 */
[----:B------:R-:W-:Y:S01]  /*c2e0*/  FADD.FTZ R158, R165, R158 ;  /* 0x0000009ea59e7221 */ /* 0x000fe20000010000 */
[----:B-1----:R-:W-:Y:S01]  /*c2f0*/  FADD.FTZ R12, R159, R12 ;  /* 0x0000000c9f0c7221 */ /* 0x002fe20000010000 */
[----:B------:R1:W-:Y:S01]  /*c300*/  @!P1 SYNCS.ARRIVE.TRANS64.RED.A1T0 RZ, [R160+URZ], RZ ;  /* 0x000000ffa0ff99a7 */ /* 0x0003e2000810043f */
[----:B0-----:R-:W-:Y:S01]  /*c310*/  F2FP.F16.F32.PACK_AB R162, R173, R172 ;  /* 0x000000acada2723e */ /* 0x001fe200000000ff */
[-C--:B------:R-:W-:Y:S01]  /*c320*/  FMUL.FTZ R54, R54, R198.reuse ;  /* 0x000000c636367220 */ /* 0x080fe20000410000 */
[-C--:B------:R-:W-:Y:S01]  /*c330*/  FMUL.FTZ R55, R55, R198.reuse ;  /* 0x000000c637377220 */ /* 0x080fe20000410000 */
[----:B--2---:R-:W-:Y:S01]  /*c340*/  FADD.FTZ R12, R227, R12 ;  /* 0x0000000ce30c7221 */ /* 0x004fe20000010000 */
[----:B------:R-:W0:Y:S01]  /*c350*/  MUFU.EX2 R161, R166 ;  /* 0x000000a600a17308 */ /* 0x000e220000000800 */
[-C--:B------:R-:W-:Y:S01]  /*c360*/  FMUL.FTZ R58, R58, R198.reuse ;  /* 0x000000c63a3a7220 */ /* 0x080fe20000410000 */
[----:B------:R-:W-:Y:S01]  /*c370*/  FMUL.FTZ R59, R59, R198 ;  /* 0x000000c63b3b7220 */ /* 0x000fe20000410000 */
[----:B-1----:R-:W-:Y:S01]  /*c380*/  F2FP.F16.F32.PACK_AB R160, R169, R168 ;  /* 0x000000a8a9a0723e */ /* 0x002fe200000000ff */
[-C--:B------:R-:W-:Y:S01]  /*c390*/  FMUL.FTZ R62, R62, R198.reuse ;  /* 0x000000c63e3e7220 */ /* 0x080fe20000410000 */
[-C--:B------:R-:W-:Y:S01]  /*c3a0*/  FMUL.FTZ R63, R63, R198.reuse ;  /* 0x000000c63f3f7220 */ /* 0x080fe20000410000 */
[-C--:B------:R-:W-:Y:S01]  /*c3b0*/  FMUL.FTZ R66, R66, R198.reuse ;  /* 0x000000c642427220 */ /* 0x080fe20000410000 */
[-C--:B------:R-:W-:Y:S01]  /*c3c0*/  FMUL.FTZ R67, R67, R198.reuse ;  /* 0x000000c643437220 */ /* 0x080fe20000410000 */
[----:B------:R1:W-:Y:S01]  /*c3d0*/  MUFU.EX2 R171, R3 ;  /* 0x0000000300ab7308 */ /* 0x0003e20000000800 */
[----:B----4-:R-:W-:Y:S01]  /*c3e0*/  FADD.FTZ R12, R163, R12 ;  /* 0x0000000ca30c7221 */ /* 0x010fe20000010000 */
[-C--:B------:R-:W-:Y:S01]  /*c3f0*/  FMUL.FTZ R70, R70, R198.reuse ;  /* 0x000000c646467220 */ /* 0x080fe20000410000 */
[-C--:B------:R-:W-:Y:S01]  /*c400*/  FMUL.FTZ R71, R71, R198.reuse ;  /* 0x000000c647477220 */ /* 0x080fe20000410000 */
[-C--:B------:R-:W-:Y:S01]  /*c410*/  FMUL.FTZ R74, R74, R198.reuse ;  /* 0x000000c64a4a7220 */ /* 0x080fe20000410000 */
[-C--:B------:R-:W-:Y:S01]  /*c420*/  FMUL.FTZ R75, R75, R198.reuse ;  /* 0x000000c64b4b7220 */ /* 0x080fe20000410000 */
[-C--:B------:R-:W-:Y:S01]  /*c430*/  FMUL.FTZ R78, R78, R198.reuse ;  /* 0x000000c64e4e7220 */ /* 0x080fe20000410000 */
[----:B------:R-:W-:Y:S01]  /*c440*/  FMUL.FTZ R79, R79, R198 ;  /* 0x000000c64f4f7220 */ /* 0x000fe20000410000 */
[----:B------:R-:W2:Y:S01]  /*c450*/  MUFU.EX2 R167, R167 ;  /* 0x000000a700a77308 */ /* 0x000ea20000000800 */
[----:B-1----:R-:W-:Y:S01]  /*c460*/  FADD.FTZ R3, R168, R158 ;  /* 0x0000009ea8037221 */ /* 0x002fe20000010000 */
[----:B------:R-:W-:Y:S01]  /*c470*/  F2FP.F16.F32.PACK_AB R158, R165, R164 ;  /* 0x000000a4a59e723e */ /* 0x000fe200000000ff */
[----:B0-----:R-:W-:Y:S01]  /*c480*/  FADD.FTZ R12, R161, R12 ;  /* 0x0000000ca10c7221 */ /* 0x001fe20000010000 */
[----:B------:R-:W-:Y:S01]  /*c490*/  F2FP.F16.F32.PACK_AB R164, R195, R222 ;  /* 0x000000dec3a4723e */ /* 0x000fe200000000ff */
[----:B------:R-:W-:Y:S01]  /*c4a0*/  FADD.FTZ R3, R169, R3 ;  /* 0x00000003a9037221 */ /* 0x000fe20000010000 */
[-C--:B------:R-:W-:Y:S01]  /*c4b0*/  FMUL.FTZ R82, R82, R198.reuse ;  /* 0x000000c652527220 */ /* 0x080fe20000410000 */
[-C--:B------:R-:W-:Y:S01]  /*c4c0*/  FMUL.FTZ R83, R83, R198.reuse ;  /* 0x000000c653537220 */ /* 0x080fe20000410000 */
[----:B------:R-:W0:Y:S01]  /*c4d0*/  MUFU.EX2 R180, R180 ;  /* 0x000000b400b47308 */ /* 0x000e220000000800 */
[----:B------:R-:W-:Y:S01]  /*c4e0*/  FADD.FTZ R3, R172, R3 ;  /* 0x00000003ac037221 */ /* 0x000fe20000010000 */
[-C--:B------:R-:W-:Y:S01]  /*c4f0*/  FMUL.FTZ R86, R86, R198.reuse ;  /* 0x000000c656567220 */ /* 0x080fe20000410000 */
[-C--:B------:R-:W-:Y:S01]  /*c500*/  FMUL.FTZ R87, R87, R198.reuse ;  /* 0x000000c657577220 */ /* 0x080fe20000410000 */
[-C--:B------:R-:W-:Y:S01]  /*c510*/  FMUL.FTZ R90, R90, R198.reuse ;  /* 0x000000c65a5a7220 */ /* 0x080fe20000410000 */
[----:B------:R-:W-:Y:S01]  /*c520*/  FADD.FTZ R3, R173, R3 ;  /* 0x00000003ad037221 */ /* 0x000fe20000010000 */
[-C--:B------:R-:W-:Y:S01]  /*c530*/  FMUL.FTZ R91, R91, R198.reuse ;  /* 0x000000c65b5b7220 */ /* 0x080fe20000410000 */
[-C--:B------:R-:W-:Y:S01]  /*c540*/  FMUL.FTZ R94, R94, R198.reuse ;  /* 0x000000c65e5e7220 */ /* 0x080fe20000410000 */
[----:B------:R-:W1:Y:S01]  /*c550*/  MUFU.EX2 R181, R181 ;  /* 0x000000b500b57308 */ /* 0x000e620000000800 */
[----:B------:R-:W-:Y:S01]  /*c560*/  FADD.FTZ R3, R222, R3 ;  /* 0x00000003de037221 */ /* 0x000fe20000010000 */
[----:B--2---:R-:W-:Y:S01]  /*c570*/  FADD.FTZ R12, R167, R12 ;  /* 0x0000000ca70c7221 */ /* 0x004fe20000010000 */
[-C--:B------:R-:W-:Y:S01]  /*c580*/  FMUL.FTZ R95, R95, R198.reuse ;  /* 0x000000c65f5f7220 */ /* 0x080fe20000410000 */
[-C--:B------:R-:W-:Y:S01]  /*c590*/  FMUL.FTZ R98, R98, R198.reuse ;  /* 0x000000c662627220 */ /* 0x080fe20000410000 */
[----:B------:R-:W-:Y:S01]  /*c5a0*/  FADD.FTZ R3, R195, R3 ;  /* 0x00000003c3037221 */ /* 0x000fe20000010000 */
[----:B------:R-:W-:Y:S01]  /*c5b0*/  FADD.FTZ R12, R171, R12 ;  /* 0x0000000cab0c7221 */ /* 0x000fe20000010000 */
[-C--:B------:R-:W-:Y:S01]  /*c5c0*/  FMUL.FTZ R99, R99, R198.reuse ;  /* 0x000000c663637220 */ /* 0x080fe20000410000 */
[----:B------:R2:W4:Y:S01]  /*c5d0*/  MUFU.EX2 R165, R153 ;  /* 0x0000009900a57308 */ /* 0x0005220000000800 */
[----:B0-----:R-:W-:Y:S01]  /*c5e0*/  FADD.FTZ R3, R180, R3 ;  /* 0x00000003b4037221 */ /* 0x001fe20000010000 */
[-C--:B------:R-:W-:Y:S01]  /*c5f0*/  FMUL.FTZ R102, R102, R198.reuse ;  /* 0x000000c666667220 */ /* 0x080fe20000410000 */
[-C--:B------:R-:W-:Y:S01]  /*c600*/  FMUL.FTZ R103, R103, R198.reuse ;  /* 0x000000c667677220 */ /* 0x080fe20000410000 */
[-C--:B------:R-:W-:Y:S01]  /*c610*/  FMUL.FTZ R106, R106, R198.reuse ;  /* 0x000000c66a6a7220 */ /* 0x080fe20000410000 */
[-C--:B------:R-:W-:Y:S01]  /*c620*/  FMUL.FTZ R107, R107, R198.reuse ;  /* 0x000000c66b6b7220 */ /* 0x080fe20000410000 */
[-C--:B------:R-:W-:Y:S01]  /*c630*/  FMUL.FTZ R110, R110, R198.reuse ;  /* 0x000000c66e6e7220 */ /* 0x080fe20000410000 */
[----:B------:R-:W-:Y:S01]  /*c640*/  FMUL.FTZ R111, R111, R198 ;  /* 0x000000c66f6f7220 */ /* 0x000fe20000410000 */
[----:B------:R-:W0:Y:S01]  /*c650*/  MUFU.EX2 R199, R199 ;  /* 0x000000c700c77308 */ /* 0x000e220000000800 */
[C---:B-1----:R-:W-:Y:S01]  /*c660*/  F2FP.F16.F32.PACK_AB R166, R181.reuse, R180 ;  /* 0x000000b4b5a6723e */ /* 0x042fe200000000ff */
[----:B------:R-:W-:Y:S01]  /*c670*/  FADD.FTZ R3, R181, R3 ;  /* 0x00000003b5037221 */ /* 0x000fe20000010000 */
[----:B--2---:R-:W-:Y:S01]  /*c680*/  F2FP.F16.F32.PACK_AB R153, R155, R196 ;  /* 0x000000c49b99723e */ /* 0x004fe200000000ff */
[-C--:B------:R-:W-:Y:S01]  /*c690*/  FMUL.FTZ R114, R114, R198.reuse ;  /* 0x000000c672727220 */ /* 0x080fe20000410000 */
[----:B------:R-:W-:Y:S01]  /*c6a0*/  F2FP.F16.F32.PACK_AB R155, R159, R221 ;  /* 0x000000dd9f9b723e */ /* 0x000fe200000000ff */
[-C--:B------:R-:W-:Y:S01]  /*c6b0*/  FMUL.FTZ R115, R115, R198.reuse ;  /* 0x000000c673737220 */ /* 0x080fe20000410000 */
[----:B------:R-:W-:Y:S01]  /*c6c0*/  F2FP.F16.F32.PACK_AB R159, R167, R161 ;  /* 0x000000a1a79f723e */ /* 0x000fe200000000ff */
[----:B------:R-:W1:Y:S01]  /*c6d0*/  MUFU.EX2 R169, R170 ;  /* 0x000000aa00a97308 */ /* 0x000e620000000800 */
[C---:B----4-:R-:W-:Y:S01]  /*c6e0*/  FADD.FTZ R12, R165.reuse, R12 ;  /* 0x0000000ca50c7221 */ /* 0x050fe20000010000 */
[----:B------:R-:W-:Y:S01]  /*c6f0*/  F2FP.F16.F32.PACK_AB R161, R165, R171 ;  /* 0x000000aba5a1723e */ /* 0x000fe200000000ff */
[-C--:B------:R-:W-:Y:S01]  /*c700*/  FMUL.FTZ R118, R118, R198.reuse ;  /* 0x000000c676767220 */ /* 0x080fe20000410000 */
[-C--:B------:R-:W-:Y:S01]  /*c710*/  FMUL.FTZ R119, R119, R198.reuse ;  /* 0x000000c677777220 */ /* 0x080fe20000410000 */
[-C--:B------:R-:W-:Y:S01]  /*c720*/  FMUL.FTZ R122, R122, R198.reuse ;  /* 0x000000c67a7a7220 */ /* 0x080fe20000410000 */
[-C--:B------:R-:W-:Y:S01]  /*c730*/  FMUL.FTZ R123, R123, R198.reuse ;  /* 0x000000c67b7b7220 */ /* 0x080fe20000410000 */
        /* <DEDUP_REMOVED lines=11> */
[----:B--2---:R-:W-:Y:S01]  /*c7f0*/  F2FP.F16.F32.PACK_AB R157, R163, R227 ;  /* 0x000000e3a39d723e */ /* 0x004fe200000000ff */
[-C--:B------:R-:W-:Y:S01]  /*c800*/  FMUL.FTZ R139, R139, R198.reuse ;  /* 0x000000c68b8b7220 */ /* 0x080fe20000410000 */
[----:B------:R-:W-:Y:S01]  /*c810*/  F2FP.F16.F32.PACK_AB R163, R169, R199 ;  /* 0x000000c7a9a3723e */ /* 0x000fe200000000ff */
[-C--:B------:R-:W-:Y:S01]  /*c820*/  FMUL.FTZ R142, R142, R198.reuse ;  /* 0x000000c68e8e7220 */ /* 0x080fe20000410000 */
[-C--:B------:R-:W-:Y:S01]  /*c830*/  FMUL.FTZ R143, R143, R198.reuse ;  /* 0x000000c68f8f7220 */ /* 0x080fe20000410000 */
[-C--:B------:R-:W-:Y:S01]  /*c840*/  FMUL.FTZ R146, R146, R198.reuse ;  /* 0x000000c692927220 */ /* 0x080fe20000410000 */
[----:B------:R-:W1:Y:S01]  /*c850*/  MUFU.EX2 R175, R175 ;  /* 0x000000af00af7308 */ /* 0x000e620000000800 */
[----:B----4-:R-:W-:Y:S01]  /*c860*/  FADD.FTZ R12, R173, R12 ;  /* 0x0000000cad0c7221 */ /* 0x010fe20000010000 */
[-C--:B------:R-:W-:Y:S01]  /*c870*/  FMUL.FTZ R147, R147, R198.reuse ;  /* 0x000000c693937220 */ /* 0x080fe20000410000 */
[-C--:B------:R-:W-:Y:S01]  /*c880*/  FMUL.FTZ R150, R150, R198.reuse ;  /* 0x000000c696967220 */ /* 0x080fe20000410000 */
[----:B------:R-:W-:-:S04]  /*c890*/  FMUL.FTZ R151, R151, R198 ;  /* 0x000000c697977220 */ /* 0x000fc80000410000 */
[----:B------:R-:W2:Y:S01]  /*c8a0*/  MUFU.EX2 R178, R178 ;  /* 0x000000b200b27308 */ /* 0x000ea20000000800 */
[C---:B0-----:R-:W-:Y:S01]  /*c8b0*/  FADD.FTZ R12, R180.reuse, R12 ;  /* 0x0000000cb40c7221 */ /* 0x041fe20000010000 */
[----:B------:R-:W-:-:S06]  /*c8c0*/  F2FP.F16.F32.PACK_AB R165, R180, R173 ;  /* 0x000000adb4a5723e */ /* 0x000fcc00000000ff */
[----:B------:R-:W0:Y:S01]  /*c8d0*/  MUFU.EX2 R184, R184 ;  /* 0x000000b800b87308 */ /* 0x000e220000000800 */
[----:B-1----:R-:W-:-:S07]  /*c8e0*/  FADD.FTZ R12, R175, R12 ;  /* 0x0000000caf0c7221 */ /* 0x002fce0000010000 */
[----:B------:R-:W1:Y:S01]  /*c8f0*/  MUFU.EX2 R179, R179 ;  /* 0x000000b300b37308 */ /* 0x000e620000000800 */
[C---:B--2---:R-:W-:Y:S01]  /*c900*/  FADD.FTZ R12, R178.reuse, R12 ;  /* 0x0000000cb20c7221 */ /* 0x044fe20000010000 */
[----:B------:R-:W-:-:S06]  /*c910*/  F2FP.F16.F32.PACK_AB R167, R178, R175 ;  /* 0x000000afb2a7723e */ /* 0x000fcc00000000ff */
[----:B------:R-:W2:Y:S01]  /*c920*/  MUFU.EX2 R185, R185 ;  /* 0x000000b900b97308 */ /* 0x000ea20000000800 */
[----:B0-----:R-:W-:-:S07]  /*c930*/  FADD.FTZ R3, R184, R3 ;  /* 0x00000003b8037221 */ /* 0x001fce0000010000 */
[----:B------:R-:W0:Y:S01]  /*c940*/  MUFU.EX2 R182, R182 ;  /* 0x000000b600b67308 */ /* 0x000e220000000800 */
[----:B-1----:R-:W-:-:S07]  /*c950*/  FADD.FTZ R12, R179, R12 ;  /* 0x0000000cb30c7221 */ /* 0x002fce0000010000 */
[----:B------:R-:W1:Y:S01]  /*c960*/  MUFU.EX2 R188, R188 ;  /* 0x000000bc00bc7308 */ /* 0x000e620000000800 */
[C---:B--2---:R-:W-:Y:S01]  /*c970*/  FADD.FTZ R3, R185.reuse, R3 ;  /* 0x00000003b9037221 */ /* 0x044fe20000010000 */
[----:B------:R-:W-:-:S06]  /*c980*/  F2FP.F16.F32.PACK_AB R168, R185, R184 ;  /* 0x000000b8b9a8723e */ /* 0x000fcc00000000ff */
[----:B------:R-:W2:Y:S01]  /*c990*/  MUFU.EX2 R183, R183 ;  /* 0x000000b700b77308 */ /* 0x000ea20000000800 */
[C---:B0-----:R-:W-:Y:S01]  /*c9a0*/  FADD.FTZ R12, R182.reuse, R12 ;  /* 0x0000000cb60c7221 */ /* 0x041fe20000010000 */
[----:B------:R-:W-:-:S06]  /*c9b0*/  F2FP.F16.F32.PACK_AB R169, R182, R179 ;  /* 0x000000b3b6a9723e */ /* 0x000fcc00000000ff */
[----:B------:R-:W0:Y:S01]  /*c9c0*/  MUFU.EX2 R189, R189 ;  /* 0x000000bd00bd7308 */ /* 0x000e220000000800 */
[----:B-1----:R-:W-:-:S07]  /*c9d0*/  FADD.FTZ R3, R188, R3 ;  /* 0x00000003bc037221 */ /* 0x002fce0000010000 */
[----:B------:R-:W1:Y:S01]  /*c9e0*/  MUFU.EX2 R186, R186 ;  /* 0x000000ba00ba7308 */ /* 0x000e620000000800 */
[----:B--2---:R-:W-:-:S07]  /*c9f0*/  FADD.FTZ R12, R183, R12 ;  /* 0x0000000cb70c7221 */ /* 0x004fce0000010000 */
[----:B------:R-:W2:Y:S01]  /*ca00*/  MUFU.EX2 R192, R192 ;  /* 0x000000c000c07308 */ /* 0x000ea20000000800 */
[C---:B0-----:R-:W-:Y:S01]  /*ca10*/  FADD.FTZ R3, R189.reuse, R3 ;  /* 0x00000003bd037221 */ /* 0x041fe20000010000 */
[----:B------:R-:W-:-:S06]  /*ca20*/  F2FP.F16.F32.PACK_AB R170, R189, R188 ;  /* 0x000000bcbdaa723e */ /* 0x000fcc00000000ff */
[----:B------:R-:W0:Y:S01]  /*ca30*/  MUFU.EX2 R187, R187 ;  /* 0x000000bb00bb7308 */ /* 0x000e220000000800 */
[C---:B-1----:R-:W-:Y:S01]  /*ca40*/  FADD.FTZ R12, R186.reuse, R12 ;  /* 0x0000000cba0c7221 */ /* 0x042fe20000010000 */
[----:B------:R-:W-:-:S06]  /*ca50*/  F2FP.F16.F32.PACK_AB R171, R186, R183 ;  /* 0x000000b7baab723e */ /* 0x000fcc00000000ff */
[----:B------:R-:W1:Y:S01]  /*ca60*/  MUFU.EX2 R193, R193 ;  /* 0x000000c100c17308 */ /* 0x000e620000000800 */
[----:B--2---:R-:W-:-:S07]  /*ca70*/  FADD.FTZ R3, R192, R3 ;  /* 0x00000003c0037221 */ /* 0x004fce0000010000 */
[----:B------:R-:W2:Y:S01]  /*ca80*/  MUFU.EX2 R190, R190 ;  /* 0x000000be00be7308 */ /* 0x000ea20000000800 */
[----:B0-----:R-:W-:-:S07]  /*ca90*/  FADD.FTZ R12, R187, R12 ;  /* 0x0000000cbb0c7221 */ /* 0x001fce0000010000 */
[----:B------:R-:W0:Y:S01]  /*caa0*/  MUFU.EX2 R223, R223 ;  /* 0x000000df00df7308 */ /* 0x000e220000000800 */
[C---:B-1----:R-:W-:Y:S01]  /*cab0*/  FADD.FTZ R3, R193.reuse, R3 ;  /* 0x00000003c1037221 */ /* 0x042fe20000010000 */
[----:B------:R-:W-:-:S06]  /*cac0*/  F2FP.F16.F32.PACK_AB R172, R193, R192 ;  /* 0x000000c0c1ac723e */ /* 0x000fcc00000000ff */
[----:B------:R-:W1:Y:S01]  /*cad0*/  MUFU.EX2 R191, R191 ;  /* 0x000000bf00bf7308 */ /* 0x000e620000000800 */
[C---:B--2---:R-:W-:Y:S01]  /*cae0*/  FADD.FTZ R12, R190.reuse, R12 ;  /* 0x0000000cbe0c7221 */ /* 0x044fe20000010000 */
[----:B------:R-:W-:-:S06]  /*caf0*/  F2FP.F16.F32.PACK_AB R173, R190, R187 ;  /* 0x000000bbbead723e */ /* 0x000fcc00000000ff */
[----:B------:R-:W2:Y:S01]  /*cb00*/  MUFU.EX2 R197, R197 ;  /* 0x000000c500c57308 */ /* 0x000ea20000000800 */
[----:B0-----:R-:W-:-:S07]  /*cb10*/  FADD.FTZ R3, R223, R3 ;  /* 0x00000003df037221 */ /* 0x001fce0000010000 */
[----:B------:R-:W0:Y:S01]  /*cb20*/  MUFU.EX2 R20, R20 ;  /* 0x0000001400147308 */ /* 0x000e220000000800 */
[----:B-1----:R-:W-:Y:S01]  /*cb30*/  FADD.FTZ R12, R191, R12 ;  /* 0x0000000cbf0c7221 */ /* 0x002fe20000010000 */
[C---:B--2---:R-:W-:Y:S01]  /*cb40*/  FADD.FTZ R3, R197.reuse, R3 ;  /* 0x00000003c5037221 */ /* 0x044fe20000010000 */
[----:B------:R-:W-:Y:S02]  /*cb50*/  F2FP.F16.F32.PACK_AB R174, R197, R223 ;  /* 0x000000dfc5ae723e */ /* 0x000fe400000000ff */
[C---:B0-----:R-:W-:Y:S01]  /*cb60*/  FADD.FTZ R12, R20.reuse, R12 ;  /* 0x0000000c140c7221 */ /* 0x041fe20000010000 */
[----:B------:R-:W-:Y:S01]  /*cb70*/  F2FP.F16.F32.PACK_AB R175, R20, R191 ;  /* 0x000000bf14af723e */ /* 0x000fe200000000ff */
[----:B---3--:R-:W-:Y:S06]  /*cb80*/  @!P0 BRA `(.L_x_714) ;  /* 0x0000000000048947 */ /* 0x008fec0003800000 */
[----:B------:R-:W-:Y:S01]  /*cb90*/  BPT.TRAP 0x1 ;  /* 0x000000040000795c */ /* 0x000fe20000300000 */
.L_x_714:
[----:B------:R0:W1:Y:S01]  /*cba0*/  SYNCS.PHASECHK.TRANS64.TRYWAIT P3, [R14+URZ+0x22850], R15 ;  /* 0x0228500f0e0075a7 */ /* 0x000062000806017f */
[----:B------:R-:W-:Y:S05]  /*cbb0*/  @!P0 BRA `(.L_x_715) ;  /* 0x0000000000048947 */ /* 0x000fea0003800000 */
[----:B------:R-:W-:Y:S01]  /*cbc0*/  BPT.TRAP 0x1 ;  /* 0x000000040000795c */ /* 0x000fe20000300000 */
.L_x_715:
[----:B------:R-:W-:Y:S04]  /*cbd0*/  BSSY B0, `(.L_x_716) ;  /* 0x0000004000007945 */ /* 0x000fe80003800000 */
[----:B-1----:R-:W-:Y:S05]  /*cbe0*/  @P3 BRA `(.L_x_717) ;  /* 0x0000000000083947 */ /* 0x002fea0003800000 */
[----:B------:R-:W1:Y:S02]  /*cbf0*/  SYNCS.PHASECHK.TRANS64.TRYWAIT P3, [R14+URZ+0x22850], R15 ;  /* 0x0228500f0e0075a7 */ /* 0x000e64000806017f */
[----:B-1----:R-:W-:Y:S05]  /*cc00*/  @!P3 BRA `(.L_x_718) ;  /* 0x000000dc00e8b947 */ /* 0x002fea0003800000 */
.L_x_717:
[----:B------:R-:W-:Y:S05]  /*cc10*/  BSYNC B0 ;  /* 0x0000000000007941 */ /* 0x000fea0003800000 */
.L_x_716:
[----:B------:R-:W2:Y:S01]  /*cc20*/  S2R R20, SR_TID.X ;  /* 0x0000000000147919 */ /* 0x000ea20000002100 */
[----:B------:R-:W-:Y:S05]  /*cc30*/  WARPSYNC.ALL ;  /* 0x0000000000007948 */ /* 0x000fea0003800000 */
[----:B------:R-:W-:Y:S02]  /*cc40*/  IMAD.MOV.U32 R178, RZ, RZ, 0xc00 ;  /* 0x00000c00ffb27424 */ /* 0x000fe400078e00ff */
[----:B------:R-:W-:Y:S02]  /*cc50*/  IMAD.MOV.U32 R179, RZ, RZ, 0x40000040 ;  /* 0x40000040ffb37424 */ /* 0x000fe400078e00ff */
[----:B------:R-:W-:-:S02]  /*cc60*/  IMAD R178, R200, R178, UR37 ;  /* 0x00000025c8b27e24 */ /* 0x000fc4000f8e02b2 */
[----:B01----:R-:W-:Y:S01]  /*cc70*/  @!P1 VIADD R14, R14, 0x22860 ;  /* 0x000228600e0e9836 */ /* 0x003fe20000000000 */
[----:B------:R-:W-:Y:S01]  /*cc80*/  R2UR UR7, R179 ;  /* 0x00000000b30772ca */ /* 0x000fe200000e0000 */
[----:B------:R-:W-:Y:S01]  /*cc90*/  IMAD.MOV.U32 R179, RZ, RZ, 0x40000040 ;  /* 0x40000040ffb37424 */ /* 0x000fe200078e00ff */
[----:B------:R-:W-:Y:S01]  /*cca0*/  R2UR UR6, R178 ;  /* 0x00000000b20672ca */ /* 0x000fe200000e0000 */
[----:B------:R-:W-:Y:S01]  /*ccb0*/  IMAD.MOV.U32 R221, RZ, RZ, R176 ;  /* 0x000000ffffdd7224 */ /* 0x000fe200078e00b0 */
[----:B------:R-:W-:Y:S02]  /*ccc0*/  @!P1 PRMT R14, RZ, 0x654, R14 ;  /* 0x00000654ff0e9816 */ /* 0x000fe4000000000e */
[----:B--2---:R-:W-:-:S04]  /*ccd0*/  SHF.R.U32.HI R20, RZ, 0x7, R20 ;  /* 0x00000007ff147819 */ /* 0x004fc80000011614 */
[----:B------:R-:W-:Y:S01]  /*cce0*/  IADD3 R15, R20, 0x8, RZ ;  /* 0x00000008140f7810 */ /* 0x000fe20007ffe0ff */
[----:B------:R-:W-:-:S04]  /*ccf0*/  IMAD.MOV.U32 R20, RZ, RZ, R177 ;  /* 0x000000ffff147224 */ /* 0x000fc800078e00b1 */
[----:B------:R0:W-:Y:S06]  /*cd00*/  BAR.SYNC.DEFER_BLOCKING R15, 0x100 ;  /* 0x0004000f0000751d */ /* 0x0001ec0000010000 */
[----:B------:R-:W-:-:S06]  /*cd10*/  WARPGROUP.ARRIVE ;  /* 0x00000000000079c5 */ /* 0x000fcc0000000000 */
[----:B------:R-:W-:Y:S03]  /*cd20*/  HGMMA.64x256x16.F32 R24, R152, gdesc[UR4].tnspB, R24, gsb0 ;  /* 0x43e0000498187df0 */ /* 0x000fe60008000818 */
[----:B------:R-:W-:Y:S02]  /*cd30*/  WARPGROUP.DEPBAR.LE gsb0, 0x0 ;  /* 0x00008000000079c5 */ /* 0x000fe40000010000 */
[----:B------:R-:W-:Y:S01]  /*cd40*/  VIADD R152, R178, 0x80 ;  /* 0x00000080b2987836 */ /* 0x000fe20000000000 */
[----:B------:R-:W-:Y:S01]  /*cd50*/  WARPGROUP.ARRIVE ;  /* 0x00000000000079c5 */ /* 0x000fe20000000000 */
[----:B------:R-:W-:-:S03]  /*cd60*/  IMAD.MOV.U32 R153, RZ, RZ, 0x40000040 ;  /* 0x40000040ff997424 */ /* 0x000fc600078e00ff */
[----:B------:R-:W-:Y:S01]  /*cd70*/  R2UR UR6, R152 ;  /* 0x00000000980672ca */ /* 0x000fe200000e0000 */
[----:B------:R-:W-:Y:S01]  /*cd80*/  VIADD R152, R178, 0x100 ;  /* 0x00000100b2987836 */ /* 0x000fe20000000000 */
[----:B------:R-:W-:Y:S01]  /*cd90*/  R2UR UR7, R153 ;  /* 0x00000000990772ca */ /* 0x000fe200000e0000 */
[----:B------:R-:W-:-:S15]  /*cda0*/  IMAD.MOV.U32 R153, RZ, RZ, 0x40000040 ;  /* 0x40000040ff997424 */ /* 0x000fde00078e00ff */
[----:B------:R-:W-:Y:S01]  /*cdb0*/  HGMMA.64x256x16.F32 R24, R156, gdesc[UR4].tnspB, R24, gsb0 ;  /* 0x43e000049c187df0 */ /* 0x000fe20008000818 */
[----:B------:R-:W-:Y:S01]  /*cdc0*/  R2UR UR6, R152 ;  /* 0x00000000980672ca */ /* 0x000fe200000e0000 */
[----:B------:R-:W-:Y:S01]  /*cdd0*/  VIADD R152, R178, 0x180 ;  /* 0x00000180b2987836 */ /* 0x000fe20000000000 */
[----:B------:R-:W-:Y:S01]  /*cde0*/  R2UR UR7, R153 ;  /* 0x00000000990772ca */ /* 0x000fe200000e0000 */
[----:B------:R-:W-:Y:S01]  /*cdf0*/  IMAD.MOV.U32 R153, RZ, RZ, 0x40000040 ;  /* 0x40000040ff997424 */ /* 0x000fe200078e00ff */
[----:B------:R-:W-:Y:S02]  /*ce00*/  WARPGROUP.DEPBAR.LE gsb0, 0x0 ;  /* 0x00008000000079c5 */ /* 0x000fe40000010000 */
[----:B------:R-:W-:-:S15]  /*ce10*/  WARPGROUP.ARRIVE ;  /* 0x00000000000079c5 */ /* 0x000fde0000000000 */
[----:B------:R-:W-:-:S06]  /*ce20*/  NOP ;  /* 0x0000000000007918 */ /* 0x000fcc0000000000 */
[----:B------:R-:W-:Y:S01]  /*ce30*/  HGMMA.64x256x16.F32 R24, R160, gdesc[UR4].tnspB, R24, gsb0 ;  /* 0x43e00004a0187df0 */ /* 0x000fe20008000818 */
[----:B------:R-:W-:Y:S01]  /*ce40*/  R2UR UR6, R152 ;  /* 0x00000000980672ca */ /* 0x000fe200000e0000 */
[C---:B------:R-:W-:Y:S01]  /*ce50*/  VIADD R152, R178.reuse, 0x200 ;  /* 0x00000200b2987836 */ /* 0x040fe20000000000 */
[----:B------:R-:W-:Y:S01]  /*ce60*/  R2UR UR7, R153 ;  /* 0x00000000990772ca */ /* 0x000fe200000e0000 */
[----:B------:R-:W-:Y:S02]  /*ce70*/  IMAD.MOV.U32 R153, RZ, RZ, 0x40000040 ;  /* 0x40000040ff997424 */ /* 0x000fe400078e00ff */
[----:B------:R-:W-:Y:S01]  /*ce80*/  VIADD R178, R178, 0x280 ;  /* 0x00000280b2b27836 */ /* 0x000fe20000000000 */
[----:B------:R-:W-:Y:S02]  /*ce90*/  WARPGROUP.DEPBAR.LE gsb0, 0x0 ;  /* 0x00008000000079c5 */ /* 0x000fe40000010000 */
[----:B------:R-:W-:-:S15]  /*cea0*/  WARPGROUP.ARRIVE ;  /* 0x00000000000079c5 */ /* 0x000fde0000000000 */
[----:B------:R-:W-:-:S04]  /*ceb0*/  NOP ;  /* 0x0000000000007918 */ /* 0x000fc80000000000 */
[----:B------:R-:W-:Y:S01]  /*cec0*/  HGMMA.64x256x16.F32 R24, R164, gdesc[UR4].tnspB, R24, gsb0 ;  /* 0x43e00004a4187df0 */ /* 0x000fe20008000818 */
[----:B------:R-:W-:Y:S02]  /*ced0*/  R2UR UR6, R152 ;  /* 0x00000000980672ca */ /* 0x000fe400000e0000 */
[----:B------:R-:W-:Y:S01]  /*cee0*/  R2UR UR7, R153 ;  /* 0x00000000990772ca */ /* 0x000fe200000e0000 */
[----:B------:R-:W-:Y:S02]  /*cef0*/  WARPGROUP.DEPBAR.LE gsb0, 0x0 ;  /* 0x00008000000079c5 */ /* 0x000fe40000010000 */
[----:B------:R-:W-:-:S15]  /*cf00*/  WARPGROUP.ARRIVE ;  /* 0x00000000000079c5 */ /* 0x000fde0000000000 */
[----:B------:R-:W-:-:S07]  /*cf10*/  NOP ;  /* 0x0000000000007918 */ /* 0x000fce0000000000 */
[----:B------:R-:W-:Y:S01]  /*cf20*/  HGMMA.64x256x16.F32 R24, R168, gdesc[UR4].tnspB, R24, gsb0 ;  /* 0x43e00004a8187df0 */ /* 0x000fe20008000818 */
[----:B------:R-:W-:Y:S02]  /*cf30*/  R2UR UR6, R178 ;  /* 0x00000000b20672ca */ /* 0x000fe400000e0000 */
[----:B------:R-:W-:Y:S01]  /*cf40*/  R2UR UR7, R179 ;  /* 0x00000000b30772ca */ /* 0x000fe200000e0000 */
[----:B------:R-:W-:Y:S02]  /*cf50*/  WARPGROUP.DEPBAR.LE gsb0, 0x0 ;  /* 0x00008000000079c5 */ /* 0x000fe40000010000 */
[----:B------:R-:W-:-:S15]  /*cf60*/  WARPGROUP.ARRIVE ;  /* 0x00000000000079c5 */ /* 0x000fde0000000000 */
[----:B------:R-:W-:-:S07]  /*cf70*/  NOP ;  /* 0x0000000000007918 */ /* 0x000fce0000000000 */
[----:B------:R-:W-:Y:S03]  /*cf80*/  HGMMA.64x256x16.F32 R24, R172, gdesc[UR4].tnspB, R24, gsb0 ;  /* 0x43e00004ac187df0 */ /* 0x000fe60008000818 */
[----:B------:R-:W-:Y:S02]  /*cf90*/  WARPGROUP.DEPBAR.LE gsb0, 0x0 ;  /* 0x00008000000079c5 */ /* 0x000fe40000010000 */
[----:B------:R0:W-:Y:S01]  /*cfa0*/  @!P1 SYNCS.ARRIVE.TRANS64.RED.A1T0 RZ, [R14+URZ], RZ ;  /* 0x000000ff0eff99a7 */ /* 0x0001e2000810043f */
[----:B------:R-:W-:Y:S05]  /*cfb0*/  @P2 BRA `(.L_x_719) ;  /* 0xffffffd800d42947 */ /* 0x000fea000383ffff */
.L_x_709:
[----:B------:R-:W-:Y:S05]  /*cfc0*/  WARPSYNC.ALL ;  /* 0x0000000000007948 */ /* 0x000fea0003800000 */
[----:B------:R-:W1:Y:S01]  /*cfd0*/  SHFL.BFLY PT, R0, R3, 0x2, 0x1f ;  /* 0x0c401f0003007f89 */ /* 0x000e6200000e0000 */
[----:B------:R-:W-:Y:S02]  /*cfe0*/  IMAD.MOV.U32 R20, RZ, RZ, -0x800000 ;  /* 0xff800000ff147424 */ /* 0x000fe400078e00ff */
[----:B------:R-:W-:Y:S01]  /*cff0*/  IMAD.MOV.U32 R4, RZ, RZ, RZ ;  /* 0x000000ffff047224 */ /* 0x000fe200078e00ff */
[----:B------:R2:W-:Y:S06]  /*d000*/  BAR.ARV R194, 0x100 ;  /* 0x000400c20000751d */ /* 0x0005ec0000002000 */
[----:B------:R-:W-:-:S02]  /*d010*/  VIADD R200, R200, 0x1 ;  /* 0x00000001c8c87836 */ /* 0x000fc40000000000 */
[----:B------:R-:W-:Y:S06]  /*d020*/  BAR.ARV 0x8, 0x180 ;  /* 0x0206000000007b1d */ /* 0x000fec0000002000 */
[----:B------:R-:W-:Y:S01]  /*d030*/  ISETP.NE.AND P1, PT, R200, 0x2, PT ;  /* 0x00000002c800780c */ /* 0x000fe20003f25270 */
[----:B------:R-:W-:-:S03]  /*d040*/  VIADD R217, R217, 0x1 ;  /* 0x00000001d9d97836 */ /* 0x000fc60000000000 */
[----:B------:R-:W-:Y:S01]  /*d050*/  SEL R200, R200, RZ, P1 ;  /* 0x000000ffc8c87207 */ /* 0x000fe20000800000 */
[----:B-1----:R-:W-:-:S05]  /*d060*/  FADD.FTZ R0, R0, R3 ;  /* 0x0000000300007221 */ /* 0x002fca0000010000 */
[----:B------:R-:W1:Y:S02]  /*d070*/  SHFL.BFLY PT, R5, R0, 0x1, 0x1f ;  /* 0x0c201f0000057f89 */ /* 0x000e6400000e0000 */
[----:B-1----:R-:W-:-:S05]  /*d080*/  FADD.FTZ R7, R0, R5 ;  /* 0x0000000500077221 */ /* 0x002fca0000010000 */
[----:B------:R-:W-:-:S13]  /*d090*/  FSETP.NE.FTZ.AND P0, PT, R7, RZ, PT ;  /* 0x000000ff0700720b */ /* 0x000fda0003f15000 */
[----:B------:R-:W1:Y:S01]  /*d0a0*/  @P0 MUFU.LG2 R5, R7 ;  /* 0x0000000700050308 */ /* 0x000e620000000c00 */
[----:B------:R-:W-:-:S07]  /*d0b0*/  @P0 FMUL.FTZ R3, R21, 0.69314718246459960938 ;  /* 0x3f31721815030820 */ /* 0x000fce0000410000 */
[----:B------:R-:W3:Y:S01]  /*d0c0*/  @P0 MUFU.RCP R4, R7 ;  /* 0x0000000700040308 */ /* 0x000ee20000001000 */
[----:B-1----:R-:W-:-:S04]  /*d0d0*/  @P0 FMUL.FTZ R6, R5, 0.69314718246459960938 ;  /* 0x3f31721805060820 */ /* 0x002fc80000410000 */
[----:B------:R-:W-:Y:S02]  /*d0e0*/  @P0 FFMA.FTZ R20, R3, R176, R6 ;  /* 0x000000b003140223 */ /* 0x000fe40000010006 */
[----:B------:R-:W1:Y:S01]  /*d0f0*/  SHFL.BFLY PT, R3, R12, 0x2, 0x1f ;  /* 0x0c401f000c037f89 */ /* 0x000e6200000e0000 */
        /* <DEDUP_REMOVED lines=22> */
[----:B-1----:R-:W-:Y:S01]  /*d260*/  FADD.FTZ R5, R3, R12 ;  /* 0x0000000c03057221 */ /* 0x002fe20000010000 */
[-C--:B------:R-:W-:Y:S01]  /*d270*/  FMUL.FTZ R68, R68, R4.reuse ;  /* 0x0000000444447220 */ /* 0x080fe20000410000 */
[-C--:B------:R-:W-:Y:S01]  /*d280*/  FMUL.FTZ R69, R69, R4.reuse ;  /* 0x0000000445457220 */ /* 0x080fe20000410000 */
[-C--:B------:R-:W-:Y:S01]  /*d290*/  FMUL.FTZ R72, R72, R4.reuse ;  /* 0x0000000448487220 */ /* 0x080fe20000410000 */
[-C--:B------:R-:W-:Y:S01]  /*d2a0*/  FMUL.FTZ R73, R73, R4.reuse ;  /* 0x0000000449497220 */ /* 0x080fe20000410000 */
[----:B------:R-:W1:Y:S01]  /*d2b0*/  SHFL.BFLY PT, R0, R5, 0x1, 0x1f ;  /* 0x0c201f0005007f89 */ /* 0x000e6200000e0000 */
        /* <DEDUP_REMOVED lines=24> */
[----:B------:R-:W-:Y:S01]  /*d440*/  IMAD.MOV.U32 R0, RZ, RZ, RZ ;  /* 0x000000ffff007224 */ /* 0x000fe200078e00ff */
[----:B------:R-:W-:Y:S01]  /*d450*/  SEL R5, RZ, 0x1, P1 ;  /* 0x00000001ff057807 */ /* 0x000fe20000800000 */
[-C--:B------:R-:W-:Y:S01]  /*d460*/  FMUL.FTZ R121, R121, R4.reuse ;  /* 0x0000000479797220 */ /* 0x080fe20000410000 */
[-C--:B------:R-:W-:Y:S01]  /*d470*/  FMUL.FTZ R124, R124, R4.reuse ;  /* 0x000000047c7c7220 */ /* 0x080fe20000410000 */
[----:B------:R-:W-:Y:S01]  /*d480*/  FSETP.NE.FTZ.AND P0, PT, R8, RZ, PT ;  /* 0x000000ff0800720b */ /* 0x000fe20003f15000 */
        /* <DEDUP_REMOVED lines=12> */
[----:B------:R-:W1:Y:S01]  /*d550*/  @P0 MUFU.LG2 R3, R8 ;  /* 0x0000000800030308 */ /* 0x000e620000000c00 */
[----:B------:R-:W-:Y:S01]  /*d560*/  @P0 FMUL.FTZ R21, R21, 0.69314718246459960938 ;  /* 0x3f31721815150820 */ /* 0x000fe20000410000 */
[----:B------:R-:W-:Y:S01]  /*d570*/  FMUL.FTZ R149, R149, R4 ;  /* 0x0000000495957220 */ /* 0x000fe20000410000 */
[----:B------:R-:W-:-:S05]  /*d580*/  LOP3.LUT R204, R204, R5, RZ, 0x3c, !PT ;  /* 0x00000005cccc7212 */ /* 0x000fca00078e3cff */
[----:B------:R-:W3:Y:S01]  /*d590*/  @P0 MUFU.RCP R0, R8 ;  /* 0x0000000800000308 */ /* 0x000ee20000001000 */
[----:B-1----:R-:W-:Y:S01]  /*d5a0*/  @P0 FMUL.FTZ R6, R3, 0.69314718246459960938 ;  /* 0x3f31721803060820 */ /* 0x002fe20000410000 */
[----:B------:R-:W-:-:S03]  /*d5b0*/  IMAD.MOV.U32 R3, RZ, RZ, -0x800000 ;  /* 0xff800000ff037424 */ /* 0x000fc600078e00ff */
[----:B------:R-:W-:Y:S01]  /*d5c0*/  @P0 FFMA.FTZ R3, R21, R177, R6 ;  /* 0x000000b115030223 */ /* 0x000fe20000010006 */
[----:B------:R-:W-:Y:S01]  /*d5d0*/  PLOP3.LUT P0, PT, PT, PT, PT, 0x8, 0x0 ;  /* 0x000000000000781c */ /* 0x000fe20003f0e170 */
        /* <DEDUP_REMOVED lines=63> */
[----:B--2---:R-:W-:-:S07]  /*d9d0*/  FMUL.FTZ R151, R151, R0 ;  /* 0x0000000097977220 */ /* 0x004fce0000410000 */
.L_x_668:
[----:B------:R-:W-:Y:S05]  /*d9e0*/  WARPSYNC.ALL ;  /* 0x0000000000007948 */ /* 0x000fea0003800000 */
[----:B------:R-:W1:Y:S08]  /*d9f0*/  S2UR UR5, SR_CgaCtaId ;  /* 0x00000000000579c3 */ /* 0x000e700000008800 */
[----:B------:R-:W-:Y:S06]  /*da00*/  BAR.SYNC.DEFER_BLOCKING 0x5, 0x180 ;  /* 0x0146000000007b1d */ /* 0x000fec0000010000 */
[----:B------:R-:W-:Y:S01]  /*da10*/  UMOV UR4, 0x400 ;  /* 0x0000040000047882 */ /* 0x000fe20000000000 */
[----:B------:R-:W-:Y:S01]  /*da20*/  BSSY B0, `(.L_x_720) ;  /* 0x00004e0000007945 */ /* 0x000fe20003800000 */
[----:B-1----:R-:W-:-:S06]  /*da30*/  ULEA UR4, UR5, UR4, 0x18 ;  /* 0x0000000405047291 */ /* 0x002fcc000f8ec03f */
[----:B------:R-:W-:-:S05]  /*da40*/  IMAD.U32 R19, RZ, RZ, UR4 ;  /* 0x00000004ff137e24 */ /* 0x000fca000f8e00ff */
[----:B-----5:R1:W2:Y:S01]  /*da50*/  LDS.128 R152, [R19+0x228d0] ;  /* 0x0228d00013987984 */ /* 0x0202a20000000c00 */
[----:B------:R-:W-:Y:S06]  /*da60*/  BAR.ARV 0x4, 0x180 ;  /* 0x0106000000007b1d */ /* 0x000fec0000002000 */
[----:B------:R-:W-:Y:S05]  /*da70*/  @P0 BRA `(.L_x_721) ;  /* 0x0000003c00940947 */ /* 0x000fea0003800000 */
[----:B------:R-:W0:Y:S01]  /*da80*/  LDL R4, [R1+0x70] ;  /* 0x0000700001047983 */ /* 0x000e220000100800 */
[C---:B------:R-:W-:Y:S01]  /*da90*/  ISETP.NE.AND P0, PT, R212.reuse, RZ, PT ;  /* 0x000000ffd400720c */ /* 0x040fe20003f05270 */
[----:B------:R-:W-:Y:S01]  /*daa0*/  ULDC UR4, c[0x0][0xad4] ;  /* 0x0002b50000047ab9 */ /* 0x000fe20000000800 */
[----:B------:R-:W-:Y:S01]  /*dab0*/  F2FP.F16.F32.PACK_AB R6, R29, R28 ;  /* 0x0000001c1d06723e */ /* 0x000fe200000000ff */
[----:B------:R-:W3:Y:S01]  /*dac0*/  S2R R0, SR_SWINHI ;  /* 0x0000000000007919 */ /* 0x000ee20000002f00 */
[----:B------:R-:W-:Y:S01]  /*dad0*/  SEL R212, R212, UR4, P0 ;  /* 0x00000004d4d47c07 */ /* 0x000fe20008000000 */
[----:B------:R-:W-:Y:S05]  /*dae0*/  WARPSYNC.ALL ;  /* 0x0000000000007948 */ /* 0x000fea0003800000 */
[----:B------:R-:W-:Y:S01]  /*daf0*/  F2FP.F16.F32.PACK_AB R7, R31, R30 ;  /* 0x0000001e1f07723e */ /* 0x000fe200000000ff */
[----:B------:R-:W-:Y:S01]  /*db00*/  ULDC.64 UR4, c[0x0][0xc00] ;  /* 0x0003000000047ab9 */ /* 0x000fe20000000a00 */
[----:B------:R-:W-:Y:S01]  /*db10*/  F2FP.F16.F32.PACK_AB R8, R33, R32 ;  /* 0x000000202108723e */ /* 0x000fe200000000ff */
[----:B------:R-:W-:Y:S01]  /*db20*/  ULDC.64 UR6, c[0x0][0xc08] ;  /* 0x0003020000067ab9 */ /* 0x000fe20000000a00 */
[----:B------:R-:W-:-:S02]  /*db30*/  F2FP.F16.F32.PACK_AB R9, R35, R34 ;  /* 0x000000222309723e */ /* 0x000fc400000000ff */
[----:B------:R-:W-:Y:S02]  /*db40*/  F2FP.F16.F32.PACK_AB R10, R37, R36 ;  /* 0x00000024250a723e */ /* 0x000fe400000000ff */
[----:B------:R-:W-:Y:S01]  /*db50*/  F2FP.F16.F32.PACK_AB R11, R39, R38 ;  /* 0x00000026270b723e */ /* 0x000fe200000000ff */
[----:B------:R-:W-:Y:S01]  /*db60*/  BAR.SYNC.DEFER_BLOCKING 0x1, 0x100 ;  /* 0x0044000000007b1d */ /* 0x000fe20000010000 */
[----:B------:R-:W-:-:S04]  /*db70*/  ISETP.NE.U32.AND P1, PT, RZ, UR4, PT ;  /* 0x00000004ff007c0c */ /* 0x000fc8000bf25070 */
[----:B------:R-:W-:Y:S02]  /*db80*/  ISETP.NE.AND.EX P1, PT, RZ, UR5, PT, P1 ;  /* 0x00000005ff007c0c */ /* 0x000fe4000bf25310 */
[----:B------:R-:W-:Y:S02]  /*db90*/  MOV R12, R19 ;  /* 0x00000013000c7202 */ /* 0x000fe40000000f00 */
[----:B---3--:R-:W-:-:S03]  /*dba0*/  MOV R13, R0 ;  /* 0x00000000000d7202 */ /* 0x008fc60000000f00 */
[----:B0-----:R-:W-:-:S04]  /*dbb0*/  IMAD.WIDE R14, R4, 0x2, R12 ;  /* 0x00000002040e7825 */ /* 0x001fc800078e020c */
[----:B------:R-:W-:Y:S01]  /*dbc0*/  IMAD.MOV.U32 R5, RZ, RZ, R15 ;  /* 0x000000ffff057224 */ /* 0x000fe200078e000f */
[----:B------:R-:W-:-:S04]  /*dbd0*/  LOP3.LUT R0, R14, 0x380, RZ, 0xc0, !PT ;  /* 0x000003800e007812 */ /* 0x000fc800078ec0ff */
[----:B------:R-:W-:-:S04]  /*dbe0*/  SHF.R.U64 R0, R0, 0x3, RZ ;  /* 0x0000000300007819 */ /* 0x000fc800000012ff */
[----:B------:R-:W-:-:S04]  /*dbf0*/  LOP3.LUT R4, R0, R14, RZ, 0x3c, !PT ;  /* 0x0000000e00047212 */ /* 0x000fc800078e3cff */
[----:B------:R-:W-:Y:S02]  /*dc00*/  MOV R0, R4 ;  /* 0x0000000400007202 */ /* 0x000fe40000000f00 */
[----:B------:R-:W-:Y:S02]  /*dc10*/  F2FP.F16.F32.PACK_AB R4, R25, R24 ;  /* 0x000000181904723e */ /* 0x000fe400000000ff */
[----:B------:R-:W-:-:S05]  /*dc20*/  F2FP.F16.F32.PACK_AB R5, R27, R26 ;  /* 0x0000001a1b05723e */ /* 0x000fca00000000ff */
[----:B------:R0:W-:Y:S02]  /*dc30*/  STSM.16.M88.4 [R0], R4 ;  /* 0x0000000400007844 */ /* 0x0001e40000000200 */
[----:B0-----:R-:W-:Y:S02]  /*dc40*/  IADD3 R4, P0, R14, 0x20, RZ ;  /* 0x000000200e047810 */ /* 0x001fe40007f1e0ff */
[----:B------:R-:W-:Y:S02]  /*dc50*/  F2FP.F16.F32.PACK_AB R6, R45, R44 ;  /* 0x0000002c2d06723e */ /* 0x000fe400000000ff */
[----:B------:R-:W-:Y:S01]  /*dc60*/  LOP3.LUT R0, R4, 0x380, RZ, 0xc0, !PT ;  /* 0x0000038004007812 */ /* 0x000fe200078ec0ff */
[----:B------:R-:W-:Y:S01]  /*dc70*/  IMAD.X R5, RZ, RZ, R15, P0 ;  /* 0x000000ffff057224 */ /* 0x000fe200000e060f */
[----:B------:R-:W-:Y:S02]  /*dc80*/  F2FP.F16.F32.PACK_AB R7, R47, R46 ;  /* 0x0000002e2f07723e */ /* 0x000fe400000000ff */
[----:B------:R-:W-:-:S04]  /*dc90*/  SHF.R.U64 R0, R0, 0x3, RZ ;  /* 0x0000000300007819 */ /* 0x000fc800000012ff */
[----:B------:R-:W-:-:S04]  /*dca0*/  LOP3.LUT R4, R0, R4, RZ, 0x3c, !PT ;  /* 0x0000000400047212 */ /* 0x000fc800078e3cff */
[----:B------:R-:W-:-:S05]  /*dcb0*/  MOV R4, R4 ;  /* 0x0000000400047202 */ /* 0x000fca0000000f00 */
[----:B------:R0:W-:Y:S02]  /*dcc0*/  STSM.16.M88.4 [R4], R8 ;  /* 0x0000000804007844 */ /* 0x0001e40000000200 */
[----:B0-----:R-:W-:Y:S02]  /*dcd0*/  IADD3 R4, P0, R14, 0x40, RZ ;  /* 0x000000400e047810 */ /* 0x001fe40007f1e0ff */
[----:B------:R-:W-:Y:S02]  /*dce0*/  F2FP.F16.F32.PACK_AB R8, R49, R48 ;  /* 0x000000303108723e */ /* 0x000fe400000000ff */
[----:B------:R-:W-:Y:S01]  /*dcf0*/  LOP3.LUT R0, R4, 0x380, RZ, 0xc0, !PT ;  /* 0x0000038004007812 */ /* 0x000fe200078ec0ff */
[----:B------:R-:W-:Y:S01]  /*dd00*/  IMAD.X R5, RZ, RZ, R15, P0 ;  /* 0x000000ffff057224 */ /* 0x000fe200000e060f */
[----:B------:R-:W-:Y:S02]  /*dd10*/  F2FP.F16.F32.PACK_AB R9, R51, R50 ;  /* 0x000000323309723e */ /* 0x000fe400000000ff */
[----:B------:R-:W-:-:S02]  /*dd20*/  SHF.R.U64 R0, R0, 0x3, RZ ;  /* 0x0000000300007819 */ /* 0x000fc400000012ff */
[----:B------:R-:W-:Y:S02]  /*dd30*/  F2FP.F16.F32.PACK_AB R10, R53, R52 ;  /* 0x00000034350a723e */ /* 0x000fe400000000ff */
[----:B------:R-:W-:Y:S02]  /*dd40*/  LOP3.LUT R4, R0, R4, RZ, 0x3c, !PT ;  /* 0x0000000400047212 */ /* 0x000fe400078e3cff */
[----:B------:R-:W-:Y:S02]  /*dd50*/  F2FP.F16.F32.PACK_AB R11, R55, R54 ;  /* 0x00000036370b723e */ /* 0x000fe400000000ff */
[----:B------:R-:W-:Y:S02]  /*dd60*/  MOV R0, R4 ;  /* 0x0000000400007202 */ /* 0x000fe40000000f00 */
[----:B------:R-:W-:Y:S02]  /*dd70*/  F2FP.F16.F32.PACK_AB R4, R41, R40 ;  /* 0x000000282904723e */ /* 0x000fe400000000ff */
[----:B------:R-:W-:-:S05]  /*dd80*/  F2FP.F16.F32.PACK_AB R5, R43, R42 ;  /* 0x0000002a2b05723e */ /* 0x000fca00000000ff */
[----:B------:R0:W-:Y:S02]  /*dd90*/  STSM.16.M88.4 [R0], R4 ;  /* 0x0000000400007844 */ /* 0x0001e40000000200 */
[----:B0-----:R-:W-:Y:S02]  /*dda0*/  IADD3 R4, P0, R14, 0x60, RZ ;  /* 0x000000600e047810 */ /* 0x001fe40007f1e0ff */
[----:B------:R-:W-:Y:S02]  /*ddb0*/  F2FP.F16.F32.PACK_AB R6, R61, R60 ;  /* 0x0000003c3d06723e */ /* 0x000fe400000000ff */
[----:B------:R-:W-:Y:S02]  /*ddc0*/  LOP3.LUT R0, R4, 0x380, RZ, 0xc0, !PT ;  /* 0x0000038004007812 */ /* 0x000fe400078ec0ff */
[----:B------:R-:W-:Y:S02]  /*ddd0*/  IADD3.X R5, RZ, R15, RZ, P0, !PT ;  /* 0x0000000fff057210 */ /* 0x000fe400007fe4ff */
[----:B------:R-:W-:-:S02]  /*dde0*/  SHF.R.U64 R0, R0, 0x3, RZ ;  /* 0x0000000300007819 */ /* 0x000fc400000012ff */
[----:B------:R-:W-:Y:S02]  /*ddf0*/  F2FP.F16.F32.PACK_AB R7, R63, R62 ;  /* 0x0000003e3f07723e */ /* 0x000fe400000000ff */
        /* <DEDUP_REMOVED lines=126> */
[----:B0-----:R-:W-:-:S04]  /*e5e0*/  IADD3 R0, P0, R14, 0xc060, RZ ;  /* 0x0000c0600e007810 */ /* 0x001fc80007f1e0ff */
[----:B------:R-:W-:Y:S01]  /*e5f0*/  LOP3.LUT R4, R0, 0x380, RZ, 0xc0, !PT ;  /* 0x0000038000047812 */ /* 0x000fe200078ec0ff */
[----:B------:R-:W-:Y:S01]  /*e600*/  IMAD.X R15, RZ, RZ, R15, P0 ;  /* 0x000000ffff0f7224 */ /* 0x000fe200000e060f */
[----:B------:R-:W-:Y:S02]  /*e610*/  IADD3 R6, P0, R214, UR4, RZ ;  /* 0x00000004d6067c10 */ /* 0x000fe4000ff1e0ff */
[----:B------:R-:W-:Y:S02]  /*e620*/  SHF.R.U64 R4, R4, 0x3, RZ ;  /* 0x0000000304047819 */ /* 0x000fe400000012ff */
[----:B------:R-:W-:Y:S02]  /*e630*/  IADD3.X R7, R215, UR5, RZ, P0, !PT ;  /* 0x00000005d7077c10 */ /* 0x000fe400087fe4ff */
[----:B------:R-:W-:Y:S01]  /*e640*/  LOP3.LUT R14, R4, R0, RZ, 0x3c, !PT ;  /* 0x00000000040e7212 */ /* 0x000fe200078e3cff */
[----:B------:R-:W-:-:S03]  /*e650*/  IMAD.MOV.U32 R4, RZ, RZ, RZ ;  /* 0x000000ffff047224 */ /* 0x000fc600078e00ff */
[----:B------:R-:W-:Y:S02]  /*e660*/  MOV R14, R14 ;  /* 0x0000000e000e7202 */ /* 0x000fe40000000f00 */
[----:B------:R-:W-:-:S03]  /*e670*/  ISETP.NE.U32.AND P0, PT, RZ, UR6, PT ;  /* 0x00000006ff007c0c */ /* 0x000fc6000bf05070 */
[----:B------:R0:W-:Y:S01]  /*e680*/  STSM.16.M88.4 [R14], R8 ;  /* 0x000000080e007844 */ /* 0x0001e20000000200 */
[----:B------:R-:W-:Y:S01]  /*e690*/  BAR.SYNC.DEFER_BLOCKING 0x1, 0x100 ;  /* 0x0044000000007b1d */ /* 0x000fe20000010000 */
[----:B------:R-:W-:-:S13]  /*e6a0*/  ISETP.NE.AND.EX P0, PT, RZ, UR7, PT, P0 ;  /* 0x00000007ff007c0c */ /* 0x000fda000bf05300 */
[----:B------:R-:W-:Y:S01]  /*e6b0*/  @P0 IADD3 R214, P2, R214, UR6, RZ ;  /* 0x00000006d6d60c10 */ /* 0x000fe2000ff5e0ff */
[----:B------:R-:W-:Y:S02]  /*e6c0*/  ULDC UR6, c[0x0][0xa88] ;  /* 0x0002a20000067ab9 */ /* 0x000fe40000000800 */
[----:B------:R-:W-:Y:S01]  /*e6d0*/  IMAD.U32 R0, RZ, RZ, UR6 ;  /* 0x00000006ff007e24 */ /* 0x000fe2000f8e00ff */
[----:B------:R-:W-:Y:S01]  /*e6e0*/  @P0 IADD3.X R215, R215, UR7, RZ, P2, !PT ;  /* 0x00000007d7d70c10 */ /* 0x000fe200097fe4ff */
[----:B------:R3:W5:Y:S04]  /*e6f0*/  @P1 LDG.E R4, desc[UR40][R6.64] ;  /* 0x0000002806041981 */ /* 0x000768000c1e1900 */
[----:B------:R3:W5:Y:S01]  /*e700*/  @P0 LDG.E R0, desc[UR40][R214.64] ;  /* 0x00000028d6000981 */ /* 0x000762000c1e1900 */
[----:B------:R-:W-:Y:S01]  /*e710*/  IMAD.MOV.U32 R15, RZ, RZ, 0x9b8 ;  /* 0x000009b8ff0f7424 */ /* 0x000fe200078e00ff */
[----:B------:R-:W-:-:S04]  /*e720*/  ISETP.GT.AND P2, PT, R212, 0x1, PT ;  /* 0x00000001d400780c */ /* 0x000fc80003f44270 */
[----:B------:R-:W-:-:S04]  /*e730*/  SEL R15, R15, 0x978, P2 ;  /* 0x000009780f0f7807 */ /* 0x000fc80001000000 */
[----:B0-----:R3:W0:Y:S08]  /*e740*/  LDC.64 R10, c[0x0][R15+0x220] ;  /* 0x000088000f0a7b82 */ /* 0x0016300000000a00 */
[----:B------:R3:W4:Y:S01]  /*e750*/  LDC.64 R8, c[0x0][R15+0x218] ;  /* 0x000086000f087b82 */ /* 0x0007220000000a00 */
[----:B------:R-:W-:Y:S05]  /*e760*/  @P0 BRA `(.L_x_722) ;  /* 0x0000000000100947 */ /* 0x000fea0003800000 */
[----:B------:R-:W-:Y:S05]  /*e770*/  @!P1 BRA `(.L_x_722) ;  /* 0x00000000000c9947 */ /* 0x000fea0003800000 */
[----:B-----5:R-:W2:Y:S04]  /*e780*/  LDG.E R0, desc[UR40][R6.64] ;  /* 0x0000002806007981 */ /* 0x020ea8000c1e1900 */
[----:B---3--:R-:W2:Y:S02]  /*e790*/  LDG.E R6, desc[UR40][R6.64+0x4] ;  /* 0x0000042806067981 */ /* 0x008ea4000c1e1900 */
[----:B--2---:R-:W-:-:S07]  /*e7a0*/  IMAD.IADD R0, R6, 0x1, -R0 ;  /* 0x0000000106007824 */ /* 0x004fce00078e0a00 */
.L_x_722:
[----:B------:R-:W2:Y:S01]  /*e7b0*/  LDL.LU R5, [R1+0x4c] ;  /* 0x00004c0001057983 */ /* 0x000ea20000300800 */
[----:B------:R-:W1:Y:S03]  /*e7c0*/  LDC R157, c[0x0][0xbe8] ;  /* 0x0002fa00ff9d7b82 */ /* 0x000e660000000800 */
[----:B------:R-:W2:Y:S01]  /*e7d0*/  LDL R160, [R1+0x6c] ;  /* 0x00006c0001a07983 */ /* 0x000ea20000100800 */
[----:B------:R-:W-:-:S03]  /*e7e0*/  ISETP.NE.U32.AND P0, PT, RZ, UR4, PT ;  /* 0x00000004ff007c0c */ /* 0x000fc6000bf05070 */
[----:B------:R-:W2:Y:S01]  /*e7f0*/  LDL R159, [R1+0x68] ;  /* 0x00006800019f7983 */ /* 0x000ea20000100800 */
[----:B---3--:R-:W3:Y:S01]  /*e800*/  LDC.64 R6, c[0x0][R15+0x228] ;  /* 0x00008a000f067b82 */ /* 0x008ee20000000a00 */
[----:B------:R-:W-:Y:S02]  /*e810*/  ISETP.NE.AND.EX P0, PT, RZ, UR5, PT, P0 ;  /* 0x00000005ff007c0c */ /* 0x000fe4000bf05300 */
[----:B------:R-:W3:Y:S02]  /*e820*/  LDL R158, [R1+0x54] ;  /* 0x00005400019e7983 */ /* 0x000ee40000100800 */
[----:B------:R-:W-:Y:S02]  /*e830*/  SEL R213, R213, RZ, !P0 ;  /* 0x000000ffd5d57207 */ /* 0x000fe40004000000 */
[----:B-1----:R-:W-:-:S03]  /*e840*/  ISETP.NE.AND P1, PT, R157, 0x1, PT ;  /* 0x000000019d00780c */ /* 0x002fc60003f25270 */
[----:B0-----:R-:W-:Y:S02]  /*e850*/  IMAD R11, R11, R213, RZ ;  /* 0x000000d50b0b7224 */ /* 0x001fe400078e02ff */
[----:B----4-:R-:W-:-:S08]  /*e860*/  IMAD R14, R9, R211, RZ ;  /* 0x000000d3090e7224 */ /* 0x010fd000078e02ff */
[----:B--2---:R-:W0:Y:S01]  /*e870*/  @P1 LDC R152, c[0x0][0xbec] ;  /* 0x0002fb00ff981b82 */ /* 0x004e220000000800 */
[----:B------:R-:W-:-:S07]  /*e880*/  IMAD.WIDE.U32 R8, R8, R211, RZ ;  /* 0x000000d308087225 */ /* 0x000fce00078e00ff */
[----:B------:R-:W1:Y:S01]  /*e890*/  @P1 LDC R156, c[0x0][0xbf0] ;  /* 0x0002fc00ff9c1b82 */ /* 0x000e620000000800 */
[----:B------:R-:W-:Y:S02]  /*e8a0*/  IMAD.IADD R14, R9, 0x1, R14 ;  /* 0x00000001090e7824 */ /* 0x000fe400078e020e */
[----:B-----5:R-:W-:Y:S01]  /*e8b0*/  IMAD R0, R0, R157, RZ ;  /* 0x0000009d00007224 */ /* 0x020fe200078e02ff */
[----:B------:R-:W-:-:S05]  /*e8c0*/  SEL R5, R5, RZ, !P0 ;  /* 0x000000ff05057207 */ /* 0x000fca0004000000 */
[C---:B------:R-:W-:Y:S02]  /*e8d0*/  IMAD R5, R10.reuse, R5, R11 ;  /* 0x000000050a057224 */ /* 0x040fe400078e020b */
[----:B------:R-:W-:-:S04]  /*e8e0*/  IMAD.WIDE.U32 R10, R10, R213, RZ ;  /* 0x000000d50a0a7225 */ /* 0x000fc800078e00ff */
[----:B------:R-:W-:Y:S01]  /*e8f0*/  IMAD.IADD R11, R11, 0x1, R5 ;  /* 0x000000010b0b7824 */ /* 0x000fe200078e0205 */
[--C-:B------:R-:W-:Y:S02]  /*e900*/  IADD3 R10, P0, P3, R10, R8, R4.reuse ;  /* 0x000000080a0a7210 */ /* 0x100fe40007b1e004 */
[----:B------:R-:W-:Y:S02]  /*e910*/  SHF.R.S32.HI R5, RZ, 0x1f, R4 ;  /* 0x0000001fff057819 */ /* 0x000fe40000011404 */
[----:B------:R-:W-:Y:S02]  /*e920*/  SEL R8, R219, RZ, P2 ;  /* 0x000000ffdb087207 */ /* 0x000fe40001000000 */
[----:B------:R-:W-:Y:S01]  /*e930*/  IADD3.X R11, R11, R14, R5, P0, P3 ;  /* 0x0000000e0b0b7210 */ /* 0x000fe200007e6405 */
[----:B------:R-:W-:Y:S02]  /*e940*/  IMAD R14, R218, 0x80, R160 ;  /* 0x00000080da0e7824 */ /* 0x000fe400078e02a0 */
[----:B---3--:R-:W-:-:S02]  /*e950*/  IMAD R21, R7, R8, RZ ;  /* 0x0000000807157224 */ /* 0x008fc400078e02ff */
[----:B------:R-:W-:-:S04]  /*e960*/  IMAD.WIDE.U32 R8, R6, R8, RZ ;  /* 0x0000000806087225 */ /* 0x000fc800078e00ff */
[----:B0-----:R-:W-:-:S04]  /*e970*/  @P1 IMAD.HI.U32 R6, R14, R152, RZ ;  /* 0x000000980e061227 */ /* 0x001fc800078e00ff */
[----:B------:R-:W-:Y:S01]  /*e980*/  IMAD.MOV.U32 R152, RZ, RZ, R14 ;  /* 0x000000ffff987224 */ /* 0x000fe200078e000e */
[----:B-1----:R-:W-:Y:S02]  /*e990*/  @P1 SHF.R.U32.HI R152, RZ, R156, R6 ;  /* 0x0000009cff981219 */ /* 0x002fe40000011606 */
[----:B------:R0:W1:Y:S03]  /*e9a0*/  LDC.64 R6, c[0x0][R15+0x210] ;  /* 0x000084000f067b82 */ /* 0x0000660000000a00 */
[----:B0-----:R-:W-:-:S04]  /*e9b0*/  IMAD.MOV R15, RZ, RZ, -R152 ;  /* 0x000000ffff0f7224 */ /* 0x001fc800078e0a98 */
[----:B------:R-:W-:Y:S01]  /*e9c0*/  IMAD R15, R157, R15, R14 ;  /* 0x0000000f9d0f7224 */ /* 0x000fe200078e020e */
[----:B------:R-:W-:Y:S01]  /*e9d0*/  IADD3 R8, P0, P3, R152, R10, R8 ;  /* 0x0000000a98087210 */ /* 0x000fe20007b1e008 */
[----:B------:R-:W-:Y:S01]  /*e9e0*/  IMAD.IADD R21, R9, 0x1, R21 ;  /* 0x0000000109157824 */ /* 0x000fe200078e0215 */
[----:B------:R-:W-:Y:S02]  /*e9f0*/  SHF.R.S32.HI R9, RZ, 0x1f, R152 ;  /* 0x0000001fff097819 */ /* 0x000fe40000011498 */
[----:B------:R-:W-:Y:S02]  /*ea00*/  SHF.R.S32.HI R10, RZ, 0x1f, R15 ;  /* 0x0000001fff0a7819 */ /* 0x000fe4000001140f */
[----:B------:R-:W-:Y:S01]  /*ea10*/  IADD3.X R9, R9, R11, R21, P0, P3 ;  /* 0x0000000b09097210 */ /* 0x000fe200007e6415 */
[----:B-1----:R-:W-:-:S04]  /*ea20*/  IMAD R7, R7, R15, RZ ;  /* 0x0000000f07077224 */ /* 0x002fc800078e02ff */
[C---:B------:R-:W-:Y:S02]  /*ea30*/  IMAD R7, R6.reuse, R10, R7 ;  /* 0x0000000a06077224 */ /* 0x040fe400078e0207 */
[----:B------:R-:W0:Y:S01]  /*ea40*/  LDC.64 R10, c[0x0][0xba8] ;  /* 0x0002ea00ff0a7b82 */ /* 0x000e220000000a00 */
[----:B------:R-:W-:-:S07]  /*ea50*/  IMAD.WIDE.U32 R8, R6, R15, R8 ;  /* 0x0000000f06087225 */ /* 0x000fce00078e0008 */
[----:B0-----:R-:W0:Y:S08]  /*ea60*/  @!P2 LDC R10, c[0x0][0xb50] ;  /* 0x0002d400ff0aab82 */ /* 0x001e300000000800 */
[----:B------:R-:W1:Y:S01]  /*ea70*/  @!P2 LDC R11, c[0x0][0xb54] ;  /* 0x0002d500ff0bab82 */ /* 0x000e620000000800 */
[----:B------:R-:W-:Y:S01]  /*ea80*/  IMAD.IADD R7, R9, 0x1, R7 ;  /* 0x0000000109077824 */ /* 0x000fe200078e0207 */
[----:B------:R-:W-:-:S02]  /*ea90*/  LEA R21, R218, R159, 0x7 ;  /* 0x0000009fda157211 */ /* 0x000fc400078e38ff */
[----:B0-----:R-:W-:-:S04]  /*eaa0*/  LEA R10, P0, R8, R10, 0x2 ;  /* 0x0000000a080a7211 */ /* 0x001fc800078010ff */
[----:B-1----:R-:W-:Y:S01]  /*eab0*/  LEA.HI.X R11, R8, R11, R7, 0x2, P0 ;  /* 0x0000000b080b7211 */ /* 0x002fe200000f1407 */
[----:B------:R-:W-:Y:S04]  /*eac0*/  SHFL.IDX PT, R6, R10, RZ, 0x1c1f ;  /* 0x001c1fff0a067589 */ /* 0x000fe800000e0000 */
[----:B------:R-:W0:Y:S04]  /*ead0*/  SHFL.IDX PT, R7, R11, RZ, 0x1c1f ;  /* 0x001c1fff0b077589 */ /* 0x000e2800000e0000 */
[----:B------:R1:W-:Y:S04]  /*eae0*/  SHFL.IDX PT, R8, R10, 0x1, 0x1c1f ;  /* 0x003c1f000a087f89 */ /* 0x0003e800000e0000 */
[----:B------:R-:W2:Y:S01]  /*eaf0*/  SHFL.IDX PT, R9, R11, 0x1, 0x1c1f ;  /* 0x003c1f000b097f89 */ /* 0x000ea200000e0000 */
[----:B------:R-:W-:Y:S01]  /*eb00*/  LOP3.LUT P0, RZ, R158, 0x3, RZ, 0xc0, !PT ;  /* 0x000000039eff7812 */ /* 0x000fe2000780c0ff */
[----:B-1----:R-:W-:-:S03]  /*eb10*/  VIADD R10, R21, 0x8 ;  /* 0x00000008150a7836 */ /* 0x002fc60000000000 */
[-C--:B------:R-:W-:Y:S02]  /*eb20*/  ISETP.GE.OR P3, PT, R21, R0.reuse, P0 ;  /* 0x000000001500720c */ /* 0x080fe40000766670 */
[----:B------:R-:W-:-:S11]  /*eb30*/  ISETP.GE.OR P0, PT, R10, R0, P0 ;  /* 0x000000000a00720c */ /* 0x000fd60000706670 */
[----:B0-----:R0:W-:Y:S04]  /*eb40*/  @!P3 ST.E desc[UR40][R6.64], R20 ;  /* 0x000000140600b985 */ /* 0x0011e8000c101928 */
[----:B--2---:R0:W-:Y:S01]  /*eb50*/  @!P0 ST.E desc[UR40][R8.64], R3 ;  /* 0x0000000308008985 */ /* 0x0041e2000c101928 */
[----:B------:R-:W-:Y:S05]  /*eb60*/  @P2 BRA `(.L_x_723) ;  /* 0x0000001000382947 */ /* 0x000fea0003800000 */
[----:B0-----:R-:W0:Y:S01]  /*eb70*/  S2R R3, SR_TID.X ;  /* 0x0000000000037919 */ /* 0x001e220000002100 */
[----:B------:R-:W1:Y:S01]  /*eb80*/  @P1 LDC R10, c[0x0][0xbec] ;  /* 0x0002fb00ff0a1b82 */ /* 0x000e620000000800 */
[----:B------:R-:W-:Y:S01]  /*eb90*/  ULDC.64 UR4, c[0x0][0xaa0] ;  /* 0x0002a80000047ab9 */ /* 0x000fe20000000a00 */
[----:B0-----:R-:W-:-:S05]  /*eba0*/  VIADD R3, R3, 0xffffff80 ;  /* 0xffffff8003037836 */ /* 0x001fca0000000000 */
[----:B------:R-:W-:-:S04]  /*ebb0*/  SHF.R.S32.HI R6, RZ, 0x1f, R3 ;  /* 0x0000001fff067819 */ /* 0x000fc80000011403 */
[----:B------:R-:W-:-:S04]  /*ebc0*/  LEA.HI R7, R6, R3, RZ, 0x3 ;  /* 0x0000000306077211 */ /* 0x000fc800078f18ff */
[----:B------:R-:W-:-:S05]  /*ebd0*/  SHF.R.S32.HI R6, RZ, 0x3, R7 ;  /* 0x00000003ff067819 */ /* 0x000fca0000011407 */
[----:B------:R-:W-:-:S04]  /*ebe0*/  IMAD R9, R6, 0x40, R203 ;  /* 0x0000004006097824 */ /* 0x000fc800078e02cb */
[----:B------:R-:W-:-:S03]  /*ebf0*/  IMAD.WIDE R12, R9, 0x2, R12 ;  /* 0x00000002090c7825 */ /* 0x000fc600078e020c */
[C---:B------:R-:W-:Y:S02]  /*ec00*/  IADD3 R45, P5, R12.reuse, 0x5000, RZ ;  /* 0x000050000c2d7810 */ /* 0x040fe40007fbe0ff */
[C---:B------:R-:W-:Y:S02]  /*ec10*/  IADD3 R29, P0, R12.reuse, 0x1000, RZ ;  /* 0x000010000c1d7810 */ /* 0x040fe40007f1e0ff */
[C---:B------:R-:W-:Y:S02]  /*ec20*/  IADD3 R33, P2, R12.reuse, 0x2000, RZ ;  /* 0x000020000c217810 */ /* 0x040fe40007f5e0ff */
[C---:B------:R-:W-:Y:S02]  /*ec30*/  IADD3 R37, P3, R12.reuse, 0x3000, RZ ;  /* 0x000030000c257810 */ /* 0x040fe40007f7e0ff */
[----:B------:R-:W-:Y:S02]  /*ec40*/  IADD3 R41, P4, R12, 0x4000, RZ ;  /* 0x000040000c297810 */ /* 0x000fe40007f9e0ff */
[----:B------:R-:W-:-:S02]  /*ec50*/  LOP3.LUT R44, R45, 0x380, RZ, 0xc0, !PT ;  /* 0x000003802d2c7812 */ /* 0x000fc400078ec0ff */
[----:B------:R-:W-:Y:S02]  /*ec60*/  LOP3.LUT R28, R29, 0x380, RZ, 0xc0, !PT ;  /* 0x000003801d1c7812 */ /* 0x000fe400078ec0ff */
[----:B------:R-:W-:Y:S02]  /*ec70*/  LOP3.LUT R32, R33, 0x380, RZ, 0xc0, !PT ;  /* 0x0000038021207812 */ /* 0x000fe400078ec0ff */
[----:B------:R-:W-:Y:S02]  /*ec80*/  LOP3.LUT R36, R37, 0x380, RZ, 0xc0, !PT ;  /* 0x0000038025247812 */ /* 0x000fe400078ec0ff */
[----:B------:R-:W-:Y:S02]  /*ec90*/  LOP3.LUT R40, R41, 0x380, RZ, 0xc0, !PT ;  /* 0x0000038029287812 */ /* 0x000fe400078ec0ff */
[----:B------:R-:W-:Y:S02]  /*eca0*/  SHF.R.U64 R44, R44, 0x3, RZ ;  /* 0x000000032c2c7819 */ /* 0x000fe400000012ff */
[----:B------:R-:W-:-:S02]  /*ecb0*/  SHF.R.U64 R28, R28, 0x3, RZ ;  /* 0x000000031c1c7819 */ /* 0x000fc400000012ff */
[----:B------:R-:W-:Y:S02]  /*ecc0*/  SHF.R.U64 R32, R32, 0x3, RZ ;  /* 0x0000000320207819 */ /* 0x000fe400000012ff */
[----:B------:R-:W-:Y:S02]  /*ecd0*/  SHF.R.U64 R36, R36, 0x3, RZ ;  /* 0x0000000324247819 */ /* 0x000fe400000012ff */
[----:B------:R-:W-:Y:S02]  /*ece0*/  SHF.R.U64 R40, R40, 0x3, RZ ;  /* 0x0000000328287819 */ /* 0x000fe400000012ff */
[----:B------:R-:W-:Y:S01]  /*ecf0*/  LOP3.LUT R44, R44, R45, RZ, 0x3c, !PT ;  /* 0x0000002d2c2c7212 */ /* 0x000fe200078e3cff */
[--C-:B------:R-:W-:Y:S01]  /*ed00*/  IMAD.X R45, RZ, RZ, R13.reuse, P5 ;  /* 0x000000ffff2d7224 */ /* 0x100fe200028e060d */
[----:B------:R-:W-:Y:S02]  /*ed10*/  IADD3 R65, P5, R12, 0xa000, RZ ;  /* 0x0000a0000c417810 */ /* 0x000fe40007fbe0ff */
        /* <DEDUP_REMOVED lines=8> */
[C---:B------:R-:W-:Y:S01]  /*eda0*/  IADD3 R49, P0, R12.reuse, 0x6000, RZ ;  /* 0x000060000c317810 */ /* 0x040fe20007f1e0ff */
[----:B------:R-:W-:Y:S01]  /*edb0*/  IMAD R5, R5, UR4, RZ ;  /* 0x0000000405057c24 */ /* 0x000fe2000f8e02ff */
[C---:B------:R-:W-:Y:S01]  /*edc0*/  IADD3 R53, P2, R12.reuse, 0x7000, RZ ;  /* 0x000070000c357810 */ /* 0x040fe20007f5e0ff */
[----:B------:R-:W5:Y:S01]  /*edd0*/  LD.E.128 R28, desc[UR40][R28.64] ;  /* 0x000000281c1c7980 */ /* 0x000f62000c101d00 */
[----:B------:R-:W-:-:S02]  /*ede0*/  IADD3 R57, P3, R12, 0x8000, RZ ;  /* 0x000080000c397810 */ /* 0x000fc40007f7e0ff */
[----:B------:R-:W-:Y:S01]  /*edf0*/  IADD3 R61, P4, R12, 0x9000, RZ ;  /* 0x000090000c3d7810 */ /* 0x000fe20007f9e0ff */
[----:B------:R-:W5:Y:S01]  /*ee00*/  LD.E.128 R32, desc[UR40][R32.64] ;  /* 0x0000002820207980 */ /* 0x000f62000c101d00 */
[----:B------:R-:W-:Y:S02]  /*ee10*/  LOP3.LUT R64, R65, 0x380, RZ, 0xc0, !PT ;  /* 0x0000038041407812 */ /* 0x000fe400078ec0ff */
[----:B------:R-:W-:Y:S01]  /*ee20*/  LOP3.LUT R48, R49, 0x380, RZ, 0xc0, !PT ;  /* 0x0000038031307812 */ /* 0x000fe200078ec0ff */
[----:B------:R-:W5:Y:S01]  /*ee30*/  LD.E.128 R36, desc[UR40][R36.64] ;  /* 0x0000002824247980 */ /* 0x000f62000c101d00 */
[----:B------:R-:W-:Y:S02]  /*ee40*/  LOP3.LUT R52, R53, 0x380, RZ, 0xc0, !PT ;  /* 0x0000038035347812 */ /* 0x000fe400078ec0ff */
[----:B------:R-:W-:Y:S01]  /*ee50*/  LOP3.LUT R56, R57, 0x380, RZ, 0xc0, !PT ;  /* 0x0000038039387812 */ /* 0x000fe200078ec0ff */
[----:B------:R-:W5:Y:S01]  /*ee60*/  LD.E.128 R40, desc[UR40][R40.64] ;  /* 0x0000002828287980 */ /* 0x000f62000c101d00 */
[----:B------:R-:W-:-:S02]  /*ee70*/  LOP3.LUT R60, R61, 0x380, RZ, 0xc0, !PT ;  /* 0x000003803d3c7812 */ /* 0x000fc400078ec0ff */
[----:B------:R-:W-:Y:S01]  /*ee80*/  SHF.R.U64 R64, R64, 0x3, RZ ;  /* 0x0000000340407819 */ /* 0x000fe200000012ff */
[----:B------:R-:W5:Y:S01]  /*ee90*/  LD.E.128 R44, desc[UR40][R44.64] ;  /* 0x000000282c2c7980 */ /* 0x000f62000c101d00 */
[----:B------:R-:W-:Y:S02]  /*eea0*/  LOP3.LUT R11, R12, 0x380, RZ, 0xc0, !PT ;  /* 0x000003800c0b7812 */ /* 0x000fe400078ec0ff */
[----:B------:R-:W-:Y:S02]  /*eeb0*/  SHF.R.U64 R48, R48, 0x3, RZ ;  /* 0x0000000330307819 */ /* 0x000fe400000012ff */
[----:B------:R-:W-:Y:S02]  /*eec0*/  SHF.R.U64 R52, R52, 0x3, RZ ;  /* 0x0000000334347819 */ /* 0x000fe400000012ff */
[----:B------:R-:W-:Y:S02]  /*eed0*/  SHF.R.U64 R56, R56, 0x3, RZ ;  /* 0x0000000338387819 */ /* 0x000fe400000012ff */
[----:B------:R-:W-:-:S02]  /*eee0*/  SHF.R.U64 R60, R60, 0x3, RZ ;  /* 0x000000033c3c7819 */ /* 0x000fc400000012ff */
[----:B------:R-:W-:Y:S01]  /*eef0*/  LOP3.LUT R64, R64, R65, RZ, 0x3c, !PT ;  /* 0x0000004140407212 */ /* 0x000fe200078e3cff */
[--C-:B------:R-:W-:Y:S01]  /*ef00*/  IMAD.X R65, RZ, RZ, R13.reuse, P5 ;  /* 0x000000ffff417224 */ /* 0x100fe200028e060d */
[----:B------:R-:W-:Y:S02]  /*ef10*/  IADD3 R9, P5, R12, 0xf000, RZ ;  /* 0x0000f0000c097810 */ /* 0x000fe40007fbe0ff */
[----:B------:R-:W-:Y:S02]  /*ef20*/  SHF.R.U64 R11, R11, 0x3, RZ ;  /* 0x000000030b0b7819 */ /* 0x000fe400000012ff */
[----:B------:R-:W-:Y:S01]  /*ef30*/  LOP3.LUT R48, R48, R49, RZ, 0x3c, !PT ;  /* 0x0000003130307212 */ /* 0x000fe200078e3cff */
[--C-:B------:R-:W-:Y:S01]  /*ef40*/  IMAD.X R49, RZ, RZ, R13.reuse, P0 ;  /* 0x000000ffff317224 */ /* 0x100fe200000e060d */
[----:B------:R-:W-:Y:S01]  /*ef50*/  LOP3.LUT R52, R52, R53, RZ, 0x3c, !PT ;  /* 0x0000003534347212 */ /* 0x000fe200078e3cff */
[--C-:B------:R-:W-:Y:S01]  /*ef60*/  IMAD.X R53, RZ, RZ, R13.reuse, P2 ;  /* 0x000000ffff357224 */ /* 0x100fe200010e060d */
[----:B------:R-:W-:Y:S01]  /*ef70*/  LOP3.LUT R56, R56, R57, RZ, 0x3c, !PT ;  /* 0x0000003938387212 */ /* 0x000fe200078e3cff */
[--C-:B------:R-:W-:Y:S01]  /*ef80*/  IMAD.X R57, RZ, RZ, R13.reuse, P3 ;  /* 0x000000ffff397224 */ /* 0x100fe200018e060d */
[----:B------:R-:W-:Y:S01]  /*ef90*/  LOP3.LUT R60, R60, R61, RZ, 0x3c, !PT ;  /* 0x0000003d3c3c7212 */ /* 0x000fe200078e3cff */
[--C-:B------:R-:W-:Y:S01]  /*efa0*/  IMAD.X R61, RZ, RZ, R13.reuse, P4 ;  /* 0x000000ffff3d7224 */ /* 0x100fe200020e060d */
[C---:B------:R-:W-:Y:S01]  /*efb0*/  IADD3 R69, P0, R12.reuse, 0xb000, RZ ;  /* 0x0000b0000c457810 */ /* 0x040fe20007f1e0ff */
[----:B------:R-:W-:Y:S01]  /*efc0*/  IMAD.X R85, RZ, RZ, R13, P5 ;  /* 0x000000ffff557224 */ /* 0x000fe200028e060d */
[C---:B------:R-:W-:Y:S01]  /*efd0*/  IADD3 R73, P2, R12.reuse, 0xc000, RZ ;  /* 0x0000c0000c497810 */ /* 0x040fe20007f5e0ff */
[----:B------:R-:W5:Y:S01]  /*efe0*/  LD.E.128 R48, desc[UR40][R48.64] ;  /* 0x0000002830307980 */ /* 0x000f62000c101d00 */
[----:B------:R-:W-:-:S02]  /*eff0*/  IADD3 R77, P3, R12, 0xd000, RZ ;  /* 0x0000d0000c4d7810 */ /* 0x000fc40007f7e0ff */
[----:B------:R-:W-:Y:S01]  /*f000*/  IADD3 R81, P4, R12, 0xe000, RZ ;  /* 0x0000e0000c517810 */ /* 0x000fe20007f9e0ff */
[----:B------:R-:W5:Y:S01]  /*f010*/  LD.E.128 R52, desc[UR40][R52.64] ;  /* 0x0000002834347980 */ /* 0x000f62000c101d00 */
[----:B------:R-:W-:Y:S02]  /*f020*/  LOP3.LUT R8, R9, 0x380, RZ, 0xc0, !PT ;  /* 0x0000038009087812 */ /* 0x000fe400078ec0ff */
[----:B------:R-:W-:Y:S01]  /*f030*/  LOP3.LUT R12, R11, R12, RZ, 0x3c, !PT ;  /* 0x0000000c0b0c7212 */ /* 0x000fe200078e3cff */
[----:B------:R-:W5:Y:S01]  /*f040*/  LD.E.128 R56, desc[UR40][R56.64] ;  /* 0x0000002838387980 */ /* 0x000f62000c101d00 */
[----:B------:R-:W-:Y:S02]  /*f050*/  SHF.R.U64 R8, R8, 0x3, RZ ;  /* 0x0000000308087819 */ /* 0x000fe400000012ff */
[----:B------:R-:W-:Y:S01]  /*f060*/  LOP3.LUT R68, R69, 0x380, RZ, 0xc0, !PT ;  /* 0x0000038045447812 */ /* 0x000fe200078ec0ff */
[----:B------:R0:W5:Y:S01]  /*f070*/  LD.E.128 R24, desc[UR40][R12.64] ;  /* 0x000000280c187980 */ /* 0x000162000c101d00 */
[----:B------:R-:W-:-:S02]  /*f080*/  LOP3.LUT R84, R8, R9, RZ, 0x3c, !PT ;  /* 0x0000000908547212 */ /* 0x000fc400078e3cff */
[----:B------:R-:W-:Y:S01]  /*f090*/  LOP3.LUT R8, R7, 0xfffffff8, RZ, 0xc0, !PT ;  /* 0xfffffff807087812 */ /* 0x000fe200078ec0ff */
[----:B------:R-:W5:Y:S01]  /*f0a0*/  LD.E.128 R60, desc[UR40][R60.64] ;  /* 0x000000283c3c7980 */ /* 0x000f62000c101d00 */
[----:B------:R-:W-:Y:S02]  /*f0b0*/  LOP3.LUT R72, R73, 0x380, RZ, 0xc0, !PT ;  /* 0x0000038049487812 */ /* 0x000fe400078ec0ff */
[----:B------:R-:W-:Y:S01]  /*f0c0*/  LOP3.LUT R76, R77, 0x380, RZ, 0xc0, !PT ;  /* 0x000003804d4c7812 */ /* 0x000fe200078ec0ff */
[----:B------:R-:W5:Y:S01]  /*f0d0*/  LD.E.128 R64, desc[UR40][R64.64] ;  /* 0x0000002840407980 */ /* 0x000f62000c101d00 */
[----:B------:R-:W-:Y:S01]  /*f0e0*/  LOP3.LUT R80, R81, 0x380, RZ, 0xc0, !PT ;  /* 0x0000038051507812 */ /* 0x000fe200078ec0ff */
[----:B0-----:R-:W0:Y:S01]  /*f0f0*/  @P1 LDC R12, c[0x0][0xbf0] ;  /* 0x0002fc00ff0c1b82 */ /* 0x001e220000000800 */
[----:B------:R-:W-:Y:S01]  /*f100*/  IMAD R9, R4, UR5, R5 ;  /* 0x0000000504097c24 */ /* 0x000fe2000f8e0205 */
[----:B------:R-:W-:Y:S01]  /*f110*/  SHF.R.U64 R68, R68, 0x3, RZ ;  /* 0x0000000344447819 */ /* 0x000fe200000012ff */
[----:B------:R-:W-:Y:S01]  /*f120*/  IMAD.IADD R3, R3, 0x1, -R8 ;  /* 0x0000000103037824 */ /* 0x000fe200078e0a08 */
[----:B------:R-:W-:Y:S01]  /*f130*/  SHF.R.U64 R72, R72, 0x3, RZ ;  /* 0x0000000348487819 */ /* 0x000fe200000012ff */
[----:B------:R-:W-:Y:S01]  /*f140*/  IMAD.WIDE.U32 R4, R4, UR4, RZ ;  /* 0x0000000404047c25 */ /* 0x000fe2000f8e00ff */
[----:B------:R-:W-:Y:S01]  /*f150*/  ULDC.64 UR4, c[0x0][0xae8] ;  /* 0x0002ba0000047ab9 */ /* 0x000fe20000000a00 */
[----:B------:R-:W-:Y:S01]  /*f160*/  SHF.R.U64 R76, R76, 0x3, RZ ;  /* 0x000000034c4c7819 */ /* 0x000fe200000012ff */
[----:B------:R-:W5:Y:S01]  /*f170*/  LD.E.128 R84, desc[UR40][R84.64] ;  /* 0x0000002854547980 */ /* 0x000f62000c101d00 */
[----:B------:R-:W-:Y:S01]  /*f180*/  IMAD R3, R3, 0x20, R6 ;  /* 0x0000002003037824 */ /* 0x000fe200078e0206 */
[----:B------:R-:W-:Y:S01]  /*f190*/  SHF.R.U64 R80, R80, 0x3, RZ ;  /* 0x0000000350507819 */ /* 0x000fe200000012ff */
[----:B------:R-:W-:Y:S01]  /*f1a0*/  IMAD.IADD R5, R5, 0x1, R9 ;  /* 0x0000000105057824 */ /* 0x000fe200078e0209 */
[----:B------:R-:W-:Y:S01]  /*f1b0*/  SHF.R.S32.HI R8, RZ, 0x1f, R213 ;  /* 0x0000001fff087819 */ /* 0x000fe200000114d5 */
[----:B------:R-:W-:Y:S01]  /*f1c0*/  IMAD R11, R218, 0x80, R3 ;  /* 0x00000080da0b7824 */ /* 0x000fe200078e0203 */
[----:B------:R-:W-:Y:S01]  /*f1d0*/  LOP3.LUT R68, R68, R69, RZ, 0x3c, !PT ;  /* 0x0000004544447212 */ /* 0x000fe200078e3cff */
[----:B------:R-:W-:Y:S01]  /*f1e0*/  IMAD.WIDE.U32 R4, R211, UR4, R4 ;  /* 0x00000004d3047c25 */ /* 0x000fe2000f8e0004 */
[----:B------:R-:W-:-:S02]  /*f1f0*/  LOP3.LUT R72, R72, R73, RZ, 0x3c, !PT ;  /* 0x0000004948487212 */ /* 0x000fc400078e3cff */
[----:B------:R-:W-:Y:S01]  /*f200*/  LOP3.LUT R76, R76, R77, RZ, 0x3c, !PT ;  /* 0x0000004d4c4c7212 */ /* 0x000fe200078e3cff */
[----:B-1----:R-:W-:Y:S01]  /*f210*/  @P1 IMAD.HI.U32 R3, R11, R10, RZ ;  /* 0x0000000a0b031227 */ /* 0x002fe200078e00ff */
[----:B------:R-:W-:-:S03]  /*f220*/  LOP3.LUT R80, R80, R81, RZ, 0x3c, !PT ;  /* 0x0000005150507212 */ /* 0x000fc600078e3cff */
[--C-:B------:R-:W-:Y:S02]  /*f230*/  IMAD.X R69, RZ, RZ, R13.reuse, P0 ;  /* 0x000000ffff457224 */ /* 0x100fe400000e060d */
[--C-:B------:R-:W-:Y:S02]  /*f240*/  IMAD.X R73, RZ, RZ, R13.reuse, P2 ;  /* 0x000000ffff497224 */ /* 0x100fe400010e060d */
[--C-:B------:R-:W-:Y:S02]  /*f250*/  IMAD.X R77, RZ, RZ, R13.reuse, P3 ;  /* 0x000000ffff4d7224 */ /* 0x100fe400018e060d */
[----:B------:R-:W-:Y:S01]  /*f260*/  IMAD.X R81, RZ, RZ, R13, P4 ;  /* 0x000000ffff517224 */ /* 0x000fe200020e060d */
[----:B------:R-:W5:Y:S01]  /*f270*/  LD.E.128 R68, desc[UR40][R68.64] ;  /* 0x0000002844447980 */ /* 0x000f62000c101d00 */
[----:B------:R-:W-:Y:S01]  /*f280*/  IMAD R5, R211, UR5, R5 ;  /* 0x00000005d3057c24 */ /* 0x000fe2000f8e0205 */
[----:B------:R-:W-:Y:S01]  /*f290*/  ULDC.64 UR4, c[0x0][0xaf0] ;  /* 0x0002bc0000047ab9 */ /* 0x000fe20000000a00 */
[----:B------:R-:W-:Y:S01]  /*f2a0*/  IMAD.MOV.U32 R7, RZ, RZ, R11 ;  /* 0x000000ffff077224 */ /* 0x000fe200078e000b */
[----:B0-----:R-:W-:Y:S01]  /*f2b0*/  @P1 SHF.R.U32.HI R7, RZ, R12, R3 ;  /* 0x0000000cff071219 */ /* 0x001fe20000011603 */
[----:B------:R-:W-:Y:S01]  /*f2c0*/  IMAD R8, R8, UR4, RZ ;  /* 0x0000000408087c24 */ /* 0x000fe2000f8e02ff */
[----:B------:R-:W5:Y:S01]  /*f2d0*/  LD.E.128 R72, desc[UR40][R72.64] ;  /* 0x0000002848487980 */ /* 0x000f62000c101d00 */
[----:B------:R-:W-:Y:S01]  /*f2e0*/  IMAD.WIDE.U32 R4, R213, UR4, R4 ;  /* 0x00000004d5047c25 */ /* 0x000fe2000f8e0004 */
[----:B------:R-:W-:-:S02]  /*f2f0*/  SHF.R.S32.HI R3, RZ, 0x1f, R7 ;  /* 0x0000001fff037819 */ /* 0x000fc40000011407 */
[----:B------:R-:W5:Y:S01]  /*f300*/  LD.E.128 R76, desc[UR40][R76.64] ;  /* 0x000000284c4c7980 */ /* 0x000f62000c101d00 */
[----:B------:R-:W-:Y:S01]  /*f310*/  IMAD R9, R213, UR5, R8 ;  /* 0x00000005d5097c24 */ /* 0x000fe2000f8e0208 */
[----:B------:R-:W-:Y:S02]  /*f320*/  ULDC.64 UR4, c[0x0][0xae0] ;  /* 0x0002b80000047ab9 */ /* 0x000fe40000000a00 */
[----:B------:R-:W5:Y:S01]  /*f330*/  LD.E.128 R80, desc[UR40][R80.64] ;  /* 0x0000002850507980 */ /* 0x000f62000c101d00 */
[----:B------:R-:W-:Y:S01]  /*f340*/  IMAD.MOV R10, RZ, RZ, -R7 ;  /* 0x000000ffff0a7224 */ /* 0x000fe200078e0a07 */
[----:B------:R-:W-:Y:S01]  /*f350*/  @!PT LDS RZ, [RZ] ;  /* 0x00000000fffff984 */ /* 0x000fe20000000800 */
[----:B------:R-:W-:Y:S01]  /*f360*/  @!PT LDS RZ, [RZ] ;  /* 0x00000000fffff984 */ /* 0x000fe20000000800 */
[----:B------:R-:W-:Y:S01]  /*f370*/  @!PT LDS RZ, [RZ] ;  /* 0x00000000fffff984 */ /* 0x000fe20000000800 */
[----:B------:R-:W-:Y:S01]  /*f380*/  @!PT LDS RZ, [RZ] ;  /* 0x00000000fffff984 */ /* 0x000fe20000000800 */
[----:B------:R0:W-:Y:S06]  /*f390*/  MEMBAR.ALL.CTA ;  /* 0x0000000000007992 */ /* 0x0001ec0000008000 */
[----:B0-----:R-:W0:Y:S01]  /*f3a0*/  FENCE.VIEW.ASYNC.S ;  /* 0x00000000000073c6 */ /* 0x001e220000000000 */
[----:B------:R-:W-:Y:S01]  /*f3b0*/  IADD3 R5, R5, R9, RZ ;  /* 0x0000000905057210 */ /* 0x000fe20007ffe0ff */
[----:B------:R-:W-:-:S02]  /*f3c0*/  IMAD R8, R3, UR4, RZ ;  /* 0x0000000403087c24 */ /* 0x000fc4000f8e02ff */
[----:B------:R-:W-:Y:S02]  /*f3d0*/  IMAD R157, R157, R10, R11 ;  /* 0x0000000a9d9d7224 */ /* 0x000fe400078e020b */
[----:B------:R-:W-:-:S04]  /*f3e0*/  IMAD.WIDE.U32 R4, R7, UR4, R4 ;  /* 0x0000000407047c25 */ /* 0x000fc8000f8e0004 */
[----:B------:R-:W-:Y:S01]  /*f3f0*/  IMAD R9, R7, UR5, R8 ;  /* 0x0000000507097c24 */ /* 0x000fe2000f8e0208 */
[----:B------:R-:W-:Y:S01]  /*f400*/  SHF.R.S32.HI R7, RZ, 0x1f, R157 ;  /* 0x0000001fff077819 */ /* 0x000fe2000001149d */
[----:B------:R-:W-:Y:S01]  /*f410*/  ULDC.64 UR4, c[0x0][0xad8] ;  /* 0x0002b60000047ab9 */ /* 0x000fe20000000a00 */
[----:B------:R-:W-:Y:S02]  /*f420*/  VIADD R3, R19, 0x22820 ;  /* 0x0002282013037836 */ /* 0x000fe40000000000 */
[----:B------:R-:W-:Y:S02]  /*f430*/  IMAD.IADD R5, R5, 0x1, R9 ;  /* 0x0000000105057824 */ /* 0x000fe400078e0209 */
[----:B------:R-:W-:Y:S01]  /*f440*/  IMAD R8, R7, UR4, RZ ;  /* 0x0000000407087c24 */ /* 0x000fe2000f8e02ff */
[----:B------:R-:W-:Y:S01]  /*f450*/  PRMT R3, RZ, 0x654, R3 ;  /* 0x00000654ff037816 */ /* 0x000fe20000000003 */
[----:B------:R-:W-:-:S04]  /*f460*/  IMAD.WIDE.U32 R4, R157, UR4, R4 ;  /* 0x000000049d047c25 */ /* 0x000fc8000f8e0004 */
[----:B------:R-:W-:Y:S01]  /*f470*/  IMAD R21, R157, UR5, R8 ;  /* 0x000000059d157c24 */ /* 0x000fe2000f8e0208 */
[----:B------:R-:W-:Y:S01]  /*f480*/  ULDC.64 UR4, c[0x0][0xa80] ;  /* 0x0002a00000047ab9 */ /* 0x000fe20000000a00 */
[----:B0-----:R0:W-:Y:S02]  /*f490*/  SYNCS.ARRIVE.TRANS64.RED.A1T0 RZ, [R3+URZ], RZ ;  /* 0x000000ff03ff79a7 */ /* 0x0011e4000810043f */
[----:B------:R-:W-:Y:S01]  /*f4a0*/  IMAD.IADD R21, R5, 0x1, R21 ;  /* 0x0000000105157824 */ /* 0x000fe200078e0215 */
[----:B0-----:R-:W-:Y:S01]  /*f4b0*/  LEA R3, P0, R4, UR4, 0x1 ;  /* 0x0000000404037c11 */ /* 0x001fe2000f8008ff */
[----:B------:R-:W-:-:S03]  /*f4c0*/  UMOV UR4, 0xffffffff ;  /* 0xffffffff00047882 */ /* 0x000fc60000000000 */
[----:B------:R-:W-:Y:S01]  /*f4d0*/  LEA.HI.X R21, R4, UR5, R21, 0x1, P0 ;  /* 0x0000000504157c11 */ /* 0x000fe200080f0c15 */
[----:B------:R-:W-:Y:S08]  /*f4e0*/  BRA.DIV UR4, `(.L_x_724) ;  /* 0x000000b604c47947 */ /* 0x000ff0000b800000 */
[----:B------:R0:W1:Y:S04]  /*f4f0*/  SHFL.IDX PT, R20, R21, RZ, 0x181f ;  /* 0x00181fff15147589 */ /* 0x00006800000e0000 */
[----:B------:R0:W2:Y:S02]  /*f500*/  SHFL.IDX PT, R14, R3, RZ, 0x181f ;  /* 0x00181fff030e7589 */ /* 0x0000a400000e0000 */
.L_x_936:
[----:B------:R-:W-:Y:S01]  /*f510*/  IMAD R89, R218, 0x80, R6 ;  /* 0x00000080da597824 */ /* 0x000fe200078e0206 */
[----:B------:R-:W-:Y:S01]  /*f520*/  BSSY B1, `(.L_x_725) ;  /* 0x000001a000017945 */ /* 0x000fe20003800000 */
[----:B------:R-:W-:-:S03]  /*f530*/  VIADD R91, R203, 0xc0 ;  /* 0x000000c0cb5b7836 */ /* 0x000fc60000000000 */
[----:B------:R-:W-:-:S13]  /*f540*/  ISETP.GE.AND P0, PT, R89, R0, PT ;  /* 0x000000005900720c */ /* 0x000fda0003f06270 */
[----:B------:R-:W-:Y:S05]  /*f550*/  @P0 BRA `(.L_x_726) ;  /* 0x0000000000580947 */ /* 0x000fea0003800000 */
[----:B------:R-:W-:Y:S01]  /*f560*/  ULDC UR4, c[0x0][0xac8] ;  /* 0x0002b20000047ab9 */ /* 0x000fe20000000800 */
[C---:B------:R-:W-:Y:S01]  /*f570*/  VIADD R11, R203.reuse, 0xc0 ;  /* 0x000000c0cb0b7836 */ /* 0x040fe20000000000 */
[----:B------:R-:W-:Y:S02]  /*f580*/  ISETP.GE.AND P3, PT, R203, UR4, PT ;  /* 0x00000004cb007c0c */ /* 0x000fe4000bf66270 */
[----:B------:R-:W-:Y:S02]  /*f590*/  ISETP.GE.AND P2, PT, R210, UR4, PT ;  /* 0x00000004d2007c0c */ /* 0x000fe4000bf46270 */
[----:B------:R-:W-:Y:S02]  /*f5a0*/  ISETP.GE.AND P1, PT, R209, UR4, PT ;  /* 0x00000004d1007c0c */ /* 0x000fe4000bf26270 */
[----:B------:R-:W-:Y:S02]  /*f5b0*/  ISETP.GE.AND P0, PT, R11, UR4, PT ;  /* 0x000000040b007c0c */ /* 0x000fe4000bf06270 */
[----:B------:R-:W-:-:S02]  /*f5c0*/  SHF.R.S32.HI R8, RZ, 0x1f, R203 ;  /* 0x0000001fff087819 */ /* 0x000fc400000114cb */
[----:B------:R-:W-:Y:S02]  /*f5d0*/  SHF.R.S32.HI R10, RZ, 0x1f, R210 ;  /* 0x0000001fff0a7819 */ /* 0x000fe400000114d2 */
[----:B------:R-:W-:Y:S02]  /*f5e0*/  SHF.R.S32.HI R13, RZ, 0x1f, R209 ;  /* 0x0000001fff0d7819 */ /* 0x000fe400000114d1 */
[CC--:B--2---:R-:W-:Y:S02]  /*f5f0*/  @!P3 LEA R4, P5, R203.reuse, R14.reuse, 0x1 ;  /* 0x0000000ecb04b211 */ /* 0x0c4fe400078a08ff */
[----:B------:R-:W-:Y:S02]  /*f600*/  @!P2 LEA R6, P4, R210, R14, 0x1 ;  /* 0x0000000ed206a211 */ /* 0x000fe400078808ff */
[----:B-1----:R-:W-:Y:S02]  /*f610*/  @!P3 LEA.HI.X R5, R203, R20, R8, 0x1, P5 ;  /* 0x00000014cb05b211 */ /* 0x002fe400028f0c08 */
[----:B------:R-:W-:-:S02]  /*f620*/  @!P1 LEA R8, P5, R209, R14, 0x1 ;  /* 0x0000000ed1089211 */ /* 0x000fc400078a08ff */
[----:B------:R-:W-:Y:S01]  /*f630*/  @!P2 LEA.HI.X R7, R210, R20, R10, 0x1, P4 ;  /* 0x00000014d207a211 */ /* 0x000fe200020f0c0a */
[----:B-----5:R3:W-:Y:S01]  /*f640*/  @!P3 ST.E.128 desc[UR40][R4.64], R24 ;  /* 0x000000180400b985 */ /* 0x0207e2000c101d28 */
[----:B------:R-:W-:Y:S02]  /*f650*/  SHF.R.S32.HI R12, RZ, 0x1f, R11 ;  /* 0x0000001fff0c7819 */ /* 0x000fe4000001140b */
[----:B------:R-:W-:Y:S01]  /*f660*/  @!P0 LEA R10, P4, R11, R14, 0x1 ;  /* 0x0000000e0b0a8211 */ /* 0x000fe200078808ff */
[----:B------:R3:W-:Y:S01]  /*f670*/  @!P2 ST.E.128 desc[UR40][R6.64], R40 ;  /* 0x000000280600a985 */ /* 0x0007e2000c101d28 */
[-C--:B------:R-:W-:Y:S02]  /*f680*/  @!P1 LEA.HI.X R9, R209, R20.reuse, R13, 0x1, P5 ;  /* 0x00000014d1099211 */ /* 0x080fe400028f0c0d */
[----:B------:R-:W-:-:S03]  /*f690*/  @!P0 LEA.HI.X R11, R11, R20, R12, 0x1, P4 ;  /* 0x000000140b0b8211 */ /* 0x000fc600020f0c0c */
[----:B------:R3:W-:Y:S04]  /*f6a0*/  @!P1 ST.E.128 desc[UR40][R8.64], R56 ;  /* 0x0000003808009985 */ /* 0x0007e8000c101d28 */
[----:B------:R3:W-:Y:S02]  /*f6b0*/  @!P0 ST.E.128 desc[UR40][R10.64], R72 ;  /* 0x000000480a008985 */ /* 0x0007e4000c101d28 */
.L_x_726:
[----:B------:R-:W-:Y:S05]  /*f6c0*/  BSYNC B1 ;  /* 0x0000000000017941 */ /* 0x000fea0003800000 */
.L_x_725:
[----:B------:R-:W-:Y:S01]  /*f6d0*/  UMOV UR4, 0xffffffff ;  /* 0xffffffff00047882 */ /* 0x000fe20000000000 */
[----:B---3-5:R-:W-:Y:S02]  /*f6e0*/  SHF.R.S32.HI R24, RZ, 0x1f, R91 ;  /* 0x0000001fff187819 */ /* 0x028fe4000001145b */
[----:B------:R-:W-:Y:S05]  /*f6f0*/  BRA.DIV UR4, `(.L_x_727) ;  /* 0x000000b604747947 */ /* 0x000fea000b800000 */
[----:B-1----:R1:W3:Y:S04]  /*f700*/  SHFL.IDX PT, R20, R21, 0x1, 0x181f ;  /* 0x00381f0015147f89 */ /* 0x0022e800000e0000 */
[----:B--2---:R1:W2:Y:S02]  /*f710*/  SHFL.IDX PT, R14, R3, 0x1, 0x181f ;  /* 0x00381f00030e7f89 */ /* 0x0042a400000e0000 */
.L_x_940:
[----:B------:R-:W-:Y:S01]  /*f720*/  VIADD R5, R89, 0x20 ;  /* 0x0000002059057836 */ /* 0x000fe20000000000 */
[----:B------:R-:W-:Y:S04]  /*f730*/  BSSY B1, `(.L_x_728) ;  /* 0x0000017000017945 */ /* 0x000fe80003800000 */
[----:B------:R-:W-:-:S13]  /*f740*/  ISETP.GE.AND P0, PT, R5, R0, PT ;  /* 0x000000000500720c */ /* 0x000fda0003f06270 */
[----:B------:R-:W-:Y:S05]  /*f750*/  @P0 BRA `(.L_x_729) ;  /* 0x0000000000500947 */ /* 0x000fea0003800000 */
[----:B------:R-:W-:Y:S01]  /*f760*/  ULDC UR4, c[0x0][0xac8] ;  /* 0x0002b20000047ab9 */ /* 0x000fe20000000800 */
[----:B------:R-:W-:Y:S02]  /*f770*/  SHF.R.S32.HI R8, RZ, 0x1f, R203 ;  /* 0x0000001fff087819 */ /* 0x000fe400000114cb */
[----:B------:R-:W-:Y:S02]  /*f780*/  ISETP.GE.AND P3, PT, R203, UR4, PT ;  /* 0x00000004cb007c0c */ /* 0x000fe4000bf66270 */
[----:B------:R-:W-:Y:S02]  /*f790*/  ISETP.GE.AND P2, PT, R210, UR4, PT ;  /* 0x00000004d2007c0c */ /* 0x000fe4000bf46270 */
[----:B------:R-:W-:Y:S02]  /*f7a0*/  ISETP.GE.AND P1, PT, R209, UR4, PT ;  /* 0x00000004d1007c0c */ /* 0x000fe4000bf26270 */
[----:B------:R-:W-:Y:S02]  /*f7b0*/  ISETP.GE.AND P0, PT, R91, UR4, PT ;  /* 0x000000045b007c0c */ /* 0x000fe4000bf06270 */
[----:B------:R-:W-:-:S02]  /*f7c0*/  SHF.R.S32.HI R10, RZ, 0x1f, R210 ;  /* 0x0000001fff0a7819 */ /* 0x000fc400000114d2 */
[----:B------:R-:W-:-:S03]  /*f7d0*/  SHF.R.S32.HI R12, RZ, 0x1f, R209 ;  /* 0x0000001fff0c7819 */ /* 0x000fc600000114d1 */
[CC--:B--2---:R-:W-:Y:S02]  /*f7e0*/  @!P3 LEA R4, P5, R203.reuse, R14.reuse, 0x1 ;  /* 0x0000000ecb04b211 */ /* 0x0c4fe400078a08ff */
[C---:B------:R-:W-:Y:S02]  /*f7f0*/  @!P2 LEA R6, P4, R210.reuse, R14, 0x1 ;  /* 0x0000000ed206a211 */ /* 0x040fe400078808ff */
        /* <DEDUP_REMOVED lines=10> */
.L_x_729:
[----:B------:R-:W-:Y:S05]  /*f8a0*/  BSYNC B1 ;  /* 0x0000000000017941 */ /* 0x000fea0003800000 */
.L_x_728:
[----:B------:R-:W-:-:S03]  /*f8b0*/  UMOV UR4, 0xffffffff ;  /* 0xffffffff00047882 */ /* 0x000fc60000000000 */
[----:B------:R-:W-:Y:S05]  /*f8c0*/  BRA.DIV UR4, `(.L_x_730) ;  /* 0x000000b604487947 */ /* 0x000fea000b800000 */
[----:B----4-:R4:W0:Y:S04]  /*f8d0*/  SHFL.IDX PT, R4, R21, 0x2, 0x181f ;  /* 0x00581f0015047f89 */ /* 0x01082800000e0000 */
[----:B--2---:R4:W2:Y:S02]  /*f8e0*/  SHFL.IDX PT, R14, R3, 0x2, 0x181f ;  /* 0x00581f00030e7f89 */ /* 0x0048a400000e0000 */
.L_x_944:
        /* <DEDUP_REMOVED lines=14> */
[----:B0-----:R-:W-:Y:S02]  /*f9d0*/  @!P3 LEA.HI.X R11, R203, R4, R6, 0x1, P5 ;  /* 0x00000004cb0bb211 */ /* 0x001fe400028f0c06 */
        /* <DEDUP_REMOVED lines=9> */
.L_x_732:
[----:B------:R-:W-:Y:S05]  /*fa70*/  BSYNC B1 ;  /* 0x0000000000017941 */ /* 0x000fea0003800000 */
.L_x_731:
[----:B------:R-:W-:-:S03]  /*fa80*/  UMOV UR4, 0xffffffff ;  /* 0xffffffff00047882 */ /* 0x000fc60000000000 */
[----:B------:R-:W-:Y:S05]  /*fa90*/  BRA.DIV UR4, `(.L_x_733) ;  /* 0x000000b6041c7947 */ /* 0x000fea000b800000 */
[----:B0-----:R0:W0:Y:S04]  /*faa0*/  SHFL.IDX PT, R4, R21, 0x3, 0x181f ;  /* 0x00781f0015047f89 */ /* 0x00102800000e0000 */
[----:B--2---:R2:W0:Y:S02]  /*fab0*/  SHFL.IDX PT, R14, R3, 0x3, 0x181f ;  /* 0x00781f00030e7f89 */ /* 0x00442400000e0000 */
.L_x_948:
[----:B-12-4-:R-:W-:-:S05]  /*fac0*/  VIADD R3, R89, 0x60 ;  /* 0x0000006059037836 */ /* 0x016fca0000000000 */
[----:B------:R-:W-:-:S13]  /*fad0*/  ISETP.GE.AND P0, PT, R3, R0, PT ;  /* 0x000000000300720c */ /* 0x000fda0003f06270 */
[----:B------:R-:W-:Y:S05]  /*fae0*/  @P0 BRA `(.L_x_734) ;  /* 0x0000002c004c0947 */ /* 0x000fea0003800000 */
[----:B------:R-:W-:Y:S01]  /*faf0*/  ULDC UR4, c[0x0][0xac8] ;  /* 0x0002b20000047ab9 */ /* 0x000fe20000000800 */
[----:B------:R-:W-:Y:S02]  /*fb00*/  SHF.R.S32.HI R13, RZ, 0x1f, R203 ;  /* 0x0000001fff0d7819 */ /* 0x000fe400000114cb */
[----:B------:R-:W-:Y:S02]  /*fb10*/  ISETP.GE.AND P3, PT, R203, UR4, PT ;  /* 0x00000004cb007c0c */ /* 0x000fe4000bf66270 */
[----:B------:R-:W-:Y:S02]  /*fb20*/  ISETP.GE.AND P4, PT, R210, UR4, PT ;  /* 0x00000004d2007c0c */ /* 0x000fe4000bf86270 */
[----:B------:R-:W-:Y:S02]  /*fb30*/  ISETP.GE.AND P5, PT, R209, UR4, PT ;  /* 0x00000004d1007c0c */ /* 0x000fe4000bfa6270 */
[----:B------:R-:W-:Y:S02]  /*fb40*/  SHF.R.S32.HI R12, RZ, 0x1f, R210 ;  /* 0x0000001fff0c7819 */ /* 0x000fe400000114d2 */
[----:B------:R-:W-:-:S05]  /*fb50*/  SHF.R.S32.HI R5, RZ, 0x1f, R209 ;  /* 0x0000001fff057819 */ /* 0x000fca00000114d1 */
[-C--:B0-----:R-:W-:Y:S02]  /*fb60*/  @!P3 LEA R6, P0, R203, R14.reuse, 0x1 ;  /* 0x0000000ecb06b211 */ /* 0x081fe400078008ff */
[CC--:B------:R-:W-:Y:S02]  /*fb70*/  @!P4 LEA R8, P1, R210.reuse, R14.reuse, 0x1 ;  /* 0x0000000ed208c211 */ /* 0x0c0fe400078208ff */
[----:B------:R-:W-:Y:S02]  /*fb80*/  @!P5 LEA R10, P2, R209, R14, 0x1 ;  /* 0x0000000ed10ad211 */ /* 0x000fe400078408ff */
[-C--:B------:R-:W-:Y:S02]  /*fb90*/  @!P3 LEA.HI.X R7, R203, R4.reuse, R13, 0x1, P0 ;  /* 0x00000004cb07b211 */ /* 0x080fe400000f0c0d */
[-C--:B------:R-:W-:Y:S02]  /*fba0*/  @!P4 LEA.HI.X R9, R210, R4.reuse, R12, 0x1, P1 ;  /* 0x00000004d209c211 */ /* 0x080fe400008f0c0c */
[----:B------:R-:W-:Y:S01]  /*fbb0*/  @!P5 LEA.HI.X R11, R209, R4, R5, 0x1, P2 ;  /* 0x00000004d10bd211 */ /* 0x000fe200010f0c05 */
[----:B------:R4:W-:Y:S01]  /*fbc0*/  @!P3 ST.E.128 desc[UR40][R6.64], R36 ;  /* 0x000000240600b985 */ /* 0x0009e2000c101d28 */
[----:B------:R-:W-:-:S03]  /*fbd0*/  ISETP.GE.AND P0, PT, R91, UR4, PT ;  /* 0x000000045b007c0c */ /* 0x000fc6000bf06270 */
[----:B------:R4:W-:Y:S04]  /*fbe0*/  @!P4 ST.E.128 desc[UR40][R8.64], R52 ;  /* 0x000000340800c985 */ /* 0x0009e8000c101d28 */
[----:B------:R4:W-:Y:S06]  /*fbf0*/  @!P5 ST.E.128 desc[UR40][R10.64], R68 ;  /* 0x000000440a00d985 */ /* 0x0009ec000c101d28 */
[----:B------:R-:W-:Y:S05]  /*fc00*/  @P0 BRA `(.L_x_734) ;  /* 0x0000002c00040947 */ /* 0x000fea0003800000 */
[----:B------:R-:W-:-:S04]  /*fc10*/  LEA R14, P0, R91, R14, 0x1 ;  /* 0x0000000e5b0e7211 */ /* 0x000fc800078008ff */
[----:B------:R-:W-:-:S05]  /*fc20*/  LEA.HI.X R15, R91, R4, R24, 0x1, P0 ;  /* 0x000000045b0f7211 */ /* 0x000fca00000f0c18 */
[----:B------:R0:W-:Y:S01]  /*fc30*/  ST.E.128 desc[UR40][R14.64], R84 ;  /* 0x000000540e007985 */ /* 0x0001e2000c101d28 */
[----:B------:R-:W-:Y:S05]  /*fc40*/  BRA `(.L_x_734) ;  /* 0x0000002800f47947 */ /* 0x000fea0003800000 */
.L_x_723:
[----:B0-----:R-:W0:Y:S01]  /*fc50*/  @P1 LDC R7, c[0x0][0xbec] ;  /* 0x0002fb00ff071b82 */ /* 0x001e220000000800 */
[----:B------:R-:W-:Y:S01]  /*fc60*/  ULDC.64 UR4, c[0x0][0xb08] ;  /* 0x0002c20000047ab9 */ /* 0x000fe20000000a00 */
[----:B------:R-:W-:Y:S02]  /*fc70*/  IMAD.MOV.U32 R3, RZ, RZ, R14 ;  /* 0x000000ffff037224 */ /* 0x000fe400078e000e */
[----:B------:R-:W-:-:S04]  /*fc80*/  IMAD R5, R5, UR4, RZ ;  /* 0x0000000405057c24 */ /* 0x000fc8000f8e02ff */
[----:B------:R-:W1:Y:S01]  /*fc90*/  @P1 LDC R6, c[0x0][0xbf0] ;  /* 0x0002fc00ff061b82 */ /* 0x000e620000000800 */
[----:B0-----:R-:W-:-:S05]  /*fca0*/  @P1 IMAD.HI.U32 R7, R14, R7, RZ ;  /* 0x000000070e071227 */ /* 0x001fca00078e00ff */
[----:B-1----:R-:W-:Y:S01]  /*fcb0*/  @P1 SHF.R.U32.HI R3, RZ, R6, R7 ;  /* 0x00000006ff031219 */ /* 0x002fe20000011607 */
[C---:B------:R-:W-:Y:S02]  /*fcc0*/  IMAD R6, R4.reuse, UR5, R5 ;  /* 0x0000000504067c24 */ /* 0x040fe4000f8e0205 */
[----:B------:R-:W-:Y:S01]  /*fcd0*/  IMAD.WIDE.U32 R4, R4, UR4, RZ ;  /* 0x0000000404047c25 */ /* 0x000fe2000f8e00ff */
[----:B------:R-:W-:-:S03]  /*fce0*/  ULDC.64 UR4, c[0x0][0xb38] ;  /* 0x0002ce0000047ab9 */ /* 0x000fc60000000a00 */
[----:B------:R-:W-:Y:S01]  /*fcf0*/  IMAD.IADD R5, R5, 0x1, R6 ;  /* 0x0000000105057824 */ /* 0x000fe200078e0206 */
[----:B------:R-:W-:Y:S01]  /*fd00*/  SHF.R.S32.HI R6, RZ, 0x1f, R213 ;  /* 0x0000001fff067819 */ /* 0x000fe200000114d5 */
[----:B------:R-:W-:-:S04]  /*fd10*/  IMAD.WIDE.U32 R4, R211, UR4, R4 ;  /* 0x00000004d3047c25 */ /* 0x000fc8000f8e0004 */
[----:B------:R-:W-:Y:S01]  /*fd20*/  IMAD R5, R211, UR5, R5 ;  /* 0x00000005d3057c24 */ /* 0x000fe2000f8e0205 */
[----:B------:R-:W-:Y:S02]  /*fd30*/  ULDC.64 UR4, c[0x0][0xb40] ;  /* 0x0002d00000047ab9 */ /* 0x000fe40000000a00 */
[----:B------:R-:W-:Y:S02]  /*fd40*/  IMAD R6, R6, UR4, RZ ;  /* 0x0000000406067c24 */ /* 0x000fe4000f8e02ff */
[----:B------:R-:W-:-:S04]  /*fd50*/  IMAD.WIDE.U32 R4, R213, UR4, R4 ;  /* 0x00000004d5047c25 */ /* 0x000fc8000f8e0004 */
[----:B------:R-:W-:Y:S01]  /*fd60*/  IMAD R7, R213, UR5, R6 ;  /* 0x00000005d5077c24 */ /* 0x000fe2000f8e0206 */
[----:B------:R-:W-:Y:S01]  /*fd70*/  ULDC.64 UR4, c[0x0][0xb48] ;  /* 0x0002d20000047ab9 */ /* 0x000fe20000000a00 */
[----:B------:R-:W-:Y:S02]  /*fd80*/  IMAD.MOV R6, RZ, RZ, -R3 ;  /* 0x000000ffff067224 */ /* 0x000fe400078e0a03 */
[----:B------:R-:W-:Y:S01]  /*fd90*/  IMAD.IADD R5, R5, 0x1, R7 ;  /* 0x0000000105057824 */ /* 0x000fe200078e0207 */
[----:B------:R-:W-:Y:S01]  /*fda0*/  SHF.R.S32.HI R7, RZ, 0x1f, R3 ;  /* 0x0000001fff077819 */ /* 0x000fe20000011403 */
[----:B------:R-:W-:Y:S02]  /*fdb0*/  IMAD R6, R157, R6, R14 ;  /* 0x000000069d067224 */ /* 0x000fe400078e020e */
[----:B------:R-:W-:-:S04]  /*fdc0*/  IMAD.WIDE.U32 R4, R219, UR4, R4 ;  /* 0x00000004db047c25 */ /* 0x000fc8000f8e0004 */
[----:B------:R-:W-:Y:S01]  /*fdd0*/  IMAD R5, R219, UR5, R5 ;  /* 0x00000005db057c24 */ /* 0x000fe2000f8e0205 */
[----:B------:R-:W-:Y:S02]  /*fde0*/  ULDC.64 UR4, c[0x0][0xb30] ;  /* 0x0002cc0000047ab9 */ /* 0x000fe40000000a00 */
[----:B------:R-:W-:Y:S02]  /*fdf0*/  IMAD R8, R7, UR4, RZ ;  /* 0x0000000407087c24 */ /* 0x000fe4000f8e02ff */
[----:B------:R-:W-:-:S04]  /*fe00*/  IMAD.WIDE.U32 R4, R3, UR4, R4 ;  /* 0x0000000403047c25 */ /* 0x000fc8000f8e0004 */
[----:B------:R-:W-:Y:S01]  /*fe10*/  IMAD R7, R3, UR5, R8 ;  /* 0x0000000503077c24 */ /* 0x000fe2000f8e0208 */
[----:B------:R-:W-:Y:S01]  /*fe20*/  ULDC.64 UR4, c[0x0][0xb28] ;  /* 0x0002ca0000047ab9 */ /* 0x000fe20000000a00 */
[----:B------:R-:W-:Y:S02]  /*fe30*/  VIADD R3, R19, 0x22820 ;  /* 0x0002282013037836 */ /* 0x000fe40000000000 */
[----:B------:R-:W-:-:S03]  /*fe40*/  IMAD.IADD R5, R5, 0x1, R7 ;  /* 0x0000000105057824 */ /* 0x000fc600078e0207 */
[----:B------:R-:W-:Y:S01]  /*fe50*/  PRMT R3, RZ, 0x654, R3 ;  /* 0x00000654ff037816 */ /* 0x000fe20000000003 */
[----:B------:R-:W-:-:S03]  /*fe60*/  IMAD.WIDE.U32 R4, R6, UR4, R4 ;  /* 0x0000000406047c25 */ /* 0x000fc6000f8e0004 */
[----:B------:R0:W-:Y:S02]  /*fe70*/  SYNCS.ARRIVE.TRANS64.RED.A1T0 RZ, [R3+URZ], RZ ;  /* 0x000000ff03ff79a7 */ /* 0x0001e4000810043f */
[----:B0-----:R-:W-:-:S05]  /*fe80*/  SHF.R.S32.HI R3, RZ, 0x1f, R6 ;  /* 0x0000001fff037819 */ /* 0x001fca0000011406 */
[----:B------:R-:W-:-:S04]  /*fe90*/  IMAD R3, R3, UR4, RZ ;  /* 0x0000000403037c24 */ /* 0x000fc8000f8e02ff */
[----:B------:R-:W-:Y:S01]  /*fea0*/  IMAD R7, R6, UR5, R3 ;  /* 0x0000000506077c24 */ /* 0x000fe2000f8e0203 */
[----:B------:R-:W-:Y:S02]  /*feb0*/  ULDC.64 UR4, c[0x0][0xb00] ;  /* 0x0002c00000047ab9 */ /* 0x000fe40000000a00 */
[----:B------:R-:W-:Y:S01]  /*fec0*/  LEA R3, P0, R4, UR4, 0x2 ;  /* 0x0000000404037c11 */ /* 0x000fe2000f8010ff */
[----:B------:R-:W-:Y:S01]  /*fed0*/  IMAD.IADD R5, R5, 0x1, R7 ;  /* 0x0000000105057824 */ /* 0x000fe200078e0207 */
[----:B------:R-:W-:-:S04]  /*fee0*/  UMOV UR4, 0xffffffff ;  /* 0xffffffff00047882 */ /* 0x000fc80000000000 */
[----:B------:R-:W-:Y:S01]  /*fef0*/  LEA.HI.X R8, R4, UR5, R5, 0x2, P0 ;  /* 0x0000000504087c11 */ /* 0x000fe200080f1405 */
[----:B------:R-:W-:Y:S06]  /*ff00*/  BRA.DIV UR4, `(.L_x_735) ;  /* 0x000000b204487947 */ /* 0x000fec000b800000 */
[----:B------:R0:W1:Y:S04]  /*ff10*/  SHFL.IDX PT, R9, R8, RZ, 0x1c1f ;  /* 0x001c1fff08097589 */ /* 0x00006800000e0000 */
[----:B------:R0:W2:Y:S02]  /*ff20*/  SHFL.IDX PT, R11, R3, RZ, 0x1c1f ;  /* 0x001c1fff030b7589 */ /* 0x0000a400000e0000 */
.L_x_951:
[----:B------:R-:W-:Y:S01]  /*ff30*/  ISETP.GE.AND P0, PT, R21, R0, PT ;  /* 0x000000001500720c */ /* 0x000fe20003f06270 */
[----:B------:R-:W-:-:S12]  /*ff40*/  BSSY B1, `(.L_x_736) ;  /* 0x00000c9000017945 */ /* 0x000fd80003800000 */
[----:B------:R-:W-:Y:S05]  /*ff50*/  @P0 BRA `(.L_x_737) ;  /* 0x0000000c001c0947 */ /* 0x000fea0003800000 */
[----:B------:R-:W-:Y:S01]  /*ff60*/  ULDC UR4, c[0x0][0xac8] ;  /* 0x0002b20000047ab9 */ /* 0x000fe20000000800 */
[C---:B------:R-:W-:Y:S01]  /*ff70*/  VIADD R12, R224.reuse, 0x8 ;  /* 0x00000008e00c7836 */ /* 0x040fe20000000000 */
[C---:B------:R-:W-:Y:S01]  /*ff80*/  ISETP.GE.AND P0, PT, R224.reuse, UR4, PT ;  /* 0x00000004e0007c0c */ /* 0x040fe2000bf06270 */
[C---:B------:R-:W-:Y:S02]  /*ff90*/  VIADD R7, R224.reuse, 0x10 ;  /* 0x00000010e0077836 */ /* 0x040fe40000000000 */
[----:B------:R-:W-:Y:S01]  /*ffa0*/  VIADD R13, R224, 0x8 ;  /* 0x00000008e00d7836 */ /* 0x000fe20000000000 */
[----:B------:R-:W-:Y:S01]  /*ffb0*/  ISETP.GE.AND P1, PT, R12, UR4, PT ;  /* 0x000000040c007c0c */ /* 0x000fe2000bf26270 */
[C---:B------:R-:W-:Y:S02]  /*ffc0*/  VIADD R6, R224.reuse, 0x18 ;  /* 0x00000018e0067836 */ /* 0x040fe40000000000 */
[C---:B------:R-:W-:Y:S01]  /*ffd0*/  VIADD R20, R224.reuse, 0x40 ;  /* 0x00000040e0147836 */ /* 0x040fe20000000000 */
[----:B------:R-:W-:Y:S01]  /*ffe0*/  SHF.R.S32.HI R13, RZ, 0x1f, R13 ;  /* 0x0000001fff0d7819 */ /* 0x000fe2000001140d */
[----:B------:R-:W-:-:S02]  /*fff0*/  VIADD R15, R224, 0x38 ;  /* 0x00000038e00f7836 */ /* 0x000fc40000000000 */
[C---:B------:R-:W-:Y:S02]  /*10000*/  VIADD R14, R224.reuse, 0x50 ;  /* 0x00000050e00e7836 */ /* 0x040fe40000000000 */
[----:B--2---:R-:W-:Y:S01]  /*10010*/  @!P0 IMAD.MOV.U32 R4, RZ, RZ, R11 ;  /* 0x000000ffff048224 */ /* 0x004fe200078e000b */
[----:B------:R-:W-:Y:S01]  /*10020*/  SHF.R.S32.HI R15, RZ, 0x1f, R15 ;  /* 0x0000001fff0f7819 */ /* 0x000fe2000001140f */
[----:B-1----:R-:W-:Y:S02]  /*10030*/  @!P0 IMAD.MOV.U32 R5, RZ, RZ, R9 ;  /* 0x000000ffff058224 */ /* 0x002fe400078e0009 */
[C---:B------:R-:W-:Y:S02]  /*10040*/  VIADD R21, R224.reuse, 0x40 ;  /* 0x00000040e0157836 */ /* 0x040fe40000000000 */
[----:B------:R-:W-:-:S03]  /*10050*/  @!P0 IMAD.WIDE R4, R224, 0x4, R4 ;  /* 0x00000004e0048825 */ /* 0x000fc600078e0204 */
[----:B------:R-:W-:Y:S02]  /*10060*/  SHF.R.S32.HI R21, RZ, 0x1f, R21 ;  /* 0x0000001fff157819 */ /* 0x000fe40000011415 */
[----:B------:R1:W-:Y:S01]  /*10070*/  @!P0 ST.E.64 desc[UR40][R4.64], R24 ;  /* 0x0000001804008985 */ /* 0x0003e2000c101b28 */
[----:B------:R-:W-:Y:S02]  /*10080*/  ISETP.GE.AND P0, PT, R7, UR4, PT ;  /* 0x0000000407007c0c */ /* 0x000fe4000bf06270 */
[----:B-1----:R-:W-:-:S04]  /*10090*/  @!P1 LEA R4, P2, R12, R11, 0x2 ;  /* 0x0000000b0c049211 */ /* 0x002fc800078410ff */
[----:B------:R-:W-:Y:S01]  /*100a0*/  @!P1 LEA.HI.X R5, R12, R9, R13, 0x2, P2 ;  /* 0x000000090c059211 */ /* 0x000fe200010f140d */
[C---:B------:R-:W-:Y:S01]  /*100b0*/  VIADD R12, R224.reuse, 0x20 ;  /* 0x00000020e00c7836 */ /* 0x040fe20000000000 */
[----:B------:R-:W-:-:S03]  /*100c0*/  IADD3 R13, R224, 0x10, RZ ;  /* 0x00000010e00d7810 */ /* 0x000fc60007ffe0ff */
[----:B------:R1:W-:Y:S01]  /*100d0*/  @!P1 ST.E.64 desc[UR40][R4.64], R28 ;  /* 0x0000001c04009985 */ /* 0x0003e2000c101b28 */
[----:B------:R-:W-:Y:S02]  /*100e0*/  SHF.R.S32.HI R13, RZ, 0x1f, R13 ;  /* 0x0000001fff0d7819 */ /* 0x000fe4000001140d */
[----:B------:R-:W-:Y:S02]  /*100f0*/  ISETP.GE.AND P1, PT, R6, UR4, PT ;  /* 0x0000000406007c0c */ /* 0x000fe4000bf26270 */
[----:B-1----:R-:W-:-:S04]  /*10100*/  @!P0 LEA R4, P2, R7, R11, 0x2 ;  /* 0x0000000b07048211 */ /* 0x002fc800078410ff */
[----:B------:R-:W-:Y:S01]  /*10110*/  @!P0 LEA.HI.X R5, R7, R9, R13, 0x2, P2 ;  /* 0x0000000907058211 */ /* 0x000fe200010f140d */
[C---:B------:R-:W-:Y:S02]  /*10120*/  VIADD R13, R224.reuse, 0x18 ;  /* 0x00000018e00d7836 */ /* 0x040fe40000000000 */
[----:B------:R-:W-:Y:S02]  /*10130*/  VIADD R7, R224, 0x28 ;  /* 0x00000028e0077836 */ /* 0x000fe40000000000 */
[----:B------:R1:W-:Y:S01]  /*10140*/  @!P0 ST.E.64 desc[UR40][R4.64], R32 ;  /* 0x0000002004008985 */ /* 0x0003e2000c101b28 */
[----:B------:R-:W-:Y:S02]  /*10150*/  ISETP.GE.AND P0, PT, R12, UR4, PT ;  /* 0x000000040c007c0c */ /* 0x000fe4000bf06270 */
[----:B------:R-:W-:Y:S02]  /*10160*/  SHF.R.S32.HI R13, RZ, 0x1f, R13 ;  /* 0x0000001fff0d7819 */ /* 0x000fe4000001140d */
[----:B-1----:R-:W-:-:S04]  /*10170*/  @!P1 LEA R4, P2, R6, R11, 0x2 ;  /* 0x0000000b06049211 */ /* 0x002fc800078410ff */
[----:B------:R-:W-:Y:S01]  /*10180*/  @!P1 LEA.HI.X R5, R6, R9, R13, 0x2, P2 ;  /* 0x0000000906059211 */ /* 0x000fe200010f140d */
[C---:B------:R-:W-:Y:S01]  /*10190*/  VIADD R13, R224.reuse, 0x20 ;  /* 0x00000020e00d7836 */ /* 0x040fe20000000000 */
[----:B------:R-:W-:Y:S01]  /*101a0*/  ISETP.GE.AND P2, PT, R7, UR4, PT ;  /* 0x0000000407007c0c */ /* 0x000fe2000bf46270 */
[----:B------:R-:W-:Y:S02]  /*101b0*/  VIADD R6, R224, 0x30 ;  /* 0x00000030e0067836 */ /* 0x000fe40000000000 */
        /* <DEDUP_REMOVED lines=8> */
[----:B------:R-:W-:Y:S02]  /*10240*/  SHF.R.S32.HI R13, RZ, 0x1f, R13 ;  /* 0x0000001fff0d7819 */ /* 0x000fe4000001140d */
[----:B------:R-:W-:Y:S02]  /*10250*/  ISETP.GE.AND P1, PT, R12, UR4, PT ;  /* 0x000000040c007c0c */ /* 0x000fe4000bf26270 */
[----:B-1----:R-:W-:-:S04]  /*10260*/  @!P2 LEA R4, P0, R7, R11, 0x2 ;  /* 0x0000000b0704a211 */ /* 0x002fc800078010ff */
[----:B------:R-:W-:Y:S01]  /*10270*/  @!P2 LEA.HI.X R5, R7, R9, R13, 0x2, P0 ;  /* 0x000000090705a211 */ /* 0x000fe200000f140d */
[----:B------:R-:W-:Y:S01]  /*10280*/  VIADD R7, R224, 0x30 ;  /* 0x00000030e0077836 */ /* 0x000fe20000000000 */
[----:B------:R-:W-:Y:S01]  /*10290*/  ISETP.GE.AND P0, PT, R20, UR4, PT ;  /* 0x0000000414007c0c */ /* 0x000fe2000bf06270 */
[----:B------:R-:W-:Y:S02]  /*102a0*/  VIADD R13, R224, 0x48 ;  /* 0x00000048e00d7836 */ /* 0x000fe40000000000 */
[----:B------:R1:W-:Y:S01]  /*102b0*/  @!P2 ST.E.64 desc[UR40][R4.64], R44 ;  /* 0x0000002c0400a985 */ /* 0x0003e2000c101b28 */
[----:B------:R-:W-:Y:S02]  /*102c0*/  SHF.R.S32.HI R7, RZ, 0x1f, R7 ;  /* 0x0000001fff077819 */ /* 0x000fe40000011407 */
[----:B-1----:R-:W-:-:S04]  /*102d0*/  @!P3 LEA R4, P2, R6, R11, 0x2 ;  /* 0x0000000b0604b211 */ /* 0x002fc800078410ff */
[----:B------:R-:W-:Y:S02]  /*102e0*/  @!P3 LEA.HI.X R5, R6, R9, R7, 0x2, P2 ;  /* 0x000000090605b211 */ /* 0x000fe400010f1407 */
[----:B------:R-:W-:Y:S02]  /*102f0*/  ISETP.GE.AND P2, PT, R13, UR4, PT ;  /* 0x000000040d007c0c */ /* 0x000fe4000bf46270 */
[----:B------:R-:W-:Y:S01]  /*10300*/  @!P1 LEA R6, P4, R12, R11, 0x2 ;  /* 0x0000000b0c069211 */ /* 0x000fe200078810ff */
[----:B------:R1:W-:Y:S01]  /*10310*/  @!P3 ST.E.64 desc[UR40][R4.64], R48 ;  /* 0x000000300400b985 */ /* 0x0003e2000c101b28 */
[----:B------:R-:W-:Y:S02]  /*10320*/  ISETP.GE.AND P3, PT, R14, UR4, PT ;  /* 0x000000040e007c0c */ /* 0x000fe4000bf66270 */
[----:B------:R-:W-:Y:S01]  /*10330*/  @!P1 LEA.HI.X R7, R12, R9, R15, 0x2, P4 ;  /* 0x000000090c079211 */ /* 0x000fe200020f140f */
[C---:B------:R-:W-:Y:S02]  /*10340*/  VIADD R12, R224.reuse, 0x58 ;  /* 0x00000058e00c7836 */ /* 0x040fe40000000000 */
[----:B------:R-:W-:-:S02]  /*10350*/  VIADD R15, R224, 0x48 ;  /* 0x00000048e00f7836 */ /* 0x000fc40000000000 */
[----:B------:R2:W-:Y:S01]  /*10360*/  @!P1 ST.E.64 desc[UR40][R6.64], R52 ;  /* 0x0000003406009985 */ /* 0x0005e2000c101b28 */
[----:B------:R-:W-:Y:S02]  /*10370*/  ISETP.GE.AND P1, PT, R12, UR4, PT ;  /* 0x000000040c007c0c */ /* 0x000fe4000bf26270 */
[----:B------:R-:W-:Y:S02]  /*10380*/  SHF.R.S32.HI R15, RZ, 0x1f, R15 ;  /* 0x0000001fff0f7819 */ /* 0x000fe4000001140f */
[----:B-1----:R-:W-:-:S04]  /*10390*/  @!P0 LEA R4, P4, R20, R11, 0x2 ;  /* 0x0000000b14048211 */ /* 0x002fc800078810ff */
[----:B------:R-:W-:Y:S01]  /*103a0*/  @!P0 LEA.HI.X R5, R20, R9, R21, 0x2, P4 ;  /* 0x0000000914058211 */ /* 0x000fe200020f1415 */
[C---:B------:R-:W-:Y:S02]  /*103b0*/  VIADD R20, R224.reuse, 0x60 ;  /* 0x00000060e0147836 */ /* 0x040fe40000000000 */
[----:B------:R-:W-:Y:S01]  /*103c0*/  VIADD R21, R224, 0x50 ;  /* 0x00000050e0157836 */ /* 0x000fe20000000000 */
[C---:B--2---:R-:W-:Y:S01]  /*103d0*/  @!P2 LEA R6, P5, R13.reuse, R11, 0x2 ;  /* 0x0000000b0d06a211 */ /* 0x044fe200078a10ff */
[----:B------:R1:W-:Y:S01]  /*103e0*/  @!P0 ST.E.64 desc[UR40][R4.64], R56 ;  /* 0x0000003804008985 */ /* 0x0003e2000c101b28 */
[----:B------:R-:W-:Y:S02]  /*103f0*/  ISETP.GE.AND P0, PT, R20, UR4, PT ;  /* 0x0000000414007c0c */ /* 0x000fe4000bf06270 */
[----:B------:R-:W-:Y:S01]  /*10400*/  @!P2 LEA.HI.X R7, R13, R9, R15, 0x2, P5 ;  /* 0x000000090d07a211 */ /* 0x000fe200028f140f */
[C---:B------:R-:W-:Y:S01]  /*10410*/  VIADD R13, R224.reuse, 0x68 ;  /* 0x00000068e00d7836 */ /* 0x040fe20000000000 */
[----:B------:R-:W-:Y:S01]  /*10420*/  SHF.R.S32.HI R21, RZ, 0x1f, R21 ;  /* 0x0000001fff157819 */ /* 0x000fe20000011415 */
        /* <DEDUP_REMOVED lines=8> */
[----:B--2---:R-:W-:Y:S01]  /*104b0*/  @!P1 LEA R6, P5, R12, R11, 0x2 ;  /* 0x0000000b0c069211 */ /* 0x004fe200078a10ff */
        /* <DEDUP_REMOVED lines=11> */
[C---:B------:R-:W-:Y:S01]  /*10570*/  VIADD R21, R224.reuse, 0x70 ;  /* 0x00000070e0157836 */ /* 0x040fe20000000000 */
[----:B------:R-:W-:Y:S02]  /*10580*/  IADD3 R20, R224, 0x80, RZ ;  /* 0x00000080e0147810 */ /* 0x000fe40007ffe0ff */
        /* <DEDUP_REMOVED lines=22> */
[----:B------:R-:W-:Y:S02]  /*106f0*/  SHF.R.S32.HI R15, RZ, 0x1f, R15 ;  /* 0x0000001fff0f7819 */ /* 0x000fe4000001140f */
[----:B------:R-:W-:Y:S02]  /*10700*/  ISETP.GE.AND P1, PT, R12, UR4, PT ;  /* 0x000000040c007c0c */ /* 0x000fe4000bf26270 */
[----:B-1----:R-:W-:-:S04]  /*10710*/  @!P0 LEA R4, P4, R20, R11, 0x2 ;  /* 0x0000000b14048211 */ /* 0x002fc800078810ff */
[----:B------:R-:W-:Y:S02]  /*10720*/  @!P0 LEA.HI.X R5, R20, R9, R21, 0x2, P4 ;  /* 0x0000000914058211 */ /* 0x000fe400020f1415 */
[----:B------:R-:W-:Y:S02]  /*10730*/  SHF.R.S32.HI R21, RZ, 0x1f, R226 ;  /* 0x0000001fff157819 */ /* 0x000fe400000114e2 */
        /* <DEDUP_REMOVED lines=9> */
[----:B------:R-:W-:Y:S02]  /*107d0*/  SHF.R.S32.HI R13, RZ, 0x1f, R13 ;  /* 0x0000001fff0d7819 */ /* 0x000fe4000001140d */
[----:B------:R-:W-:Y:S02]  /*107e0*/  ISETP.GE.AND P2, PT, R236, UR4, PT ;  /* 0x00000004ec007c0c */ /* 0x000fe4000bf46270 */
[----:B-1----:R-:W-:-:S04]  /*107f0*/  @!P3 LEA R4, P4, R14, R11, 0x2 ;  /* 0x0000000b0e04b211 */ /* 0x002fc800078810ff */
[----:B------:R-:W-:Y:S02]  /*10800*/  @!P3 LEA.HI.X R5, R14, R9, R15, 0x2, P4 ;  /* 0x000000090e05b211 */ /* 0x000fe400020f140f */
[----:B------:R-:W-:Y:S02]  /*10810*/  ISETP.GE.AND P4, PT, R235, UR4, PT ;  /* 0x00000004eb007c0c */ /* 0x000fe4000bf86270 */
[C---:B--2---:R-:W-:Y:S01]  /*10820*/  @!P1 LEA R6, P5, R12.reuse, R11, 0x2 ;  /* 0x0000000b0c069211 */ /* 0x044fe200078a10ff */
[----:B------:R1:W-:Y:S01]  /*10830*/  @!P3 ST.E.64 desc[UR40][R4.64], R96 ;  /* 0x000000600400b985 */ /* 0x0003e2000c101b28 */
[----:B------:R-:W-:Y:S02]  /*10840*/  SHF.R.S32.HI R15, RZ, 0x1f, R232 ;  /* 0x0000001fff0f7819 */ /* 0x000fe400000114e8 */
[----:B------:R-:W-:Y:S02]  /*10850*/  @!P1 LEA.HI.X R7, R12, R9, R13, 0x2, P5 ;  /* 0x000000090c079211 */ /* 0x000fe400028f140d */
[----:B------:R-:W-:-:S02]  /*10860*/  SHF.R.S32.HI R13, RZ, 0x1f, R237 ;  /* 0x0000001fff0d7819 */ /* 0x000fc400000114ed */
[----:B------:R-:W-:Y:S01]  /*10870*/  SHF.R.S32.HI R12, RZ, 0x1f, R236 ;  /* 0x0000001fff0c7819 */ /* 0x000fe200000114ec */
[----:B------:R2:W-:Y:S01]  /*10880*/  @!P1 ST.E.64 desc[UR40][R6.64], R100 ;  /* 0x0000006406009985 */ /* 0x0005e2000c101b28 */
[----:B------:R-:W-:Y:S02]  /*10890*/  ISETP.GE.AND P1, PT, R234, UR4, PT ;  /* 0x00000004ea007c0c */ /* 0x000fe4000bf26270 */
[----:B------:R-:W-:Y:S02]  /*108a0*/  SHF.R.S32.HI R14, RZ, 0x1f, R231 ;  /* 0x0000001fff0e7819 */ /* 0x000fe400000114e7 */
[----:B-1----:R-:W-:-:S04]  /*108b0*/  @!P0 LEA R4, P3, R237, R11, 0x2 ;  /* 0x0000000bed048211 */ /* 0x002fc800078610ff */
[----:B------:R-:W-:Y:S02]  /*108c0*/  @!P0 LEA.HI.X R5, R237, R9, R13, 0x2, P3 ;  /* 0x00000009ed058211 */ /* 0x000fe400018f140d */
[----:B------:R-:W-:Y:S02]  /*108d0*/  SHF.R.S32.HI R13, RZ, 0x1f, R235 ;  /* 0x0000001fff0d7819 */ /* 0x000fe400000114eb */
[C---:B--2---:R-:W-:Y:S01]  /*108e0*/  @!P2 LEA R6, P5, R236.reuse, R11, 0x2 ;  /* 0x0000000bec06a211 */ /* 0x044fe200078a10ff */
[----:B------:R1:W-:Y:S01]  /*108f0*/  @!P0 ST.E.64 desc[UR40][R4.64], R104 ;  /* 0x0000006804008985 */ /* 0x0003e2000c101b28 */
[----:B------:R-:W-:Y:S02]  /*10900*/  ISETP.GE.AND P0, PT, R233, UR4, PT ;  /* 0x00000004e9007c0c */ /* 0x000fe4000bf06270 */
[----:B------:R-:W-:Y:S02]  /*10910*/  @!P2 LEA.HI.X R7, R236, R9, R12, 0x2, P5 ;  /* 0x00000009ec07a211 */ /* 0x000fe400028f140c */
[----:B------:R-:W-:-:S03]  /*10920*/  SHF.R.S32.HI R12, RZ, 0x1f, R234 ;  /* 0x0000001fff0c7819 */ /* 0x000fc600000114ea */
[----:B------:R2:W-:Y:S01]  /*10930*/  @!P2 ST.E.64 desc[UR40][R6.64], R108 ;  /* 0x0000006c0600a985 */ /* 0x0005e2000c101b28 */
[----:B------:R-:W-:Y:S02]  /*10940*/  ISETP.GE.AND P2, PT, R232, UR4, PT ;  /* 0x00000004e8007c0c */ /* 0x000fe4000bf46270 */
[----:B-1----:R-:W-:-:S04]  /*10950*/  @!P4 LEA R4, P3, R235, R11, 0x2 ;  /* 0x0000000beb04c211 */ /* 0x002fc800078610ff */
[----:B------:R-:W-:Y:S02]  /*10960*/  @!P4 LEA.HI.X R5, R235, R9, R13, 0x2, P3 ;  /* 0x00000009eb05c211 */ /* 0x000fe400018f140d */
[----:B------:R-:W-:Y:S02]  /*10970*/  ISETP.GE.AND P3, PT, R231, UR4, PT ;  /* 0x00000004e7007c0c */ /* 0x000fe4000bf66270 */
[C---:B--2---:R-:W-:Y:S01]  /*10980*/  @!P1 LEA R6, P5, R234.reuse, R11, 0x2 ;  /* 0x0000000bea069211 */ /* 0x044fe200078a10ff */
[----:B------:R1:W-:Y:S03]  /*10990*/  @!P4 ST.E.64 desc[UR40][R4.64], R112 ;  /* 0x000000700400c985 */ /* 0x0003e6000c101b28 */
[----:B------:R-:W-:Y:S02]  /*109a0*/  @!P1 LEA.HI.X R7, R234, R9, R12, 0x2, P5 ;  /* 0x00000009ea079211 */ /* 0x000fe400028f140c */
[----:B------:R-:W-:-:S03]  /*109b0*/  SHF.R.S32.HI R12, RZ, 0x1f, R233 ;  /* 0x0000001fff0c7819 */ /* 0x000fc600000114e9 */
[----:B------:R2:W-:Y:S01]  /*109c0*/  @!P1 ST.E.64 desc[UR40][R6.64], R116 ;  /* 0x0000007406009985 */ /* 0x0005e2000c101b28 */
[----:B------:R-:W-:Y:S02]  /*109d0*/  ISETP.GE.AND P1, PT, R230, UR4, PT ;  /* 0x00000004e6007c0c */ /* 0x000fe4000bf26270 */
[----:B-1----:R-:W-:-:S04]  /*109e0*/  @!P0 LEA R4, P4, R233, R11, 0x2 ;  /* 0x0000000be9048211 */ /* 0x002fc800078810ff */
[----:B------:R-:W-:Y:S02]  /*109f0*/  @!P0 LEA.HI.X R5, R233, R9, R12, 0x2, P4 ;  /* 0x00000009e9058211 */ /* 0x000fe400020f140c */
[-C--:B------:R-:W-:Y:S02]  /*10a00*/  @!P3 LEA R12, P4, R231, R11.reuse, 0x2 ;  /* 0x0000000be70cb211 */ /* 0x080fe400078810ff */
[C---:B--2---:R-:W-:Y:S01]  /*10a10*/  @!P2 LEA R6, P5, R232.reuse, R11, 0x2 ;  /* 0x0000000be806a211 */ /* 0x044fe200078a10ff */
[----:B------:R1:W-:Y:S01]  /*10a20*/  @!P0 ST.E.64 desc[UR40][R4.64], R120 ;  /* 0x0000007804008985 */ /* 0x0003e2000c101b28 */
[----:B------:R-:W-:Y:S02]  /*10a30*/  ISETP.GE.AND P0, PT, R229, UR4, PT ;  /* 0x00000004e5007c0c */ /* 0x000fe4000bf06270 */
[-C--:B------:R-:W-:Y:S02]  /*10a40*/  @!P2 LEA.HI.X R7, R232, R9.reuse, R15, 0x2, P5 ;  /* 0x00000009e807a211 */ /* 0x080fe400028f140f */
[----:B------:R-:W-:-:S02]  /*10a50*/  @!P3 LEA.HI.X R13, R231, R9, R14, 0x2, P4 ;  /* 0x00000009e70db211 */ /* 0x000fc400020f140e */
[----:B------:R-:W-:Y:S01]  /*10a60*/  ISETP.GE.AND P4, PT, R228, UR4, PT ;  /* 0x00000004e4007c0c */ /* 0x000fe2000bf86270 */
[----:B------:R2:W-:Y:S01]  /*10a70*/  @!P2 ST.E.64 desc[UR40][R6.64], R124 ;  /* 0x0000007c0600a985 */ /* 0x0005e2000c101b28 */
[----:B------:R-:W-:Y:S02]  /*10a80*/  SHF.R.S32.HI R14, RZ, 0x1f, R230 ;  /* 0x0000001fff0e7819 */ /* 0x000fe400000114e6 */
[----:B------:R-:W-:Y:S01]  /*10a90*/  ISETP.GE.AND P2, PT, R226, UR4, PT ;  /* 0x00000004e2007c0c */ /* 0x000fe2000bf46270 */
[----:B------:R3:W-:Y:S01]  /*10aa0*/  @!P3 ST.E.64 desc[UR40][R12.64], R128 ;  /* 0x000000800c00b985 */ /* 0x0007e2000c101b28 */
[----:B------:R-:W-:Y:S02]  /*10ab0*/  ISETP.GE.AND P3, PT, R225, UR4, PT ;  /* 0x00000004e1007c0c */ /* 0x000fe4000bf66270 */
[----:B-1----:R-:W-:-:S04]  /*10ac0*/  @!P1 LEA R4, P5, R230, R11, 0x2 ;  /* 0x0000000be6049211 */ /* 0x002fc800078a10ff */
[----:B------:R-:W-:Y:S02]  /*10ad0*/  @!P1 LEA.HI.X R5, R230, R9, R14, 0x2, P5 ;  /* 0x00000009e6059211 */ /* 0x000fe400028f140e */
[----:B------:R-:W-:Y:S02]  /*10ae0*/  SHF.R.S32.HI R14, RZ, 0x1f, R229 ;  /* 0x0000001fff0e7819 */ /* 0x000fe400000114e5 */
[CC--:B--2---:R-:W-:Y:S01]  /*10af0*/  @!P0 LEA R6, P5, R229.reuse, R11.reuse, 0x2 ;  /* 0x0000000be5068211 */ /* 0x0c4fe200078a10ff */
[----:B------:R1:W-:Y:S01]  /*10b00*/  @!P1 ST.E.64 desc[UR40][R4.64], R132 ;  /* 0x0000008404009985 */ /* 0x0003e2000c101b28 */
[----:B---3--:R-:W-:Y:S02]  /*10b10*/  @!P4 LEA R12, P1, R228, R11, 0x2 ;  /* 0x0000000be40cc211 */ /* 0x008fe400078210ff */
[----:B------:R-:W-:Y:S02]  /*10b20*/  @!P0 LEA.HI.X R7, R229, R9, R14, 0x2, P5 ;  /* 0x00000009e5078211 */ /* 0x000fe400028f140e */
[----:B------:R-:W-:-:S03]  /*10b30*/  SHF.R.S32.HI R14, RZ, 0x1f, R228 ;  /* 0x0000001fff0e7819 */ /* 0x000fc600000114e4 */
[----:B------:R3:W-:Y:S01]  /*10b40*/  @!P0 ST.E.64 desc[UR40][R6.64], R136 ;  /* 0x0000008806008985 */ /* 0x0007e2000c101b28 */
[----:B------:R-:W-:Y:S02]  /*10b50*/  @!P4 LEA.HI.X R13, R228, R9, R14, 0x2, P1 ;  /* 0x00000009e40dc211 */ /* 0x000fe400008f140e */
[CC--:B------:R-:W-:Y:S02]  /*10b60*/  @!P3 LEA R14, P1, R225.reuse, R11.reuse, 0x2 ;  /* 0x0000000be10eb211 */ /* 0x0c0fe400078210ff */
[C---:B-1----:R-:W-:Y:S01]  /*10b70*/  @!P2 LEA R4, P5, R226.reuse, R11, 0x2 ;  /* 0x0000000be204a211 */ /* 0x042fe200078a10ff */
[----:B------:R3:W-:Y:S01]  /*10b80*/  @!P4 ST.E.64 desc[UR40][R12.64], R140 ;  /* 0x0000008c0c00c985 */ /* 0x0007e2000c101b28 */
[-C--:B------:R-:W-:Y:S02]  /*10b90*/  @!P3 LEA.HI.X R15, R225, R9.reuse, R20, 0x2, P1 ;  /* 0x00000009e10fb211 */ /* 0x080fe400008f1414 */
[----:B------:R-:W-:-:S05]  /*10ba0*/  @!P2 LEA.HI.X R5, R226, R9, R21, 0x2, P5 ;  /* 0x00000009e205a211 */ /* 0x000fca00028f1415 */
[----:B------:R3:W-:Y:S04]  /*10bb0*/  @!P2 ST.E.64 desc[UR40][R4.64], R144 ;  /* 0x000000900400a985 */ /* 0x0007e8000c101b28 */
[----:B------:R3:W-:Y:S02]  /*10bc0*/  @!P3 ST.E.64 desc[UR40][R14.64], R148 ;  /* 0x000000940e00b985 */ /* 0x0007e4000c101b28 */
.L_x_737:
[----:B------:R-:W-:Y:S05]  /*10bd0*/  BSYNC B1 ;  /* 0x0000000000017941 */ /* 0x000fea0003800000 */
.L_x_736:
[----:B------:R-:W-:-:S03]  /*10be0*/  UMOV UR4, 0xffffffff ;  /* 0xffffffff00047882 */ /* 0x000fc60000000000 */
[----:B------:R-:W-:Y:S05]  /*10bf0*/  BRA.DIV UR4, `(.L_x_738) ;  /* 0x000000a604447947 */ /* 0x000fea000b800000 */
[----:B------:R4:W0:Y:S04]  /*10c00*/  SHFL.IDX PT, R20, R8, 0x1, 0x1c1f ;  /* 0x003c1f0008147f89 */ /* 0x00082800000e0000 */
[----:B---3--:R4:W3:Y:S02]  /*10c10*/  SHFL.IDX PT, R14, R3, 0x1, 0x1c1f ;  /* 0x003c1f00030e7f89 */ /* 0x0088e400000e0000 */
.L_x_955:
[----:B------:R-:W-:-:S13]  /*10c20*/  ISETP.GE.AND P0, PT, R10, R0, PT ;  /* 0x000000000a00720c */ /* 0x000fda0003f06270 */
[----:B------:R-:W-:Y:S05]  /*10c30*/  @P0 BRA `(.L_x_734) ;  /* 0x0000001800f80947 */ /* 0x000fea0003800000 */
[----:B------:R-:W-:Y:S01]  /*10c40*/  ULDC UR4, c[0x0][0xac8] ;  /* 0x0002b20000047ab9 */ /* 0x000fe20000000800 */
[C---:B-1----:R-:W-:Y:S01]  /*10c50*/  VIADD R9, R224.reuse, 0x8 ;  /* 0x00000008e0097836 */ /* 0x042fe20000000000 */
[C---:B------:R-:W-:Y:S01]  /*10c60*/  ISETP.GE.AND P2, PT, R224.reuse, UR4, PT ;  /* 0x00000004e0007c0c */ /* 0x040fe2000bf46270 */
[C---:B0---4-:R-:W-:Y:S02]  /*10c70*/  VIADD R3, R224.reuse, 0x10 ;  /* 0x00000010e0037836 */ /* 0x051fe40000000000 */
[C---:B------:R-:W-:Y:S01]  /*10c80*/  VIADD R12, R224.reuse, 0x18 ;  /* 0x00000018e00c7836 */ /* 0x040fe20000000000 */
[----:B------:R-:W-:Y:S01]  /*10c90*/  ISETP.GE.AND P3, PT, R9, UR4, PT ;  /* 0x0000000409007c0c */ /* 0x000fe2000bf66270 */
[C---:B------:R-:W-:Y:S01]  /*10ca0*/  VIADD R8, R224.reuse, 0x20 ;  /* 0x00000020e0087836 */ /* 0x040fe20000000000 */
[----:B------:R-:W-:Y:S01]  /*10cb0*/  ISETP.GE.AND P1, PT, R3, UR4, PT ;  /* 0x0000000403007c0c */ /* 0x000fe2000bf26270 */
[----:B------:R-:W-:Y:S01]  /*10cc0*/  VIADD R13, R224, 0x8 ;  /* 0x00000008e00d7836 */ /* 0x000fe20000000000 */
[----:B------:R-:W-:Y:S01]  /*10cd0*/  ISETP.GE.AND P0, PT, R12, UR4, PT ;  /* 0x000000040c007c0c */ /* 0x000fe2000bf06270 */
[----:B--2---:R-:W-:-:S02]  /*10ce0*/  VIADD R11, R224, 0x10 ;  /* 0x00000010e00b7836 */ /* 0x004fc40000000000 */
[C---:B------:R-:W-:Y:S01]  /*10cf0*/  VIADD R15, R224.reuse, 0x58 ;  /* 0x00000058e00f7836 */ /* 0x040fe20000000000 */
[----:B------:R-:W-:Y:S01]  /*10d00*/  SHF.R.S32.HI R13, RZ, 0x1f, R13 ;  /* 0x0000001fff0d7819 */ /* 0x000fe2000001140d */
[----:B---3--:R-:W-:Y:S01]  /*10d10*/  @!P2 IMAD.MOV.U32 R4, RZ, RZ, R14 ;  /* 0x000000ffff04a224 */ /* 0x008fe200078e000e */
[----:B------:R-:W-:Y:S01]  /*10d20*/  SHF.R.S32.HI R11, RZ, 0x1f, R11 ;  /* 0x0000001fff0b7819 */ /* 0x000fe2000001140b */
[----:B------:R-:W-:Y:S02]  /*10d30*/  @!P2 IMAD.MOV.U32 R5, RZ, RZ, R20 ;  /* 0x000000ffff05a224 */ /* 0x000fe400078e0014 */
[C---:B------:R-:W-:Y:S01]  /*10d40*/  @!P3 LEA R6, P4, R9.reuse, R14, 0x2 ;  /* 0x0000000e0906b211 */ /* 0x040fe200078810ff */
[C---:B------:R-:W-:Y:S02]  /*10d50*/  VIADD R24, R224.reuse, 0x68 ;  /* 0x00000068e0187836 */ /* 0x040fe40000000000 */
[----:B------:R-:W-:Y:S01]  /*10d60*/  @!P2 IMAD.WIDE R4, R224, 0x4, R4 ;  /* 0x00000004e004a825 */ /* 0x000fe200078e0204 */
[----:B------:R-:W-:-:S03]  /*10d70*/  @!P3 LEA.HI.X R7, R9, R20, R13, 0x2, P4 ;  /* 0x000000140907b211 */ /* 0x000fc600020f140d */
[----:B------:R-:W-:Y:S01]  /*10d80*/  VIADD R9, R224, 0x28 ;  /* 0x00000028e0097836 */ /* 0x000fe20000000000 */
[----:B------:R0:W-:Y:S01]  /*10d90*/  @!P2 ST.E.64 desc[UR40][R4.64], R26 ;  /* 0x0000001a0400a985 */ /* 0x0001e2000c101b28 */
[----:B------:R-:W-:Y:S01]  /*10da0*/  ISETP.GE.AND P2, PT, R8, UR4, PT ;  /* 0x0000000408007c0c */ /* 0x000fe2000bf46270 */
[C---:B------:R-:W-:Y:S02]  /*10db0*/  VIADD R13, R224.reuse, 0x18 ;  /* 0x00000018e00d7836 */ /* 0x040fe40000000000 */
[----:B------:R1:W-:Y:S01]  /*10dc0*/  @!P3 ST.E.64 desc[UR40][R6.64], R30 ;  /* 0x0000001e0600b985 */ /* 0x0003e2000c101b28 */
[----:B------:R-:W-:Y:S01]  /*10dd0*/  ISETP.GE.AND P3, PT, R9, UR4, PT ;  /* 0x0000000409007c0c */ /* 0x000fe2000bf66270 */
[C---:B------:R-:W-:Y:S01]  /*10de0*/  VIADD R21, R224.reuse, 0x58 ;  /* 0x00000058e0157836 */ /* 0x040fe20000000000 */
[----:B------:R-:W-:Y:S01]  /*10df0*/  SHF.R.S32.HI R13, RZ, 0x1f, R13 ;  /* 0x0000001fff0d7819 */ /* 0x000fe2000001140d */
[C---:B------:R-:W-:Y:S02]  /*10e00*/  VIADD R28, R224.reuse, 0x78 ;  /* 0x00000078e01c7836 */ /* 0x040fe40000000000 */
[C---:B------:R-:W-:Y:S01]  /*10e10*/  VIADD R25, R224.reuse, 0x68 ;  /* 0x00000068e0197836 */ /* 0x040fe20000000000 */
[----:B------:R-:W-:Y:S01]  /*10e20*/  SHF.R.S32.HI R21, RZ, 0x1f, R21 ;  /* 0x0000001fff157819 */ /* 0x000fe20000011415 */
[----:B------:R-:W-:Y:S01]  /*10e30*/  VIADD R29, R224, 0x78 ;  /* 0x00000078e01d7836 */ /* 0x000fe20000000000 */
[----:B0-----:R-:W-:-:S02]  /*10e40*/  @!P1 LEA R4, P5, R3, R14, 0x2 ;  /* 0x0000000e03049211 */ /* 0x001fc400078a10ff */
[----:B------:R-:W-:Y:S02]  /*10e50*/  SHF.R.S32.HI R25, RZ, 0x1f, R25 ;  /* 0x0000001fff197819 */ /* 0x000fe40000011419 */
[----:B------:R-:W-:Y:S01]  /*10e60*/  @!P1 LEA.HI.X R5, R3, R20, R11, 0x2, P5 ;  /* 0x0000001403059211 */ /* 0x000fe200028f140b */
[----:B------:R-:W-:Y:S01]  /*10e70*/  VIADD R3, R224, 0x30 ;  /* 0x00000030e0037836 */ /* 0x000fe20000000000 */
[----:B-1----:R-:W-:Y:S01]  /*10e80*/  @!P0 LEA R6, P4, R12, R14, 0x2 ;  /* 0x0000000e0c068211 */ /* 0x002fe200078810ff */
[----:B------:R-:W-:Y:S01]  /*10e90*/  VIADD R11, R224, 0x20 ;  /* 0x00000020e00b7836 */ /* 0x000fe20000000000 */
[----:B------:R-:W-:Y:S01]  /*10ea0*/  SHF.R.S32.HI R29, RZ, 0x1f, R29 ;  /* 0x0000001fff1d7819 */ /* 0x000fe2000001141d */
[----:B------:R0:W-:Y:S01]  /*10eb0*/  @!P1 ST.E.64 desc[UR40][R4.64], R34 ;  /* 0x0000002204009985 */ /* 0x0001e2000c101b28 */
[----:B------:R-:W-:Y:S02]  /*10ec0*/  ISETP.GE.AND P1, PT, R3, UR4, PT ;  /* 0x0000000403007c0c */ /* 0x000fe4000bf26270 */
[----:B------:R-:W-:-:S02]  /*10ed0*/  SHF.R.S32.HI R11, RZ, 0x1f, R11 ;  /* 0x0000001fff0b7819 */ /* 0x000fc4000001140b */
[----:B------:R-:W-:Y:S01]  /*10ee0*/  @!P0 LEA.HI.X R7, R12, R20, R13, 0x2, P4 ;  /* 0x000000140c078211 */ /* 0x000fe200020f140d */
[C---:B------:R-:W-:Y:S01]  /*10ef0*/  VIADD R12, R224.reuse, 0x38 ;  /* 0x00000038e00c7836 */ /* 0x040fe20000000000 */
[----:B------:R-:W-:-:S03]  /*10f00*/  IADD3 R13, R224, 0x28, RZ ;  /* 0x00000028e00d7810 */ /* 0x000fc60007ffe0ff */
[----:B------:R1:W-:Y:S01]  /*10f10*/  @!P0 ST.E.64 desc[UR40][R6.64], R38 ;  /* 0x0000002606008985 */ /* 0x0003e2000c101b28 */
[----:B------:R-:W-:Y:S02]  /*10f20*/  ISETP.GE.AND P0, PT, R12, UR4, PT ;  /* 0x000000040c007c0c */ /* 0x000fe4000bf06270 */
[----:B------:R-:W-:Y:S02]  /*10f30*/  SHF.R.S32.HI R13, RZ, 0x1f, R13 ;  /* 0x0000001fff0d7819 */ /* 0x000fe4000001140d */
[----:B0-----:R-:W-:-:S04]  /*10f40*/  @!P2 LEA R4, P5, R8, R14, 0x2 ;  /* 0x0000000e0804a211 */ /* 0x001fc800078a10ff */
[----:B------:R-:W-:Y:S01]  /*10f50*/  @!P2 LEA.HI.X R5, R8, R20, R11, 0x2, P5 ;  /* 0x000000140805a211 */ /* 0x000fe200028f140b */
[C---:B------:R-:W-:Y:S02]  /*10f60*/  VIADD R8, R224.reuse, 0x40 ;  /* 0x00000040e0087836 */ /* 0x040fe40000000000 */
[----:B------:R-:W-:Y:S02]  /*10f70*/  VIADD R11, R224, 0x30 ;  /* 0x00000030e00b7836 */ /* 0x000fe40000000000 */
[----:B------:R0:W-:Y:S01]  /*10f80*/  @!P2 ST.E.64 desc[UR40][R4.64], R42 ;  /* 0x0000002a0400a985 */ /* 0x0001e2000c101b28 */
[----:B-1----:R-:W-:Y:S02]  /*10f90*/  @!P3 LEA R6, P4, R9, R14, 0x2 ;  /* 0x0000000e0906b211 */ /* 0x002fe400078810ff */
[----:B------:R-:W-:Y:S02]  /*10fa0*/  ISETP.GE.AND P2, PT, R8, UR4, PT ;  /* 0x0000000408007c0c */ /* 0x000fe4000bf46270 */
[----:B------:R-:W-:-:S02]  /*10fb0*/  SHF.R.S32.HI R11, RZ, 0x1f, R11 ;  /* 0x0000001fff0b7819 */ /* 0x000fc4000001140b */
[----:B------:R-:W-:Y:S01]  /*10fc0*/  @!P3 LEA.HI.X R7, R9, R20, R13, 0x2, P4 ;  /* 0x000000140907b211 */ /* 0x000fe200020f140d */
[C---:B------:R-:W-:Y:S02]  /*10fd0*/  VIADD R9, R224.reuse, 0x48 ;  /* 0x00000048e0097836 */ /* 0x040fe40000000000 */
[----:B------:R-:W-:Y:S02]  /*10fe0*/  VIADD R13, R224, 0x38 ;  /* 0x00000038e00d7836 */ /* 0x000fe40000000000 */
[----:B------:R1:W-:Y:S01]  /*10ff0*/  @!P3 ST.E.64 desc[UR40][R6.64], R46 ;  /* 0x0000002e0600b985 */ /* 0x0003e2000c101b28 */
[----:B------:R-:W-:Y:S02]  /*11000*/  ISETP.GE.AND P3, PT, R9, UR4, PT ;  /* 0x0000000409007c0c */ /* 0x000fe4000bf66270 */
[----:B0-----:R-:W-:Y:S02]  /*11010*/  @!P1 LEA R4, P5, R3, R14, 0x2 ;  /* 0x0000000e03049211 */ /* 0x001fe400078a10ff */
[----:B------:R-:W-:-:S02]  /*11020*/  SHF.R.S32.HI R13, RZ, 0x1f, R13 ;  /* 0x0000001fff0d7819 */ /* 0x000fc4000001140d */
[----:B------:R-:W-:Y:S01]  /*11030*/  @!P1 LEA.HI.X R5, R3, R20, R11, 0x2, P5 ;  /* 0x0000001403059211 */ /* 0x000fe200028f140b */
[C---:B------:R-:W-:Y:S02]  /*11040*/  VIADD R3, R224.reuse, 0x50 ;  /* 0x00000050e0037836 */ /* 0x040fe40000000000 */
[----:B------:R-:W-:Y:S02]  /*11050*/  VIADD R11, R224, 0x40 ;  /* 0x00000040e00b7836 */ /* 0x000fe40000000000 */
[----:B------:R0:W-:Y:S01]  /*11060*/  @!P1 ST.E.64 desc[UR40][R4.64], R50 ;  /* 0x0000003204009985 */ /* 0x0001e2000c101b28 */
[----:B------:R-:W-:Y:S02]  /*11070*/  ISETP.GE.AND P1, PT, R3, UR4, PT ;  /* 0x0000000403007c0c */ /* 0x000fe4000bf26270 */
[----:B-1----:R-:W-:Y:S02]  /*11080*/  @!P0 LEA R6, P4, R12, R14, 0x2 ;  /* 0x0000000e0c068211 */ /* 0x002fe400078810ff */
        /* <DEDUP_REMOVED lines=12> */
[----:B------:R-:W-:Y:S02]  /*11150*/  SHF.R.S32.HI R11, RZ, 0x1f, R11 ;  /* 0x0000001fff0b7819 */ /* 0x000fe4000001140b */
[----:B-1----:R-:W-:Y:S02]  /*11160*/  @!P3 LEA R6, P4, R9, R14, 0x2 ;  /* 0x0000000e0906b211 */ /* 0x002fe400078810ff */
[----:B------:R-:W-:-:S02]  /*11170*/  ISETP.GE.AND P2, PT, R12, UR4, PT ;  /* 0x000000040c007c0c */ /* 0x000fc4000bf46270 */
[----:B------:R-:W-:Y:S02]  /*11180*/  SHF.R.S32.HI R8, RZ, 0x1f, R8 ;  /* 0x0000001fff087819 */ /* 0x000fe40000011408 */
[----:B------:R-:W-:Y:S02]  /*11190*/  @!P3 LEA.HI.X R7, R9, R20, R11, 0x2, P4 ;  /* 0x000000140907b211 */ /* 0x000fe400020f140b */
[----:B0-----:R-:W-:-:S03]  /*111a0*/  @!P1 LEA R4, P5, R3, R14, 0x2 ;  /* 0x0000000e03049211 */ /* 0x001fc600078a10ff */
[----:B------:R0:W-:Y:S01]  /*111b0*/  @!P3 ST.E.64 desc[UR40][R6.64], R62 ;  /* 0x0000003e0600b985 */ /* 0x0001e2000c101b28 */
[----:B------:R-:W-:Y:S02]  /*111c0*/  ISETP.GE.AND P3, PT, R24, UR4, PT ;  /* 0x0000000418007c0c */ /* 0x000fe4000bf66270 */
[----:B------:R-:W-:Y:S01]  /*111d0*/  @!P1 LEA.HI.X R5, R3, R20, R8, 0x2, P5 ;  /* 0x0000001403059211 */ /* 0x000fe200028f1408 */
[----:B------:R-:W-:Y:S01]  /*111e0*/  VIADD R3, R224, 0x70 ;  /* 0x00000070e0037836 */ /* 0x000fe20000000000 */
[-C--:B------:R-:W-:Y:S02]  /*111f0*/  @!P0 LEA R8, P4, R15, R14.reuse, 0x2 ;  /* 0x0000000e0f088211 */ /* 0x080fe400078810ff */
[----:B------:R-:W-:Y:S01]  /*11200*/  @!P2 LEA R10, P5, R12, R14, 0x2 ;  /* 0x0000000e0c0aa211 */ /* 0x000fe200078a10ff */
[----:B------:R1:W-:Y:S01]  /*11210*/  @!P1 ST.E.64 desc[UR40][R4.64], R66 ;  /* 0x0000004204009985 */ /* 0x0003e2000c101b28 */
[----:B------:R-:W-:Y:S02]  /*11220*/  ISETP.GE.AND P1, PT, R3, UR4, PT ;  /* 0x0000000403007c0c */ /* 0x000fe4000bf26270 */
[-C--:B------:R-:W-:Y:S01]  /*11230*/  @!P0 LEA.HI.X R9, R15, R20.reuse, R21, 0x2, P4 ;  /* 0x000000140f098211 */ /* 0x080fe200020f1415 */
[----:B------:R-:W-:Y:S01]  /*11240*/  VIADD R21, R224, 0x80 ;  /* 0x00000080e0157836 */ /* 0x000fe20000000000 */
[----:B------:R-:W-:Y:S01]  /*11250*/  @!P2 LEA.HI.X R11, R12, R20, R13, 0x2, P5 ;  /* 0x000000140c0ba211 */ /* 0x000fe200028f140d */
[----:B------:R-:W-:Y:S01]  /*11260*/  VIADD R15, R224, 0x70 ;  /* 0x00000070e00f7836 */ /* 0x000fe20000000000 */
[----:B------:R-:W-:Y:S01]  /*11270*/  @!P3 LEA R12, P4, R24, R14, 0x2 ;  /* 0x0000000e180cb211 */ /* 0x000fe200078810ff */
[----:B------:R2:W-:Y:S01]  /*11280*/  @!P0 ST.E.64 desc[UR40][R8.64], R70 ;  /* 0x0000004608008985 */ /* 0x0005e2000c101b28 */
[----:B------:R-:W-:-:S02]  /*11290*/  ISETP.GE.AND P0, PT, R28, UR4, PT ;  /* 0x000000041c007c0c */ /* 0x000fc4000bf06270 */
[----:B------:R-:W-:Y:S01]  /*112a0*/  SHF.R.S32.HI R15, RZ, 0x1f, R15 ;  /* 0x0000001fff0f7819 */ /* 0x000fe2000001140f */
[----:B------:R3:W-:Y:S01]  /*112b0*/  @!P2 ST.E.64 desc[UR40][R10.64], R74 ;  /* 0x0000004a0a00a985 */ /* 0x0007e2000c101b28 */
[----:B------:R-:W-:Y:S02]  /*112c0*/  ISETP.GE.AND P2, PT, R21, UR4, PT ;  /* 0x0000000415007c0c */ /* 0x000fe4000bf46270 */
[C---:B0-----:R-:W-:Y:S02]  /*112d0*/  @!P1 LEA R6, P5, R3.reuse, R14, 0x2 ;  /* 0x0000000e03069211 */ /* 0x041fe400078a10ff */
[-C--:B------:R-:W-:Y:S01]  /*112e0*/  @!P3 LEA.HI.X R13, R24, R20.reuse, R25, 0x2, P4 ;  /* 0x00000014180db211 */ /* 0x080fe200020f1419 */
[C---:B------:R-:W-:Y:S01]  /*112f0*/  VIADD R24, R224.reuse, 0x88 ;  /* 0x00000088e0187836 */ /* 0x040fe20000000000 */
[----:B------:R-:W-:Y:S01]  /*11300*/  @!P1 LEA.HI.X R7, R3, R20, R15, 0x2, P5 ;  /* 0x0000001403079211 */ /* 0x000fe200028f140f */
[C---:B------:R-:W-:Y:S02]  /*11310*/  VIADD R3, R224.reuse, 0x90 ;  /* 0x00000090e0037836 */ /* 0x040fe40000000000 */
[----:B------:R0:W-:Y:S01]  /*11320*/  @!P3 ST.E.64 desc[UR40][R12.64], R78 ;  /* 0x0000004e0c00b985 */ /* 0x0001e2000c101b28 */
[----:B------:R-:W-:Y:S01]  /*11330*/  VIADD R25, R224, 0x80 ;  /* 0x00000080e0197836 */ /* 0x000fe20000000000 */
[----:B------:R-:W-:Y:S01]  /*11340*/  ISETP.GE.AND P3, PT, R24, UR4, PT ;  /* 0x0000000418007c0c */ /* 0x000fe2000bf66270 */
[----:B------:R-:W-:Y:S01]  /*11350*/  VIADD R15, R224, 0x98 ;  /* 0x00000098e00f7836 */ /* 0x000fe20000000000 */
[----:B------:R4:W-:Y:S01]  /*11360*/  @!P1 ST.E.64 desc[UR40][R6.64], R82 ;  /* 0x0000005206009985 */ /* 0x0009e2000c101b28 */
[----:B-1----:R-:W-:-:S02]  /*11370*/  @!P0 LEA R4, P4, R28, R14, 0x2 ;  /* 0x0000000e1c048211 */ /* 0x002fc400078810ff */
[----:B------:R-:W-:Y:S02]  /*11380*/  ISETP.GE.AND P1, PT, R3, UR4, PT ;  /* 0x0000000403007c0c */ /* 0x000fe4000bf26270 */
[----:B------:R-:W-:Y:S02]  /*11390*/  SHF.R.S32.HI R25, RZ, 0x1f, R25 ;  /* 0x0000001fff197819 */ /* 0x000fe40000011419 */
[C---:B--2---:R-:W-:Y:S02]  /*113a0*/  @!P2 LEA R8, P5, R21.reuse, R14, 0x2 ;  /* 0x0000000e1508a211 */ /* 0x044fe400078a10ff */
[-C--:B------:R-:W-:Y:S02]  /*113b0*/  @!P0 LEA.HI.X R5, R28, R20.reuse, R29, 0x2, P4 ;  /* 0x000000141c058211 */ /* 0x080fe400020f141d */
[----:B------:R-:W-:Y:S01]  /*113c0*/  @!P2 LEA.HI.X R9, R21, R20, R25, 0x2, P5 ;  /* 0x000000141509a211 */ /* 0x000fe200028f1419 */
[C---:B------:R-:W-:Y:S01]  /*113d0*/  VIADD R21, R224.reuse, 0x90 ;  /* 0x00000090e0157836 */ /* 0x040fe20000000000 */
[----:B------:R-:W-:Y:S01]  /*113e0*/  IADD3 R25, R224, 0x88, RZ ;  /* 0x00000088e0197810 */ /* 0x000fe20007ffe0ff */
[----:B------:R1:W-:Y:S01]  /*113f0*/  @!P0 ST.E.64 desc[UR40][R4.64], R86 ;  /* 0x0000005604008985 */ /* 0x0003e2000c101b28 */
[----:B------:R-:W-:-:S02]  /*11400*/  ISETP.GE.AND P0, PT, R15, UR4, PT ;  /* 0x000000040f007c0c */ /* 0x000fc4000bf06270 */
[CC--:B---3--:R-:W-:Y:S01]  /*11410*/  @!P3 LEA R10, P4, R24.reuse, R14.reuse, 0x2 ;  /* 0x0000000e180ab211 */ /* 0x0c8fe200078810ff */
[----:B------:R2:W-:Y:S01]  /*11420*/  @!P2 ST.E.64 desc[UR40][R8.64], R90 ;  /* 0x0000005a0800a985 */ /* 0x0005e2000c101b28 */
[----:B------:R-:W-:Y:S02]  /*11430*/  SHF.R.S32.HI R25, RZ, 0x1f, R25 ;  /* 0x0000001fff197819 */ /* 0x000fe40000011419 */
[----:B------:R-:W-:Y:S02]  /*11440*/  SHF.R.S32.HI R21, RZ, 0x1f, R21 ;  /* 0x0000001fff157819 */ /* 0x000fe40000011415 */
[----:B0-----:R-:W-:Y:S02]  /*11450*/  @!P1 LEA R12, P5, R3, R14, 0x2 ;  /* 0x0000000e030c9211 */ /* 0x001fe400078a10ff */
[----:B------:R-:W-:Y:S02]  /*11460*/  ISETP.GE.AND P2, PT, R237, UR4, PT ;  /* 0x00000004ed007c0c */ /* 0x000fe4000bf46270 */
[----:B------:R-:W-:-:S02]  /*11470*/  @!P3 LEA.HI.X R11, R24, R20, R25, 0x2, P4 ;  /* 0x00000014180bb211 */ /* 0x000fc400020f1419 */
[----:B------:R-:W-:Y:S01]  /*11480*/  @!P1 LEA.HI.X R13, R3, R20, R21, 0x2, P5 ;  /* 0x00000014030d9211 */ /* 0x000fe200028f1415 */
[----:B------:R-:W-:Y:S01]  /*11490*/  VIADD R21, R224, 0x98 ;  /* 0x00000098e0157836 */ /* 0x000fe20000000000 */
[----:B------:R-:W-:Y:S01]  /*114a0*/  ISETP.GE.AND P4, PT, R236, UR4, PT ;  /* 0x00000004ec007c0c */ /* 0x000fe2000bf86270 */
[----:B------:R0:W-:Y:S01]  /*114b0*/  @!P3 ST.E.64 desc[UR40][R10.64], R94 ;  /* 0x0000005e0a00b985 */ /* 0x0001e2000c101b28 */
[----:B----4-:R-:W-:Y:S02]  /*114c0*/  @!P0 LEA R6, P5, R15, R14, 0x2 ;  /* 0x0000000e0f068211 */ /* 0x010fe400078a10ff */
[----:B------:R-:W-:Y:S01]  /*114d0*/  SHF.R.S32.HI R21, RZ, 0x1f, R21 ;  /* 0x0000001fff157819 */ /* 0x000fe20000011415 */
[----:B------:R3:W-:Y:S01]  /*114e0*/  @!P1 ST.E.64 desc[UR40][R12.64], R98 ;  /* 0x000000620c009985 */ /* 0x0007e2000c101b28 */
[----:B------:R-:W-:Y:S02]  /*114f0*/  ISETP.GE.AND P3, PT, R235, UR4, PT ;  /* 0x00000004eb007c0c */ /* 0x000fe4000bf66270 */
[----:B------:R-:W-:-:S02]  /*11500*/  SHF.R.S32.HI R3, RZ, 0x1f, R237 ;  /* 0x0000001fff037819 */ /* 0x000fc400000114ed */
[----:B-1----:R-:W-:Y:S02]  /*11510*/  @!P2 LEA R4, P1, R237, R14, 0x2 ;  /* 0x0000000eed04a211 */ /* 0x002fe400078210ff */
[-C--:B------:R-:W-:Y:S02]  /*11520*/  @!P0 LEA.HI.X R7, R15, R20.reuse, R21, 0x2, P5 ;  /* 0x000000140f078211 */ /* 0x080fe400028f1415 */
[----:B------:R-:W-:Y:S02]  /*11530*/  @!P2 LEA.HI.X R5, R237, R20, R3, 0x2, P1 ;  /* 0x00000014ed05a211 */ /* 0x000fe400008f1403 */
[----:B------:R-:W-:Y:S01]  /*11540*/  ISETP.GE.AND P1, PT, R234, UR4, PT ;  /* 0x00000004ea007c0c */ /* 0x000fe2000bf26270 */
[----:B------:R1:W-:Y:S01]  /*11550*/  @!P0 ST.E.64 desc[UR40][R6.64], R102 ;  /* 0x0000006606008985 */ /* 0x0003e2000c101b28 */
[----:B--2---:R-:W-:Y:S02]  /*11560*/  @!P4 LEA R8, P0, R236, R14, 0x2 ;  /* 0x0000000eec08c211 */ /* 0x004fe400078010ff */
[----:B------:R-:W-:Y:S01]  /*11570*/  SHF.R.S32.HI R15, RZ, 0x1f, R236 ;  /* 0x0000001fff0f7819 */ /* 0x000fe200000114ec */
[----:B------:R2:W-:Y:S01]  /*11580*/  @!P2 ST.E.64 desc[UR40][R4.64], R106 ;  /* 0x0000006a0400a985 */ /* 0x0005e2000c101b28 */
[----:B------:R-:W-:-:S02]  /*11590*/  SHF.R.S32.HI R3, RZ, 0x1f, R235 ;  /* 0x0000001fff037819 */ /* 0x000fc400000114eb */
[----:B0-----:R-:W-:Y:S02]  /*115a0*/  @!P3 LEA R10, P5, R235, R14, 0x2 ;  /* 0x0000000eeb0ab211 */ /* 0x001fe400078a10ff */
[----:B------:R-:W-:Y:S02]  /*115b0*/  ISETP.GE.AND P2, PT, R233, UR4, PT ;  /* 0x00000004e9007c0c */ /* 0x000fe4000bf46270 */
[-C--:B------:R-:W-:Y:S02]  /*115c0*/  @!P4 LEA.HI.X R9, R236, R20.reuse, R15, 0x2, P0 ;  /* 0x00000014ec09c211 */ /* 0x080fe400000f140f */
[----:B------:R-:W-:Y:S02]  /*115d0*/  ISETP.GE.AND P0, PT, R232, UR4, PT ;  /* 0x00000004e8007c0c */ /* 0x000fe4000bf06270 */
[----:B------:R-:W-:Y:S01]  /*115e0*/  @!P3 LEA.HI.X R11, R235, R20, R3, 0x2, P5 ;  /* 0x00000014eb0bb211 */ /* 0x000fe200028f1403 */
[----:B------:R0:W-:Y:S01]  /*115f0*/  @!P4 ST.E.64 desc[UR40][R8.64], R110 ;  /* 0x0000006e0800c985 */ /* 0x0001e2000c101b28 */
[----:B---3--:R-:W-:-:S02]  /*11600*/  @!P1 LEA R12, P4, R234, R14, 0x2 ;  /* 0x0000000eea0c9211 */ /* 0x008fc400078810ff */
[----:B------:R-:W-:Y:S01]  /*11610*/  SHF.R.S32.HI R3, RZ, 0x1f, R234 ;  /* 0x0000001fff037819 */ /* 0x000fe200000114ea */
[----:B------:R3:W-:Y:S01]  /*11620*/  @!P3 ST.E.64 desc[UR40][R10.64], R114 ;  /* 0x000000720a00b985 */ /* 0x0007e2000c101b28 */
[----:B------:R-:W-:Y:S02]  /*11630*/  ISETP.GE.AND P3, PT, R231, UR4, PT ;  /* 0x00000004e7007c0c */ /* 0x000fe4000bf66270 */
[----:B------:R-:W-:Y:S02]  /*11640*/  @!P1 LEA.HI.X R13, R234, R20, R3, 0x2, P4 ;  /* 0x00000014ea0d9211 */ /* 0x000fe400020f1403 */
[-C--:B-1----:R-:W-:Y:S02]  /*11650*/  @!P2 LEA R6, P5, R233, R14.reuse, 0x2 ;  /* 0x0000000ee906a211 */ /* 0x082fe400078a10ff */
[----:B------:R-:W-:Y:S01]  /*11660*/  SHF.R.S32.HI R15, RZ, 0x1f, R233 ;  /* 0x0000001fff0f7819 */ /* 0x000fe200000114e9 */
[----:B------:R1:W-:Y:S01]  /*11670*/  @!P1 ST.E.64 desc[UR40][R12.64], R118 ;  /* 0x000000760c009985 */ /* 0x0003e2000c101b28 */
[----:B--2---:R-:W-:-:S02]  /*11680*/  @!P0 LEA R4, P4, R232, R14, 0x2 ;  /* 0x0000000ee8048211 */ /* 0x004fc400078810ff */
[----:B------:R-:W-:Y:S02]  /*11690*/  SHF.R.S32.HI R3, RZ, 0x1f, R232 ;  /* 0x0000001fff037819 */ /* 0x000fe400000114e8 */
[-C--:B------:R-:W-:Y:S02]  /*116a0*/  @!P2 LEA.HI.X R7, R233, R20.reuse, R15, 0x2, P5 ;  /* 0x00000014e907a211 */ /* 0x080fe400028f140f */
[----:B------:R-:W-:Y:S02]  /*116b0*/  ISETP.GE.AND P1, PT, R230, UR4, PT ;  /* 0x00000004e6007c0c */ /* 0x000fe4000bf26270 */
[----:B------:R-:W-:Y:S01]  /*116c0*/  @!P0 LEA.HI.X R5, R232, R20, R3, 0x2, P4 ;  /* 0x00000014e8058211 */ /* 0x000fe200020f1403 */
[----:B------:R2:W-:Y:S01]  /*116d0*/  @!P2 ST.E.64 desc[UR40][R6.64], R122 ;  /* 0x0000007a0600a985 */ /* 0x0005e2000c101b28 */
[----:B------:R-:W-:Y:S02]  /*116e0*/  ISETP.GE.AND P4, PT, R229, UR4, PT ;  /* 0x00000004e5007c0c */ /* 0x000fe4000bf86270 */
[----:B------:R-:W-:Y:S01]  /*116f0*/  SHF.R.S32.HI R3, RZ, 0x1f, R231 ;  /* 0x0000001fff037819 */ /* 0x000fe200000114e7 */
[----:B------:R4:W-:Y:S01]  /*11700*/  @!P0 ST.E.64 desc[UR40][R4.64], R126 ;  /* 0x0000007e04008985 */ /* 0x0009e2000c101b28 */
[----:B0-----:R-:W-:-:S02]  /*11710*/  @!P3 LEA R8, P5, R231, R14, 0x2 ;  /* 0x0000000ee708b211 */ /* 0x001fc400078a10ff */
[----:B------:R-:W-:Y:S02]  /*11720*/  ISETP.GE.AND P2, PT, R228, UR4, PT ;  /* 0x00000004e4007c0c */ /* 0x000fe4000bf46270 */
[----:B------:R-:W-:Y:S02]  /*11730*/  ISETP.GE.AND P0, PT, R226, UR4, PT ;  /* 0x00000004e2007c0c */ /* 0x000fe4000bf06270 */
[----:B------:R-:W-:Y:S02]  /*11740*/  @!P3 LEA.HI.X R9, R231, R20, R3, 0x2, P5 ;  /* 0x00000014e709b211 */ /* 0x000fe400028f1403 */
[----:B------:R-:W-:Y:S02]  /*11750*/  SHF.R.S32.HI R3, RZ, 0x1f, R230 ;  /* 0x0000001fff037819 */ /* 0x000fe400000114e6 */
[-C--:B---3--:R-:W-:Y:S01]  /*11760*/  @!P1 LEA R10, P5, R230, R14.reuse, 0x2 ;  /* 0x0000000ee60a9211 */ /* 0x088fe200078a10ff */
[----:B------:R4:W-:Y:S01]  /*11770*/  @!P3 ST.E.64 desc[UR40][R8.64], R130 ;  /* 0x000000820800b985 */ /* 0x0009e2000c101b28 */
[----:B-1----:R-:W-:-:S02]  /*11780*/  @!P4 LEA R12, P3, R229, R14, 0x2 ;  /* 0x0000000ee50cc211 */ /* 0x002fc400078610ff */
[----:B------:R-:W-:Y:S02]  /*11790*/  SHF.R.S32.HI R21, RZ, 0x1f, R229 ;  /* 0x0000001fff157819 */ /* 0x000fe400000114e5 */
[----:B------:R-:W-:Y:S02]  /*117a0*/  @!P1 LEA.HI.X R11, R230, R20, R3, 0x2, P5 ;  /* 0x00000014e60b9211 */ /* 0x000fe400028f1403 */
[----:B--2---:R-:W-:Y:S02]  /*117b0*/  @!P2 LEA R6, P5, R228, R14, 0x2 ;  /* 0x0000000ee406a211 */ /* 0x004fe400078a10ff */
[----:B------:R-:W-:Y:S01]  /*117c0*/  SHF.R.S32.HI R15, RZ, 0x1f, R228 ;  /* 0x0000001fff0f7819 */ /* 0x000fe200000114e4 */
[----:B------:R4:W-:Y:S01]  /*117d0*/  @!P1 ST.E.64 desc[UR40][R10.64], R134 ;  /* 0x000000860a009985 */ /* 0x0009e2000c101b28 */
[----:B------:R-:W-:Y:S02]  /*117e0*/  @!P4 LEA.HI.X R13, R229, R20, R21, 0x2, P3 ;  /* 0x00000014e50dc211 */ /* 0x000fe400018f1415 */
[----:B------:R-:W-:-:S02]  /*117f0*/  SHF.R.S32.HI R3, RZ, 0x1f, R226 ;  /* 0x0000001fff037819 */ /* 0x000fc400000114e2 */
[----:B------:R-:W-:Y:S01]  /*11800*/  @!P0 LEA R24, P3, R226, R14, 0x2 ;  /* 0x0000000ee2188211 */ /* 0x000fe200078610ff */
[----:B------:R4:W-:Y:S01]  /*11810*/  @!P4 ST.E.64 desc[UR40][R12.64], R138 ;  /* 0x0000008a0c00c985 */ /* 0x0009e2000c101b28 */
[-C--:B------:R-:W-:Y:S02]  /*11820*/  @!P2 LEA.HI.X R7, R228, R20.reuse, R15, 0x2, P5 ;  /* 0x00000014e407a211 */ /* 0x080fe400028f140f */
[----:B------:R-:W-:-:S03]  /*11830*/  @!P0 LEA.HI.X R25, R226, R20, R3, 0x2, P3 ;  /* 0x00000014e2198211 */ /* 0x000fc600018f1403 */
[----:B------:R4:W-:Y:S04]  /*11840*/  @!P2 ST.E.64 desc[UR40][R6.64], R142 ;  /* 0x0000008e0600a985 */ /* 0x0009e8000c101b28 */
[----:B------:R4:W-:Y:S01]  /*11850*/  @!P0 ST.E.64 desc[UR40][R24.64], R146 ;  /* 0x0000009218008985 */ /* 0x0009e2000c101b28 */
[----:B------:R-:W-:-:S13]  /*11860*/  ISETP.GE.AND P0, PT, R225, UR4, PT ;  /* 0x00000004e1007c0c */ /* 0x000fda000bf06270 */
[----:B----4-:R-:W-:Y:S05]  /*11870*/  @P0 BRA `(.L_x_734) ;  /* 0x0000000c00e80947 */ /* 0x010fea0003800000 */
[----:B------:R-:W-:Y:S02]  /*11880*/  SHF.R.S32.HI R3, RZ, 0x1f, R225 ;  /* 0x0000001fff037819 */ /* 0x000fe400000114e1 */
[----:B------:R-:W-:-:S04]  /*11890*/  LEA R14, P0, R225, R14, 0x2 ;  /* 0x0000000ee10e7211 */ /* 0x000fc800078010ff */
[----:B------:R-:W-:-:S05]  /*118a0*/  LEA.HI.X R15, R225, R20, R3, 0x2, P0 ;  /* 0x00000014e10f7211 */ /* 0x000fca00000f1403 */
[----:B------:R0:W-:Y:S01]  /*118b0*/  ST.E.64 desc[UR40][R14.64], R150 ;  /* 0x000000960e007985 */ /* 0x0001e2000c101b28 */
[----:B------:R-:W-:Y:S05]  /*118c0*/  BRA `(.L_x_734) ;  /* 0x0000000c00d47947 */ /* 0x000fea0003800000 */
.L_x_721:
[----:B------:R-:W-:Y:S01]  /*118d0*/  ULDC.64 UR6, c[0x0][0xc08] ;  /* 0x0003020000067ab9 */ /* 0x000fe20000000a00 */
[----:B------:R-:W-:Y:S01]  /*118e0*/  ULDC.64 UR4, c[0x0][0xc00] ;  /* 0x0003000000047ab9 */ /* 0x000fe20000000a00 */
[----:B------:R-:W-:Y:S01]  /*118f0*/  ISETP.NE.U32.AND P1, PT, RZ, UR6, PT ;  /* 0x00000006ff007c0c */ /* 0x000fe2000bf25070 */
[----:B------:R-:W-:Y:S01]  /*11900*/  IMAD.MOV.U32 R3, RZ, RZ, RZ ;  /* 0x000000ffff037224 */ /* 0x000fe200078e00ff */
[----:B------:R-:W-:Y:S02]  /*11910*/  ISETP.NE.U32.AND P0, PT, RZ, UR4, PT ;  /* 0x00000004ff007c0c */ /* 0x000fe4000bf05070 */
[----:B------:R-:W-:Y:S02]  /*11920*/  ISETP.NE.AND.EX P1, PT, RZ, UR7, PT, P1 ;  /* 0x00000007ff007c0c */ /* 0x000fe4000bf25310 */
[----:B------:R-:W-:Y:S02]  /*11930*/  IADD3 R4, P2, R214, UR4, RZ ;  /* 0x00000004d6047c10 */ /* 0x000fe4000ff5e0ff */
[----:B------:R-:W-:-:S02]  /*11940*/  ISETP.NE.AND.EX P0, PT, RZ, UR5, PT, P0 ;  /* 0x00000005ff007c0c */ /* 0x000fc4000bf05300 */
[----:B------:R-:W-:Y:S01]  /*11950*/  IADD3.X R5, R215, UR5, RZ, P2, !PT ;  /* 0x00000005d7057c10 */ /* 0x000fe200097fe4ff */
[----:B------:R-:W-:Y:S02]  /*11960*/  ULDC UR4, c[0x0][0xa88] ;  /* 0x0002a20000047ab9 */ /* 0x000fe40000000800 */
[----:B------:R-:W-:-:S04]  /*11970*/  IMAD.U32 R20, RZ, RZ, UR4 ;  /* 0x00000004ff147e24 */ /* 0x000fc8000f8e00ff */
[----:B------:R-:W-:-:S04]  /*11980*/  @P1 IADD3 R214, P2, R214, UR6, RZ ;  /* 0x00000006d6d61c10 */ /* 0x000fc8000ff5e0ff */
[----:B------:R-:W-:Y:S01]  /*11990*/  @P1 IADD3.X R215, R215, UR7, RZ, P2, !PT ;  /* 0x00000007d7d71c10 */ /* 0x000fe200097fe4ff */
[----:B------:R3:W5:Y:S04]  /*119a0*/  @P0 LDG.E R3, desc[UR40][R4.64] ;  /* 0x0000002804030981 */ /* 0x000768000c1e1900 */
[----:B------:R3:W5:Y:S01]  /*119b0*/  @P1 LDG.E R20, desc[UR40][R214.64] ;  /* 0x00000028d6141981 */ /* 0x000762000c1e1900 */
[----:B------:R-:W-:Y:S01]  /*119c0*/  ISETP.NE.AND P2, PT, R212, RZ, PT ;  /* 0x000000ffd400720c */ /* 0x000fe20003f45270 */
[----:B------:R-:W4:-:S12]  /*119d0*/  S2R R0, SR_TID.X ;  /* 0x0000000000007919 */ /* 0x000f180000002100 */
[----:B------:R-:W0:Y:S01]  /*119e0*/  @!P2 LDC R212, c[0x0][0xad4] ;  /* 0x0002b500ffd4ab82 */ /* 0x000e220000000800 */
[----:B----4-:R-:W-:Y:S01]  /*119f0*/  VIADD R28, R0, 0xffffff80 ;  /* 0xffffff80001c7836 */ /* 0x010fe20000000000 */
[----:B0-----:R-:W-:-:S04]  /*11a00*/  ISETP.GT.AND P2, PT, R212, 0x1, PT ;  /* 0x00000001d400780c */ /* 0x001fc80003f44270 */
[----:B------:R-:W-:Y:S01]  /*11a10*/  ISETP.GT.AND P3, PT, R28, 0x7f, PT ;  /* 0x0000007f1c00780c */ /* 0x000fe20003f64270 */
[----:B---3--:R-:W-:-:S12]  /*11a20*/  @P1 BRA `(.L_x_739) ;  /* 0x0000000000101947 */ /* 0x008fd80003800000 */
[----:B------:R-:W-:Y:S05]  /*11a30*/  @!P0 BRA `(.L_x_739) ;  /* 0x00000000000c8947 */ /* 0x000fea0003800000 */
[----:B------:R-:W3:Y:S04]  /*11a40*/  LDG.E R7, desc[UR40][R4.64] ;  /* 0x0000002804077981 */ /* 0x000ee8000c1e1900 */
[----:B-----5:R-:W3:Y:S02]  /*11a50*/  LDG.E R20, desc[UR40][R4.64+0x4] ;  /* 0x0000042804147981 */ /* 0x020ee4000c1e1900 */
[----:B---3--:R-:W-:-:S07]  /*11a60*/  IMAD.IADD R20, R20, 0x1, -R7 ;  /* 0x0000000114147824 */ /* 0x008fce00078e0a07 */
.L_x_739:
[----:B------:R-:W3:Y:S01]  /*11a70*/  LDL.LU R0, [R1+0x4c] ;  /* 0x00004c0001007983 */ /* 0x000ee20000300800 */
[----:B------:R-:W-:Y:S01]  /*11a80*/  BSSY B1, `(.L_x_740) ;  /* 0x0000037000017945 */ /* 0x000fe20003800000 */
[----:B------:R-:W-:Y:S02]  /*11a90*/  SEL R213, R213, RZ, !P0 ;  /* 0x000000ffd5d57207 */ /* 0x000fe40004000000 */
[----:B-----5:R-:W-:Y:S02]  /*11aa0*/  SHF.R.S32.HI R26, RZ, 0x1f, R3 ;  /* 0x0000001fff1a7819 */ /* 0x020fe40000011403 */
[----:B---3--:R-:W-:Y:S01]  /*11ab0*/  SEL R27, R0, RZ, !P0 ;  /* 0x000000ff001b7207 */ /* 0x008fe20004000000 */
[----:B------:R-:W-:Y:S06]  /*11ac0*/  @P3 BRA `(.L_x_741) ;  /* 0x0000000000c83947 */ /* 0x000fec0003800000 */
[----:B------:R-:W0:Y:S01]  /*11ad0*/  S2R R5, SR_TID.X ;  /* 0x0000000000057919 */ /* 0x000e220000002100 */
[----:B------:R-:W3:Y:S02]  /*11ae0*/  LDC R31, c[0x0][0xbe8] ;  /* 0x0002fa00ff1f7b82 */ /* 0x000ee40000000800 */
[----:B---3--:R-:W-:Y:S02]  /*11af0*/  IMAD R4, R20, R31, RZ ;  /* 0x0000001f14047224 */ /* 0x008fe400078e02ff */
[----:B0-----:R-:W-:-:S04]  /*11b00*/  IMAD R0, R218, 0x80, R5 ;  /* 0x00000080da007824 */ /* 0x001fc800078e0205 */
[----:B------:R-:W-:-:S05]  /*11b10*/  VIADD R29, R0, 0xffffff80 ;  /* 0xffffff80001d7836 */ /* 0x000fca0000000000 */
[----:B------:R-:W-:-:S13]  /*11b20*/  ISETP.GE.AND P0, PT, R29, R4, PT ;  /* 0x000000041d00720c */ /* 0x000fda0003f06270 */
[----:B------:R-:W-:Y:S05]  /*11b30*/  @P0 BRA `(.L_x_741) ;  /* 0x0000000000ac0947 */ /* 0x000fea0003800000 */
[----:B------:R-:W-:Y:S01]  /*11b40*/  IMAD.MOV.U32 R24, RZ, RZ, 0x9b8 ;  /* 0x000009b8ff187424 */ /* 0x000fe200078e00ff */
[----:B------:R-:W-:Y:S01]  /*11b50*/  ISETP.GT.AND P0, PT, R212, 0x1, PT ;  /* 0x00000001d400780c */ /* 0x000fe20003f04270 */
[----:B------:R-:W0:Y:S01]  /*11b60*/  LDC.64 R4, c[0x0][0xba8] ;  /* 0x0002ea00ff047b82 */ /* 0x000e220000000a00 */
[----:B------:R-:W-:Y:S01]  /*11b70*/  ISETP.NE.AND P1, PT, R31, 0x1, PT ;  /* 0x000000011f00780c */ /* 0x000fe20003f25270 */
[----:B------:R-:W-:Y:S01]  /*11b80*/  IMAD.MOV.U32 R21, RZ, RZ, R29 ;  /* 0x000000ffff157224 */ /* 0x000fe200078e001d */
[----:B------:R-:W-:Y:S02]  /*11b90*/  SEL R24, R24, 0x978, P0 ;  /* 0x0000097818187807 */ /* 0x000fe40000000000 */
[----:B------:R-:W-:-:S03]  /*11ba0*/  SEL R219, R219, RZ, P0 ;  /* 0x000000ffdbdb7207 */ /* 0x000fc60000000000 */
[----:B------:R-:W3:Y:S08]  /*11bb0*/  LDC.64 R12, c[0x0][R24+0x220] ;  /* 0x00008800180c7b82 */ /* 0x000ef00000000a00 */
[----:B------:R-:W4:Y:S08]  /*11bc0*/  LDC.64 R14, c[0x0][R24+0x218] ;  /* 0x00008600180e7b82 */ /* 0x000f300000000a00 */
[----:B------:R-:W5:Y:S08]  /*11bd0*/  LDC.64 R8, c[0x0][R24+0x228] ;  /* 0x00008a0018087b82 */ /* 0x000f700000000a00 */
[----:B------:R-:W1:Y:S08]  /*11be0*/  LDC.64 R6, c[0x0][R24+0x210] ;  /* 0x0000840018067b82 */ /* 0x000e700000000a00 */
[----:B------:R-:W2:Y:S08]  /*11bf0*/  @P1 LDC R0, c[0x0][0xbec] ;  /* 0x0002fb00ff001b82 */ /* 0x000eb00000000800 */
[----:B------:R-:W5:Y:S01]  /*11c00*/  @P1 LDC R33, c[0x0][0xbf0] ;  /* 0x0002fc00ff211b82 */ /* 0x000f620000000800 */
[----:B---3--:R-:W-:-:S07]  /*11c10*/  IMAD R13, R13, R213, RZ ;  /* 0x000000d50d0d7224 */ /* 0x008fce00078e02ff */
[----:B0-----:R-:W0:Y:S01]  /*11c20*/  @!P0 LDC R4, c[0x0][0xb50] ;  /* 0x0002d400ff048b82 */ /* 0x001e220000000800 */
[----:B------:R-:W-:-:S04]  /*11c30*/  IMAD.WIDE.U32 R10, R12, R213, RZ ;  /* 0x000000d50c0a7225 */ /* 0x000fc800078e00ff */
[----:B------:R-:W-:Y:S02]  /*11c40*/  IMAD R13, R12, R27, R13 ;  /* 0x0000001b0c0d7224 */ /* 0x000fe400078e020d */
[----:B--2---:R-:W-:Y:S01]  /*11c50*/  @P1 IMAD.HI.U32 R0, R29, R0, RZ ;  /* 0x000000001d001227 */ /* 0x004fe200078e00ff */
[----:B------:R-:W2:Y:S03]  /*11c60*/  @!P0 LDC R5, c[0x0][0xb54] ;  /* 0x0002d500ff058b82 */ /* 0x000ea60000000800 */
[-C--:B----4-:R-:W-:Y:S02]  /*11c70*/  IMAD R25, R15, R211.reuse, RZ ;  /* 0x000000d30f197224 */ /* 0x090fe400078e02ff */
[----:B------:R-:W-:Y:S01]  /*11c80*/  IMAD.WIDE.U32 R14, R14, R211, RZ ;  /* 0x000000d30e0e7225 */ /* 0x000fe200078e00ff */
[----:B-----5:R-:W-:-:S03]  /*11c90*/  @P1 SHF.R.U32.HI R21, RZ, R33, R0 ;  /* 0x00000021ff151219 */ /* 0x020fc60000011600 */
[----:B------:R-:W-:Y:S01]  /*11ca0*/  IMAD.IADD R25, R15, 0x1, R25 ;  /* 0x000000010f197824 */ /* 0x000fe200078e0219 */
[----:B------:R-:W-:Y:S01]  /*11cb0*/  IADD3 R14, P1, P3, R10, R14, R3 ;  /* 0x0000000e0a0e7210 */ /* 0x000fe20007b3e003 */
[----:B------:R-:W-:Y:S02]  /*11cc0*/  IMAD.IADD R10, R11, 0x1, R13 ;  /* 0x000000010b0a7824 */ /* 0x000fe400078e020d */
[----:B------:R-:W-:Y:S02]  /*11cd0*/  IMAD.MOV R0, RZ, RZ, -R21 ;  /* 0x000000ffff007224 */ /* 0x000fe400078e0a15 */
[-C--:B------:R-:W-:Y:S02]  /*11ce0*/  IMAD R13, R9, R219.reuse, RZ ;  /* 0x000000db090d7224 */ /* 0x080fe400078e02ff */
[----:B------:R-:W-:-:S04]  /*11cf0*/  IMAD.WIDE.U32 R8, R8, R219, RZ ;  /* 0x000000db08087225 */ /* 0x000fc800078e00ff */
[----:B------:R-:W-:Y:S01]  /*11d00*/  IMAD R11, R31, R0, R29 ;  /* 0x000000001f0b7224 */ /* 0x000fe200078e021d */
[----:B------:R-:W-:Y:S01]  /*11d10*/  IADD3.X R0, R10, R25, R26, P1, P3 ;  /* 0x000000190a007210 */ /* 0x000fe20000fe641a */
[----:B------:R-:W-:Y:S01]  /*11d20*/  IMAD.IADD R13, R9, 0x1, R13 ;  /* 0x00000001090d7824 */ /* 0x000fe200078e020d */
[----:B------:R-:W-:Y:S02]  /*11d30*/  IADD3 R8, P0, P1, R21, R14, R8 ;  /* 0x0000000e15087210 */ /* 0x000fe4000791e008 */
[----:B------:R-:W-:-:S04]  /*11d40*/  SHF.R.S32.HI R21, RZ, 0x1f, R21 ;  /* 0x0000001fff157819 */ /* 0x000fc80000011415 */
[----:B------:R-:W-:Y:S01]  /*11d50*/  IADD3.X R9, R21, R0, R13, P0, P1 ;  /* 0x0000000015097210 */ /* 0x000fe200007e240d */
[----:B-1----:R-:W-:Y:S01]  /*11d60*/  IMAD R0, R7, R11, RZ ;  /* 0x0000000b07007224 */ /* 0x002fe200078e02ff */
[----:B------:R-:W-:-:S05]  /*11d70*/  SHF.R.S32.HI R13, RZ, 0x1f, R11 ;  /* 0x0000001fff0d7819 */ /* 0x000fca000001140b */
[C---:B------:R-:W-:Y:S02]  /*11d80*/  IMAD R13, R6.reuse, R13, R0 ;  /* 0x0000000d060d7224 */ /* 0x040fe400078e0200 */
[----:B------:R-:W-:-:S04]  /*11d90*/  IMAD.WIDE.U32 R6, R6, R11, R8 ;  /* 0x0000000b06067225 */ /* 0x000fc800078e0008 */
[----:B------:R-:W-:Y:S01]  /*11da0*/  IMAD.IADD R0, R7, 0x1, R13 ;  /* 0x0000000107007824 */ /* 0x000fe200078e020d */
[----:B0-----:R-:W-:Y:S01]  /*11db0*/  LEA R4, P0, R6, R4, 0x2 ;  /* 0x0000000406047211 */ /* 0x001fe200078010ff */
[----:B------:R-:W-:-:S03]  /*11dc0*/  IMAD.MOV.U32 R7, RZ, RZ, -0x800000 ;  /* 0xff800000ff077424 */ /* 0x000fc600078e00ff */
[----:B--2---:R-:W-:-:S05]  /*11dd0*/  LEA.HI.X R5, R6, R5, R0, 0x2, P0 ;  /* 0x0000000506057211 */ /* 0x004fca00000f1400 */
[----:B------:R0:W-:Y:S04]  /*11de0*/  STG.E desc[UR40][R4.64], R7 ;  /* 0x0000000704007986 */ /* 0x0001e8000c101928 */
.L_x_741:
[----:B------:R-:W-:Y:S05]  /*11df0*/  BSYNC B1 ;  /* 0x0000000000017941 */ /* 0x000fea0003800000 */
.L_x_740:
[----:B------:R-:W-:Y:S05]  /*11e00*/  @P2 BRA `(.L_x_734) ;  /* 0x0000000800842947 */ /* 0x000fea0003800000 */
[----:B------:R-:W3:Y:S01]  /*11e10*/  LDC R21, c[0x0][0xbe8] ;  /* 0x0002fa00ff157b82 */ /* 0x000ee20000000800 */
[----:B0-----:R-:W-:Y:S01]  /*11e20*/  SHF.R.S32.HI R5, RZ, 0x1f, R28 ;  /* 0x0000001fff057819 */ /* 0x001fe2000001141c */
[----:B------:R-:W-:Y:S02]  /*11e30*/  ULDC.64 UR4, c[0x0][0xaa0] ;  /* 0x0002a80000047ab9 */ /* 0x000fe40000000a00 */
[----:B------:R-:W-:Y:S01]  /*11e40*/  IMAD R0, R26, UR4, RZ ;  /* 0x000000041a007c24 */ /* 0x000fe2000f8e02ff */
[----:B------:R-:W-:Y:S01]  /*11e50*/  LEA.HI R8, R5, R28, RZ, 0x3 ;  /* 0x0000001c05087211 */ /* 0x000fe200078f18ff */
[----:B------:R-:W-:-:S03]  /*11e60*/  IMAD.WIDE.U32 R4, R3, UR4, RZ ;  /* 0x0000000403047c25 */ /* 0x000fc6000f8e00ff */
[----:B------:R-:W-:Y:S01]  /*11e70*/  LOP3.LUT R9, R8, 0xfffffff8, RZ, 0xc0, !PT ;  /* 0xfffffff808097812 */ /* 0x000fe200078ec0ff */
[----:B------:R-:W-:Y:S01]  /*11e80*/  IMAD R7, R3, UR5, R0 ;  /* 0x0000000503077c24 */ /* 0x000fe2000f8e0200 */
[----:B------:R-:W-:Y:S01]  /*11e90*/  SHF.R.S32.HI R8, RZ, 0x3, R8 ;  /* 0x00000003ff087819 */ /* 0x000fe20000011408 */
[----:B------:R-:W-:Y:S02]  /*11ea0*/  ULDC.64 UR4, c[0x0][0xae8] ;  /* 0x0002ba0000047ab9 */ /* 0x000fe40000000a00 */
[----:B------:R-:W-:Y:S02]  /*11eb0*/  IMAD.IADD R3, R28, 0x1, -R9 ;  /* 0x000000011c037824 */ /* 0x000fe400078e0a09 */
[----:B------:R-:W-:Y:S02]  /*11ec0*/  IMAD.IADD R5, R5, 0x1, R7 ;  /* 0x0000000105057824 */ /* 0x000fe400078e0207 */
[----:B------:R-:W-:Y:S02]  /*11ed0*/  IMAD R3, R3, 0x20, R8 ;  /* 0x0000002003037824 */ /* 0x000fe400078e0208 */
[----:B------:R-:W-:Y:S01]  /*11ee0*/  IMAD.WIDE.U32 R4, R211, UR4, R4 ;  /* 0x00000004d3047c25 */ /* 0x000fe2000f8e0004 */
[----:B---3--:R-:W-:-:S03]  /*11ef0*/  ISETP.NE.AND P0, PT, R21, 0x1, PT ;  /* 0x000000011500780c */ /* 0x008fc60003f05270 */
[----:B------:R-:W-:Y:S02]  /*11f00*/  IMAD R9, R218, 0x80, R3 ;  /* 0x00000080da097824 */ /* 0x000fe400078e0203 */
[----:B------:R-:W-:Y:S01]  /*11f10*/  IMAD R5, R211, UR5, R5 ;  /* 0x00000005d3057c24 */ /* 0x000fe2000f8e0205 */
[----:B------:R-:W-:Y:S01]  /*11f20*/  ULDC.64 UR4, c[0x0][0xaf0] ;  /* 0x0002bc0000047ab9 */ /* 0x000fe20000000a00 */
[----:B------:R-:W-:Y:S02]  /*11f30*/  IMAD.MOV.U32 R3, RZ, RZ, R9 ;  /* 0x000000ffff037224 */ /* 0x000fe400078e0009 */
[----:B------:R-:W-:-:S04]  /*11f40*/  IMAD.WIDE.U32 R4, R213, UR4, R4 ;  /* 0x00000004d5047c25 */ /* 0x000fc8000f8e0004 */
[----:B------:R-:W0:Y:S08]  /*11f50*/  @P0 LDC R6, c[0x0][0xbec] ;  /* 0x0002fb00ff060b82 */ /* 0x000e300000000800 */
[----:B------:R-:W3:Y:S01]  /*11f60*/  @P0 LDC R11, c[0x0][0xbf0] ;  /* 0x0002fc00ff0b0b82 */ /* 0x000ee20000000800 */
[----:B0-----:R-:W-:-:S04]  /*11f70*/  @P0 IMAD.HI.U32 R0, R9, R6, RZ ;  /* 0x0000000609000227 */ /* 0x001fc800078e00ff */
[----:B------:R-:W-:Y:S01]  /*11f80*/  IMAD R6, R27, UR4, RZ ;  /* 0x000000041b067c24 */ /* 0x000fe2000f8e02ff */
[----:B---3--:R-:W-:-:S03]  /*11f90*/  @P0 SHF.R.U32.HI R3, RZ, R11, R0 ;  /* 0x0000000bff030219 */ /* 0x008fc60000011600 */
[----:B------:R-:W-:Y:S01]  /*11fa0*/  IMAD R7, R213, UR5, R6 ;  /* 0x00000005d5077c24 */ /* 0x000fe2000f8e0206 */
[----:B------:R-:W-:Y:S01]  /*11fb0*/  ULDC.64 UR4, c[0x0][0xae0] ;  /* 0x0002b80000047ab9 */ /* 0x000fe20000000a00 */
[--C-:B------:R-:W-:Y:S01]  /*11fc0*/  SHF.R.S32.HI R0, RZ, 0x1f, R3.reuse ;  /* 0x0000001fff007819 */ /* 0x100fe20000011403 */
[----:B------:R-:W-:Y:S02]  /*11fd0*/  IMAD.MOV R6, RZ, RZ, -R3 ;  /* 0x000000ffff067224 */ /* 0x000fe400078e0a03 */
[----:B------:R-:W-:Y:S02]  /*11fe0*/  IMAD.IADD R5, R5, 0x1, R7 ;  /* 0x0000000105057824 */ /* 0x000fe400078e0207 */
[----:B------:R-:W-:Y:S02]  /*11ff0*/  IMAD R7, R21, R6, R9 ;  /* 0x0000000615077224 */ /* 0x000fe400078e0209 */
[----:B------:R-:W-:Y:S02]  /*12000*/  IMAD R0, R0, UR4, RZ ;  /* 0x0000000400007c24 */ /* 0x000fe4000f8e02ff */
[----:B------:R-:W-:-:S04]  /*12010*/  IMAD.WIDE.U32 R4, R3, UR4, R4 ;  /* 0x0000000403047c25 */ /* 0x000fc8000f8e0004 */
[----:B------:R-:W-:Y:S01]  /*12020*/  IMAD R9, R3, UR5, R0 ;  /* 0x0000000503097c24 */ /* 0x000fe2000f8e0200 */
[----:B------:R-:W-:Y:S01]  /*12030*/  SHF.R.S32.HI R0, RZ, 0x1f, R7 ;  /* 0x0000001fff007819 */ /* 0x000fe20000011407 */
[----:B------:R-:W-:Y:S02]  /*12040*/  ULDC.64 UR4, c[0x0][0xad8] ;  /* 0x0002b60000047ab9 */ /* 0x000fe40000000a00 */
[----:B------:R-:W-:Y:S02]  /*12050*/  IMAD.IADD R5, R5, 0x1, R9 ;  /* 0x0000000105057824 */ /* 0x000fe400078e0209 */
[----:B------:R-:W-:Y:S02]  /*12060*/  IMAD R0, R0, UR4, RZ ;  /* 0x0000000400007c24 */ /* 0x000fe4000f8e02ff */
[----:B------:R-:W-:-:S04]  /*12070*/  IMAD.WIDE.U32 R4, R7, UR4, R4 ;  /* 0x0000000407047c25 */ /* 0x000fc8000f8e0004 */
[----:B------:R-:W-:Y:S01]  /*12080*/  IMAD R3, R7, UR5, R0 ;  /* 0x0000000507037c24 */ /* 0x000fe2000f8e0200 */
[----:B------:R-:W-:Y:S01]  /*12090*/  ULDC.64 UR4, c[0x0][0xa80] ;  /* 0x0002a00000047ab9 */ /* 0x000fe20000000a00 */
[----:B------:R-:W-:-:S03]  /*120a0*/  VIADD R9, R203, 0xc0 ;  /* 0x000000c0cb097836 */ /* 0x000fc60000000000 */
[----:B------:R-:W-:Y:S02]  /*120b0*/  IADD3 R5, R5, R3, RZ ;  /* 0x0000000305057210 */ /* 0x000fe40007ffe0ff */
[C---:B------:R-:W-:Y:S01]  /*120c0*/  LEA R3, P0, R4.reuse, UR4, 0x1 ;  /* 0x0000000404037c11 */ /* 0x040fe2000f8008ff */
[----:B------:R-:W-:Y:S01]  /*120d0*/  UMOV UR4, 0xffffffff ;  /* 0xffffffff00047882 */ /* 0x000fe20000000000 */
[----:B------:R-:W-:Y:S02]  /*120e0*/  SHF.R.S32.HI R6, RZ, 0x1f, R9 ;  /* 0x0000001fff067819 */ /* 0x000fe40000011409 */
[----:B------:R-:W-:Y:S01]  /*120f0*/  LEA.HI.X R4, R4, UR5, R5, 0x1, P0 ;  /* 0x0000000504047c11 */ /* 0x000fe200080f0c05 */
[----:B------:R-:W-:Y:S08]  /*12100*/  BRA.DIV UR4, `(.L_x_742) ;  /* 0x0000009204487947 */ /* 0x000ff0000b800000 */
[----:B------:R0:W3:Y:S04]  /*12110*/  SHFL.IDX PT, R0, R4, RZ, 0x181f ;  /* 0x00181fff04007589 */ /* 0x0000e800000e0000 */
[----:B------:R0:W4:Y:S02]  /*12120*/  SHFL.IDX PT, R14, R3, RZ, 0x181f ;  /* 0x00181fff030e7589 */ /* 0x00012400000e0000 */
.L_x_958:
[----:B------:R-:W-:Y:S01]  /*12130*/  IMAD R20, R20, R21, RZ ;  /* 0x0000001514147224 */ /* 0x000fe200078e02ff */
[----:B------:R-:W-:Y:S01]  /*12140*/  BSSY B1, `(.L_x_743) ;  /* 0x0000018000017945 */ /* 0x000fe20003800000 */
[----:B------:R-:W-:-:S05]  /*12150*/  IMAD R7, R218, 0x80, R8 ;  /* 0x00000080da077824 */ /* 0x000fca00078e0208 */
        /* <DEDUP_REMOVED lines=8> */
[----:B------:R-:W-:-:S05]  /*121e0*/  SHF.R.S32.HI R15, RZ, 0x1f, R210 ;  /* 0x0000001fff0f7819 */ /* 0x000fca00000114d2 */
[CC--:B----4-:R-:W-:Y:S02]  /*121f0*/  @!P3 LEA R10, P5, R203.reuse, R14.reuse, 0x1 ;  /* 0x0000000ecb0ab211 */ /* 0x0d0fe400078a08ff */
[C---:B------:R-:W-:Y:S02]  /*12200*/  @!P2 LEA R12, P4, R210.reuse, R14, 0x1 ;  /* 0x0000000ed20ca211 */ /* 0x040fe400078808ff */
[----:B---3--:R-:W-:Y:S02]  /*12210*/  @!P3 LEA.HI.X R11, R203, R0, R5, 0x1, P5 ;  /* 0x00000000cb0bb211 */ /* 0x008fe400028f0c05 */
[----:B------:R-:W-:Y:S02]  /*12220*/  SHF.R.S32.HI R5, RZ, 0x1f, R209 ;  /* 0x0000001fff057819 */ /* 0x000fe400000114d1 */
[----:B------:R-:W-:Y:S01]  /*12230*/  @!P1 LEA R24, P5, R209, R14, 0x1 ;  /* 0x0000000ed1189211 */ /* 0x000fe200078a08ff */
[----:B------:R3:W-:Y:S01]  /*12240*/  @!P3 ST.E.128 desc[UR40][R10.64], RZ ;  /* 0x000000ff0a00b985 */ /* 0x0007e2000c101d28 */
[----:B------:R-:W-:-:S02]  /*12250*/  @!P2 LEA.HI.X R13, R210, R0, R15, 0x1, P4 ;  /* 0x00000000d20da211 */ /* 0x000fc400020f0c0f */
[----:B------:R-:W-:Y:S02]  /*12260*/  @!P0 LEA R14, P4, R9, R14, 0x1 ;  /* 0x0000000e090e8211 */ /* 0x000fe400078808ff */
[-C--:B------:R-:W-:Y:S01]  /*12270*/  @!P1 LEA.HI.X R25, R209, R0.reuse, R5, 0x1, P5 ;  /* 0x00000000d1199211 */ /* 0x080fe200028f0c05 */
[----:B------:R3:W-:Y:S01]  /*12280*/  @!P2 ST.E.128 desc[UR40][R12.64], RZ ;  /* 0x000000ff0c00a985 */ /* 0x0007e2000c101d28 */
[----:B------:R-:W-:-:S03]  /*12290*/  @!P0 LEA.HI.X R15, R9, R0, R6, 0x1, P4 ;  /* 0x00000000090f8211 */ /* 0x000fc600020f0c06 */
[----:B------:R3:W-:Y:S04]  /*122a0*/  @!P1 ST.E.128 desc[UR40][R24.64], RZ ;  /* 0x000000ff18009985 */ /* 0x0007e8000c101d28 */
[----:B------:R3:W-:Y:S02]  /*122b0*/  @!P0 ST.E.128 desc[UR40][R14.64], RZ ;  /* 0x000000ff0e008985 */ /* 0x0007e4000c101d28 */
.L_x_744:
[----:B------:R-:W-:Y:S05]  /*122c0*/  BSYNC B1 ;  /* 0x0000000000017941 */ /* 0x000fea0003800000 */
.L_x_743:
[----:B------:R-:W-:-:S03]  /*122d0*/  UMOV UR4, 0xffffffff ;  /* 0xffffffff00047882 */ /* 0x000fc60000000000 */
[----:B------:R-:W-:Y:S05]  /*122e0*/  BRA.DIV UR4, `(.L_x_745) ;  /* 0x0000009204047947 */ /* 0x000fea000b800000 */
[----:B---3--:R3:W0:Y:S04]  /*122f0*/  SHFL.IDX PT, R0, R4, 0x1, 0x181f ;  /* 0x00381f0004007f89 */ /* 0x00862800000e0000 */
[----:B----4-:R3:W4:Y:S02]  /*12300*/  SHFL.IDX PT, R14, R3, 0x1, 0x181f ;  /* 0x00381f00030e7f89 */ /* 0x01072400000e0000 */
.L_x_962:
        /* <DEDUP_REMOVED lines=13> */
[----:B0-----:R-:W-:Y:S02]  /*123e0*/  @!P3 LEA.HI.X R11, R203, R0, R8, 0x1, P5 ;  /* 0x00000000cb0bb211 */ /* 0x001fe400028f0c08 */
        /* <DEDUP_REMOVED lines=10> */
.L_x_747:
[----:B------:R-:W-:Y:S05]  /*12490*/  BSYNC B1 ;  /* 0x0000000000017941 */ /* 0x000fea0003800000 */
.L_x_746:
[----:B------:R-:W-:-:S03]  /*124a0*/  UMOV UR4, 0xffffffff ;  /* 0xffffffff00047882 */ /* 0x000fc60000000000 */
[----:B------:R-:W-:Y:S05]  /*124b0*/  BRA.DIV UR4, `(.L_x_748) ;  /* 0x0000008e04d87947 */ /* 0x000fea000b800000 */
[----:B0-----:R0:W0:Y:S04]  /*124c0*/  SHFL.IDX PT, R0, R4, 0x2, 0x181f ;  /* 0x00581f0004007f89 */ /* 0x00102800000e0000 */
[----:B----4-:R4:W0:Y:S02]  /*124d0*/  SHFL.IDX PT, R14, R3, 0x2, 0x181f ;  /* 0x00581f00030e7f89 */ /* 0x01082400000e0000 */
.L_x_966:
        /* <DEDUP_REMOVED lines=11> */
[CC--:B0-----:R-:W-:Y:S02]  /*12590*/  @!P3 LEA R10, P5, R203.reuse, R14.reuse, 0x1 ;  /* 0x0000000ecb0ab211 */ /* 0x0c1fe400078a08ff */
[C---:B------:R-:W-:Y:S02]  /*125a0*/  @!P2 LEA R12, P4, R210.reuse, R14, 0x1 ;  /* 0x0000000ed20ca211 */ /* 0x040fe400078808ff */
[----:B------:R-:W-:Y:S02]  /*125b0*/  @!P3 LEA.HI.X R11, R203, R0, R8, 0x1, P5 ;  /* 0x00000000cb0bb211 */ /* 0x000fe400028f0c08 */
        /* <DEDUP_REMOVED lines=10> */
.L_x_750:
[----:B------:R-:W-:Y:S05]  /*12660*/  BSYNC B1 ;  /* 0x0000000000017941 */ /* 0x000fea0003800000 */
.L_x_749:
[----:B------:R-:W-:-:S03]  /*12670*/  UMOV UR4, 0xffffffff ;  /* 0xffffffff00047882 */ /* 0x000fc60000000000 */
[----:B------:R-:W-:Y:S05]  /*12680*/  BRA.DIV UR4, `(.L_x_751) ;  /* 0x0000008e04ac7947 */ /* 0x000fea000b800000 */
[----:B0-----:R0:W0:Y:S04]  /*12690*/  SHFL.IDX PT, R0, R4, 0x3, 0x181f ;  /* 0x00781f0004007f89 */ /* 0x00102800000e0000 */
[----:B------:R0:W0:Y:S02]  /*126a0*/  SHFL.IDX PT, R14, R3, 0x3, 0x181f ;  /* 0x00781f00030e7f89 */ /* 0x00002400000e0000 */
.L_x_970:
[----:B0--34-:R-:W-:-:S05]  /*126b0*/  VIADD R3, R7, 0x60 ;  /* 0x0000006007037836 */ /* 0x019fca0000000000 */
        /* <DEDUP_REMOVED lines=9> */
[CC--:B------:R-:W-:Y:S02]  /*12750*/  @!P3 LEA R4, P5, R203.reuse, R14.reuse, 0x1 ;  /* 0x0000000ecb04b211 */ /* 0x0c0fe400078a08ff */
        /* <DEDUP_REMOVED lines=12> */
.L_x_734:
[----:B------:R-:W-:Y:S05]  /*12820*/  BSYNC B0 ;  /* 0x0000000000007941 */ /* 0x000fea0003800000 */
.L_x_720:
[----:B------:R-:W-:Y:S02]  /*12830*/  ULDC UR4, c[0x0][0xc3c] ;  /* 0x00030f0000047ab9 */ /* 0x000fe40000000800 */
[----:B--2---:R-:W-:-:S13]  /*12840*/  ISETP.GE.AND P0, PT, R155, UR4, PT ;  /* 0x000000049b007c0c */ /* 0x004fda000bf06270 */
[----:B------:R-:W-:Y:S05]  /*12850*/  @!P0 BRA `(.L_x_752) ;  /* 0xfffffee800d48947 */ /* 0x000fea000383ffff */
[----:B------:R-:W-:Y:S05]  /*12860*/  BRA `(.L_x_606) ;  /* 0x0000007c00107947 */ /* 0x000fea0003800000 */
.L_x_604:
[----:B------:R-:W-:-:S08]  /*12870*/  NOP ;  /* 0x0000000000007918 */ /* 0x000fd00000000000 */
[----:B------:R-:W0:-:S00]  /*12880*/  USETMAXREG.DEALLOC.CTAPOOL 0x18 ;  /* 0x00000018000079c8 */ /* 0x000e0000080e0500 */
[----:B0-----:R-:W2:Y:S01]  /*12890*/  LDL.LU R2, [R1+0x1c] ;  /* 0x00001c0001027983 */ /* 0x001ea20000300800 */
[----:B------:R-:W-:Y:S01]  /*128a0*/  LOP3.LUT R0, R0, 0x3, RZ, 0xc0, !PT ;  /* 0x0000000300007812 */ /* 0x000fe200078ec0ff */
[----:B------:R-:W-:-:S05]  /*128b0*/  IMAD.MOV.U32 R7, RZ, RZ, RZ ;  /* 0x000000ffff077224 */ /* 0x000fca00078e00ff */
[----:B------:R-:W0:Y:S02]  /*128c0*/  SHFL.IDX PT, R0, R0, RZ, 0x1f ;  /* 0x00001fff00007589 */ /* 0x000e2400000e0000 */
[----:B0-----:R-:W-:Y:S02]  /*128d0*/  ISETP.NE.AND P0, PT, R0, RZ, PT ;  /* 0x000000ff0000720c */ /* 0x001fe40003f05270 */
[----:B--2---:R-:W-:-:S11]  /*128e0*/  LOP3.LUT R2, R2, 0xfffffffd, RZ, 0xc0, !PT ;  /* 0xfffffffd02027812 */ /* 0x004fd600078ec0ff */
[----:B------:R-:W-:-:S05]  /*128f0*/  @P0 LOP3.LUT R2, R2, 0x2, RZ, 0xfc, !PT ;  /* 0x0000000202020812 */ /* 0x000fca00078efcff */
[----:B------:R0:W-:Y:S01]  /*12900*/  STL [R1+0x1c], R2 ;  /* 0x00001c0201007387 */ /* 0x0001e20000100800 */
        /* <DEDUP_REMOVED lines=10> */
.L_x_753:
[----:B------:R-:W-:Y:S01]  /*129b0*/  LOP3.LUT R0, R6, 0x1f, RZ, 0xc0, !PT ;  /* 0x0000001f06007812 */ /* 0x000fe200078ec0ff */
[----:B------:R-:W-:Y:S01]  /*129c0*/  ULDC UR4, c[0x0][0xc3c] ;  /* 0x00030f0000047ab9 */ /* 0x000fe20000000800 */
[----:B------:R-:W-:Y:S01]  /*129d0*/  IMAD.MOV.U32 R10, RZ, RZ, RZ ;  /* 0x000000ffff0a7224 */ /* 0x000fe200078e00ff */
[----:B------:R-:W1:Y:S01]  /*129e0*/  S2UR UR6, SR_CTAID.X ;  /* 0x00000000000679c3 */ /* 0x000e620000002500 */
[----:B------:R-:W-:Y:S01]  /*129f0*/  ISETP.NE.AND P0, PT, R0, 0x1f, PT ;  /* 0x0000001f0000780c */ /* 0x000fe20003f05270 */
[----:B------:R-:W-:-:S03]  /*12a00*/  ULDC UR5, c[0x0][0xc38] ;  /* 0x00030e0000057ab9 */ /* 0x000fc60000000800 */
[----:B------:R-:W-:-:S13]  /*12a10*/  ISETP.GE.OR P1, PT, R0, UR4, !P0 ;  /* 0x0000000400007c0c */ /* 0x000fda000c726670 */
[----:B0-----:R-:W0:Y:S08]  /*12a20*/  @!P1 LDC.64 R2, c[0x0][0xc80] ;  /* 0x00032000ff029b82 */ /* 0x001e300000000a00 */
[----:B------:R-:W2:Y:S01]  /*12a30*/  @!P1 LDC.64 R4, c[0x0][0xc78] ;  /* 0x00031e00ff049b82 */ /* 0x000ea20000000a00 */
[----:B0-----:R-:W-:-:S05]  /*12a40*/  @!P1 IMAD.WIDE.U32 R2, R0, 0x4, R2 ;  /* 0x0000000400029825 */ /* 0x001fca00078e0002 */
        /* <DEDUP_REMOVED lines=27> */
[----:B------:R-:W-:Y:S01]  /*12c00*/  IMAD.MOV.U32 R11, RZ, RZ, R8 ;  /* 0x000000ffff0b7224 */ /* 0x000fe200078e0008 */
[----:B-1----:R-:W-:-:S13]  /*12c10*/  ISETP.GT.AND P6, PT, R8, UR6, PT ;  /* 0x0000000608007c0c */ /* 0x002fda000bfc4270 */
[----:B------:R-:W-:Y:S05]  /*12c20*/  @P6 BRA `(.L_x_755) ;  /* 0x0000000000a46947 */ /* 0x000fea0003800000 */
[----:B------:R-:W-:Y:S01]  /*12c30*/  IMAD.MOV.U32 R8, RZ, RZ, R11 ;  /* 0x000000ffff087224 */ /* 0x000fe200078e000b */
[----:B------:R-:W-:Y:S01]  /*12c40*/  UMOV UR4, URZ ;  /* 0x0000003f00047c82 */ /* 0x000fe20008000000 */
[----:B------:R-:W-:-:S05]  /*12c50*/  ULDC UR5, c[0x0][0xc38] ;  /* 0x00030e0000057ab9 */ /* 0x000fca0000000800 */
.L_x_757:
        /* <DEDUP_REMOVED lines=34> */
[----:B0-----:R-:W-:-:S05]  /*12e80*/  IMAD R11, R4, UR5, RZ ;  /* 0x00000005040b7c24 */ /* 0x001fca000f8e02ff */
[----:B------:R-:W-:-:S04]  /*12e90*/  IADD3 R8, R11, R8, RZ ;  /* 0x000000080b087210 */ /* 0x000fc80007ffe0ff */
[----:B------:R-:W-:-:S13]  /*12ea0*/  ISETP.GT.AND P6, PT, R8, UR6, PT ;  /* 0x0000000608007c0c */ /* 0x000fda000bfc4270 */
[----:B------:R-:W-:Y:S05]  /*12eb0*/  @!P6 BRA `(.L_x_757) ;  /* 0xfffffffc0068e947 */ /* 0x000fea000383ffff */
.L_x_755:
        /* <DEDUP_REMOVED lines=20> */
.L_x_758:
        /* <DEDUP_REMOVED lines=48> */
[----:B------:R-:W-:Y:S01]  /*13300*/  IMAD R3, R11, 0x10000, R2 ;  /* 0x000100000b037824 */ /* 0x000fe200078e0202 */
[----:B------:R-:W-:Y:S02]  /*13310*/  IADD3 R2, R4, UR4, RZ ;  /* 0x0000000404027c10 */ /* 0x000fe4000fffe0ff */
[----:B------:R1:W-:Y:S04]  /*13320*/  STL [R1+0x4], R5 ;  /* 0x0000040501007387 */ /* 0x0003e80000100800 */
[----:B------:R1:W-:Y:S04]  /*13330*/  STL [R1+0xc], R2 ;  /* 0x00000c0201007387 */ /* 0x0003e80000100800 */
[----:B------:R1:W-:Y:S01]  /*13340*/  STL [R1+0x8], R3 ;  /* 0x0000080301007387 */ /* 0x0003e20000100800 */
[----:B------:R-:W-:Y:S05]  /*13350*/  BRA `(.L_x_759) ;  /* 0x0000000000107947 */ /* 0x000fea0003800000 */
.L_x_756:
[----:B------:R-:W-:Y:S01]  /*13360*/  IMAD.U32 R2, RZ, RZ, UR6 ;  /* 0x00000006ff027e24 */ /* 0x000fe2000f8e00ff */
[----:B------:R0:W-:Y:S04]  /*13370*/  STL [R1+0x4], RZ ;  /* 0x000004ff01007387 */ /* 0x0001e80000100800 */
[----:B------:R0:W-:Y:S04]  /*13380*/  STL [R1+0x8], RZ ;  /* 0x000008ff01007387 */ /* 0x0001e80000100800 */
[----:B------:R0:W-:Y:S02]  /*13390*/  STL [R1], R2 ;  /* 0x0000000201007387 */ /* 0x0001e40000100800 */
.L_x_759:
[----:B------:R-:W2:Y:S04]  /*133a0*/  LDL R8, [R1] ;  /* 0x0000000001087983 */ /* 0x000ea80000100800 */
[----:B------:R-:W2:Y:S04]  /*133b0*/  LDL R9, [R1+0x4] ;  /* 0x0000040001097983 */ /* 0x000ea80000100800 */
[----:B------:R-:W2:Y:S04]  /*133c0*/  LDL R10, [R1+0x8] ;  /* 0x00000800010a7983 */ /* 0x000ea80000100800 */
[----:B------:R-:W2:Y:S01]  /*133d0*/  LDL R11, [R1+0xc] ;  /* 0x00000c00010b7983 */ /* 0x000ea20000100800 */
[----:B------:R-:W-:-:S13]  /*133e0*/  ISETP.NE.AND P0, PT, R0, RZ, PT ;  /* 0x000000ff0000720c */ /* 0x000fda0003f05270 */
[----:B-1----:R-:W1:Y:S01]  /*133f0*/  @!P0 S2R R3, SR_CgaCtaId ;  /* 0x0000000000038919 */ /* 0x002e620000008800 */
[----:B------:R-:W-:-:S04]  /*13400*/  @!P0 MOV R0, 0x400 ;  /* 0x0000040000008802 */ /* 0x000fc80000000f00 */
[----:B-1----:R-:W-:-:S05]  /*13410*/  @!P0 LEA R0, R3, R0, 0x18 ;  /* 0x0000000003008211 */ /* 0x002fca00078ec0ff */
[----:B--2---:R1:W-:Y:S01]  /*13420*/  @!P0 STS.128 [R0+0x228d0], R8 ;  /* 0x0228d00800008388 */ /* 0x0043e20000000c00 */
[----:B------:R-:W-:Y:S06]  /*13430*/  BAR.ARV 0x5, 0x180 ;  /* 0x0146000000007b1d */ /* 0x000fec0000002000 */
.L_x_754:
[----:B-1----:R-:W3:Y:S01]  /*13440*/  LDL R0, [R1+0xc] ;  /* 0x00000c0001007983 */ /* 0x002ee20000100800 */
[----:B------:R-:W-:Y:S01]  /*13450*/  ULDC UR4, c[0x0][0xc3c] ;  /* 0x00030f0000047ab9 */ /* 0x000fe20000000800 */
[----:B------:R-:W-:Y:S01]  /*13460*/  IMAD.MOV.U32 R19, RZ, RZ, RZ ;  /* 0x000000ffff137224 */ /* 0x000fe200078e00ff */
[----:B---3--:R-:W-:Y:S01]  /*13470*/  ISETP.GE.AND P0, PT, R0, UR4, PT ;  /* 0x0000000400007c0c */ /* 0x008fe2000bf06270 */
[----:B------:R-:W-:-:S05]  /*13480*/  IMAD.MOV.U32 R0, RZ, RZ, 0x1 ;  /* 0x00000001ff007424 */ /* 0x000fca00078e00ff */
[----:B------:R1:W-:Y:S04]  /*13490*/  STL [R1+0x14], R0 ;  /* 0x0000140001007387 */ /* 0x0003e80000100800 */
[----:B------:R1:W-:Y:S03]  /*134a0*/  STL [R1+0x54], RZ ;  /* 0x000054ff01007387 */ /* 0x0003e60000100800 */
[----:B------:R-:W-:Y:S05]  /*134b0*/  @P0 BRA `(.L_x_760) ;  /* 0x0000006c001c0947 */ /* 0x000fea0003800000 */
[----:B------:R-:W3:Y:S01]  /*134c0*/  S2UR UR5, SR_CgaCtaId ;  /* 0x00000000000579c3 */ /* 0x000ee20000008800 */
[C---:B-1----:R-:W-:Y:S01]  /*134d0*/  IMAD.SHL.U32 R0, R6.reuse, 0x8, RZ ;  /* 0x0000000806007824 */ /* 0x042fe200078e00ff */
[----:B------:R-:W-:Y:S01]  /*134e0*/  LOP3.LUT R4, R6, 0x7f, RZ, 0xc0, !PT ;  /* 0x0000007f06047812 */ /* 0x000fe200078ec0ff */
[----:B------:R-:W-:Y:S01]  /*134f0*/  UMOV UR4, 0x400 ;  /* 0x0000040000047882 */ /* 0x000fe20000000000 */
[----:B------:R-:W-:Y:S01]  /*13500*/  BSSY B8, `(.L_x_760) ;  /* 0x00006c2000087945 */ /* 0x000fe20003800000 */
[----:B------:R-:W-:Y:S01]  /*13510*/  IMAD.MOV.U32 R19, RZ, RZ, RZ ;  /* 0x000000ffff137224 */ /* 0x000fe200078e00ff */
[----:B------:R-:W-:Y:S01]  /*13520*/  LOP3.LUT R3, R0, 0x1f8, RZ, 0xc0, !PT ;  /* 0x000001f800037812 */ /* 0x000fe200078ec0ff */
[----:B0-----:R-:W-:Y:S01]  /*13530*/  IMAD.SHL.U32 R2, R4, 0x8, RZ ;  /* 0x0000000804027824 */ /* 0x001fe200078e00ff */
[----:B------:R-:W-:Y:S01]  /*13540*/  ULDC.64 UR38, c[0x0][0x198] ;  /* 0x0000660000267ab9 */ /* 0x000fe20000000a00 */
[----:B------:R-:W-:Y:S01]  /*13550*/  IMAD.MOV.U32 R0, RZ, RZ, 0x1 ;  /* 0x00000001ff007424 */ /* 0x000fe200078e00ff */
[----:B------:R-:W-:Y:S01]  /*13560*/  LOP3.LUT R3, R3, 0x38, R6, 0x78, !PT ;  /* 0x0000003803037812 */ /* 0x000fe200078e7806 */
[----:B------:R-:W-:Y:S01]  /*13570*/  IMAD.SHL.U32 R6, R6, 0x10, RZ ;  /* 0x0000001006067824 */ /* 0x000fe200078e00ff */
[----:B------:R-:W-:-:S02]  /*13580*/  ULDC UR37, c[0x0][0xc] ;  /* 0x0000030000257ab9 */ /* 0x000fc40000000800 */
[----:B------:R-:W-:Y:S02]  /*13590*/  LOP3.LUT R3, R3, 0x200, R2, 0xf8, !PT ;  /* 0x0000020003037812 */ /* 0x000fe400078ef802 */
[----:B------:R-:W-:-:S04]  /*135a0*/  SHF.R.U32.HI R2, RZ, 0x3, R4 ;  /* 0x00000003ff027819 */ /* 0x000fc80000011604 */
[----:B------:R-:W-:Y:S01]  /*135b0*/  LOP3.LUT R4, R2, 0x70, R6, 0xf8, !PT ;  /* 0x0000007002047812 */ /* 0x000fe200078ef806 */
[----:B---3--:R-:W-:-:S06]  /*135c0*/  ULEA UR4, UR5, UR4, 0x18 ;  /* 0x0000000405047291 */ /* 0x008fcc000f8ec03f */
[----:B------:R-:W-:-:S04]  /*135d0*/  IMAD.U32 R18, RZ, RZ, UR4 ;  /* 0x00000004ff127e24 */ /* 0x000fc8000f8e00ff */
[----:B------:R-:W-:-:S05]  /*135e0*/  IMAD R2, R3, 0x2, R18 ;  /* 0x0000000203027824 */ /* 0x000fca00078e0212 */
[----:B------:R0:W-:Y:S04]  /*135f0*/  STL [R1+0x34], R2 ;  /* 0x0000340201007387 */ /* 0x0001e80000100800 */
[----:B------:R0:W-:Y:S04]  /*13600*/  STL [R1+0x54], RZ ;  /* 0x000054ff01007387 */ /* 0x0001e80000100800 */
[----:B------:R0:W-:Y:S04]  /*13610*/  STL [R1+0x18], R0 ;  /* 0x0000180001007387 */ /* 0x0001e80000100800 */
[----:B------:R0:W-:Y:S04]  /*13620*/  STL [R1+0x10], RZ ;  /* 0x000010ff01007387 */ /* 0x0001e80000100800 */
[----:B------:R0:W-:Y:S02]  /*13630*/  STL [R1+0x14], R0 ;  /* 0x0000140001007387 */ /* 0x0001e40000100800 */
.L_x_902:
[----:B0--3--:R-:W3:Y:S01]  /*13640*/  LDL R0, [R1+0xc] ;  /* 0x00000c0001007983 */ /* 0x009ee20000100800 */
[----:B-1----:R-:W3:Y:S01]  /*13650*/  LDC.64 R2, c[0x0][0xc88] ;  /* 0x00032200ff027b82 */ /* 0x002ee20000000a00 */
[----:B------:R-:W-:Y:S05]  /*13660*/  YIELD ;  /* 0x0000000000007946 */ /* 0x000fea0003800000 */
[----:B------:R-:W-:Y:S01]  /*13670*/  ULDC.64 UR4, c[0x0][0xa28] ;  /* 0x00028a0000047ab9 */ /* 0x000fe20000000a00 */
[----:B--2---:R-:W-:Y:S02]  /*13680*/  CS2R R8, SRZ ;  /* 0x0000000000087805 */ /* 0x004fe4000001ff00 */
[----:B------:R-:W-:Y:S01]  /*13690*/  ISETP.NE.U32.AND P0, PT, RZ, UR4, PT ;  /* 0x00000004ff007c0c */ /* 0x000fe2000bf05070 */
[----:B------:R-:W-:Y:S01]  /*136a0*/  ULDC.64 UR10, c[0x0][0xa18] ;  /* 0x00028600000a7ab9 */ /* 0x000fe20000000a00 */
[----:B------:R-:W-:Y:S01]  /*136b0*/  ULDC.64 UR8, c[0x0][0xa10] ;  /* 0x0002840000087ab9 */ /* 0x000fe20000000a00 */
[----:B------:R-:W-:Y:S01]  /*136c0*/  ULDC.64 UR6, c[0x0][0xa08] ;  /* 0x0002820000067ab9 */ /* 0x000fe20000000a00 */
[----:B---3--:R-:W-:-:S05]  /*136d0*/  IMAD.WIDE R2, R0, 0x4, R2 ;  /* 0x0000000400027825 */ /* 0x008fca00078e0202 */
[----:B------:R-:W2:Y:S01]  /*136e0*/  LDG.E R13, desc[UR40][R2.64] ;  /* 0x00000028020d7981 */ /* 0x000ea2000c1e1900 */
[----:B------:R-:W-:Y:S02]  /*136f0*/  ISETP.NE.AND.EX P0, PT, RZ, UR5, PT, P0 ;  /* 0x00000005ff007c0c */ /* 0x000fe4000bf05300 */
        /* <DEDUP_REMOVED lines=14> */
[----:B------:R-:W-:Y:S01]  /*137e0*/  ISETP.NE.U32.AND P0, PT, RZ, UR6, PT ;  /* 0x00000006ff007c0c */ /* 0x000fe2000bf05070 */
[----:B0-----:R-:W-:Y:S01]  /*137f0*/  IMAD.MOV.U32 R0, RZ, RZ, RZ ;  /* 0x000000ffff007224 */ /* 0x001fe200078e00ff */
[----:B------:R-:W-:Y:S02]  /*13800*/  ISETP.NE.U32.AND P2, PT, RZ, UR8, PT ;  /* 0x00000008ff007c0c */ /* 0x000fe4000bf45070 */
[C---:B------:R-:W-:Y:S02]  /*13810*/  IADD3 R6, P5, R17.reuse, UR6, RZ ;  /* 0x0000000611067c10 */ /* 0x040fe4000ffbe0ff */
[----:B-1----:R-:W-:-:S02]  /*13820*/  IADD3 R2, P4, R17, UR4, RZ ;  /* 0x0000000411027c10 */ /* 0x002fc4000ff9e0ff */
[----:B------:R-:W-:Y:S02]  /*13830*/  ISETP.NE.AND.EX P3, PT, RZ, UR11, PT, P3 ;  /* 0x0000000bff007c0c */ /* 0x000fe4000bf65330 */
[C---:B------:R-:W-:Y:S02]  /*13840*/  IADD3.X R3, R14.reuse, UR5, RZ, P4, !PT ;  /* 0x000000050e037c10 */ /* 0x040fe4000a7fe4ff */
[----:B------:R-:W-:Y:S02]  /*13850*/  IADD3 R4, P4, R17, UR8, RZ ;  /* 0x0000000811047c10 */ /* 0x000fe4000ff9e0ff */
[----:B------:R-:W-:Y:S01]  /*13860*/  ISETP.NE.AND.EX P0, PT, RZ, UR7, PT, P0 ;  /* 0x00000007ff007c0c */ /* 0x000fe2000bf05300 */
[----:B------:R-:W2:Y:S01]  /*13870*/  @P1 LDG.E R9, desc[UR40][R2.64] ;  /* 0x0000002802091981 */ /* 0x000ea2000c1e1900 */
[----:B------:R-:W-:Y:S01]  /*13880*/  IADD3.X R5, R14, UR9, RZ, P4, !PT ;  /* 0x000000090e057c10 */ /* 0x000fe2000a7fe4ff */
[----:B------:R-:W-:Y:S01]  /*13890*/  ULDC UR4, c[0x0][0x288] ;  /* 0x0000a20000047ab9 */ /* 0x000fe20000000800 */
[----:B------:R-:W-:-:S02]  /*138a0*/  ISETP.NE.AND.EX P2, PT, RZ, UR9, PT, P2 ;  /* 0x00000009ff007c0c */ /* 0x000fc4000bf45320 */
[----:B------:R-:W-:Y:S02]  /*138b0*/  IADD3.X R7, R14, UR7, RZ, P5, !PT ;  /* 0x000000070e077c10 */ /* 0x000fe4000affe4ff */
[----:B------:R-:W-:-:S04]  /*138c0*/  @P3 IADD3 R10, P4, R17, UR10, RZ ;  /* 0x0000000a110a3c10 */ /* 0x000fc8000ff9e0ff */
[----:B------:R-:W-:Y:S01]  /*138d0*/  @P3 IADD3.X R11, R14, UR11, RZ, P4, !PT ;  /* 0x0000000b0e0b3c10 */ /* 0x000fe2000a7fe4ff */
[----:B------:R-:W5:Y:S04]  /*138e0*/  @P0 LDG.E R12, desc[UR40][R6.64] ;  /* 0x00000028060c0981 */ /* 0x000f68000c1e1900 */
[----:B------:R-:W5:Y:S04]  /*138f0*/  @P2 LDG.E R0, desc[UR40][R4.64] ;  /* 0x0000002804002981 */ /* 0x000f68000c1e1900 */
[----:B--2---:R0:W-:Y:S02]  /*13900*/  STL [R1+0x48], R9 ;  /* 0x0000480901007387 */ /* 0x0041e40000100800 */
[----:B0-----:R-:W-:Y:S01]  /*13910*/  IMAD.U32 R9, RZ, RZ, UR4 ;  /* 0x00000004ff097e24 */ /* 0x001fe2000f8e00ff */
[----:B------:R-:W-:-:S05]  /*13920*/  ULDC.64 UR4, c[0x0][0x418] ;  /* 0x0001060000047ab9 */ /* 0x000fca0000000a00 */
[----:B------:R0:W2:Y:S01]  /*13930*/  @P3 LDG.E R9, desc[UR40][R10.64] ;  /* 0x000000280a093981 */ /* 0x0000a2000c1e1900 */
[----:B------:R-:W-:-:S03]  /*13940*/  UISETP.NE.U32.AND UP0, UPT, UR4, URZ, UPT ;  /* 0x0000003f0400728c */ /* 0x000fc6000bf05070 */
[----:B------:R-:W-:Y:S01]  /*13950*/  ULDC UR4, c[0x0][0x424] ;  /* 0x0001090000047ab9 */ /* 0x000fe20000000800 */
[----:B------:R-:W-:-:S03]  /*13960*/  UISETP.NE.AND.EX UP0, UPT, UR5, URZ, UPT, UP0 ;  /* 0x0000003f0500728c */ /* 0x000fc6000bf05300 */
[----:B------:R-:W-:Y:S01]  /*13970*/  ULDC UR5, c[0x0][0x2f0] ;  /* 0x0000bc0000057ab9 */ /* 0x000fe20000000800 */
[----:B------:R-:W-:-:S04]  /*13980*/  USEL UR4, UR4, 0x1, UP0 ;  /* 0x0000000104047887 */ /* 0x000fc80008000000 */
[----:B------:R-:W-:-:S03]  /*13990*/  UIMAD UR4, UR4, UR5, URZ ;  /* 0x00000005040472a4 */ /* 0x000fc6000f8e023f */
[----:B------:R-:W-:Y:S02]  /*139a0*/  ULDC UR5, c[0x0][0x348] ;  /* 0x0000d20000057ab9 */ /* 0x000fe40000000800 */
[----:B0-----:R-:W-:Y:S01]  /*139b0*/  IMAD.U32 R11, RZ, RZ, UR5 ;  /* 0x00000005ff0b7e24 */ /* 0x001fe2000f8e00ff */
[----:B--2---:R0:W-:Y:S02]  /*139c0*/  STL [R1+0x58], R9 ;  /* 0x0000580901007387 */ /* 0x0041e40000100800 */
[----:B0-----:R-:W-:Y:S01]  /*139d0*/  IMAD.U32 R9, RZ, RZ, UR4 ;  /* 0x00000004ff097e24 */ /* 0x001fe2000f8e00ff */
[----:B------:R-:W-:Y:S06]  /*139e0*/  @P3 BRA `(.L_x_761) ;  /* 0x0000000000143947 */ /* 0x000fec0003800000 */
[----:B------:R-:W-:Y:S05]  /*139f0*/  @!P1 BRA `(.L_x_761) ;  /* 0x0000000000109947 */ /* 0x000fea0003800000 */
[----:B------:R-:W2:Y:S04]  /*13a00*/  LDG.E R10, desc[UR40][R2.64] ;  /* 0x00000028020a7981 */ /* 0x000ea8000c1e1900 */
[----:B------:R-:W2:Y:S02]  /*13a10*/  LDG.E R2, desc[UR40][R2.64+0x4] ;  /* 0x0000042802027981 */ /* 0x000ea4000c1e1900 */
[----:B--2---:R-:W-:-:S05]  /*13a20*/  IMAD.IADD R2, R2, 0x1, -R10 ;  /* 0x0000000102027824 */ /* 0x004fca00078e0a0a */
[----:B------:R0:W-:Y:S02]  /*13a30*/  STL [R1+0x58], R2 ;  /* 0x0000580201007387 */ /* 0x0001e40000100800 */
.L_x_761:
[----:B------:R-:W2:Y:S01]  /*13a40*/  LDL.LU R3, [R1+0x8] ;  /* 0x0000080001037983 */ /* 0x000ea20000300800 */
[----:B------:R-:W-:Y:S02]  /*13a50*/  ULDC.64 UR4, c[0x0][0xa20] ;  /* 0x0002880000047ab9 */ /* 0x000fe40000000a00 */
[----:B------:R-:W-:Y:S01]  /*13a60*/  ISETP.NE.U32.AND P1, PT, RZ, UR4, PT ;  /* 0x00000004ff007c0c */ /* 0x000fe2000bf25070 */
[----:B------:R1:W-:Y:S03]  /*13a70*/  STL [R1+0x8], R13 ;  /* 0x0000080d01007387 */ /* 0x0003e60000100800 */
[----:B------:R-:W-:Y:S02]  /*13a80*/  ISETP.NE.AND.EX P1, PT, RZ, UR5, PT, P1 ;  /* 0x00000005ff007c0c */ /* 0x000fe4000bf25310 */
[C---:B--2---:R-:W-:Y:S02]  /*13a90*/  LOP3.LUT R10, R3.reuse, 0xff000000, RZ, 0xc0, !PT ;  /* 0xff000000030a7812 */ /* 0x044fe400078ec0ff */
[----:B0-----:R-:W-:-:S02]  /*13aa0*/  LOP3.LUT R2, R3, 0xff0000, RZ, 0xc0, !PT ;  /* 0x00ff000003027812 */ /* 0x001fc400078ec0ff */
[----:B------:R-:W-:Y:S02]  /*13ab0*/  SHF.R.U32.HI R10, RZ, 0x8, R10 ;  /* 0x00000008ff0a7819 */ /* 0x000fe4000001160a */
[----:B------:R-:W-:Y:S02]  /*13ac0*/  LOP3.LUT R16, R3, 0xffff, RZ, 0xc0, !PT ;  /* 0x0000ffff03107812 */ /* 0x000fe400078ec0ff */
[----:B------:R-:W-:Y:S01]  /*13ad0*/  LEA.HI R10, R2, R10, RZ, 0x10 ;  /* 0x0000000a020a7211 */ /* 0x000fe200078f80ff */
[----:B-----5:R-:W-:-:S05]  /*13ae0*/  IMAD.IADD R2, R12, 0x1, R8 ;  /* 0x000000010c027824 */ /* 0x020fca00078e0208 */
[----:B------:R1:W-:Y:S01]  /*13af0*/  STL [R1+0x24], R2 ;  /* 0x0000240201007387 */ /* 0x0003e20000100800 */
[----:B------:R-:W-:Y:S05]  /*13b00*/  @!P1 BRA `(.L_x_762) ;  /* 0x0000000000109947 */ /* 0x000fea0003800000 */
[----:B-1----:R-:W-:-:S04]  /*13b10*/  IADD3 R2, P0, R17, UR4, RZ ;  /* 0x0000000411027c10 */ /* 0x002fc8000ff1e0ff */
[----:B------:R-:W-:-:S05]  /*13b20*/  IADD3.X R3, R14, UR5, RZ, P0, !PT ;  /* 0x000000050e037c10 */ /* 0x000fca00087fe4ff */
[----:B------:R0:W5:Y:S01]  /*13b30*/  LDG.E R9, desc[UR40][R2.64] ;  /* 0x0000002802097981 */ /* 0x000162000c1e1900 */
[----:B------:R-:W-:Y:S05]  /*13b40*/  BRA `(.L_x_763) ;  /* 0x0000000000107947 */ /* 0x000fea0003800000 */
.L_x_762:
[----:B------:R-:W-:Y:S05]  /*13b50*/  @!P0 BRA `(.L_x_763) ;  /* 0x00000000000c8947 */ /* 0x000fea0003800000 */
[----:B------:R-:W2:Y:S04]  /*13b60*/  LDG.E R9, desc[UR40][R6.64] ;  /* 0x0000002806097981 */ /* 0x000ea8000c1e1900 */
[----:B------:R-:W2:Y:S02]  /*13b70*/  LDG.E R6, desc[UR40][R6.64+0x4] ;  /* 0x0000042806067981 */ /* 0x000ea4000c1e1900 */
[----:B--2---:R-:W-:-:S07]  /*13b80*/  IMAD.IADD R9, R6, 0x1, -R9 ;  /* 0x0000000106097824 */ /* 0x004fce00078e0a09 */
.L_x_763:
[----:B01----:R-:W2:Y:S01]  /*13b90*/  @P2 LDG.E R2, desc[UR40][R4.64] ;  /* 0x0000002804022981 */ /* 0x003ea2000c1e1900 */
[----:B-----5:R-:W-:-:S03]  /*13ba0*/  IMAD.IADD R6, R9, 0x1, -R8 ;  /* 0x0000000109067824 */ /* 0x020fc600078e0a08 */
[----:B------:R-:W2:Y:S01]  /*13bb0*/  @P2 LDG.E R4, desc[UR40][R4.64+0x4] ;  /* 0x0000042804042981 */ /* 0x000ea2000c1e1900 */
[----:B------:R-:W-:Y:S01]  /*13bc0*/  LOP3.LUT R14, R10, 0xff, RZ, 0xc0, !PT ;  /* 0x000000ff0a0e7812 */ /* 0x000fe200078ec0ff */
[----:B------:R-:W-:Y:S01]  /*13bd0*/  BSSY B0, `(.L_x_764) ;  /* 0x000002a000007945 */ /* 0x000fe20003800000 */
[----:B------:R-:W-:Y:S01]  /*13be0*/  SHF.R.U32.HI R10, RZ, 0x10, R10 ;  /* 0x00000010ff0a7819 */ /* 0x000fe2000001160a */
[----:B--2---:R-:W-:-:S04]  /*13bf0*/  @P2 IMAD.IADD R11, R4, 0x1, -R2 ;  /* 0x00000001040b2824 */ /* 0x004fc800078e0a02 */
[----:B------:R-:W-:-:S04]  /*13c00*/  IMAD.IADD R3, R6, 0x1, R11 ;  /* 0x0000000106037824 */ /* 0x000fc800078e020b */
[----:B------:R-:W-:-:S04]  /*13c10*/  VIADD R2, R3, 0x5f ;  /* 0x0000005f03027836 */ /* 0x000fc80000000000 */
[----:B------:R-:W-:Y:S01]  /*13c20*/  IMAD.HI R2, R2, 0x2aaaaaab, RZ ;  /* 0x2aaaaaab02027827 */ /* 0x000fe200078e02ff */
[----:B------:R-:W-:-:S04]  /*13c30*/  ISETP.GE.AND P1, PT, R3, 0x1, PT ;  /* 0x000000010300780c */ /* 0x000fc80003f26270 */
[----:B------:R-:W-:-:S04]  /*13c40*/  SHF.R.U32.HI R3, RZ, 0x1f, R2 ;  /* 0x0000001fff037819 */ /* 0x000fc80000011602 */
[----:B------:R-:W-:-:S05]  /*13c50*/  LEA.HI.SX32 R12, R2, R3, 0x1c ;  /* 0x00000003020c7211 */ /* 0x000fca00078fe2ff */
[----:B------:R0:W-:Y:S04]  /*13c60*/  STL [R1+0x38], R12 ;  /* 0x0000380c01007387 */ /* 0x0001e80000100800 */
[----:B------:R0:W-:Y:S01]  /*13c70*/  STL [R1+0x5c], R14 ;  /* 0x00005c0e01007387 */ /* 0x0001e20000100800 */
[----:B------:R-:W-:Y:S01]  /*13c80*/  MOV R4, RZ ;  /* 0x000000ff00047202 */ /* 0x000fe20000000f00 */
[----:B------:R-:W-:Y:S06]  /*13c90*/  @!P1 BRA `(.L_x_765) ;  /* 0x0000000000749947 */ /* 0x000fec0003800000 */
[----:B------:R-:W-:Y:S01]  /*13ca0*/  ISETP.NE.AND P0, PT, R10, RZ, PT ;  /* 0x000000ff0a00720c */ /* 0x000fe20003f05270 */
[----:B------:R-:W-:-:S03]  /*13cb0*/  ULDC UR4, c[0x0][0x9f0] ;  /* 0x00027c0000047ab9 */ /* 0x000fc60000000800 */
[----:B------:R-:W-:-:S04]  /*13cc0*/  SEL R2, R10, UR4, P0 ;  /* 0x000000040a027c07 */ /* 0x000fc80008000000 */
[----:B------:R-:W-:Y:S02]  /*13cd0*/  IABS R3, R2 ;  /* 0x0000000200037213 */ /* 0x000fe40000000000 */
[----:B------:R-:W-:Y:S02]  /*13ce0*/  IADD3 R7, R2, -0x1, R12 ;  /* 0xffffffff02077810 */ /* 0x000fe40007ffe00c */
[----:B------:R-:W1:Y:S08]  /*13cf0*/  I2F.RP R4, R3 ;  /* 0x0000000300047306 */ /* 0x000e700000209400 */
[----:B-1----:R-:W1:Y:S02]  /*13d00*/  MUFU.RCP R4, R4 ;  /* 0x0000000400047308 */ /* 0x002e640000001000 */
[----:B-1----:R-:W-:-:S06]  /*13d10*/  VIADD R4, R4, 0xffffffe ;  /* 0x0ffffffe04047836 */ /* 0x002fcc0000000000 */
[----:B------:R1:W2:Y:S02]  /*13d20*/  F2I.FTZ.U32.TRUNC.NTZ R5, R4 ;  /* 0x0000000400057305 */ /* 0x0002a4000021f000 */
[----:B-1----:R-:W-:-:S04]  /*13d30*/  LOP3.LUT R4, R7, R2, RZ, 0x3c, !PT ;  /* 0x0000000207047212 */ /* 0x002fc800078e3cff */
[----:B------:R-:W-:Y:S01]  /*13d40*/  ISETP.GE.AND P4, PT, R4, RZ, PT ;  /* 0x000000ff0400720c */ /* 0x000fe20003f86270 */
[----:B--2---:R-:W-:-:S04]  /*13d50*/  IMAD.MOV R4, RZ, RZ, -R5 ;  /* 0x000000ffff047224 */ /* 0x004fc800078e0a05 */
[----:B------:R-:W-:Y:S02]  /*13d60*/  IMAD R8, R4, R3, RZ ;  /* 0x0000000304087224 */ /* 0x000fe400078e02ff */
[----:B------:R-:W-:-:S04]  /*13d70*/  IMAD.MOV.U32 R4, RZ, RZ, RZ ;  /* 0x000000ffff047224 */ /* 0x000fc800078e00ff */
[----:B------:R-:W-:Y:S01]  /*13d80*/  IMAD.HI.U32 R8, R5, R8, R4 ;  /* 0x0000000805087227 */ /* 0x000fe200078e0004 */
[----:B------:R-:W-:Y:S02]  /*13d90*/  IABS R4, R2 ;  /* 0x0000000200047213 */ /* 0x000fe40000000000 */
[----:B------:R-:W-:-:S03]  /*13da0*/  IABS R5, R7 ;  /* 0x0000000700057213 */ /* 0x000fc60000000000 */
[----:B------:R-:W-:-:S04]  /*13db0*/  IMAD.MOV R4, RZ, RZ, -R4 ;  /* 0x000000ffff047224 */ /* 0x000fc800078e0a04 */
[----:B------:R-:W-:Y:S02]  /*13dc0*/  IMAD.MOV.U32 R7, RZ, RZ, R4 ;  /* 0x000000ffff077224 */ /* 0x000fe400078e0004 */
        /* <DEDUP_REMOVED lines=9> */
[----:B------:R-:W-:-:S07]  /*13e60*/  @!P3 LOP3.LUT R4, RZ, R2, RZ, 0x33, !PT ;  /* 0x00000002ff04b212 */ /* 0x000fce00078e33ff */
.L_x_765:
[----:B------:R-:W-:Y:S05]  /*13e70*/  BSYNC B0 ;  /* 0x0000000000007941 */ /* 0x000fea0003800000 */
.L_x_764:
[-C--:B------:R-:W-:Y:S01]  /*13e80*/  IMAD R2, R14, R4.reuse, RZ ;  /* 0x000000040e027224 */ /* 0x080fe200078e02ff */
[----:B------:R-:W-:Y:S04]  /*13e90*/  BSSY B0, `(.L_x_766) ;  /* 0x0000141000007945 */ /* 0x000fe80003800000 */
[C---:B------:R-:W-:Y:S01]  /*13ea0*/  VIADDMNMX R4, R2.reuse, R4, R12, PT ;  /* 0x0000000402047246 */ /* 0x040fe2000380010c */
[----:B------:R-:W-:-:S04]  /*13eb0*/  IMAD R2, R2, 0x60, -R6 ;  /* 0x0000006002027824 */ /* 0x000fc800078e0a06 */
[----:B------:R-:W-:Y:S01]  /*13ec0*/  IMAD R6, R4, 0x60, -R6 ;  /* 0x0000006004067824 */ /* 0x000fe200078e0a06 */
[----:B------:R-:W-:-:S04]  /*13ed0*/  VIMNMX R2, RZ, R2, !PT ;  /* 0x00000002ff027248 */ /* 0x000fc80007fe0100 */
[----:B------:R-:W-:-:S04]  /*13ee0*/  VIMNMX R11, R6, R11, PT ;  /* 0x0000000b060b7248 */ /* 0x000fc80003fe0100 */
[----:B------:R-:W-:Y:S01]  /*13ef0*/  ISETP.GT.AND P0, PT, R11, R2, PT ;  /* 0x000000020b00720c */ /* 0x000fe20003f04270 */
[----:B------:R-:W-:-:S05]  /*13f00*/  IMAD.WIDE.U32 R2, R2, -0x55555555, RZ ;  /* 0xaaaaaaab02027825 */ /* 0x000fca00078e00ff */
[----:B------:R-:W-:-:S05]  /*13f10*/  SHF.R.U32.HI R3, RZ, 0x6, R3 ;  /* 0x00000006ff037819 */ /* 0x000fca0000011603 */
[----:B------:R-:W-:Y:S02]  /*13f20*/  IMAD.MOV.U32 R8, RZ, RZ, R3 ;  /* 0x000000ffff087224 */ /* 0x000fe400078e0003 */
[----:B------:R-:W-:-:S04]  /*13f30*/  @P0 VIADD R11, R11, 0x5f ;  /* 0x0000005f0b0b0836 */ /* 0x000fc80000000000 */
[----:B------:R-:W-:-:S05]  /*13f40*/  @P0 IMAD.HI R2, R11, 0x2aaaaaab, RZ ;  /* 0x2aaaaaab0b020827 */ /* 0x000fca00078e02ff */
[----:B------:R-:W-:-:S04]  /*13f50*/  @P0 SHF.R.U32.HI R4, RZ, 0x1f, R2 ;  /* 0x0000001fff040819 */ /* 0x000fc80000011602 */
[----:B------:R-:W-:Y:S02]  /*13f60*/  @P0 LEA.HI.SX32 R8, R2, R4, 0x1c ;  /* 0x0000000402080211 */ /* 0x000fe400078fe2ff */
[----:B------:R-:W-:Y:S02]  /*13f70*/  PLOP3.LUT P0, PT, PT, PT, PT, 0x80, 0x0 ;  /* 0x000000000000781c */ /* 0x000fe40003f0f070 */
[----:B------:R-:W-:-:S13]  /*13f80*/  ISETP.GT.AND P3, PT, R8, R3, PT ;  /* 0x000000030800720c */ /* 0x000fda0003f64270 */
[----:B------:R-:W-:Y:S05]  /*13f90*/  @!P3 BRA `(.L_x_767) ;  /* 0x0000001000c0b947 */ /* 0x000fea0003800000 */
[----:B------:R-:W-:Y:S01]  /*13fa0*/  UMOV UR4, 0xffffffff ;  /* 0xffffffff00047882 */ /* 0x000fe20000000000 */
[----:B------:R-:W-:Y:S02]  /*13fb0*/  SEL R2, R13, RZ, !P2 ;  /* 0x000000ff0d027207 */ /* 0x000fe40005000000 */
[----:B------:R-:W-:Y:S05]  /*13fc0*/  BRA.DIV UR4, `(.L_x_768) ;  /* 0x0000007604a47947 */ /* 0x000fea000b800000 */
[----:B------:R-:W1:Y:S02]  /*13fd0*/  S2R R4, SR_TID.X ;  /* 0x0000000000047919 */ /* 0x000e640000002100 */
[----:B-1----:R-:W-:-:S04]  /*13fe0*/  SHF.R.U32.HI R4, RZ, 0x5, R4 ;  /* 0x00000005ff047819 */ /* 0x002fc80000011604 */
[----:B------:R-:W-:-:S05]  /*13ff0*/  LOP3.LUT R4, R4, 0x3, RZ, 0xc0, !PT ;  /* 0x0000000304047812 */ /* 0x000fca00078ec0ff */
[----:B0-----:R0:W1:Y:S02]  /*14000*/  SHFL.IDX PT, R14, R4, RZ, 0x1f ;  /* 0x00001fff040e7589 */ /* 0x00106400000e0000 */
.L_x_973:
[----:B-1----:R-:W-:Y:S02]  /*14010*/  ISETP.NE.AND P0, PT, R14, RZ, PT ;  /* 0x000000ff0e00720c */ /* 0x002fe40003f05270 */
[----:B------:R-:W-:-:S11]  /*14020*/  PLOP3.LUT P6, PT, PT, PT, PT, 0x8, 0x0 ;  /* 0x000000000000781c */ /* 0x000fd60003fce170 */
[----:B------:R-:W-:Y:S05]  /*14030*/  @P0 BRA `(.L_x_769) ;  /* 0x00000000000c0947 */ /* 0x000fea0003800000 */
[----:B------:R-:W-:-:S03]  /*14040*/  UMOV UR4, 0xffffffff ;  /* 0xffffffff00047882 */ /* 0x000fc60000000000 */
[----:B------:R-:W-:Y:S05]  /*14050*/  BRA.DIV UR4, `(.L_x_770) ;  /* 0x0000007604b47947 */ /* 0x000fea000b800000 */
[----:B------:R-:W-:-:S13]  /*14060*/  ELECT P6, URZ, PT ;  /* 0x00000000003f782f */ /* 0x000fda00038c0000 */
.L_x_769:
[----:B0-----:R-:W2:Y:S01]  /*14070*/  LDL R4, [R1+0x54] ;  /* 0x0000540001047983 */ /* 0x001ea20000100800 */
[----:B------:R-:W-:Y:S01]  /*14080*/  BSSY B1, `(.L_x_771) ;  /* 0x0000008000017945 */ /* 0x000fe20003800000 */
[----:B--2---:R-:W-:-:S05]  /*14090*/  VIADD R4, R4, 0x1 ;  /* 0x0000000104047836 */ /* 0x004fca0000000000 */
[----:B------:R-:W-:-:S04]  /*140a0*/  LEA.HI R5, R4, R4, RZ, 0x1 ;  /* 0x0000000404057211 */ /* 0x000fc800078f08ff */
[----:B------:R-:W-:-:S05]  /*140b0*/  LOP3.LUT R5, R5, 0xfffffffe, RZ, 0xc0, !PT ;  /* 0xfffffffe05057812 */ /* 0x000fca00078ec0ff */
[----:B------:R-:W-:-:S05]  /*140c0*/  IMAD.IADD R4, R4, 0x1, -R5 ;  /* 0x0000000104047824 */ /* 0x000fca00078e0a05 */
[----:B------:R-:W-:-:S04]  /*140d0*/  SHF.L.U32 R4, R4, 0x1f, RZ ;  /* 0x0000001f04047819 */ /* 0x000fc800000006ff */
[----:B------:R-:W0:Y:S02]  /*140e0*/  SYNCS.PHASECHK.TRANS64.TRYWAIT P0, [R18+URZ+0x22820], R4 ;  /* 0x02282004120075a7 */ /* 0x000e24000800017f */
[----:B0-----:R-:W-:Y:S05]  /*140f0*/  @!P0 BRA `(.L_x_772) ;  /* 0x0000007400ac8947 */ /* 0x001fea0003800000 */
.L_x_976:
[----:B------:R-:W-:Y:S05]  /*14100*/  BSYNC B1 ;  /* 0x0000000000017941 */ /* 0x000fea0003800000 */
.L_x_771:
[----:B------:R-:W-:Y:S04]  /*14110*/  BSSY B1, `(.L_x_773) ;  /* 0x000007f000017945 */ /* 0x000fe80003800000 */
[----:B------:R-:W-:Y:S05]  /*14120*/  @!P6 BRA `(.L_x_774) ;  /* 0x0000000400f4e947 */ /* 0x000fea0003800000 */
[----:B------:R-:W0:Y:S04]  /*14130*/  LDL R7, [R1+0x10] ;  /* 0x0000100001077983 */ /* 0x000e280000100800 */
[----:B------:R-:W2:Y:S01]  /*14140*/  LDL R6, [R1+0x18] ;  /* 0x0000180001067983 */ /* 0x000ea20000100800 */
[----:B------:R-:W-:Y:S01]  /*14150*/  BSSY B2, `(.L_x_775) ;  /* 0x0000008000027945 */ /* 0x000fe20003800000 */
[----:B------:R-:W1:Y:S02]  /*14160*/  S2R R5, SR_TID.X ;  /* 0x0000000000057919 */ /* 0x000e640000002100 */
[----:B-1----:R-:W-:-:S04]  /*14170*/  LOP3.LUT R5, R5, 0x7f, RZ, 0xc0, !PT ;  /* 0x0000007f05057812 */ /* 0x002fc800078ec0ff */
[----:B------:R-:W-:Y:S01]  /*14180*/  ISETP.NE.AND P2, PT, R5, RZ, PT ;  /* 0x000000ff0500720c */ /* 0x000fe20003f45270 */
[----:B0-----:R-:W-:Y:S01]  /*14190*/  IMAD R4, R7, 0x8, R18 ;  /* 0x0000000807047824 */ /* 0x001fe200078e0212 */
[----:B--2---:R-:W-:-:S04]  /*141a0*/  SHF.L.U32 R9, R6, 0x1f, RZ ;  /* 0x0000001f06097819 */ /* 0x004fc800000006ff */
[----:B------:R-:W0:Y:S02]  /*141b0*/  SYNCS.PHASECHK.TRANS64.TRYWAIT P0, [R4+URZ+0x228a0], R9 ;  /* 0x0228a009040075a7 */ /* 0x000e24000800017f */
[----:B0-----:R-:W-:Y:S05]  /*141c0*/  @!P0 BRA `(.L_x_776) ;  /* 0x00000074008c8947 */ /* 0x001fea0003800000 */
.L_x_977:
[----:B------:R-:W-:Y:S05]  /*141d0*/  BSYNC B2 ;  /* 0x0000000000027941 */ /* 0x000fea0003800000 */
.L_x_775:
[----:B------:R-:W-:Y:S04]  /*141e0*/  BSSY B2, `(.L_x_777) ;  /* 0x0000009000027945 */ /* 0x000fe80003800000 */
[----:B------:R-:W-:Y:S05]  /*141f0*/  @P2 BRA `(.L_x_778) ;  /* 0x00000000001c2947 */ /* 0x000fea0003800000 */
[----:B------:R-:W1:Y:S01]  /*14200*/  S2R R6, SR_TID.X ;  /* 0x0000000000067919 */ /* 0x000e620000002100 */
[----:B------:R-:W-:-:S04]  /*14210*/  IMAD.MOV.U32 R5, RZ, RZ, 0x3000 ;  /* 0x00003000ff057424 */ /* 0x000fc800078e00ff */
[----:B------:R2:W-:Y:S01]  /*14220*/  SYNCS.ARRIVE.TRANS64 RZ, [R4+URZ+0x22890], R5 ;  /* 0x0228900504ff79a7 */ /* 0x0005e2000800003f */
[----:B-1----:R-:W-:-:S04]  /*14230*/  LOP3.LUT R6, R6, 0x1f, RZ, 0xc0, !PT ;  /* 0x0000001f06067812 */ /* 0x002fc800078ec0ff */
[----:B------:R-:W-:-:S13]  /*14240*/  ISETP.NE.AND P0, PT, R6, RZ, PT ;  /* 0x000000ff0600720c */ /* 0x000fda0003f05270 */
[----:B--2---:R-:W-:Y:S05]  /*14250*/  @!P0 BRA `(.L_x_778) ;  /* 0x0000000000048947 */ /* 0x004fea0003800000 */
[----:B------:R-:W-:Y:S01]  /*14260*/  BPT.TRAP 0x1 ;  /* 0x000000040000795c */ /* 0x000fe20000300000 */
.L_x_778:
[----:B------:R-:W-:Y:S05]  /*14270*/  BSYNC B2 ;  /* 0x0000000000027941 */ /* 0x000fea0003800000 */
.L_x_777:
[----:B------:R-:W2:Y:S01]  /*14280*/  LDL R6, [R1+0x10] ;  /* 0x0000100001067983 */ /* 0x000ea20000100800 */
[----:B------:R-:W-:Y:S01]  /*14290*/  IMAD.MOV.U32 R11, RZ, RZ, RZ ;  /* 0x000000ffff0b7224 */ /* 0x000fe200078e00ff */
[----:B------:R-:W-:Y:S01]  /*142a0*/  UIADD3 UR4, UP0, UR38, 0x570, URZ ;  /* 0x0000057026047890 */ /* 0x000fe2000ff1e03f */
[----:B------:R-:W-:Y:S01]  /*142b0*/  IMAD R5, R8, 0x60, R0 ;  /* 0x0000006008057824 */ /* 0x000fe200078e0200 */
[----:B------:R-:W-:Y:S01]  /*142c0*/  PLOP3.LUT P0, PT, PT, PT, PT, 0x80, 0x0 ;  /* 0x000000000000781c */ /* 0x000fe20003f0f070 */
[----:B------:R-:W-:Y:S01]  /*142d0*/  VIADD R7, R4, 0x22890 ;  /* 0x0002289004077836 */ /* 0x000fe20000000000 */
[----:B------:R-:W-:Y:S01]  /*142e0*/  R2UR UR10, R11 ;  /* 0x000000000b0a72ca */ /* 0x000fe200000e0000 */
[----:B------:R-:W-:Y:S01]  /*142f0*/  VIADD R5, R5, 0xffffffa0 ;  /* 0xffffffa005057836 */ /* 0x000fe20000000000 */
[----:B------:R-:W-:Y:S01]  /*14300*/  UIADD3.X UR5, URZ, UR39, URZ, UP0, !UPT ;  /* 0x000000273f057290 */ /* 0x000fe200087fe43f */
[----:B------:R-:W-:Y:S01]  /*14310*/  UMOV UR6, 0x0 ;  /* 0x0000000000067882 */ /* 0x000fe20000000000 */
[----:B------:R-:W-:Y:S01]  /*14320*/  UMOV UR7, 0x12f00000 ;  /* 0x12f0000000077882 */ /* 0x000fe20000000000 */
[----:B--2---:R-:W-:-:S04]  /*14330*/  IMAD R6, R6, 0x3000, R18 ;  /* 0x0000300006067824 */ /* 0x004fc800078e0212 */
[----:B------:R-:W-:-:S07]  /*14340*/  VIADD R6, R6, 0x1c400 ;  /* 0x0001c40006067836 */ /* 0x000fce0000000000 */
.L_x_779:
        /* <DEDUP_REMOVED lines=10> */
[----:B------:R-:W1:Y:S01]  /*143f0*/  SYNCS.PHASECHK.TRANS64.TRYWAIT P0, [R4+URZ+0x228c0], R9 ;  /* 0x0228c009040075a7 */ /* 0x000e62000800017f */
[----:B------:R-:W-:Y:S04]  /*14400*/  BSSY B2, `(.L_x_780) ;  /* 0x0000002000027945 */ /* 0x000fe80003800000 */
[----:B-1----:R-:W-:Y:S05]  /*14410*/  @!P0 BRA `(.L_x_781) ;  /* 0x00000074000c8947 */ /* 0x002fea0003800000 */
.L_x_978:
[----:B------:R-:W-:Y:S05]  /*14420*/  BSYNC B2 ;  /* 0x0000000000027941 */ /* 0x000fea0003800000 */
.L_x_780:
[----:B------:R-:W-:Y:S01]  /*14430*/  BSSY B2, `(.L_x_782) ;  /* 0x000000b000027945 */ /* 0x000fe20003800000 */
[----:B------:R-:W-:Y:S02]  /*14440*/  IMAD.MOV.U32 R12, RZ, RZ, 0x0 ;  /* 0x00000000ff0c7424 */ /* 0x000fe400078e00ff */
[----:B------:R-:W-:Y:S01]  /*14450*/  IMAD.MOV.U32 R13, RZ, RZ, 0x12f00000 ;  /* 0x12f00000ff0d7424 */ /* 0x000fe200078e00ff */
[----:B------:R-:W-:Y:S06]  /*14460*/  @P2 BRA `(.L_x_783) ;  /* 0x00000000001c2947 */ /* 0x000fec0003800000 */
[----:B------:R-:W2:Y:S01]  /*14470*/  S2R R7, SR_TID.X ;  /* 0x0000000000077919 */ /* 0x000ea20000002100 */
[----:B------:R-:W-:-:S04]  /*14480*/  IMAD.MOV.U32 R6, RZ, RZ, 0xc000 ;  /* 0x0000c000ff067424 */ /* 0x000fc800078e00ff */
[----:B------:R3:W-:Y:S01]  /*14490*/  SYNCS.ARRIVE.TRANS64 RZ, [R4+URZ+0x228b0], R6 ;  /* 0x0228b00604ff79a7 */ /* 0x0007e2000800003f */
[----:B--2---:R-:W-:-:S04]  /*144a0*/  LOP3.LUT R7, R7, 0x1f, RZ, 0xc0, !PT ;  /* 0x0000001f07077812 */ /* 0x004fc800078ec0ff */
[----:B------:R-:W-:-:S13]  /*144b0*/  ISETP.NE.AND P0, PT, R7, RZ, PT ;  /* 0x000000ff0700720c */ /* 0x000fda0003f05270 */
[----:B---3--:R-:W-:Y:S05]  /*144c0*/  @!P0 BRA `(.L_x_783) ;  /* 0x0000000000048947 */ /* 0x008fea0003800000 */
[----:B------:R-:W-:Y:S01]  /*144d0*/  BPT.TRAP 0x1 ;  /* 0x000000040000795c */ /* 0x000fe20000300000 */
.L_x_783:
[----:B------:R-:W-:Y:S05]  /*144e0*/  BSYNC B2 ;  /* 0x0000000000027941 */ /* 0x000fea0003800000 */
.L_x_782:
[----:B------:R-:W2:Y:S01]  /*144f0*/  LDL R6, [R1+0x10] ;  /* 0x0000100001067983 */ /* 0x000ea20000100800 */
[----:B------:R-:W-:Y:S01]  /*14500*/  R2UR UR10, R11 ;  /* 0x000000000b0a72ca */ /* 0x000fe200000e0000 */
[----:B------:R-:W-:Y:S01]  /*14510*/  UIADD3 UR4, UP0, UR38, 0x670, URZ ;  /* 0x0000067026047890 */ /* 0x000fe2000ff1e03f */
[----:B------:R-:W-:Y:S01]  /*14520*/  R2UR UR6, R12 ;  /* 0x000000000c0672ca */ /* 0x000fe200000e0000 */
[----:B01----:R-:W-:Y:S01]  /*14530*/  VIADD R4, R4, 0x228b0 ;  /* 0x000228b004047836 */ /* 0x003fe20000000000 */
[----:B------:R-:W-:Y:S01]  /*14540*/  R2UR UR7, R13 ;  /* 0x000000000d0772ca */ /* 0x000fe200000e0000 */
[----:B------:R-:W-:Y:S01]  /*14550*/  UIADD3.X UR5, URZ, UR39, URZ, UP0, !UPT ;  /* 0x000000273f057290 */ /* 0x000fe200087fe43f */
[----:B------:R-:W-:Y:S01]  /*14560*/  PLOP3.LUT P0, PT, PT, PT, PT, 0x80, 0x0 ;  /* 0x000000000000781c */ /* 0x000fe20003f0f070 */
[----:B--2---:R-:W-:-:S05]  /*14570*/  IMAD R7, R6, 0xc000, R18 ;  /* 0x0000c00006077824 */ /* 0x004fca00078e0212 */
[----:B------:R-:W-:-:S07]  /*14580*/  IADD3 R6, R7, 0x400, RZ ;  /* 0x0000040007067810 */ /* 0x000fce0007ffe0ff */
.L_x_784:
        /* <DEDUP_REMOVED lines=15> */
.L_x_785:
        /* <DEDUP_REMOVED lines=15> */
.L_x_786:
        /* <DEDUP_REMOVED lines=15> */
.L_x_787:
        /* <DEDUP_REMOVED lines=10> */
.L_x_774:
[----:B------:R-:W-:Y:S05]  /*14900*/  BSYNC B1 ;  /* 0x0000000000017941 */ /* 0x000fea0003800000 */
.L_x_773:
[----:B------:R-:W2:Y:S04]  /*14910*/  LDL.LU R9, [R1+0x10] ;  /* 0x0000100001097983 */ /* 0x000ea80000300800 */
[----:B------:R-:W3:Y:S01]  /*14920*/  LDL.LU R7, [R1+0x18] ;  /* 0x0000180001077983 */ /* 0x000ee20000300800 */
[----:B0-----:R-:W-:Y:S01]  /*14930*/  VIADD R4, R8, 0xfffffffe ;  /* 0xfffffffe08047836 */ /* 0x001fe20000000000 */
[----:B------:R-:W-:-:S04]  /*14940*/  PLOP3.LUT P0, PT, PT, PT, PT, 0x8, 0x0 ;  /* 0x000000000000781c */ /* 0x000fc80003f0e170 */
[----:B------:R-:W-:Y:S01]  /*14950*/  ISETP.GE.AND P3, PT, R4, R3, PT ;  /* 0x000000030400720c */ /* 0x000fe20003f66270 */
[----:B--2---:R-:W-:-:S05]  /*14960*/  VIADD R5, R9, 0x1 ;  /* 0x0000000109057836 */ /* 0x004fca0000000000 */
[----:B------:R-:W-:-:S04]  /*14970*/  ISETP.NE.AND P2, PT, R5, 0x2, PT ;  /* 0x000000020500780c */ /* 0x000fc80003f45270 */
[----:B------:R-:W-:Y:S02]  /*14980*/  SEL R6, RZ, 0x1, P2 ;  /* 0x00000001ff067807 */ /* 0x000fe40001000000 */
[----:B------:R-:W-:Y:S02]  /*14990*/  SEL R5, R5, RZ, P2 ;  /* 0x000000ff05057207 */ /* 0x000fe40001000000 */
[----:B---3--:R-:W-:-:S03]  /*149a0*/  LOP3.LUT R7, R7, R6, RZ, 0x3c, !PT ;  /* 0x0000000607077212 */ /* 0x008fc600078e3cff */
[----:B------:R1:W-:Y:S04]  /*149b0*/  STL [R1+0x10], R5 ;  /* 0x0000100501007387 */ /* 0x0003e80000100800 */
[----:B------:R1:W-:Y:S01]  /*149c0*/  STL [R1+0x18], R7 ;  /* 0x0000180701007387 */ /* 0x0003e20000100800 */
[----:B------:R-:W-:Y:S05]  /*149d0*/  @!P3 BRA `(.L_x_767) ;  /* 0x000000080030b947 */ /* 0x000fea0003800000 */
.L_x_803:
[----:B------:R-:W-:Y:S05]  /*149e0*/  YIELD ;  /* 0x0000000000007946 */ /* 0x000fea0003800000 */
[----:B------:R-:W-:Y:S04]  /*149f0*/  BSSY B1, `(.L_x_788) ;  /* 0x000007e000017945 */ /* 0x000fe80003800000 */
[----:B--2---:R-:W-:Y:S05]  /*14a00*/  @!P6 BRA `(.L_x_789) ;  /* 0x0000000400f0e947 */ /* 0x004fea0003800000 */
[----:B-1----:R-:W2:Y:S04]  /*14a10*/  LDL R5, [R1+0x10] ;  /* 0x0000100001057983 */ /* 0x002ea80000100800 */
[----:B------:R-:W3:Y:S01]  /*14a20*/  LDL R6, [R1+0x18] ;  /* 0x0000180001067983 */ /* 0x000ee20000100800 */
[----:B------:R-:W-:Y:S01]  /*14a30*/  BSSY B2, `(.L_x_790) ;  /* 0x0000008000027945 */ /* 0x000fe20003800000 */
[----:B------:R-:W0:Y:S02]  /*14a40*/  S2R R7, SR_TID.X ;  /* 0x0000000000077919 */ /* 0x000e240000002100 */
[----:B0-----:R-:W-:-:S04]  /*14a50*/  LOP3.LUT R7, R7, 0x7f, RZ, 0xc0, !PT ;  /* 0x0000007f07077812 */ /* 0x001fc800078ec0ff */
[----:B------:R-:W-:Y:S01]  /*14a60*/  ISETP.NE.AND P3, PT, R7, RZ, PT ;  /* 0x000000ff0700720c */ /* 0x000fe20003f65270 */
[----:B--2---:R-:W-:Y:S01]  /*14a70*/  IMAD R5, R5, 0x8, R18 ;  /* 0x0000000805057824 */ /* 0x004fe200078e0212 */
[----:B---3--:R-:W-:-:S04]  /*14a80*/  SHF.L.U32 R6, R6, 0x1f, RZ ;  /* 0x0000001f06067819 */ /* 0x008fc800000006ff */
[----:B------:R-:W0:Y:S02]  /*14a90*/  SYNCS.PHASECHK.TRANS64.TRYWAIT P2, [R5+URZ+0x228a0], R6 ;  /* 0x0228a006050075a7 */ /* 0x000e24000804017f */
[----:B0-----:R-:W-:Y:S05]  /*14aa0*/  @!P2 BRA `(.L_x_791) ;  /* 0x0000006c007ca947 */ /* 0x001fea0003800000 */
.L_x_979:
[----:B------:R-:W-:Y:S05]  /*14ab0*/  BSYNC B2 ;  /* 0x0000000000027941 */ /* 0x000fea0003800000 */
.L_x_790:
        /* <DEDUP_REMOVED lines=9> */
.L_x_793:
[----:B------:R-:W-:Y:S05]  /*14b50*/  BSYNC B2 ;  /* 0x0000000000027941 */ /* 0x000fea0003800000 */
.L_x_792:
[----:B------:R-:W2:Y:S01]  /*14b60*/  LDL R7, [R1+0x10] ;  /* 0x0000100001077983 */ /* 0x000ea20000100800 */
[----:B------:R-:W-:Y:S01]  /*14b70*/  IMAD.MOV.U32 R11, RZ, RZ, RZ ;  /* 0x000000ffff0b7224 */ /* 0x000fe200078e00ff */
[----:B------:R-:W-:Y:S01]  /*14b80*/  UIADD3 UR4, UP0, UR38, 0x570, URZ ;  /* 0x0000057026047890 */ /* 0x000fe2000ff1e03f */
[----:B------:R-:W-:Y:S01]  /*14b90*/  PLOP3.LUT P2, PT, PT, PT, PT, 0x80, 0x0 ;  /* 0x000000000000781c */ /* 0x000fe20003f4f070 */
[----:B------:R-:W-:Y:S01]  /*14ba0*/  IMAD R8, R4, 0x60, R0 ;  /* 0x0000006004087824 */ /* 0x000fe200078e0200 */
[----:B------:R-:W-:Y:S01]  /*14bb0*/  UMOV UR6, 0x0 ;  /* 0x0000000000067882 */ /* 0x000fe20000000000 */
[----:B------:R-:W-:Y:S01]  /*14bc0*/  R2UR UR10, R11 ;  /* 0x000000000b0a72ca */ /* 0x000fe200000e0000 */
[----:B------:R-:W-:Y:S01]  /*14bd0*/  VIADD R9, R5, 0x22890 ;  /* 0x0002289005097836 */ /* 0x000fe20000000000 */
[----:B------:R-:W-:Y:S01]  /*14be0*/  UIADD3.X UR5, URZ, UR39, URZ, UP0, !UPT ;  /* 0x000000273f057290 */ /* 0x000fe200087fe43f */
[----:B------:R-:W-:Y:S01]  /*14bf0*/  UMOV UR7, 0x12f00000 ;  /* 0x12f0000000077882 */ /* 0x000fe20000000000 */
[----:B--2---:R-:W-:-:S04]  /*14c00*/  IMAD R7, R7, 0x3000, R18 ;  /* 0x0000300007077824 */ /* 0x004fc800078e0212 */
[----:B------:R-:W-:-:S07]  /*14c10*/  VIADD R7, R7, 0x1c400 ;  /* 0x0001c40007077836 */ /* 0x000fce0000000000 */
.L_x_794:
        /* <DEDUP_REMOVED lines=13> */
.L_x_980:
[----:B------:R-:W-:Y:S05]  /*14cf0*/  BSYNC B2 ;  /* 0x0000000000027941 */ /* 0x000fea0003800000 */
.L_x_795:
[----:B------:R-:W-:Y:S01]  /*14d00*/  BSSY B2, `(.L_x_797) ;  /* 0x000000b000027945 */ /* 0x000fe20003800000 */
[----:B------:R-:W-:Y:S02]  /*14d10*/  IMAD.MOV.U32 R12, RZ, RZ, 0x0 ;  /* 0x00000000ff0c7424 */ /* 0x000fe400078e00ff */
[----:B------:R-:W-:Y:S01]  /*14d20*/  IMAD.MOV.U32 R13, RZ, RZ, 0x12f00000 ;  /* 0x12f00000ff0d7424 */ /* 0x000fe200078e00ff */
[----:B------:R-:W-:Y:S06]  /*14d30*/  @P3 BRA `(.L_x_798) ;  /* 0x00000000001c3947 */ /* 0x000fec0003800000 */
[----:B------:R-:W2:Y:S01]  /*14d40*/  S2R R7, SR_TID.X ;  /* 0x0000000000077919 */ /* 0x000ea20000002100 */
[----:B01----:R-:W-:-:S04]  /*14d50*/  IMAD.MOV.U32 R6, RZ, RZ, 0xc000 ;  /* 0x0000c000ff067424 */ /* 0x003fc800078e00ff */
[----:B------:R3:W-:Y:S01]  /*14d60*/  SYNCS.ARRIVE.TRANS64 RZ, [R5+URZ+0x228b0], R6 ;  /* 0x0228b00605ff79a7 */ /* 0x0007e2000800003f */
[----:B--2---:R-:W-:-:S04]  /*14d70*/  LOP3.LUT R7, R7, 0x1f, RZ, 0xc0, !PT ;  /* 0x0000001f07077812 */ /* 0x004fc800078ec0ff */
[----:B------:R-:W-:-:S13]  /*14d80*/  ISETP.NE.AND P2, PT, R7, RZ, PT ;  /* 0x000000ff0700720c */ /* 0x000fda0003f45270 */
[----:B---3--:R-:W-:Y:S05]  /*14d90*/  @!P2 BRA `(.L_x_798) ;  /* 0x000000000004a947 */ /* 0x008fea0003800000 */
[----:B------:R-:W-:Y:S01]  /*14da0*/  BPT.TRAP 0x1 ;  /* 0x000000040000795c */ /* 0x000fe20000300000 */
.L_x_798:
[----:B------:R-:W-:Y:S05]  /*14db0*/  BSYNC B2 ;  /* 0x0000000000027941 */ /* 0x000fea0003800000 */
.L_x_797:
[----:B01----:R-:W2:Y:S01]  /*14dc0*/  LDL R6, [R1+0x10] ;  /* 0x0000100001067983 */ /* 0x003ea20000100800 */
[----:B------:R-:W-:Y:S01]  /*14dd0*/  R2UR UR10, R11 ;  /* 0x000000000b0a72ca */ /* 0x000fe200000e0000 */
[----:B------:R-:W-:Y:S01]  /*14de0*/  UIADD3 UR4, UP0, UR38, 0x670, URZ ;  /* 0x0000067026047890 */ /* 0x000fe2000ff1e03f */
[----:B------:R-:W-:Y:S01]  /*14df0*/  R2UR UR6, R12 ;  /* 0x000000000c0672ca */ /* 0x000fe200000e0000 */
[----:B------:R-:W-:Y:S01]  /*14e00*/  VIADD R5, R5, 0x228b0 ;  /* 0x000228b005057836 */ /* 0x000fe20000000000 */
[----:B------:R-:W-:Y:S01]  /*14e10*/  R2UR UR7, R13 ;  /* 0x000000000d0772ca */ /* 0x000fe200000e0000 */
[----:B------:R-:W-:Y:S01]  /*14e20*/  UIADD3.X UR5, URZ, UR39, URZ, UP0, !UPT ;  /* 0x000000273f057290 */ /* 0x000fe200087fe43f */
[----:B------:R-:W-:Y:S01]  /*14e30*/  PLOP3.LUT P2, PT, PT, PT, PT, 0x80, 0x0 ;  /* 0x000000000000781c */ /* 0x000fe20003f4f070 */
[----:B--2---:R-:W-:-:S04]  /*14e40*/  IMAD R6, R6, 0xc000, R18 ;  /* 0x0000c00006067824 */ /* 0x004fc800078e0212 */
[----:B------:R-:W-:-:S08]  /*14e50*/  VIADD R7, R6, 0x400 ;  /* 0x0000040006077836 */ /* 0x000fd00000000000 */
.L_x_799:
        /* <DEDUP_REMOVED lines=15> */
.L_x_800:
        /* <DEDUP_REMOVED lines=15> */
.L_x_801:
        /* <DEDUP_REMOVED lines=15> */
.L_x_802:
        /* <DEDUP_REMOVED lines=10> */
.L_x_789:
[----:B------:R-:W-:Y:S05]  /*151d0*/  BSYNC B1 ;  /* 0x0000000000017941 */ /* 0x000fea0003800000 */
.L_x_788:
[----:B------:R-:W2:Y:S04]  /*151e0*/  LDL.LU R9, [R1+0x10] ;  /* 0x0000100001097983 */ /* 0x000ea80000300800 */
[----:B-1----:R-:W3:Y:S01]  /*151f0*/  LDL.LU R7, [R1+0x18] ;  /* 0x0000180001077983 */ /* 0x002ee20000300800 */
[C---:B------:R-:W-:Y:S01]  /*15200*/  ISETP.GT.AND P3, PT, R4.reuse, R3, PT ;  /* 0x000000030400720c */ /* 0x040fe20003f64270 */
[----:B------:R-:W-:Y:S02]  /*15210*/  VIADD R4, R4, 0xffffffff ;  /* 0xffffffff04047836 */ /* 0x000fe40000000000 */
[----:B--2---:R-:W-:-:S05]  /*15220*/  VIADD R5, R9, 0x1 ;  /* 0x0000000109057836 */ /* 0x004fca0000000000 */
[----:B------:R-:W-:-:S04]  /*15230*/  ISETP.NE.AND P2, PT, R5, 0x2, PT ;  /* 0x000000020500780c */ /* 0x000fc80003f45270 */
[----:B------:R-:W-:Y:S02]  /*15240*/  SEL R6, RZ, 0x1, P2 ;  /* 0x00000001ff067807 */ /* 0x000fe40001000000 */
[----:B------:R-:W-:Y:S02]  /*15250*/  SEL R5, R5, RZ, P2 ;  /* 0x000000ff05057207 */ /* 0x000fe40001000000 */
[----:B---3--:R-:W-:-:S05]  /*15260*/  LOP3.LUT R7, R7, R6, RZ, 0x3c, !PT ;  /* 0x0000000607077212 */ /* 0x008fca00078e3cff */
[----:B------:R2:W-:Y:S04]  /*15270*/  STL [R1+0x18], R7 ;  /* 0x0000180701007387 */ /* 0x0005e80000100800 */
[----:B------:R2:W-:Y:S01]  /*15280*/  STL [R1+0x10], R5 ;  /* 0x0000100501007387 */ /* 0x0005e20000100800 */
[----:B------:R-:W-:Y:S05]  /*15290*/  @P3 BRA `(.L_x_803) ;  /* 0xfffffff400d03947 */ /* 0x000fea000383ffff */
.L_x_767:
[----:B------:R-:W-:Y:S05]  /*152a0*/  BSYNC B0 ;  /* 0x0000000000007941 */ /* 0x000fea0003800000 */
.L_x_766:
[----:B-12---:R1:W5:Y:S01]  /*152b0*/  LDL R7, [R1+0x38] ;  /* 0x0000380001077983 */ /* 0x0063620000100800 */
[----:B------:R-:W-:Y:S05]  /*152c0*/  @!P0 WARPSYNC.ALL ;  /* 0x0000000000008948 */ /* 0x000fea0003800000 */
[----:B------:R1:W-:Y:S01]  /*152d0*/  STL [R1+0x3c], RZ ;  /* 0x00003cff01007387 */ /* 0x0003e20000100800 */
[----:B------:R-:W-:Y:S01]  /*152e0*/  BSSY B0, `(.L_x_804) ;  /* 0x0000020000007945 */ /* 0x000fe20003800000 */
[----:B------:R-:W-:Y:S06]  /*152f0*/  @!P0 BAR.SYNC.DEFER_BLOCKING 0xc, 0x180 ;  /* 0x0306000000008b1d */ /* 0x000fec0000010000 */
[----:B-1----:R-:W-:Y:S05]  /*15300*/  @!P1 BRA `(.L_x_805) ;  /* 0x0000000000749947 */ /* 0x002fea0003800000 */
[----:B------:R-:W-:-:S13]  /*15310*/  ISETP.NE.AND P0, PT, R10, RZ, PT ;  /* 0x000000ff0a00720c */ /* 0x000fda0003f05270 */
[----:B------:R-:W1:Y:S02]  /*15320*/  @!P0 LDC R10, c[0x0][0x9f0] ;  /* 0x00027c00ff0a8b82 */ /* 0x000e640000000800 */
[----:B-1----:R-:W-:-:S04]  /*15330*/  IABS R0, R10 ;  /* 0x0000000a00007213 */ /* 0x002fc80000000000 */
        /* <DEDUP_REMOVED lines=9> */
[----:B-----5:R-:W-:Y:S02]  /*153d0*/  IADD3 R4, R7, -0x1, R10 ;  /* 0xffffffff07047810 */ /* 0x020fe40007ffe00a */
[----:B------:R-:W-:Y:S02]  /*153e0*/  IADD3 R2, RZ, -R2, RZ ;  /* 0x80000002ff027210 */ /* 0x000fe40007ffe0ff */
[----:B------:R-:W-:Y:S02]  /*153f0*/  IABS R3, R4 ;  /* 0x0000000400037213 */ /* 0x000fe40000000000 */
[----:B------:R-:W-:Y:S01]  /*15400*/  LOP3.LUT R4, R4, R10, RZ, 0x3c, !PT ;  /* 0x0000000a04047212 */ /* 0x000fe200078e3cff */
[----:B------:R-:W-:-:S02]  /*15410*/  IMAD.MOV.U32 R5, RZ, RZ, R2 ;  /* 0x000000ffff057224 */ /* 0x000fc400078e0002 */
        /* <DEDUP_REMOVED lines=11> */
[----:B------:R1:W-:Y:S02]  /*154d0*/  STL [R1+0x3c], R2 ;  /* 0x00003c0201007387 */ /* 0x0003e40000100800 */
.L_x_805:
[----:B------:R-:W-:Y:S05]  /*154e0*/  BSYNC B0 ;  /* 0x0000000000007941 */ /* 0x000fea0003800000 */
.L_x_804:
[----:B------:R-:W2:Y:S04]  /*154f0*/  LDL R0, [R1+0x3c] ;  /* 0x00003c0001007983 */ /* 0x000ea80000100800 */
[----:B-1----:R-:W2:Y:S01]  /*15500*/  LDL R2, [R1+0x5c] ;  /* 0x00005c0001027983 */ /* 0x002ea20000100800 */
[----:B------:R-:W-:Y:S01]  /*15510*/  BSSY B7, `(.L_x_806) ;  /* 0x00003e6000077945 */ /* 0x000fe20003800000 */
[----:B--2---:R-:W-:-:S05]  /*15520*/  IMAD R2, R2, R0, RZ ;  /* 0x0000000002027224 */ /* 0x004fca00078e02ff */
[----:B-----5:R-:W-:Y:S01]  /*15530*/  VIADDMNMX R0, R2, R0, R7, PT ;  /* 0x0000000002007246 */ /* 0x020fe20003800107 */
[----:B------:R1:W-:Y:S03]  /*15540*/  STL [R1+0x28], R2 ;  /* 0x0000280201007387 */ /* 0x0003e60000100800 */
[----:B------:R-:W-:Y:S01]  /*15550*/  ISETP.GT.AND P0, PT, R0, R2, PT ;  /* 0x000000020000720c */ /* 0x000fe20003f04270 */
[----:B------:R1:W-:-:S12]  /*15560*/  STL [R1+0x40], R0 ;  /* 0x0000400001007387 */ /* 0x0003d80000100800 */
[----:B-1----:R-:W-:Y:S05]  /*15570*/  @P0 BRA `(.L_x_807) ;  /* 0x0000000000480947 */ /* 0x002fea0003800000 */
[----:B------:R-:W1:Y:S02]  /*15580*/  S2R R0, SR_TID.X ;  /* 0x0000000000007919 */ /* 0x000e640000002100 */
[----:B-1----:R-:W-:-:S04]  /*15590*/  LOP3.LUT R0, R0, 0x7f, RZ, 0xc0, !PT ;  /* 0x0000007f00007812 */ /* 0x002fc800078ec0ff */
[----:B------:R-:W-:-:S13]  /*155a0*/  ISETP.NE.AND P0, PT, R0, RZ, PT ;  /* 0x000000ff0000720c */ /* 0x000fda0003f05270 */
[----:B------:R-:W-:Y:S05]  /*155b0*/  @P0 BRA `(.L_x_808) ;  /* 0x0000003c006c0947 */ /* 0x000fea0003800000 */
[----:B------:R-:W1:Y:S01]  /*155c0*/  S2R R5, SR_LANEID ;  /* 0x0000000000057919 */ /* 0x000e620000000000 */
[----:B------:R-:W-:Y:S01]  /*155d0*/  VOTEU.ANY UR4, UPT, PT ;  /* 0x0000000000047886 */ /* 0x000fe200038e0100 */
[----:B------:R-:W2:Y:S01]  /*155e0*/  LDC.64 R2, c[0x0][0xc60] ;  /* 0x00031800ff027b82 */ /* 0x000ea20000000a00 */
[----:B------:R-:W1:Y:S02]  /*155f0*/  FLO.U32 R0, UR4 ;  /* 0x0000000400007d00 */ /* 0x000e6400080e0000 */
[----:B-1----:R-:W-:-:S06]  /*15600*/  ISETP.EQ.U32.AND P0, PT, R0, R5, PT ;  /* 0x000000050000720c */ /* 0x002fcc0003f02070 */
[----:B------:R-:W2:Y:S07]  /*15610*/  POPC R5, UR4 ;  /* 0x0000000400057d09 */ /* 0x000eae0008000000 */
[----:B--2---:R-:W2:Y:S01]  /*15620*/  @P0 ATOMG.E.ADD.STRONG.GPU PT, R3, desc[UR40][R2.64], R5 ;  /* 0x00000005020309a8 */ /* 0x004ea200081ee1e8 */
[----:B------:R-:W1:Y:S02]  /*15630*/  S2R R4, SR_LTMASK ;  /* 0x0000000000047919 */ /* 0x000e640000003900 */
[----:B-1----:R-:W-:-:S04]  /*15640*/  LOP3.LUT R4, R4, UR4, RZ, 0xc0, !PT ;  /* 0x0000000404047c12 */ /* 0x002fc8000f8ec0ff */
[----:B------:R-:W1:Y:S01]  /*15650*/  POPC R7, R4 ;  /* 0x0000000400077309 */ /* 0x000e620000000000 */
[----:B--2---:R-:W1:Y:S02]  /*15660*/  SHFL.IDX PT, R0, R3, R0, 0x1f ;  /* 0x00001f0003007589 */ /* 0x004e6400000e0000 */
[----:B-1----:R-:W-:-:S05]  /*15670*/  IADD3 R0, R0, UR37, R7 ;  /* 0x0000002500007c10 */ /* 0x002fca000fffe007 */
[----:B------:R3:W-:Y:S01]  /*15680*/  STL [R1], R0 ;  /* 0x0000000001007387 */ /* 0x0007e20000100800 */
[----:B------:R-:W-:Y:S05]  /*15690*/  BRA `(.L_x_808) ;  /* 0x0000003c00347947 */ /* 0x000fea0003800000 */
.L_x_807:
        /* <DEDUP_REMOVED lines=11> */
[----:B------:R-:W-:Y:S02]  /*15750*/  IMAD.U32 R6, RZ, RZ, UR8 ;  /* 0x00000008ff067e24 */ /* 0x000fe4000f8e00ff */
[----:B------:R-:W-:-:S02]  /*15760*/  IMAD.U32 R7, RZ, RZ, UR9 ;  /* 0x00000009ff077e24 */ /* 0x000fc4000f8e00ff */
[----:B------:R-:W-:Y:S02]  /*15770*/  IMAD.U32 R10, RZ, RZ, UR4 ;  /* 0x00000004ff0a7e24 */ /* 0x000fe4000f8e00ff */
[----:B------:R-:W-:Y:S02]  /*15780*/  IMAD.U32 R11, RZ, RZ, UR5 ;  /* 0x00000005ff0b7e24 */ /* 0x000fe4000f8e00ff */
[----:B------:R-:W-:Y:S02]  /*15790*/  IMAD.MOV.U32 R8, RZ, RZ, 0x70 ;  /* 0x00000070ff087424 */ /* 0x000fe400078e00ff */
[----:B0-----:R-:W-:Y:S02]  /*157a0*/  IMAD.MOV.U32 R12, RZ, RZ, 0x1 ;  /* 0x00000001ff0c7424 */ /* 0x001fe400078e00ff */
[----:B------:R-:W-:-:S07]  /*157b0*/  IMAD.MOV.U32 R13, RZ, RZ, RZ ;  /* 0x000000ffff0d7224 */ /* 0x000fce00078e00ff */
[----:B------:R-:W-:-:S07]  /*157c0*/  LEPC R20, `(.L_x_810) ;  /* 0x000000001014794e */ /* 0x000fce0000000000 */
[----:B-1----:R-:W-:Y:S05]  /*157d0*/  CALL.ABS.NOINC R2 ;  /* 0x0000000002007343 */ /* 0x002fea0003c00000 */
.L_x_810:
[----:B------:R-:W-:Y:S05]  /*157e0*/  BSYNC B6 ;  /* 0x0000000000067941 */ /* 0x000fea0003800000 */
.L_x_809:
        /* <DEDUP_REMOVED lines=8> */
[----:B------:R1:W2:Y:S01]  /*15870*/  LDC.64 R2, c[0x4][R0] ;  /* 0x0100000000027b82 */ /* 0x0002a20000000a00 */
[----:B------:R-:W-:Y:S01]  /*15880*/  IMAD.U32 R4, RZ, RZ, UR6 ;  /* 0x00000006ff047e24 */ /* 0x000fe2000f8e00ff */
[----:B0-----:R-:W-:Y:S01]  /*15890*/  MOV R12, 0x1 ;  /* 0x00000001000c7802 */ /* 0x001fe20000000f00 */
[----:B------:R-:W-:Y:S02]  /*158a0*/  IMAD.U32 R5, RZ, RZ, UR7 ;  /* 0x00000007ff057e24 */ /* 0x000fe4000f8e00ff */
[----:B------:R-:W-:Y:S02]  /*158b0*/  IMAD.U32 R6, RZ, RZ, UR8 ;  /* 0x00000008ff067e24 */ /* 0x000fe4000f8e00ff */
[----:B------:R-:W-:-:S02]  /*158c0*/  IMAD.U32 R7, RZ, RZ, UR9 ;  /* 0x00000009ff077e24 */ /* 0x000fc4000f8e00ff */
[----:B------:R-:W-:Y:S02]  /*158d0*/  IMAD.U32 R10, RZ, RZ, UR4 ;  /* 0x00000004ff0a7e24 */ /* 0x000fe4000f8e00ff */
[----:B------:R-:W-:Y:S02]  /*158e0*/  IMAD.U32 R11, RZ, RZ, UR5 ;  /* 0x00000005ff0b7e24 */ /* 0x000fe4000f8e00ff */
[----:B------:R-:W-:Y:S02]  /*158f0*/  IMAD.MOV.U32 R8, RZ, RZ, 0x70 ;  /* 0x00000070ff087424 */ /* 0x000fe400078e00ff */
[----:B-1----:R-:W-:-:S07]  /*15900*/  IMAD.MOV.U32 R13, RZ, RZ, RZ ;  /* 0x000000ffff0d7224 */ /* 0x002fce00078e00ff */
[----:B------:R-:W-:-:S07]  /*15910*/  LEPC R20, `(.L_x_813) ;  /* 0x000000001014794e */ /* 0x000fce0000000000 */
[----:B--2---:R-:W-:Y:S05]  /*15920*/  CALL.ABS.NOINC R2 ;  /* 0x0000000002007343 */ /* 0x004fea0003c00000 */
.L_x_813:
        /* <DEDUP_REMOVED lines=16> */
.L_x_812:
[----:B------:R-:W-:Y:S05]  /*15a30*/  BSYNC B6 ;  /* 0x0000000000067941 */ /* 0x000fea0003800000 */
.L_x_811:
[----:B------:R-:W2:Y:S01]  /*15a40*/  LDL.LU R4, [R1+0x20] ;  /* 0x0000200001047983 */ /* 0x000ea20000300800 */
        /* <DEDUP_REMOVED lines=8> */
[----:B---3--:R1:W2:Y:S02]  /*15ad0*/  @P0 LDG.E R7, desc[UR40][R2.64] ;  /* 0x0000002802070981 */ /* 0x0082a4000c1e1900 */
[----:B-1----:R-:W1:Y:S01]  /*15ae0*/  LDC.64 R2, c[0x0][0x418] ;  /* 0x00010600ff027b82 */ /* 0x002e620000000a00 */
[----:B----4-:R-:W-:Y:S01]  /*15af0*/  VIADD R0, R0, 0xffffffff ;  /* 0xffffffff00007836 */ /* 0x010fe20000000000 */
[----:B--2---:R-:W-:Y:S01]  /*15b00*/  SHF.R.S32.HI R8, RZ, 0x1f, R7 ;  /* 0x0000001fff087819 */ /* 0x004fe20000011407 */
[----:B------:R2:W-:Y:S04]  /*15b10*/  @P0 STL [R1+0x8], R7 ;  /* 0x0000080701000387 */ /* 0x0005e80000100800 */
[----:B------:R2:W-:Y:S01]  /*15b20*/  STL [R1+0x20], R8 ;  /* 0x0000200801007387 */ /* 0x0005e20000100800 */
[----:B-1----:R-:W-:Y:S01]  /*15b30*/  LOP3.LUT P0, RZ, R2, UR4, RZ, 0xfc, !PT ;  /* 0x0000000402ff7c12 */ /* 0x002fe2000f80fcff */
[----:B------:R-:W-:-:S03]  /*15b40*/  UMOV UR4, 0xffffffff ;  /* 0xffffffff00047882 */ /* 0x000fc60000000000 */
[----:B------:R-:W-:-:S04]  /*15b50*/  LOP3.LUT P0, RZ, R3, UR5, RZ, 0xfc, P0 ;  /* 0x0000000503ff7c12 */ /* 0x000fc8000800fcff */
[----:B------:R-:W-:Y:S01]  /*15b60*/  SEL R17, R7, RZ, !P0 ;  /* 0x000000ff07117207 */ /* 0x000fe20004000000 */
[----:B--2---:R-:W-:Y:S08]  /*15b70*/  BRA.DIV UR4, `(.L_x_814) ;  /* 0x0000005e04707947 */ /* 0x004ff0000b800000 */
[----:B------:R-:W1:Y:S02]  /*15b80*/  S2R R4, SR_TID.X ;  /* 0x0000000000047919 */ /* 0x000e640000002100 */
[----:B-1----:R-:W-:-:S04]  /*15b90*/  SHF.R.U32.HI R4, RZ, 0x5, R4 ;  /* 0x00000005ff047819 */ /* 0x002fc80000011604 */
[----:B------:R-:W-:-:S05]  /*15ba0*/  LOP3.LUT R4, R4, 0x3, RZ, 0xc0, !PT ;  /* 0x0000000304047812 */ /* 0x000fca00078ec0ff */
[----:B0-----:R0:W1:Y:S02]  /*15bb0*/  SHFL.IDX PT, R14, R4, RZ, 0x1f ;  /* 0x00001fff040e7589 */ /* 0x00106400000e0000 */
.L_x_983:
[----:B0-----:R-:W2:Y:S01]  /*15bc0*/  LDL.LU R4, [R1+0x1c] ;  /* 0x00001c0001047983 */ /* 0x001ea20000300800 */
[----:B------:R-:W-:Y:S02]  /*15bd0*/  PLOP3.LUT P1, PT, PT, PT, PT, 0x8, 0x0 ;  /* 0x000000000000781c */ /* 0x000fe40003f2e170 */
[----:B-1----:R-:W-:Y:S01]  /*15be0*/  ISETP.NE.AND P0, PT, R14, RZ, PT ;  /* 0x000000ff0e00720c */ /* 0x002fe20003f05270 */
[----:B------:R0:W-:Y:S01]  /*15bf0*/  STL [R1+0x30], R0 ;  /* 0x0000300001007387 */ /* 0x0001e20000100800 */
[----:B--2---:R-:W-:-:S09]  /*15c00*/  LOP3.LUT R4, R4, 0xfffffffe, RZ, 0xc0, !PT ;  /* 0xfffffffe04047812 */ /* 0x004fd200078ec0ff */
[----:B------:R-:W-:-:S05]  /*15c10*/  @P1 LOP3.LUT R4, R4, 0x1, RZ, 0xfc, !PT ;  /* 0x0000000104041812 */ /* 0x000fca00078efcff */
[----:B------:R0:W-:Y:S01]  /*15c20*/  STL [R1+0x1c], R4 ;  /* 0x00001c0401007387 */ /* 0x0001e20000100800 */
[----:B------:R-:W-:Y:S05]  /*15c30*/  @P0 BRA `(.L_x_815) ;  /* 0x00000004000c0947 */ /* 0x000fea0003800000 */
[----:B------:R-:W-:-:S03]  /*15c40*/  UMOV UR4, 0xffffffff ;  /* 0xffffffff00047882 */ /* 0x000fc60000000000 */
[----:B------:R-:W-:Y:S05]  /*15c50*/  BRA.DIV UR4, `(.L_x_816) ;  /* 0x0000005e046c7947 */ /* 0x000fea000b800000 */
[----:B------:R-:W-:-:S13]  /*15c60*/  ELECT P6, URZ, PT ;  /* 0x00000000003f782f */ /* 0x000fda00038c0000 */
.L_x_986:
[----:B------:R-:W-:Y:S05]  /*15c70*/  @!P6 BRA `(.L_x_815) ;  /* 0x0000000000fce947 */ /* 0x000fea0003800000 */
[----:B------:R-:W-:-:S04]  /*15c80*/  ISETP.NE.U32.AND P0, PT, R2, RZ, PT ;  /* 0x000000ff0200720c */ /* 0x000fc80003f05070 */
[----:B------:R-:W-:-:S13]  /*15c90*/  ISETP.NE.AND.EX P0, PT, R3, RZ, PT, P0 ;  /* 0x000000ff0300720c */ /* 0x000fda0003f05300 */
[----:B------:R-:W-:Y:S05]  /*15ca0*/  @!P0 BRA `(.L_x_817) ;  /* 0x0000000000508947 */ /* 0x000fea0003800000 */
[----:B------:R-:W1:Y:S01]  /*15cb0*/  LDC R6, c[0x0][0x43c] ;  /* 0x00010f00ff067b82 */ /* 0x000e620000000800 */
[----:B------:R-:W-:Y:S01]  /*15cc0*/  IMAD.MOV.U32 R9, RZ, RZ, R0 ;  /* 0x000000ffff097224 */ /* 0x000fe200078e0000 */
[----:B------:R-:W-:-:S03]  /*15cd0*/  ULDC.64 UR4, c[0x0][0x428] ;  /* 0x00010a0000047ab9 */ /* 0x000fc60000000a00 */
[----:B0-----:R-:W-:Y:S01]  /*15ce0*/  IMAD.MOV.U32 R0, RZ, RZ, R9 ;  /* 0x000000ffff007224 */ /* 0x001fe200078e0009 */
[----:B-1----:R-:W-:-:S13]  /*15cf0*/  ISETP.NE.AND P0, PT, R6, 0x1, PT ;  /* 0x000000010600780c */ /* 0x002fda0003f05270 */
[----:B------:R-:W0:Y:S02]  /*15d00*/  @P0 LDC.64 R4, c[0x0][0x440] ;  /* 0x00011000ff040b82 */ /* 0x000e240000000a00 */
[----:B0-----:R-:W-:-:S05]  /*15d10*/  @P0 IMAD.HI.U32 R4, R9, R4, RZ ;  /* 0x0000000409040227 */ /* 0x001fca00078e00ff */
        /* <DEDUP_REMOVED lines=13> */
.L_x_817:
[----:B-1----:R-:W2:Y:S01]  /*15df0*/  LDL R2, [R1+0x14] ;  /* 0x0000140001027983 */ /* 0x002ea20000100800 */
[----:B0-----:R-:W-:Y:S01]  /*15e00*/  IMAD R0, R19, 0x8, R18 ;  /* 0x0000000813007824 */ /* 0x001fe200078e0212 */
[----:B--2---:R-:W-:-:S04]  /*15e10*/  SHF.L.U32 R2, R2, 0x1f, RZ ;  /* 0x0000001f02027819 */ /* 0x004fc800000006ff */
[----:B------:R-:W0:Y:S02]  /*15e20*/  SYNCS.PHASECHK.TRANS64.TRYWAIT P0, [R0+URZ+0x22840], R2 ;  /* 0x02284002000075a7 */ /* 0x000e24000800017f */
[----:B0-----:R-:W-:Y:S05]  /*15e30*/  @!P0 BRA `(.L_x_818) ;  /* 0x0000005c00148947 */ /* 0x001fea0003800000 */
.L_x_987:
[----:B------:R-:W1:Y:S02]  /*15e40*/  S2R R3, SR_TID.X ;  /* 0x0000000000037919 */ /* 0x000e640000002100 */
[----:B-1----:R-:W-:-:S04]  /*15e50*/  LOP3.LUT R3, R3, 0x7f, RZ, 0xc0, !PT ;  /* 0x0000007f03037812 */ /* 0x002fc800078ec0ff */
[----:B------:R-:W-:-:S13]  /*15e60*/  ISETP.NE.AND P0, PT, R3, RZ, PT ;  /* 0x000000ff0300720c */ /* 0x000fda0003f05270 */
        /* <DEDUP_REMOVED lines=8> */
.L_x_819:
[----:B------:R-:W2:Y:S04]  /*15ef0*/  LDL R4, [R1+0x30] ;  /* 0x0000300001047983 */ /* 0x000ea80000100800 */
[----:B------:R-:W3:Y:S04]  /*15f00*/  LDL R3, [R1+0x24] ;  /* 0x0000240001037983 */ /* 0x000ee80000100800 */
[----:B0-----:R-:W4:Y:S01]  /*15f10*/  LDL.LU R2, [R1+0x1c] ;  /* 0x00001c0001027983 */ /* 0x001f220000300800 */
[----:B------:R-:W-:Y:S01]  /*15f20*/  R2UR UR9, R0 ;  /* 0x00000000000972ca */ /* 0x000fe200000e0000 */
[----:B------:R-:W-:Y:S01]  /*15f30*/  IMAD R0, R19, 0x3000, R18 ;  /* 0x0000300013007824 */ /* 0x000fe200078e0212 */
[----:B------:R-:W-:Y:S01]  /*15f40*/  PLOP3.LUT P0, PT, PT, PT, PT, 0x80, 0x0 ;  /* 0x000000000000781c */ /* 0x000fe20003f0f070 */
[----:B------:R-:W-:Y:S01]  /*15f50*/  UIADD3 UR6, UP0, UR38, 0x370, URZ ;  /* 0x0000037026067890 */ /* 0x000fe2000ff1e03f */
[----:B------:R-:W-:Y:S01]  /*15f60*/  R2UR UR12, R16 ;  /* 0x00000000100c72ca */ /* 0x000fe200000e0000 */
[----:B------:R-:W-:Y:S01]  /*15f70*/  UMOV UR5, 0x14f00000 ;  /* 0x14f0000000057882 */ /* 0x000fe20000000000 */
[----:B------:R-:W-:Y:S01]  /*15f80*/  R2UR UR8, R0 ;  /* 0x00000000000872ca */ /* 0x000fe200000e0000 */
[----:B------:R-:W-:Y:S01]  /*15f90*/  UIADD3.X UR7, URZ, UR39, URZ, UP0, !UPT ;  /* 0x000000273f077290 */ /* 0x000fe200087fe43f */
[----:B-----5:R-:W-:Y:S01]  /*15fa0*/  R2UR UR13, R17 ;  /* 0x00000000110d72ca */ /* 0x020fe200000e0000 */
[----:B------:R-:W-:-:S04]  /*15fb0*/  UMOV UR10, URZ ;  /* 0x0000003f000a7c82 */ /* 0x000fc80008000000 */
[----:B------:R-:W-:-:S06]  /*15fc0*/  UIADD3 UR9, UR9, 0x22830, URZ ;  /* 0x0002283009097890 */ /* 0x000fcc000fffe03f */
[----:B------:R-:W-:Y:S01]  /*15fd0*/  UIADD3 UR8, UR8, 0x1c400, URZ ;  /* 0x0001c40008087890 */ /* 0x000fe2000fffe03f */
[----:B--2---:R-:W-:Y:S02]  /*15fe0*/  R2UR UR11, R4 ;  /* 0x00000000040b72ca */ /* 0x004fe400000e0000 */
[----:B---3--:R-:W-:Y:S02]  /*15ff0*/  R2UR UR4, R3 ;  /* 0x00000000030472ca */ /* 0x008fe400000e0000 */
[----:B----4-:R-:W-:-:S04]  /*16000*/  LOP3.LUT R2, R2, 0xfffffffe, RZ, 0xc0, !PT ;  /* 0xfffffffe02027812 */ /* 0x010fc800078ec0ff */
[----:B------:R-:W-:-:S07]  /*16010*/  @P0 LOP3.LUT R2, R2, 0x1, RZ, 0xfc, !PT ;  /* 0x0000000102020812 */ /* 0x000fce00078efcff */
[----:B------:R-:W-:Y:S01]  /*16020*/  UIMAD UR11, UR11, 0x60, UR4 ;  /* 0x000000600b0b78a4 */ /* 0x000fe2000f8e0204 */
[----:B------:R1:W-:Y:S02]  /*16030*/  STL [R1+0x1c], R2 ;  /* 0x00001c0201007387 */ /* 0x0003e40000100800 */
[----:B------:R-:W-:-:S06]  /*16040*/  UMOV UR4, 0x0 ;  /* 0x0000000000047882 */ /* 0x000fcc0000000000 */
[----:B------:R1:W-:Y:S01]  /*16050*/  UTMALDG.4D [UR8], [UR6], desc[UR4] ;  /* 0x00000408060075b4 */ /* 0x0003e20008019000 */
[----:B------:R-:W-:Y:S02]  /*16060*/  NOP ;  /* 0x0000000000007918 */ /* 0x000fe40000000000 */
.L_x_815:
[----:B------:R-:W2:Y:S04]  /*16070*/  LDL.LU R3, [R1+0x48] ;  /* 0x0000480001037983 */ /* 0x000ea80000300800 */
[----:B------:R-:W3:Y:S04]  /*16080*/  LDL.LU R5, [R1+0x2c] ;  /* 0x00002c0001057983 */ /* 0x000ee80000300800 */
[----:B0-----:R-:W4:Y:S01]  /*16090*/  LDL.LU R4, [R1+0x50] ;  /* 0x0000500001047983 */ /* 0x001f220000300800 */
[----:B------:R-:W-:Y:S05]  /*160a0*/  WARPSYNC.ALL ;  /* 0x0000000000007948 */ /* 0x000fea0003800000 */
[----:B-1----:R-:W-:Y:S01]  /*160b0*/  ULDC.64 UR6, c[0x0][0xa00] ;  /* 0x0002800000067ab9 */ /* 0x002fe20000000a00 */
        /* <DEDUP_REMOVED lines=19> */
[----:B0-----:R-:W-:Y:S01]  /*161f0*/  MOV R2, 0x0 ;  /* 0x0000000000027802 */ /* 0x001fe20000000f00 */
[----:B------:R-:W-:Y:S01]  /*16200*/  ULDC.64 UR4, c[0x4][0x98] ;  /* 0x0100260000047ab9 */ /* 0x000fe20000000a00 */
[----:B------:R-:W-:Y:S01]  /*16210*/  ULDC.64 UR6, c[0x4][0xa0] ;  /* 0x0100280000067ab9 */ /* 0x000fe20000000a00 */
[----:B------:R-:W-:Y:S01]  /*16220*/  ULDC.64 UR8, c[0x4][0x20] ;  /* 0x0100080000087ab9 */ /* 0x000fe20000000a00 */
[----:B------:R-:W-:Y:S01]  /*16230*/  IMAD.U32 R4, RZ, RZ, UR4 ;  /* 0x00000004ff047e24 */ /* 0x000fe2000f8e00ff */
[----:B------:R-:W-:Y:S01]  /*16240*/  MOV R7, UR7 ;  /* 0x0000000700077c02 */ /* 0x000fe20008000f00 */
[----:B------:R-:W0:Y:S01]  /*16250*/  LDC.64 R2, c[0x4][R2] ;  /* 0x0100000002027b82 */ /* 0x000e220000000a00 */
[----:B------:R-:W-:Y:S02]  /*16260*/  IMAD.U32 R5, RZ, RZ, UR5 ;  /* 0x00000005ff057e24 */ /* 0x000fe4000f8e00ff */
[----:B------:R-:W-:Y:S02]  /*16270*/  IMAD.U32 R6, RZ, RZ, UR6 ;  /* 0x00000006ff067e24 */ /* 0x000fe4000f8e00ff */
[----:B------:R-:W-:-:S02]  /*16280*/  IMAD.U32 R10, RZ, RZ, UR8 ;  /* 0x00000008ff0a7e24 */ /* 0x000fc4000f8e00ff */
[----:B------:R-:W-:Y:S02]  /*16290*/  IMAD.U32 R11, RZ, RZ, UR9 ;  /* 0x00000009ff0b7e24 */ /* 0x000fe4000f8e00ff */
[----:B------:R-:W-:Y:S02]  /*162a0*/  IMAD.MOV.U32 R8, RZ, RZ, 0x70 ;  /* 0x00000070ff087424 */ /* 0x000fe400078e00ff */
[----:B------:R-:W-:Y:S02]  /*162b0*/  IMAD.MOV.U32 R12, RZ, RZ, 0x1 ;  /* 0x00000001ff0c7424 */ /* 0x000fe400078e00ff */
[----:B------:R-:W-:-:S07]  /*162c0*/  IMAD.MOV.U32 R13, RZ, RZ, RZ ;  /* 0x000000ffff0d7224 */ /* 0x000fce00078e00ff */
[----:B------:R-:W-:-:S07]  /*162d0*/  LEPC R20, `(.L_x_821) ;  /* 0x000000001014794e */ /* 0x000fce0000000000 */
[----:B0-----:R-:W-:Y:S05]  /*162e0*/  CALL.ABS.NOINC R2 ;  /* 0x0000000002007343 */ /* 0x001fea0003c00000 */
.L_x_821:
[----:B------:R-:W-:Y:S05]  /*162f0*/  BSYNC B6 ;  /* 0x0000000000067941 */ /* 0x000fea0003800000 */
.L_x_820:
[----:B0-----:R-:W2:Y:S01]  /*16300*/  LDL.LU R0, [R1+0x60] ;  /* 0x0000600001007983 */ /* 0x001ea20000300800 */
[----:B------:R-:W-:Y:S01]  /*16310*/  ULDC.64 UR4, c[0x0][0x2d8] ;  /* 0x0000b60000047ab9 */ /* 0x000fe20000000a00 */
[----:B------:R-:W0:Y:S01]  /*16320*/  LDC R8, c[0x0][0x448] ;  /* 0x00011200ff087b82 */ /* 0x000e220000000800 */
[----:B------:R-:W-:Y:S01]  /*16330*/  ULDC UR6, c[0x0][0x2b8] ;  /* 0x0000ae0000067ab9 */ /* 0x000fe20000000800 */
[----:B------:R-:W3:Y:S04]  /*16340*/  LDL.LU R5, [R1+0x50] ;  /* 0x0000500001057983 */ /* 0x000ee80000300800 */
[----:B------:R-:W3:Y:S04]  /*16350*/  LDL.LU.64 R2, [R1+0x48] ;  /* 0x0000480001027983 */ /* 0x000ee80000300a00 */
[----:B------:R-:W4:Y:S01]  /*16360*/  LDL.LU R4, [R1+0x2c] ;  /* 0x00002c0001047983 */ /* 0x000f220000300800 */
[----:B0-----:R-:W-:-:S13]  /*16370*/  ISETP.NE.AND P0, PT, R8, 0x1, PT ;  /* 0x000000010800780c */ /* 0x001fda0003f05270 */
[----:B------:R-:W0:Y:S01]  /*16380*/  @P0 LDC R7, c[0x0][0x450] ;  /* 0x00011400ff070b82 */ /* 0x000e220000000800 */
[----:B---3--:R-:W-:Y:S02]  /*16390*/  IMAD.MOV.U32 R3, RZ, RZ, R5 ;  /* 0x000000ffff037224 */ /* 0x008fe400078e0005 */
[----:B------:R-:W3:Y:S01]  /*163a0*/  LDL.LU R5, [R1+0x4] ;  /* 0x0000040001057983 */ /* 0x000ee20000300800 */
[----:B------:R-:W-:-:S03]  /*163b0*/  IMAD.WIDE.U32 R2, R16, UR4, R2 ;  /* 0x0000000410027c25 */ /* 0x000fc6000f8e0002 */
[----:B------:R1:W5:Y:S01]  /*163c0*/  LDL R9, [R1+0x34] ;  /* 0x0000340001097983 */ /* 0x0003620000100800 */
[----:B------:R-:W-:Y:S01]  /*163d0*/  IMAD R3, R16, UR5, R3 ;  /* 0x0000000510037c24 */ /* 0x000fe2000f8e0203 */
[----:B------:R-:W-:Y:S02]  /*163e0*/  ULDC.64 UR4, c[0x0][0x2e0] ;  /* 0x0000b80000047ab9 */ /* 0x000fe40000000a00 */
[----:B--2---:R-:W-:Y:S02]  /*163f0*/  IMAD R0, R0, UR4, RZ ;  /* 0x0000000400007c24 */ /* 0x004fe4000f8e02ff */
[----:B----4-:R-:W-:-:S04]  /*16400*/  IMAD.WIDE.U32 R2, R4, UR4, R2 ;  /* 0x0000000404027c25 */ /* 0x010fc8000f8e0002 */
[----:B------:R-:W-:Y:S01]  /*16410*/  IMAD R0, R4, UR5, R0 ;  /* 0x0000000504007c24 */ /* 0x000fe2000f8e0200 */
[----:B------:R-:W2:Y:S01]  /*16420*/  S2R R10, SR_TID.X ;  /* 0x00000000000a7919 */ /* 0x000ea20000002100 */
[----:B------:R-:W-:Y:S02]  /*16430*/  ULDC.64 UR4, c[0x0][0x2d0] ;  /* 0x0000b40000047ab9 */ /* 0x000fe40000000a00 */
[----:B------:R-:W-:Y:S01]  /*16440*/  IMAD.IADD R3, R3, 0x1, R0 ;  /* 0x0000000103037824 */ /* 0x000fe200078e0200 */
[----:B------:R-:W4:Y:S02]  /*16450*/  S2R R4, SR_TID.X ;  /* 0x0000000000047919 */ /* 0x000f240000002100 */
[----:B----4-:R-:W-:-:S04]  /*16460*/  LOP3.LUT R4, R4, 0x7f, RZ, 0xc0, !PT ;  /* 0x0000007f04047812 */ /* 0x010fc800078ec0ff */
[----:B------:R-:W-:Y:S02]  /*16470*/  SHF.R.U32.HI R6, RZ, 0x3, R4 ;  /* 0x00000003ff067819 */ /* 0x000fe40000011604 */
[----:B------:R-:W4:Y:S02]  /*16480*/  S2R R4, SR_TID.X ;  /* 0x0000000000047919 */ /* 0x000f240000002100 */
[----:B----4-:R-:W-:-:S05]  /*16490*/  IMAD.SHL.U32 R4, R4, 0x10, RZ ;  /* 0x0000001004047824 */ /* 0x010fca00078e00ff */
[----:B------:R-:W-:Y:S02]  /*164a0*/  LOP3.LUT R4, R6, 0x70, R4, 0xf8, !PT ;  /* 0x0000007006047812 */ /* 0x000fe400078ef804 */
[----:B------:R-:W4:Y:S01]  /*164b0*/  @P0 LDC R6, c[0x0][0x44c] ;  /* 0x00011300ff060b82 */ /* 0x000f220000000800 */
[----:B--2---:R-:W-:-:S05]  /*164c0*/  IMAD.SHL.U32 R10, R10, 0x8, RZ ;  /* 0x000000080a0a7824 */ /* 0x004fca00078e00ff */
[----:B------:R-:W-:Y:S01]  /*164d0*/  LOP3.LUT R10, R10, 0x38, RZ, 0xc0, !PT ;  /* 0x000000380a0a7812 */ /* 0x000fe200078ec0ff */
[----:B---3--:R-:W-:-:S05]  /*164e0*/  IMAD.SHL.U32 R5, R5, 0x80, RZ ;  /* 0x0000008005057824 */ /* 0x008fca00078e00ff */
[----:B------:R-:W-:-:S05]  /*164f0*/  LOP3.LUT R4, R4, R5, RZ, 0xfc, !PT ;  /* 0x0000000504047212 */ /* 0x000fca00078efcff */
[----:B----4-:R-:W-:-:S04]  /*16500*/  @P0 IMAD.HI.U32 R6, R4, R6, RZ ;  /* 0x0000000604060227 */ /* 0x010fc800078e00ff */
[----:B------:R-:W-:Y:S01]  /*16510*/  IMAD.MOV.U32 R0, RZ, RZ, R4 ;  /* 0x000000ffff007224 */ /* 0x000fe200078e0004 */
[----:B0-----:R-:W-:-:S05]  /*16520*/  @P0 SHF.R.U32.HI R0, RZ, R7, R6 ;  /* 0x00000007ff000219 */ /* 0x001fca0000011606 */
        /* <DEDUP_REMOVED lines=18> */
[----:B-1----:R-:W-:Y:S09]  /*16650*/  BRA.DIV UR4, `(.L_x_822) ;  /* 0x0000005604207947 */ /* 0x002ff2000b800000 */
[----:B------:R-:W2:Y:S01]  /*16660*/  LDL.LU R6, [R1+0x58] ;  /* 0x0000580001067983 */ /* 0x000ea20000300800 */
[----:B------:R-:W0:Y:S02]  /*16670*/  S2R R7, SR_TID.X ;  /* 0x0000000000077919 */ /* 0x000e240000002100 */
[----:B0-----:R-:W-:-:S04]  /*16680*/  LOP3.LUT R7, R7, 0x7f, RZ, 0xc0, !PT ;  /* 0x0000007f07077812 */ /* 0x001fc800078ec0ff */
[----:B------:R-:W-:Y:S02]  /*16690*/  SHF.R.U32.HI R11, RZ, 0x3, R7 ;  /* 0x00000003ff0b7819 */ /* 0x000fe40000011607 */
[----:B------:R-:W0:Y:S03]  /*166a0*/  SHFL.IDX PT, R7, R4, RZ, 0x181f ;  /* 0x00181fff04077589 */ /* 0x000e2600000e0000 */
[----:B------:R-:W-:-:S04]  /*166b0*/  IMAD.IADD R0, R11, 0x1, R5 ;  /* 0x000000010b007824 */ /* 0x000fc800078e0205 */
[----:B------:R-:W-:Y:S02]  /*166c0*/  VIADD R5, R0, 0x10 ;  /* 0x0000001000057836 */ /* 0x000fe40000000000 */
        /* <DEDUP_REMOVED lines=24> */
[----:B------:R-:W-:Y:S01]  /*16850*/  @!P1 IMAD.MOV.U32 R7, RZ, RZ, R6 ;  /* 0x000000ffff079224 */ /* 0x000fe200078e0006 */
[----:B------:R-:W-:Y:S01]  /*16860*/  @!P1 MOV R6, R5 ;  /* 0x0000000500069202 */ /* 0x000fe20000000f00 */
[----:B------:R-:W-:-:S04]  /*16870*/  VIADD R5, R0, 0x30 ;  /* 0x0000003000057836 */ /* 0x000fc80000000000 */
[----:B------:R0:W-:Y:S01]  /*16880*/  @!P1 LDGSTS.E.BYPASS.LTC128B.128 [R9+0x19400], desc[UR40][R6.64], !P0 ;  /* 0x1940000006099fae */ /* 0x0001e2000c101d68 */
        /* <DEDUP_REMOVED lines=34> */
[----:B------:R0:W1:Y:S04]  /*16ab0*/  SHFL.IDX PT, R5, R3, 0x7, 0x181f ;  /* 0x00f81f0003057f89 */ /* 0x00006800000e0000 */
[----:B------:R0:W-:Y:S04]  /*16ac0*/  @!P1 LDGSTS.E.BYPASS.LTC128B.128 [R9+0x1b400], desc[UR40][R6.64], !P0 ;  /* 0x1b40000006099fae */ /* 0x0001e8000c101d68 */
[----:B------:R0:W2:Y:S02]  /*16ad0*/  SHFL.IDX PT, R3, R4, 0x7, 0x181f ;  /* 0x00f81f0004037f89 */ /* 0x0000a400000e0000 */
.L_x_1004:
[----:B------:R-:W-:-:S05]  /*16ae0*/  VIADD R0, R0, 0x70 ;  /* 0x0000007000007836 */ /* 0x000fca0000000000 */
[----:B------:R-:W-:-:S13]  /*16af0*/  ISETP.GE.AND P1, PT, R0, R2, PT ;  /* 0x000000020000720c */ /* 0x000fda0003f26270 */
[----:B--2---:R-:W-:-:S05]  /*16b00*/  @!P1 LEA R2, P2, R10, R3, 0x1 ;  /* 0x000000030a029211 */ /* 0x004fca00078408ff */
[----:B01----:R-:W-:-:S05]  /*16b10*/  @!P1 IMAD.X R3, RZ, RZ, R5, P2 ;  /* 0x000000ffff039224 */ /* 0x003fca00010e0605 */
[----:B------:R-:W-:Y:S01]  /*16b20*/  @!PT LDS RZ, [RZ] ;  /* 0x00000000fffff984 */ /* 0x000fe20000000800 */
[----:B------:R-:W-:Y:S01]  /*16b30*/  @!PT LDS RZ, [RZ] ;  /* 0x00000000fffff984 */ /* 0x000fe20000000800 */
[----:B------:R-:W-:Y:S01]  /*16b40*/  @!PT LDS RZ, [RZ] ;  /* 0x00000000fffff984 */ /* 0x000fe20000000800 */
[----:B------:R0:W-:Y:S01]  /*16b50*/  @!P1 LDGSTS.E.BYPASS.LTC128B.128 [R9+0x1bc00], desc[UR40][R2.64], !P0 ;  /* 0x1bc0000002099fae */ /* 0x0001e2000c101d68 */
[----:B------:R-:W-:Y:S01]  /*16b60*/  PLOP3.LUT P0, PT, PT, PT, PT, 0x80, 0x0 ;  /* 0x000000000000781c */ /* 0x000fe20003f0f070 */
[----:B------:R-:W-:-:S12]  /*16b70*/  NOP ;  /* 0x0000000000007918 */ /* 0x000fd80000000000 */
.L_x_823:
        /* <DEDUP_REMOVED lines=18> */
.L_x_1005:
[----:B------:R-:W-:Y:S05]  /*16ca0*/  BSYNC B0 ;  /* 0x0000000000007941 */ /* 0x000fea0003800000 */
.L_x_824:
[----:B------:R-:W2:Y:S01]  /*16cb0*/  LDL R2, [R1+0x1c] ;  /* 0x00001c0001027983 */ /* 0x000ea20000100800 */
[----:B------:R-:W-:Y:S01]  /*16cc0*/  BSSY B0, `(.L_x_826) ;  /* 0x000005a000007945 */ /* 0x000fe20003800000 */
[----:B--2---:R-:W-:-:S13]  /*16cd0*/  LOP3.LUT P0, RZ, R2, 0x1, RZ, 0xc0, !PT ;  /* 0x0000000102ff7812 */ /* 0x004fda000780c0ff */
        /* <DEDUP_REMOVED lines=10> */
.L_x_1006:
[----:B------:R-:W-:Y:S05]  /*16d80*/  BSYNC B1 ;  /* 0x0000000000017941 */ /* 0x000fea0003800000 */
.L_x_828:
        /* <DEDUP_REMOVED lines=9> */
.L_x_831:
[----:B------:R-:W-:Y:S05]  /*16e20*/  BSYNC B1 ;  /* 0x0000000000017941 */ /* 0x000fea0003800000 */
.L_x_830:
        /* <DEDUP_REMOVED lines=10> */
[----:B--2---:R-:W-:Y:S01]  /*16ed0*/  IMAD R3, R3, 0x60, R4 ;  /* 0x0000006003037824 */ /* 0x004fe200078e0204 */
[----:B------:R-:W-:-:S08]  /*16ee0*/  IADD3 R4, R0, 0x400, RZ ;  /* 0x0000040000047810 */ /* 0x000fd00007ffe0ff */
.L_x_832:
        /* <DEDUP_REMOVED lines=15> */
.L_x_833:
        /* <DEDUP_REMOVED lines=15> */
.L_x_834:
        /* <DEDUP_REMOVED lines=15> */
.L_x_835:
        /* <DEDUP_REMOVED lines=10> */
.L_x_827:
[----:B------:R-:W-:Y:S05]  /*17260*/  BSYNC B0 ;  /* 0x0000000000007941 */ /* 0x000fea0003800000 */
.L_x_826:
        /* <DEDUP_REMOVED lines=9> */
[----:B------:R-:W-:Y:S01]  /*17300*/  BSSY B2, `(.L_x_838) ;  /* 0x00000a9000027945 */ /* 0x000fe20003800000 */
[----:B--2---:R-:W-:-:S04]  /*17310*/  VIADD R2, R7, 0x1 ;  /* 0x0000000107027836 */ /* 0x004fc80000000000 */
[----:B---3--:R-:W-:-:S05]  /*17320*/  IMAD R2, R2, R6, RZ ;  /* 0x0000000602027224 */ /* 0x008fca00078e02ff */
[----:B----4-:R-:W-:Y:S02]  /*17330*/  VIMNMX R4, R4, R2, PT ;  /* 0x0000000204047248 */ /* 0x010fe40003fe0100 */
[----:B------:R-:W-:-:S03]  /*17340*/  LOP3.LUT R2, RZ, R5, RZ, 0x33, !PT ;  /* 0x00000005ff027212 */ /* 0x000fc600078e33ff */
        /* <DEDUP_REMOVED lines=13> */
[----:B--2---:R-:W-:Y:S02]  /*17420*/  LOP3.LUT P2, RZ, R5, 0x1, RZ, 0xc0, !PT ;  /* 0x0000000105ff7812 */ /* 0x004fe4000784c0ff */
        /* <DEDUP_REMOVED lines=26> */
.L_x_842:
[----:B------:R-:W-:Y:S01]  /*175d0*/  IMAD R2, R19, 0x8, R18 ;  /* 0x0000000813027824 */ /* 0x000fe200078e0212 */
[----:B-1----:R-:W-:Y:S01]  /*175e0*/  SHF.L.U32 R6, R9, 0x1f, RZ ;  /* 0x0000001f09067819 */ /* 0x002fe200000006ff */
[----:B------:R-:W1:Y:S01]  /*175f0*/  S2R R3, SR_TID.X ;  /* 0x0000000000037919 */ /* 0x000e620000002100 */
[----:B------:R-:W-:Y:S02]  /*17600*/  BSSY B3, `(.L_x_843) ;  /* 0x0000005000037945 */ /* 0x000fe40003800000 */
[----:B------:R-:W2:Y:S01]  /*17610*/  SYNCS.PHASECHK.TRANS64.TRYWAIT P0, [R2+URZ+0x22840], R6 ;  /* 0x02284006020075a7 */ /* 0x000ea2000800017f */
[----:B-1----:R-:W-:-:S04]  /*17620*/  LOP3.LUT R3, R3, 0x7f, RZ, 0xc0, !PT ;  /* 0x0000007f03037812 */ /* 0x002fc800078ec0ff */
[----:B------:R-:W-:Y:S01]  /*17630*/  ISETP.NE.AND P1, PT, R3, RZ, PT ;  /* 0x000000ff0300720c */ /* 0x000fe20003f25270 */
[----:B--2---:R-:W-:-:S12]  /*17640*/  @!P0 BRA `(.L_x_844) ;  /* 0x0000004c00e88947 */ /* 0x004fd80003800000 */
.L_x_1007:
[----:B------:R-:W-:Y:S05]  /*17650*/  BSYNC B3 ;  /* 0x0000000000037941 */ /* 0x000fea0003800000 */
.L_x_843:
        /* <DEDUP_REMOVED lines=9> */
.L_x_846:
[----:B------:R-:W-:Y:S05]  /*176f0*/  BSYNC B3 ;  /* 0x0000000000037941 */ /* 0x000fea0003800000 */
.L_x_845:
        /* <DEDUP_REMOVED lines=12> */
.L_x_847:
        /* <DEDUP_REMOVED lines=13> */
.L_x_1008:
[----:B------:R-:W-:Y:S05]  /*17890*/  BSYNC B3 ;  /* 0x0000000000037941 */ /* 0x000fea0003800000 */
.L_x_848:
        /* <DEDUP_REMOVED lines=11> */
.L_x_851:
[----:B------:R-:W-:Y:S05]  /*17950*/  BSYNC B3 ;  /* 0x0000000000037941 */ /* 0x000fea0003800000 */
.L_x_850:
        /* <DEDUP_REMOVED lines=9> */
.L_x_852:
        /* <DEDUP_REMOVED lines=15> */
.L_x_853:
        /* <DEDUP_REMOVED lines=15> */
.L_x_854:
        /* <DEDUP_REMOVED lines=11> */
[----:B------:R-:W-:Y:S01]  /*17c80*/  UMOV UR10, 0xc0 ;  /* 0x000000c0000a7882 */ /* 0x000fe20000000000 */
[----:B------:R-:W-:Y:S02]  /*17c90*/  R2UR UR7, R7 ;  /* 0x00000000070772ca */ /* 0x000fe400000e0000 */
[----:B------:R-:W-:Y:S02]  /*17ca0*/  PLOP3.LUT P0, PT, PT, PT, PT, 0x80, 0x0 ;  /* 0x000000000000781c */ /* 0x000fe40003f0f070 */
[----:B------:R-:W-:-:S11]  /*17cb0*/  IADD3 R3, R3, 0x9400, RZ ;  /* 0x0000940003037810 */ /* 0x000fd60007ffe0ff */
.L_x_855:
        /* <DEDUP_REMOVED lines=10> */
.L_x_841:
[----:B------:R-:W-:Y:S05]  /*17d60*/  BSYNC B1 ;  /* 0x0000000000017941 */ /* 0x000fea0003800000 */
.L_x_840:
[----:B------:R-:W2:Y:S02]  /*17d70*/  LDL.LU R5, [R1+0x40] ;  /* 0x0000400001057983 */ /* 0x000ea40000300800 */
[----:B--2---:R-:W-:-:S07]  /*17d80*/  VIADD R0, R5, 0xfffffffd ;  /* 0xfffffffd05007836 */ /* 0x004fce0000000000 */
.L_x_839:
[----:B------:R-:W-:Y:S05]  /*17d90*/  BSYNC B2 ;  /* 0x0000000000027941 */ /* 0x000fea0003800000 */
.L_x_838:
[----:B------:R-:W-:Y:S01]  /*17da0*/  VIADD R8, R8, 0xfffffffe ;  /* 0xfffffffe08087836 */ /* 0x000fe20000000000 */
[----:B------:R-:W-:-:S04]  /*17db0*/  LOP3.LUT R4, RZ, R4, RZ, 0x33, !PT ;  /* 0x00000004ff047212 */ /* 0x000fc800078e33ff */
[----:B------:R-:W-:-:S13]  /*17dc0*/  ISETP.NE.AND P0, PT, R8, R4, PT ;  /* 0x000000040800720c */ /* 0x000fda0003f05270 */
[----:B------:R-:W-:Y:S05]  /*17dd0*/  @!P0 BRA `(.L_x_837) ;  /* 0x0000001000f88947 */ /* 0x000fea0003800000 */
.L_x_888:
        /* <DEDUP_REMOVED lines=8> */
[----:B--2---:R-:W-:Y:S02]  /*17e60*/  LOP3.LUT P1, RZ, R3, 0x1, RZ, 0xc0, !PT ;  /* 0x0000000103ff7812 */ /* 0x004fe4000782c0ff */
[----:B---3--:R-:W-:-:S11]  /*17e70*/  LOP3.LUT R6, R2, R6, RZ, 0x3c, !PT ;  /* 0x0000000602067212 */ /* 0x008fd600078e3cff */
[----:B------:R-:W-:Y:S05]  /*17e80*/  @!P1 BRA `(.L_x_857) ;  /* 0x0000000800449947 */ /* 0x000fea0003800000 */
        /* <DEDUP_REMOVED lines=24> */
.L_x_858:
[----:B------:R-:W-:Y:S01]  /*18010*/  IMAD R3, R7, 0x8, R18 ;  /* 0x0000000807037824 */ /* 0x000fe200078e0212 */
[----:B------:R-:W-:Y:S01]  /*18020*/  SHF.L.U32 R2, R6, 0x1f, RZ ;  /* 0x0000001f06027819 */ /* 0x000fe200000006ff */
[----:B-1----:R-:W1:Y:S01]  /*18030*/  S2R R4, SR_TID.X ;  /* 0x0000000000047919 */ /* 0x002e620000002100 */
[----:B------:R-:W-:Y:S02]  /*18040*/  BSSY B2, `(.L_x_859) ;  /* 0x0000005000027945 */ /* 0x000fe40003800000 */
[----:B------:R-:W2:Y:S01]  /*18050*/  SYNCS.PHASECHK.TRANS64.TRYWAIT P0, [R3+URZ+0x22840], R2 ;  /* 0x02284002030075a7 */ /* 0x000ea2000800017f */
[----:B-1----:R-:W-:-:S04]  /*18060*/  LOP3.LUT R4, R4, 0x7f, RZ, 0xc0, !PT ;  /* 0x0000007f04047812 */ /* 0x002fc800078ec0ff */
[----:B------:R-:W-:Y:S01]  /*18070*/  ISETP.NE.AND P1, PT, R4, RZ, PT ;  /* 0x000000ff0400720c */ /* 0x000fe20003f25270 */
[----:B--2---:R-:W-:-:S12]  /*18080*/  @!P0 BRA `(.L_x_860) ;  /* 0x0000004400808947 */ /* 0x004fd80003800000 */
.L_x_1009:
[----:B------:R-:W-:Y:S05]  /*18090*/  BSYNC B2 ;  /* 0x0000000000027941 */ /* 0x000fea0003800000 */
.L_x_859:
        /* <DEDUP_REMOVED lines=9> */
.L_x_862:
[----:B------:R-:W-:Y:S05]  /*18130*/  BSYNC B2 ;  /* 0x0000000000027941 */ /* 0x000fea0003800000 */
.L_x_861:
[----:B------:R-:W2:Y:S01]  /*18140*/  LDL R4, [R1+0x24] ;  /* 0x0000240001047983 */ /* 0x000ea20000100800 */
        /* <DEDUP_REMOVED lines=11> */
.L_x_863:
        /* <DEDUP_REMOVED lines=10> */
[----:B------:R-:W2:Y:S01]  /*182a0*/  SYNCS.PHASECHK.TRANS64.TRYWAIT P0, [R3+URZ+0x22860], R2 ;  /* 0x02286002030075a7 */ /* 0x000ea2000800017f */
[----:B------:R-:W-:Y:S04]  /*182b0*/  BSSY B2, `(.L_x_864) ;  /* 0x0000002000027945 */ /* 0x000fe80003800000 */
[----:B--2---:R-:W-:Y:S05]  /*182c0*/  @!P0 BRA `(.L_x_865) ;  /* 0x0000004400048947 */ /* 0x004fea0003800000 */
.L_x_1010:
[----:B------:R-:W-:Y:S05]  /*182d0*/  BSYNC B2 ;  /* 0x0000000000027941 */ /* 0x000fea0003800000 */
.L_x_864:
[----:B------:R-:W-:Y:S01]  /*182e0*/  BSSY B2, `(.L_x_866) ;  /* 0x000000b000027945 */ /* 0x000fe20003800000 */
[----:B------:R-:W-:Y:S02]  /*182f0*/  IMAD.MOV.U32 R8, RZ, RZ, 0x0 ;  /* 0x00000000ff087424 */ /* 0x000fe400078e00ff */
[----:B0-----:R-:W-:Y:S01]  /*18300*/  IMAD.MOV.U32 R9, RZ, RZ, 0x14f00000 ;  /* 0x14f00000ff097424 */ /* 0x001fe200078e00ff */
[----:B------:R-:W-:Y:S06]  /*18310*/  @P1 BRA `(.L_x_867) ;  /* 0x00000000001c1947 */ /* 0x000fec0003800000 */
[----:B------:R-:W0:Y:S01]  /*18320*/  S2R R5, SR_TID.X ;  /* 0x0000000000057919 */ /* 0x000e220000002100 */
[----:B-12---:R-:W-:-:S04]  /*18330*/  IMAD.MOV.U32 R2, RZ, RZ, 0xc000 ;  /* 0x0000c000ff027424 */ /* 0x006fc800078e00ff */
[----:B------:R3:W-:Y:S01]  /*18340*/  SYNCS.ARRIVE.TRANS64 RZ, [R3+URZ+0x22850], R2 ;  /* 0x0228500203ff79a7 */ /* 0x0007e2000800003f */
[----:B0-----:R-:W-:-:S04]  /*18350*/  LOP3.LUT R5, R5, 0x1f, RZ, 0xc0, !PT ;  /* 0x0000001f05057812 */ /* 0x001fc800078ec0ff */
[----:B------:R-:W-:-:S13]  /*18360*/  ISETP.NE.AND P0, PT, R5, RZ, PT ;  /* 0x000000ff0500720c */ /* 0x000fda0003f05270 */
[----:B---3--:R-:W-:Y:S05]  /*18370*/  @!P0 BRA `(.L_x_867) ;  /* 0x0000000000048947 */ /* 0x008fea0003800000 */
[----:B------:R-:W-:Y:S01]  /*18380*/  BPT.TRAP 0x1 ;  /* 0x000000040000795c */ /* 0x000fe20000300000 */
.L_x_867:
[----:B------:R-:W-:Y:S05]  /*18390*/  BSYNC B2 ;  /* 0x0000000000027941 */ /* 0x000fea0003800000 */
.L_x_866:
[----:B------:R-:W-:Y:S01]  /*183a0*/  R2UR UR10, R10 ;  /* 0x000000000a0a72ca */ /* 0x000fe200000e0000 */
[----:B-12---:R-:W-:Y:S01]  /*183b0*/  IMAD R2, R7, 0xc000, R18 ;  /* 0x0000c00007027824 */ /* 0x006fe200078e0212 */
[----:B------:R-:W-:Y:S01]  /*183c0*/  R2UR UR6, R8 ;  /* 0x00000000080672ca */ /* 0x000fe200000e0000 */
[----:B------:R-:W-:Y:S01]  /*183d0*/  UIADD3 UR4, UP0, UR38, 0x470, URZ ;  /* 0x0000047026047890 */ /* 0x000fe2000ff1e03f */
[----:B------:R-:W-:Y:S01]  /*183e0*/  R2UR UR7, R9 ;  /* 0x00000000090772ca */ /* 0x000fe200000e0000 */
[----:B------:R-:W-:Y:S01]  /*183f0*/  VIADD R3, R3, 0x22850 ;  /* 0x0002285003037836 */ /* 0x000fe20000000000 */
[----:B------:R-:W-:Y:S01]  /*18400*/  PLOP3.LUT P0, PT, PT, PT, PT, 0x80, 0x0 ;  /* 0x000000000000781c */ /* 0x000fe20003f0f070 */
[----:B------:R-:W-:Y:S01]  /*18410*/  VIADD R5, R2, 0x400 ;  /* 0x0000040002057836 */ /* 0x000fe20000000000 */
[----:B------:R-:W-:-:S12]  /*18420*/  UIADD3.X UR5, URZ, UR39, URZ, UP0, !UPT ;  /* 0x000000273f057290 */ /* 0x000fd800087fe43f */
.L_x_868:
        /* <DEDUP_REMOVED lines=15> */
.L_x_869:
        /* <DEDUP_REMOVED lines=15> */
.L_x_870:
        /* <DEDUP_REMOVED lines=15> */
.L_x_871:
        /* <DEDUP_REMOVED lines=10> */
.L_x_857:
[----:B------:R-:W-:Y:S05]  /*187a0*/  BSYNC B1 ;  /* 0x0000000000017941 */ /* 0x000fea0003800000 */
.L_x_856:
[----:B------:R-:W2:Y:S01]  /*187b0*/  LDL R5, [R1+0x1c] ;  /* 0x00001c0001057983 */ /* 0x000ea20000100800 */
[----:B------:R-:W-:Y:S01]  /*187c0*/  VIADD R7, R7, 0x1 ;  /* 0x0000000107077836 */ /* 0x000fe20000000000 */
[----:B------:R-:W-:Y:S04]  /*187d0*/  BSSY B1, `(.L_x_872) ;  /* 0x000009a000017945 */ /* 0x000fe80003800000 */
[----:B------:R-:W-:-:S04]  /*187e0*/  ISETP.NE.AND P0, PT, R7, 0x2, PT ;  /* 0x000000020700780c */ /* 0x000fc80003f05270 */
[----:B------:R-:W-:Y:S02]  /*187f0*/  SEL R2, RZ, 0x1, P0 ;  /* 0x00000001ff027807 */ /* 0x000fe40000000000 */
[----:B------:R-:W-:Y:S02]  /*18800*/  SEL R19, R7, RZ, P0 ;  /* 0x000000ff07137207 */ /* 0x000fe40000000000 */
[----:B------:R-:W-:Y:S01]  /*18810*/  LOP3.LUT R8, R6, R2, RZ, 0x3c, !PT ;  /* 0x0000000206087212 */ /* 0x000fe200078e3cff */
[----:B------:R-:W-:-:S04]  /*18820*/  VIADD R6, R0, 0xffffffff ;  /* 0xffffffff00067836 */ /* 0x000fc80000000000 */
[----:B------:R1:W-:Y:S01]  /*18830*/  STL [R1+0x14], R8 ;  /* 0x0000140801007387 */ /* 0x0003e20000100800 */
[----:B--2---:R-:W-:-:S13]  /*18840*/  LOP3.LUT P2, RZ, R5, 0x1, RZ, 0xc0, !PT ;  /* 0x0000000105ff7812 */ /* 0x004fda000784c0ff */
        /* <DEDUP_REMOVED lines=12> */
[----:B0-----:R-:W-:Y:S01]  /*18910*/  @P0 IMAD.HI.U32 R4, R6, R2, RZ ;  /* 0x0000000206040227 */ /* 0x001fe200078e00ff */
[----:B------:R-:W-:-:S04]  /*18920*/  MOV R2, R6 ;  /* 0x0000000600027202 */ /* 0x000fc80000000f00 */
        /* <DEDUP_REMOVED lines=11> */
.L_x_874:
        /* <DEDUP_REMOVED lines=8> */
.L_x_1011:
[----:B------:R-:W-:Y:S05]  /*18a60*/  BSYNC B2 ;  /* 0x0000000000027941 */ /* 0x000fea0003800000 */
.L_x_875:
        /* <DEDUP_REMOVED lines=9> */
.L_x_878:
[----:B------:R-:W-:Y:S05]  /*18b00*/  BSYNC B2 ;  /* 0x0000000000027941 */ /* 0x000fea0003800000 */
.L_x_877:
        /* <DEDUP_REMOVED lines=12> */
.L_x_879:
        /* <DEDUP_REMOVED lines=13> */
.L_x_1012:
[----:B------:R-:W-:Y:S05]  /*18ca0*/  BSYNC B2 ;  /* 0x0000000000027941 */ /* 0x000fea0003800000 */
.L_x_880:
        /* <DEDUP_REMOVED lines=11> */
.L_x_883:
[----:B------:R-:W-:Y:S05]  /*18d60*/  BSYNC B2 ;  /* 0x0000000000027941 */ /* 0x000fea0003800000 */
.L_x_882:
        /* <DEDUP_REMOVED lines=9> */
.L_x_884:
        /* <DEDUP_REMOVED lines=15> */
.L_x_885:
        /* <DEDUP_REMOVED lines=15> */
.L_x_886:
        /* <DEDUP_REMOVED lines=15> */
.L_x_887:
        /* <DEDUP_REMOVED lines=10> */
.L_x_873:
[----:B------:R-:W-:Y:S05]  /*19170*/  BSYNC B1 ;  /* 0x0000000000017941 */ /* 0x000fea0003800000 */
.L_x_872:
[----:B------:R-:W2:Y:S01]  /*19180*/  LDL R5, [R1+0x28] ;  /* 0x0000280001057983 */ /* 0x000ea20000100800 */
[----:B------:R-:W-:Y:S01]  /*19190*/  VIADD R0, R0, 0xfffffffe ;  /* 0xfffffffe00007836 */ /* 0x000fe20000000000 */
[----:B--2---:R-:W-:-:S13]  /*191a0*/  ISETP.GT.AND P0, PT, R6, R5, PT ;  /* 0x000000050600720c */ /* 0x004fda0003f04270 */
[----:B------:R-:W-:Y:S05]  /*191b0*/  @P0 BRA `(.L_x_888) ;  /* 0xffffffec00080947 */ /* 0x000fea000383ffff */
.L_x_837:
[----:B------:R-:W-:Y:S05]  /*191c0*/  BSYNC B0 ;  /* 0x0000000000007941 */ /* 0x000fea0003800000 */
.L_x_836:
[----:B------:R-:W2:Y:S01]  /*191d0*/  LDL.LU R2, [R1+0x14] ;  /* 0x0000140001027983 */ /* 0x000ea20000300800 */
[----:B------:R-:W1:Y:S01]  /*191e0*/  S2R R3, SR_TID.X ;  /* 0x0000000000037919 */ /* 0x000e620000002100 */
[----:B------:R-:W-:-:S05]  /*191f0*/  VIADD R19, R19, 0x1 ;  /* 0x0000000113137836 */ /* 0x000fca0000000000 */
[----:B------:R-:W-:-:S04]  /*19200*/  ISETP.NE.AND P0, PT, R19, 0x2, PT ;  /* 0x000000021300780c */ /* 0x000fc80003f05270 */
[----:B------:R-:W-:Y:S01]  /*19210*/  SEL R0, RZ, 0x1, P0 ;  /* 0x00000001ff007807 */ /* 0x000fe20000000000 */
[----:B------:R-:W-:Y:S01]  /*19220*/  BSSY B0, `(.L_x_889) ;  /* 0x0000013000007945 */ /* 0x000fe20003800000 */
[----:B-1----:R-:W-:-:S04]  /*19230*/  LOP3.LUT R3, R3, 0x7f, RZ, 0xc0, !PT ;  /* 0x0000007f03037812 */ /* 0x002fc800078ec0ff */
[----:B------:R-:W-:Y:S02]  /*19240*/  ISETP.NE.AND P1, PT, R3, RZ, PT ;  /* 0x000000ff0300720c */ /* 0x000fe40003f25270 */
[----:B--2---:R-:W-:-:S05]  /*19250*/  LOP3.LUT R2, R2, R0, RZ, 0x3c, !PT ;  /* 0x0000000002027212 */ /* 0x004fca00078e3cff */
[----:B------:R1:W-:Y:S06]  /*19260*/  STL [R1+0x14], R2 ;  /* 0x0000140201007387 */ /* 0x0003ec0000100800 */
[----:B------:R-:W-:Y:S05]  /*19270*/  @P1 BRA `(.L_x_890) ;  /* 0x0000000000341947 */ /* 0x000fea0003800000 */
[----:B------:R-:W2:Y:S01]  /*19280*/  S2R R5, SR_LANEID ;  /* 0x0000000000057919 */ /* 0x000ea20000000000 */
[----:B------:R-:W-:Y:S01]  /*19290*/  VOTEU.ANY UR4, UPT, PT ;  /* 0x0000000000047886 */ /* 0x000fe200038e0100 */
[----:B-1----:R-:W1:Y:S01]  /*192a0*/  LDC.64 R2, c[0x0][0xc60] ;  /* 0x00031800ff027b82 */ /* 0x002e620000000a00 */
[----:B------:R-:W2:Y:S02]  /*192b0*/  FLO.U32 R0, UR4 ;  /* 0x0000000400007d00 */ /* 0x000ea400080e0000 */
[----:B--2---:R-:W-:-:S06]  /*192c0*/  ISETP.EQ.U32.AND P1, PT, R0, R5, PT ;  /* 0x000000050000720c */ /* 0x004fcc0003f22070 */
[----:B------:R-:W1:Y:S07]  /*192d0*/  POPC R5, UR4 ;  /* 0x0000000400057d09 */ /* 0x000e6e0008000000 */
[----:B-1----:R-:W2:Y:S01]  /*192e0*/  @P1 ATOMG.E.ADD.STRONG.GPU PT, R3, desc[UR40][R2.64], R5 ;  /* 0x00000005020319a8 */ /* 0x002ea200081ee1e8 */
[----:B------:R-:W1:Y:S02]  /*192f0*/  S2R R4, SR_LTMASK ;  /* 0x0000000000047919 */ /* 0x000e640000003900 */
[----:B-1----:R-:W-:-:S04]  /*19300*/  LOP3.LUT R4, R4, UR4, RZ, 0xc0, !PT ;  /* 0x0000000404047c12 */ /* 0x002fc8000f8ec0ff */
[----:B------:R-:W1:Y:S01]  /*19310*/  POPC R7, R4 ;  /* 0x0000000400077309 */ /* 0x000e620000000000 */
[----:B--2---:R-:W1:Y:S02]  /*19320*/  SHFL.IDX PT, R0, R3, R0, 0x1f ;  /* 0x00001f0003007589 */ /* 0x004e6400000e0000 */
[----:B-1----:R-:W-:-:S05]  /*19330*/  IADD3 R0, R0, UR37, R7 ;  /* 0x0000002500007c10 */ /* 0x002fca000fffe007 */
[----:B------:R2:W-:Y:S02]  /*19340*/  STL [R1], R0 ;  /* 0x0000000001007387 */ /* 0x0005e40000100800 */
.L_x_890:
[----:B------:R-:W-:Y:S05]  /*19350*/  BSYNC B0 ;  /* 0x0000000000007941 */ /* 0x000fea0003800000 */
.L_x_889:
[----:B------:R-:W-:-:S07]  /*19360*/  SEL R19, R19, RZ, P0 ;  /* 0x000000ff13137207 */ /* 0x000fce0000000000 */
.L_x_808:
[----:B------:R-:W-:Y:S05]  /*19370*/  BSYNC B7 ;  /* 0x0000000000077941 */ /* 0x000fea0003800000 */
.L_x_806:
[----:B--23--:R-:W2:Y:S02]  /*19380*/  LDL R0, [R1+0x1c] ;  /* 0x00001c0001007983 */ /* 0x00cea40000100800 */
[----:B--2---:R-:W-:-:S13]  /*19390*/  LOP3.LUT P0, RZ, R0, 0x2, RZ, 0xc0, !PT ;  /* 0x0000000200ff7812 */ /* 0x004fda000780c0ff */
[----:B------:R-:W-:Y:S05]  /*193a0*/  @!P0 BRA `(.L_x_891) ;  /* 0x00000000002c8947 */ /* 0x000fea0003800000 */
[----:B------:R-:W-:Y:S05]  /*193b0*/  WARPSYNC.ALL ;  /* 0x0000000000007948 */ /* 0x000fea0003800000 */
[----:B------:R-:W2:Y:S08]  /*193c0*/  S2UR UR5, SR_CgaCtaId ;  /* 0x00000000000579c3 */ /* 0x000eb00000008800 */
[----:B------:R-:W-:Y:S06]  /*193d0*/  BAR.SYNC.DEFER_BLOCKING 0x5, 0x180 ;  /* 0x0146000000007b1d */ /* 0x000fec0000010000 */
[----:B------:R-:W-:-:S02]  /*193e0*/  UMOV UR4, 0x400 ;  /* 0x0000040000047882 */ /* 0x000fc40000000000 */
[----:B--2---:R-:W-:-:S06]  /*193f0*/  ULEA UR4, UR5, UR4, 0x18 ;  /* 0x0000000405047291 */ /* 0x004fcc000f8ec03f */
[----:B------:R-:W-:-:S05]  /*19400*/  IMAD.U32 R18, RZ, RZ, UR4 ;  /* 0x00000004ff127e24 */ /* 0x000fca000f8e00ff */
[----:B------:R-:W2:Y:S04]  /*19410*/  LDS.128 R4, [R18+0x228d0] ;  /* 0x0228d00012047984 */ /* 0x000ea80000000c00 */
[----:B--2---:R2:W-:Y:S04]  /*19420*/  STL.64 [R1], R4 ;  /* 0x0000000401007387 */ /* 0x0045e80000100a00 */
[----:B------:R2:W-:Y:S01]  /*19430*/  STL.64 [R1+0x8], R6 ;  /* 0x0000080601007387 */ /* 0x0005e20000100a00 */
[----:B------:R-:W-:Y:S06]  /*19440*/  BAR.ARV 0x4, 0x180 ;  /* 0x0106000000007b1d */ /* 0x000fec0000002000 */
[----:B------:R-:W-:Y:S05]  /*19450*/  BRA `(.L_x_892) ;  /* 0x0000000c00207947 */ /* 0x000fea0003800000 */
.L_x_891:
[----:B------:R-:W2:Y:S01]  /*19460*/  S2R R16, SR_TID.X ;  /* 0x0000000000107919 */ /* 0x000ea20000002100 */
[----:B------:R-:W-:Y:S01]  /*19470*/  UMOV UR4, 0xffffffff ;  /* 0xffffffff00047882 */ /* 0x000fe20000000000 */
[----:B--2---:R-:W-:-:S04]  /*19480*/  LOP3.LUT R16, R16, 0x1f, RZ, 0xc0, !PT ;  /* 0x0000001f10107812 */ /* 0x004fc800078ec0ff */
[----:B------:R-:W-:Y:S01]  /*19490*/  ISETP.NE.AND P0, PT, R16, 0x1f, PT ;  /* 0x0000001f1000780c */ /* 0x000fe20003f05270 */
[----:B------:R-:W-:-:S12]  /*194a0*/  BRA.DIV UR4, `(.L_x_893) ;  /* 0x0000003204c87947 */ /* 0x000fd8000b800000 */
[----:B-1----:R-:W2:Y:S01]  /*194b0*/  LDL.LU R2, [R1] ;  /* 0x0000000001027983 */ /* 0x002ea20000300800 */
[----:B------:R-:W-:-:S03]  /*194c0*/  ULDC UR4, c[0x0][0xc3c] ;  /* 0x00030f0000047ab9 */ /* 0x000fc60000000800 */
[----:B------:R-:W3:Y:S01]  /*194d0*/  LDL R3, [R1+0xc] ;  /* 0x00000c0001037983 */ /* 0x000ee20000100800 */
[----:B--2---:R-:W-:Y:S02]  /*194e0*/  IMAD.MOV.U32 R10, RZ, RZ, R2 ;  /* 0x000000ffff0a7224 */ /* 0x004fe400078e0002 */
[----:B---3--:R-:W-:-:S05]  /*194f0*/  IMAD.IADD R0, R3, 0x1, R16 ;  /* 0x0000000103007824 */ /* 0x008fca00078e0210 */
[----:B------:R-:W-:-:S13]  /*19500*/  ISETP.GE.OR P1, PT, R0, UR4, !P0 ;  /* 0x0000000400007c0c */ /* 0x000fda000c726670 */
[----:B------:R-:W1:Y:S08]  /*19510*/  @!P1 LDC.64 R2, c[0x0][0xc80] ;  /* 0x00032000ff029b82 */ /* 0x000e700000000a00 */
[----:B------:R-:W2:Y:S01]  /*19520*/  @!P1 LDC.64 R6, c[0x0][0xc78] ;  /* 0x00031e00ff069b82 */ /* 0x000ea20000000a00 */
[----:B-1----:R-:W-:-:S05]  /*19530*/  @!P1 IMAD.WIDE R2, R0, 0x4, R2 ;  /* 0x0000000400029825 */ /* 0x002fca00078e0202 */
[----:B------:R2:W3:Y:S02]  /*19540*/  @!P1 LDG.E R8, desc[UR40][R2.64] ;  /* 0x0000002802089981 */ /* 0x0004e4000c1e1900 */
[----:B--2---:R-:W-:-:S06]  /*19550*/  @!P1 IMAD.WIDE R2, R0, 0x4, R6 ;  /* 0x0000000400029825 */ /* 0x004fcc00078e0206 */
[----:B------:R-:W2:Y:S01]  /*19560*/  @!P1 LDG.E R2, desc[UR40][R2.64] ;  /* 0x0000002802029981 */ /* 0x000ea2000c1e1900 */
[----:B------:R-:W-:Y:S01]  /*19570*/  IMAD.MOV.U32 R6, RZ, RZ, RZ ;  /* 0x000000ffff067224 */ /* 0x000fe200078e00ff */
[C---:B------:R-:W-:Y:S01]  /*19580*/  ISETP.GE.U32.AND P2, PT, R16.reuse, 0x2, PT ;  /* 0x000000021000780c */ /* 0x040fe20003f46070 */
[----:B------:R-:W-:Y:S01]  /*19590*/  IMAD.MOV.U32 R4, RZ, RZ, RZ ;  /* 0x000000ffff047224 */ /* 0x000fe200078e00ff */
[C---:B------:R-:W-:Y:S01]  /*195a0*/  ISETP.GE.U32.AND P3, PT, R16.reuse, 0x4, PT ;  /* 0x000000041000780c */ /* 0x040fe20003f66070 */
[----:B------:R-:W-:Y:S01]  /*195b0*/  SHFL.IDX PT, R0, R10, 0x1, 0x1f ;  /* 0x00201f000a007f89 */ /* 0x000fe200000e0000 */
[C---:B------:R-:W-:Y:S02]  /*195c0*/  ISETP.GE.U32.AND P4, PT, R16.reuse, 0x8, PT ;  /* 0x000000081000780c */ /* 0x040fe40003f86070 */
[----:B------:R-:W-:Y:S01]  /*195d0*/  ISETP.GE.U32.AND P5, PT, R16, 0x10, PT ;  /* 0x000000101000780c */ /* 0x000fe20003fa6070 */
[----:B---3--:R-:W-:Y:S02]  /*195e0*/  @!P1 IMAD.MOV.U32 R4, RZ, RZ, R8 ;  /* 0x000000ffff049224 */ /* 0x008fe400078e0008 */
[----:B------:R-:W-:Y:S01]  /*195f0*/  IMAD.MOV.U32 R8, RZ, RZ, RZ ;  /* 0x000000ffff087224 */ /* 0x000fe200078e00ff */
[----:B--2---:R-:W-:-:S02]  /*19600*/  @!P1 MOV R6, R2 ;  /* 0x0000000200069202 */ /* 0x004fc40000000f00 */
[----:B------:R-:W-:-:S03]  /*19610*/  ISETP.NE.AND P1, PT, R16, RZ, PT ;  /* 0x000000ff1000720c */ /* 0x000fc60003f25270 */
[----:B------:R-:W-:-:S05]  /*19620*/  IMAD R2, R6, R4, RZ ;  /* 0x0000000406027224 */ /* 0x000fca00078e02ff */
[----:B------:R-:W1:Y:S02]  /*19630*/  SHFL.UP PT, R3, R2, 0x1, RZ ;  /* 0x0420000002037989 */ /* 0x000e6400000e00ff */
[----:B-1----:R-:W-:-:S05]  /*19640*/  SEL R5, R3, RZ, P1 ;  /* 0x000000ff03057207 */ /* 0x002fca0000800000 */
[----:B------:R-:W-:Y:S02]  /*19650*/  IMAD.IADD R2, R2, 0x1, R5 ;  /* 0x0000000102027824 */ /* 0x000fe400078e0205 */
[----:B------:R-:W-:Y:S04]  /*19660*/  SHFL.IDX PT, R5, R10, RZ, 0x1f ;  /* 0x00001fff0a057589 */ /* 0x000fe800000e0000 */
        /* <DEDUP_REMOVED lines=12> */
[----:B0-----:R0:W1:Y:S02]  /*19730*/  SHFL.IDX PT, R9, R7, 0x1f, 0x1f ;  /* 0x03e01f0007097f89 */ /* 0x00106400000e0000 */
.L_x_1022:
[----:B------:R-:W-:Y:S02]  /*19740*/  ULDC UR4, c[0x0][0xc38] ;  /* 0x00030e0000047ab9 */ /* 0x000fe40000000800 */
[----:B------:R-:W-:-:S04]  /*19750*/  IMAD.U32 R2, RZ, RZ, UR4 ;  /* 0x00000004ff027e24 */ /* 0x000fc8000f8e00ff */
[----:B-1----:R-:W-:-:S04]  /*19760*/  IMAD R9, R9, R2, RZ ;  /* 0x0000000209097224 */ /* 0x002fc800078e02ff */
[----:B------:R-:W-:-:S05]  /*19770*/  IMAD.IADD R0, R0, 0x1, R9 ;  /* 0x0000000100007824 */ /* 0x000fca00078e0209 */
[----:B------:R-:W-:-:S13]  /*19780*/  ISETP.GT.AND P6, PT, R0, R5, PT ;  /* 0x000000050000720c */ /* 0x000fda0003fc4270 */
[----:B------:R-:W-:Y:S05]  /*19790*/  @P6 BRA `(.L_x_894) ;  /* 0x0000000000ac6947 */ /* 0x000fea0003800000 */
.L_x_897:
[----:B------:R-:W2:Y:S01]  /*197a0*/  LDL.LU R2, [R1+0xc] ;  /* 0x00000c0001027983 */ /* 0x000ea20000300800 */
[----:B------:R-:W1:Y:S01]  /*197b0*/  LDC R3, c[0x0][0xc3c] ;  /* 0x00030f00ff037b82 */ /* 0x000e620000000800 */
[----:B--2---:R-:W-:-:S05]  /*197c0*/  VIADD R2, R2, 0x1f ;  /* 0x0000001f02027836 */ /* 0x004fca0000000000 */
[----:B-1----:R-:W-:-:S13]  /*197d0*/  ISETP.GE.AND P6, PT, R2, R3, PT ;  /* 0x000000030200720c */ /* 0x002fda0003fc6270 */
[----:B------:R-:W-:Y:S05]  /*197e0*/  @P6 BRA `(.L_x_895) ;  /* 0x0000000400d46947 */ /* 0x000fea0003800000 */
[----:B------:R-:W1:Y:S01]  /*197f0*/  S2R R4, SR_TID.X ;  /* 0x0000000000047919 */ /* 0x000e620000002100 */
[----:B------:R2:W-:Y:S01]  /*19800*/  STL [R1+0xc], R2 ;  /* 0x00000c0201007387 */ /* 0x0005e20000100800 */
[----:B-1----:R-:W-:-:S05]  /*19810*/  LOP3.LUT R4, R4, 0x1f, RZ, 0xc0, !PT ;  /* 0x0000001f04047812 */ /* 0x002fca00078ec0ff */
[----:B------:R-:W-:Y:S02]  /*19820*/  IMAD.IADD R6, R2, 0x1, R4 ;  /* 0x0000000102067824 */ /* 0x000fe400078e0204 */
[----:B------:R-:W-:-:S03]  /*19830*/  IMAD.MOV.U32 R4, RZ, RZ, RZ ;  /* 0x000000ffff047224 */ /* 0x000fc600078e00ff */
[----:B------:R-:W-:-:S13]  /*19840*/  ISETP.GE.OR P6, PT, R6, R3, !P0 ;  /* 0x000000030600720c */ /* 0x000fda00047c6670 */
[----:B--2---:R-:W1:Y:S02]  /*19850*/  @!P6 LDC.64 R2, c[0x0][0xc80] ;  /* 0x00032000ff02eb82 */ /* 0x004e640000000a00 */
[----:B-1----:R-:W-:-:S05]  /*19860*/  @!P6 IMAD.WIDE R2, R6, 0x4, R2 ;  /* 0x000000040602e825 */ /* 0x002fca00078e0202 */
[----:B------:R1:W2:Y:S02]  /*19870*/  @!P6 LDG.E R4, desc[UR40][R2.64] ;  /* 0x000000280204e981 */ /* 0x0002a4000c1e1900 */
[----:B-1----:R-:W1:Y:S02]  /*19880*/  @!P6 LDC.64 R2, c[0x0][0xc78] ;  /* 0x00031e00ff02eb82 */ /* 0x002e640000000a00 */
[----:B-1----:R-:W-:-:S04]  /*19890*/  @!P6 IMAD.WIDE R2, R6, 0x4, R2 ;  /* 0x000000040602e825 */ /* 0x002fc800078e0202 */
[----:B------:R-:W-:-:S06]  /*198a0*/  IMAD.MOV.U32 R6, RZ, RZ, RZ ;  /* 0x000000ffff067224 */ /* 0x000fcc00078e00ff */
[----:B------:R-:W2:Y:S01]  /*198b0*/  @!P6 LDG.E R6, desc[UR40][R2.64] ;  /* 0x000000280206e981 */ /* 0x000ea2000c1e1900 */
[----:B------:R-:W-:Y:S01]  /*198c0*/  UMOV UR4, 0xffffffff ;  /* 0xffffffff00047882 */ /* 0x000fe20000000000 */
[----:B--2---:R-:W-:Y:S02]  /*198d0*/  IMAD R2, R6, R4, RZ ;  /* 0x0000000406027224 */ /* 0x004fe400078e02ff */
[----:B------:R-:W-:Y:S05]  /*198e0*/  BRA.DIV UR4, `(.L_x_896) ;  /* 0x0000003604187947 */ /* 0x000fea000b800000 */
        /* <DEDUP_REMOVED lines=14> */
[----:B0-----:R-:W-:-:S05]  /*199d0*/  IMAD.IADD R7, R2, 0x1, R3 ;  /* 0x0000000102077824 */ /* 0x001fca00078e0203 */
[----:B------:R0:W1:Y:S02]  /*199e0*/  SHFL.IDX PT, R9, R7, 0x1f, 0x1f ;  /* 0x03e01f0007097f89 */ /* 0x00006400000e0000 */
.L_x_1030:
[----:B------:R-:W-:Y:S02]  /*199f0*/  ULDC UR4, c[0x0][0xc38] ;  /* 0x00030e0000047ab9 */ /* 0x000fe40000000800 */
[----:B------:R-:W-:-:S04]  /*19a00*/  IMAD.U32 R2, RZ, RZ, UR4 ;  /* 0x00000004ff027e24 */ /* 0x000fc8000f8e00ff */
[----:B-1----:R-:W-:-:S04]  /*19a10*/  IMAD R9, R9, R2, RZ ;  /* 0x0000000209097224 */ /* 0x002fc800078e02ff */
[----:B------:R-:W-:-:S05]  /*19a20*/  IMAD.IADD R0, R9, 0x1, R0 ;  /* 0x0000000109007824 */ /* 0x000fca00078e0200 */
[----:B------:R-:W-:-:S13]  /*19a30*/  ISETP.GT.AND P6, PT, R0, R5, PT ;  /* 0x000000050000720c */ /* 0x000fda0003fc4270 */
[----:B------:R-:W-:Y:S05]  /*19a40*/  @!P6 BRA `(.L_x_897) ;  /* 0xfffffffc0054e947 */ /* 0x000fea000383ffff */
.L_x_894:
        /* <DEDUP_REMOVED lines=9> */
.L_x_1035:
[----:B------:R-:W-:-:S13]  /*19ae0*/  ISETP.NE.AND P0, PT, R3, RZ, PT ;  /* 0x000000ff0300720c */ /* 0x000fda0003f05270 */
[----:B------:R-:W-:Y:S05]  /*19af0*/  @!P0 BRA `(.L_x_899) ;  /* 0x0000000000148947 */ /* 0x000fea0003800000 */
[----:B------:R-:W-:Y:S01]  /*19b00*/  UMOV UR4, 0xffffffff ;  /* 0xffffffff00047882 */ /* 0x000fe20000000000 */
[----:B------:R-:W-:Y:S02]  /*19b10*/  VIADD R12, R0, 0xffffffff ;  /* 0xffffffff000c7836 */ /* 0x000fe40000000000 */
[----:B------:R-:W-:Y:S05]  /*19b20*/  BRA.DIV UR4, `(.L_x_900) ;  /* 0x0000003604bc7947 */ /* 0x000fea000b800000 */
[----:B0-----:R0:W4:Y:S02]  /*19b30*/  SHFL.IDX PT, R7, R7, R12, 0x1f ;  /* 0x00001f0c07077589 */ /* 0x00112400000e0000 */
.L_x_1038:
[----:B----4-:R-:W-:-:S07]  /*19b40*/  IMAD.MOV.U32 R8, RZ, RZ, R7 ;  /* 0x000000ffff087224 */ /* 0x010fce00078e0007 */
.L_x_899:
[----:B------:R-:W4:Y:S01]  /*19b50*/  LDL.LU R10, [R1+0xc] ;  /* 0x00000c00010a7983 */ /* 0x000f220000300800 */
[----:B0-2---:R-:W-:Y:S01]  /*19b60*/  IABS R7, R4 ;  /* 0x0000000400077213 */ /* 0x005fe20000000000 */
[----:B------:R-:W-:-:S03]  /*19b70*/  IMAD R9, R8, R2, R9 ;  /* 0x0000000208097224 */ /* 0x000fc600078e0209 */
[----:B------:R-:W0:Y:S01]  /*19b80*/  I2F.RP R2, R7 ;  /* 0x0000000700027306 */ /* 0x000e220000209400 */
[----:B------:R-:W-:Y:S01]  /*19b90*/  IMAD.IADD R5, R5, 0x1, -R9 ;  /* 0x0000000105057824 */ /* 0x000fe200078e0a09 */
[----:B------:R2:W-:Y:S02]  /*19ba0*/  STL [R1], R9 ;  /* 0x0000000901007387 */ /* 0x0005e40000100800 */
[----:B--2---:R-:W-:-:S04]  /*19bb0*/  IABS R9, R4 ;  /* 0x0000000400097213 */ /* 0x004fc80000000000 */
[----:B0-----:R-:W0:Y:S01]  /*19bc0*/  MUFU.RCP R2, R2 ;  /* 0x0000000200027308 */ /* 0x001e220000001000 */
[----:B------:R-:W-:Y:S02]  /*19bd0*/  IMAD.MOV R9, RZ, RZ, -R9 ;  /* 0x000000ffff097224 */ /* 0x000fe400078e0a09 */
[----:B0-----:R-:W-:-:S05]  /*19be0*/  VIADD R2, R2, 0xffffffe ;  /* 0x0ffffffe02027836 */ /* 0x001fca0000000000 */
[----:B------:R-:W0:Y:S02]  /*19bf0*/  F2I.FTZ.U32.TRUNC.NTZ R3, R2 ;  /* 0x0000000200037305 */ /* 0x000e24000021f000 */
[----:B0-----:R-:W-:-:S05]  /*19c00*/  IADD3 R2, RZ, -R3, RZ ;  /* 0x80000003ff027210 */ /* 0x001fca0007ffe0ff */
        /* <DEDUP_REMOVED lines=30> */
[----:B------:R-:W-:Y:S02]  /*19df0*/  IMAD R3, R2, R9, R3 ;  /* 0x0000000902037224 */ /* 0x000fe400078e0203 */
[----:B------:R-:W-:-:S03]  /*19e00*/  IMAD.IADD R4, R5, 0x1, -R4 ;  /* 0x0000000105047824 */ /* 0x000fc600078e0a04 */
        /* <DEDUP_REMOVED lines=14> */
[----:B-1----:R-:W-:-:S05]  /*19ef0*/  IMAD R0, R3, 0x10000, R2 ;  /* 0x0001000003007824 */ /* 0x002fca00078e0202 */
[----:B------:R0:W-:Y:S04]  /*19f00*/  STL [R1+0x8], R0 ;  /* 0x0000080001007387 */ /* 0x0001e80000100800 */
[----:B------:R0:W-:Y:S04]  /*19f10*/  STL [R1+0xc], R10 ;  /* 0x00000c0a01007387 */ /* 0x0001e80000100800 */
[----:B------:R0:W-:Y:S01]  /*19f20*/  STL [R1+0x4], R4 ;  /* 0x0000040401007387 */ /* 0x0001e20000100800 */
[----:B------:R-:W-:Y:S05]  /*19f30*/  BRA `(.L_x_901) ;  /* 0x0000000000287947 */ /* 0x000fea0003800000 */
.L_x_895:
[----:B------:R-:W-:Y:S01]  /*19f40*/  UMOV UR4, URZ ;  /* 0x0000003f00047c82 */ /* 0x000fe20008000000 */
[----:B------:R-:W-:Y:S01]  /*19f50*/  ULDC UR6, c[0x0][0xc3c] ;  /* 0x00030f0000067ab9 */ /* 0x000fe20000000800 */
[----:B------:R-:W-:Y:S01]  /*19f60*/  UMOV UR5, URZ ;  /* 0x0000003f00057c82 */ /* 0x000fe20008000000 */
[----:B------:R-:W-:Y:S01]  /*19f70*/  IMAD.U32 R3, RZ, RZ, UR4 ;  /* 0x00000004ff037e24 */ /* 0x000fe2000f8e00ff */
[----:B------:R1:W-:Y:S01]  /*19f80*/  STL [R1], R5 ;  /* 0x0000000501007387 */ /* 0x0003e20000100800 */
[----:B------:R-:W-:Y:S02]  /*19f90*/  IMAD.U32 R0, RZ, RZ, UR6 ;  /* 0x00000006ff007e24 */ /* 0x000fe4000f8e00ff */
[----:B------:R-:W-:Y:S01]  /*19fa0*/  IMAD.U32 R2, RZ, RZ, UR5 ;  /* 0x00000005ff027e24 */ /* 0x000fe2000f8e00ff */
[----:B------:R1:W-:Y:S04]  /*19fb0*/  STL [R1+0x4], R3 ;  /* 0x0000040301007387 */ /* 0x0003e80000100800 */
[----:B------:R1:W-:Y:S04]  /*19fc0*/  STL [R1+0xc], R0 ;  /* 0x00000c0001007387 */ /* 0x0003e80000100800 */
[----:B------:R1:W-:Y:S02]  /*19fd0*/  STL [R1+0x8], R2 ;  /* 0x0000080201007387 */ /* 0x0003e40000100800 */
.L_x_901:
        /* <DEDUP_REMOVED lines=9> */
[----:B------:R-:W-:Y:S02]  /*1a070*/  @!P0 MOV R0, 0x400 ;  /* 0x0000040000008802 */ /* 0x000fe40000000f00 */
[----:B--2---:R-:W-:Y:S02]  /*1a080*/  MOV R6, R3 ;  /* 0x0000000300067202 */ /* 0x004fe40000000f00 */
[----:B------:R-:W0:Y:S01]  /*1a090*/  @!P0 S2R R3, SR_CgaCtaId ;  /* 0x0000000000038919 */ /* 0x000e220000008800 */
[----:B---3--:R-:W-:Y:S01]  /*1a0a0*/  IMAD.MOV.U32 R7, RZ, RZ, R2 ;  /* 0x000000ffff077224 */ /* 0x008fe200078e0002 */
[----:B0-----:R-:W-:-:S05]  /*1a0b0*/  @!P0 LEA R18, R3, R0, 0x18 ;  /* 0x0000000003128211 */ /* 0x001fca00078ec0ff */
[----:B----4-:R3:W-:Y:S01]  /*1a0c0*/  @!P0 STS.128 [R18+0x228d0], R4 ;  /* 0x0228d00412008388 */ /* 0x0107e20000000c00 */
[----:B------:R-:W-:Y:S06]  /*1a0d0*/  BAR.ARV 0x5, 0x180 ;  /* 0x0146000000007b1d */ /* 0x000fec0000002000 */
.L_x_892:
[----:B------:R-:W4:Y:S01]  /*1a0e0*/  LDL R0, [R1+0xc] ;  /* 0x00000c0001007983 */ /* 0x000f220000100800 */
[----:B------:R-:W-:Y:S02]  /*1a0f0*/  ULDC UR4, c[0x0][0xc3c] ;  /* 0x00030f0000047ab9 */ /* 0x000fe40000000800 */
[----:B----4-:R-:W-:-:S13]  /*1a100*/  ISETP.GE.AND P0, PT, R0, UR4, PT ;  /* 0x0000000400007c0c */ /* 0x010fda000bf06270 */
[----:B------:R-:W-:Y:S05]  /*1a110*/  @!P0 BRA `(.L_x_902) ;  /* 0xffffff9400488947 */ /* 0x000fea000383ffff */
[----:B------:R-:W-:Y:S05]  /*1a120*/  BSYNC B8 ;  /* 0x0000000000087941 */ /* 0x000fea0003800000 */
.L_x_760:
[----:B-1----:R-:W4:Y:S01]  /*1a130*/  LDL.LU R0, [R1+0x54] ;  /* 0x0000540001007983 */ /* 0x002f220000300800 */
[----:B------:R-:W-:Y:S01]  /*1a140*/  BSSY B0, `(.L_x_903) ;  /* 0x000000b000007945 */ /* 0x000fe20003800000 */
[----:B--23--:R-:W1:Y:S01]  /*1a150*/  S2R R5, SR_CgaCtaId ;  /* 0x0000000000057919 */ /* 0x00ce620000008800 */
[----:B----4-:R-:W-:-:S05]  /*1a160*/  VIADD R0, R0, 0x1 ;  /* 0x0000000100007836 */ /* 0x010fca0000000000 */
[----:B0-----:R-:W-:-:S04]  /*1a170*/  LEA.HI R2, R0, R0, RZ, 0x1 ;  /* 0x0000000000027211 */ /* 0x001fc800078f08ff */
[----:B------:R-:W-:-:S05]  /*1a180*/  LOP3.LUT R3, R2, 0xfffffffe, RZ, 0xc0, !PT ;  /* 0xfffffffe02037812 */ /* 0x000fca00078ec0ff */
[----:B------:R-:W-:Y:S01]  /*1a190*/  IMAD.IADD R3, R0, 0x1, -R3 ;  /* 0x0000000100037824 */ /* 0x000fe200078e0a03 */
[----:B------:R-:W-:-:S04]  /*1a1a0*/  MOV R0, 0x400 ;  /* 0x0000040000007802 */ /* 0x000fc80000000f00 */
[----:B-1----:R-:W-:Y:S02]  /*1a1b0*/  LEA R0, R5, R0, 0x18 ;  /* 0x0000000005007211 */ /* 0x002fe400078ec0ff */
[----:B------:R-:W-:-:S04]  /*1a1c0*/  SHF.L.U32 R3, R3, 0x1f, RZ ;  /* 0x0000001f03037819 */ /* 0x000fc800000006ff */
[----:B------:R-:W0:Y:S02]  /*1a1d0*/  SYNCS.PHASECHK.TRANS64.TRYWAIT P0, [R0+URZ+0x22820], R3 ;  /* 0x02282003000075a7 */ /* 0x000e24000800017f */
[----:B0-----:R-:W-:Y:S05]  /*1a1e0*/  @!P0 BRA `(.L_x_904) ;  /* 0x0000003000348947 */ /* 0x001fea0003800000 */
.L_x_1039:
[----:B------:R-:W-:Y:S05]  /*1a1f0*/  BSYNC B0 ;  /* 0x0000000000007941 */ /* 0x000fea0003800000 */
.L_x_903:
[----:B------:R-:W-:-:S03]  /*1a200*/  UMOV UR4, 0xffffffff ;  /* 0xffffffff00047882 */ /* 0x000fc60000000000 */
[----:B------:R-:W-:Y:S05]  /*1a210*/  BRA.DIV UR4, `(.L_x_905) ;  /* 0x00000032043c7947 */ /* 0x000fea000b800000 */
[----:B------:R-:W1:Y:S02]  /*1a220*/  S2R R2, SR_TID.X ;  /* 0x0000000000027919 */ /* 0x000e640000002100 */
[----:B-1----:R-:W-:-:S04]  /*1a230*/  SHF.R.U32.HI R2, RZ, 0x5, R2 ;  /* 0x00000005ff027819 */ /* 0x002fc80000011602 */
[----:B------:R-:W-:-:S05]  /*1a240*/  LOP3.LUT R2, R2, 0x3, RZ, 0xc0, !PT ;  /* 0x0000000302027812 */ /* 0x000fca00078ec0ff */
[----:B------:R1:W2:Y:S02]  /*1a250*/  SHFL.IDX PT, R14, R2, RZ, 0x1f ;  /* 0x00001fff020e7589 */ /* 0x0002a400000e0000 */
.L_x_1042:
[----:B--2---:R-:W-:-:S13]  /*1a260*/  ISETP.NE.AND P0, PT, R14, RZ, PT ;  /* 0x000000ff0e00720c */ /* 0x004fda0003f05270 */
[----:B------:R-:W-:Y:S05]  /*1a270*/  @P0 BRA `(.L_x_606) ;  /* 0x00000000008c0947 */ /* 0x000fea0003800000 */
[----:B------:R-:W-:-:S03]  /*1a280*/  UMOV UR4, 0xffffffff ;  /* 0xffffffff00047882 */ /* 0x000fc60000000000 */
[----:B------:R-:W-:Y:S05]  /*1a290*/  BRA.DIV UR4, `(.L_x_906) ;  /* 0x0000003204507947 */ /* 0x000fea000b800000 */
[----:B------:R-:W-:-:S13]  /*1a2a0*/  ELECT P6, URZ, PT ;  /* 0x00000000003f782f */ /* 0x000fda00038c0000 */
.L_x_1045:
[----:B------:R-:W-:Y:S05]  /*1a2b0*/  @!P6 BRA `(.L_x_606) ;  /* 0x00000000007ce947 */ /* 0x000fea0003800000 */
[----:B------:R-:W-:-:S06]  /*1a2c0*/  ULOP3.LUT UR4, UR36, 0x2, URZ, 0xfc, !UPT ;  /* 0x0000000224047892 */ /* 0x000fcc000f8efc3f */
[----:B-1----:R-:W-:-:S05]  /*1a2d0*/  IMAD.U32 R2, RZ, RZ, UR4 ;  /* 0x00000004ff027e24 */ /* 0x002fca000f8e00ff */
[----:B------:R-:W-:-:S13]  /*1a2e0*/  ISETP.NE.AND P2, PT, R2, 0x3, PT ;  /* 0x000000030200780c */ /* 0x000fda0003f45270 */
[----:B------:R-:W-:Y:S05]  /*1a2f0*/  @!P2 BRA `(.L_x_907) ;  /* 0x000000000004a947 */ /* 0x000fea0003800000 */
[----:B------:R-:W-:Y:S01]  /*1a300*/  BPT.TRAP 0x1 ;  /* 0x000000040000795c */ /* 0x000fe20000300000 */
.L_x_907:
        /* <DEDUP_REMOVED lines=13> */
.L_x_1046:
[----:B------:R-:W1:Y:S02]  /*1a3e0*/  SYNCS.PHASECHK.TRANS64.TRYWAIT P0, [R7+URZ], R2 ;  /* 0x00000002070075a7 */ /* 0x000e64000800017f */
[----:B-1----:R-:W-:Y:S05]  /*1a3f0*/  @!P0 BRA `(.L_x_909) ;  /* 0x00000030002c8947 */ /* 0x002fea0003800000 */
.L_x_1047:
[----:B------:R-:W-:Y:S05]  /*1a400*/  @!P2 BRA `(.L_x_910) ;  /* 0x000000000004a947 */ /* 0x000fea0003800000 */
[----:B------:R-:W-:Y:S01]  /*1a410*/  BPT.TRAP 0x1 ;  /* 0x000000040000795c */ /* 0x000fe20000300000 */
.L_x_910:
[----:B------:R-:W-:-:S04]  /*1a420*/  VIADD R0, R0, 0x22860 ;  /* 0x0002286000007836 */ /* 0x000fc80000000000 */
[----:B------:R-:W-:-:S04]  /*1a430*/  IMAD R4, R19, 0x8, R0 ;  /* 0x0000000813047824 */ /* 0x000fc800078e0200 */
[----:B------:R-:W2:Y:S02]  /*1a440*/  SYNCS.PHASECHK.TRANS64.TRYWAIT P0, [R4+URZ], R5 ;  /* 0x00000005040075a7 */ /* 0x000ea4000800017f */
[----:B--2---:R-:W-:Y:S05]  /*1a450*/  @!P0 BRA `(.L_x_911) ;  /* 0x0000003000288947 */ /* 0x004fea0003800000 */
.L_x_1048:
[----:B------:R-:W-:-:S07]  /*1a460*/  IMAD R3, R3, 0x8, R0 ;  /* 0x0000000803037824 */ /* 0x000fce00078e0200 */
.L_x_912:
[----:B---3--:R3:W4:Y:S02]  /*1a470*/  SYNCS.PHASECHK.TRANS64.TRYWAIT P0, [R3+URZ], R2 ;  /* 0x00000002030075a7 */ /* 0x008724000800017f */
[----:B----4-:R-:W-:Y:S05]  /*1a480*/  @!P0 NANOSLEEP.SYNCS 0x989680 ;  /* 0x009896800000895d */ /* 0x010fea0003900000 */
[----:B------:R-:W4:Y:S02]  /*1a490*/  @!P0 SYNCS.PHASECHK.TRANS64 P0, [R3+URZ], R2 ;  /* 0x00000002030085a7 */ /* 0x000f24000800007f */
[----:B----4-:R-:W-:Y:S05]  /*1a4a0*/  @!P0 BRA `(.L_x_912) ;  /* 0xfffffffc00f08947 */ /* 0x010fea000383ffff */
.L_x_606:
[----:B------:R-:W-:Y:S05]  /*1a4b0*/  BSYNC B9 ;  /* 0x0000000000097941 */ /* 0x000fea0003800000 */
.L_x_603:
[----:B------:R-:W-:Y:S05]  /*1a4c0*/  EXIT ;  /* 0x000000000000794d */ /* 0x000fea0003800000 */
.L_x_626:
[----:B0-----:R0:W1:Y:S02]  /*1a4d0*/  SYNCS.PHASECHK.TRANS64.TRYWAIT P6, [R95+URZ+0x22890], R106 ;  /* 0x0228906a5f0075a7 */ /* 0x00106400080c017f */
[----:B-1----:R-:W-:Y:S05]  /*1a4e0*/  @!P6 NANOSLEEP.SYNCS 0x989680 ;  /* 0x009896800000e95d */ /* 0x002fea0003900000 */
[----:B------:R-:W1:Y:S02]  /*1a4f0*/  @!P6 SYNCS.PHASECHK.TRANS64 P6, [R95+URZ+0x22890], R106 ;  /* 0x0228906a5f00e5a7 */ /* 0x000e6400080c007f */
[----:B-1----:R-:W-:Y:S05]  /*1a500*/  @!P6 BRA `(.L_x_626) ;  /* 0xfffffffc00f0e947 */ /* 0x002fea000383ffff */
[----:B------:R-:W-:Y:S05]  /*1a510*/  BRA `(.L_x_913) ;  /* 0xfffffe8c00187947 */ /* 0x000fea000383ffff */
.L_x_644:
[----:B0-----:R0:W1:Y:S02]  /*1a520*/  SYNCS.PHASECHK.TRANS64.TRYWAIT P5, [R95+URZ+0x22890], R106 ;  /* 0x0228906a5f0075a7 */ /* 0x00106400080a017f */
[----:B-1----:R-:W-:Y:S05]  /*1a530*/  @!P5 NANOSLEEP.SYNCS 0x989680 ;  /* 0x009896800000d95d */ /* 0x002fea0003900000 */
[----:B------:R-:W1:Y:S02]  /*1a540*/  @!P5 SYNCS.PHASECHK.TRANS64 P5, [R95+URZ+0x22890], R106 ;  /* 0x0228906a5f00d5a7 */ /* 0x000e6400080a007f */
[----:B-1----:R-:W-:Y:S05]  /*1a550*/  @!P5 BRA `(.L_x_644) ;  /* 0xfffffffc00f0d947 */ /* 0x002fea000383ffff */
[----:B------:R-:W-:Y:S05]  /*1a560*/  BRA `(.L_x_914) ;  /* 0xfffffe9c006c7947 */ /* 0x000fea000383ffff */
.L_x_653:
[----:B0-----:R0:W1:Y:S02]  /*1a570*/  SYNCS.PHASECHK.TRANS64.TRYWAIT P4, [R95+URZ+0x22890], R106 ;  /* 0x0228906a5f0075a7 */ /* 0x001064000808017f */
[----:B-1----:R-:W-:Y:S05]  /*1a580*/  @!P4 NANOSLEEP.SYNCS 0x989680 ;  /* 0x009896800000c95d */ /* 0x002fea0003900000 */
[----:B------:R-:W1:Y:S02]  /*1a590*/  @!P4 SYNCS.PHASECHK.TRANS64 P4, [R95+URZ+0x22890], R106 ;  /* 0x0228906a5f00c5a7 */ /* 0x000e64000808007f */
[----:B-1----:R-:W-:Y:S05]  /*1a5a0*/  @!P4 BRA `(.L_x_653) ;  /* 0xfffffffc00f0c947 */ /* 0x002fea000383ffff */
[----:B------:R-:W-:Y:S05]  /*1a5b0*/  BRA `(.L_x_915) ;  /* 0xfffffeac00607947 */ /* 0x000fea000383ffff */
.L_x_659:
[----:B--2---:R2:W3:Y:S02]  /*1a5c0*/  SYNCS.PHASECHK.TRANS64.TRYWAIT P3, [R95+URZ+0x228b0], R106 ;  /* 0x0228b06a5f0075a7 */ /* 0x0044e4000806017f */
[----:B---3--:R-:W-:Y:S05]  /*1a5d0*/  @!P3 NANOSLEEP.SYNCS 0x989680 ;  /* 0x009896800000b95d */ /* 0x008fea0003900000 */
[----:B------:R-:W3:Y:S02]  /*1a5e0*/  @!P3 SYNCS.PHASECHK.TRANS64 P3, [R95+URZ+0x228b0], R106 ;  /* 0x0228b06a5f00b5a7 */ /* 0x000ee4000806007f */
[----:B---3--:R-:W-:Y:S05]  /*1a5f0*/  @!P3 BRA `(.L_x_659) ;  /* 0xfffffffc00f0b947 */ /* 0x008fea000383ffff */
[----:B------:R-:W-:Y:S05]  /*1a600*/  BRA `(.L_x_916) ;  /* 0xfffffeac00f47947 */ /* 0x000fea000383ffff */
.L_x_669:
[----:B------:R-:W-:Y:S01]  /*1a610*/  BSSY B0, `(.L_x_917) ;  /* 0x0000007000007945 */ /* 0x000fe20003800000 */
[----:B------:R-:W-:Y:S02]  /*1a620*/  IMAD.MOV.U32 R12, RZ, RZ, RZ ;  /* 0x000000ffff0c7224 */ /* 0x000fe400078e00ff */
[----:B------:R-:W-:Y:S02]  /*1a630*/  IMAD.MOV.U32 R11, RZ, RZ, 0x1f ;  /* 0x0000001fff0b7424 */ /* 0x000fe400078e00ff */
[----:B------:R-:W-:-:S07]  /*1a640*/  IMAD.MOV.U32 R15, RZ, RZ, -0x1 ;  /* 0xffffffffff0f7424 */ /* 0x000fce00078e00ff */
[----:B-----5:R-:W-:Y:S05]  /*1a650*/  WARPSYNC.COLLECTIVE R15, `(.L_x_918) ;  /* 0x000000000f087348 */ /* 0x020fea0003c00000 */
[----:B------:R0:W1:Y:S02]  /*1a660*/  SHFL.IDX P6, R14, R13, R12, R11 ;  /* 0x0000000c0d0e7389 */ /* 0x00006400000c000b */
[----:B01---5:R-:W-:Y:S01]  /*1a670*/  ENDCOLLECTIVE ;  /* 0x000000000000791b */ /* 0x023fe20003800000 */
.L_x_918:
[----:B------:R-:W-:Y:S05]  /*1a680*/  BSYNC B0 ;  /* 0x0000000000007941 */ /* 0x000fea0003800000 */
.L_x_917:
[----:B------:R-:W-:Y:S05]  /*1a690*/  BRA `(.L_x_919) ;  /* 0xfffffebc00347947 */ /* 0x000fea000383ffff */
.L_x_681:
[----:B------:R-:W-:Y:S01]  /*1a6a0*/  BSSY B1, `(.L_x_920) ;  /* 0x0000008000017945 */ /* 0x000fe20003800000 */
[----:B0-----:R-:W-:Y:S02]  /*1a6b0*/  IMAD.MOV.U32 R13, RZ, RZ, R25 ;  /* 0x000000ffff0d7224 */ /* 0x001fe400078e0019 */
[----:B------:R-:W-:Y:S02]  /*1a6c0*/  IMAD.MOV.U32 R12, RZ, RZ, RZ ;  /* 0x000000ffff0c7224 */ /* 0x000fe400078e00ff */
[----:B------:R-:W-:Y:S02]  /*1a6d0*/  IMAD.MOV.U32 R11, RZ, RZ, 0x1c1f ;  /* 0x00001c1fff0b7424 */ /* 0x000fe400078e00ff */
[----:B------:R-:W-:-:S07]  /*1a6e0*/  IMAD.MOV.U32 R15, RZ, RZ, -0x1 ;  /* 0xffffffffff0f7424 */ /* 0x000fce00078e00ff */
[----:B------:R-:W-:Y:S05]  /*1a6f0*/  WARPSYNC.COLLECTIVE R15, `(.L_x_921) ;  /* 0x000000000f087348 */ /* 0x000fea0003c00000 */
[----:B------:R0:W1:Y:S02]  /*1a700*/  SHFL.IDX P6, R14, R13, R12, R11 ;  /* 0x0000000c0d0e7389 */ /* 0x00006400000c000b */
[----:B01----:R-:W-:Y:S01]  /*1a710*/  ENDCOLLECTIVE ;  /* 0x000000000000791b */ /* 0x003fe20003800000 */
.L_x_921:
[----:B------:R-:W-:Y:S05]  /*1a720*/  BSYNC B1 ;  /* 0x0000000000017941 */ /* 0x000fea0003800000 */
.L_x_920:
[----:B------:R-:W-:Y:S02]  /*1a730*/  IMAD.MOV.U32 R13, RZ, RZ, R24 ;  /* 0x000000ffff0d7224 */ /* 0x000fe400078e0018 */
[----:B------:R-:W-:Y:S02]  /*1a740*/  IMAD.MOV.U32 R12, RZ, RZ, RZ ;  /* 0x000000ffff0c7224 */ /* 0x000fe400078e00ff */
[----:B------:R-:W-:Y:S02]  /*1a750*/  IMAD.MOV.U32 R11, RZ, RZ, 0x1c1f ;  /* 0x00001c1fff0b7424 */ /* 0x000fe400078e00ff */
[----:B------:R-:W-:Y:S02]  /*1a760*/  IMAD.MOV.U32 R15, RZ, RZ, -0x1 ;  /* 0xffffffffff0f7424 */ /* 0x000fe400078e00ff */
[----:B------:R-:W-:-:S07]  /*1a770*/  IMAD.MOV.U32 R3, RZ, RZ, R14 ;  /* 0x000000ffff037224 */ /* 0x000fce00078e000e */
[----:B------:R-:W-:Y:S05]  /*1a780*/  WARPSYNC.COLLECTIVE R15, `(.L_x_922) ;  /* 0x000000000f087348 */ /* 0x000fea0003c00000 */
[----:B------:R0:W1:Y:S02]  /*1a790*/  SHFL.IDX P6, R14, R13, R12, R11 ;  /* 0x0000000c0d0e7389 */ /* 0x00006400000c000b */
[----:B01----:R-:W-:Y:S01]  /*1a7a0*/  ENDCOLLECTIVE ;  /* 0x000000000000791b */ /* 0x003fe20003800000 */
.L_x_922:
[----:B------:R-:W-:Y:S01]  /*1a7b0*/  IMAD.MOV.U32 R13, RZ, RZ, R27 ;  /* 0x000000ffff0d7224 */ /* 0x000fe200078e001b */
[----:B------:R-:W-:-:S07]  /*1a7c0*/  MOV R0, R14 ;  /* 0x0000000e00007202 */ /* 0x000fce0000000f00 */
[----:B------:R-:W-:Y:S05]  /*1a7d0*/  WARPSYNC.COLLECTIVE R15, `(.L_x_923) ;  /* 0x000000000f087348 */ /* 0x000fea0003c00000 */
[----:B------:R0:W1:Y:S02]  /*1a7e0*/  SHFL.IDX P6, R14, R13, R12, R11 ;  /* 0x0000000c0d0e7389 */ /* 0x00006400000c000b */
[----:B01----:R-:W-:Y:S01]  /*1a7f0*/  ENDCOLLECTIVE ;  /* 0x000000000000791b */ /* 0x003fe20003800000 */
.L_x_923:
[----:B------:R-:W-:Y:S02]  /*1a800*/  IMAD.MOV.U32 R13, RZ, RZ, R26 ;  /* 0x000000ffff0d7224 */ /* 0x000fe400078e001a */
[----:B------:R-:W-:-:S07]  /*1a810*/  IMAD.MOV.U32 R5, RZ, RZ, R14 ;  /* 0x000000ffff057224 */ /* 0x000fce00078e000e */
[----:B------:R-:W-:Y:S05]  /*1a820*/  WARPSYNC.COLLECTIVE R15, `(.L_x_924) ;  /* 0x000000000f087348 */ /* 0x000fea0003c00000 */
[----:B------:R0:W1:Y:S02]  /*1a830*/  SHFL.IDX P6, R14, R13, R12, R11 ;  /* 0x0000000c0d0e7389 */ /* 0x00006400000c000b */
[----:B01----:R-:W-:Y:S01]  /*1a840*/  ENDCOLLECTIVE ;  /* 0x000000000000791b */ /* 0x003fe20003800000 */
.L_x_924:
[----:B------:R-:W-:Y:S05]  /*1a850*/  BRA `(.L_x_925) ;  /* 0xfffffec0004c7947 */ /* 0x000fea000383ffff */
.L_x_685:
[----:B0-----:R0:W1:Y:S02]  /*1a860*/  SYNCS.PHASECHK.TRANS64.TRYWAIT P0, [R19+URZ+0x22800], R30 ;  /* 0x0228001e130075a7 */ /* 0x001064000800017f */
[----:B-1----:R-:W-:Y:S05]  /*1a870*/  @!P0 NANOSLEEP.SYNCS 0x989680 ;  /* 0x009896800000895d */ /* 0x002fea0003900000 */
[----:B------:R-:W1:Y:S02]  /*1a880*/  @!P0 SYNCS.PHASECHK.TRANS64 P0, [R19+URZ+0x22800], R30 ;  /* 0x0228001e130085a7 */ /* 0x000e64000800007f */
[----:B-1----:R-:W-:Y:S05]  /*1a890*/  @!P0 BRA `(.L_x_685) ;  /* 0xfffffffc00f08947 */ /* 0x002fea000383ffff */
[----:B------:R-:W-:Y:S05]  /*1a8a0*/  BRA `(.L_x_926) ;  /* 0xfffffec4006c7947 */ /* 0x000fea000383ffff */
.L_x_693:
        /* <DEDUP_REMOVED lines=8> */
.L_x_928:
[----:B------:R-:W-:Y:S05]  /*1a930*/  BSYNC B1 ;  /* 0x0000000000017941 */ /* 0x000fea0003800000 */
.L_x_927:
        /* <DEDUP_REMOVED lines=8> */
.L_x_929:
[----:B------:R-:W-:Y:S02]  /*1a9c0*/  IMAD.MOV.U32 R13, RZ, RZ, R27 ;  /* 0x000000ffff0d7224 */ /* 0x000fe400078e001b */
[----:B------:R-:W-:-:S07]  /*1a9d0*/  IMAD.MOV.U32 R3, RZ, RZ, R14 ;  /* 0x000000ffff037224 */ /* 0x000fce00078e000e */
[----:B------:R-:W-:Y:S05]  /*1a9e0*/  WARPSYNC.COLLECTIVE R15, `(.L_x_930) ;  /* 0x000000000f087348 */ /* 0x000fea0003c00000 */
[----:B------:R0:W1:Y:S02]  /*1a9f0*/  SHFL.IDX P6, R14, R13, R12, R11 ;  /* 0x0000000c0d0e7389 */ /* 0x00006400000c000b */
[----:B01----:R-:W-:Y:S01]  /*1aa00*/  ENDCOLLECTIVE ;  /* 0x000000000000791b */ /* 0x003fe20003800000 */
.L_x_930:
[----:B------:R-:W-:Y:S02]  /*1aa10*/  IMAD.MOV.U32 R13, RZ, RZ, R26 ;  /* 0x000000ffff0d7224 */ /* 0x000fe400078e001a */
[----:B------:R-:W-:-:S07]  /*1aa20*/  IMAD.MOV.U32 R20, RZ, RZ, R14 ;  /* 0x000000ffff147224 */ /* 0x000fce00078e000e */
[----:B------:R-:W-:Y:S05]  /*1aa30*/  WARPSYNC.COLLECTIVE R15, `(.L_x_931) ;  /* 0x000000000f087348 */ /* 0x000fea0003c00000 */
[----:B------:R0:W1:Y:S02]  /*1aa40*/  SHFL.IDX P6, R14, R13, R12, R11 ;  /* 0x0000000c0d0e7389 */ /* 0x00006400000c000b */
[----:B01----:R-:W-:Y:S01]  /*1aa50*/  ENDCOLLECTIVE ;  /* 0x000000000000791b */ /* 0x003fe20003800000 */
.L_x_931:
[----:B------:R-:W-:Y:S05]  /*1aa60*/  BRA `(.L_x_932) ;  /* 0xfffffecc00cc7947 */ /* 0x000fea000383ffff */
.L_x_697:
[----:B0-----:R0:W1:Y:S02]  /*1aa70*/  SYNCS.PHASECHK.TRANS64.TRYWAIT P1, [R19+URZ+0x22800], R24 ;  /* 0x02280018130075a7 */ /* 0x001064000802017f */
[----:B-1----:R-:W-:Y:S05]  /*1aa80*/  @!P1 NANOSLEEP.SYNCS 0x989680 ;  /* 0x009896800000995d */ /* 0x002fea0003900000 */
[----:B------:R-:W1:Y:S02]  /*1aa90*/  @!P1 SYNCS.PHASECHK.TRANS64 P1, [R19+URZ+0x22800], R24 ;  /* 0x02280018130095a7 */ /* 0x000e64000802007f */
[----:B-1----:R-:W-:Y:S05]  /*1aaa0*/  @!P1 BRA `(.L_x_697) ;  /* 0xfffffffc00f09947 */ /* 0x002fea000383ffff */
[----:B------:R-:W-:Y:S05]  /*1aab0*/  BRA `(.L_x_933) ;  /* 0xfffffed000ac7947 */ /* 0x000fea000383ffff */
.L_x_703:
[----:B-1----:R1:W2:Y:S02]  /*1aac0*/  SYNCS.PHASECHK.TRANS64.TRYWAIT P1, [R13+URZ+0x22830], R72 ;  /* 0x022830480d0075a7 */ /* 0x0022a4000802017f */
[----:B--2---:R-:W-:Y:S05]  /*1aad0*/  @!P1 NANOSLEEP.SYNCS 0x989680 ;  /* 0x009896800000995d */ /* 0x004fea0003900000 */
[----:B------:R-:W2:Y:S02]  /*1aae0*/  @!P1 SYNCS.PHASECHK.TRANS64 P1, [R13+URZ+0x22830], R72 ;  /* 0x022830480d0095a7 */ /* 0x000ea4000802007f */
[----:B--2---:R-:W-:Y:S05]  /*1aaf0*/  @!P1 BRA `(.L_x_703) ;  /* 0xfffffffc00f09947 */ /* 0x004fea000383ffff */
[----:B------:R-:W-:Y:S05]  /*1ab00*/  BRA `(.L_x_702) ;  /* 0xfffffedc00cc7947 */ /* 0x000fea000383ffff */
.L_x_708:
[----:B-1----:R1:W2:Y:S02]  /*1ab10*/  SYNCS.PHASECHK.TRANS64.TRYWAIT P2, [R13+URZ+0x22850], R72 ;  /* 0x022850480d0075a7 */ /* 0x0022a4000804017f */
[----:B--2---:R-:W-:Y:S05]  /*1ab20*/  @!P2 NANOSLEEP.SYNCS 0x989680 ;  /* 0x009896800000a95d */ /* 0x004fea0003900000 */
[----:B------:R-:W2:Y:S02]  /*1ab30*/  @!P2 SYNCS.PHASECHK.TRANS64 P2, [R13+URZ+0x22850], R72 ;  /* 0x022850480d00a5a7 */ /* 0x000ea4000804007f */
[----:B--2---:R-:W-:Y:S05]  /*1ab40*/  @!P2 BRA `(.L_x_708) ;  /* 0xfffffffc00f0a947 */ /* 0x004fea000383ffff */
[----:B------:R-:W-:Y:S05]  /*1ab50*/  BRA `(.L_x_707) ;  /* 0xfffffef800ec7947 */ /* 0x000fea000383ffff */
.L_x_713:
[----:B-1----:R1:W2:Y:S02]  /*1ab60*/  SYNCS.PHASECHK.TRANS64.TRYWAIT P3, [R14+URZ+0x22830], R15 ;  /* 0x0228300f0e0075a7 */ /* 0x0022a4000806017f */
[----:B--2---:R-:W-:Y:S05]  /*1ab70*/  @!P3 NANOSLEEP.SYNCS 0x989680 ;  /* 0x009896800000b95d */ /* 0x004fea0003900000 */
[----:B------:R-:W2:Y:S02]  /*1ab80*/  @!P3 SYNCS.PHASECHK.TRANS64 P3, [R14+URZ+0x22830], R15 ;  /* 0x0228300f0e00b5a7 */ /* 0x000ea4000806007f */
[----:B--2---:R-:W-:Y:S05]  /*1ab90*/  @!P3 BRA `(.L_x_713) ;  /* 0xfffffffc00f0b947 */ /* 0x004fea000383ffff */
[----:B------:R-:W-:Y:S05]  /*1aba0*/  BRA `(.L_x_712) ;  /* 0xffffff0000287947 */ /* 0x000fea000383ffff */
.L_x_718:
[----:B-1----:R1:W2:Y:S02]  /*1abb0*/  SYNCS.PHASECHK.TRANS64.TRYWAIT P3, [R14+URZ+0x22850], R15 ;  /* 0x0228500f0e0075a7 */ /* 0x0022a4000806017f */
[----:B--2---:R-:W-:Y:S05]  /*1abc0*/  @!P3 NANOSLEEP.SYNCS 0x989680 ;  /* 0x009896800000b95d */ /* 0x004fea0003900000 */
[----:B------:R-:W2:Y:S02]  /*1abd0*/  @!P3 SYNCS.PHASECHK.TRANS64 P3, [R14+URZ+0x22850], R15 ;  /* 0x0228500f0e00b5a7 */ /* 0x000ea4000806007f */
[----:B--2---:R-:W-:Y:S05]  /*1abe0*/  @!P3 BRA `(.L_x_718) ;  /* 0xfffffffc00f0b947 */ /* 0x004fea000383ffff */
[----:B------:R-:W-:Y:S05]  /*1abf0*/  BRA `(.L_x_717) ;  /* 0xffffff2000047947 */ /* 0x000fea000383ffff */
.L_x_724:
[----:B------:R-:W-:Y:S02]  /*1ac00*/  IMAD.MOV.U32 R13, RZ, RZ, R21 ;  /* 0x000000ffff0d7224 */ /* 0x000fe400078e0015 */
[----:B------:R-:W-:Y:S02]  /*1ac10*/  IMAD.MOV.U32 R12, RZ, RZ, RZ ;  /* 0x000000ffff0c7224 */ /* 0x000fe400078e00ff */
[----:B------:R-:W-:Y:S02]  /*1ac20*/  IMAD.MOV.U32 R11, RZ, RZ, 0x181f ;  /* 0x0000181fff0b7424 */ /* 0x000fe400078e00ff */
[----:B------:R-:W-:-:S07]  /*1ac30*/  IMAD.MOV.U32 R15, RZ, RZ, -0x1 ;  /* 0xffffffffff0f7424 */ /* 0x000fce00078e00ff */
[----:B-----5:R-:W-:Y:S05]  /*1ac40*/  WARPSYNC.COLLECTIVE R15, `(.L_x_934) ;  /* 0x000000000f087348 */ /* 0x020fea0003c00000 */
[----:B------:R0:W1:Y:S02]  /*1ac50*/  SHFL.IDX P6, R14, R13, R12, R11 ;  /* 0x0000000c0d0e7389 */ /* 0x00006400000c000b */
[----:B01---5:R-:W-:Y:S01]  /*1ac60*/  ENDCOLLECTIVE ;  /* 0x000000000000791b */ /* 0x023fe20003800000 */
.L_x_934:
[----:B------:R-:W-:Y:S02]  /*1ac70*/  IMAD.MOV.U32 R13, RZ, RZ, R3 ;  /* 0x000000ffff0d7224 */ /* 0x000fe400078e0003 */
[----:B------:R-:W-:-:S07]  /*1ac80*/  IMAD.MOV.U32 R20, RZ, RZ, R14 ;  /* 0x000000ffff147224 */ /* 0x000fce00078e000e */
[----:B------:R-:W-:Y:S05]  /*1ac90*/  WARPSYNC.COLLECTIVE R15, `(.L_x_935) ;  /* 0x000000000f087348 */ /* 0x000fea0003c00000 */
[----:B------:R0:W1:Y:S02]  /*1aca0*/  SHFL.IDX P6, R14, R13, R12, R11 ;  /* 0x0000000c0d0e7389 */ /* 0x00006400000c000b */
[----:B01----:R-:W-:Y:S01]  /*1acb0*/  ENDCOLLECTIVE ;  /* 0x000000000000791b */ /* 0x003fe20003800000 */
.L_x_935:
[----:B------:R-:W-:Y:S05]  /*1acc0*/  BRA `(.L_x_936) ;  /* 0xffffff4800107947 */ /* 0x000fea000383ffff */
.L_x_727:
[----:B------:R-:W-:Y:S01]  /*1acd0*/  BSSY B1, `(.L_x_937) ;  /* 0x0000008000017945 */ /* 0x000fe20003800000 */
[----:B------:R-:W-:Y:S01]  /*1ace0*/  IMAD.MOV.U32 R13, RZ, RZ, R21 ;  /* 0x000000ffff0d7224 */ /* 0x000fe200078e0015 */
[----:B------:R-:W-:Y:S01]  /*1acf0*/  MOV R12, 0x1 ;  /* 0x00000001000c7802 */ /* 0x000fe20000000f00 */
[----:B------:R-:W-:Y:S02]  /*1ad00*/  IMAD.MOV.U32 R11, RZ, RZ, 0x181f ;  /* 0x0000181fff0b7424 */ /* 0x000fe400078e00ff */
[----:B------:R-:W-:-:S07]  /*1ad10*/  IMAD.MOV.U32 R15, RZ, RZ, -0x1 ;  /* 0xffffffffff0f7424 */ /* 0x000fce00078e00ff */
[----:B012---:R-:W-:Y:S05]  /*1ad20*/  WARPSYNC.COLLECTIVE R15, `(.L_x_938) ;  /* 0x000000000f087348 */ /* 0x007fea0003c00000 */
[----:B--2---:R2:W3:Y:S02]  /*1ad30*/  SHFL.IDX P6, R14, R13, R12, R11 ;  /* 0x0000000c0d0e7389 */ /* 0x0044e400000c000b */
[----:B0123--:R-:W-:Y:S01]  /*1ad40*/  ENDCOLLECTIVE ;  /* 0x000000000000791b */ /* 0x00ffe20003800000 */
.L_x_938:
[----:B------:R-:W-:Y:S05]  /*1ad50*/  BSYNC B1 ;  /* 0x0000000000017941 */ /* 0x000fea0003800000 */
.L_x_937:
[----:B------:R-:W-:Y:S02]  /*1ad60*/  IMAD.MOV.U32 R13, RZ, RZ, R3 ;  /* 0x000000ffff0d7224 */ /* 0x000fe400078e0003 */
[----:B------:R-:W-:Y:S02]  /*1ad70*/  IMAD.MOV.U32 R12, RZ, RZ, 0x1 ;  /* 0x00000001ff0c7424 */ /* 0x000fe400078e00ff */
[----:B------:R-:W-:Y:S02]  /*1ad80*/  IMAD.MOV.U32 R11, RZ, RZ, 0x181f ;  /* 0x0000181fff0b7424 */ /* 0x000fe400078e00ff */
[----:B------:R-:W-:Y:S02]  /*1ad90*/  IMAD.MOV.U32 R15, RZ, RZ, -0x1 ;  /* 0xffffffffff0f7424 */ /* 0x000fe400078e00ff */
[----:B------:R-:W-:-:S07]  /*1ada0*/  IMAD.MOV.U32 R20, RZ, RZ, R14 ;  /* 0x000000ffff147224 */ /* 0x000fce00078e000e */
[----:B------:R-:W-:Y:S05]  /*1adb0*/  WARPSYNC.COLLECTIVE R15, `(.L_x_939) ;  /* 0x000000000f087348 */ /* 0x000fea0003c00000 */
[----:B------:R0:W1:Y:S02]  /*1adc0*/  SHFL.IDX P6, R14, R13, R12, R11 ;  /* 0x0000000c0d0e7389 */ /* 0x00006400000c000b */
[----:B01----:R-:W-:Y:S01]  /*1add0*/  ENDCOLLECTIVE ;  /* 0x000000000000791b */ /* 0x003fe20003800000 */
.L_x_939:
[----:B------:R-:W-:Y:S05]  /*1ade0*/  BRA `(.L_x_940) ;  /* 0xffffff48004c7947 */ /* 0x000fea000383ffff */
.L_x_730:
[----:B------:R-:W-:Y:S01]  /*1adf0*/  BSSY B1, `(.L_x_941) ;  /* 0x0000008000017945 */ /* 0x000fe20003800000 */
[----:B------:R-:W-:Y:S02]  /*1ae00*/  IMAD.MOV.U32 R13, RZ, RZ, R21 ;  /* 0x000000ffff0d7224 */ /* 0x000fe400078e0015 */
[----:B------:R-:W-:Y:S02]  /*1ae10*/  IMAD.MOV.U32 R12, RZ, RZ, 0x2 ;  /* 0x00000002ff0c7424 */ /* 0x000fe400078e00ff */
[----:B----4-:R-:W-:Y:S02]  /*1ae20*/  IMAD.MOV.U32 R11, RZ, RZ, 0x181f ;  /* 0x0000181fff0b7424 */ /* 0x010fe400078e00ff */
[----:B------:R-:W-:-:S07]  /*1ae30*/  IMAD.MOV.U32 R15, RZ, RZ, -0x1 ;  /* 0xffffffffff0f7424 */ /* 0x000fce00078e00ff */
[----:B0123--:R-:W-:Y:S05]  /*1ae40*/  WARPSYNC.COLLECTIVE R15, `(.L_x_942) ;  /* 0x000000000f087348 */ /* 0x00ffea0003c00000 */
[----:B--2---:R2:W4:Y:S02]  /*1ae50*/  SHFL.IDX P6, R14, R13, R12, R11 ;  /* 0x0000000c0d0e7389 */ /* 0x00452400000c000b */
[----:B01234-:R-:W-:Y:S01]  /*1ae60*/  ENDCOLLECTIVE ;  /* 0x000000000000791b */ /* 0x01ffe20003800000 */
.L_x_942:
[----:B------:R-:W-:Y:S05]  /*1ae70*/  BSYNC B1 ;  /* 0x0000000000017941 */ /* 0x000fea0003800000 */
.L_x_941:
        /* <DEDUP_REMOVED lines=8> */
.L_x_943:
[----:B------:R-:W-:Y:S05]  /*1af00*/  BRA `(.L_x_944) ;  /* 0xffffff4800787947 */ /* 0x000fea000383ffff */
.L_x_733:
[----:B------:R-:W-:Y:S01]  /*1af10*/  BSSY B1, `(.L_x_945) ;  /* 0x0000008000017945 */ /* 0x000fe20003800000 */
[----:B------:R-:W-:Y:S02]  /*1af20*/  IMAD.MOV.U32 R13, RZ, RZ, R21 ;  /* 0x000000ffff0d7224 */ /* 0x000fe400078e0015 */
[----:B------:R-:W-:Y:S02]  /*1af30*/  IMAD.MOV.U32 R12, RZ, RZ, 0x3 ;  /* 0x00000003ff0c7424 */ /* 0x000fe400078e00ff */
[----:B0-----:R-:W-:Y:S02]  /*1af40*/  IMAD.MOV.U32 R11, RZ, RZ, 0x181f ;  /* 0x0000181fff0b7424 */ /* 0x001fe400078e00ff */
[----:B------:R-:W-:-:S07]  /*1af50*/  IMAD.MOV.U32 R15, RZ, RZ, -0x1 ;  /* 0xffffffffff0f7424 */ /* 0x000fce00078e00ff */
[----:B-1234-:R-:W-:Y:S05]  /*1af60*/  WARPSYNC.COLLECTIVE R15, `(.L_x_946) ;  /* 0x000000000f087348 */ /* 0x01efea0003c00000 */
[----:B--2---:R0:W2:Y:S02]  /*1af70*/  SHFL.IDX P6, R14, R13, R12, R11 ;  /* 0x0000000c0d0e7389 */ /* 0x0040a400000c000b */
[----:B01234-:R-:W-:Y:S01]  /*1af80*/  ENDCOLLECTIVE ;  /* 0x000000000000791b */ /* 0x01ffe20003800000 */
.L_x_946:
[----:B------:R-:W-:Y:S05]  /*1af90*/  BSYNC B1 ;  /* 0x0000000000017941 */ /* 0x000fea0003800000 */
.L_x_945:
[----:B------:R-:W-:Y:S01]  /*1afa0*/  IMAD.MOV.U32 R13, RZ, RZ, R3 ;  /* 0x000000ffff0d7224 */ /* 0x000fe200078e0003 */
[----:B------:R-:W-:Y:S01]  /*1afb0*/  MOV R11, 0x181f ;  /* 0x0000181f000b7802 */ /* 0x000fe20000000f00 */
[----:B------:R-:W-:Y:S02]  /*1afc0*/  IMAD.MOV.U32 R12, RZ, RZ, 0x3 ;  /* 0x00000003ff0c7424 */ /* 0x000fe400078e00ff */
[----:B------:R-:W-:Y:S02]  /*1afd0*/  IMAD.MOV.U32 R15, RZ, RZ, -0x1 ;  /* 0xffffffffff0f7424 */ /* 0x000fe400078e00ff */
[----:B------:R-:W-:-:S07]  /*1afe0*/  IMAD.MOV.U32 R4, RZ, RZ, R14 ;  /* 0x000000ffff047224 */ /* 0x000fce00078e000e */
[----:B------:R-:W-:Y:S05]  /*1aff0*/  WARPSYNC.COLLECTIVE R15, `(.L_x_947) ;  /* 0x000000000f087348 */ /* 0x000fea0003c00000 */
[----:B------:R0:W1:Y:S02]  /*1b000*/  SHFL.IDX P6, R14, R13, R12, R11 ;  /* 0x0000000c0d0e7389 */ /* 0x00006400000c000b */
[----:B01----:R-:W-:Y:S01]  /*1b010*/  ENDCOLLECTIVE ;  /* 0x000000000000791b */ /* 0x003fe20003800000 */
.L_x_947:
[----:B------:R-:W-:Y:S05]  /*1b020*/  BRA `(.L_x_948) ;  /* 0xffffff4800a47947 */ /* 0x000fea000383ffff */
.L_x_735:
[----:B------:R-:W-:Y:S02]  /*1b030*/  IMAD.MOV.U32 R13, RZ, RZ, R8 ;  /* 0x000000ffff0d7224 */ /* 0x000fe400078e0008 */
[----:B------:R-:W-:Y:S02]  /*1b040*/  IMAD.MOV.U32 R12, RZ, RZ, RZ ;  /* 0x000000ffff0c7224 */ /* 0x000fe400078e00ff */
[----:B------:R-:W-:Y:S02]  /*1b050*/  IMAD.MOV.U32 R11, RZ, RZ, 0x1c1f ;  /* 0x00001c1fff0b7424 */ /* 0x000fe400078e00ff */
[----:B------:R-:W-:-:S07]  /*1b060*/  IMAD.MOV.U32 R15, RZ, RZ, -0x1 ;  /* 0xffffffffff0f7424 */ /* 0x000fce00078e00ff */
[----:B------:R-:W-:Y:S05]  /*1b070*/  WARPSYNC.COLLECTIVE R15, `(.L_x_949) ;  /* 0x000000000f087348 */ /* 0x000fea0003c00000 */
[----:B------:R0:W1:Y:S02]  /*1b080*/  SHFL.IDX P6, R14, R13, R12, R11 ;  /* 0x0000000c0d0e7389 */ /* 0x00006400000c000b */
[----:B01----:R-:W-:Y:S01]  /*1b090*/  ENDCOLLECTIVE ;  /* 0x000000000000791b */ /* 0x003fe20003800000 */
.L_x_949:
[----:B------:R-:W-:Y:S02]  /*1b0a0*/  IMAD.MOV.U32 R13, RZ, RZ, R3 ;  /* 0x000000ffff0d7224 */ /* 0x000fe400078e0003 */
[----:B------:R-:W-:-:S07]  /*1b0b0*/  IMAD.MOV.U32 R9, RZ, RZ, R14 ;  /* 0x000000ffff097224 */ /* 0x000fce00078e000e */
[----:B------:R-:W-:Y:S05]  /*1b0c0*/  WARPSYNC.COLLECTIVE R15, `(.L_x_950) ;  /* 0x000000000f087348 */ /* 0x000fea0003c00000 */
[----:B------:R0:W1:Y:S02]  /*1b0d0*/  SHFL.IDX P6, R14, R13, R12, R11 ;  /* 0x0000000c0d0e7389 */ /* 0x00006400000c000b */
[----:B01----:R-:W-:Y:S01]  /*1b0e0*/  ENDCOLLECTIVE ;  /* 0x000000000000791b */ /* 0x003fe20003800000 */
.L_x_950:
[----:B------:R-:W-:Y:S01]  /*1b0f0*/  IMAD.MOV.U32 R11, RZ, RZ, R14 ;  /* 0x000000ffff0b7224 */ /* 0x000fe200078e000e */
[----:B------:R-:W-:Y:S06]  /*1b100*/  BRA `(.L_x_951) ;  /* 0xffffff4c00887947 */ /* 0x000fec000383ffff */
.L_x_738:
[----:B------:R-:W-:Y:S01]  /*1b110*/  BSSY B1, `(.L_x_952) ;  /* 0x0000008000017945 */ /* 0x000fe20003800000 */
[----:B---3--:R-:W-:Y:S02]  /*1b120*/  IMAD.MOV.U32 R13, RZ, RZ, R8 ;  /* 0x000000ffff0d7224 */ /* 0x008fe400078e0008 */
[----:B------:R-:W-:Y:S02]  /*1b130*/  IMAD.MOV.U32 R12, RZ, RZ, 0x1 ;  /* 0x00000001ff0c7424 */ /* 0x000fe400078e00ff */
[----:B--2---:R-:W-:Y:S02]  /*1b140*/  IMAD.MOV.U32 R11, RZ, RZ, 0x1c1f ;  /* 0x00001c1fff0b7424 */ /* 0x004fe400078e00ff */
[----:B------:R-:W-:-:S07]  /*1b150*/  IMAD.MOV.U32 R15, RZ, RZ, -0x1 ;  /* 0xffffffffff0f7424 */ /* 0x000fce00078e00ff */
[----:B01----:R-:W-:Y:S05]  /*1b160*/  WARPSYNC.COLLECTIVE R15, `(.L_x_953) ;  /* 0x000000000f087348 */ /* 0x003fea0003c00000 */
[----:B------:R2:W3:Y:S02]  /*1b170*/  SHFL.IDX P6, R14, R13, R12, R11 ;  /* 0x0000000c0d0e7389 */ /* 0x0004e400000c000b */
[----:B0123--:R-:W-:Y:S01]  /*1b180*/  ENDCOLLECTIVE ;  /* 0x000000000000791b */ /* 0x00ffe20003800000 */
.L_x_953:
[----:B------:R-:W-:Y:S05]  /*1b190*/  BSYNC B1 ;  /* 0x0000000000017941 */ /* 0x000fea0003800000 */
.L_x_952:
        /* <DEDUP_REMOVED lines=8> */
.L_x_954:
[----:B------:R-:W-:Y:S05]  /*1b220*/  BRA `(.L_x_955) ;  /* 0xffffff58007c7947 */ /* 0x000fea000383ffff */
.L_x_742:
[----:B------:R-:W-:Y:S02]  /*1b230*/  IMAD.MOV.U32 R13, RZ, RZ, R4 ;  /* 0x000000ffff0d7224 */ /* 0x000fe400078e0004 */
[----:B------:R-:W-:Y:S02]  /*1b240*/  IMAD.MOV.U32 R12, RZ, RZ, RZ ;  /* 0x000000ffff0c7224 */ /* 0x000fe400078e00ff */
[----:B------:R-:W-:Y:S02]  /*1b250*/  IMAD.MOV.U32 R11, RZ, RZ, 0x181f ;  /* 0x0000181fff0b7424 */ /* 0x000fe400078e00ff */
[----:B------:R-:W-:-:S07]  /*1b260*/  IMAD.MOV.U32 R15, RZ, RZ, -0x1 ;  /* 0xffffffffff0f7424 */ /* 0x000fce00078e00ff */
[----:B-12---:R-:W-:Y:S05]  /*1b270*/  WARPSYNC.COLLECTIVE R15, `(.L_x_956) ;  /* 0x000000000f087348 */ /* 0x006fea0003c00000 */
[----:B------:R0:W3:Y:S02]  /*1b280*/  SHFL.IDX P6, R14, R13, R12, R11 ;  /* 0x0000000c0d0e7389 */ /* 0x0000e400000c000b */
[----:B0123--:R-:W-:Y:S01]  /*1b290*/  ENDCOLLECTIVE ;  /* 0x000000000000791b */ /* 0x00ffe20003800000 */
.L_x_956:
[----:B------:R-:W-:Y:S02]  /*1b2a0*/  IMAD.MOV.U32 R13, RZ, RZ, R3 ;  /* 0x000000ffff0d7224 */ /* 0x000fe400078e0003 */
[----:B------:R-:W-:-:S07]  /*1b2b0*/  IMAD.MOV.U32 R0, RZ, RZ, R14 ;  /* 0x000000ffff007224 */ /* 0x000fce00078e000e */
[----:B------:R-:W-:Y:S05]  /*1b2c0*/  WARPSYNC.COLLECTIVE R15, `(.L_x_957) ;  /* 0x000000000f087348 */ /* 0x000fea0003c00000 */
[----:B------:R0:W1:Y:S02]  /*1b2d0*/  SHFL.IDX P6, R14, R13, R12, R11 ;  /* 0x0000000c0d0e7389 */ /* 0x00006400000c000b */
[----:B01----:R-:W-:Y:S01]  /*1b2e0*/  ENDCOLLECTIVE ;  /* 0x000000000000791b */ /* 0x003fe20003800000 */
.L_x_957:
[----:B------:R-:W-:Y:S05]  /*1b2f0*/  BRA `(.L_x_958) ;  /* 0xffffff6c008c7947 */ /* 0x000fea000383ffff */
.L_x_745:
[----:B------:R-:W-:Y:S01]  /*1b300*/  BSSY B1, `(.L_x_959) ;  /* 0x0000008000017945 */ /* 0x000fe20003800000 */
[----:B---3--:R-:W-:Y:S01]  /*1b310*/  MOV R13, R4 ;  /* 0x00000004000d7202 */ /* 0x008fe20000000f00 */
[----:B------:R-:W-:Y:S02]  /*1b320*/  IMAD.MOV.U32 R12, RZ, RZ, 0x1 ;  /* 0x00000001ff0c7424 */ /* 0x000fe400078e00ff */
[----:B------:R-:W-:Y:S02]  /*1b330*/  IMAD.MOV.U32 R11, RZ, RZ, 0x181f ;  /* 0x0000181fff0b7424 */ /* 0x000fe400078e00ff */
[----:B------:R-:W-:-:S07]  /*1b340*/  IMAD.MOV.U32 R15, RZ, RZ, -0x1 ;  /* 0xffffffffff0f7424 */ /* 0x000fce00078e00ff */
[----:B012-4-:R-:W-:Y:S05]  /*1b350*/  WARPSYNC.COLLECTIVE R15, `(.L_x_960) ;  /* 0x000000000f087348 */ /* 0x017fea0003c00000 */
[----:B----4-:R3:W4:Y:S02]  /*1b360*/  SHFL.IDX P6, R14, R13, R12, R11 ;  /* 0x0000000c0d0e7389 */ /* 0x01072400000c000b */
[----:B01234-:R-:W-:Y:S01]  /*1b370*/  ENDCOLLECTIVE ;  /* 0x000000000000791b */ /* 0x01ffe20003800000 */
.L_x_960:
[----:B------:R-:W-:Y:S05]  /*1b380*/  BSYNC B1 ;  /* 0x0000000000017941 */ /* 0x000fea0003800000 */
.L_x_959:
        /* <DEDUP_REMOVED lines=8> */
.L_x_961:
[----:B------:R-:W-:Y:S05]  /*1b410*/  BRA `(.L_x_962) ;  /* 0xffffff6c00bc7947 */ /* 0x000fea000383ffff */
.L_x_748:
[----:B------:R-:W-:Y:S01]  /*1b420*/  BSSY B1, `(.L_x_963) ;  /* 0x0000008000017945 */ /* 0x000fe20003800000 */
[----:B0-----:R-:W-:Y:S02]  /*1b430*/  IMAD.MOV.U32 R13, RZ, RZ, R4 ;  /* 0x000000ffff0d7224 */ /* 0x001fe400078e0004 */
[----:B------:R-:W-:Y:S02]  /*1b440*/  IMAD.MOV.U32 R12, RZ, RZ, 0x2 ;  /* 0x00000002ff0c7424 */ /* 0x000fe400078e00ff */
[----:B------:R-:W-:Y:S02]  /*1b450*/  IMAD.MOV.U32 R11, RZ, RZ, 0x181f ;  /* 0x0000181fff0b7424 */ /* 0x000fe400078e00ff */
[----:B------:R-:W-:-:S07]  /*1b460*/  IMAD.MOV.U32 R15, RZ, RZ, -0x1 ;  /* 0xffffffffff0f7424 */ /* 0x000fce00078e00ff */
[----:B-1234-:R-:W-:Y:S05]  /*1b470*/  WARPSYNC.COLLECTIVE R15, `(.L_x_964) ;  /* 0x000000000f087348 */ /* 0x01efea0003c00000 */
[----:B----4-:R0:W4:Y:S02]  /*1b480*/  SHFL.IDX P6, R14, R13, R12, R11 ;  /* 0x0000000c0d0e7389 */ /* 0x01012400000c000b */
[----:B01234-:R-:W-:Y:S01]  /*1b490*/  ENDCOLLECTIVE ;  /* 0x000000000000791b */ /* 0x01ffe20003800000 */
.L_x_964:
[----:B------:R-:W-:Y:S05]  /*1b4a0*/  BSYNC B1 ;  /* 0x0000000000017941 */ /* 0x000fea0003800000 */
.L_x_963:
        /* <DEDUP_REMOVED lines=8> */
.L_x_965:
[----:B------:R-:W-:Y:S05]  /*1b530*/  BRA `(.L_x_966) ;  /* 0xffffff6c00e87947 */ /* 0x000fea000383ffff */
.L_x_751:
[----:B------:R-:W-:Y:S01]  /*1b540*/  BSSY B1, `(.L_x_967) ;  /* 0x0000008000017945 */ /* 0x000fe20003800000 */
[----:B0-----:R-:W-:Y:S02]  /*1b550*/  IMAD.MOV.U32 R13, RZ, RZ, R4 ;  /* 0x000000ffff0d7224 */ /* 0x001fe400078e0004 */
[----:B------:R-:W-:Y:S02]  /*1b560*/  IMAD.MOV.U32 R12, RZ, RZ, 0x3 ;  /* 0x00000003ff0c7424 */ /* 0x000fe400078e00ff */
[----:B------:R-:W-:Y:S02]  /*1b570*/  IMAD.MOV.U32 R11, RZ, RZ, 0x181f ;  /* 0x0000181fff0b7424 */ /* 0x000fe400078e00ff */
[----:B------:R-:W-:-:S07]  /*1b580*/  IMAD.MOV.U32 R15, RZ, RZ, -0x1 ;  /* 0xffffffffff0f7424 */ /* 0x000fce00078e00ff */
[----:B-1234-:R-:W-:Y:S05]  /*1b590*/  WARPSYNC.COLLECTIVE R15, `(.L_x_968) ;  /* 0x000000000f087348 */ /* 0x01efea0003c00000 */
[----:B------:R0:W0:Y:S02]  /*1b5a0*/  SHFL.IDX P6, R14, R13, R12, R11 ;  /* 0x0000000c0d0e7389 */ /* 0x00002400000c000b */
[----:B01234-:R-:W-:Y:S01]  /*1b5b0*/  ENDCOLLECTIVE ;  /* 0x000000000000791b */ /* 0x01ffe20003800000 */
.L_x_968:
[----:B------:R-:W-:Y:S05]  /*1b5c0*/  BSYNC B1 ;  /* 0x0000000000017941 */ /* 0x000fea0003800000 */
.L_x_967:
        /* <DEDUP_REMOVED lines=8> */
.L_x_969:
[----:B------:R-:W-:Y:S05]  /*1b650*/  BRA `(.L_x_970) ;  /* 0xffffff7000147947 */ /* 0x000fea000383ffff */
.L_x_768:
[----:B------:R-:W1:Y:S01]  /*1b660*/  S2R R5, SR_TID.X ;  /* 0x0000000000057919 */ /* 0x000e620000002100 */
[----:B------:R-:W-:Y:S01]  /*1b670*/  BSSY B1, `(.L_x_971) ;  /* 0x000000a000017945 */ /* 0x000fe20003800000 */
[----:B0-----:R-:W-:Y:S02]  /*1b680*/  IMAD.MOV.U32 R12, RZ, RZ, RZ ;  /* 0x000000ffff0c7224 */ /* 0x001fe400078e00ff */
[----:B------:R-:W-:Y:S02]  /*1b690*/  IMAD.MOV.U32 R11, RZ, RZ, 0x1f ;  /* 0x0000001fff0b7424 */ /* 0x000fe400078e00ff */
[----:B------:R-:W-:Y:S01]  /*1b6a0*/  IMAD.MOV.U32 R15, RZ, RZ, -0x1 ;  /* 0xffffffffff0f7424 */ /* 0x000fe200078e00ff */
[----:B-1----:R-:W-:-:S04]  /*1b6b0*/  SHF.R.U32.HI R5, RZ, 0x5, R5 ;  /* 0x00000005ff057819 */ /* 0x002fc80000011605 */
[----:B------:R-:W-:-:S05]  /*1b6c0*/  LOP3.LUT R5, R5, 0x3, RZ, 0xc0, !PT ;  /* 0x0000000305057812 */ /* 0x000fca00078ec0ff */
[----:B------:R-:W-:-:S07]  /*1b6d0*/  IMAD.MOV.U32 R13, RZ, RZ, R5 ;  /* 0x000000ffff0d7224 */ /* 0x000fce00078e0005 */
[----:B------:R-:W-:Y:S05]  /*1b6e0*/  WARPSYNC.COLLECTIVE R15, `(.L_x_972) ;  /* 0x000000000f087348 */ /* 0x000fea0003c00000 */
[----:B------:R0:W1:Y:S02]  /*1b6f0*/  SHFL.IDX P6, R14, R13, R12, R11 ;  /* 0x0000000c0d0e7389 */ /* 0x00006400000c000b */
[----:B01----:R-:W-:Y:S01]  /*1b700*/  ENDCOLLECTIVE ;  /* 0x000000000000791b */ /* 0x003fe20003800000 */
.L_x_972:
[----:B------:R-:W-:Y:S05]  /*1b710*/  BSYNC B1 ;  /* 0x0000000000017941 */ /* 0x000fea0003800000 */
.L_x_971:
[----:B------:R-:W-:Y:S05]  /*1b720*/  BRA `(.L_x_973) ;  /* 0xffffff8800387947 */ /* 0x000fea000383ffff */
.L_x_770:
[----:B------:R-:W-:Y:S01]  /*1b730*/  BSSY B1, `(.L_x_974) ;  /* 0x0000006000017945 */ /* 0x000fe20003800000 */
[----:B------:R-:W-:-:S07]  /*1b740*/  IMAD.MOV.U32 R15, RZ, RZ, -0x1 ;  /* 0xffffffffff0f7424 */ /* 0x000fce00078e00ff */
[----:B0-----:R-:W-:Y:S05]  /*1b750*/  WARPSYNC.COLLECTIVE R15, `(.L_x_975) ;  /* 0x000000000f0c7348 */ /* 0x001fea0003c00000 */
[----:B------:R-:W-:Y:S02]  /*1b760*/  ELECT P6, UR62, PT ;  /* 0x00000000003e782f */ /* 0x000fe400038c0000 */
[----:B------:R-:W-:Y:S01]  /*1b770*/  MOV R14, UR62 ;  /* 0x0000003e000e7c02 */ /* 0x000fe20008000f00 */
[----:B0-----:R-:W-:Y:S10]  /*1b780*/  ENDCOLLECTIVE ;  /* 0x000000000000791b */ /* 0x001ff40003800000 */
.L_x_975:
[----:B------:R-:W-:Y:S05]  /*1b790*/  BSYNC B1 ;  /* 0x0000000000017941 */ /* 0x000fea0003800000 */
.L_x_974:
[----:B------:R-:W-:Y:S05]  /*1b7a0*/  BRA `(.L_x_769) ;  /* 0xffffff8800307947 */ /* 0x000fea000383ffff */
.L_x_772:
[----:B0-----:R0:W1:Y:S02]  /*1b7b0*/  SYNCS.PHASECHK.TRANS64.TRYWAIT P0, [R18+URZ+0x22820], R4 ;  /* 0x02282004120075a7 */ /* 0x001064000800017f */
[----:B-1----:R-:W-:Y:S05]  /*1b7c0*/  @!P0 NANOSLEEP.SYNCS 0x989680 ;  /* 0x009896800000895d */ /* 0x002fea0003900000 */
[----:B------:R-:W1:Y:S02]  /*1b7d0*/  @!P0 SYNCS.PHASECHK.TRANS64 P0, [R18+URZ+0x22820], R4 ;  /* 0x02282004120085a7 */ /* 0x000e64000800007f */
[----:B-1----:R-:W-:Y:S05]  /*1b7e0*/  @!P0 BRA `(.L_x_772) ;  /* 0xfffffffc00f08947 */ /* 0x002fea000383ffff */
[----:B------:R-:W-:Y:S05]  /*1b7f0*/  BRA `(.L_x_976) ;  /* 0xffffff8800407947 */ /* 0x000fea000383ffff */
.L_x_776:
[----:B0-----:R0:W1:Y:S02]  /*1b800*/  SYNCS.PHASECHK.TRANS64.TRYWAIT P0, [R4+URZ+0x228a0], R9 ;  /* 0x0228a009040075a7 */ /* 0x001064000800017f */
[----:B-1----:R-:W-:Y:S05]  /*1b810*/  @!P0 NANOSLEEP.SYNCS 0x989680 ;  /* 0x009896800000895d */ /* 0x002fea0003900000 */
[----:B------:R-:W1:Y:S02]  /*1b820*/  @!P0 SYNCS.PHASECHK.TRANS64 P0, [R4+URZ+0x228a0], R9 ;  /* 0x0228a009040085a7 */ /* 0x000e64000800007f */
[----:B-1----:R-:W-:Y:S05]  /*1b830*/  @!P0 BRA `(.L_x_776) ;  /* 0xfffffffc00f08947 */ /* 0x002fea000383ffff */
[----:B------:R-:W-:Y:S05]  /*1b840*/  BRA `(.L_x_977) ;  /* 0xffffff8800607947 */ /* 0x000fea000383ffff */
.L_x_781:
[----:B-1----:R1:W2:Y:S02]  /*1b850*/  SYNCS.PHASECHK.TRANS64.TRYWAIT P0, [R4+URZ+0x228c0], R9 ;  /* 0x0228c009040075a7 */ /* 0x0022a4000800017f */
[----:B--2---:R-:W-:Y:S05]  /*1b860*/  @!P0 NANOSLEEP.SYNCS 0x989680 ;  /* 0x009896800000895d */ /* 0x004fea0003900000 */
[----:B------:R-:W2:Y:S02]  /*1b870*/  @!P0 SYNCS.PHASECHK.TRANS64 P0, [R4+URZ+0x228c0], R9 ;  /* 0x0228c009040085a7 */ /* 0x000ea4000800007f */
[----:B--2---:R-:W-:Y:S05]  /*1b880*/  @!P0 BRA `(.L_x_781) ;  /* 0xfffffffc00f08947 */ /* 0x004fea000383ffff */
[----:B------:R-:W-:Y:S05]  /*1b890*/  BRA `(.L_x_978) ;  /* 0xffffff8800e07947 */ /* 0x000fea000383ffff */
.L_x_791:
[----:B0-----:R0:W1:Y:S02]  /*1b8a0*/  SYNCS.PHASECHK.TRANS64.TRYWAIT P2, [R5+URZ+0x228a0], R6 ;  /* 0x0228a006050075a7 */ /* 0x001064000804017f */
[----:B-1----:R-:W-:Y:S05]  /*1b8b0*/  @!P2 NANOSLEEP.SYNCS 0x989680 ;  /* 0x009896800000a95d */ /* 0x002fea0003900000 */
[----:B------:R-:W1:Y:S02]  /*1b8c0*/  @!P2 SYNCS.PHASECHK.TRANS64 P2, [R5+URZ+0x228a0], R6 ;  /* 0x0228a0060500a5a7 */ /* 0x000e64000804007f */
[----:B-1----:R-:W-:Y:S05]  /*1b8d0*/  @!P2 BRA `(.L_x_791) ;  /* 0xfffffffc00f0a947 */ /* 0x002fea000383ffff */
[----:B------:R-:W-:Y:S05]  /*1b8e0*/  BRA `(.L_x_979) ;  /* 0xffffff9000707947 */ /* 0x000fea000383ffff */
.L_x_796:
[----:B-1----:R1:W2:Y:S02]  /*1b8f0*/  SYNCS.PHASECHK.TRANS64.TRYWAIT P2, [R5+URZ+0x228c0], R6 ;  /* 0x0228c006050075a7 */ /* 0x0022a4000804017f */
[----:B--2---:R-:W-:Y:S05]  /*1b900*/  @!P2 NANOSLEEP.SYNCS 0x989680 ;  /* 0x009896800000a95d */ /* 0x004fea0003900000 */
[----:B------:R-:W2:Y:S02]  /*1b910*/  @!P2 SYNCS.PHASECHK.TRANS64 P2, [R5+URZ+0x228c0], R6 ;  /* 0x0228c0060500a5a7 */ /* 0x000ea4000804007f */
[----:B--2---:R-:W-:Y:S05]  /*1b920*/  @!P2 BRA `(.L_x_796) ;  /* 0xfffffffc00f0a947 */ /* 0x004fea000383ffff */
[----:B------:R-:W-:Y:S05]  /*1b930*/  BRA `(.L_x_980) ;  /* 0xffffff9000ec7947 */ /* 0x000fea000383ffff */
.L_x_814:
        /* <DEDUP_REMOVED lines=11> */
.L_x_982:
[----:B------:R-:W-:Y:S05]  /*1b9f0*/  BSYNC B0 ;  /* 0x0000000000007941 */ /* 0x000fea0003800000 */
.L_x_981:
[----:B------:R-:W-:Y:S05]  /*1ba00*/  BRA `(.L_x_983) ;  /* 0xffffffa0006c7947 */ /* 0x000fea000383ffff */
.L_x_816:
[----:B------:R-:W-:Y:S01]  /*1ba10*/  BSSY B0, `(.L_x_984) ;  /* 0x0000006000007945 */ /* 0x000fe20003800000 */
[----:B------:R-:W-:-:S07]  /*1ba20*/  IMAD.MOV.U32 R15, RZ, RZ, -0x1 ;  /* 0xffffffffff0f7424 */ /* 0x000fce00078e00ff */
[----:B0-----:R-:W-:Y:S05]  /*1ba30*/  WARPSYNC.COLLECTIVE R15, `(.L_x_985) ;  /* 0x000000000f0c7348 */ /* 0x001fea0003c00000 */
[----:B------:R-:W-:Y:S02]  /*1ba40*/  ELECT P6, UR62, PT ;  /* 0x00000000003e782f */ /* 0x000fe400038c0000 */
[----:B------:R-:W-:Y:S01]  /*1ba50*/  MOV R14, UR62 ;  /* 0x0000003e000e7c02 */ /* 0x000fe20008000f00 */
[----:B0-----:R-:W-:Y:S10]  /*1ba60*/  ENDCOLLECTIVE ;  /* 0x000000000000791b */ /* 0x001ff40003800000 */
.L_x_985:
[----:B------:R-:W-:Y:S05]  /*1ba70*/  BSYNC B0 ;  /* 0x0000000000007941 */ /* 0x000fea0003800000 */
.L_x_984:
[----:B------:R-:W-:Y:S05]  /*1ba80*/  BRA `(.L_x_986) ;  /* 0xffffffa000787947 */ /* 0x000fea000383ffff */
.L_x_818:
[----:B0-----:R0:W1:Y:S02]  /*1ba90*/  SYNCS.PHASECHK.TRANS64.TRYWAIT P0, [R0+URZ+0x22840], R2 ;  /* 0x02284002000075a7 */ /* 0x001064000800017f */
[----:B-1----:R-:W-:Y:S05]  /*1baa0*/  @!P0 NANOSLEEP.SYNCS 0x989680 ;  /* 0x009896800000895d */ /* 0x002fea0003900000 */
[----:B------:R-:W1:Y:S02]  /*1bab0*/  @!P0 SYNCS.PHASECHK.TRANS64 P0, [R0+URZ+0x22840], R2 ;  /* 0x02284002000085a7 */ /* 0x000e64000800007f */
[----:B-1----:R-:W-:Y:S05]  /*1bac0*/  @!P0 BRA `(.L_x_818) ;  /* 0xfffffffc00f08947 */ /* 0x002fea000383ffff */
[----:B------:R-:W-:Y:S05]  /*1bad0*/  BRA `(.L_x_987) ;  /* 0xffffffa000d87947 */ /* 0x000fea000383ffff */
.L_x_822:
        /* <DEDUP_REMOVED lines=15> */
.L_x_988:
[----:B------:R-:W-:Y:S02]  /*1bbd0*/  IMAD.MOV.U32 R13, RZ, RZ, R4 ;  /* 0x000000ffff0d7224 */ /* 0x000fe400078e0004 */
[----:B------:R-:W-:-:S07]  /*1bbe0*/  IMAD.MOV.U32 R6, RZ, RZ, R14 ;  /* 0x000000ffff067224 */ /* 0x000fce00078e000e */
[----:B------:R-:W-:Y:S05]  /*1bbf0*/  WARPSYNC.COLLECTIVE R15, `(.L_x_989) ;  /* 0x000000000f087348 */ /* 0x000fea0003c00000 */
[----:B------:R0:W1:Y:S02]  /*1bc00*/  SHFL.IDX P6, R14, R13, R12, R11 ;  /* 0x0000000c0d0e7389 */ /* 0x00006400000c000b */
[----:B01----:R-:W-:Y:S01]  /*1bc10*/  ENDCOLLECTIVE ;  /* 0x000000000000791b */ /* 0x003fe20003800000 */
.L_x_989:
[----:B------:R-:W-:Y:S01]  /*1bc20*/  IMAD.MOV.U32 R13, RZ, RZ, R3 ;  /* 0x000000ffff0d7224 */ /* 0x000fe200078e0003 */
[----:B------:R-:W-:Y:S01]  /*1bc30*/  MOV R12, 0x1 ;  /* 0x00000001000c7802 */ /* 0x000fe20000000f00 */
[----:B------:R-:W-:-:S07]  /*1bc40*/  IMAD.MOV.U32 R7, RZ, RZ, R14 ;  /* 0x000000ffff077224 */ /* 0x000fce00078e000e */
[----:B------:R-:W-:Y:S05]  /*1bc50*/  WARPSYNC.COLLECTIVE R15, `(.L_x_990) ;  /* 0x000000000f087348 */ /* 0x000fea0003c00000 */
[----:B------:R0:W1:Y:S02]  /*1bc60*/  SHFL.IDX P6, R14, R13, R12, R11 ;  /* 0x0000000c0d0e7389 */ /* 0x00006400000c000b */
[----:B01----:R-:W-:Y:S01]  /*1bc70*/  ENDCOLLECTIVE ;  /* 0x000000000000791b */ /* 0x003fe20003800000 */
.L_x_990:
        /* <DEDUP_REMOVED lines=15> */
.L_x_991:
[----:B------:R-:W-:Y:S02]  /*1bd70*/  IMAD.MOV.U32 R13, RZ, RZ, R3 ;  /* 0x000000ffff0d7224 */ /* 0x000fe400078e0003 */
[----:B------:R-:W-:Y:S02]  /*1bd80*/  IMAD.MOV.U32 R12, RZ, RZ, 0x2 ;  /* 0x00000002ff0c7424 */ /* 0x000fe400078e00ff */
[----:B------:R-:W-:-:S07]  /*1bd90*/  IMAD.MOV.U32 R5, RZ, RZ, R14 ;  /* 0x000000ffff057224 */ /* 0x000fce00078e000e */
[----:B------:R-:W-:Y:S05]  /*1bda0*/  WARPSYNC.COLLECTIVE R15, `(.L_x_992) ;  /* 0x000000000f087348 */ /* 0x000fea0003c00000 */
[----:B------:R0:W1:Y:S02]  /*1bdb0*/  SHFL.IDX P6, R14, R13, R12, R11 ;  /* 0x0000000c0d0e7389 */ /* 0x00006400000c000b */
[----:B01----:R-:W-:Y:S01]  /*1bdc0*/  ENDCOLLECTIVE ;  /* 0x000000000000791b */ /* 0x003fe20003800000 */
.L_x_992:
        /* <DEDUP_REMOVED lines=15> */
.L_x_993:
[----:B------:R-:W-:Y:S02]  /*1bec0*/  IMAD.MOV.U32 R13, RZ, RZ, R3 ;  /* 0x000000ffff0d7224 */ /* 0x000fe400078e0003 */
[----:B------:R-:W-:Y:S02]  /*1bed0*/  IMAD.MOV.U32 R12, RZ, RZ, 0x3 ;  /* 0x00000003ff0c7424 */ /* 0x000fe400078e00ff */
[----:B------:R-:W-:-:S07]  /*1bee0*/  IMAD.MOV.U32 R5, RZ, RZ, R14 ;  /* 0x000000ffff057224 */ /* 0x000fce00078e000e */
[----:B------:R-:W-:Y:S05]  /*1bef0*/  WARPSYNC.COLLECTIVE R15, `(.L_x_994) ;  /* 0x000000000f087348 */ /* 0x000fea0003c00000 */
[----:B------:R0:W1:Y:S02]  /*1bf00*/  SHFL.IDX P6, R14, R13, R12, R11 ;  /* 0x0000000c0d0e7389 */ /* 0x00006400000c000b */
[----:B01----:R-:W-:Y:S01]  /*1bf10*/  ENDCOLLECTIVE ;  /* 0x000000000000791b */ /* 0x003fe20003800000 */
.L_x_994:
        /* <DEDUP_REMOVED lines=15> */
.L_x_995:
[----:B------:R-:W-:Y:S02]  /*1c010*/  IMAD.MOV.U32 R13, RZ, RZ, R3 ;  /* 0x000000ffff0d7224 */ /* 0x000fe400078e0003 */
[----:B------:R-:W-:Y:S02]  /*1c020*/  IMAD.MOV.U32 R12, RZ, RZ, 0x4 ;  /* 0x00000004ff0c7424 */ /* 0x000fe400078e00ff */
[----:B------:R-:W-:-:S07]  /*1c030*/  IMAD.MOV.U32 R5, RZ, RZ, R14 ;  /* 0x000000ffff057224 */ /* 0x000fce00078e000e */
[----:B------:R-:W-:Y:S05]  /*1c040*/  WARPSYNC.COLLECTIVE R15, `(.L_x_996) ;  /* 0x000000000f087348 */ /* 0x000fea0003c00000 */
[----:B------:R0:W1:Y:S02]  /*1c050*/  SHFL.IDX P6, R14, R13, R12, R11 ;  /* 0x0000000c0d0e7389 */ /* 0x00006400000c000b */
[----:B01----:R-:W-:Y:S01]  /*1c060*/  ENDCOLLECTIVE ;  /* 0x000000000000791b */ /* 0x003fe20003800000 */
.L_x_996:
[----:B------:R-:W-:-:S05]  /*1c070*/  @!P1 LEA R5, P2, R10, R5, 0x1 ;  /* 0x000000050a059211 */ /* 0x000fca00078408ff */
[----:B------:R-:W-:-:S04]  /*1c080*/  @!P1 IMAD.X R6, RZ, RZ, R6, P2 ;  /* 0x000000ffff069224 */ /* 0x000fc800010e0606 */
[----:B------:R-:W-:Y:S01]  /*1c090*/  @!P1 IMAD.MOV.U32 R7, RZ, RZ, R6 ;  /* 0x000000ffff079224 */ /* 0x000fe200078e0006 */
[----:B------:R-:W-:Y:S01]  /*1c0a0*/  @!P1 MOV R6, R5 ;  /* 0x0000000500069202 */ /* 0x000fe20000000f00 */
[----:B------:R-:W-:Y:S02]  /*1c0b0*/  IMAD.MOV.U32 R13, RZ, RZ, R4 ;  /* 0x000000ffff0d7224 */ /* 0x000fe400078e0004 */
[----:B------:R-:W-:Y:S02]  /*1c0c0*/  VIADD R5, R0, 0x40 ;  /* 0x0000004000057836 */ /* 0x000fe40000000000 */
[----:B------:R-:W-:Y:S01]  /*1c0d0*/  @!PT LDS RZ, [RZ] ;  /* 0x00000000fffff984 */ /* 0x000fe20000000800 */
[----:B------:R-:W-:Y:S01]  /*1c0e0*/  @!PT LDS RZ, [RZ] ;  /* 0x00000000fffff984 */ /* 0x000fe20000000800 */
[----:B------:R-:W-:Y:S01]  /*1c0f0*/  @!PT LDS RZ, [RZ] ;  /* 0x00000000fffff984 */ /* 0x000fe20000000800 */
[----:B------:R0:W-:Y:S03]  /*1c100*/  @!P1 LDGSTS.E.BYPASS.LTC128B.128 [R9+0x19c00], desc[UR40][R6.64], !P0 ;  /* 0x19c0000006099fae */ /* 0x0001e6000c101d68 */
[----:B------:R-:W-:Y:S01]  /*1c110*/  ISETP.GE.AND P1, PT, R5, R2, PT ;  /* 0x000000020500720c */ /* 0x000fe20003f26270 */
[----:B0-----:R-:W-:-:S12]  /*1c120*/  IMAD.MOV.U32 R6, RZ, RZ, R14 ;  /* 0x000000ffff067224 */ /* 0x001fd800078e000e */
[----:B------:R-:W-:Y:S05]  /*1c130*/  WARPSYNC.COLLECTIVE R15, `(.L_x_997) ;  /* 0x000000000f087348 */ /* 0x000fea0003c00000 */
[----:B------:R0:W1:Y:S02]  /*1c140*/  SHFL.IDX P6, R14, R13, R12, R11 ;  /* 0x0000000c0d0e7389 */ /* 0x00006400000c000b */
[----:B01----:R-:W-:Y:S01]  /*1c150*/  ENDCOLLECTIVE ;  /* 0x000000000000791b */ /* 0x003fe20003800000 */
.L_x_997:
[----:B------:R-:W-:Y:S02]  /*1c160*/  IMAD.MOV.U32 R13, RZ, RZ, R3 ;  /* 0x000000ffff0d7224 */ /* 0x000fe400078e0003 */
[----:B------:R-:W-:Y:S02]  /*1c170*/  IMAD.MOV.U32 R12, RZ, RZ, 0x5 ;  /* 0x00000005ff0c7424 */ /* 0x000fe400078e00ff */
[----:B------:R-:W-:-:S07]  /*1c180*/  IMAD.MOV.U32 R5, RZ, RZ, R14 ;  /* 0x000000ffff057224 */ /* 0x000fce00078e000e */
[----:B------:R-:W-:Y:S05]  /*1c190*/  WARPSYNC.COLLECTIVE R15, `(.L_x_998) ;  /* 0x000000000f087348 */ /* 0x000fea0003c00000 */
[----:B------:R0:W1:Y:S02]  /*1c1a0*/  SHFL.IDX P6, R14, R13, R12, R11 ;  /* 0x0000000c0d0e7389 */ /* 0x00006400000c000b */
[----:B01----:R-:W-:Y:S01]  /*1c1b0*/  ENDCOLLECTIVE ;  /* 0x000000000000791b */ /* 0x003fe20003800000 */
.L_x_998:
        /* <DEDUP_REMOVED lines=15> */
.L_x_999:
[----:B------:R-:W-:Y:S02]  /*1c2b0*/  IMAD.MOV.U32 R13, RZ, RZ, R3 ;  /* 0x000000ffff0d7224 */ /* 0x000fe400078e0003 */
[----:B------:R-:W-:Y:S02]  /*1c2c0*/  IMAD.MOV.U32 R12, RZ, RZ, 0x6 ;  /* 0x00000006ff0c7424 */ /* 0x000fe400078e00ff */
[----:B------:R-:W-:-:S07]  /*1c2d0*/  IMAD.MOV.U32 R5, RZ, RZ, R14 ;  /* 0x000000ffff057224 */ /* 0x000fce00078e000e */
[----:B------:R-:W-:Y:S05]  /*1c2e0*/  WARPSYNC.COLLECTIVE R15, `(.L_x_1000) ;  /* 0x000000000f087348 */ /* 0x000fea0003c00000 */
[----:B------:R0:W1:Y:S02]  /*1c2f0*/  SHFL.IDX P6, R14, R13, R12, R11 ;  /* 0x0000000c0d0e7389 */ /* 0x00006400000c000b */
[----:B01----:R-:W-:Y:S01]  /*1c300*/  ENDCOLLECTIVE ;  /* 0x000000000000791b */ /* 0x003fe20003800000 */
.L_x_1000:
        /* <DEDUP_REMOVED lines=9> */
[----:B0-----:R-:W-:Y:S01]  /*1c3a0*/  IMAD.MOV.U32 R6, RZ, RZ, R14 ;  /* 0x000000ffff067224 */ /* 0x001fe200078e000e */
[----:B------:R-:W-:-:S07]  /*1c3b0*/  IADD3 R7, R0, 0x60, RZ ;  /* 0x0000006000077810 */ /* 0x000fce0007ffe0ff */
[----:B------:R-:W-:Y:S05]  /*1c3c0*/  WARPSYNC.COLLECTIVE R15, `(.L_x_1001) ;  /* 0x000000000f087348 */ /* 0x000fea0003c00000 */
[----:B------:R0:W1:Y:S02]  /*1c3d0*/  SHFL.IDX P6, R14, R13, R12, R11 ;  /* 0x0000000c0d0e7389 */ /* 0x00006400000c000b */
[----:B01----:R-:W-:Y:S01]  /*1c3e0*/  ENDCOLLECTIVE ;  /* 0x000000000000791b */ /* 0x003fe20003800000 */
.L_x_1001:
[----:B------:R-:W-:Y:S01]  /*1c3f0*/  ISETP.GE.AND P1, PT, R7, R2, PT ;  /* 0x000000020700720c */ /* 0x000fe20003f26270 */
[----:B------:R-:W-:Y:S02]  /*1c400*/  IMAD.MOV.U32 R13, RZ, RZ, R3 ;  /* 0x000000ffff0d7224 */ /* 0x000fe400078e0003 */
[----:B------:R-:W-:Y:S02]  /*1c410*/  IMAD.MOV.U32 R12, RZ, RZ, 0x7 ;  /* 0x00000007ff0c7424 */ /* 0x000fe400078e00ff */
[----:B------:R-:W-:-:S08]  /*1c420*/  IMAD.MOV.U32 R5, RZ, RZ, R14 ;  /* 0x000000ffff057224 */ /* 0x000fd000078e000e */
[----:B------:R-:W-:Y:S05]  /*1c430*/  WARPSYNC.COLLECTIVE R15, `(.L_x_1002) ;  /* 0x000000000f087348 */ /* 0x000fea0003c00000 */
[----:B------:R0:W1:Y:S02]  /*1c440*/  SHFL.IDX P6, R14, R13, R12, R11 ;  /* 0x0000000c0d0e7389 */ /* 0x00006400000c000b */
[----:B01----:R-:W-:Y:S01]  /*1c450*/  ENDCOLLECTIVE ;  /* 0x000000000000791b */ /* 0x003fe20003800000 */
.L_x_1002:
        /* <DEDUP_REMOVED lines=13> */
.L_x_1003:
[----:B------:R-:W-:Y:S01]  /*1c530*/  IMAD.MOV.U32 R3, RZ, RZ, R14 ;  /* 0x000000ffff037224 */ /* 0x000fe200078e000e */
[----:B------:R-:W-:Y:S06]  /*1c540*/  BRA `(.L_x_1004) ;  /* 0xffffffa400647947 */ /* 0x000fec000383ffff */
.L_x_825:
[----:B0-----:R0:W1:Y:S02]  /*1c550*/  SYNCS.PHASECHK.TRANS64.TRYWAIT P0, [R18+URZ+0x22820], R0 ;  /* 0x02282000120075a7 */ /* 0x001064000800017f */
[----:B-1----:R-:W-:Y:S05]  /*1c560*/  @!P0 NANOSLEEP.SYNCS 0x989680 ;  /* 0x009896800000895d */ /* 0x002fea0003900000 */
[----:B------:R-:W1:Y:S02]  /*1c570*/  @!P0 SYNCS.PHASECHK.TRANS64 P0, [R18+URZ+0x22820], R0 ;  /* 0x02282000120085a7 */ /* 0x000e64000800007f */
[----:B-1----:R-:W-:Y:S05]  /*1c580*/  @!P0 BRA `(.L_x_825) ;  /* 0xfffffffc00f08947 */ /* 0x002fea000383ffff */
[----:B------:R-:W-:Y:S05]  /*1c590*/  BRA `(.L_x_1005) ;  /* 0xffffffa400c07947 */ /* 0x000fea000383ffff */
.L_x_829:
[----:B0-----:R0:W1:Y:S02]  /*1c5a0*/  SYNCS.PHASECHK.TRANS64.TRYWAIT P0, [R2+URZ+0x22860], R0 ;  /* 0x02286000020075a7 */ /* 0x001064000800017f */
[----:B-1----:R-:W-:Y:S05]  /*1c5b0*/  @!P0 NANOSLEEP.SYNCS 0x989680 ;  /* 0x009896800000895d */ /* 0x002fea0003900000 */
[----:B------:R-:W1:Y:S02]  /*1c5c0*/  @!P0 SYNCS.PHASECHK.TRANS64 P0, [R2+URZ+0x22860], R0 ;  /* 0x02286000020085a7 */ /* 0x000e64000800007f */
[----:B-1----:R-:W-:Y:S05]  /*1c5d0*/  @!P0 BRA `(.L_x_829) ;  /* 0xfffffffc00f08947 */ /* 0x002fea000383ffff */
[----:B------:R-:W-:Y:S05]  /*1c5e0*/  BRA `(.L_x_1006) ;  /* 0xffffffa400e47947 */ /* 0x000fea000383ffff */
.L_x_844:
[----:B-1----:R1:W2:Y:S02]  /*1c5f0*/  SYNCS.PHASECHK.TRANS64.TRYWAIT P0, [R2+URZ+0x22840], R6 ;  /* 0x02284006020075a7 */ /* 0x0022a4000800017f */
[----:B--2---:R-:W-:Y:S05]  /*1c600*/  @!P0 NANOSLEEP.SYNCS 0x989680 ;  /* 0x009896800000895d */ /* 0x004fea0003900000 */
[----:B------:R-:W2:Y:S02]  /*1c610*/  @!P0 SYNCS.PHASECHK.TRANS64 P0, [R2+URZ+0x22840], R6 ;  /* 0x02284006020085a7 */ /* 0x000ea4000800007f */
[----:B--2---:R-:W-:Y:S05]  /*1c620*/  @!P0 BRA `(.L_x_844) ;  /* 0xfffffffc00f08947 */ /* 0x004fea000383ffff */
[----:B------:R-:W-:Y:S05]  /*1c630*/  BRA `(.L_x_1007) ;  /* 0xffffffb000047947 */ /* 0x000fea000383ffff */
.L_x_849:
[----:B0-----:R0:W2:Y:S02]  /*1c640*/  SYNCS.PHASECHK.TRANS64.TRYWAIT P0, [R2+URZ+0x22860], R6 ;  /* 0x02286006020075a7 */ /* 0x0010a4000800017f */
[----:B--2---:R-:W-:Y:S05]  /*1c650*/  @!P0 NANOSLEEP.SYNCS 0x989680 ;  /* 0x009896800000895d */ /* 0x004fea0003900000 */
[----:B------:R-:W2:Y:S02]  /*1c660*/  @!P0 SYNCS.PHASECHK.TRANS64 P0, [R2+URZ+0x22860], R6 ;  /* 0x02286006020085a7 */ /* 0x000ea4000800007f */
[----:B--2---:R-:W-:Y:S05]  /*1c670*/  @!P0 BRA `(.L_x_849) ;  /* 0xfffffffc00f08947 */ /* 0x004fea000383ffff */
[----:B------:R-:W-:Y:S05]  /*1c680*/  BRA `(.L_x_1008) ;  /* 0xffffffb000807947 */ /* 0x000fea000383ffff */
.L_x_860:
[----:B-1----:R1:W2:Y:S02]  /*1c690*/  SYNCS.PHASECHK.TRANS64.TRYWAIT P0, [R3+URZ+0x22840], R2 ;  /* 0x02284002030075a7 */ /* 0x0022a4000800017f */
[----:B--2---:R-:W-:Y:S05]  /*1c6a0*/  @!P0 NANOSLEEP.SYNCS 0x989680 ;  /* 0x009896800000895d */ /* 0x004fea0003900000 */
[----:B------:R-:W2:Y:S02]  /*1c6b0*/  @!P0 SYNCS.PHASECHK.TRANS64 P0, [R3+URZ+0x22840], R2 ;  /* 0x02284002030085a7 */ /* 0x000ea4000800007f */
[----:B--2---:R-:W-:Y:S05]  /*1c6c0*/  @!P0 BRA `(.L_x_860) ;  /* 0xfffffffc00f08947 */ /* 0x004fea000383ffff */
[----:B------:R-:W-:Y:S05]  /*1c6d0*/  BRA `(.L_x_1009) ;  /* 0xffffffb8006c7947 */ /* 0x000fea000383ffff */
.L_x_865:
[----:B--2---:R2:W3:Y:S02]  /*1c6e0*/  SYNCS.PHASECHK.TRANS64.TRYWAIT P0, [R3+URZ+0x22860], R2 ;  /* 0x02286002030075a7 */ /* 0x0044e4000800017f */
[----:B---3--:R-:W-:Y:S05]  /*1c6f0*/  @!P0 NANOSLEEP.SYNCS 0x989680 ;  /* 0x009896800000895d */ /* 0x008fea0003900000 */
[----:B------:R-:W3:Y:S02]  /*1c700*/  @!P0 SYNCS.PHASECHK.TRANS64 P0, [R3+URZ+0x22860], R2 ;  /* 0x02286002030085a7 */ /* 0x000ee4000800007f */
[----:B---3--:R-:W-:Y:S05]  /*1c710*/  @!P0 BRA `(.L_x_865) ;  /* 0xfffffffc00f08947 */ /* 0x008fea000383ffff */
[----:B------:R-:W-:Y:S05]  /*1c720*/  BRA `(.L_x_1010) ;  /* 0xffffffb800e87947 */ /* 0x000fea000383ffff */
.L_x_876:
[----:B-1----:R1:W2:Y:S02]  /*1c730*/  SYNCS.PHASECHK.TRANS64.TRYWAIT P0, [R3+URZ+0x22840], R2 ;  /* 0x02284002030075a7 */ /* 0x0022a4000800017f */
[----:B--2---:R-:W-:Y:S05]  /*1c740*/  @!P0 NANOSLEEP.SYNCS 0x989680 ;  /* 0x009896800000895d */ /* 0x004fea0003900000 */
[----:B------:R-:W2:Y:S02]  /*1c750*/  @!P0 SYNCS.PHASECHK.TRANS64 P0, [R3+URZ+0x22840], R2 ;  /* 0x02284002030085a7 */ /* 0x000ea4000800007f */
[----:B--2---:R-:W-:Y:S05]  /*1c760*/  @!P0 BRA `(.L_x_876) ;  /* 0xfffffffc00f08947 */ /* 0x004fea000383ffff */
[----:B------:R-:W-:Y:S05]  /*1c770*/  BRA `(.L_x_1011) ;  /* 0xffffffc000b87947 */ /* 0x000fea000383ffff */
.L_x_881:
[----:B--2---:R2:W3:Y:S02]  /*1c780*/  SYNCS.PHASECHK.TRANS64.TRYWAIT P0, [R3+URZ+0x22860], R2 ;  /* 0x02286002030075a7 */ /* 0x0044e4000800017f */
[----:B---3--:R-:W-:Y:S05]  /*1c790*/  @!P0 NANOSLEEP.SYNCS 0x989680 ;  /* 0x009896800000895d */ /* 0x008fea0003900000 */
[----:B------:R-:W3:Y:S02]  /*1c7a0*/  @!P0 SYNCS.PHASECHK.TRANS64 P0, [R3+URZ+0x22860], R2 ;  /* 0x02286002030085a7 */ /* 0x000ee4000800007f */
[----:B---3--:R-:W-:Y:S05]  /*1c7b0*/  @!P0 BRA `(.L_x_881) ;  /* 0xfffffffc00f08947 */ /* 0x008fea000383ffff */
[----:B------:R-:W-:Y:S05]  /*1c7c0*/  BRA `(.L_x_1012) ;  /* 0xffffffc400347947 */ /* 0x000fea000383ffff */
.L_x_893:
[----:B------:R-:W2:Y:S01]  /*1c7d0*/  LDL R0, [R1] ;  /* 0x0000000001007983 */ /* 0x000ea20000100800 */
[----:B------:R-:W-:Y:S01]  /*1c7e0*/  BSSY B0, `(.L_x_1013) ;  /* 0x0000008000007945 */ /* 0x000fe20003800000 */
[----:B0-----:R-:W-:Y:S02]  /*1c7f0*/  IMAD.MOV.U32 R12, RZ, RZ, RZ ;  /* 0x000000ffff0c7224 */ /* 0x001fe400078e00ff */
[----:B------:R-:W-:Y:S02]  /*1c800*/  IMAD.MOV.U32 R11, RZ, RZ, 0x1f ;  /* 0x0000001fff0b7424 */ /* 0x000fe400078e00ff */
[----:B------:R-:W-:Y:S02]  /*1c810*/  IMAD.MOV.U32 R15, RZ, RZ, -0x1 ;  /* 0xffffffffff0f7424 */ /* 0x000fe400078e00ff */
[----:B--2---:R-:W-:-:S07]  /*1c820*/  IMAD.MOV.U32 R13, RZ, RZ, R0 ;  /* 0x000000ffff0d7224 */ /* 0x004fce00078e0000 */
[----:B-1----:R-:W-:Y:S05]  /*1c830*/  WARPSYNC.COLLECTIVE R15, `(.L_x_1014) ;  /* 0x000000000f087348 */ /* 0x002fea0003c00000 */
[----:B------:R0:W2:Y:S02]  /*1c840*/  SHFL.IDX P6, R14, R13, R12, R11 ;  /* 0x0000000c0d0e7389 */ /* 0x0000a400000c000b */
[----:B012---:R-:W-:Y:S01]  /*1c850*/  ENDCOLLECTIVE ;  /* 0x000000000000791b */ /* 0x007fe20003800000 */
.L_x_1014:
[----:B------:R-:W-:Y:S05]  /*1c860*/  BSYNC B0 ;  /* 0x0000000000007941 */ /* 0x000fea0003800000 */
.L_x_1013:
        /* <DEDUP_REMOVED lines=9> */
.L_x_1015:
        /* <DEDUP_REMOVED lines=9> */
[----:B-1----:R-:W-:-:S06]  /*1c990*/  @!P1 IMAD.WIDE R2, R4, 0x4, R6 ;  /* 0x0000000404029825 */ /* 0x002fcc00078e0206 */
[----:B------:R-:W3:Y:S01]  /*1c9a0*/  @!P1 LDG.E R2, desc[UR40][R2.64] ;  /* 0x0000002802029981 */ /* 0x000ee2000c1e1900 */
[----:B------:R-:W-:Y:S01]  /*1c9b0*/  IMAD.MOV.U32 R4, RZ, RZ, RZ ;  /* 0x000000ffff047224 */ /* 0x000fe200078e00ff */
[C---:B------:R-:W-:Y:S01]  /*1c9c0*/  ISETP.GE.U32.AND P2, PT, R16.reuse, 0x2, PT ;  /* 0x000000021000780c */ /* 0x040fe20003f46070 */
[----:B------:R-:W-:Y:S01]  /*1c9d0*/  IMAD.MOV.U32 R6, RZ, RZ, RZ ;  /* 0x000000ffff067224 */ /* 0x000fe200078e00ff */
[C---:B------:R-:W-:Y:S02]  /*1c9e0*/  ISETP.GE.U32.AND P3, PT, R16.reuse, 0x4, PT ;  /* 0x000000041000780c */ /* 0x040fe40003f66070 */
[C---:B------:R-:W-:Y:S02]  /*1c9f0*/  ISETP.GE.U32.AND P4, PT, R16.reuse, 0x8, PT ;  /* 0x000000081000780c */ /* 0x040fe40003f86070 */
[C---:B------:R-:W-:Y:S01]  /*1ca00*/  ISETP.GE.U32.AND P5, PT, R16.reuse, 0x10, PT ;  /* 0x000000101000780c */ /* 0x040fe20003fa6070 */
[----:B--2---:R-:W-:Y:S01]  /*1ca10*/  @!P1 IMAD.MOV.U32 R4, RZ, RZ, R8 ;  /* 0x000000ffff049224 */ /* 0x004fe200078e0008 */
[----:B------:R-:W-:Y:S01]  /*1ca20*/  MOV R8, RZ ;  /* 0x000000ff00087202 */ /* 0x000fe20000000f00 */
[----:B---3--:R-:W-:Y:S01]  /*1ca30*/  @!P1 IMAD.MOV.U32 R6, RZ, RZ, R2 ;  /* 0x000000ffff069224 */ /* 0x008fe200078e0002 */
[----:B------:R-:W-:-:S03]  /*1ca40*/  ISETP.NE.AND P1, PT, R16, RZ, PT ;  /* 0x000000ff1000720c */ /* 0x000fc60003f25270 */
[----:B------:R-:W-:-:S05]  /*1ca50*/  IMAD R2, R6, R4, RZ ;  /* 0x0000000406027224 */ /* 0x000fca00078e02ff */
[----:B------:R-:W-:-:S07]  /*1ca60*/  MOV R13, R2 ;  /* 0x00000002000d7202 */ /* 0x000fce0000000f00 */
[----:B------:R-:W-:Y:S05]  /*1ca70*/  WARPSYNC.COLLECTIVE R15, `(.L_x_1016) ;  /* 0x000000000f087348 */ /* 0x000fea0003c00000 */
[----:B------:R0:W1:Y:S02]  /*1ca80*/  SHFL.UP P6, R14, R13, R12, R11 ;  /* 0x0400000c0d0e7389 */ /* 0x00006400000c000b */
[----:B01----:R-:W-:Y:S01]  /*1ca90*/  ENDCOLLECTIVE ;  /* 0x000000000000791b */ /* 0x003fe20003800000 */
.L_x_1016:
[----:B------:R-:W-:Y:S02]  /*1caa0*/  IMAD.MOV.U32 R12, RZ, RZ, 0x2 ;  /* 0x00000002ff0c7424 */ /* 0x000fe400078e00ff */
[----:B------:R-:W-:-:S05]  /*1cab0*/  IMAD.MOV.U32 R3, RZ, RZ, R14 ;  /* 0x000000ffff037224 */ /* 0x000fca00078e000e */
[----:B------:R-:W-:-:S05]  /*1cac0*/  SEL R3, R3, RZ, P1 ;  /* 0x000000ff03037207 */ /* 0x000fca0000800000 */
[----:B------:R-:W-:-:S04]  /*1cad0*/  IMAD.IADD R2, R2, 0x1, R3 ;  /* 0x0000000102027824 */ /* 0x000fc800078e0203 */
[----:B------:R-:W-:-:S07]  /*1cae0*/  IMAD.MOV.U32 R13, RZ, RZ, R2 ;  /* 0x000000ffff0d7224 */ /* 0x000fce00078e0002 */
[----:B------:R-:W-:Y:S05]  /*1caf0*/  WARPSYNC.COLLECTIVE R15, `(.L_x_1017) ;  /* 0x000000000f087348 */ /* 0x000fea0003c00000 */
[----:B------:R0:W1:Y:S02]  /*1cb00*/  SHFL.UP P6, R14, R13, R12, R11 ;  /* 0x0400000c0d0e7389 */ /* 0x00006400000c000b */
[----:B01----:R-:W-:Y:S01]  /*1cb10*/  ENDCOLLECTIVE ;  /* 0x000000000000791b */ /* 0x003fe20003800000 */
.L_x_1017:
        /* <DEDUP_REMOVED lines=8> */
.L_x_1018:
        /* <DEDUP_REMOVED lines=8> */
.L_x_1019:
        /* <DEDUP_REMOVED lines=8> */
.L_x_1020:
[----:B------:R-:W-:Y:S02]  /*1cca0*/  IMAD.MOV.U32 R12, RZ, RZ, 0x1f ;  /* 0x0000001fff0c7424 */ /* 0x000fe400078e00ff */
[----:B------:R-:W-:Y:S02]  /*1ccb0*/  IMAD.MOV.U32 R11, RZ, RZ, 0x1f ;  /* 0x0000001fff0b7424 */ /* 0x000fe400078e00ff */
[----:B------:R-:W-:-:S05]  /*1ccc0*/  IMAD.MOV.U32 R3, RZ, RZ, R14 ;  /* 0x000000ffff037224 */ /* 0x000fca00078e000e */
[----:B------:R-:W-:-:S05]  /*1ccd0*/  SEL R3, R3, RZ, P5 ;  /* 0x000000ff03037207 */ /* 0x000fca0002800000 */
[----:B------:R-:W-:-:S04]  /*1cce0*/  IMAD.IADD R7, R2, 0x1, R3 ;  /* 0x0000000102077824 */ /* 0x000fc800078e0203 */
[----:B------:R-:W-:-:S07]  /*1ccf0*/  IMAD.MOV.U32 R13, RZ, RZ, R7 ;  /* 0x000000ffff0d7224 */ /* 0x000fce00078e0007 */
[----:B------:R-:W-:Y:S05]  /*1cd00*/  WARPSYNC.COLLECTIVE R15, `(.L_x_1021) ;  /* 0x000000000f087348 */ /* 0x000fea0003c00000 */
[----:B------:R0:W1:Y:S02]  /*1cd10*/  SHFL.IDX P6, R14, R13, R12, R11 ;  /* 0x0000000c0d0e7389 */ /* 0x00006400000c000b */
[----:B01----:R-:W-:Y:S01]  /*1cd20*/  ENDCOLLECTIVE ;  /* 0x000000000000791b */ /* 0x003fe20003800000 */
.L_x_1021:
[----:B------:R-:W-:Y:S01]  /*1cd30*/  IMAD.MOV.U32 R9, RZ, RZ, R14 ;  /* 0x000000ffff097224 */ /* 0x000fe200078e000e */
[----:B------:R-:W-:Y:S06]  /*1cd40*/  BRA `(.L_x_1022) ;  /* 0xffffffc8007c7947 */ /* 0x000fec000383ffff */
.L_x_896:
[----:B------:R-:W-:Y:S01]  /*1cd50*/  BSSY B0, `(.L_x_1023) ;  /* 0x0000008000007945 */ /* 0x000fe20003800000 */
[----:B------:R-:W-:Y:S02]  /*1cd60*/  IMAD.MOV.U32 R13, RZ, RZ, R2 ;  /* 0x000000ffff0d7224 */ /* 0x000fe400078e0002 */
[----:B------:R-:W-:Y:S02]  /*1cd70*/  IMAD.MOV.U32 R12, RZ, RZ, 0x1 ;  /* 0x00000001ff0c7424 */ /* 0x000fe400078e00ff */
[----:B------:R-:W-:Y:S02]  /*1cd80*/  IMAD.MOV.U32 R11, RZ, RZ, RZ ;  /* 0x000000ffff0b7224 */ /* 0x000fe400078e00ff */
[----:B------:R-:W-:-:S07]  /*1cd90*/  IMAD.MOV.U32 R15, RZ, RZ, -0x1 ;  /* 0xffffffffff0f7424 */ /* 0x000fce00078e00ff */
[----:B0-----:R-:W-:Y:S05]  /*1cda0*/  WARPSYNC.COLLECTIVE R15, `(.L_x_1024) ;  /* 0x000000000f087348 */ /* 0x001fea0003c00000 */
[----:B------:R1:W2:Y:S02]  /*1cdb0*/  SHFL.UP P6, R14, R13, R12, R11 ;  /* 0x0400000c0d0e7389 */ /* 0x0002a400000c000b */
[----:B012---:R-:W-:Y:S01]  /*1cdc0*/  ENDCOLLECTIVE ;  /* 0x000000000000791b */ /* 0x007fe20003800000 */
.L_x_1024:
[----:B------:R-:W-:Y:S05]  /*1cdd0*/  BSYNC B0 ;  /* 0x0000000000007941 */ /* 0x000fea0003800000 */
.L_x_1023:
[----:B------:R-:W-:Y:S02]  /*1cde0*/  IMAD.MOV.U32 R3, RZ, RZ, R14 ;  /* 0x000000ffff037224 */ /* 0x000fe400078e000e */
[----:B------:R-:W-:Y:S02]  /*1cdf0*/  IMAD.MOV.U32 R12, RZ, RZ, 0x2 ;  /* 0x00000002ff0c7424 */ /* 0x000fe400078e00ff */
[----:B------:R-:W-:Y:S01]  /*1ce00*/  IMAD.MOV.U32 R11, RZ, RZ, RZ ;  /* 0x000000ffff0b7224 */ /* 0x000fe200078e00ff */
[----:B------:R-:W-:Y:S01]  /*1ce10*/  SEL R3, R3, RZ, P1 ;  /* 0x000000ff03037207 */ /* 0x000fe20000800000 */
[----:B------:R-:W-:-:S04]  /*1ce20*/  IMAD.MOV.U32 R15, RZ, RZ, -0x1 ;  /* 0xffffffffff0f7424 */ /* 0x000fc800078e00ff */
[----:B------:R-:W-:-:S04]  /*1ce30*/  IMAD.IADD R2, R2, 0x1, R3 ;  /* 0x0000000102027824 */ /* 0x000fc800078e0203 */
[----:B------:R-:W-:-:S07]  /*1ce40*/  IMAD.MOV.U32 R13, RZ, RZ, R2 ;  /* 0x000000ffff0d7224 */ /* 0x000fce00078e0002 */
[----:B------:R-:W-:Y:S05]  /*1ce50*/  WARPSYNC.COLLECTIVE R15, `(.L_x_1025) ;  /* 0x000000000f087348 */ /* 0x000fea0003c00000 */
[----:B------:R0:W1:Y:S02]  /*1ce60*/  SHFL.UP P6, R14, R13, R12, R11 ;  /* 0x0400000c0d0e7389 */ /* 0x00006400000c000b */
[----:B01----:R-:W-:Y:S01]  /*1ce70*/  ENDCOLLECTIVE ;  /* 0x000000000000791b */ /* 0x003fe20003800000 */
.L_x_1025:
        /* <DEDUP_REMOVED lines=8> */
.L_x_1026:
        /* <DEDUP_REMOVED lines=8> */
.L_x_1027:
        /* <DEDUP_REMOVED lines=8> */
.L_x_1028:
[----:B------:R-:W-:Y:S02]  /*1d000*/  IMAD.MOV.U32 R12, RZ, RZ, 0x1f ;  /* 0x0000001fff0c7424 */ /* 0x000fe400078e00ff */
[----:B------:R-:W-:Y:S02]  /*1d010*/  IMAD.MOV.U32 R11, RZ, RZ, 0x1f ;  /* 0x0000001fff0b7424 */ /* 0x000fe400078e00ff */
[----:B------:R-:W-:-:S05]  /*1d020*/  IMAD.MOV.U32 R3, RZ, RZ, R14 ;  /* 0x000000ffff037224 */ /* 0x000fca00078e000e */
[----:B------:R-:W-:-:S04]  /*1d030*/  SEL R3, R3, RZ, P5 ;  /* 0x000000ff03037207 */ /* 0x000fc80002800000 */
[----:B------:R-:W-:-:S05]  /*1d040*/  IADD3 R7, R2, R3, RZ ;  /* 0x0000000302077210 */ /* 0x000fca0007ffe0ff */
[----:B------:R-:W-:-:S07]  /*1d050*/  IMAD.MOV.U32 R13, RZ, RZ, R7 ;  /* 0x000000ffff0d7224 */ /* 0x000fce00078e0007 */
[----:B------:R-:W-:Y:S05]  /*1d060*/  WARPSYNC.COLLECTIVE R15, `(.L_x_1029) ;  /* 0x000000000f087348 */ /* 0x000fea0003c00000 */
[----:B------:R0:W1:Y:S02]  /*1d070*/  SHFL.IDX P6, R14, R13, R12, R11 ;  /* 0x0000000c0d0e7389 */ /* 0x00006400000c000b */
[----:B01----:R-:W-:Y:S01]  /*1d080*/  ENDCOLLECTIVE ;  /* 0x000000000000791b */ /* 0x003fe20003800000 */
.L_x_1029:
[----:B------:R-:W-:Y:S01]  /*1d090*/  IMAD.MOV.U32 R9, RZ, RZ, R14 ;  /* 0x000000ffff097224 */ /* 0x000fe200078e000e */
[----:B------:R-:W-:Y:S06]  /*1d0a0*/  BRA `(.L_x_1030) ;  /* 0xffffffc800507947 */ /* 0x000fec000383ffff */
.L_x_898:
[----:B------:R-:W-:Y:S01]  /*1d0b0*/  BSSY B0, `(.L_x_1031) ;  /* 0x0000006000007945 */ /* 0x000fe20003800000 */
[----:B------:R-:W-:Y:S01]  /*1d0c0*/  PLOP3.LUT P6, PT, P6, PT, PT, 0x8, 0x0 ;  /* 0x000000000000781c */ /* 0x000fe200037ce170 */
[----:B------:R-:W-:-:S12]  /*1d0d0*/  IMAD.MOV.U32 R15, RZ, RZ, -0x1 ;  /* 0xffffffffff0f7424 */ /* 0x000fd800078e00ff */
[----:B0-----:R-:W-:Y:S05]  /*1d0e0*/  WARPSYNC.COLLECTIVE R15, `(.L_x_1032) ;  /* 0x000000000f087348 */ /* 0x001fea0003c00000 */
[----:B------:R-:W-:Y:S01]  /*1d0f0*/  VOTE.ANY R14, PT, P6 ;  /* 0x00000000000e7806 */ /* 0x000fe200030e0100 */
[----:B0-----:R-:W-:Y:S06]  /*1d100*/  ENDCOLLECTIVE ;  /* 0x000000000000791b */ /* 0x001fec0003800000 */
.L_x_1032:
[----:B------:R-:W-:Y:S05]  /*1d110*/  BSYNC B0 ;  /* 0x0000000000007941 */ /* 0x000fea0003800000 */
.L_x_1031:
        /* <DEDUP_REMOVED lines=9> */
.L_x_1033:
[----:B------:R-:W-:Y:S02]  /*1d1b0*/  IMAD.MOV.U32 R13, RZ, RZ, R6 ;  /* 0x000000ffff0d7224 */ /* 0x000fe400078e0006 */
[----:B------:R-:W-:-:S07]  /*1d1c0*/  IMAD.MOV.U32 R4, RZ, RZ, R14 ;  /* 0x000000ffff047224 */ /* 0x000fce00078e000e */
[----:B------:R-:W-:Y:S05]  /*1d1d0*/  WARPSYNC.COLLECTIVE R15, `(.L_x_1034) ;  /* 0x000000000f087348 */ /* 0x000fea0003c00000 */
[----:B------:R0:W1:Y:S02]  /*1d1e0*/  SHFL.IDX P6, R14, R13, R12, R11 ;  /* 0x0000000c0d0e7389 */ /* 0x00006400000c000b */
[----:B01----:R-:W-:Y:S01]  /*1d1f0*/  ENDCOLLECTIVE ;  /* 0x000000000000791b */ /* 0x003fe20003800000 */
.L_x_1034:
[----:B------:R-:W-:Y:S01]  /*1d200*/  IMAD.MOV.U32 R6, RZ, RZ, R14 ;  /* 0x000000ffff067224 */ /* 0x000fe200078e000e */
[----:B------:R-:W-:Y:S06]  /*1d210*/  BRA `(.L_x_1035) ;  /* 0xffffffc800307947 */ /* 0x000fec000383ffff */
.L_x_900:
[----:B------:R-:W-:Y:S01]  /*1d220*/  BSSY B0, `(.L_x_1036) ;  /* 0x0000007000007945 */ /* 0x000fe20003800000 */
[----:B------:R-:W-:Y:S02]  /*1d230*/  IMAD.MOV.U32 R13, RZ, RZ, R7 ;  /* 0x000000ffff0d7224 */ /* 0x000fe400078e0007 */
[----:B------:R-:W-:Y:S02]  /*1d240*/  IMAD.MOV.U32 R11, RZ, RZ, 0x1f ;  /* 0x0000001fff0b7424 */ /* 0x000fe400078e00ff */
[----:B------:R-:W-:-:S07]  /*1d250*/  IMAD.MOV.U32 R15, RZ, RZ, -0x1 ;  /* 0xffffffffff0f7424 */ /* 0x000fce00078e00ff */
[----:B0123--:R-:W-:Y:S05]  /*1d260*/  WARPSYNC.COLLECTIVE R15, `(.L_x_1037) ;  /* 0x000000000f087348 */ /* 0x00ffea0003c00000 */
[----:B------:R4:W0:Y:S02]  /*1d270*/  SHFL.IDX P6, R14, R13, R12, R11 ;  /* 0x0000000c0d0e7389 */ /* 0x00082400000c000b */
[----:B01234-:R-:W-:Y:S01]  /*1d280*/  ENDCOLLECTIVE ;  /* 0x000000000000791b */ /* 0x01ffe20003800000 */
.L_x_1037:
[----:B------:R-:W-:Y:S05]  /*1d290*/  BSYNC B0 ;  /* 0x0000000000007941 */ /* 0x000fea0003800000 */
.L_x_1036:
[----:B------:R-:W-:Y:S01]  /*1d2a0*/  IMAD.MOV.U32 R7, RZ, RZ, R14 ;  /* 0x000000ffff077224 */ /* 0x000fe200078e000e */
[----:B------:R-:W-:Y:S06]  /*1d2b0*/  BRA `(.L_x_1038) ;  /* 0xffffffc800207947 */ /* 0x000fec000383ffff */
.L_x_904:
[----:B0-----:R0:W1:Y:S02]  /*1d2c0*/  SYNCS.PHASECHK.TRANS64.TRYWAIT P0, [R0+URZ+0x22820], R3 ;  /* 0x02282003000075a7 */ /* 0x001064000800017f */
[----:B-1----:R-:W-:Y:S05]  /*1d2d0*/  @!P0 NANOSLEEP.SYNCS 0x989680 ;  /* 0x009896800000895d */ /* 0x002fea0003900000 */
[----:B------:R-:W1:Y:S02]  /*1d2e0*/  @!P0 SYNCS.PHASECHK.TRANS64 P0, [R0+URZ+0x22820], R3 ;  /* 0x02282003000085a7 */ /* 0x000e64000800007f */
[----:B-1----:R-:W-:Y:S05]  /*1d2f0*/  @!P0 BRA `(.L_x_904) ;  /* 0xfffffffc00f08947 */ /* 0x002fea000383ffff */
[----:B------:R-:W-:Y:S05]  /*1d300*/  BRA `(.L_x_1039) ;  /* 0xffffffcc00b87947 */ /* 0x000fea000383ffff */
.L_x_905:
        /* <DEDUP_REMOVED lines=11> */
.L_x_1041:
[----:B------:R-:W-:Y:S05]  /*1d3c0*/  BSYNC B0 ;  /* 0x0000000000007941 */ /* 0x000fea0003800000 */
.L_x_1040:
[----:B------:R-:W-:Y:S05]  /*1d3d0*/  BRA `(.L_x_1042) ;  /* 0xffffffcc00a07947 */ /* 0x000fea000383ffff */
.L_x_906:
[----:B------:R-:W-:Y:S01]  /*1d3e0*/  BSSY B0, `(.L_x_1043) ;  /* 0x0000006000007945 */ /* 0x000fe20003800000 */
[----:B------:R-:W-:-:S07]  /*1d3f0*/  IMAD.MOV.U32 R15, RZ, RZ, -0x1 ;  /* 0xffffffffff0f7424 */ /* 0x000fce00078e00ff */
[----:B01----:R-:W-:Y:S05]  /*1d400*/  WARPSYNC.COLLECTIVE R15, `(.L_x_1044) ;  /* 0x000000000f0c7348 */ /* 0x003fea0003c00000 */
[----:B------:R-:W-:Y:S02]  /*1d410*/  ELECT P6, UR62, PT ;  /* 0x00000000003e782f */ /* 0x000fe400038c0000 */
[----:B------:R-:W-:Y:S01]  /*1d420*/  MOV R14, UR62 ;  /* 0x0000003e000e7c02 */ /* 0x000fe20008000f00 */
[----:B01----:R-:W-:Y:S10]  /*1d430*/  ENDCOLLECTIVE ;  /* 0x000000000000791b */ /* 0x003ff40003800000 */
.L_x_1044:
[----:B------:R-:W-:Y:S05]  /*1d440*/  BSYNC B0 ;  /* 0x0000000000007941 */ /* 0x000fea0003800000 */
.L_x_1043:
[----:B------:R-:W-:Y:S05]  /*1d450*/  BRA `(.L_x_1045) ;  /* 0xffffffcc00947947 */ /* 0x000fea000383ffff */
.L_x_908:
[----:B0-----:R0:W1:Y:S02]  /*1d460*/  SYNCS.PHASECHK.TRANS64.TRYWAIT P0, [R6+URZ], R5 ;  /* 0x00000005060075a7 */ /* 0x001064000800017f */
[----:B-1----:R-:W-:Y:S05]  /*1d470*/  @!P0 NANOSLEEP.SYNCS 0x989680 ;  /* 0x009896800000895d */ /* 0x002fea0003900000 */
[----:B------:R-:W1:Y:S02]  /*1d480*/  @!P0 SYNCS.PHASECHK.TRANS64 P0, [R6+URZ], R5 ;  /* 0x00000005060085a7 */ /* 0x000e64000800007f */
[----:B-1----:R-:W-:Y:S05]  /*1d490*/  @!P0 BRA `(.L_x_908) ;  /* 0xfffffffc00f08947 */ /* 0x002fea000383ffff */
[----:B------:R-:W-:Y:S05]  /*1d4a0*/  BRA `(.L_x_1046) ;  /* 0xffffffcc00cc7947 */ /* 0x000fea000383ffff */
.L_x_909:
[----:B-1----:R1:W2:Y:S02]  /*1d4b0*/  SYNCS.PHASECHK.TRANS64.TRYWAIT P0, [R7+URZ], R2 ;  /* 0x00000002070075a7 */ /* 0x0022a4000800017f */
[----:B--2---:R-:W-:Y:S05]  /*1d4c0*/  @!P0 NANOSLEEP.SYNCS 0x989680 ;  /* 0x009896800000895d */ /* 0x004fea0003900000 */
[----:B------:R-:W2:Y:S02]  /*1d4d0*/  @!P0 SYNCS.PHASECHK.TRANS64 P0, [R7+URZ], R2 ;  /* 0x00000002070085a7 */ /* 0x000ea4000800007f */
[----:B--2---:R-:W-:Y:S05]  /*1d4e0*/  @!P0 BRA `(.L_x_909) ;  /* 0xfffffffc00f08947 */ /* 0x004fea000383ffff */
[----:B------:R-:W-:Y:S05]  /*1d4f0*/  BRA `(.L_x_1047) ;  /* 0xffffffcc00c07947 */ /* 0x000fea000383ffff */
.L_x_911:
[----:B--2---:R2:W3:Y:S02]  /*1d500*/  SYNCS.PHASECHK.TRANS64.TRYWAIT P0, [R4+URZ], R5 ;  /* 0x00000005040075a7 */ /* 0x0044e4000800017f */
[----:B---3--:R-:W-:Y:S05]  /*1d510*/  @!P0 NANOSLEEP.SYNCS 0x989680 ;  /* 0x009896800000895d */ /* 0x008fea0003900000 */
[----:B------:R-:W3:Y:S02]  /*1d520*/  @!P0 SYNCS.PHASECHK.TRANS64 P0, [R4+URZ], R5 ;  /* 0x00000005040085a7 */ /* 0x000ee4000800007f */
[----:B---3--:R-:W-:Y:S05]  /*1d530*/  @!P0 BRA `(.L_x_911) ;  /* 0xfffffffc00f08947 */ /* 0x008fea000383ffff */
[----:B------:R-:W-:Y:S05]  /*1d540*/  BRA `(.L_x_1048) ;  /* 0xffffffcc00c47947 */ /* 0x000fea000383ffff */
.L_x_1049:
        /* <DEDUP_REMOVED lines=11> */
.L_x_6131:


//--------------------- .text._ZN7cutlass13device_kernelIN5flash11enable_sm90INS1_16FlashAttnFwdSm90INS1_25CollectiveMainloopFwdSm90ILi2EN4cute5tupleIJNS5_1CILi1EEES8_S8_EEENS6_IJNS7_ILi128EEENS7_ILi96EEENS7_ILi64EEEEEELi256ENS_6half_tEfNS_4arch4Sm90ELb0ELb0ELb1ELb1ELb0ELb0ELb1ELb1ELb0ELb1ELb1ELb0EEENS1_21CollectiveEpilogueFwdINS6_IJSA_NS7_ILi256EEESB_EEES9_SE_SG_Li256ELb1ELb1ELb1ELb0EEENS1_36VarlenDynamicPersistentTileSchedulerILi128ELi96ELi256ELi128ELb1ELb1ELb1ELb0ELb1ELb1EEEEEEEEEvNT_6ParamsE --------------------------
	.section	.text._ZN7cutlass13device_kernelIN5flash11enable_sm90INS1_16FlashAttnFwdSm90INS1_25CollectiveMainloopFwdSm90ILi2EN4cute5tupleIJNS5_1CILi1EEES8_S8_EEENS6_IJNS7_ILi128EEENS7_ILi96EEENS7_ILi64EEEEEELi256ENS_6half_tEfNS_4arch4Sm90ELb0ELb0ELb1ELb1ELb0ELb0ELb1ELb1ELb0ELb1ELb1ELb0EEENS1_21CollectiveEpilogueFwdINS6_IJSA_NS7_ILi256EEESB_EEES9_SE_SG_Li256ELb1ELb1ELb1ELb0EEENS1_36VarlenDynamicPersistentTileSchedulerILi128ELi96ELi256ELi128ELb1ELb1ELb1ELb0ELb1ELb1EEEEEEEEEvNT_6ParamsE,"ax",@progbits
	.align	128
.text._ZN7cutlass13device_kernelIN5flash11enable_sm90INS1_16FlashAttnFwdSm90INS1_25CollectiveMainloopFwdSm90ILi2EN4cute5tupleIJNS5_1CILi1EEES8_S8_EEENS6_IJNS7_ILi128EEENS7_ILi96EEENS7_ILi64EEEEEELi256ENS_6half_tEfNS_4arch4Sm90ELb0ELb0ELb1ELb1ELb0ELb0ELb1ELb1ELb0ELb1ELb1ELb0EEENS1_21CollectiveEpilogueFwdINS6_IJSA_NS7_ILi256EEESB_EEES9_SE_SG_Li256ELb1ELb1ELb1ELb0EEENS1_36VarlenDynamicPersistentTileSchedulerILi128ELi96ELi256ELi128ELb1ELb1ELb1ELb0ELb1ELb1EEEEEEEEEvNT_6ParamsE:
        .type           _ZN7cutlass13device_kernelIN5flash11enable_sm90INS1_16FlashAttnFwdSm90INS1_25CollectiveMainloopFwdSm90ILi2EN4cute5tupleIJNS5_1CILi1EEES8_S8_EEENS6_IJNS7_ILi128EEENS7_ILi96EEENS7_ILi64EEEEEELi256ENS_6half_tEfNS_4arch4Sm90ELb0ELb0ELb1ELb1ELb0ELb0ELb1ELb1ELb0ELb1ELb1ELb0EEENS1_21CollectiveEpilogueFwdINS6_IJSA_NS7_ILi256EEESB_EEES9_SE_SG_Li256ELb1ELb1ELb1ELb0EEENS1_36VarlenDynamicPersistentTileSchedulerILi128ELi96ELi256ELi128ELb1ELb1ELb1ELb0ELb1ELb1EEEEEEEEEvNT_6ParamsE,@function
        .size           _ZN7cutlass13device_kernelIN5flash11enable_sm90INS1_16FlashAttnFwdSm90INS1_25CollectiveMainloopFwdSm90ILi2EN4cute5tupleIJNS5_1CILi1EEES8_S8_EEENS6_IJNS7_ILi128EEENS7_ILi96EEENS7_ILi64EEEEEELi256ENS_6half_tEfNS_4arch4Sm90ELb0ELb0ELb1ELb1ELb0ELb0ELb1ELb1ELb0ELb1ELb1ELb0EEENS1_21CollectiveEpilogueFwdINS6_IJSA_NS7_ILi256EEESB_EEES9_SE_SG_Li256ELb1ELb1ELb1ELb0EEENS1_36VarlenDynamicPersistentTileSchedulerILi128ELi96ELi256ELi128ELb1ELb1ELb1ELb0ELb1ELb1EEEEEEEEEvNT_6ParamsE,(.L_x_6132 - _ZN7cutlass13device_kernelIN5flash11enable_sm90INS1_16FlashAttnFwdSm90INS1_25CollectiveMainloopFwdSm90ILi2EN4cute5tupleIJNS5_1CILi1EEES8_S8_EEENS6_IJNS7_ILi128EEENS7_ILi96EEENS7_ILi64EEEEEELi256ENS_6half_tEfNS_4arch4Sm90ELb0ELb0ELb1ELb1ELb0ELb0ELb1ELb1ELb0ELb1ELb1ELb0EEENS1_21CollectiveEpilogueFwdINS6_IJSA_NS7_ILi256EEESB_EEES9_SE_SG_Li256ELb1ELb1ELb1ELb0EEENS1_36VarlenDynamicPersistentTileSchedulerILi128ELi96ELi256ELi128ELb1ELb1ELb1ELb0ELb1ELb1EEEEEEEEEvNT_6ParamsE)
        .other          _ZN7cutlass13device_kernelIN5flash11enable_sm90INS1_16FlashAttnFwdSm90INS1_25CollectiveMainloopFwdSm90ILi2EN4cute5tupleIJNS5_1CILi1EEES8_S8_EEENS6_IJNS7_ILi128EEENS7_ILi96EEENS7_ILi64EEEEEELi256ENS_6half_tEfNS_4arch4Sm90ELb0ELb0ELb1ELb1ELb0ELb0ELb1ELb1ELb0ELb1ELb1ELb0EEENS1_21CollectiveEpilogueFwdINS6_IJSA_NS7_ILi256EEESB_EEES9_SE_SG_Li256ELb1ELb1ELb1ELb0EEENS1_36VarlenDynamicPersistentTileSchedulerILi128ELi96ELi256ELi128ELb1ELb1ELb1ELb0ELb1ELb1EEEEEEEEEvNT_6ParamsE,@"STO_CUDA_ENTRY STV_DEFAULT"
_ZN7cutlass13device_kernelIN5flash11enable_sm90INS1_16FlashAttnFwdSm90INS1_25CollectiveMainloopFwdSm90ILi2EN4cute5tupleIJNS5_1CILi1EEES8_S8_EEENS6_IJNS7_ILi128EEENS7_ILi96EEENS7_ILi64EEEEEELi256ENS_6half_tEfNS_4arch4Sm90ELb0ELb0ELb1ELb1ELb0ELb0ELb1ELb1ELb0ELb1ELb1ELb0EEENS1_21CollectiveEpilogueFwdINS6_IJSA_NS7_ILi256EEESB_EEES9_SE_SG_Li256ELb1ELb1ELb1ELb0EEENS1_36VarlenDynamicPersistentTileSchedulerILi128ELi96ELi256ELi128ELb1ELb1ELb1ELb0ELb1ELb1EEEEEEEEEvNT_6ParamsE:
[----:B------:R-:W0:Y:S02]  /*0000*/  LDC R1, c[0x0][0x28] ;  /* 0x00000a00ff017b82 */ /* 0x000e240000000800 */
[----:B0-----:R-:W-:Y:S01]  /*0010*/  VIADD R1, R1, 0xffffff78 ;  /* 0xffffff7801017836 */ /* 0x001fe20000000000 */
[----:B------:R-:W0:Y:S01]  /*0020*/  S2R R3, SR_TID.X ;  /* 0x0000000000037919 */ /* 0x000e220000002100 */
[----:B------:R-:W-:Y:S01]  /*0030*/  ELECT P0, URZ, PT ;  /* 0x00000000003f782f */ /* 0x000fe20003800000 */
[----:B------:R-:W-:Y:S01]  /*0040*/  BSSY B0, `(.L_x_1050) ;  /* 0x000000d000007945 */ /* 0x000fe20003800000 */
[----:B0-----:R-:W-:-:S05]  /*0050*/  SHF.R.U32.HI R0, RZ, 0x5, R3 ;  /* 0x00000005ff007819 */ /* 0x001fca0000011603 */
        /* <DEDUP_REMOVED lines=11> */
.L_x_1051:
[----:B------:R-:W-:Y:S05]  /*0110*/  BSYNC B0 ;  /* 0x0000000000007941 */ /* 0x000fea0003800000 */
.L_x_1050:
[----:B------:R-:W-:Y:S01]  /*0120*/  VOTEU.ANY UP0, P0 ;  /* 0x00000000003f7886 */ /* 0x000fe20000000100 */
[----:B------:R-:W0:Y:S01]  /*0130*/  SHFL.IDX PT, R2, R0, RZ, 0x1f ;  /* 0x00001fff00027589 */ /* 0x000e2200000e0000 */
[----:B------:R-:W-:Y:S01]  /*0140*/  UMOV UR4, 0x80 ;  /* 0x0000008000047882 */ /* 0x000fe20000000000 */
[----:B------:R-:W-:Y:S01]  /*0150*/  UMOV UR7, 0x100 ;  /* 0x0000010000077882 */ /* 0x000fe20000000000 */
[----:B------:R-:W-:Y:S01]  /*0160*/  VOTEU.ANY UP1, P0 ;  /* 0x00000000003f7886 */ /* 0x000fe20000020100 */
[----:B------:R-:W1:Y:S01]  /*0170*/  @UP0 S2UR UR8, SR_CgaCtaId ;  /* 0x00000000000809c3 */ /* 0x000e620000008800 */
[----:B------:R-:W-:Y:S01]  /*0180*/  @UP0 UMOV UR6, 0x400 ;  /* 0x0000040000060882 */ /* 0x000fe20000000000 */
[----:B------:R-:W-:-:S04]  /*0190*/  @UP0 UIADD3 UR4, -UR4, 0x100000, URZ ;  /* 0x0010000004040890 */ /* 0x000fc8000fffe13f */
[----:B------:R-:W-:Y:S02]  /*01a0*/  @UP0 USHF.L.U32 UR5, UR4, 0xb, URZ ;  /* 0x0000000b04050899 */ /* 0x000fe4000800063f */
[----:B------:R-:W-:Y:S01]  /*01b0*/  @UP0 USHF.L.U32 UR4, UR4, 0x1, URZ ;  /* 0x0000000104040899 */ /* 0x000fe2000800063f */
[----:B------:R-:W-:Y:S01]  /*01c0*/  SHF.R.U32.HI R3, RZ, 0x7, R3 ;  /* 0x00000007ff037819 */ /* 0x000fe20000011603 */
[----:B------:R-:W-:Y:S01]  /*01d0*/  VOTEU.ANY UP2, P0 ;  /* 0x00000000003f7886 */ /* 0x000fe20000040100 */
[----:B0-----:R-:W-:-:S03]  /*01e0*/  ISETP.NE.AND P1, PT, R2, RZ, PT ;  /* 0x000000ff0200720c */ /* 0x001fc60003f25270 */
[----:B------:R0:W2:Y:S01]  /*01f0*/  SHFL.IDX PT, R2, R3, RZ, 0x1f ;  /* 0x00001fff03027589 */ /* 0x0000a200000e0000 */
[----:B-1----:R-:W-:Y:S02]  /*0200*/  @UP0 ULEA UR8, UR8, UR6, 0x18 ;  /* 0x0000000608080291 */ /* 0x002fe4000f8ec03f */
[----:B------:R-:W-:-:S04]  /*0210*/  @UP0 UIADD3 UR6, -UR7, 0x100000, URZ ;  /* 0x0010000007060890 */ /* 0x000fc8000fffe13f */
[----:B------:R-:W-:Y:S02]  /*0220*/  @UP0 USHF.L.U32 UR7, UR6, 0xb, URZ ;  /* 0x0000000b06070899 */ /* 0x000fe4000800063f */
[----:B------:R-:W-:Y:S01]  /*0230*/  @UP0 USHF.L.U32 UR6, UR6, 0x1, URZ ;  /* 0x0000000106060899 */ /* 0x000fe2000800063f */
[----:B------:R-:W-:Y:S01]  /*0240*/  VOTEU.ANY UP0, P0 ;  /* 0x00000000003f7886 */ /* 0x000fe20000000100 */
[----:B------:R-:W1:Y:S04]  /*0250*/  FENCE.VIEW.ASYNC.S ;  /* 0x00000000000073c6 */ /* 0x000e680000000000 */
[----:B-1----:R0:W1:Y:S01]  /*0260*/  @UP0 SYNCS.EXCH.64 URZ, [UR8+0x32400], UR4 ;  /* 0x03240004083f05b2 */ /* 0x0020620008000100 */
[----:B------:R0:W3:Y:S05]  /*0270*/  @UP1 SYNCS.EXCH.64 URZ, [UR8+0x32410], UR4 ;  /* 0x03241004083f15b2 */ /* 0x0000ea0008000100 */
[----:B------:R0:W4:Y:S02]  /*0280*/  @UP2 SYNCS.EXCH.64 URZ, [UR8+0x32420], UR6 ;  /* 0x03242006083f25b2 */ /* 0x0001240008000100 */
[----:B0-----:R-:W-:Y:S05]  /*0290*/  @P1 BRA `(.L_x_1052) ;  /* 0x0000000000481947 */ /* 0x001fea0003800000 */
[----:B------:R-:W0:Y:S01]  /*02a0*/  S2UR UR5, SR_CgaCtaId ;  /* 0x00000000000579c3 */ /* 0x000e220000008800 */
        /* <DEDUP_REMOVED lines=15> */
[----:B------:R0:W0:Y:S01]  /*03a0*/  SYNCS.EXCH.64 URZ, [UR8+0x32448], UR6 ;  /* 0x03244806083f75b2 */ /* 0x0000220008000100 */
[----:B------:R-:W-:Y:S01]  /*03b0*/  NOP ;  /* 0x0000000000007918 */ /* 0x000fe20000000000 */
.L_x_1052:
[----:B------:R-:W5:Y:S01]  /*03c0*/  SHFL.IDX PT, R3, R0, RZ, 0x1f ;  /* 0x00001fff00037589 */ /* 0x000f6200000e0000 */
[----:B------:R-:W-:Y:S01]  /*03d0*/  NOP ;  /* 0x0000000000007918 */ /* 0x000fe20000000000 */
[----:B-----5:R-:W-:-:S13]  /*03e0*/  ISETP.NE.AND P0, PT, R3, RZ, PT ;  /* 0x000000ff0300720c */ /* 0x020fda0003f05270 */
        /* <DEDUP_REMOVED lines=19> */
.L_x_1053:
[----:B------:R-:W5:Y:S01]  /*0520*/  SHFL.IDX PT, R3, R0, RZ, 0x1f ;  /* 0x00001fff00037589 */ /* 0x000f6200000e0000 */
[----:B------:R-:W-:Y:S01]  /*0530*/  NOP ;  /* 0x0000000000007918 */ /* 0x000fe20000000000 */
[----:B-----5:R-:W-:-:S13]  /*0540*/  ISETP.NE.AND P0, PT, R3, RZ, PT ;  /* 0x000000ff0300720c */ /* 0x020fda0003f05270 */
        /* <DEDUP_REMOVED lines=13> */
[----:B------:R0:W0:Y:S01]  /*0620*/  SYNCS.EXCH.64 URZ, [UR6+0x32488], UR4 ;  /* 0x03248804063f75b2 */ /* 0x0000220008000100 */
[----:B------:R-:W-:Y:S01]  /*0630*/  NOP ;  /* 0x0000000000007918 */ /* 0x000fe20000000000 */
.L_x_1054:
        /* <DEDUP_REMOVED lines=22> */
.L_x_1055:
        /* <DEDUP_REMOVED lines=22> */
.L_x_1056:
[----:B--2---:R-:W-:Y:S01]  /*0900*/  ISETP.NE.AND P0, PT, R2, RZ, PT ;  /* 0x000000ff0200720c */ /* 0x004fe20003f05270 */
[----:B------:R-:W-:Y:S01]  /*0910*/  IMAD.MOV.U32 R2, RZ, RZ, 0x1 ;  /* 0x00000001ff027424 */ /* 0x000fe200078e00ff */
[----:B------:R-:W-:Y:S01]  /*0920*/  NOP ;  /* 0x0000000000007918 */ /* 0x000fe20000000000 */
[----:B------:R-:W-:-:S03]  /*0930*/  ULDC.64 UR38, c[0x0][0x208] ;  /* 0x0000820000267ab9 */ /* 0x000fc60000000a00 */
[----:B------:R-:W-:-:S05]  /*0940*/  SEL R2, R2, 0x2, !P0 ;  /* 0x0000000202027807 */ /* 0x000fca0004000000 */
[----:B------:R2:W-:Y:S01]  /*0950*/  STL [R1+0x84], R2 ;  /* 0x0000840201007387 */ /* 0x0005e20000100800 */
[----:B01-34-:R-:W-:Y:S06]  /*0960*/  BAR.SYNC.DEFER_BLOCKING 0x0 ;  /* 0x0000000000007b1d */ /* 0x01bfec0000010000 */
[----:B------:R-:W-:Y:S05]  /*0970*/  @!P0 BRA `(.L_x_1057) ;  /* 0x000000b800188947 */ /* 0x000fea0003800000 */
.L_x_1058:
[----:B------:R-:W-:-:S08]  /*0980*/  NOP ;  /* 0x0000000000007918 */ /* 0x000fd00000000000 */
[----:B------:R-:W0:Y:S02]  /*0990*/  USETMAXREG.TRY_ALLOC.CTAPOOL UP0, 0xf0 ;  /* 0x000000f0000079c8 */ /* 0x000e240008000600 */
[----:B0-----:R-:W-:-:S13]  /*09a0*/  PLOP3.LUT P0, PT, PT, PT, UP0, 0x80, 0x0 ;  /* 0x000000000000781c */ /* 0x001fda0003f0f008 */
[----:B------:R-:W-:Y:S05]  /*09b0*/  @!P0 BRA `(.L_x_1058) ;  /* 0xfffffffc00f08947 */ /* 0x000fea000383ffff */
[----:B------:R-:W0:Y:S01]  /*09c0*/  S2R R0, SR_TID.X ;  /* 0x0000000000007919 */ /* 0x000e220000002100 */
[----:B------:R-:W1:Y:S01]  /*09d0*/  S2UR UR5, SR_CgaCtaId ;  /* 0x00000000000579c3 */ /* 0x000e620000008800 */
[----:B------:R-:W-:-:S07]  /*09e0*/  UMOV UR4, 0x400 ;  /* 0x0000040000047882 */ /* 0x000fce0000000000 */
[----:B------:R-:W-:Y:S06]  /*09f0*/  BAR.ARV 0x8, 0x180 ;  /* 0x0206000000007b1d */ /* 0x000fec0000002000 */
[----:B-1----:R-:W-:Y:S01]  /*0a00*/  ULEA UR4, UR5, UR4, 0x18 ;  /* 0x0000000405047291 */ /* 0x002fe2000f8ec03f */
[----:B0-----:R-:W-:-:S04]  /*0a10*/  SHF.R.U32.HI R0, RZ, 0x7, R0 ;  /* 0x00000007ff007819 */ /* 0x001fc80000011600 */
[----:B------:R-:W-:-:S13]  /*0a20*/  ISETP.NE.AND P0, PT, R0, 0x1, PT ;  /* 0x000000010000780c */ /* 0x000fda0003f05270 */
[----:B------:R-:W-:Y:S08]  /*0a30*/  @!P0 BAR.ARV 0x9, 0x100 ;  /* 0x0244000000008b1d */ /* 0x000ff00000002000 */
[----:B------:R-:W-:Y:S06]  /*0a40*/  BAR.SYNC.DEFER_BLOCKING 0x5, 0x180 ;  /* 0x0146000000007b1d */ /* 0x000fec0000010000 */
[----:B------:R-:W0:Y:S01]  /*0a50*/  LDS.128 R12, [UR4+0x324d0] ;  /* 0x0324d004ff0c7984 */ /* 0x000e220008000c00 */
[----:B------:R-:W-:Y:S01]  /*0a60*/  ULDC UR4, c[0x0][0xd3c] ;  /* 0x00034f0000047ab9 */ /* 0x000fe20000000800 */
[----:B------:R-:W-:Y:S06]  /*0a70*/  BAR.ARV 0x4, 0x180 ;  /* 0x0106000000007b1d */ /* 0x000fec0000002000 */
[----:B0-----:R-:W-:-:S13]  /*0a80*/  ISETP.GE.AND P0, PT, R15, UR4, PT ;  /* 0x000000040f007c0c */ /* 0x001fda000bf06270 */
[----:B------:R-:W-:Y:S05]  /*0a90*/  @P0 EXIT ;  /* 0x000000000000094d */ /* 0x000fea0003800000 */
[----:B------:R-:W3:Y:S01]  /*0aa0*/  LDL.LU R11, [R1+0x84] ;  /* 0x00008400010b7983 */ /* 0x000ee20000300800 */
[----:B------:R-:W0:Y:S02]  /*0ab0*/  S2R R0, SR_TID.X ;  /* 0x0000000000007919 */ /* 0x000e240000002100 */
[----:B0-----:R-:W-:-:S05]  /*0ac0*/  VIADD R16, R0, 0xffffff80 ;  /* 0xffffff8000107836 */ /* 0x001fca0000000000 */
[----:B------:R-:W-:-:S04]  /*0ad0*/  SHF.R.S32.HI R0, RZ, 0x1f, R16 ;  /* 0x0000001fff007819 */ /* 0x000fc80000011410 */
[----:B--2---:R-:W-:-:S04]  /*0ae0*/  LEA.HI R2, R0, R16, RZ, 0x7 ;  /* 0x0000001000027211 */ /* 0x004fc800078f38ff */
[----:B------:R-:W-:Y:S02]  /*0af0*/  LOP3.LUT R5, R2, 0xffffff80, RZ, 0xc0, !PT ;  /* 0xffffff8002057812 */ /* 0x000fe400078ec0ff */
[----:B------:R-:W-:-:S03]  /*0b00*/  LEA.HI R4, R0, R16, RZ, 0x5 ;  /* 0x0000001000047211 */ /* 0x000fc600078f28ff */
[----:B------:R-:W-:Y:S01]  /*0b10*/  IMAD.IADD R12, R16, 0x1, -R5 ;  /* 0x00000001100c7824 */ /* 0x000fe200078e0a05 */
[----:B------:R-:W-:Y:S01]  /*0b20*/  LEA.HI R3, R0, R16, RZ, 0x4 ;  /* 0x0000001000037211 */ /* 0x000fe200078f20ff */
[----:B------:R-:W-:-:S03]  /*0b30*/  IMAD.SHL.U32 R5, R4, 0x20, RZ ;  /* 0x0000002004057824 */ /* 0x000fc600078e00ff */
[----:B------:R-:W-:Y:S02]  /*0b40*/  SHF.R.S32.HI R7, RZ, 0x1f, R12 ;  /* 0x0000001fff077819 */ /* 0x000fe4000001140c */
[----:B------:R-:W-:Y:S02]  /*0b50*/  LOP3.LUT R4, R3, 0x3fffff0, RZ, 0xc0, !PT ;  /* 0x03fffff003047812 */ /* 0x000fe400078ec0ff */
[----:B------:R-:W-:Y:S02]  /*0b60*/  LEA.HI R8, R7, R12, RZ, 0x2 ;  /* 0x0000000c07087211 */ /* 0x000fe400078f10ff */
[----:B------:R-:W-:Y:S02]  /*0b70*/  SHF.R.S32.HI R6, RZ, 0x4, R3 ;  /* 0x00000004ff067819 */ /* 0x000fe40000011403 */
[----:B------:R-:W-:Y:S01]  /*0b80*/  LEA.HI R10, R0, R16, RZ, 0x2 ;  /* 0x00000010000a7211 */ /* 0x000fe200078f10ff */
[----:B------:R-:W-:Y:S01]  /*0b90*/  IMAD.IADD R4, R16, 0x1, -R4 ;  /* 0x0000000110047824 */ /* 0x000fe200078e0a04 */
[----:B------:R-:W-:-:S02]  /*0ba0*/  LOP3.LUT R5, R5, 0xfffffc00, RZ, 0xc0, !PT ;  /* 0xfffffc0005057812 */ /* 0x000fc400078ec0ff */
[--C-:B------:R-:W-:Y:S02]  /*0bb0*/  SHF.R.S32.HI R0, RZ, 0x2, R8.reuse ;  /* 0x00000002ff007819 */ /* 0x100fe40000011408 */
[----:B------:R-:W-:Y:S02]  /*0bc0*/  SHF.R.S32.HI R9, RZ, 0x1f, R8 ;  /* 0x0000001fff097819 */ /* 0x000fe40000011408 */
[----:B------:R-:W-:Y:S01]  /*0bd0*/  LEA.HI R3, R3, R6, RZ, 0x1 ;  /* 0x0000000603037211 */ /* 0x000fe200078f08ff */
[----:B------:R-:W-:Y:S01]  /*0be0*/  IMAD R4, R4, 0x40, R5 ;  /* 0x0000004004047824 */ /* 0x000fe200078e0205 */
[----:B------:R-:W-:Y:S02]  /*0bf0*/  LEA.HI R9, R9, R0, RZ, 0x3 ;  /* 0x0000000009097211 */ /* 0x000fe400078f18ff */
[----:B------:R-:W-:Y:S02]  /*0c00*/  LOP3.LUT R5, R3, 0x1ffffffe, RZ, 0xc0, !PT ;  /* 0x1ffffffe03057812 */ /* 0x000fe400078ec0ff */
[----:B------:R-:W-:-:S02]  /*0c10*/  SHF.R.S32.HI R3, RZ, 0x7, R2 ;  /* 0x00000007ff037819 */ /* 0x000fc40000011402 */
[----:B------:R-:W-:Y:S02]  /*0c20*/  LOP3.LUT R10, R10, 0xfffffffc, RZ, 0xc0, !PT ;  /* 0xfffffffc0a0a7812 */ /* 0x000fe400078ec0ff */
[----:B------:R-:W-:Y:S02]  /*0c30*/  LOP3.LUT R9, R9, 0xfffffff8, RZ, 0xc0, !PT ;  /* 0xfffffff809097812 */ /* 0x000fe400078ec0ff */
[----:B------:R-:W-:Y:S01]  /*0c40*/  LEA.HI R7, R7, R12, RZ, 0x5 ;  /* 0x0000000c07077211 */ /* 0x000fe200078f28ff */
[----:B------:R-:W-:Y:S01]  /*0c50*/  IMAD.IADD R10, R16, 0x1, -R10 ;  /* 0x00000001100a7824 */ /* 0x000fe200078e0a0a */
[----:B------:R-:W-:Y:S01]  /*0c60*/  LEA.HI R2, R2, R3, RZ, 0x1 ;  /* 0x0000000302027211 */ /* 0x000fe200078f08ff */
[----:B------:R-:W-:Y:S01]  /*0c70*/  IMAD.IADD R0, R0, 0x1, -R9 ;  /* 0x0000000100007824 */ /* 0x000fe200078e0a09 */
[----:B------:R-:W-:Y:S01]  /*0c80*/  SHF.R.S32.HI R7, RZ, 0x5, R7 ;  /* 0x00000005ff077819 */ /* 0x000fe20000011407 */
[----:B------:R-:W-:Y:S01]  /*0c90*/  IMAD.IADD R5, R6, 0x1, -R5 ;  /* 0x0000000106057824 */ /* 0x000fe200078e0a05 */
[----:B------:R-:W-:-:S02]  /*0ca0*/  LOP3.LUT R2, R2, 0x3fffffe, RZ, 0xc0, !PT ;  /* 0x03fffffe02027812 */ /* 0x000fc400078ec0ff */
[----:B------:R-:W-:Y:S01]  /*0cb0*/  LEA.HI R6, R10, R10, RZ, 0x1 ;  /* 0x0000000a0a067211 */ /* 0x000fe200078f08ff */
[----:B------:R-:W-:Y:S02]  /*0cc0*/  IMAD R7, R7, 0x10, R0 ;  /* 0x0000001007077824 */ /* 0x000fe400078e0200 */
[----:B------:R-:W-:Y:S02]  /*0cd0*/  IMAD R0, R5, 0x8, R4 ;  /* 0x0000000805007824 */ /* 0x000fe400078e0204 */
[----:B------:R-:W-:Y:S01]  /*0ce0*/  IMAD.IADD R2, R3, 0x1, -R2 ;  /* 0x0000000103027824 */ /* 0x000fe200078e0a02 */
[----:B------:R-:W-:Y:S02]  /*0cf0*/  LOP3.LUT R3, R6, 0x1ffffffe, RZ, 0xc0, !PT ;  /* 0x1ffffffe06037812 */ /* 0x000fe400078ec0ff */
[----:B------:R0:W-:Y:S03]  /*0d00*/  STL [R1+0x80], R0 ;  /* 0x0000800001007387 */ /* 0x0001e60000100800 */
[----:B------:R-:W-:Y:S01]  /*0d10*/  IMAD.IADD R3, R10, 0x1, -R3 ;  /* 0x000000010a037824 */ /* 0x000fe200078e0a03 */
[----:B------:R-:W-:Y:S01]  /*0d20*/  LOP3.LUT R8, R8, 0x7ffffffc, RZ, 0xc0, !PT ;  /* 0x7ffffffc08087812 */ /* 0x000fe200078ec0ff */
[----:B0-----:R-:W-:-:S05]  /*0d30*/  IMAD R0, R2, 0x40, R7 ;  /* 0x0000004002007824 */ /* 0x001fca00078e0207 */
[----:B------:R0:W-:Y:S01]  /*0d40*/  STL [R1+0x78], R0 ;  /* 0x0000780001007387 */ /* 0x0001e20000100800 */
[----:B------:R-:W-:-:S03]  /*0d50*/  IMAD.IADD R8, R12, 0x1, -R8 ;  /* 0x000000010c087824 */ /* 0x000fc600078e0a08 */
[----:B------:R1:W-:Y:S01]  /*0d60*/  STL [R1+0x14], RZ ;  /* 0x000014ff01007387 */ /* 0x0003e20000100800 */
[----:B0-----:R-:W-:Y:S02]  /*0d70*/  IMAD R0, R3, 0x8, R0 ;  /* 0x0000000803007824 */ /* 0x001fe400078e0200 */
[----:B------:R-:W-:-:S03]  /*0d80*/  IMAD.SHL.U32 R201, R8, 0x2, RZ ;  /* 0x0000000208c97824 */ /* 0x000fc600078e00ff */
[----:B------:R1:W-:Y:S01]  /*0d90*/  STL [R1+0x7c], R0 ;  /* 0x00007c0001007387 */ /* 0x0003e20000100800 */
[C---:B------:R-:W-:Y:S02]  /*0da0*/  VIADD R8, R201.reuse, 0x8 ;  /* 0x00000008c9087836 */ /* 0x040fe40000000000 */
[C---:B------:R-:W-:Y:S02]  /*0db0*/  VIADD R4, R201.reuse, 0x10 ;  /* 0x00000010c9047836 */ /* 0x040fe40000000000 */
[C---:B------:R-:W-:Y:S02]  /*0dc0*/  VIADD R2, R201.reuse, 0x18 ;  /* 0x00000018c9027836 */ /* 0x040fe40000000000 */
[C---:B------:R-:W-:Y:S02]  /*0dd0*/  VIADD R237, R201.reuse, 0x20 ;  /* 0x00000020c9ed7836 */ /* 0x040fe40000000000 */
[C---:B------:R-:W-:Y:S02]  /*0de0*/  VIADD R236, R201.reuse, 0x28 ;  /* 0x00000028c9ec7836 */ /* 0x040fe40000000000 */
[----:B------:R-:W-:-:S02]  /*0df0*/  VIADD R235, R201, 0x30 ;  /* 0x00000030c9eb7836 */ /* 0x000fc40000000000 */
[C---:B------:R-:W-:Y:S02]  /*0e00*/  VIADD R234, R201.reuse, 0x38 ;  /* 0x00000038c9ea7836 */ /* 0x040fe40000000000 */
[C---:B------:R-:W-:Y:S02]  /*0e10*/  VIADD R233, R201.reuse, 0x40 ;  /* 0x00000040c9e97836 */ /* 0x040fe40000000000 */
[C---:B------:R-:W-:Y:S02]  /*0e20*/  VIADD R232, R201.reuse, 0x48 ;  /* 0x00000048c9e87836 */ /* 0x040fe40000000000 */
[C---:B------:R-:W-:Y:S02]  /*0e30*/  VIADD R231, R201.reuse, 0x50 ;  /* 0x00000050c9e77836 */ /* 0x040fe40000000000 */
[C---:B------:R-:W-:Y:S02]  /*0e40*/  VIADD R230, R201.reuse, 0x58 ;  /* 0x00000058c9e67836 */ /* 0x040fe40000000000 */
        /* <DEDUP_REMOVED lines=32> */
[----:B------:R-:W-:Y:S02]  /*1050*/  SHF.R.S32.HI R4, RZ, 0x1f, R223 ;  /* 0x0000001fff047819 */ /* 0x000fe400000114df */
[----:B------:R-:W-:Y:S02]  /*1060*/  SHF.R.S32.HI R2, RZ, 0x1f, R222 ;  /* 0x0000001fff027819 */ /* 0x000fe400000114de */
[----:B------:R-:W-:Y:S02]  /*1070*/  SHF.R.S32.HI R8, RZ, 0x1f, R221 ;  /* 0x0000001fff087819 */ /* 0x000fe400000114dd */
[----:B------:R-:W-:Y:S02]  /*1080*/  SHF.R.S32.HI R4, RZ, 0x1f, R213 ;  /* 0x0000001fff047819 */ /* 0x000fe400000114d5 */
[----:B------:R-:W-:Y:S01]  /*1090*/  SHF.R.S32.HI R2, RZ, 0x1f, R212 ;  /* 0x0000001fff027819 */ /* 0x000fe200000114d4 */
[----:B------:R-:W-:Y:S01]  /*10a0*/  IMAD.MOV.U32 R5, RZ, RZ, R13 ;  /* 0x000000ffff057224 */ /* 0x000fe200078e000d */
[----:B------:R-:W-:Y:S01]  /*10b0*/  SHF.R.S32.HI R8, RZ, 0x1f, R211 ;  /* 0x0000001fff087819 */ /* 0x000fe200000114d3 */
[----:B------:R-:W-:Y:S01]  /*10c0*/  IMAD.MOV.U32 R6, RZ, RZ, R14 ;  /* 0x000000ffff067224 */ /* 0x000fe200078e000e */
[----:B------:R-:W-:Y:S01]  /*10d0*/  SHF.R.S32.HI R4, RZ, 0x1f, R210 ;  /* 0x0000001fff047819 */ /* 0x000fe200000114d2 */
[----:B------:R-:W-:Y:S01]  /*10e0*/  IMAD.MOV.U32 R7, RZ, RZ, R15 ;  /* 0x000000ffff077224 */ /* 0x000fe200078e000f */
[----:B------:R-:W-:Y:S01]  /*10f0*/  SHF.R.S32.HI R2, RZ, 0x1f, R209 ;  /* 0x0000001fff027819 */ /* 0x000fe200000114d1 */
[----:B------:R-:W-:Y:S01]  /*1100*/  VIADD R205, R201, 0xe0 ;  /* 0x000000e0c9cd7836 */ /* 0x000fe20000000000 */
[----:B------:R-:W-:-:S02]  /*1110*/  SHF.R.S32.HI R8, RZ, 0x1f, R208 ;  /* 0x0000001fff087819 */ /* 0x000fc400000114d0 */
[----:B------:R-:W-:Y:S02]  /*1120*/  SHF.R.S32.HI R4, RZ, 0x1f, R207 ;  /* 0x0000001fff047819 */ /* 0x000fe400000114cf */
[----:B------:R-:W-:Y:S01]  /*1130*/  SHF.R.S32.HI R2, RZ, 0x1f, R206 ;  /* 0x0000001fff027819 */ /* 0x000fe200000114ce */
[----:B------:R-:W-:Y:S01]  /*1140*/  UMOV UR37, URZ ;  /* 0x0000003f00257c82 */ /* 0x000fe20008000000 */
[----:B------:R-:W-:Y:S01]  /*1150*/  UMOV UR36, URZ ;  /* 0x0000003f00247c82 */ /* 0x000fe20008000000 */
[----:B-1-3--:R-:W-:-:S07]  /*1160*/  LOP3.LUT R23, R11, 0x1, RZ, 0xfc, !PT ;  /* 0x000000010b177812 */ /* 0x00afce00078efcff */
.L_x_1105:
[----:B01234-:R-:W0:Y:S01]  /*1170*/  LDC.64 R2, c[0x0][0xd88] ;  /* 0x00036200ff027b82 */ /* 0x01fe220000000a00 */
[----:B------:R-:W-:-:S07]  /*1180*/  ULDC.64 UR4, c[0x0][0xb20] ;  /* 0x0002c80000047ab9 */ /* 0x000fce0000000a00 */
[----:B------:R-:W1:Y:S08]  /*1190*/  LDC.64 R10, c[0x0][0x418] ;  /* 0x00010600ff0a7b82 */ /* 0x000e700000000a00 */
[----:B------:R-:W2:Y:S01]  /*11a0*/  LDC R0, c[0x0][0x424] ;  /* 0x00010900ff007b82 */ /* 0x000ea20000000800 */
[----:B0-----:R-:W-:-:S07]  /*11b0*/  IMAD.WIDE R2, R7, 0x4, R2 ;  /* 0x0000000407027825 */ /* 0x001fce00078e0202 */
[----:B------:R-:W0:Y:S01]  /*11c0*/  LDC R13, c[0x0][0x2f0] ;  /* 0x0000bc00ff0d7b82 */ /* 0x000e220000000800 */
[----:B------:R-:W3:Y:S01]  /*11d0*/  LDG.E R200, desc[UR38][R2.64] ;  /* 0x0000002602c87981 */ /* 0x000ee2000c1e1900 */
[----:B------:R-:W-:Y:S01]  /*11e0*/  ISETP.NE.U32.AND P0, PT, RZ, UR4, PT ;  /* 0x00000004ff007c0c */ /* 0x000fe2000bf05070 */
[----:B------:R-:W-:-:S03]  /*11f0*/  IMAD.MOV.U32 R7, RZ, RZ, RZ ;  /* 0x000000ffff077224 */ /* 0x000fc600078e00ff */
[----:B------:R-:W-:Y:S02]  /*1200*/  ISETP.NE.AND.EX P0, PT, RZ, UR5, PT, P0 ;  /* 0x00000005ff007c0c */ /* 0x000fe4000bf05300 */
[----:B---3--:R-:W-:-:S11]  /*1210*/  SHF.R.S32.HI R4, RZ, 0x1f, R200 ;  /* 0x0000001fff047819 */ /* 0x008fd600000114c8 */
[C---:B------:R-:W-:Y:S01]  /*1220*/  @P0 LEA R8, P1, R200.reuse, UR4, 0x2 ;  /* 0x00000004c8080c11 */ /* 0x040fe2000f8210ff */
[----:B------:R3:W-:Y:S03]  /*1230*/  STL [R1+0x10], R4 ;  /* 0x0000100401007387 */ /* 0x0007e60000100800 */
[----:B------:R-:W-:Y:S01]  /*1240*/  @P0 LEA.HI.X R9, R200, UR5, R4, 0x2, P1 ;  /* 0x00000005c8090c11 */ /* 0x000fe200088f1404 */
[----:B------:R-:W-:Y:S02]  /*1250*/  ULDC.64 UR4, c[0x0][0xb18] ;  /* 0x0002c60000047ab9 */ /* 0x000fe40000000a00 */
[----:B------:R-:W-:Y:S02]  /*1260*/  ISETP.NE.U32.AND P1, PT, RZ, UR4, PT ;  /* 0x00000004ff007c0c */ /* 0x000fe4000bf25070 */
[----:B------:R3:W5:Y:S01]  /*1270*/  @P0 LDG.E R7, desc[UR38][R8.64] ;  /* 0x0000002608070981 */ /* 0x000762000c1e1900 */
[----:B-1----:R-:W-:-:S02]  /*1280*/  ISETP.NE.U32.AND P0, PT, R10, RZ, PT ;  /* 0x000000ff0a00720c */ /* 0x002fc40003f05070 */
[----:B------:R-:W-:Y:S02]  /*1290*/  ISETP.NE.AND.EX P1, PT, RZ, UR5, PT, P1 ;  /* 0x00000005ff007c0c */ /* 0x000fe4000bf25310 */
[----:B------:R-:W-:-:S04]  /*12a0*/  ISETP.NE.AND.EX P0, PT, R11, RZ, PT, P0 ;  /* 0x000000ff0b00720c */ /* 0x000fc80003f05300 */
[----:B--2---:R-:W-:-:S05]  /*12b0*/  SEL R0, R0, 0x1, P0 ;  /* 0x0000000100007807 */ /* 0x004fca0000000000 */
[----:B0-----:R-:W-:Y:S02]  /*12c0*/  IMAD R152, R0, R13, RZ ;  /* 0x0000000d00987224 */ /* 0x001fe400078e02ff */
[----:B------:R-:W-:-:S04]  /*12d0*/  @P1 LEA R2, P2, R200, UR4, 0x2 ;  /* 0x00000004c8021c11 */ /* 0x000fc8000f8410ff */
[----:B------:R-:W-:-:S05]  /*12e0*/  @P1 LEA.HI.X R3, R200, UR5, R4, 0x2, P2 ;  /* 0x00000005c8031c11 */ /* 0x000fca00090f1404 */
[----:B------:R3:W5:Y:S01]  /*12f0*/  @P1 LDG.E R152, desc[UR38][R2.64] ;  /* 0x0000002602981981 */ /* 0x000762000c1e1900 */
[----:B------:R-:W-:Y:S05]  /*1300*/  @P1 BRA `(.L_x_1059) ;  /* 0x0000000000241947 */ /* 0x000fea0003800000 */
[----:B------:R-:W-:Y:S02]  /*1310*/  ULDC.64 UR4, c[0x0][0xb00] ;  /* 0x0002c00000047ab9 */ /* 0x000fe40000000a00 */
[----:B------:R-:W-:-:S04]  /*1320*/  ISETP.NE.U32.AND P0, PT, RZ, UR4, PT ;  /* 0x00000004ff007c0c */ /* 0x000fc8000bf05070 */
[----:B------:R-:W-:-:S13]  /*1330*/  ISETP.NE.AND.EX P0, PT, RZ, UR5, PT, P0 ;  /* 0x00000005ff007c0c */ /* 0x000fda000bf05300 */
[----:B------:R-:W-:Y:S05]  /*1340*/  @!P0 BRA `(.L_x_1059) ;  /* 0x0000000000148947 */ /* 0x000fea0003800000 */
[----:B---3--:R-:W0:Y:S02]  /*1350*/  LDC.64 R2, c[0x0][0xb00] ;  /* 0x0002c000ff027b82 */ /* 0x008e240000000a00 */
[----:B0-----:R-:W-:-:S05]  /*1360*/  IMAD.WIDE R2, R200, 0x4, R2 ;  /* 0x00000004c8027825 */ /* 0x001fca00078e0202 */
[----:B-----5:R-:W2:Y:S04]  /*1370*/  LDG.E R152, desc[UR38][R2.64] ;  /* 0x0000002602987981 */ /* 0x020ea8000c1e1900 */
[----:B------:R-:W2:Y:S02]  /*1380*/  LDG.E R9, desc[UR38][R2.64+0x4] ;  /* 0x0000042602097981 */ /* 0x000ea4000c1e1900 */
[----:B--2---:R-:W-:-:S07]  /*1390*/  IMAD.IADD R152, R9, 0x1, -R152 ;  /* 0x0000000109987824 */ /* 0x004fce00078e0a98 */
.L_x_1059:
[----:B-----5:R-:W-:Y:S01]  /*13a0*/  IMAD.IADD R152, R152, 0x1, -R7 ;  /* 0x0000000198987824 */ /* 0x020fe200078e0a07 */
[----:B---3--:R-:W-:Y:S01]  /*13b0*/  LOP3.LUT R2, R6, 0xff000000, RZ, 0xc0, !PT ;  /* 0xff00000006027812 */ /* 0x008fe200078ec0ff */
[----:B------:R-:W-:Y:S02]  /*13c0*/  IMAD.MOV.U32 R165, RZ, RZ, RZ ;  /* 0x000000ffffa57224 */ /* 0x000fe400078e00ff */
[C---:B------:R-:W-:Y:S01]  /*13d0*/  VIADD R0, R152.reuse, 0x5f ;  /* 0x0000005f98007836 */ /* 0x040fe20000000000 */
[----:B------:R-:W-:Y:S02]  /*13e0*/  SHF.R.U32.HI R3, RZ, 0x8, R2 ;  /* 0x00000008ff037819 */ /* 0x000fe40000011602 */
[----:B------:R-:W-:Y:S01]  /*13f0*/  ISETP.GE.AND P0, PT, R152, 0x1, PT ;  /* 0x000000019800780c */ /* 0x000fe20003f06270 */
[----:B------:R-:W-:Y:S01]  /*1400*/  IMAD.HI R4, R0, 0x2aaaaaab, RZ ;  /* 0x2aaaaaab00047827 */ /* 0x000fe200078e02ff */
[----:B------:R-:W-:-:S04]  /*1410*/  LOP3.LUT R0, R6, 0xff0000, RZ, 0xc0, !PT ;  /* 0x00ff000006007812 */ /* 0x000fc800078ec0ff */
[----:B------:R-:W-:Y:S02]  /*1420*/  LEA.HI R0, R0, R3, RZ, 0x10 ;  /* 0x0000000300007211 */ /* 0x000fe400078f80ff */
[----:B------:R-:W-:Y:S02]  /*1430*/  SHF.R.U32.HI R7, RZ, 0x1f, R4 ;  /* 0x0000001fff077819 */ /* 0x000fe40000011604 */
[----:B------:R-:W-:Y:S02]  /*1440*/  LOP3.LUT R13, R0, 0xff, RZ, 0xc0, !PT ;  /* 0x000000ff000d7812 */ /* 0x000fe400078ec0ff */
[----:B------:R-:W-:Y:S02]  /*1450*/  LEA.HI.SX32 R8, R4, R7, 0x1c ;  /* 0x0000000704087211 */ /* 0x000fe400078fe2ff */
[----:B------:R-:W-:Y:S01]  /*1460*/  SHF.R.U32.HI R203, RZ, 0x10, R0 ;  /* 0x00000010ffcb7819 */ /* 0x000fe20000011600 */
[----:B------:R0:W-:Y:S01]  /*1470*/  STL [R1+0xc], R13 ;  /* 0x00000c0d01007387 */ /* 0x0001e20000100800 */
[----:B------:R-:W-:Y:S05]  /*1480*/  @!P0 BRA `(.L_x_1060) ;  /* 0x0000000000788947 */ /* 0x000fea0003800000 */
[----:B------:R-:W1:Y:S01]  /*1490*/  LDC R0, c[0x0][0xae8] ;  /* 0x0002ba00ff007b82 */ /* 0x000e620000000800 */
[----:B------:R-:W-:-:S04]  /*14a0*/  ISETP.NE.AND P0, PT, R203, RZ, PT ;  /* 0x000000ffcb00720c */ /* 0x000fc80003f05270 */
[----:B-1----:R-:W-:-:S04]  /*14b0*/  SEL R11, R203, R0, P0 ;  /* 0x00000000cb0b7207 */ /* 0x002fc80000000000 */
[-C--:B------:R-:W-:Y:S02]  /*14c0*/  IABS R7, R11.reuse ;  /* 0x0000000b00077213 */ /* 0x080fe40000000000 */
[----:B------:R-:W-:Y:S02]  /*14d0*/  IADD3 R0, R8, -0x1, R11 ;  /* 0xffffffff08007810 */ /* 0x000fe40007ffe00b */
[----:B------:R-:W1:Y:S01]  /*14e0*/  I2F.RP R4, R7 ;  /* 0x0000000700047306 */ /* 0x000e620000209400 */
[----:B------:R-:W-:-:S05]  /*14f0*/  IABS R12, R11 ;  /* 0x0000000b000c7213 */ /* 0x000fca0000000000 */
[----:B------:R-:W-:Y:S02]  /*1500*/  IMAD.MOV R12, RZ, RZ, -R12 ;  /* 0x000000ffff0c7224 */ /* 0x000fe400078e0a0c */
[----:B-1----:R-:W1:Y:S02]  /*1510*/  MUFU.RCP R4, R4 ;  /* 0x0000000400047308 */ /* 0x002e640000001000 */
[----:B-1----:R-:W-:Y:S01]  /*1520*/  VIADD R2, R4, 0xffffffe ;  /* 0x0ffffffe04027836 */ /* 0x002fe20000000000 */
[----:B------:R-:W-:Y:S02]  /*1530*/  IABS R4, R0 ;  /* 0x0000000000047213 */ /* 0x000fe40000000000 */
[----:B------:R-:W-:-:S03]  /*1540*/  LOP3.LUT R0, R0, R11, RZ, 0x3c, !PT ;  /* 0x0000000b00007212 */ /* 0x000fc600078e3cff */
[----:B------:R1:W2:Y:S01]  /*1550*/  F2I.FTZ.U32.TRUNC.NTZ R3, R2 ;  /* 0x0000000200037305 */ /* 0x0002a2000021f000 */
[----:B------:R-:W-:Y:S01]  /*1560*/  ISETP.GE.AND P2, PT, R0, RZ, PT ;  /* 0x000000ff0000720c */ /* 0x000fe20003f46270 */
[----:B-1----:R-:W-:Y:S02]  /*1570*/  IMAD.MOV.U32 R2, RZ, RZ, RZ ;  /* 0x000000ffff027224 */ /* 0x002fe400078e00ff */
[----:B--2---:R-:W-:-:S04]  /*1580*/  IMAD.MOV R10, RZ, RZ, -R3 ;  /* 0x000000ffff0a7224 */ /* 0x004fc800078e0a03 */
[----:B------:R-:W-:-:S04]  /*1590*/  IMAD R9, R10, R7, RZ ;  /* 0x000000070a097224 */ /* 0x000fc800078e02ff */
[----:B------:R-:W-:-:S04]  /*15a0*/  IMAD.HI.U32 R3, R3, R9, R2 ;  /* 0x0000000903037227 */ /* 0x000fc800078e0002 */
        /* <DEDUP_REMOVED lines=11> */
[----:B------:R-:W-:-:S07]  /*1660*/  IMAD.MOV.U32 R165, RZ, RZ, R3 ;  /* 0x000000ffffa57224 */ /* 0x000fce00078e0003 */
.L_x_1060:
[-C--:B------:R-:W-:Y:S01]  /*1670*/  IMAD R22, R13, R165.reuse, RZ ;  /* 0x000000a50d167224 */ /* 0x080fe200078e02ff */
[----:B------:R-:W-:Y:S01]  /*1680*/  LOP3.LUT R202, R6, 0xffff, RZ, 0xc0, !PT ;  /* 0x0000ffff06ca7812 */ /* 0x000fe200078ec0ff */
[----:B------:R-:W-:Y:S01]  /*1690*/  IMAD.MOV.U32 R204, RZ, RZ, R5 ;  /* 0x000000ffffcc7224 */ /* 0x000fe200078e0005 */
[----:B------:R-:W-:Y:S02]  /*16a0*/  PLOP3.LUT P0, PT, PT, PT, PT, 0x80, 0x0 ;  /* 0x000000000000781c */ /* 0x000fe40003f0f070 */
[----:B------:R-:W-:Y:S02]  /*16b0*/  CS2R R2, SRZ ;  /* 0x0000000000027805 */ /* 0x000fe4000001ff00 */
[----:B------:R-:W-:Y:S02]  /*16c0*/  VIADDMNMX R165, R22, R165, R8, PT ;  /* 0x000000a516a57246 */ /* 0x000fe40003800108 */
[----:B------:R-:W-:Y:S02]  /*16d0*/  CS2R R150, SRZ ;  /* 0x0000000000967805 */ /* 0x000fe4000001ff00 */
[----:B------:R-:W-:-:S02]  /*16e0*/  CS2R R148, SRZ ;  /* 0x0000000000947805 */ /* 0x000fc4000001ff00 */
[----:B------:R-:W-:Y:S02]  /*16f0*/  CS2R R146, SRZ ;  /* 0x0000000000927805 */ /* 0x000fe4000001ff00 */
[----:B------:R-:W-:Y:S02]  /*1700*/  ISETP.GT.AND P1, PT, R165, R22, PT ;  /* 0x00000016a500720c */ /* 0x000fe40003f24270 */
        /* <DEDUP_REMOVED lines=62> */
[----:B------:R-:W1:Y:S01]  /*1af0*/  S2R R0, SR_TID.X ;  /* 0x0000000000007919 */ /* 0x000e620000002100 */
[----:B------:R-:W2:Y:S01]  /*1b00*/  S2UR UR6, SR_CgaCtaId ;  /* 0x00000000000679c3 */ /* 0x000ea20000008800 */
[----:B------:R-:W-:Y:S02]  /*1b10*/  UMOV UR5, 0x400 ;  /* 0x0000040000057882 */ /* 0x000fe40000000000 */
[----:B--2---:R-:W-:-:S04]  /*1b20*/  ULEA UR5, UR6, UR5, 0x18 ;  /* 0x0000000506057291 */ /* 0x004fc8000f8ec03f */
[----:B------:R-:W-:Y:S01]  /*1b30*/  UIADD3 UR5, UR5, 0x18400, URZ ;  /* 0x0001840005057890 */ /* 0x000fe2000fffe03f */
[----:B-1----:R-:W-:-:S03]  /*1b40*/  VIADD R4, R0, 0xffffff80 ;  /* 0xffffff8000047836 */ /* 0x002fc60000000000 */
[----:B------:R-:W-:Y:S02]  /*1b50*/  ULOP3.LUT UP0, URZ, UR5, 0x1bf, URZ, 0xc0, !UPT ;  /* 0x000001bf053f7892 */ /* 0x000fe4000f80c03f */
[----:B------:R-:W-:-:S04]  /*1b60*/  SHF.R.S32.HI R0, RZ, 0x1f, R4 ;  /* 0x0000001fff007819 */ /* 0x000fc80000011404 */
[----:B------:R-:W-:Y:S02]  /*1b70*/  PLOP3.LUT P0, PT, PT, PT, UP0, 0x80, 0x0 ;  /* 0x000000000000781c */ /* 0x000fe40003f0f008 */
[----:B------:R-:W-:-:S04]  /*1b80*/  LEA.HI R0, R0, R4, RZ, 0x7 ;  /* 0x0000000400007211 */ /* 0x000fc800078f38ff */
[----:B------:R-:W-:-:S06]  /*1b90*/  SHF.R.S32.HI R0, RZ, 0x7, R0 ;  /* 0x00000007ff007819 */ /* 0x000fcc0000011400 */
[----:B------:R-:W1:Y:S02]  /*1ba0*/  SHFL.IDX PT, R0, R0, RZ, 0x1f ;  /* 0x00001fff00007589 */ /* 0x000e6400000e0000 */
[----:B-1----:R-:W-:-:S13]  /*1bb0*/  R2UR UR40, R0 ;  /* 0x00000000002872ca */ /* 0x002fda00000e0000 */
        /* <DEDUP_REMOVED lines=11> */
[----:B------:R1:W2:Y:S01]  /*1c70*/  LDC.64 R2, c[0x4][R0] ;  /* 0x0100000000027b82 */ /* 0x0002a20000000a00 */
        /* <DEDUP_REMOVED lines=8> */
[----:B01----:R-:W-:-:S07]  /*1d00*/  IMAD.MOV.U32 R13, RZ, RZ, RZ ;  /* 0x000000ffff0d7224 */ /* 0x003fce00078e00ff */
[----:B------:R-:W-:-:S07]  /*1d10*/  LEPC R20, `(.L_x_1062) ;  /* 0x000000001014794e */ /* 0x000fce0000000000 */
[----:B--2---:R-:W-:Y:S05]  /*1d20*/  CALL.ABS.NOINC R2 ;  /* 0x0000000002007343 */ /* 0x004fea0003c00000 */
.L_x_1062:
[----:B------:R-:W2:Y:S01]  /*1d30*/  LDL R17, [R1+0x14] ;  /* 0x0000140001117983 */ /* 0x000ea20000100800 */
[----:B------:R-:W-:Y:S01]  /*1d40*/  MOV R2, 0x400 ;  /* 0x0000040000027802 */ /* 0x000fe20000000f00 */
[----:B------:R-:W1:Y:S01]  /*1d50*/  S2R R3, SR_CgaCtaId ;  /* 0x0000000000037919 */ /* 0x000e620000008800 */
[----:B------:R-:W3:Y:S02]  /*1d60*/  S2R R16, SR_TID.X ;  /* 0x0000000000107919 */ /* 0x000ee40000002100 */
[----:B-1----:R-:W-:Y:S02]  /*1d70*/  LEA R7, R3, R2, 0x18 ;  /* 0x0000000203077211 */ /* 0x002fe400078ec0ff */
[----:B---3--:R-:W-:-:S05]  /*1d80*/  SHF.R.U32.HI R16, RZ, 0x7, R16 ;  /* 0x00000007ff107819 */ /* 0x008fca0000011610 */
[----:B------:R-:W-:Y:S01]  /*1d90*/  VIADD R72, R16, 0x8 ;  /* 0x0000000810487836 */ /* 0x000fe20000000000 */
[----:B--2---:R-:W-:-:S04]  /*1da0*/  LEA.HI R0, R17, R17, RZ, 0x1 ;  /* 0x0000001111007211 */ /* 0x004fc800078f08ff */
[----:B------:R-:W-:-:S05]  /*1db0*/  LOP3.LUT R0, R0, 0xfffffffe, RZ, 0xc0, !PT ;  /* 0xfffffffe00007812 */ /* 0x000fca00078ec0ff */
[----:B------:R-:W-:-:S05]  /*1dc0*/  IMAD.IADD R0, R17, 0x1, -R0 ;  /* 0x0000000111007824 */ /* 0x000fca00078e0a00 */
[----:B------:R-:W-:-:S04]  /*1dd0*/  SHF.L.U32 R4, R0, 0x1f, RZ ;  /* 0x0000001f00047819 */ /* 0x000fc800000006ff */
[----:B------:R-:W1:Y:S02]  /*1de0*/  SYNCS.PHASECHK.TRANS64.TRYWAIT P0, [R7+URZ+0x32400], R4 ;  /* 0x03240004070075a7 */ /* 0x000e64000800017f */
[----:B-1----:R-:W-:Y:S05]  /*1df0*/  @!P0 BRA `(.L_x_1063) ;  /* 0x0000011400808947 */ /* 0x002fea0003800000 */
.L_x_1234:
[----:B------:R-:W-:Y:S01]  /*1e00*/  ISETP.NE.AND P0, PT, R23, 0x3, PT ;  /* 0x000000031700780c */ /* 0x000fe20003f05270 */
[----:B------:R-:W-:Y:S05]  /*1e10*/  WARPSYNC.ALL ;  /* 0x0000000000007948 */ /* 0x000fea0003800000 */
[----:B------:R2:W-:Y:S07]  /*1e20*/  BAR.SYNC.DEFER_BLOCKING R72, 0x100 ;  /* 0x000400480000751d */ /* 0x0005ee0000010000 */
[----:B------:R-:W-:Y:S05]  /*1e30*/  @!P0 BRA `(.L_x_1064) ;  /* 0x0000000000048947 */ /* 0x000fea0003800000 */
[----:B------:R-:W-:Y:S01]  /*1e40*/  BPT.TRAP 0x1 ;  /* 0x000000040000795c */ /* 0x000fe20000300000 */
.L_x_1064:
[----:B------:R-:W-:Y:S02]  /*1e50*/  IMAD.U32 R5, RZ, RZ, UR37 ;  /* 0x00000025ff057e24 */ /* 0x000fe4000f8e00ff */
[----:B------:R-:W-:-:S03]  /*1e60*/  IMAD.U32 R0, RZ, RZ, UR36 ;  /* 0x00000024ff007e24 */ /* 0x000fc6000f8e00ff */
[----:B------:R-:W-:Y:S01]  /*1e70*/  SHF.L.U32 R5, R5, 0x1f, RZ ;  /* 0x0000001f05057819 */ /* 0x000fe200000006ff */
[----:B------:R-:W-:-:S04]  /*1e80*/  IMAD R0, R0, 0x8, R7 ;  /* 0x0000000800007824 */ /* 0x000fc800078e0207 */
[----:B------:R3:W4:Y:S01]  /*1e90*/  SYNCS.PHASECHK.TRANS64.TRYWAIT P1, [R0+URZ+0x32430], R5 ;  /* 0x03243005000075a7 */ /* 0x000722000802017f */
[----:B------:R-:W-:Y:S05]  /*1ea0*/  @!P0 BRA `(.L_x_1065) ;  /* 0x0000000000048947 */ /* 0x000fea0003800000 */
[----:B------:R-:W-:Y:S01]  /*1eb0*/  BPT.TRAP 0x1 ;  /* 0x000000040000795c */ /* 0x000fe20000300000 */
.L_x_1065:
[----:B----4-:R-:W-:Y:S05]  /*1ec0*/  @P1 BRA `(.L_x_1066) ;  /* 0x0000000000081947 */ /* 0x010fea0003800000 */
[----:B------:R-:W4:Y:S02]  /*1ed0*/  SYNCS.PHASECHK.TRANS64.TRYWAIT P1, [R0+URZ+0x32430], R5 ;  /* 0x03243005000075a7 */ /* 0x000f24000802017f */
[----:B----4-:R-:W-:Y:S05]  /*1ee0*/  @!P1 BRA `(.L_x_1067) ;  /* 0x0000011400589947 */ /* 0x010fea0003800000 */
.L_x_1066:
[----:B------:R-:W-:Y:S01]  /*1ef0*/  R2UR UR4, R7 ;  /* 0x00000000070472ca */ /* 0x000fe200000e0000 */
[----:B------:R-:W-:Y:S01]  /*1f00*/  ULOP3.LUT UR41, UR41, 0x10000, URZ, 0xfc, !UPT ;  /* 0x0001000029297892 */ /* 0x000fe2000f8efc3f */
[----:B------:R-:W-:Y:S01]  /*1f10*/  WARPGROUP.ARRIVE ;  /* 0x00000000000079c5 */ /* 0x000fe20000000000 */
[----:B------:R-:W-:Y:S01]  /*1f20*/  UMOV UR9, 0x40000040 ;  /* 0x4000004000097882 */ /* 0x000fe20000000000 */
[----:B------:R-:W-:Y:S01]  /*1f30*/  UMOV UR11, 0x40000040 ;  /* 0x40000040000b7882 */ /* 0x000fe20000000000 */
[----:B------:R-:W-:Y:S01]  /*1f40*/  UIADD3 UR5, UR41, 0x2, URZ ;  /* 0x0000000229057890 */ /* 0x000fe2000fffe03f */
[----:B------:R-:W-:Y:S02]  /*1f50*/  IMAD.U32 R19, RZ, RZ, UR9 ;  /* 0x00000009ff137e24 */ /* 0x000fe4000f8e00ff */
[----:B------:R-:W-:Y:S02]  /*1f60*/  UMOV UR8, UR41 ;  /* 0x0000002900087c82 */ /* 0x000fe40008000000 */
[----:B------:R-:W-:-:S03]  /*1f70*/  IMAD.U32 R18, RZ, RZ, UR8 ;  /* 0x00000008ff127e24 */ /* 0x000fc6000f8e00ff */
[----:B------:R-:W-:-:S04]  /*1f80*/  UIADD3 UR4, UR4, 0x1c400, URZ ;  /* 0x0001c40004047890 */ /* 0x000fc8000fffe03f */
[----:B------:R-:W-:-:S04]  /*1f90*/  USHF.R.U32.HI UR4, URZ, 0x4, UR4 ;  /* 0x000000043f047899 */ /* 0x000fc80008011604 */
[----:B------:R-:W-:-:S04]  /*1fa0*/  ULOP3.LUT UR4, UR4, 0x3fff, URZ, 0xc0, !UPT ;  /* 0x00003fff04047892 */ /* 0x000fc8000f8ec03f */
[----:B------:R-:W-:-:S04]  /*1fb0*/  ULOP3.LUT UR61, UR4, 0x10000, URZ, 0xfc, !UPT ;  /* 0x00010000043d7892 */ /* 0x000fc8000f8efc3f */
[----:B------:R-:W-:-:S04]  /*1fc0*/  UIMAD UR4, UR36, 0x300, UR61 ;  /* 0x00000300240478a4 */ /* 0x000fc8000f8e023d */
[----:B------:R-:W-:-:S03]  /*1fd0*/  UIADD3 UR6, UR4, 0x2, URZ ;  /* 0x0000000204067890 */ /* 0x000fc6000fffe03f */
[----:B------:R-:W-:Y:S02]  /*1fe0*/  UMOV UR10, UR4 ;  /* 0x00000004000a7c82 */ /* 0x000fe40008000000 */
[----:B------:R-:W-:Y:S01]  /*1ff0*/  HGMMA.64x96x16.F32 R24, gdesc[UR8], RZ, !UPT, gsb0 ;  /* 0x01600000081879f0 */ /* 0x000fe2000c0008ff */
[----:B------:R-:W-:Y:S01]  /*2000*/  UMOV UR8, UR5 ;  /* 0x0000000500087c82 */ /* 0x000fe20008000000 */
[----:B------:R-:W-:Y:S01]  /*2010*/  UMOV UR9, 0x40000040 ;  /* 0x4000004000097882 */ /* 0x000fe20000000000 */
[----:B------:R-:W-:Y:S01]  /*2020*/  UMOV UR10, UR6 ;  /* 0x00000006000a7c82 */ /* 0x000fe20008000000 */
[----:B------:R-:W-:Y:S01]  /*2030*/  UMOV UR11, 0x40000040 ;  /* 0x40000040000b7882 */ /* 0x000fe20000000000 */
[----:B------:R-:W-:Y:S01]  /*2040*/  UIADD3 UR5, UR41, 0x4, URZ ;  /* 0x0000000429057890 */ /* 0x000fe2000fffe03f */
[----:B------:R-:W-:Y:S01]  /*2050*/  IMAD.U32 R16, RZ, RZ, UR8 ;  /* 0x00000008ff107e24 */ /* 0x000fe2000f8e00ff */
[----:B------:R-:W-:Y:S01]  /*2060*/  UIADD3 UR6, UR4, 0x4, URZ ;  /* 0x0000000404067890 */ /* 0x000fe2000fffe03f */
[----:B------:R-:W-:Y:S01]  /*2070*/  IMAD.U32 R17, RZ, RZ, UR9 ;  /* 0x00000009ff117e24 */ /* 0x000fe2000f8e00ff */
[----:B------:R-:W-:Y:S01]  /*2080*/  UIADD3 UR4, UR4, 0x6, URZ ;  /* 0x0000000604047890 */ /* 0x000fe2000fffe03f */
[----:B------:R-:W-:-:S02]  /*2090*/  WARPGROUP.DEPBAR.LE gsb0, 0x0 ;  /* 0x00008000000079c5 */ /* 0x000fc40000010000 */
[----:B------:R-:W-:-:S06]  /*20a0*/  WARPGROUP.ARRIVE ;  /* 0x00000000000079c5 */ /* 0x000fcc0000000000 */
[----:B------:R-:W-:Y:S01]  /*20b0*/  HGMMA.64x96x16.F32 R24, gdesc[UR8], R24, gsb0 ;  /* 0x01600000081879f0 */ /* 0x000fe20008000818 */
[----:B------:R-:W-:Y:S01]  /*20c0*/  UMOV UR8, UR5 ;  /* 0x0000000500087c82 */ /* 0x000fe20008000000 */
[----:B------:R-:W-:Y:S01]  /*20d0*/  UMOV UR9, 0x40000040 ;  /* 0x4000004000097882 */ /* 0x000fe20000000000 */
[----:B------:R-:W-:Y:S01]  /*20e0*/  UMOV UR10, UR6 ;  /* 0x00000006000a7c82 */ /* 0x000fe20008000000 */
[----:B------:R-:W-:Y:S01]  /*20f0*/  UMOV UR11, 0x40000040 ;  /* 0x40000040000b7882 */ /* 0x000fe20000000000 */
[----:B------:R-:W-:Y:S01]  /*2100*/  UIADD3 UR5, UR41, 0x6, URZ ;  /* 0x0000000629057890 */ /* 0x000fe2000fffe03f */
[----:B------:R-:W-:Y:S02]  /*2110*/  IMAD.U32 R14, RZ, RZ, UR8 ;  /* 0x00000008ff0e7e24 */ /* 0x000fe4000f8e00ff */
[----:B------:R-:W-:Y:S01]  /*2120*/  IMAD.U32 R15, RZ, RZ, UR9 ;  /* 0x00000009ff0f7e24 */ /* 0x000fe2000f8e00ff */
[----:B------:R-:W-:Y:S02]  /*2130*/  WARPGROUP.DEPBAR.LE gsb0, 0x0 ;  /* 0x00008000000079c5 */ /* 0x000fe40000010000 */
[----:B------:R-:W-:-:S06]  /*2140*/  WARPGROUP.ARRIVE ;  /* 0x00000000000079c5 */ /* 0x000fcc0000000000 */
[----:B------:R-:W-:Y:S01]  /*2150*/  HGMMA.64x96x16.F32 R24, gdesc[UR8], R24, gsb0 ;  /* 0x01600000081879f0 */ /* 0x000fe20008000818 */
[----:B------:R-:W-:Y:S01]  /*2160*/  UMOV UR8, UR5 ;  /* 0x0000000500087c82 */ /* 0x000fe20008000000 */
[----:B------:R-:W-:Y:S01]  /*2170*/  UMOV UR9, 0x40000040 ;  /* 0x4000004000097882 */ /* 0x000fe20000000000 */
[----:B------:R-:W-:Y:S01]  /*2180*/  UMOV UR10, UR4 ;  /* 0x00000004000a7c82 */ /* 0x000fe20008000000 */
[----:B------:R-:W-:Y:S01]  /*2190*/  UMOV UR11, 0x40000040 ;  /* 0x40000040000b7882 */ /* 0x000fe20000000000 */
[----:B------:R-:W-:Y:S02]  /*21a0*/  IMAD.U32 R2, RZ, RZ, UR8 ;  /* 0x00000008ff027e24 */ /* 0x000fe4000f8e00ff */
[----:B------:R-:W-:Y:S01]  /*21b0*/  IMAD.U32 R3, RZ, RZ, UR9 ;  /* 0x00000009ff037e24 */ /* 0x000fe2000f8e00ff */
[----:B------:R-:W-:Y:S02]  /*21c0*/  WARPGROUP.DEPBAR.LE gsb0, 0x0 ;  /* 0x00008000000079c5 */ /* 0x000fe40000010000 */
[----:B------:R-:W-:-:S06]  /*21d0*/  WARPGROUP.ARRIVE ;  /* 0x00000000000079c5 */ /* 0x000fcc0000000000 */
[----:B------:R-:W-:Y:S03]  /*21e0*/  HGMMA.64x96x16.F32 R24, gdesc[UR8], R24, gsb0 ;  /* 0x01600000081879f0 */ /* 0x000fe60008000818 */
[----:B------:R-:W-:Y:S02]  /*21f0*/  WARPGROUP.DEPBAR.LE gsb0, 0x0 ;  /* 0x00008000000079c5 */ /* 0x000fe40000010000 */
[----:B------:R-:W5:Y:S02]  /*2200*/  SYNCS.PHASECHK.TRANS64.TRYWAIT P1, [R7+URZ+0x32410], R4 ;  /* 0x03241004070075a7 */ /* 0x000f64000802017f */
[----:B-----5:R-:W-:Y:S05]  /*2210*/  @!P1 BRA `(.L_x_1068) ;  /* 0x0000011000a09947 */ /* 0x020fea0003800000 */
.L_x_1235:
[----:B------:R-:W-:Y:S05]  /*2220*/  @!P0 BRA `(.L_x_1069) ;  /* 0x0000000000048947 */ /* 0x000fea0003800000 */
[----:B------:R-:W-:Y:S01]  /*2230*/  BPT.TRAP 0x1 ;  /* 0x000000040000795c */ /* 0x000fe20000300000 */
.L_x_1069:
[----:B------:R0:W0:Y:S01]  /*2240*/  SYNCS.PHASECHK.TRANS64.TRYWAIT P1, [R0+URZ+0x32450], R5 ;  /* 0x03245005000075a7 */ /* 0x000022000802017f */
[----:B------:R-:W-:Y:S05]  /*2250*/  @!P0 BRA `(.L_x_1070) ;  /* 0x0000000000048947 */ /* 0x000fea0003800000 */
[----:B------:R-:W-:Y:S01]  /*2260*/  BPT.TRAP 0x1 ;  /* 0x000000040000795c */ /* 0x000fe20000300000 */
.L_x_1070:
[----:B0-----:R-:W-:Y:S05]  /*2270*/  @P1 BRA `(.L_x_1071) ;  /* 0x0000000000081947 */ /* 0x001fea0003800000 */
[----:B------:R-:W0:Y:S02]  /*2280*/  SYNCS.PHASECHK.TRANS64.TRYWAIT P1, [R0+URZ+0x32450], R5 ;  /* 0x03245005000075a7 */ /* 0x000e24000802017f */
[----:B0-----:R-:W-:Y:S05]  /*2290*/  @!P1 BRA `(.L_x_1072) ;  /* 0x0000011000949947 */ /* 0x001fea0003800000 */
.L_x_1071:
[----:B------:R-:W-:Y:S01]  /*22a0*/  R2UR UR5, R7 ;  /* 0x00000000070572ca */ /* 0x000fe200000e0000 */
[----:B------:R-:W-:Y:S01]  /*22b0*/  WARPGROUP.ARRIVE ;  /* 0x00000000000079c5 */ /* 0x000fe20000000000 */
[----:B------:R-:W-:Y:S01]  /*22c0*/  UMOV UR11, 0x40000040 ;  /* 0x40000040000b7882 */ /* 0x000fe20000000000 */
[----:B------:R-:W-:Y:S01]  /*22d0*/  UMOV UR9, 0x40000040 ;  /* 0x4000004000097882 */ /* 0x000fe20000000000 */
[----:B------:R-:W-:Y:S01]  /*22e0*/  UMOV UR13, 0x40000040 ;  /* 0x40000040000d7882 */ /* 0x000fe20000000000 */
[----:B------:R-:W-:Y:S01]  /*22f0*/  UMOV UR15, 0x40000040 ;  /* 0x40000040000f7882 */ /* 0x000fe20000000000 */
[----:B-1----:R-:W-:Y:S01]  /*2300*/  IMAD.U32 R7, RZ, RZ, UR13 ;  /* 0x0000000dff077e24 */ /* 0x002fe2000f8e00ff */
[----:B------:R-:W-:Y:S01]  /*2310*/  UMOV UR17, 0x40000040 ;  /* 0x4000004000117882 */ /* 0x000fe20000000000 */
[----:B---34-:R-:W-:Y:S01]  /*2320*/  IMAD.U32 R5, RZ, RZ, UR9 ;  /* 0x00000009ff057e24 */ /* 0x018fe2000f8e00ff */
[----:B------:R-:W-:Y:S01]  /*2330*/  UMOV UR19, 0x40000040 ;  /* 0x4000004000137882 */ /* 0x000fe20000000000 */
[----:B------:R-:W-:Y:S01]  /*2340*/  UMOV UR21, 0x40000040 ;  /* 0x4000004000157882 */ /* 0x000fe20000000000 */
[----:B------:R-:W-:Y:S01]  /*2350*/  UMOV UR23, 0x40000040 ;  /* 0x4000004000177882 */ /* 0x000fe20000000000 */
[----:B------:R-:W-:Y:S01]  /*2360*/  UMOV UR25, 0x40000040 ;  /* 0x4000004000197882 */ /* 0x000fe20000000000 */
[----:B------:R-:W-:Y:S01]  /*2370*/  UIADD3 UR4, UR5, 0x400, URZ ;  /* 0x0000040005047890 */ /* 0x000fe2000fffe03f */
[----:B------:R-:W-:Y:S01]  /*2380*/  IMAD R152, R165, -0x60, R152 ;  /* 0xffffffa0a5987824 */ /* 0x000fe200078e0298 */
[----:B------:R-:W-:Y:S01]  /*2390*/  ULEA UR40, UR40, UR5, 0xd ;  /* 0x0000000528287291 */ /* 0x000fe2000f8e683f */
[----:B------:R-:W0:Y:S01]  /*23a0*/  S2R R77, SR_TID.X ;  /* 0x00000000004d7919 */ /* 0x000e220000002100 */
[----:B------:R-:W-:-:S02]  /*23b0*/  USHF.R.U32.HI UR4, URZ, 0x4, UR4 ;  /* 0x000000043f047899 */ /* 0x000fc40008011604 */
[----:B------:R-:W-:Y:S01]  /*23c0*/  UIADD3 UR40, UR40, 0x22400, URZ ;  /* 0x0002240028287890 */ /* 0x000fe2000fffe03f */
[----:B------:R-:W-:Y:S01]  /*23d0*/  IADD3 R152, -R201, 0x60, R152 ;  /* 0x00000060c9987810 */ /* 0x000fe20007ffe198 */
[----:B------:R-:W-:Y:S02]  /*23e0*/  ULOP3.LUT UR7, UR4, 0x3fff, URZ, 0xc0, !UPT ;  /* 0x00003fff04077892 */ /* 0x000fe4000f8ec03f */
[----:B------:R-:W-:Y:S01]  /*23f0*/  USHF.R.U32.HI UR40, URZ, 0x4, UR40 ;  /* 0x000000043f287899 */ /* 0x000fe20008011628 */
[C---:B------:R-:W-:Y:S01]  /*2400*/  ISETP.GT.AND P4, PT, R152.reuse, RZ, PT ;  /* 0x000000ff9800720c */ /* 0x040fe20003f84270 */
[----:B------:R-:W-:Y:S01]  /*2410*/  ULOP3.LUT UR60, UR7, 0x10000, URZ, 0xfc, !UPT ;  /* 0x00010000073c7892 */ /* 0x000fe2000f8efc3f */
[C---:B------:R-:W-:Y:S01]  /*2420*/  ISETP.GT.AND P5, PT, R152.reuse, 0x1, PT ;  /* 0x000000019800780c */ /* 0x040fe20003fa4270 */
[----:B------:R-:W-:Y:S01]  /*2430*/  ULOP3.LUT UR4, UR40, 0x3fff, URZ, 0xc0, !UPT ;  /* 0x00003fff28047892 */ /* 0x000fe2000f8ec03f */
[C---:B------:R-:W-:Y:S01]  /*2440*/  ISETP.GT.AND P6, PT, R152.reuse, 0x8, PT ;  /* 0x000000089800780c */ /* 0x040fe20003fc4270 */
[----:B------:R-:W-:Y:S01]  /*2450*/  UIMAD UR5, UR36, 0xc00, UR60 ;  /* 0x00000c00240578a4 */ /* 0x000fe2000f8e023c */
[C---:B------:R-:W-:Y:S01]  /*2460*/  ISETP.GT.AND P1, PT, R152.reuse, 0x9, PT ;  /* 0x000000099800780c */ /* 0x040fe20003f24270 */
[----:B------:R-:W-:Y:S01]  /*2470*/  ULOP3.LUT UR4, UR4, 0x10000, URZ, 0xfc, !UPT ;  /* 0x0001000004047892 */ /* 0x000fe2000f8efc3f */
[C---:B------:R-:W-:Y:S01]  /*2480*/  ISETP.GT.AND P2, PT, R152.reuse, 0x10, PT ;  /* 0x000000109800780c */ /* 0x040fe20003f44270 */
[----:B------:R-:W-:Y:S01]  /*2490*/  UIADD3 UR18, UR5, 0x306, URZ ;  /* 0x0000030605127890 */ /* 0x000fe2000fffe03f */
[----:B------:R-:W-:Y:S01]  /*24a0*/  ISETP.GT.AND P3, PT, R152, 0x11, PT ;  /* 0x000000119800780c */ /* 0x000fe20003f64270 */
[----:B------:R-:W-:Y:S01]  /*24b0*/  UIADD3 UR6, UR4, 0x2, URZ ;  /* 0x0000000204067890 */ /* 0x000fe2000fffe03f */
[----:B------:R-:W-:-:S02]  /*24c0*/  UMOV UR10, UR5 ;  /* 0x00000005000a7c82 */ /* 0x000fc40008000000 */
[----:B------:R-:W-:Y:S01]  /*24d0*/  UMOV UR8, UR4 ;  /* 0x0000000400087c82 */ /* 0x000fe20008000000 */
[----:B------:R-:W-:Y:S01]  /*24e0*/  UIADD3 UR16, UR4, 0x406, URZ ;  /* 0x0000040604107890 */ /* 0x000fe2000fffe03f */
[----:B------:R-:W-:Y:S01]  /*24f0*/  HGMMA.64x96x16.F32 R24, gdesc[UR8], R24, gsb0 ;  /* 0x01600000081879f0 */ /* 0x000fe20008000818 */
[----:B------:R-:W-:Y:S01]  /*2500*/  IMAD.U32 R4, RZ, RZ, UR8 ;  /* 0x00000008ff047e24 */ /* 0x000fe2000f8e00ff */
[----:B------:R-:W-:Y:S01]  /*2510*/  UIADD3 UR8, UR5, 0x2, URZ ;  /* 0x0000000205087890 */ /* 0x000fe2000fffe03f */
[----:B------:R-:W-:Y:S01]  /*2520*/  UMOV UR12, UR6 ;  /* 0x00000006000c7c82 */ /* 0x000fe20008000000 */
[----:B------:R-:W-:Y:S01]  /*2530*/  UIADD3 UR6, UR4, 0x4, URZ ;  /* 0x0000000404067890 */ /* 0x000fe2000fffe03f */
[----:B------:R-:W-:Y:S01]  /*2540*/  IMAD.U32 R6, RZ, RZ, UR12 ;  /* 0x0000000cff067e24 */ /* 0x000fe2000f8e00ff */
[----:B------:R-:W-:-:S03]  /*2550*/  UIADD3 UR10, UR5, 0x302, URZ ;  /* 0x00000302050a7890 */ /* 0x000fc6000fffe03f */
[----:B------:R-:W-:Y:S01]  /*2560*/  UMOV UR14, UR8 ;  /* 0x00000008000e7c82 */ /* 0x000fe20008000000 */
[----:B------:R-:W-:Y:S01]  /*2570*/  UIADD3 UR8, UR5, 0x4, URZ ;  /* 0x0000000405087890 */ /* 0x000fe2000fffe03f */
[----:B------:R-:W-:Y:S01]  /*2580*/  UMOV UR9, 0x40000040 ;  /* 0x4000004000097882 */ /* 0x000fe20000000000 */
[----:B------:R-:W-:Y:S01]  /*2590*/  UMOV UR11, 0x40000040 ;  /* 0x40000040000b7882 */ /* 0x000fe20000000000 */
[----:B------:R-:W-:Y:S02]  /*25a0*/  UIADD3 UR20, UR4, 0x800, URZ ;  /* 0x0000080004147890 */ /* 0x000fe4000fffe03f */
[----:B------:R-:W-:Y:S02]  /*25b0*/  UIADD3 UR22, UR5, 0x600, URZ ;  /* 0x0000060005167890 */ /* 0x000fe4000fffe03f */
[----:B------:R-:W-:Y:S02]  /*25c0*/  UIADD3 UR24, UR4, 0x802, URZ ;  /* 0x0000080204187890 */ /* 0x000fe4000fffe03f */
[----:B------:R-:W-:Y:S01]  /*25d0*/  UIADD3 UR26, UR5, 0x602, URZ ;  /* 0x00000602051a7890 */ /* 0x000fe2000fffe03f */
        /* <DEDUP_REMOVED lines=25> */
[----:B------:R-:W-:Y:S01]  /*2770*/  ULOP3.LUT UR7, UR7, 0x3000000, URZ, 0xfc, !UPT ;  /* 0x0300000007077892 */ /* 0x000fe2000f8efc3f */
        /* <DEDUP_REMOVED lines=35> */
[----:B------:R-:W-:Y:S02]  /*29b0*/  UIADD3 UR12, UR4, 0x404, URZ ;  /* 0x00000404040c7890 */ /* 0x000fe4000fffe03f */
[----:B------:R-:W-:Y:S01]  /*29c0*/  UIADD3 UR14, UR5, 0x304, URZ ;  /* 0x00000304050e7890 */ /* 0x000fe2000fffe03f */
[----:B------:R-:W-:Y:S01]  /*29d0*/  UMOV UR13, 0x40000040 ;  /* 0x40000040000d7882 */ /* 0x000fe20000000000 */
[----:B------:R-:W-:Y:S01]  /*29e0*/  UMOV UR15, 0x40000040 ;  /* 0x40000040000f7882 */ /* 0x000fe20000000000 */
[----:B------:R-:W-:Y:S01]  /*29f0*/  ULDC UR4, c[0x0][0xad0] ;  /* 0x0002b40000047ab9 */ /* 0x000fe20000000800 */
[----:B------:R-:W-:Y:S02]  /*2a00*/  WARPGROUP.DEPBAR.LE gsb0, 0x0 ;  /* 0x00008000000079c5 */ /* 0x000fe40000010000 */
[----:B------:R-:W-:-:S06]  /*2a10*/  WARPGROUP.ARRIVE ;  /* 0x00000000000079c5 */ /* 0x000fcc0000000000 */
[----:B------:R-:W-:Y:S01]  /*2a20*/  HGMMA.64x96x16.F32 R24, gdesc[UR8], R24, gsb0 ;  /* 0x01600000081879f0 */ /* 0x000fe20008000818 */
[----:B------:R-:W-:Y:S02]  /*2a30*/  UMOV UR11, 0x40000040 ;  /* 0x40000040000b7882 */ /* 0x000fe40000000000 */
[----:B------:R-:W-:Y:S02]  /*2a40*/  WARPGROUP.DEPBAR.LE gsb0, 0x0 ;  /* 0x00008000000079c5 */ /* 0x000fe40000010000 */
[----:B------:R-:W-:-:S06]  /*2a50*/  WARPGROUP.ARRIVE ;  /* 0x00000000000079c5 */ /* 0x000fcc0000000000 */
[----:B------:R-:W-:Y:S01]  /*2a60*/  HGMMA.64x96x16.F32 R24, gdesc[UR12], R24, gsb0 ;  /* 0x016000000c1879f0 */ /* 0x000fe20008000818 */
[----:B------:R-:W-:Y:S02]  /*2a70*/  UMOV UR15, 0x40000040 ;  /* 0x40000040000f7882 */ /* 0x000fe40000000000 */
        /* <DEDUP_REMOVED lines=42> */
[----:B------:R3:W4:Y:S01]  /*2d20*/  MUFU.TANH R26, R25 ;  /* 0x00000019001a7308 */ /* 0x0007220000002400 */
        /* <DEDUP_REMOVED lines=8> */
[----:B---3--:R-:W-:Y:S01]  /*2db0*/  FMUL.FTZ R25, R34, UR4 ;  /* 0x0000000422197c20 */ /* 0x008fe20008410000 */
[----:B-1----:R-:W-:Y:S01]  /*2dc0*/  FSEL R24, R24, -INF , P4 ;  /* 0xff80000018187808 */ /* 0x002fe20002000000 */
[----:B------:R-:W-:Y:S01]  /*2dd0*/  FMUL.FTZ R49, R49, UR4 ;  /* 0x0000000431317c20 */ /* 0x000fe20008410000 */
[----:B------:R-:W-:Y:S01]  /*2de0*/  FMUL.FTZ R43, R43, UR4 ;  /* 0x000000042b2b7c20 */ /* 0x000fe20008410000 */
[----:B------:R-:W-:Y:S01]  /*2df0*/  FMUL.FTZ R50, R50, UR4 ;  /* 0x0000000432327c20 */ /* 0x000fe20008410000 */
[----:B------:R-:W-:Y:S01]  /*2e00*/  FMUL.FTZ R52, R52, UR4 ;  /* 0x0000000434347c20 */ /* 0x000fe20008410000 */
[----:B------:R-:W-:Y:S01]  /*2e10*/  FMUL.FTZ R53, R53, UR4 ;  /* 0x0000000435357c20 */ /* 0x000fe20008410000 */
[----:B------:R-:W1:Y:S01]  /*2e20*/  MUFU.TANH R28, R28 ;  /* 0x0000001c001c7308 */ /* 0x000e620000002400 */
[----:B----4-:R-:W-:Y:S01]  /*2e30*/  FSEL R26, R26, -INF , P5 ;  /* 0xff8000001a1a7808 */ /* 0x010fe20002800000 */
        /* <DEDUP_REMOVED lines=14> */
[----:B------:R-:W5:Y:S01]  /*2f20*/  MUFU.TANH R32, R32 ;  /* 0x0000002000207308 */ /* 0x000f620000002400 */
[----:B---3--:R-:W-:Y:S01]  /*2f30*/  FMUL.FTZ R29, R38, UR4 ;  /* 0x00000004261d7c20 */ /* 0x008fe20008410000 */
[----:B-1----:R-:W-:Y:S01]  /*2f40*/  FSEL R28, R28, -INF , P6 ;  /* 0xff8000001c1c7808 */ /* 0x002fe20003000000 */
[----:B------:R-:W-:Y:S01]  /*2f50*/  FMUL.FTZ R69, R69, UR4 ;  /* 0x0000000445457c20 */ /* 0x000fe20008410000 */
[----:B------:R-:W-:Y:S01]  /*2f60*/  FMUL.FTZ R62, R62, UR4 ;  /* 0x000000043e3e7c20 */ /* 0x000fe20008410000 */
[----:B------:R-:W-:Y:S01]  /*2f70*/  FMUL.FTZ R63, R63, UR4 ;  /* 0x000000043f3f7c20 */ /* 0x000fe20008410000 */
[----:B------:R-:W-:Y:S01]  /*2f80*/  FMUL.FTZ R66, R66, UR4 ;  /* 0x0000000442427c20 */ /* 0x000fe20008410000 */
[----:B------:R-:W-:Y:S01]  /*2f90*/  FMUL.FTZ R67, R67, UR4 ;  /* 0x0000000443437c20 */ /* 0x000fe20008410000 */
[----:B------:R-:W-:Y:S01]  /*2fa0*/  MUFU.TANH R20, R20 ;  /* 0x0000001400147308 */ /* 0x000fe20000002400 */
[----:B----4-:R-:W-:Y:S01]  /*2fb0*/  FSEL R30, R30, -INF , P1 ;  /* 0xff8000001e1e7808 */ /* 0x010fe20000800000 */
[----:B------:R-:W-:Y:S01]  /*2fc0*/  FMUL.FTZ R70, R70, UR4 ;  /* 0x0000000446467c20 */ /* 0x000fe20008410000 */
[----:B------:R-:W-:-:S05]  /*2fd0*/  FMUL.FTZ R71, R71, UR4 ;  /* 0x0000000447477c20 */ /* 0x000fca0008410000 */
[----:B------:R-:W1:Y:S01]  /*2fe0*/  MUFU.TANH R34, R33 ;  /* 0x0000002100227308 */ /* 0x000e620000002400 */
[----:B-----5:R-:W-:-:S07]  /*2ff0*/  FSEL R32, R32, -INF , P2 ;  /* 0xff80000020207808 */ /* 0x020fce0001000000 */
[----:B------:R-:W3:Y:S08]  /*3000*/  MUFU.TANH R27, R27 ;  /* 0x0000001b001b7308 */ /* 0x000ef00000002400 */
[----:B------:R4:W-:Y:S01]  /*3010*/  MUFU.TANH R74, R29 ;  /* 0x0000001d004a7308 */ /* 0x0009e20000002400 */
[----:B-1----:R-:W-:-:S07]  /*3020*/  FSEL R34, R34, -INF , P3 ;  /* 0xff80000022227808 */ /* 0x002fce0001800000 */
[----:B------:R-:W-:Y:S01]  /*3030*/  MUFU.TANH R36, R36 ;  /* 0x0000002400247308 */ /* 0x000fe20000002400 */
[----:B----4-:R-:W-:Y:S02]  /*3040*/  FSEL R29, R21, -INF , P6 ;  /* 0xff800000151d7808 */ /* 0x010fe40003000000 */
[----:B------:R-:W-:Y:S02]  /*3050*/  FMNMX.FTZ R21, R24, R26, !PT ;  /* 0x0000001a18157209 */ /* 0x000fe40007810000 */
[----:B---3--:R-:W-:Y:S02]  /*3060*/  FSEL R27, R27, -INF , P5 ;  /* 0xff8000001b1b7808 */ /* 0x008fe40002800000 */
[----:B------:R-:W-:Y:S01]  /*3070*/  FMNMX.FTZ R21, R28, R21, !PT ;  /* 0x000000151c157209 */ /* 0x000fe20007810000 */
[----:B------:R-:W1:Y:S01]  /*3080*/  MUFU.TANH R38, R37 ;  /* 0x0000002500267308 */ /* 0x000e620000002400 */
[----:B------:R-:W-:Y:S02]  /*3090*/  ISETP.GT.AND P5, PT, R152, 0x19, PT ;  /* 0x000000199800780c */ /* 0x000fe40003fa4270 */
[----:B------:R-:W-:-:S02]  /*30a0*/  FMNMX.FTZ R21, R30, R21, !PT ;  /* 0x000000151e157209 */ /* 0x000fc40007810000 */
[----:B------:R-:W-:Y:S02]  /*30b0*/  ISETP.GT.AND P6, PT, R152, 0x20, PT ;  /* 0x000000209800780c */ /* 0x000fe40003fc4270 */
[----:B------:R-:W-:Y:S01]  /*30c0*/  FMNMX.FTZ R21, R32, R21, !PT ;  /* 0x0000001520157209 */ /* 0x000fe20007810000 */
[----:B------:R3:W4:Y:S03]  /*30d0*/  MUFU.TANH R73, R25 ;  /* 0x0000001900497308 */ /* 0x0007260000002400 */
[----:B------:R-:W-:-:S05]  /*30e0*/  FMNMX.FTZ R21, R34, R21, !PT ;  /* 0x0000001522157209 */ /* 0x000fca0007810000 */
[----:B------:R-:W5:Y:S01]  /*30f0*/  MUFU.TANH R31, R31 ;  /* 0x0000001f001f7308 */ /* 0x000f620000002400 */
[----:B---3--:R-:W-:Y:S01]  /*3100*/  FMUL.FTZ R25, R42, UR4 ;  /* 0x000000042a197c20 */ /* 0x008fe20008410000 */
[----:B-1----:R-:W-:Y:S01]  /*3110*/  FSEL R38, R38, -INF , P5 ;  /* 0xff80000026267808 */ /* 0x002fe20002800000 */
[----:B------:R-:W-:-:S05]  /*3120*/  ULDC UR4, c[0x0][0xa80] ;  /* 0x0002a00000047ab9 */ /* 0x000fca0000000800 */
[----:B------:R-:W1:Y:S01]  /*3130*/  MUFU.TANH R40, R40 ;  /* 0x0000002800287308 */ /* 0x000e620000002400 */
[----:B----4-:R-:W-:Y:S02]  /*3140*/  FSEL R33, R73, -INF , P2 ;  /* 0xff80000049217808 */ /* 0x010fe40001000000 */
[----:B------:R-:W-:-:S05]  /*3150*/  ISETP.GT.AND P2, PT, R152, 0x28, PT ;  /* 0x000000289800780c */ /* 0x000fca0003f44270 */
[----:B------:R3:W4:Y:S01]  /*3160*/  MUFU.TANH R76, R25 ;  /* 0x00000019004c7308 */ /* 0x0007220000002400 */
[----:B-----5:R-:W-:Y:S02]  /*3170*/  FSEL R31, R31, -INF , P1 ;  /* 0xff8000001f1f7808 */ /* 0x020fe40000800000 */
[----:B------:R-:W-:-:S05]  /*3180*/  ISETP.GT.AND P1, PT, R152, 0x21, PT ;  /* 0x000000219800780c */ /* 0x000fca0003f24270 */
[----:B------:R4:W5:Y:S01]  /*3190*/  MUFU.TANH R42, R41 ;  /* 0x00000029002a7308 */ /* 0x0009620000002400 */
[----:B---3--:R-:W-:Y:S02]  /*31a0*/  FSEL R25, R20, -INF , P4 ;  /* 0xff80000014197808 */ /* 0x008fe40002000000 */
[----:B------:R-:W-:Y:S02]  /*31b0*/  ISETP.GT.AND P4, PT, R152, 0x18, PT ;  /* 0x000000189800780c */ /* 0x000fe40003f84270 */
[----:B-1----:R-:W-:Y:S02]  /*31c0*/  FSEL R40, R40, -INF , P6 ;  /* 0xff80000028287808 */ /* 0x002fe40003000000 */
[----:B------:R-:W-:Y:S01]  /*31d0*/  FSEL R36, R36, -INF , P4 ;  /* 0xff80000024247808 */ /* 0x000fe20002000000 */
[----:B------:R-:W-:Y:S01]  /*31e0*/  MUFU.TANH R35, R35 ;  /* 0x0000002300237308 */ /* 0x000fe20000002400 */
[----:B----4-:R-:W-:Y:S02]  /*31f0*/  FSEL R41, R76, -INF , P6 ;  /* 0xff8000004c297808 */ /* 0x010fe40003000000 */
[----:B------:R-:W-:-:S02]  /*3200*/  FMNMX.FTZ R21, R36, R21, !PT ;  /* 0x0000001524157209 */ /* 0x000fc40007810000 */
[----:B------:R-:W-:Y:S02]  /*3210*/  ISETP.GT.AND P6, PT, R152, 0x38, PT ;  /* 0x000000389800780c */ /* 0x000fe40003fc4270 */
[----:B------:R-:W-:Y:S01]  /*3220*/  FMNMX.FTZ R21, R38, R21, !PT ;  /* 0x0000001526157209 */ /* 0x000fe20007810000 */
[----:B------:R-:W1:Y:S01]  /*3230*/  MUFU.TANH R44, R44 ;  /* 0x0000002c002c7308 */ /* 0x000e620000002400 */
[----:B-----5:R-:W-:Y:S02]  /*3240*/  FSEL R42, R42, -INF , P1 ;  /* 0xff8000002a2a7808 */ /* 0x020fe40000800000 */
[----:B------:R-:W-:Y:S02]  /*3250*/  FMNMX.FTZ R21, R40, R21, !PT ;  /* 0x0000001528157209 */ /* 0x000fe40007810000 */
[----:B------:R-:W-:Y:S02]  /*3260*/  FMNMX.FTZ R20, R25, R27, !PT ;  /* 0x0000001b19147209 */ /* 0x000fe40007810000 */
[----:B------:R-:W-:Y:S01]  /*3270*/  FMNMX.FTZ R21, R42, R21, !PT ;  /* 0x000000152a157209 */ /* 0x000fe20007810000 */
[----:B------:R-:W3:Y:S01]  /*3280*/  MUFU.TANH R46, R46 ;  /* 0x0000002e002e7308 */ /* 0x000ee20000002400 */
[----:B------:R-:W-:-:S04]  /*3290*/  FMNMX.FTZ R20, R29, R20, !PT ;  /* 0x000000141d147209 */ /* 0x000fc80007810000 */
[----:B------:R-:W-:-:S03]  /*32a0*/  FMNMX.FTZ R20, R31, R20, !PT ;  /* 0x000000141f147209 */ /* 0x000fc60007810000 */
[----:B------:R-:W4:Y:S01]  /*32b0*/  MUFU.TANH R45, R45 ;  /* 0x0000002d002d7308 */ /* 0x000f220000002400 */
[----:B-1----:R-:W-:Y:S02]  /*32c0*/  FSEL R44, R44, -INF , P2 ;  /* 0xff8000002c2c7808 */ /* 0x002fe40001000000 */
[----:B------:R-:W-:Y:S02]  /*32d0*/  FMNMX.FTZ R20, R33, R20, !PT ;  /* 0x0000001421147209 */ /* 0x000fe40007810000 */
[----:B------:R-:W-:-:S03]  /*32e0*/  FMNMX.FTZ R21, R44, R21, !PT ;  /* 0x000000152c157209 */ /* 0x000fc60007810000 */
[----:B------:R1:W5:Y:S01]  /*32f0*/  MUFU.TANH R75, R39 ;  /* 0x00000027004b7308 */ /* 0x0003620000002400 */
[----:B---3--:R-:W-:Y:S02]  /*3300*/  FSEL R163, R46, -INF , P2 ;  /* 0xff8000002ea37808 */ /* 0x008fe40001000000 */
[----:B------:R-:W-:-:S05]  /*3310*/  ISETP.GT.AND P2, PT, R152, 0x40, PT ;  /* 0x000000409800780c */ /* 0x000fca0003f44270 */
[----:B------:R-:W3:Y:S01]  /*3320*/  MUFU.TANH R48, R48 ;  /* 0x0000003000307308 */ /* 0x000ee20000002400 */
[----:B-1----:R-:W-:Y:S02]  /*3330*/  FSEL R39, R35, -INF , P3 ;  /* 0xff80000023277808 */ /* 0x002fe40001800000 */
[----:B------:R-:W-:Y:S02]  /*3340*/  ISETP.GT.AND P3, PT, R152, 0x29, PT ;  /* 0x000000299800780c */ /* 0x000fe40003f64270 */
[----:B------:R-:W-:Y:S02]  /*3350*/  FSEL R35, R74, -INF , P4 ;  /* 0xff8000004a237808 */ /* 0x000fe40002000000 */
[----:B------:R-:W-:Y:S01]  /*3360*/  ISETP.GT.AND P4, PT, R152, 0x30, PT ;  /* 0x000000309800780c */ /* 0x000fe20003f84270 */
[----:B------:R-:W1:Y:S01]  /*3370*/  MUFU.TANH R49, R49 ;  /* 0x0000003100317308 */ /* 0x000e620000002400 */
[----:B----4-:R-:W-:Y:S02]  /*3380*/  FSEL R46, R45, -INF , P3 ;  /* 0xff8000002d2e7808 */ /* 0x010fe40001800000 */
[----:B-----5:R-:W-:-:S02]  /*3390*/  FSEL R37, R75, -INF , P5 ;  /* 0xff8000004b257808 */ /* 0x020fc40002800000 */
[----:B------:R-:W-:Y:S02]  /*33a0*/  ISETP.GT.AND P5, PT, R152, 0x31, PT ;  /* 0x000000319800780c */ /* 0x000fe40003fa4270 */
[----:B------:R-:W-:Y:S01]  /*33b0*/  FMNMX.FTZ R21, R46, R21, !PT ;  /* 0x000000152e157209 */ /* 0x000fe20007810000 */
[----:B------:R-:W4:Y:S01]  /*33c0*/  MUFU.TANH R43, R43 ;  /* 0x0000002b002b7308 */ /* 0x000f220000002400 */
[----:B---3--:R-:W-:Y:S02]  /*33d0*/  FSEL R48, R48, -INF , P4 ;  /* 0xff80000030307808 */ /* 0x008fe40002000000 */
[----:B------:R-:W-:Y:S02]  /*33e0*/  FMNMX.FTZ R20, R39, R20, !PT ;  /* 0x0000001427147209 */ /* 0x000fe40007810000 */
[----:B------:R-:W-:Y:S02]  /*33f0*/  FMNMX.FTZ R21, R48, R21, !PT ;  /* 0x0000001530157209 */ /* 0x000fe40007810000 */
[----:B------:R-:W-:Y:S01]  /*3400*/  FMNMX.FTZ R20, R35, R20, !PT ;  /* 0x0000001423147209 */ /* 0x000fe20007810000 */
[----:B------:R-:W3:Y:S01]  /*3410*/  MUFU.TANH R50, R50 ;  /* 0x0000003200327308 */ /* 0x000ee20000002400 */
[----:B-1----:R-:W-:-:S02]  /*3420*/  FSEL R192, R49, -INF , P5 ;  /* 0xff80000031c07808 */ /* 0x002fc40002800000 */
[----:B------:R-:W-:Y:S02]  /*3430*/  FMNMX.FTZ R20, R37, R20, !PT ;  /* 0x0000001425147209 */ /* 0x000fe40007810000 */
[----:B------:R-:W-:Y:S02]  /*3440*/  FMNMX.FTZ R21, R192, R21, !PT ;  /* 0x00000015c0157209 */ /* 0x000fe40007810000 */
[----:B------:R-:W-:Y:S01]  /*3450*/  FMNMX.FTZ R20, R41, R20, !PT ;  /* 0x0000001429147209 */ /* 0x000fe20007810000 */
[----:B------:R-:W1:Y:S01]  /*3460*/  MUFU.TANH R52, R52 ;  /* 0x0000003400347308 */ /* 0x000e620000002400 */
[----:B----4-:R-:W-:Y:S02]  /*3470*/  FSEL R43, R43, -INF , P1 ;  /* 0xff8000002b2b7808 */ /* 0x010fe40000800000 */
[----:B------:R-:W-:Y:S02]  /*3480*/  ISETP.GT.AND P1, PT, R152, 0x39, PT ;  /* 0x000000399800780c */ /* 0x000fe40003f24270 */
[----:B------:R-:W-:-:S03]  /*3490*/  FMNMX.FTZ R20, R43, R20, !PT ;  /* 0x000000142b147209 */ /* 0x000fc60007810000 */
[----:B------:R-:W4:Y:S01]  /*34a0*/  MUFU.TANH R53, R53 ;  /* 0x0000003500357308 */ /* 0x000f220000002400 */
[----:B---3--:R-:W-:Y:S02]  /*34b0*/  FSEL R169, R50, -INF , P4 ;  /* 0xff80000032a97808 */ /* 0x008fe40002000000 */
[----:B------:R-:W-:-:S05]  /*34c0*/  ISETP.GT.AND P4, PT, R152, 0x48, PT ;  /* 0x000000489800780c */ /* 0x000fca0003f84270 */
[----:B------:R-:W3:Y:S01]  /*34d0*/  MUFU.TANH R47, R47 ;  /* 0x0000002f002f7308 */ /* 0x000ee20000002400 */
[----:B-1----:R-:W-:-:S04]  /*34e0*/  FSEL R50, R52, -INF , P6 ;  /* 0xff80000034327808 */ /* 0x002fc80003000000 */
[----:B------:R-:W-:-:S03]  /*34f0*/  FMNMX.FTZ R21, R50, R21, !PT ;  /* 0x0000001532157209 */ /* 0x000fc60007810000 */
[----:B------:R-:W1:Y:S01]  /*3500*/  MUFU.TANH R56, R56 ;  /* 0x0000003800387308 */ /* 0x000e620000002400 */
[----:B----4-:R-:W-:-:S04]  /*3510*/  FSEL R52, R53, -INF , P1 ;  /* 0xff80000035347808 */ /* 0x010fc80000800000 */
        /* <DEDUP_REMOVED lines=8> */
[----:B----4-:R-:W-:Y:S02]  /*35a0*/  FSEL R171, R54, -INF , P6 ;  /* 0xff80000036ab7808 */ /* 0x010fe40003000000 */
[----:B------:R-:W-:-:S05]  /*35b0*/  ISETP.GT.AND P6, PT, R152, 0x50, PT ;  /* 0x000000509800780c */ /* 0x000fca0003fc4270 */
[----:B------:R-:W4:Y:S01]  /*35c0*/  MUFU.TANH R60, R60 ;  /* 0x0000003c003c7308 */ /* 0x000f220000002400 */
[----:B---3--:R-:W-:-:S04]  /*35d0*/  FSEL R54, R57, -INF , P3 ;  /* 0xff80000039367808 */ /* 0x008fc80001800000 */
[----:B------:R-:W-:-:S03]  /*35e0*/  FMNMX.FTZ R21, R54, R21, !PT ;  /* 0x0000001536157209 */ /* 0x000fc60007810000 */
[----:B------:R-:W3:Y:S01]  /*35f0*/  MUFU.TANH R58, R58 ;  /* 0x0000003a003a7308 */ /* 0x000ee20000002400 */
[----:B-1----:R-:W-:Y:S02]  /*3600*/  FSEL R170, R51, -INF , P5 ;  /* 0xff80000033aa7808 */ /* 0x002fe40002800000 */
[----:B------:R-:W-:-:S05]  /*3610*/  ISETP.GT.AND P5, PT, R152, 0x49, PT ;  /* 0x000000499800780c */ /* 0x000fca0003fa4270 */
        /* <DEDUP_REMOVED lines=26> */
[----:B------:R-:W-:Y:S02]  /*37c0*/  FMNMX.FTZ R45, R176, R21, !PT ;  /* 0x00000015b02d7209 */ /* 0x000fe40007810000 */
[----:B------:R-:W-:Y:S01]  /*37d0*/  FMNMX.FTZ R21, R163, R20, !PT ;  /* 0x00000014a3157209 */ /* 0x000fe20007810000 */
[----:B------:R-:W1:Y:S01]  /*37e0*/  MUFU.TANH R66, R66 ;  /* 0x0000004200427308 */ /* 0x000e620000002400 */
[----:B----4-:R-:W-:Y:S01]  /*37f0*/  FSEL R184, R62, -INF , P4 ;  /* 0xff8000003eb87808 */ /* 0x010fe20002000000 */
[----:B------:R-:W4:Y:S01]  /*3800*/  SHFL.BFLY PT, R68, R45, 0x2, 0x1f ;  /* 0x0c401f002d447f89 */ /* 0x000f2200000e0000 */
[----:B------:R-:W-:-:S04]  /*3810*/  FMNMX.FTZ R20, R172, R21, !PT ;  /* 0x00000015ac147209 */ /* 0x000fc80007810000 */
[----:B------:R-:W-:Y:S01]  /*3820*/  FMNMX.FTZ R21, R169, R20, !PT ;  /* 0x00000014a9157209 */ /* 0x000fe20007810000 */
[----:B------:R-:W5:Y:S01]  /*3830*/  MUFU.TANH R67, R67 ;  /* 0x0000004300437308 */ /* 0x000f620000002400 */
[----:B---3--:R-:W-:Y:S02]  /*3840*/  FSEL R182, R63, -INF , P5 ;  /* 0xff8000003fb67808 */ /* 0x008fe40002800000 */
[----:B------:R-:W-:-:S04]  /*3850*/  FMNMX.FTZ R20, R170, R21, !PT ;  /* 0x00000015aa147209 */ /* 0x000fc80007810000 */
[----:B------:R-:W-:Y:S01]  /*3860*/  FMNMX.FTZ R20, R171, R20, !PT ;  /* 0x00000014ab147209 */ /* 0x000fe20007810000 */
[----:B------:R-:W3:Y:S01]  /*3870*/  MUFU.TANH R70, R70 ;  /* 0x0000004600467308 */ /* 0x000ee20000002400 */
[----:B-1----:R-:W-:Y:S02]  /*3880*/  FSEL R186, R66, -INF , P6 ;  /* 0xff80000042ba7808 */ /* 0x002fe40003000000 */
[----:B------:R-:W-:-:S04]  /*3890*/  FMNMX.FTZ R21, R177, R20, !PT ;  /* 0x00000014b1157209 */ /* 0x000fc80007810000 */
[----:B------:R-:W-:Y:S01]  /*38a0*/  FMNMX.FTZ R21, R168, R21, !PT ;  /* 0x00000015a8157209 */ /* 0x000fe20007810000 */
[----:B------:R-:W1:Y:S01]  /*38b0*/  MUFU.TANH R71, R71 ;  /* 0x0000004700477308 */ /* 0x000e620000002400 */
[----:B-----5:R-:W-:Y:S02]  /*38c0*/  FSEL R180, R67, -INF , P1 ;  /* 0xff80000043b47808 */ /* 0x020fe40000800000 */
[----:B----4-:R-:W-:Y:S02]  /*38d0*/  FMNMX.FTZ R68, R45, R68, !PT ;  /* 0x000000442d447209 */ /* 0x010fe40007810000 */
[----:B------:R-:W-:-:S03]  /*38e0*/  FMNMX.FTZ R21, R166, R21, !PT ;  /* 0x00000015a6157209 */ /* 0x000fc60007810000 */
[----:B------:R-:W4:Y:S01]  /*38f0*/  SHFL.BFLY PT, R45, R68, 0x1, 0x1f ;  /* 0x0c201f00442d7f89 */ /* 0x000f2200000e0000 */
[----:B------:R-:W-:Y:S02]  /*3900*/  FMNMX.FTZ R21, R184, R21, !PT ;  /* 0x00000015b8157209 */ /* 0x000fe40007810000 */
[----:B---3--:R-:W-:Y:S02]  /*3910*/  FSEL R181, R70, -INF , P2 ;  /* 0xff80000046b57808 */ /* 0x008fe40001000000 */
[----:B------:R-:W-:-:S04]  /*3920*/  FMNMX.FTZ R21, R182, R21, !PT ;  /* 0x00000015b6157209 */ /* 0x000fc80007810000 */
[----:B------:R-:W-:Y:S02]  /*3930*/  FMNMX.FTZ R21, R186, R21, !PT ;  /* 0x00000015ba157209 */ /* 0x000fe40007810000 */
[----:B-1----:R-:W-:Y:S02]  /*3940*/  FSEL R187, R71, -INF , P3 ;  /* 0xff80000047bb7808 */ /* 0x002fe40001800000 */
[----:B------:R-:W-:Y:S01]  /*3950*/  FMNMX.FTZ R20, R180, R21, !PT ;  /* 0x00000015b4147209 */ /* 0x000fe20007810000 */
[----:B------:R-:W-:Y:S01]  /*3960*/  IMAD.U32 R21, RZ, RZ, UR4 ;  /* 0x00000004ff157e24 */ /* 0x000fe2000f8e00ff */
[----:B------:R-:W-:Y:S02]  /*3970*/  UIMAD UR4, UR36, 0xc00, UR7 ;  /* 0x00000c00240478a4 */ /* 0x000fe4000f8e0207 */
[----:B------:R-:W-:Y:S02]  /*3980*/  FMNMX.FTZ R62, R181, R20, !PT ;  /* 0x00000014b53e7209 */ /* 0x000fe40007810000 */
[----:B------:R-:W-:-:S02]  /*3990*/  UIADD3 UR6, UR4, 0x80, URZ ;  /* 0x0000008004067890 */ /* 0x000fc4000fffe03f */
[----:B------:R-:W-:Y:S01]  /*39a0*/  FMNMX.FTZ R62, R187, R62, !PT ;  /* 0x0000003ebb3e7209 */ /* 0x000fe20007810000 */
[----:B------:R-:W-:Y:S01]  /*39b0*/  UMOV UR10, UR4 ;  /* 0x00000004000a7c82 */ /* 0x000fe20008000000 */
[----:B----4-:R-:W-:-:S03]  /*39c0*/  FMNMX.FTZ R20, R68, R45, !PT ;  /* 0x0000002d44147209 */ /* 0x010fc60007810000 */
[----:B------:R-:W1:Y:S01]  /*39d0*/  SHFL.BFLY PT, R45, R62, 0x2, 0x1f ;  /* 0x0c401f003e2d7f89 */ /* 0x000e6200000e0000 */
[----:B------:R-:W-:Y:S01]  /*39e0*/  UMOV UR14, UR6 ;  /* 0x00000006000e7c82 */ /* 0x000fe20008000000 */
[C---:B------:R-:W-:Y:S01]  /*39f0*/  FSETP.NEU.FTZ.AND P1, PT, R20.reuse, -INF , PT ;  /* 0xff8000001400780b */ /* 0x040fe20003f3d000 */
[----:B------:R-:W-:Y:S01]  /*3a00*/  FMUL.FTZ R47, R20, R21 ;  /* 0x00000015142f7220 */ /* 0x000fe20000410000 */
[----:B------:R-:W-:-:S04]  /*3a10*/  UIADD3 UR6, UR4, 0x100, URZ ;  /* 0x0000010004067890 */ /* 0x000fc8000fffe03f */
[----:B------:R-:W-:-:S05]  /*3a20*/  FSEL R47, R47, RZ, P1 ;  /* 0x000000ff2f2f7208 */ /* 0x000fca0000800000 */
[-CC-:B------:R-:W-:Y:S01]  /*3a30*/  FFMA.FTZ R24, R24, R21.reuse, -R47.reuse ;  /* 0x0000001518187223 */ /* 0x180fe2000001082f */
[-CC-:B------:R-:W-:Y:S01]  /*3a40*/  FFMA.FTZ R26, R26, R21.reuse, -R47.reuse ;  /* 0x000000151a1a7223 */ /* 0x180fe2000001082f */
[-CC-:B------:R-:W-:Y:S01]  /*3a50*/  FFMA.FTZ R28, R28, R21.reuse, -R47.reuse ;  /* 0x000000151c1c7223 */ /* 0x180fe2000001082f */
[-CC-:B------:R-:W-:Y:S01]  /*3a60*/  FFMA.FTZ R30, R30, R21.reuse, -R47.reuse ;  /* 0x000000151e1e7223 */ /* 0x180fe2000001082f */
[----:B------:R-:W-:Y:S01]  /*3a70*/  MUFU.EX2 R152, R24 ;  /* 0x0000001800987308 */ /* 0x000fe20000000800 */
[-CC-:B------:R-:W-:Y:S01]  /*3a80*/  FFMA.FTZ R32, R32, R21.reuse, -R47.reuse ;  /* 0x0000001520207223 */ /* 0x180fe2000001082f */
[-CC-:B------:R-:W-:Y:S01]  /*3a90*/  FFMA.FTZ R34, R34, R21.reuse, -R47.reuse ;  /* 0x0000001522227223 */ /* 0x180fe2000001082f */
[-CC-:B------:R-:W-:Y:S01]  /*3aa0*/  FFMA.FTZ R36, R36, R21.reuse, -R47.reuse ;  /* 0x0000001524247223 */ /* 0x180fe2000001082f */
[-CC-:B------:R-:W-:Y:S01]  /*3ab0*/  FFMA.FTZ R38, R38, R21.reuse, -R47.reuse ;  /* 0x0000001526267223 */ /* 0x180fe2000001082f */
[-CC-:B------:R-:W-:Y:S01]  /*3ac0*/  FFMA.FTZ R40, R40, R21.reuse, -R47.reuse ;  /* 0x0000001528287223 */ /* 0x180fe2000001082f */
[--C-:B------:R-:W-:Y:S01]  /*3ad0*/  FFMA.FTZ R42, R42, R21, -R47.reuse ;  /* 0x000000152a2a7223 */ /* 0x100fe2000001082f */
[----:B-1----:R-:W-:Y:S01]  /*3ae0*/  FMNMX.FTZ R45, R62, R45, !PT ;  /* 0x0000002d3e2d7209 */ /* 0x002fe20007810000 */
[----:B------:R-:W-:Y:S01]  /*3af0*/  MUFU.EX2 R49, R26 ;  /* 0x0000001a00317308 */ /* 0x000fe20000000800 */
[-CC-:B------:R-:W-:Y:S01]  /*3b00*/  FFMA.FTZ R44, R44, R21.reuse, -R47.reuse ;  /* 0x000000152c2c7223 */ /* 0x180fe2000001082f */
[-CC-:B------:R-:W-:Y:S01]  /*3b10*/  FFMA.FTZ R46, R46, R21.reuse, -R47.reuse ;  /* 0x000000152e2e7223 */ /* 0x180fe2000001082f */
[-CC-:B------:R-:W-:Y:S01]  /*3b20*/  FFMA.FTZ R193, R48, R21.reuse, -R47.reuse ;  /* 0x0000001530c17223 */ /* 0x180fe2000001082f */
[----:B------:R-:W1:Y:S01]  /*3b30*/  SHFL.BFLY PT, R164, R45, 0x1, 0x1f ;  /* 0x0c201f002da47f89 */ /* 0x000e6200000e0000 */
        /* <DEDUP_REMOVED lines=12> */
[----:B------:R-:W-:-:S07]  /*3c00*/  FFMA.FTZ R176, R176, R21, -R47 ;  /* 0x00000015b0b07223 */ /* 0x000fce000001082f */
[----:B------:R-:W-:Y:S01]  /*3c10*/  MUFU.EX2 R32, R32 ;  /* 0x0000002000207308 */ /* 0x000fe20000000800 */
[----:B-1----:R-:W-:-:S04]  /*3c20*/  FMNMX.FTZ R164, R45, R164, !PT ;  /* 0x000000a42da47209 */ /* 0x002fc80007810000 */
[C---:B------:R-:W-:Y:S01]  /*3c30*/  FSETP.NEU.FTZ.AND P1, PT, R164.reuse, -INF , PT ;  /* 0xff800000a400780b */ /* 0x040fe20003f3d000 */
[----:B------:R-:W-:Y:S02]  /*3c40*/  FMUL.FTZ R178, R164, R21 ;  /* 0x00000015a4b27220 */ /* 0x000fe40000410000 */
[----:B------:R-:W1:Y:S01]  /*3c50*/  MUFU.EX2 R53, R34 ;  /* 0x0000002200357308 */ /* 0x000e620000000800 */
[----:B---3--:R-:W-:Y:S02]  /*3c60*/  F2FP.F16.F32.PACK_AB R154, R51, R28 ;  /* 0x0000001c339a723e */ /* 0x008fe400000000ff */
[----:B------:R-:W-:Y:S02]  /*3c70*/  FSEL R178, R178, RZ, P1 ;  /* 0x000000ffb2b27208 */ /* 0x000fe40000800000 */
[----:B0-----:R-:W-:-:S03]  /*3c80*/  LOP3.LUT P1, RZ, R77, 0x7f, RZ, 0xc0, !PT ;  /* 0x0000007f4dff7812 */ /* 0x001fc6000782c0ff */
[----:B------:R-:W-:Y:S01]  /*3c90*/  MUFU.EX2 R36, R36 ;  /* 0x0000002400247308 */ /* 0x000fe20000000800 */
[-CC-:B------:R-:W-:Y:S01]  /*3ca0*/  FFMA.FTZ R25, R25, R21.reuse, -R178.reuse ;  /* 0x0000001519197223 */ /* 0x180fe200000108b2 */
[-CC-:B------:R-:W-:Y:S01]  /*3cb0*/  FFMA.FTZ R27, R27, R21.reuse, -R178.reuse ;  /* 0x000000151b1b7223 */ /* 0x180fe200000108b2 */
[-CC-:B------:R-:W-:Y:S01]  /*3cc0*/  FFMA.FTZ R29, R29, R21.reuse, -R178.reuse ;  /* 0x000000151d1d7223 */ /* 0x180fe200000108b2 */
[-CC-:B------:R-:W-:Y:S01]  /*3cd0*/  FFMA.FTZ R31, R31, R21.reuse, -R178.reuse ;  /* 0x000000151f1f7223 */ /* 0x180fe200000108b2 */
[----:B------:R-:W-:Y:S01]  /*3ce0*/  SHF.R.U32.HI R77, RZ, 0x7, R77 ;  /* 0x00000007ff4d7819 */ /* 0x000fe2000001164d */
[-CC-:B------:R-:W-:Y:S01]  /*3cf0*/  FFMA.FTZ R33, R33, R21.reuse, -R178.reuse ;  /* 0x0000001521217223 */ /* 0x180fe200000108b2 */
[-CC-:B------:R-:W-:Y:S01]  /*3d00*/  FFMA.FTZ R39, R39, R21.reuse, -R178.reuse ;  /* 0x0000001527277223 */ /* 0x180fe200000108b2 */
[----:B------:R0:W-:Y:S01]  /*3d10*/  MUFU.EX2 R26, R27 ;  /* 0x0000001b001a7308 */ /* 0x0001e20000000800 */
[----:B------:R-:W-:Y:S01]  /*3d20*/  IADD3 R167, -R77, 0xb, RZ ;  /* 0x0000000b4da77810 */ /* 0x000fe20007ffe1ff */
[----:B------:R-:W-:Y:S01]  /*3d30*/  FFMA.FTZ R35, R35, R21, -R178 ;  /* 0x0000001523237223 */ /* 0x000fe200000108b2 */
[----:B------:R-:W-:-:S02]  /*3d40*/  @!P1 VIADD R24, R0, 0x32440 ;  /* 0x0003244000189836 */ /* 0x000fc40000000000 */
[-CC-:B------:R-:W-:Y:S01]  /*3d50*/  FFMA.FTZ R37, R37, R21.reuse, -R178.reuse ;  /* 0x0000001525257223 */ /* 0x180fe200000108b2 */
[-CC-:B------:R-:W-:Y:S01]  /*3d60*/  FFMA.FTZ R41, R41, R21.reuse, -R178.reuse ;  /* 0x0000001529297223 */ /* 0x180fe200000108b2 */
[-C--:B------:R-:W-:Y:S01]  /*3d70*/  FFMA.FTZ R43, R43, R21.reuse, -R178 ;  /* 0x000000152b2b7223 */ /* 0x080fe200000108b2 */
[----:B-1----:R-:W-:Y:S01]  /*3d80*/  F2FP.F16.F32.PACK_AB R156, R53, R32 ;  /* 0x00000020359c723e */ /* 0x002fe200000000ff */
[----:B------:R-:W1:Y:S01]  /*3d90*/  MUFU.EX2 R25, R25 ;  /* 0x0000001900197308 */ /* 0x000e620000000800 */
[----:B0-----:R-:W-:Y:S01]  /*3da0*/  FADD.FTZ R27, R152, R49 ;  /* 0x00000031981b7221 */ /* 0x001fe20000010000 */
[----:B------:R-:W-:Y:S01]  /*3db0*/  @!P1 PRMT R24, RZ, 0x654, R24 ;  /* 0x00000654ff189816 */ /* 0x000fe20000000018 */
[----:B------:R0:W-:Y:S06]  /*3dc0*/  BAR.ARV R167, 0x100 ;  /* 0x000400a70000751d */ /* 0x0001ec0000002000 */
[----:B------:R-:W-:Y:S01]  /*3dd0*/  FADD.FTZ R34, R28, R27 ;  /* 0x0000001b1c227221 */ /* 0x000fe20000010000 */
[----:B------:R-:W-:Y:S01]  /*3de0*/  MUFU.EX2 R29, R29 ;  /* 0x0000001d001d7308 */ /* 0x000fe20000000800 */
[----:B------:R3:W-:Y:S01]  /*3df0*/  @!P1 SYNCS.ARRIVE.TRANS64.RED.A1T0 RZ, [R24+URZ], RZ ;  /* 0x000000ff18ff99a7 */ /* 0x0007e2000810043f */
[----:B------:R-:W-:Y:S01]  /*3e00*/  F2FP.F16.F32.PACK_AB R152, R49, R152 ;  /* 0x000000983198723e */ /* 0x000fe200000000ff */
[----:B------:R-:W-:Y:S01]  /*3e10*/  FADD.FTZ R27, R51, R34 ;  /* 0x00000022331b7221 */ /* 0x000fe20000010000 */
[-CC-:B------:R-:W-:Y:S01]  /*3e20*/  FFMA.FTZ R163, R163, R21.reuse, -R178.reuse ;  /* 0x00000015a3a37223 */ /* 0x180fe200000108b2 */
[-CC-:B------:R-:W-:Y:S01]  /*3e30*/  FFMA.FTZ R186, R186, R21.reuse, -R178.reuse ;  /* 0x00000015baba7223 */ /* 0x180fe200000108b2 */
[--C-:B------:R-:W-:Y:S01]  /*3e40*/  FFMA.FTZ R180, R180, R21, -R178.reuse ;  /* 0x00000015b4b47223 */ /* 0x100fe200000108b2 */
[----:B------:R-:W-:Y:S01]  /*3e50*/  FADD.FTZ R34, R32, R27 ;  /* 0x0000001b20227221 */ /* 0x000fe20000010000 */
[----:B------:R4:W5:Y:S01]  /*3e60*/  MUFU.EX2 R55, R38 ;  /* 0x0000002600377308 */ /* 0x0009620000000800 */
[----:B-1----:R-:W-:Y:S01]  /*3e70*/  F2FP.F16.F32.PACK_AB R153, R26, R25 ;  /* 0x000000191a99723e */ /* 0x002fe200000000ff */
[----:B------:R-:W-:Y:S01]  /*3e80*/  FFMA.FTZ R181, R181, R21, -R178 ;  /* 0x00000015b5b57223 */ /* 0x000fe200000108b2 */
[----:B------:R-:W-:Y:S01]  /*3e90*/  FADD.FTZ R27, R53, R34 ;  /* 0x00000022351b7221 */ /* 0x000fe20000010000 */
[----:B------:R-:W-:-:S04]  /*3ea0*/  @!P1 VIADD R0, R0, 0x32460 ;  /* 0x0003246000009836 */ /* 0x000fc80000000000 */
[----:B------:R-:W1:Y:S01]  /*3eb0*/  MUFU.EX2 R30, R31 ;  /* 0x0000001f001e7308 */ /* 0x000e620000000800 */
[----:B----4-:R-:W-:Y:S01]  /*3ec0*/  FADD.FTZ R38, R25, R26 ;  /* 0x0000001a19267221 */ /* 0x010fe20000010000 */
[----:B------:R-:W-:-:S06]  /*3ed0*/  @!P1 PRMT R0, RZ, 0x654, R0 ;  /* 0x00000654ff009816 */ /* 0x000fcc0000000000 */
[----:B------:R-:W4:Y:S01]  /*3ee0*/  MUFU.EX2 R40, R40 ;  /* 0x0000002800287308 */ /* 0x000f220000000800 */
[----:B-----5:R-:W-:-:S07]  /*3ef0*/  F2FP.F16.F32.PACK_AB R158, R55, R36 ;  /* 0x00000024379e723e */ /* 0x020fce00000000ff */
[----:B------:R-:W5:Y:S01]  /*3f00*/  MUFU.EX2 R33, R33 ;  /* 0x0000002100217308 */ /* 0x000f620000000800 */
[----:B-1----:R-:W-:-:S07]  /*3f10*/  F2FP.F16.F32.PACK_AB R155, R30, R29 ;  /* 0x0000001d1e9b723e */ /* 0x002fce00000000ff */
[----:B------:R1:W2:Y:S08]  /*3f20*/  MUFU.EX2 R45, R42 ;  /* 0x0000002a002d7308 */ /* 0x0002b00000000800 */
[----:B---3--:R-:W3:Y:S01]  /*3f30*/  MUFU.EX2 R24, R39 ;  /* 0x0000002700187308 */ /* 0x008ee20000000800 */
[----:B-1----:R-:W-:Y:S01]  /*3f40*/  FADD.FTZ R42, R36, R27 ;  /* 0x0000001b242a7221 */ /* 0x002fe20000010000 */
[----:B------:R-:W-:-:S03]  /*3f50*/  FADD.FTZ R27, R29, R38 ;  /* 0x000000261d1b7221 */ /* 0x000fc60000010000 */
[----:B------:R-:W-:Y:S01]  /*3f60*/  FADD.FTZ R31, R55, R42 ;  /* 0x0000002a371f7221 */ /* 0x000fe20000010000 */
[----:B------:R-:W-:Y:S02]  /*3f70*/  FADD.FTZ R38, R30, R27 ;  /* 0x0000001b1e267221 */ /* 0x000fe40000010000 */
[----:B------:R-:W1:Y:S01]  /*3f80*/  MUFU.EX2 R35, R35 ;  /* 0x0000002300237308 */ /* 0x000e620000000800 */
[----:B----4-:R-:W-:Y:S01]  /*3f90*/  FADD.FTZ R28, R40, R31 ;  /* 0x0000001f281c7221 */ /* 0x010fe20000010000 */
[----:B-----5:R-:W-:Y:S01]  /*3fa0*/  FADD.FTZ R27, R33, R38 ;  /* 0x00000026211b7221 */ /* 0x020fe20000010000 */
[C---:B--2---:R-:W-:Y:S02]  /*3fb0*/  F2FP.F16.F32.PACK_AB R160, R45.reuse, R40 ;  /* 0x000000282da0723e */ /* 0x044fe400000000ff */
[----:B------:R-:W-:-:S03]  /*3fc0*/  FADD.FTZ R31, R45, R28 ;  /* 0x0000001c2d1f7221 */ /* 0x000fc60000010000 */
[----:B------:R-:W2:Y:S01]  /*3fd0*/  MUFU.EX2 R34, R37 ;  /* 0x0000002500227308 */ /* 0x000ea20000000800 */
[C---:B---3--:R-:W-:Y:S01]  /*3fe0*/  FADD.FTZ R32, R24.reuse, R27 ;  /* 0x0000001b18207221 */ /* 0x048fe20000010000 */
[----:B------:R-:W-:-:S06]  /*3ff0*/  F2FP.F16.F32.PACK_AB R157, R24, R33 ;  /* 0x00000021189d723e */ /* 0x000fcc00000000ff */
        /* <DEDUP_REMOVED lines=12> */
[----:B------:R-:W-:Y:S01]  /*40c0*/  MUFU.EX2 R193, R193 ;  /* 0x000000c100c17308 */ /* 0x000fe20000000800 */
[C---:B---3--:R-:W-:Y:S01]  /*40d0*/  FADD.FTZ R194, R28.reuse, R25 ;  /* 0x000000191cc27221 */ /* 0x048fe20000010000 */
[----:B------:R-:W-:-:S06]  /*40e0*/  F2FP.F16.F32.PACK_AB R161, R28, R41 ;  /* 0x000000291ca1723e */ /* 0x000fcc00000000ff */
[----:B------:R-:W-:Y:S01]  /*40f0*/  MUFU.EX2 R192, R192 ;  /* 0x000000c000c07308 */ /* 0x000fe20000000800 */
[----:B-1----:R-:W-:-:S07]  /*4100*/  FADD.FTZ R194, R163, R194 ;  /* 0x000000c2a3c27221 */ /* 0x002fce0000010000 */
[----:B------:R-:W-:Y:S08]  /*4110*/  MUFU.EX2 R189, R189 ;  /* 0x000000bd00bd7308 */ /* 0x000ff00000000800 */
[----:B------:R-:W1:Y:S08]  /*4120*/  MUFU.EX2 R191, R191 ;  /* 0x000000bf00bf7308 */ /* 0x000e700000000800 */
[----:B------:R-:W-:Y:S08]  /*4130*/  MUFU.EX2 R179, R179 ;  /* 0x000000b300b37308 */ /* 0x000ff00000000800 */
[----:B------:R-:W-:Y:S08]  /*4140*/  MUFU.EX2 R183, R183 ;  /* 0x000000b700b77308 */ /* 0x000ff00000000800 */
[----:B------:R-:W-:Y:S08]  /*4150*/  MUFU.EX2 R185, R185 ;  /* 0x000000b900b97308 */ /* 0x000ff00000000800 */
[----:B------:R-:W-:Y:S08]  /*4160*/  MUFU.EX2 R174, R174 ;  /* 0x000000ae00ae7308 */ /* 0x000ff00000000800 */
[----:B------:R-:W-:Y:S08]  /*4170*/  MUFU.EX2 R175, R175 ;  /* 0x000000af00af7308 */ /* 0x000ff00000000800 */
[----:B------:R-:W-:Y:S08]  /*4180*/  MUFU.EX2 R176, R176 ;  /* 0x000000b000b07308 */ /* 0x000ff00000000800 */
[----:B------:R-:W-:Y:S08]  /*4190*/  MUFU.EX2 R180, R180 ;  /* 0x000000b400b47308 */ /* 0x000ff00000000800 */
[----:B------:R-:W-:Y:S01]  /*41a0*/  MUFU.EX2 R181, R181 ;  /* 0x000000b500b57308 */ /* 0x000fe20000000800 */
[----:B------:R2:W-:Y:S06]  /*41b0*/  BAR.SYNC.DEFER_BLOCKING R72, 0x100 ;  /* 0x000400480000751d */ /* 0x0005ec0000010000 */
[----:B--2---:R-:W-:-:S06]  /*41c0*/  WARPGROUP.ARRIVE ;  /* 0x00000000000079c5 */ /* 0x004fcc0000000000 */
[----:B------:R-:W-:Y:S01]  /*41d0*/  HGMMA.64x256x16.F32 R24, R152, gdesc[UR8].tnspB, RZ, !UPT, gsb0 ;  /* 0x43e0000898187df0 */ /* 0x000fe2000c0008ff */
[----:B------:R-:W-:Y:S01]  /*41e0*/  UMOV UR10, UR6 ;  /* 0x00000006000a7c82 */ /* 0x000fe20008000000 */
[----:B------:R-:W-:Y:S01]  /*41f0*/  UMOV UR11, 0x40000040 ;  /* 0x40000040000b7882 */ /* 0x000fe20000000000 */
[----:B------:R-:W-:Y:S01]  /*4200*/  UIADD3 UR6, UR4, 0x180, URZ ;  /* 0x0000018004067890 */ /* 0x000fe2000fffe03f */
[----:B------:R-:W-:Y:S02]  /*4210*/  WARPGROUP.DEPBAR.LE gsb0, 0x0 ;  /* 0x00008000000079c5 */ /* 0x000fe40000010000 */
[----:B------:R-:W-:Y:S01]  /*4220*/  WARPGROUP.ARRIVE ;  /* 0x00000000000079c5 */ /* 0x000fe20000000000 */
[-CC-:B------:R-:W-:Y:S01]  /*4230*/  FFMA.FTZ R152, R172, R21.reuse, -R178.reuse ;  /* 0x00000015ac987223 */ /* 0x180fe200000108b2 */
[----:B------:R-:W-:Y:S01]  /*4240*/  FFMA.FTZ R153, R169, R21, -R178 ;  /* 0x00000015a9997223 */ /* 0x000fe200000108b2 */
[----:B-1----:R-:W-:-:S15]  /*4250*/  F2FP.F16.F32.PACK_AB R154, R191, R189 ;  /* 0x000000bdbf9a723e */ /* 0x002fde00000000ff */
[----:B------:R-:W-:-:S04]  /*4260*/  NOP ;  /* 0x0000000000007918 */ /* 0x000fc80000000000 */
[----:B------:R-:W-:Y:S01]  /*4270*/  HGMMA.64x256x16.F32 R24, R156, gdesc[UR12].tnspB, R24, gsb0 ;  /* 0x43e0000c9c187df0 */ /* 0x000fe20008000818 */
[----:B------:R-:W1:Y:S08]  /*4280*/  MUFU.EX2 R152, R152 ;  /* 0x0000009800987308 */ /* 0x000e700000000800 */
[----:B------:R-:W2:Y:S01]  /*4290*/  MUFU.EX2 R153, R153 ;  /* 0x0000009900997308 */ /* 0x000ea20000000800 */
[C---:B-1----:R-:W-:Y:S01]  /*42a0*/  F2FP.F16.F32.PACK_AB R163, R152.reuse, R163 ;  /* 0x000000a398a3723e */ /* 0x042fe200000000ff */
[----:B------:R-:W-:Y:S01]  /*42b0*/  FADD.FTZ R194, R152, R194 ;  /* 0x000000c298c27221 */ /* 0x000fe20000010000 */
[----:B------:R-:W-:-:S03]  /*42c0*/  F2FP.F16.F32.PACK_AB R152, R192, R193 ;  /* 0x000000c1c098723e */ /* 0x000fc600000000ff */
[----:B--2---:R-:W-:Y:S01]  /*42d0*/  FADD.FTZ R194, R153, R194 ;  /* 0x000000c299c27221 */ /* 0x004fe20000010000 */
[----:B------:R-:W-:Y:S02]  /*42e0*/  WARPGROUP.DEPBAR.LE gsb0, 0x0 ;  /* 0x00008000000079c5 */ /* 0x000fe40000010000 */
[----:B------:R-:W-:Y:S01]  /*42f0*/  WARPGROUP.ARRIVE ;  /* 0x00000000000079c5 */ /* 0x000fe20000000000 */
[-CC-:B------:R-:W-:Y:S01]  /*4300*/  FFMA.FTZ R156, R170, R21.reuse, -R178.reuse ;  /* 0x00000015aa9c7223 */ /* 0x180fe200000108b2 */
[-CC-:B------:R-:W-:Y:S01]  /*4310*/  FFMA.FTZ R157, R171, R21.reuse, -R178.reuse ;  /* 0x00000015ab9d7223 */ /* 0x180fe200000108b2 */
[----:B------:R-:W-:Y:S01]  /*4320*/  FFMA.FTZ R158, R177, R21, -R178 ;  /* 0x00000015b19e7223 */ /* 0x000fe200000108b2 */
[----:B------:R-:W-:-:S06]  /*4330*/  FADD.FTZ R159, R193, R190 ;  /* 0x000000bec19f7221 */ /* 0x000fcc0000010000 */
[----:B------:R-:W-:Y:S01]  /*4340*/  HGMMA.64x256x16.F32 R24, R160, gdesc[UR8].tnspB, R24, gsb0 ;  /* 0x43e00008a0187df0 */ /* 0x000fe20008000818 */
[----:B------:R-:W1:Y:S01]  /*4350*/  MUFU.EX2 R156, R156 ;  /* 0x0000009c009c7308 */ /* 0x000e620000000800 */
[----:B------:R-:W-:Y:S01]  /*4360*/  UMOV UR10, UR6 ;  /* 0x00000006000a7c82 */ /* 0x000fe20008000000 */
[----:B------:R-:W-:Y:S01]  /*4370*/  UMOV UR11, 0x40000040 ;  /* 0x40000040000b7882 */ /* 0x000fe20000000000 */
[----:B------:R-:W-:Y:S01]  /*4380*/  FADD.FTZ R159, R192, R159 ;  /* 0x0000009fc09f7221 */ /* 0x000fe20000010000 */
[----:B------:R-:W-:Y:S02]  /*4390*/  UIADD3 UR6, UR4, 0x200, URZ ;  /* 0x0000020004067890 */ /* 0x000fe4000fffe03f */
[----:B------:R-:W-:Y:S01]  /*43a0*/  UIADD3 UR4, UR4, 0x280, URZ ;  /* 0x0000028004047890 */ /* 0x000fe2000fffe03f */
[----:B------:R-:W-:Y:S01]  /*43b0*/  FADD.FTZ R159, R189, R159 ;  /* 0x0000009fbd9f7221 */ /* 0x000fe20000010000 */
[----:B------:R-:W2:Y:S03]  /*43c0*/  MUFU.EX2 R157, R157 ;  /* 0x0000009d009d7308 */ /* 0x000ea60000000800 */
[----:B------:R-:W-:-:S05]  /*43d0*/  FADD.FTZ R159, R191, R159 ;  /* 0x0000009fbf9f7221 */ /* 0x000fca0000010000 */
[----:B------:R-:W3:Y:S01]  /*43e0*/  MUFU.EX2 R158, R158 ;  /* 0x0000009e009e7308 */ /* 0x000ee20000000800 */
[C---:B-1----:R-:W-:Y:S01]  /*43f0*/  F2FP.F16.F32.PACK_AB R153, R156.reuse, R153 ;  /* 0x000000999c99723e */ /* 0x042fe200000000ff */
[----:B------:R-:W-:Y:S01]  /*4400*/  FADD.FTZ R194, R156, R194 ;  /* 0x000000c29cc27221 */ /* 0x000fe20000010000 */
[----:B------:R-:W-:-:S06]  /*4410*/  FFMA.FTZ R156, R182, R21, -R178 ;  /* 0x00000015b69c7223 */ /* 0x000fcc00000108b2 */
[----:B------:R-:W-:Y:S01]  /*4420*/  MUFU.EX2 R156, R156 ;  /* 0x0000009c009c7308 */ /* 0x000fe20000000800 */
[----:B--2---:R-:W-:Y:S01]  /*4430*/  FADD.FTZ R194, R157, R194 ;  /* 0x000000c29dc27221 */ /* 0x004fe20000010000 */
[----:B---3--:R-:W-:-:S03]  /*4440*/  F2FP.F16.F32.PACK_AB R155, R158, R157 ;  /* 0x0000009d9e9b723e */ /* 0x008fc600000000ff */
[----:B------:R-:W-:Y:S01]  /*4450*/  FADD.FTZ R157, R158, R194 ;  /* 0x000000c29e9d7221 */ /* 0x000fe20000010000 */
[----:B------:R-:W-:Y:S02]  /*4460*/  WARPGROUP.DEPBAR.LE gsb0, 0x0 ;  /* 0x00008000000079c5 */ /* 0x000fe40000010000 */
[----:B------:R-:W-:Y:S01]  /*4470*/  WARPGROUP.ARRIVE ;  /* 0x00000000000079c5 */ /* 0x000fe20000000000 */
[-CC-:B------:R-:W-:Y:S01]  /*4480*/  FFMA.FTZ R160, R166, R21.reuse, -R178.reuse ;  /* 0x00000015a6a07223 */ /* 0x180fe200000108b2 */
[----:B------:R-:W-:-:S04]  /*4490*/  FFMA.FTZ R161, R184, R21, -R178 ;  /* 0x00000015b8a17223 */ /* 0x000fc800000108b2 */
[----:B------:R-:W-:Y:S01]  /*44a0*/  HGMMA.64x256x16.F32 R24, R152, gdesc[UR8].tnspB, R24, gsb0 ;  /* 0x43e0000898187df0 */ /* 0x000fe20008000818 */
[----:B------:R-:W-:Y:S01]  /*44b0*/  MUFU.EX2 R160, R160 ;  /* 0x000000a000a07308 */ /* 0x000fe20000000800 */
[----:B------:R-:W-:Y:S01]  /*44c0*/  UMOV UR10, UR6 ;  /* 0x00000006000a7c82 */ /* 0x000fe20008000000 */
[----:B------:R-:W-:-:S06]  /*44d0*/  UMOV UR11, 0x40000040 ;  /* 0x40000040000b7882 */ /* 0x000fcc0000000000 */
[----:B------:R-:W1:Y:S01]  /*44e0*/  MUFU.EX2 R161, R161 ;  /* 0x000000a100a17308 */ /* 0x000e620000000800 */
[----:B------:R-:W-:Y:S02]  /*44f0*/  WARPGROUP.DEPBAR.LE gsb0, 0x0 ;  /* 0x00008000000079c5 */ /* 0x000fe40000010000 */
[----:B------:R-:W-:-:S05]  /*4500*/  FFMA.FTZ R153, R168, R21, -R178 ;  /* 0x00000015a8997223 */ /* 0x000fca00000108b2 */
[----:B------:R-:W2:Y:S01]  /*4510*/  MUFU.EX2 R152, R188 ;  /* 0x000000bc00987308 */ /* 0x000ea20000000800 */
[----:B------:R-:W-:Y:S01]  /*4520*/  F2FP.F16.F32.PACK_AB R154, R185, R183 ;  /* 0x000000b7b99a723e */ /* 0x000fe200000000ff */
[----:B------:R-:W-:Y:S01]  /*4530*/  FFMA.FTZ R178, R187, R21, -R178 ;  /* 0x00000015bbb27223 */ /* 0x000fe200000108b2 */
[----:B-1----:R-:W-:-:S05]  /*4540*/  F2FP.F16.F32.PACK_AB R155, R156, R161 ;  /* 0x000000a19c9b723e */ /* 0x002fca00000000ff */
[----:B------:R-:W1:Y:S08]  /*4550*/  MUFU.EX2 R153, R153 ;  /* 0x0000009900997308 */ /* 0x000e700000000800 */
[----:B------:R-:W3:Y:S01]  /*4560*/  MUFU.EX2 R178, R178 ;  /* 0x000000b200b27308 */ /* 0x000ee20000000800 */
[----:B--2---:R-:W-:Y:S01]  /*4570*/  FADD.FTZ R159, R152, R159 ;  /* 0x0000009f989f7221 */ /* 0x004fe20000010000 */
[----:B------:R-:W-:-:S03]  /*4580*/  F2FP.F16.F32.PACK_AB R152, R179, R152 ;  /* 0x00000098b398723e */ /* 0x000fc600000000ff */
[----:B------:R-:W-:Y:S01]  /*4590*/  FADD.FTZ R159, R179, R159 ;  /* 0x0000009fb39f7221 */ /* 0x000fe20000010000 */
[----:B-1----:R-:W-:Y:S01]  /*45a0*/  FADD.FTZ R157, R153, R157 ;  /* 0x0000009d999d7221 */ /* 0x002fe20000010000 */
[----:B------:R-:W-:-:S03]  /*45b0*/  F2FP.F16.F32.PACK_AB R153, R160, R153 ;  /* 0x00000099a099723e */ /* 0x000fc600000000ff */
[----:B------:R-:W-:Y:S01]  /*45c0*/  FADD.FTZ R157, R160, R157 ;  /* 0x0000009da09d7221 */ /* 0x000fe20000010000 */
[----:B------:R-:W-:-:S03]  /*45d0*/  WARPGROUP.ARRIVE ;  /* 0x00000000000079c5 */ /* 0x000fc60000000000 */
[----:B------:R-:W-:-:S03]  /*45e0*/  FADD.FTZ R157, R161, R157 ;  /* 0x0000009da19d7221 */ /* 0x000fc60000010000 */
[----:B------:R-:W-:Y:S01]  /*45f0*/  HGMMA.64x256x16.F32 R24, R152, gdesc[UR8].tnspB, R24, gsb0 ;  /* 0x43e0000898187df0 */ /* 0x000fe20008000818 */
[----:B------:R-:W-:Y:S01]  /*4600*/  FADD.FTZ R156, R156, R157 ;  /* 0x0000009d9c9c7221 */ /* 0x000fe20000010000 */
[----:B------:R-:W-:Y:S01]  /*4610*/  UMOV UR10, UR4 ;  /* 0x00000004000a7c82 */ /* 0x000fe20008000000 */
[----:B------:R-:W-:Y:S01]  /*4620*/  UMOV UR11, 0x40000040 ;  /* 0x40000040000b7882 */ /* 0x000fe20000000000 */
[----:B------:R-:W-:Y:S02]  /*4630*/  WARPGROUP.DEPBAR.LE gsb0, 0x0 ;  /* 0x00008000000079c5 */ /* 0x000fe40000010000 */
[----:B------:R-:W1:Y:S01]  /*4640*/  MUFU.EX2 R152, R173 ;  /* 0x000000ad00987308 */ /* 0x000e620000000800 */
[----:B------:R-:W-:Y:S01]  /*4650*/  FADD.FTZ R154, R183, R159 ;  /* 0x0000009fb79a7221 */ /* 0x000fe20000010000 */
[----:B---3--:R-:W-:-:S03]  /*4660*/  F2FP.F16.F32.PACK_AB R155, R178, R181 ;  /* 0x000000b5b29b723e */ /* 0x008fc600000000ff */
[----:B------:R-:W-:Y:S01]  /*4670*/  FADD.FTZ R185, R185, R154 ;  /* 0x0000009ab9b97221 */ /* 0x000fe20000010000 */
[----:B------:R-:W-:Y:S02]  /*4680*/  F2FP.F16.F32.PACK_AB R154, R176, R175 ;  /* 0x000000afb09a723e */ /* 0x000fe400000000ff */
[----:B------:R-:W2:Y:S01]  /*4690*/  MUFU.EX2 R153, R186 ;  /* 0x000000ba00997308 */ /* 0x000ea20000000800 */
[----:B-1----:R-:W-:Y:S01]  /*46a0*/  FADD.FTZ R157, R152, R185 ;  /* 0x000000b9989d7221 */ /* 0x002fe20000010000 */
[----:B------:R-:W-:-:S03]  /*46b0*/  F2FP.F16.F32.PACK_AB R152, R174, R152 ;  /* 0x00000098ae98723e */ /* 0x000fc600000000ff */
[----:B------:R-:W-:Y:S01]  /*46c0*/  FADD.FTZ R174, R174, R157 ;  /* 0x0000009daeae7221 */ /* 0x000fe20000010000 */
[----:B--2---:R-:W-:Y:S01]  /*46d0*/  FADD.FTZ R159, R153, R156 ;  /* 0x0000009c999f7221 */ /* 0x004fe20000010000 */
[C---:B------:R-:W-:Y:S02]  /*46e0*/  F2FP.F16.F32.PACK_AB R153, R180.reuse, R153 ;  /* 0x00000099b499723e */ /* 0x040fe400000000ff */
[----:B------:R-:W-:Y:S01]  /*46f0*/  FADD.FTZ R175, R175, R174 ;  /* 0x000000aeafaf7221 */ /* 0x000fe20000010000 */
[----:B------:R-:W-:Y:S01]  /*4700*/  FADD.FTZ R180, R180, R159 ;  /* 0x0000009fb4b47221 */ /* 0x000fe20000010000 */
[----:B------:R-:W-:Y:S02]  /*4710*/  WARPGROUP.ARRIVE ;  /* 0x00000000000079c5 */ /* 0x000fe40000000000 */
[----:B------:R-:W-:Y:S01]  /*4720*/  FADD.FTZ R217, R176, R175 ;  /* 0x000000afb0d97221 */ /* 0x000fe20000010000 */
[----:B------:R-:W-:-:S03]  /*4730*/  FADD.FTZ R181, R181, R180 ;  /* 0x000000b4b5b57221 */ /* 0x000fc60000010000 */
[----:B------:R-:W-:Y:S01]  /*4740*/  HGMMA.64x256x16.F32 R24, R152, gdesc[UR8].tnspB, R24, gsb0 ;  /* 0x43e0000898187df0 */ /* 0x000fe20008000818 */
[----:B------:R-:W-:Y:S02]  /*4750*/  FADD.FTZ R214, R178, R181 ;  /* 0x000000b5b2d67221 */ /* 0x000fe40000010000 */
[----:B------:R-:W-:Y:S02]  /*4760*/  WARPGROUP.DEPBAR.LE gsb0, 0x0 ;  /* 0x00008000000079c5 */ /* 0x000fe40000010000 */
[----:B------:R1:W-:Y:S02]  /*4770*/  @!P1 SYNCS.ARRIVE.TRANS64.RED.A1T0 RZ, [R0+URZ], RZ ;  /* 0x000000ff00ff99a7 */ /* 0x0003e4000810043f */
[----:B-1----:R-:W-:-:S05]  /*4780*/  VIADD R0, R165, 0xfffffffe ;  /* 0xfffffffea5007836 */ /* 0x002fca0000000000 */
[----:B------:R-:W-:-:S13]  /*4790*/  ISETP.GE.AND P2, PT, R0, R22, PT ;  /* 0x000000160000720c */ /* 0x000fda0003f46270 */
[----:B0-----:R-:W-:Y:S05]  /*47a0*/  @!P2 BRA `(.L_x_1073) ;  /* 0x00000028004ca947 */ /* 0x001fea0003800000 */
[----:B------:R-:W-:Y:S01]  /*47b0*/  IMAD.MOV.U32 R215, RZ, RZ, R164 ;  /* 0x000000ffffd77224 */ /* 0x000fe200078e00a4 */
[----:B------:R-:W-:Y:S01]  /*47c0*/  ULDC UR4, c[0x0][0xad0] ;  /* 0x0002b40000047ab9 */ /* 0x000fe20000000800 */
[----:B------:R-:W-:-:S07]  /*47d0*/  IMAD.MOV.U32 R216, RZ, RZ, R20 ;  /* 0x000000ffffd87224 */ /* 0x000fce00078e0014 */
.L_x_1082:
[----:B------:R-:W-:Y:S01]  /*47e0*/  UIADD3 UR36, UR36, 0x1, URZ ;  /* 0x0000000124247890 */ /* 0x000fe2000fffe03f */
[C---:B------:R-:W-:Y:S01]  /*47f0*/  ISETP.GT.AND P2, PT, R0.reuse, R22, PT ;  /* 0x000000160000720c */ /* 0x040fe20003f44270 */
[----:B------:R-:W-:Y:S02]  /*4800*/  VIADD R0, R0, 0xffffffff ;  /* 0xffffffff00007836 */ /* 0x000fe40000000000 */
[----:B------:R-:W-:-:S04]  /*4810*/  UISETP.NE.AND UP0, UPT, UR36, 0x2, UPT ;  /* 0x000000022400788c */ /* 0x000fc8000bf05270 */
[----:B------:R-:W-:Y:S02]  /*4820*/  USEL UR5, URZ, 0x1, UP0 ;  /* 0x000000013f057887 */ /* 0x000fe40008000000 */
[----:B------:R-:W-:Y:S02]  /*4830*/  USEL UR36, UR36, URZ, UP0 ;  /* 0x0000003f24247287 */ /* 0x000fe40008000000 */
[----:B------:R-:W-:Y:S01]  /*4840*/  ULOP3.LUT UR37, UR37, UR5, URZ, 0x3c, !UPT ;  /* 0x0000000525257292 */ /* 0x000fe2000f8e3c3f */
[----:B0-----:R-:W-:Y:S11]  /*4850*/  @!P0 BRA `(.L_x_1074) ;  /* 0x0000000000048947 */ /* 0x001ff60003800000 */
[----:B------:R-:W-:Y:S01]  /*4860*/  BPT.TRAP 0x1 ;  /* 0x000000040000795c */ /* 0x000fe20000300000 */
.L_x_1074:
        /* <DEDUP_REMOVED lines=9> */
.L_x_1075:
[----:B-1----:R-:W-:Y:S05]  /*4900*/  @P3 BRA `(.L_x_1076) ;  /* 0x0000000000083947 */ /* 0x002fea0003800000 */
[----:B------:R-:W1:Y:S02]  /*4910*/  SYNCS.PHASECHK.TRANS64.TRYWAIT P3, [UR5+0x32430], R20 ;  /* 0x03243014ff0075a7 */ /* 0x000e640008060145 */
[----:B-1----:R-:W-:Y:S05]  /*4920*/  @!P3 BRA `(.L_x_1077) ;  /* 0x000000ec0004b947 */ /* 0x002fea0003800000 */
.L_x_1076:
[----:B------:R-:W-:Y:S01]  /*4930*/  R2UR UR52, R18 ;  /* 0x00000000123472ca */ /* 0x000fe200000e0000 */
[----:B------:R-:W-:Y:S01]  /*4940*/  UIMAD UR6, UR36, 0x300, UR61 ;  /* 0x00000300240678a4 */ /* 0x000fe2000f8e023d */
[----:B------:R-:W-:Y:S01]  /*4950*/  R2UR UR53, R19 ;  /* 0x00000000133572ca */ /* 0x000fe200000e0000 */
[----:B------:R-:W-:Y:S01]  /*4960*/  WARPGROUP.ARRIVE ;  /* 0x00000000000079c5 */ /* 0x000fe20000000000 */
[----:B------:R-:W-:-:S04]  /*4970*/  UMOV UR55, 0x40000040 ;  /* 0x4000004000377882 */ /* 0x000fc80000000000 */
[----:B------:R-:W-:-:S07]  /*4980*/  UMOV UR54, UR6 ;  /* 0x0000000600367c82 */ /* 0x000fce0008000000 */
[----:B------:R-:W-:Y:S01]  /*4990*/  HGMMA.64x96x16.F32 R152, gdesc[UR52], RZ, !UPT, gsb0 ;  /* 0x01600000349879f0 */ /* 0x000fe2000c0008ff */
[----:B------:R-:W-:Y:S01]  /*49a0*/  R2UR UR52, R16 ;  /* 0x00000000103472ca */ /* 0x000fe200000e0000 */
[----:B------:R-:W-:Y:S01]  /*49b0*/  UIADD3 UR54, UR6, 0x2, URZ ;  /* 0x0000000206367890 */ /* 0x000fe2000fffe03f */
[----:B------:R-:W-:Y:S01]  /*49c0*/  R2UR UR53, R17 ;  /* 0x00000000113572ca */ /* 0x000fe200000e0000 */
[----:B------:R-:W-:Y:S01]  /*49d0*/  UMOV UR55, 0x40000040 ;  /* 0x4000004000377882 */ /* 0x000fe20000000000 */
[----:B------:R-:W-:Y:S02]  /*49e0*/  WARPGROUP.DEPBAR.LE gsb0, 0x0 ;  /* 0x00008000000079c5 */ /* 0x000fe40000010000 */
[----:B------:R-:W-:-:S09]  /*49f0*/  WARPGROUP.ARRIVE ;  /* 0x00000000000079c5 */ /* 0x000fd20000000000 */
[----:B------:R-:W-:Y:S01]  /*4a00*/  HGMMA.64x96x16.F32 R152, gdesc[UR52], R152, gsb0 ;  /* 0x01600000349879f0 */ /* 0x000fe20008000898 */
        /* <DEDUP_REMOVED lines=13> */
[----:B------:R-:W-:Y:S03]  /*4ae0*/  HGMMA.64x96x16.F32 R152, gdesc[UR52], R152, gsb0 ;  /* 0x01600000349879f0 */ /* 0x000fe60008000898 */
[----:B------:R-:W-:Y:S02]  /*4af0*/  WARPGROUP.DEPBAR.LE gsb0, 0x0 ;  /* 0x00008000000079c5 */ /* 0x000fe40000010000 */
[----:B------:R-:W-:Y:S05]  /*4b00*/  @!P0 BRA `(.L_x_1078) ;  /* 0x0000000000048947 */ /* 0x000fea0003800000 */
[----:B------:R-:W-:Y:S01]  /*4b10*/  BPT.TRAP 0x1 ;  /* 0x000000040000795c */ /* 0x000fe20000300000 */
.L_x_1078:
[----:B------:R2:W3:Y:S01]  /*4b20*/  SYNCS.PHASECHK.TRANS64.TRYWAIT P3, [UR5+0x32450], R20 ;  /* 0x03245014ff0075a7 */ /* 0x0004e20008060145 */
[----:B------:R-:W-:Y:S05]  /*4b30*/  @!P0 BRA `(.L_x_1079) ;  /* 0x0000000000048947 */ /* 0x000fea0003800000 */
[----:B------:R-:W-:Y:S01]  /*4b40*/  BPT.TRAP 0x1 ;  /* 0x000000040000795c */ /* 0x000fe20000300000 */
.L_x_1079:
[----:B---3--:R-:W-:Y:S05]  /*4b50*/  @P3 BRA `(.L_x_1080) ;  /* 0x0000000000083947 */ /* 0x008fea0003800000 */
[----:B------:R-:W3:Y:S02]  /*4b60*/  SYNCS.PHASECHK.TRANS64.TRYWAIT P3, [UR5+0x32450], R20 ;  /* 0x03245014ff0075a7 */ /* 0x000ee40008060145 */
[----:B---3--:R-:W-:Y:S05]  /*4b70*/  @!P3 BRA `(.L_x_1081) ;  /* 0x000000e80088b947 */ /* 0x008fea0003800000 */
.L_x_1080:
[----:B------:R-:W-:Y:S01]  /*4b80*/  R2UR UR52, R4 ;  /* 0x00000000043472ca */ /* 0x000fe200000e0000 */
[----:B------:R-:W-:Y:S01]  /*4b90*/  UIMAD UR6, UR36, 0xc00, UR60 ;  /* 0x00000c00240678a4 */ /* 0x000fe2000f8e023c */
[----:B------:R-:W-:Y:S01]  /*4ba0*/  R2UR UR53, R5 ;  /* 0x00000000053572ca */ /* 0x000fe200000e0000 */
[----:B------:R-:W-:Y:S01]  /*4bb0*/  WARPGROUP.ARRIVE ;  /* 0x00000000000079c5 */ /* 0x000fe20000000000 */
[----:B------:R-:W-:Y:S01]  /*4bc0*/  UMOV UR55, 0x40000040 ;  /* 0x4000004000377882 */ /* 0x000fe20000000000 */
[----:B------:R-:W-:Y:S01]  /*4bd0*/  UIADD3 UR10, UR6, 0x302, URZ ;  /* 0x00000302060a7890 */ /* 0x000fe2000fffe03f */
[----:B------:R-:W-:Y:S02]  /*4be0*/  UMOV UR11, 0x40000040 ;  /* 0x40000040000b7882 */ /* 0x000fe40000000000 */
[----:B------:R-:W-:Y:S01]  /*4bf0*/  UMOV UR54, UR6 ;  /* 0x0000000600367c82 */ /* 0x000fe20008000000 */
[----:B------:R-:W-:Y:S01]  /*4c00*/  UIADD3 UR14, UR6, 0x304, URZ ;  /* 0x00000304060e7890 */ /* 0x000fe2000fffe03f */
[----:B------:R-:W-:Y:S01]  /*4c10*/  UMOV UR15, 0x40000040 ;  /* 0x40000040000f7882 */ /* 0x000fe20000000000 */
[----:B------:R-:W-:Y:S01]  /*4c20*/  UIADD3 UR18, UR6, 0x306, URZ ;  /* 0x0000030606127890 */ /* 0x000fe2000fffe03f */
[----:B------:R-:W-:-:S03]  /*4c30*/  UMOV UR19, 0x40000040 ;  /* 0x4000004000137882 */ /* 0x000fc60000000000 */
[----:B------:R-:W-:Y:S01]  /*4c40*/  HGMMA.64x96x16.F32 R152, gdesc[UR52], R152, gsb0 ;  /* 0x01600000349879f0 */ /* 0x000fe20008000898 */
[----:B------:R-:W-:Y:S01]  /*4c50*/  R2UR UR52, R6 ;  /* 0x00000000063472ca */ /* 0x000fe200000e0000 */
[----:B------:R-:W-:Y:S01]  /*4c60*/  UIADD3 UR54, UR6, 0x2, URZ ;  /* 0x0000000206367890 */ /* 0x000fe2000fffe03f */
[----:B------:R-:W-:Y:S01]  /*4c70*/  R2UR UR53, R7 ;  /* 0x00000000073572ca */ /* 0x000fe200000e0000 */
        /* <DEDUP_REMOVED lines=39> */
[----:B------:R-:W-:Y:S01]  /*4ef0*/  UIADD3 UR54, UR6, 0x906, URZ ;  /* 0x0000090606367890 */ /* 0x000fe2000fffe03f */
[----:B------:R-:W-:Y:S01]  /*4f00*/  UMOV UR52, UR56 ;  /* 0x0000003800347c82 */ /* 0x000fe20008000000 */
[----:B------:R-:W-:Y:S01]  /*4f10*/  UMOV UR53, UR57 ;  /* 0x0000003900357c82 */ /* 0x000fe20008000000 */
[----:B------:R-:W-:Y:S01]  /*4f20*/  UMOV UR55, 0x40000040 ;  /* 0x4000004000377882 */ /* 0x000fe20000000000 */
[----:B------:R-:W-:Y:S01]  /*4f30*/  UIMAD UR6, UR36, 0xc00, UR7 ;  /* 0x00000c00240678a4 */ /* 0x000fe2000f8e0207 */
[----:B------:R-:W-:Y:S02]  /*4f40*/  WARPGROUP.DEPBAR.LE gsb0, 0x0 ;  /* 0x00008000000079c5 */ /* 0x000fe40000010000 */
[----:B------:R-:W-:-:S06]  /*4f50*/  WARPGROUP.ARRIVE ;  /* 0x00000000000079c5 */ /* 0x000fcc0000000000 */
[----:B------:R-:W-:Y:S01]  /*4f60*/  HGMMA.64x96x16.F32 R152, gdesc[UR8], R152, gsb0 ;  /* 0x01600000089879f0 */ /* 0x000fe20008000898 */
        /* <DEDUP_REMOVED lines=56> */
[----:B012---:R-:W-:Y:S01]  /*52f0*/  FMNMX.FTZ R20, R152, R216, !PT ;  /* 0x000000d898147209 */ /* 0x007fe20007810000 */
[----:B------:R-:W-:Y:S01]  /*5300*/  FMUL.FTZ R192, R192, UR4 ;  /* 0x00000004c0c07c20 */ /* 0x000fe20008410000 */
[----:B------:R-:W-:Y:S01]  /*5310*/  FMUL.FTZ R218, R193, UR4 ;  /* 0x00000004c1da7c20 */ /* 0x000fe20008410000 */
[----:B------:R-:W-:Y:S01]  /*5320*/  FMUL.FTZ R196, R196, UR4 ;  /* 0x00000004c4c47c20 */ /* 0x000fe20008410000 */
[----:B------:R-:W-:Y:S01]  /*5330*/  FMUL.FTZ R219, R197, UR4 ;  /* 0x00000004c5db7c20 */ /* 0x000fe20008410000 */
[----:B------:R-:W-:Y:S01]  /*5340*/  FMUL.FTZ R197, R158, UR4 ;  /* 0x000000049ec57c20 */ /* 0x000fe20008410000 */
[----:B------:R-:W-:Y:S01]  /*5350*/  FMUL.FTZ R158, R162, UR4 ;  /* 0x00000004a29e7c20 */ /* 0x000fe20008410000 */
[----:B------:R-:W0:Y:S01]  /*5360*/  MUFU.TANH R157, R157 ;  /* 0x0000009d009d7308 */ /* 0x000e220000002400 */
[----:B---3--:R-:W-:Y:S01]  /*5370*/  FMNMX.FTZ R20, R153, R20, !PT ;  /* 0x0000001499147209 */ /* 0x008fe20007810000 */
[----:B------:R-:W-:Y:S01]  /*5380*/  FMUL.FTZ R193, R154, UR4 ;  /* 0x000000049ac17c20 */ /* 0x000fe20008410000 */
[----:B------:R-:W-:Y:S01]  /*5390*/  FMUL.FTZ R162, R170, UR4 ;  /* 0x00000004aaa27c20 */ /* 0x000fe20008410000 */
[----:B------:R-:W-:Y:S01]  /*53a0*/  FMUL.FTZ R220, R159, UR4 ;  /* 0x000000049fdc7c20 */ /* 0x000fe20008410000 */
[----:B------:R-:W-:Y:S01]  /*53b0*/  FMUL.FTZ R159, R163, UR4 ;  /* 0x00000004a39f7c20 */ /* 0x000fe20008410000 */
[----:B------:R-:W-:Y:S01]  /*53c0*/  FMUL.FTZ R163, R166, UR4 ;  /* 0x00000004a6a37c20 */ /* 0x000fe20008410000 */
[----:B------:R-:W-:Y:S01]  /*53d0*/  FMUL.FTZ R166, R167, UR4 ;  /* 0x00000004a7a67c20 */ /* 0x000fe20008410000 */
[----:B------:R-:W1:Y:S01]  /*53e0*/  MUFU.TANH R160, R160 ;  /* 0x000000a000a07308 */ /* 0x000e620000002400 */
[----:B----4-:R-:W-:Y:S01]  /*53f0*/  FMNMX.FTZ R20, R156, R20, !PT ;  /* 0x000000149c147209 */ /* 0x010fe20007810000 */
        /* <DEDUP_REMOVED lines=10> */
[----:B------:R-:W-:-:S04]  /*54a0*/  FMUL.FTZ R191, R198, UR4 ;  /* 0x00000004c6bf7c20 */ /* 0x000fc80008410000 */
        /* <DEDUP_REMOVED lines=36> */
[----:B------:R-:W-:Y:S01]  /*56f0*/  MUFU.TANH R193, R193 ;  /* 0x000000c100c17308 */ /* 0x000fe20000002400 */
[----:B-1----:R-:W-:-:S07]  /*5700*/  FMNMX.FTZ R20, R196, R20, !PT ;  /* 0x00000014c4147209 */ /* 0x002fce0007810000 */
[----:B------:R-:W-:Y:S01]  /*5710*/  MUFU.TANH R155, R155 ;  /* 0x0000009b009b7308 */ /* 0x000fe20000002400 */
[----:B--2---:R-:W-:-:S05]  /*5720*/  FMNMX.FTZ R20, R219, R20, !PT ;  /* 0x00000014db147209 */ /* 0x004fca0007810000 */
[----:B------:R-:W0:Y:S02]  /*5730*/  SHFL.BFLY PT, R21, R20, 0x2, 0x1f ;  /* 0x0c401f0014157f89 */ /* 0x000e2400000e0000 */
[----:B------:R-:W-:Y:S08]  /*5740*/  MUFU.TANH R197, R197 ;  /* 0x000000c500c57308 */ /* 0x000ff00000002400 */
[----:B------:R-:W-:Y:S08]  /*5750*/  MUFU.TANH R220, R220 ;  /* 0x000000dc00dc7308 */ /* 0x000ff00000002400 */
[----:B------:R-:W-:Y:S01]  /*5760*/  MUFU.TANH R158, R158 ;  /* 0x0000009e009e7308 */ /* 0x000fe20000002400 */
[----:B0-----:R-:W-:-:S07]  /*5770*/  FMNMX.FTZ R20, R20, R21, !PT ;  /* 0x0000001514147209 */ /* 0x001fce0007810000 */
[----:B------:R-:W-:Y:S01]  /*5780*/  MUFU.TANH R159, R159 ;  /* 0x0000009f009f7308 */ /* 0x000fe20000002400 */
[----:B------:R-:W0:Y:S07]  /*5790*/  SHFL.BFLY PT, R21, R20, 0x1, 0x1f ;  /* 0x0c201f0014157f89 */ /* 0x000e2e00000e0000 */
[----:B------:R-:W-:Y:S08]  /*57a0*/  MUFU.TANH R163, R163 ;  /* 0x000000a300a37308 */ /* 0x000ff00000002400 */
[----:B------:R-:W-:Y:S08]  /*57b0*/  MUFU.TANH R166, R166 ;  /* 0x000000a600a67308 */ /* 0x000ff00000002400 */
[----:B------:R-:W-:Y:S01]  /*57c0*/  MUFU.TANH R162, R162 ;  /* 0x000000a200a27308 */ /* 0x000fe20000002400 */
[----:B0-----:R-:W-:-:S02]  /*57d0*/  FMNMX.FTZ R20, R20, R21, !PT ;  /* 0x0000001514147209 */ /* 0x001fc40007810000 */
[----:B------:R-:W0:Y:S03]  /*57e0*/  LDC R21, c[0x0][0xa80] ;  /* 0x0002a000ff157b82 */ /* 0x000e260000000800 */
[----:B------:R-:W-:Y:S02]  /*57f0*/  FADD.FTZ R170, -R20, R216 ;  /* 0x000000d814aa7221 */ /* 0x000fe40000010100 */
[----:B------:R-:W-:Y:S01]  /*5800*/  MUFU.TANH R171, R171 ;  /* 0x000000ab00ab7308 */ /* 0x000fe20000002400 */
[----:B------:R-:W-:Y:S01]  /*5810*/  FMUL.FTZ R216, R182, UR4 ;  /* 0x00000004b6d87c20 */ /* 0x000fe20008410000 */
[----:B------:R-:W-:Y:S01]  /*5820*/  FMUL.FTZ R182, R187, UR4 ;  /* 0x00000004bbb67c20 */ /* 0x000fe20008410000 */
[----:B------:R-:W-:Y:S01]  /*5830*/  FMUL.FTZ R187, R194, UR4 ;  /* 0x00000004c2bb7c20 */ /* 0x000fe20008410000 */
[----:B------:R-:W-:-:S04]  /*5840*/  FMUL.FTZ R194, R199, UR4 ;  /* 0x00000004c7c27c20 */ /* 0x000fc80008410000 */
[----:B------:R-:W-:Y:S08]  /*5850*/  MUFU.TANH R174, R174 ;  /* 0x000000ae00ae7308 */ /* 0x000ff00000002400 */
[----:B------:R-:W-:Y:S01]  /*5860*/  MUFU.TANH R227, R227 ;  /* 0x000000e300e37308 */ /* 0x000fe20000002400 */
[-C--:B0-----:R-:W-:Y:S01]  /*5870*/  FMUL.FTZ R154, R20, R21.reuse ;  /* 0x00000015149a7220 */ /* 0x081fe20000410000 */
[----:B------:R-:W-:-:S03]  /*5880*/  FMUL.FTZ R170, R170, R21 ;  /* 0x00000015aaaa7220 */ /* 0x000fc60000410000 */
[-CC-:B------:R-:W-:Y:S01]  /*5890*/  FFMA.FTZ R152, R152, R21.reuse, -R154.reuse ;  /* 0x0000001598987223 */ /* 0x180fe2000001089a */
[-CC-:B------:R-:W-:Y:S01]  /*58a0*/  FFMA.FTZ R153, R153, R21.reuse, -R154.reuse ;  /* 0x0000001599997223 */ /* 0x180fe2000001089a */
[-CC-:B------:R-:W-:Y:S01]  /*58b0*/  FFMA.FTZ R167, R157, R21.reuse, -R154.reuse ;  /* 0x000000159da77223 */ /* 0x180fe2000001089a */
[----:B------:R-:W0:Y:S01]  /*58c0*/  MUFU.EX2 R170, R170 ;  /* 0x000000aa00aa7308 */ /* 0x000e220000000800 */
[-CC-:B------:R-:W-:Y:S01]  /*58d0*/  FFMA.FTZ R156, R156, R21.reuse, -R154.reuse ;  /* 0x000000159c9c7223 */ /* 0x180fe2000001089a */
[-CC-:B------:R-:W-:Y:S01]  /*58e0*/  FFMA.FTZ R160, R160, R21.reuse, -R154.reuse ;  /* 0x00000015a0a07223 */ /* 0x180fe2000001089a */
[-CC-:B------:R-:W-:Y:S01]  /*58f0*/  FFMA.FTZ R161, R161, R21.reuse, -R154.reuse ;  /* 0x00000015a1a17223 */ /* 0x180fe2000001089a */
[-CC-:B------:R-:W-:Y:S01]  /*5900*/  FFMA.FTZ R157, R164, R21.reuse, -R154.reuse ;  /* 0x00000015a49d7223 */ /* 0x180fe2000001089a */
[-CC-:B------:R-:W-:Y:S01]  /*5910*/  FFMA.FTZ R165, R165, R21.reuse, -R154.reuse ;  /* 0x00000015a5a57223 */ /* 0x180fe2000001089a */
[-CC-:B------:R-:W-:Y:S01]  /*5920*/  FFMA.FTZ R168, R168, R21.reuse, -R154.reuse ;  /* 0x00000015a8a87223 */ /* 0x180fe2000001089a */
[-CC-:B------:R-:W-:Y:S01]  /*5930*/  FFMA.FTZ R169, R169, R21.reuse, -R154.reuse ;  /* 0x00000015a9a97223 */ /* 0x180fe2000001089a */
[----:B------:R-:W1:Y:S01]  /*5940*/  MUFU.EX2 R152, R152 ;  /* 0x0000009800987308 */ /* 0x000e620000000800 */
        /* <DEDUP_REMOVED lines=14> */
[----:B------:R-:W-:Y:S01]  /*5a30*/  MUFU.EX2 R167, R167 ;  /* 0x000000a700a77308 */ /* 0x000fe20000000800 */
[-C--:B0-----:R-:W-:Y:S01]  /*5a40*/  FMUL.FTZ R24, R24, R170.reuse ;  /* 0x000000aa18187220 */ /* 0x081fe20000410000 */
[-C--:B------:R-:W-:Y:S01]  /*5a50*/  FMUL.FTZ R25, R25, R170.reuse ;  /* 0x000000aa19197220 */ /* 0x080fe20000410000 */
[-C--:B------:R-:W-:Y:S01]  /*5a60*/  FMUL.FTZ R28, R28, R170.reuse ;  /* 0x000000aa1c1c7220 */ /* 0x080fe20000410000 */
[-C--:B------:R-:W-:Y:S01]  /*5a70*/  FMUL.FTZ R29, R29, R170.reuse ;  /* 0x000000aa1d1d7220 */ /* 0x080fe20000410000 */
[-C--:B------:R-:W-:Y:S01]  /*5a80*/  FMUL.FTZ R32, R32, R170.reuse ;  /* 0x000000aa20207220 */ /* 0x080fe20000410000 */
[-C--:B------:R-:W-:Y:S01]  /*5a90*/  FMUL.FTZ R33, R33, R170.reuse ;  /* 0x000000aa21217220 */ /* 0x080fe20000410000 */
[-C--:B------:R-:W-:Y:S01]  /*5aa0*/  FMUL.FTZ R36, R36, R170.reuse ;  /* 0x000000aa24247220 */ /* 0x080fe20000410000 */
[----:B------:R1:W0:Y:S01]  /*5ab0*/  MUFU.EX2 R154, R153 ;  /* 0x00000099009a7308 */ /* 0x0002220000000800 */
[-C--:B------:R-:W-:Y:S01]  /*5ac0*/  FMUL.FTZ R37, R37, R170.reuse ;  /* 0x000000aa25257220 */ /* 0x080fe20000410000 */
[-C--:B------:R-:W-:Y:S01]  /*5ad0*/  FMUL.FTZ R40, R40, R170.reuse ;  /* 0x000000aa28287220 */ /* 0x080fe20000410000 */
[-C--:B------:R-:W-:Y:S01]  /*5ae0*/  FMUL.FTZ R41, R41, R170.reuse ;  /* 0x000000aa29297220 */ /* 0x080fe20000410000 */
[-C--:B------:R-:W-:Y:S01]  /*5af0*/  FMUL.FTZ R44, R44, R170.reuse ;  /* 0x000000aa2c2c7220 */ /* 0x080fe20000410000 */
[-C--:B------:R-:W-:Y:S01]  /*5b00*/  FMUL.FTZ R45, R45, R170.reuse ;  /* 0x000000aa2d2d7220 */ /* 0x080fe20000410000 */
[-C--:B------:R-:W-:Y:S01]  /*5b10*/  FMUL.FTZ R48, R48, R170.reuse ;  /* 0x000000aa30307220 */ /* 0x080fe20000410000 */
[-C--:B------:R-:W-:Y:S01]  /*5b20*/  FMUL.FTZ R49, R49, R170.reuse ;  /* 0x000000aa31317220 */ /* 0x080fe20000410000 */
[----:B------:R-:W-:Y:S01]  /*5b30*/  MUFU.TANH R175, R175 ;  /* 0x000000af00af7308 */ /* 0x000fe20000002400 */
[----:B-1----:R-:W-:Y:S01]  /*5b40*/  FFMA.FTZ R153, R170, R217, R152 ;  /* 0x000000d9aa997223 */ /* 0x002fe20000010098 */
[----:B------:R-:W-:Y:S01]  /*5b50*/  FMUL.FTZ R217, R183, UR4 ;  /* 0x00000004b7d97c20 */ /* 0x000fe20008410000 */
[----:B------:R-:W-:Y:S01]  /*5b60*/  FMUL.FTZ R183, R190, UR4 ;  /* 0x00000004beb77c20 */ /* 0x000fe20008410000 */
[----:B------:R-:W-:Y:S01]  /*5b70*/  FMUL.FTZ R190, R195, UR4 ;  /* 0x00000004c3be7c20 */ /* 0x000fe20008410000 */
[-C--:B------:R-:W-:Y:S01]  /*5b80*/  FMUL.FTZ R52, R52, R170.reuse ;  /* 0x000000aa34347220 */ /* 0x080fe20000410000 */
[-C--:B------:R-:W-:Y:S01]  /*5b90*/  FMUL.FTZ R53, R53, R170.reuse ;  /* 0x000000aa35357220 */ /* 0x080fe20000410000 */
[----:B------:R-:W-:Y:S01]  /*5ba0*/  FMUL.FTZ R56, R56, R170 ;  /* 0x000000aa38387220 */ /* 0x000fe20000410000 */
[----:B------:R-:W-:Y:S01]  /*5bb0*/  MUFU.TANH R179, R179 ;  /* 0x000000b300b37308 */ /* 0x000fe20000002400 */
[C---:B0-----:R-:W-:Y:S01]  /*5bc0*/  FADD.FTZ R153, R154.reuse, R153 ;  /* 0x000000999a997221 */ /* 0x041fe20000010000 */
[----:B------:R-:W-:Y:S01]  /*5bd0*/  F2FP.F16.F32.PACK_AB R152, R154, R152 ;  /* 0x000000989a98723e */ /* 0x000fe200000000ff */
        /* <DEDUP_REMOVED lines=13> */
[----:B------:R-:W1:Y:S01]  /*5cb0*/  MUFU.TANH R216, R216 ;  /* 0x000000d800d87308 */ /* 0x000e620000002400 */
[-C--:B------:R-:W-:Y:S01]  /*5cc0*/  FMUL.FTZ R81, R81, R170.reuse ;  /* 0x000000aa51517220 */ /* 0x080fe20000410000 */
[-C--:B------:R-:W-:Y:S01]  /*5cd0*/  FMUL.FTZ R84, R84, R170.reuse ;  /* 0x000000aa54547220 */ /* 0x080fe20000410000 */
[-C--:B------:R-:W-:Y:S01]  /*5ce0*/  FMUL.FTZ R85, R85, R170.reuse ;  /* 0x000000aa55557220 */ /* 0x080fe20000410000 */
[-C--:B------:R-:W-:Y:S01]  /*5cf0*/  FMUL.FTZ R88, R88, R170.reuse ;  /* 0x000000aa58587220 */ /* 0x080fe20000410000 */
[-C--:B------:R-:W-:Y:S01]  /*5d00*/  FMUL.FTZ R89, R89, R170.reuse ;  /* 0x000000aa59597220 */ /* 0x080fe20000410000 */
[-C--:B------:R-:W-:Y:S01]  /*5d10*/  FMUL.FTZ R92, R92, R170.reuse ;  /* 0x000000aa5c5c7220 */ /* 0x080fe20000410000 */
[----:B------:R-:W-:Y:S01]  /*5d20*/  FMUL.FTZ R93, R93, R170 ;  /* 0x000000aa5d5d7220 */ /* 0x000fe20000410000 */
[----:B------:R-:W2:Y:S01]  /*5d30*/  MUFU.TANH R217, R217 ;  /* 0x000000d900d97308 */ /* 0x000ea20000002400 */
[----:B0-----:R-:W-:Y:S01]  /*5d40*/  FADD.FTZ R153, R154, R153 ;  /* 0x000000999a997221 */ /* 0x001fe20000010000 */
[----:B------:R-:W-:Y:S01]  /*5d50*/  F2FP.F16.F32.PACK_AB R154, R167, R154 ;  /* 0x0000009aa79a723e */ /* 0x000fe200000000ff */
[-C--:B------:R-:W-:Y:S01]  /*5d60*/  FMUL.FTZ R96, R96, R170.reuse ;  /* 0x000000aa60607220 */ /* 0x080fe20000410000 */
[-C--:B------:R-:W-:Y:S01]  /*5d70*/  FMUL.FTZ R97, R97, R170.reuse ;  /* 0x000000aa61617220 */ /* 0x080fe20000410000 */
[----:B------:R-:W-:Y:S01]  /*5d80*/  FADD.FTZ R156, R167, R153 ;  /* 0x00000099a79c7221 */ /* 0x000fe20000010000 */
[----:B------:R-:W-:Y:S01]  /*5d90*/  FMNMX.FTZ R153, R193, R215, !PT ;  /* 0x000000d7c1997209 */ /* 0x000fe20007810000 */
[----:B------:R-:W0:Y:S01]  /*5da0*/  S2R R167, SR_TID.X ;  /* 0x0000000000a77919 */ /* 0x000e220000002100 */
[----:B------:R-:W3:Y:S01]  /*5db0*/  MUFU.TANH R178, R178 ;  /* 0x000000b200b27308 */ /* 0x000ee20000002400 */
[-C--:B------:R-:W-:Y:S01]  /*5dc0*/  FMUL.FTZ R100, R100, R170.reuse ;  /* 0x000000aa64647220 */ /* 0x080fe20000410000 */
[----:B------:R-:W-:Y:S01]  /*5dd0*/  FMNMX.FTZ R153, R155, R153, !PT ;  /* 0x000000999b997209 */ /* 0x000fe20007810000 */
[-C--:B------:R-:W-:Y:S01]  /*5de0*/  FMUL.FTZ R101, R101, R170.reuse ;  /* 0x000000aa65657220 */ /* 0x080fe20000410000 */
[-C--:B------:R-:W-:Y:S01]  /*5df0*/  FMUL.FTZ R104, R104, R170.reuse ;  /* 0x000000aa68687220 */ /* 0x080fe20000410000 */
[-C--:B------:R-:W-:Y:S01]  /*5e00*/  FMUL.FTZ R105, R105, R170.reuse ;  /* 0x000000aa69697220 */ /* 0x080fe20000410000 */
[----:B------:R-:W-:Y:S01]  /*5e10*/  FMNMX.FTZ R153, R197, R153, !PT ;  /* 0x00000099c5997209 */ /* 0x000fe20007810000 */
[-C--:B------:R-:W-:Y:S01]  /*5e20*/  FMUL.FTZ R108, R108, R170.reuse ;  /* 0x000000aa6c6c7220 */ /* 0x080fe20000410000 */
[----:B------:R-:W4:Y:S01]  /*5e30*/  MUFU.TANH R182, R182 ;  /* 0x000000b600b67308 */ /* 0x000f220000002400 */
[-C--:B------:R-:W-:Y:S01]  /*5e40*/  FMUL.FTZ R109, R109, R170.reuse ;  /* 0x000000aa6d6d7220 */ /* 0x080fe20000410000 */
[----:B------:R-:W-:Y:S01]  /*5e50*/  FMNMX.FTZ R153, R220, R153, !PT ;  /* 0x00000099dc997209 */ /* 0x000fe20007810000 */
[-C--:B------:R-:W-:Y:S01]  /*5e60*/  FMUL.FTZ R112, R112, R170.reuse ;  /* 0x000000aa70707220 */ /* 0x080fe20000410000 */
[-C--:B------:R-:W-:Y:S01]  /*5e70*/  FMUL.FTZ R113, R113, R170.reuse ;  /* 0x000000aa71717220 */ /* 0x080fe20000410000 */
[-C--:B------:R-:W-:Y:S01]  /*5e80*/  FMUL.FTZ R116, R116, R170.reuse ;  /* 0x000000aa74747220 */ /* 0x080fe20000410000 */
[----:B------:R-:W-:Y:S01]  /*5e90*/  FMNMX.FTZ R153, R158, R153, !PT ;  /* 0x000000999e997209 */ /* 0x000fe20007810000 */
[-C--:B------:R-:W-:Y:S01]  /*5ea0*/  FMUL.FTZ R117, R117, R170.reuse ;  /* 0x000000aa75757220 */ /* 0x080fe20000410000 */
[----:B------:R-:W5:Y:S01]  /*5eb0*/  MUFU.TANH R183, R183 ;  /* 0x000000b700b77308 */ /* 0x000f620000002400 */
[-C--:B------:R-:W-:Y:S01]  /*5ec0*/  FMUL.FTZ R120, R120, R170.reuse ;  /* 0x000000aa78787220 */ /* 0x080fe20000410000 */
[----:B------:R-:W-:Y:S01]  /*5ed0*/  FMNMX.FTZ R153, R159, R153, !PT ;  /* 0x000000999f997209 */ /* 0x000fe20007810000 */
[-C--:B------:R-:W-:Y:S01]  /*5ee0*/  FMUL.FTZ R121, R121, R170.reuse ;  /* 0x000000aa79797220 */ /* 0x080fe20000410000 */
[-C--:B------:R-:W-:Y:S01]  /*5ef0*/  FMUL.FTZ R124, R124, R170.reuse ;  /* 0x000000aa7c7c7220 */ /* 0x080fe20000410000 */
[-C--:B------:R-:W-:Y:S01]  /*5f00*/  FMUL.FTZ R125, R125, R170.reuse ;  /* 0x000000aa7d7d7220 */ /* 0x080fe20000410000 */
[----:B------:R-:W-:Y:S01]  /*5f10*/  FMNMX.FTZ R153, R163, R153, !PT ;  /* 0x00000099a3997209 */ /* 0x000fe20007810000 */
[-C--:B------:R-:W-:Y:S01]  /*5f20*/  FMUL.FTZ R128, R128, R170.reuse ;  /* 0x000000aa80807220 */ /* 0x080fe20000410000 */
[----:B------:R-:W0:Y:S01]  /*5f30*/  MUFU.TANH R186, R186 ;  /* 0x000000ba00ba7308 */ /* 0x000e220000002400 */
        /* <DEDUP_REMOVED lines=16> */
[----:B------:R-:W-:Y:S01]  /*6040*/  FMUL.FTZ R149, R149, R170 ;  /* 0x000000aa95957220 */ /* 0x000fe20000410000 */
[----:B------:R-:W-:Y:S01]  /*6050*/  FMNMX.FTZ R153, R227, R153, !PT ;  /* 0x00000099e3997209 */ /* 0x000fe20007810000 */
[----:B------:R-:W-:-:S03]  /*6060*/  IMAD.U32 R170, RZ, RZ, UR5 ;  /* 0x00000005ffaa7e24 */ /* 0x000fc6000f8e00ff */
[----:B------:R-:W-:Y:S02]  /*6070*/  FMNMX.FTZ R153, R175, R153, !PT ;  /* 0x00000099af997209 */ /* 0x000fe40007810000 */
[----:B------:R-:W0:Y:S02]  /*6080*/  MUFU.TANH R191, R191 ;  /* 0x000000bf00bf7308 */ /* 0x000e240000002400 */
[----:B------:R-:W-:-:S04]  /*6090*/  FMNMX.FTZ R153, R179, R153, !PT ;  /* 0x00000099b3997209 */ /* 0x000fc80007810000 */
[----:B-1----:R-:W-:Y:S02]  /*60a0*/  FMNMX.FTZ R153, R216, R153, !PT ;  /* 0x00000099d8997209 */ /* 0x002fe40007810000 */
[----:B------:R-:W1:Y:S02]  /*60b0*/  MUFU.TANH R194, R194 ;  /* 0x000000c200c27308 */ /* 0x000e640000002400 */
[----:B--2---:R-:W-:-:S04]  /*60c0*/  FMNMX.FTZ R153, R217, R153, !PT ;  /* 0x00000099d9997209 */ /* 0x004fc80007810000 */
[----:B---3--:R-:W-:Y:S02]  /*60d0*/  FMNMX.FTZ R153, R178, R153, !PT ;  /* 0x00000099b2997209 */ /* 0x008fe40007810000 */
[----:B------:R-:W-:Y:S02]  /*60e0*/  MUFU.EX2 R161, R161 ;  /* 0x000000a100a17308 */ /* 0x000fe40000000800 */
[----:B----4-:R-:W-:-:S04]  /*60f0*/  FMNMX.FTZ R153, R182, R153, !PT ;  /* 0x00000099b6997209 */ /* 0x010fc80007810000 */
[----:B-----5:R-:W-:Y:S02]  /*6100*/  FMNMX.FTZ R153, R183, R153, !PT ;  /* 0x00000099b7997209 */ /* 0x020fe40007810000 */
[----:B------:R-:W-:Y:S02]  /*6110*/  MUFU.EX2 R168, R168 ;  /* 0x000000a800a87308 */ /* 0x000fe40000000800 */
[----:B0-----:R-:W-:-:S04]  /*6120*/  FMNMX.FTZ R153, R186, R153, !PT ;  /* 0x00000099ba997209 */ /* 0x001fc80007810000 */
[----:B------:R-:W-:Y:S02]  /*6130*/  FMNMX.FTZ R153, R187, R153, !PT ;  /* 0x00000099bb997209 */ /* 0x000fe40007810000 */
[----:B------:R-:W-:Y:S02]  /*6140*/  MUFU.EX2 R169, R169 ;  /* 0x000000a900a97308 */ /* 0x000fe40000000800 */
[----:B------:R-:W-:-:S04]  /*6150*/  FMNMX.FTZ R153, R190, R153, !PT ;  /* 0x00000099be997209 */ /* 0x000fc80007810000 */
[----:B------:R-:W-:Y:S02]  /*6160*/  FMNMX.FTZ R153, R191, R153, !PT ;  /* 0x00000099bf997209 */ /* 0x000fe40007810000 */
[----:B------:R-:W-:Y:S02]  /*6170*/  MUFU.EX2 R172, R172 ;  /* 0x000000ac00ac7308 */ /* 0x000fe40000000800 */
[----:B-1----:R-:W-:-:S05]  /*6180*/  FMNMX.FTZ R153, R194, R153, !PT ;  /* 0x00000099c2997209 */ /* 0x002fca0007810000 */
[----:B------:R-:W0:Y:S01]  /*6190*/  SHFL.BFLY PT, R164, R153, 0x2, 0x1f ;  /* 0x0c401f0099a47f89 */ /* 0x000e2200000e0000 */
[----:B------:R-:W-:Y:S08]  /*61a0*/  MUFU.EX2 R173, R173 ;  /* 0x000000ad00ad7308 */ /* 0x000ff00000000800 */
[----:B------:R-:W-:Y:S08]  /*61b0*/  MUFU.EX2 R176, R176 ;  /* 0x000000b000b07308 */ /* 0x000ff00000000800 */
[----:B------:R-:W-:Y:S01]  /*61c0*/  MUFU.EX2 R177, R177 ;  /* 0x000000b100b17308 */ /* 0x000fe20000000800 */
[----:B0-----:R-:W-:-:S07]  /*61d0*/  FMNMX.FTZ R164, R153, R164, !PT ;  /* 0x000000a499a47209 */ /* 0x001fce0007810000 */
[----:B------:R-:W-:Y:S01]  /*61e0*/  MUFU.EX2 R180, R180 ;  /* 0x000000b400b47308 */ /* 0x000fe20000000800 */
[----:B------:R-:W0:Y:S07]  /*61f0*/  SHFL.BFLY PT, R153, R164, 0x1, 0x1f ;  /* 0x0c201f00a4997f89 */ /* 0x000e2e00000e0000 */
[----:B------:R-:W-:Y:S08]  /*6200*/  MUFU.EX2 R181, R181 ;  /* 0x000000b500b57308 */ /* 0x000ff00000000800 */
[----:B------:R-:W-:Y:S08]  /*6210*/  MUFU.EX2 R184, R184 ;  /* 0x000000b800b87308 */ /* 0x000ff00000000800 */
[----:B------:R-:W-:Y:S01]  /*6220*/  MUFU.EX2 R185, R185 ;  /* 0x000000b900b97308 */ /* 0x000fe20000000800 */
[----:B0-----:R-:W-:-:S07]  /*6230*/  FMNMX.FTZ R164, R164, R153, !PT ;  /* 0x00000099a4a47209 */ /* 0x001fce0007810000 */
[----:B------:R-:W-:Y:S01]  /*6240*/  MUFU.EX2 R188, R188 ;  /* 0x000000bc00bc7308 */ /* 0x000fe20000000800 */
[C---:B------:R-:W-:Y:S01]  /*6250*/  FADD.FTZ R153, -R164.reuse, R215 ;  /* 0x000000d7a4997221 */ /* 0x040fe20000010100 */
[----:B------:R-:W-:Y:S01]  /*6260*/  SHF.R.U32.HI R215, RZ, 0x7, R167 ;  /* 0x00000007ffd77819 */ /* 0x000fe200000116a7 */
[-C--:B------:R-:W-:Y:S02]  /*6270*/  FMUL.FTZ R198, R164, R21.reuse ;  /* 0x00000015a4c67220 */ /* 0x080fe40000410000 */
[-C--:B------:R-:W-:Y:S01]  /*6280*/  FMUL.FTZ R153, R153, R21.reuse ;  /* 0x0000001599997220 */ /* 0x080fe20000410000 */
[----:B------:R-:W-:Y:S01]  /*6290*/  IADD3 R167, -R215, 0xb, RZ ;  /* 0x0000000bd7a77810 */ /* 0x000fe20007ffe1ff */
[-CC-:B------:R-:W-:Y:S01]  /*62a0*/  FFMA.FTZ R193, R193, R21.reuse, -R198.reuse ;  /* 0x00000015c1c17223 */ /* 0x180fe200000108c6 */
[-CC-:B------:R-:W-:Y:S01]  /*62b0*/  FFMA.FTZ R199, R155, R21.reuse, -R198.reuse ;  /* 0x000000159bc77223 */ /* 0x180fe200000108c6 */
[----:B------:R0:W1:Y:S01]  /*62c0*/  MUFU.EX2 R195, R153 ;  /* 0x0000009900c37308 */ /* 0x0000620000000800 */
[-CC-:B------:R-:W-:Y:S01]  /*62d0*/  FFMA.FTZ R197, R197, R21.reuse, -R198.reuse ;  /* 0x00000015c5c57223 */ /* 0x180fe200000108c6 */
[-CC-:B------:R-:W-:Y:S01]  /*62e0*/  FFMA.FTZ R186, R186, R21.reuse, -R198.reuse ;  /* 0x00000015baba7223 */ /* 0x180fe200000108c6 */
[-CC-:B------:R-:W-:Y:S01]  /*62f0*/  FFMA.FTZ R187, R187, R21.reuse, -R198.reuse ;  /* 0x00000015bbbb7223 */ /* 0x180fe200000108c6 */
[-CC-:B------:R-:W-:Y:S01]  /*6300*/  FFMA.FTZ R190, R190, R21.reuse, -R198.reuse ;  /* 0x00000015bebe7223 */ /* 0x180fe200000108c6 */
[-CC-:B------:R-:W-:Y:S01]  /*6310*/  FFMA.FTZ R191, R191, R21.reuse, -R198.reuse ;  /* 0x00000015bfbf7223 */ /* 0x180fe200000108c6 */
[----:B------:R-:W-:-:S02]  /*6320*/  FFMA.FTZ R194, R194, R21, -R198 ;  /* 0x00000015c2c27223 */ /* 0x000fc400000108c6 */
[----:B------:R-:W-:Y:S01]  /*6330*/  MUFU.EX2 R193, R193 ;  /* 0x000000c100c17308 */ /* 0x000fe20000000800 */
[C---:B0-----:R-:W-:Y:S02]  /*6340*/  @!P1 VIADD R153, R170.reuse, 0x32440 ;  /* 0x00032440aa999836 */ /* 0x041fe40000000000 */
[----:B------:R-:W-:-:S03]  /*6350*/  @!P1 VIADD R170, R170, 0x32460 ;  /* 0x00032460aaaa9836 */ /* 0x000fc60000000000 */
[----:B------:R-:W-:Y:S01]  /*6360*/  @!P1 PRMT R153, RZ, 0x654, R153 ;  /* 0x00000654ff999816 */ /* 0x000fe20000000099 */
[----:B------:R0:W-:Y:S06]  /*6370*/  BAR.ARV R167, 0x100 ;  /* 0x000400a70000751d */ /* 0x0001ec0000002000 */
[----:B------:R2:W-:Y:S01]  /*6380*/  @!P1 SYNCS.ARRIVE.TRANS64.RED.A1T0 RZ, [R153+URZ], RZ ;  /* 0x000000ff99ff99a7 */ /* 0x0005e2000810043f */
[----:B------:R-:W3:Y:S01]  /*6390*/  MUFU.EX2 R199, R199 ;  /* 0x000000c700c77308 */ /* 0x000ee20000000800 */
[-C--:B-1----:R-:W-:Y:S01]  /*63a0*/  FMUL.FTZ R26, R26, R195.reuse ;  /* 0x000000c31a1a7220 */ /* 0x082fe20000410000 */
[-C--:B------:R-:W-:Y:S01]  /*63b0*/  FMUL.FTZ R27, R27, R195.reuse ;  /* 0x000000c31b1b7220 */ /* 0x080fe20000410000 */
[-C--:B------:R-:W-:Y:S01]  /*63c0*/  FMUL.FTZ R30, R30, R195.reuse ;  /* 0x000000c31e1e7220 */ /* 0x080fe20000410000 */
[-C--:B------:R-:W-:Y:S01]  /*63d0*/  FMUL.FTZ R31, R31, R195.reuse ;  /* 0x000000c31f1f7220 */ /* 0x080fe20000410000 */
[-C--:B------:R-:W-:Y:S01]  /*63e0*/  FMUL.FTZ R34, R34, R195.reuse ;  /* 0x000000c322227220 */ /* 0x080fe20000410000 */
[----:B------:R-:W-:Y:S01]  /*63f0*/  FMUL.FTZ R35, R35, R195 ;  /* 0x000000c323237220 */ /* 0x000fe20000410000 */
[----:B--2---:R-:W-:-:S02]  /*6400*/  VIADD R153, R215, 0x8 ;  /* 0x00000008d7997836 */ /* 0x004fc40000000000 */
[----:B------:R-:W-:Y:S01]  /*6410*/  FFMA.FTZ R215, R220, R21, -R198 ;  /* 0x00000015dcd77223 */ /* 0x000fe200000108c6 */
[----:B------:R-:W-:Y:S01]  /*6420*/  MUFU.EX2 R197, R197 ;  /* 0x000000c500c57308 */ /* 0x000fe20000000800 */
[-C--:B------:R-:W-:Y:S01]  /*6430*/  FMUL.FTZ R38, R38, R195.reuse ;  /* 0x000000c326267220 */ /* 0x080fe20000410000 */
[-C--:B------:R-:W-:Y:S01]  /*6440*/  FMUL.FTZ R39, R39, R195.reuse ;  /* 0x000000c327277220 */ /* 0x080fe20000410000 */
[----:B------:R3:W-:Y:S01]  /*6450*/  BAR.SYNC.DEFER_BLOCKING R153, 0x100 ;  /* 0x000400990000751d */ /* 0x0007e20000010000 */
        /* <DEDUP_REMOVED lines=57> */
[----:B---3--:R-:W-:Y:S01]  /*67f0*/  F2FP.F16.F32.PACK_AB R153, R199, R193 ;  /* 0x000000c1c799723e */ /* 0x008fe200000000ff */
[----:B------:R-:W2:Y:S01]  /*6800*/  MUFU.EX2 R220, R160 ;  /* 0x000000a000dc7308 */ /* 0x000ea20000000800 */
[----:B-1----:R-:W-:Y:S01]  /*6810*/  F2FP.F16.F32.PACK_AB R155, R215, R197 ;  /* 0x000000c5d79b723e */ /* 0x002fe200000000ff */
[----:B------:R-:W-:Y:S01]  /*6820*/  FFMA.FTZ R193, R195, R214, R193 ;  /* 0x000000d6c3c17223 */ /* 0x000fe200000100c1 */
[----:B------:R-:W-:-:S02]  /*6830*/  @!P1 PRMT R170, RZ, 0x654, R170 ;  /* 0x00000654ffaa9816 */ /* 0x000fc400000000aa */
[----:B------:R-:W-:Y:S01]  /*6840*/  WARPGROUP.ARRIVE ;  /* 0x00000000000079c5 */ /* 0x000fe20000000000 */
[----:B------:R-:W-:Y:S02]  /*6850*/  FADD.FTZ R193, R199, R193 ;  /* 0x000000c1c7c17221 */ /* 0x000fe40000010000 */
[----:B------:R1:W-:Y:S02]  /*6860*/  MUFU.EX2 R160, R165 ;  /* 0x000000a500a07308 */ /* 0x0003e40000000800 */
[----:B------:R-:W-:Y:S01]  /*6870*/  FADD.FTZ R193, R197, R193 ;  /* 0x000000c1c5c17221 */ /* 0x000fe20000010000 */
[----:B------:R-:W-:Y:S01]  /*6880*/  HGMMA.64x256x16.F32 R24, R152, gdesc[UR8].tnspB, R24, gsb0 ;  /* 0x43e0000898187df0 */ /* 0x000fe20008000818 */
[----:B------:R-:W-:Y:S01]  /*6890*/  UIADD3 UR10, UR6, 0x80, URZ ;  /* 0x00000080060a7890 */ /* 0x000fe2000fffe03f */
[----:B------:R-:W-:Y:S01]  /*68a0*/  UMOV UR11, 0x40000040 ;  /* 0x40000040000b7882 */ /* 0x000fe20000000000 */
[----:B------:R-:W-:Y:S02]  /*68b0*/  FADD.FTZ R215, R215, R193 ;  /* 0x000000c1d7d77221 */ /* 0x000fe40000010000 */
[----:B------:R-:W-:Y:S01]  /*68c0*/  MUFU.EX2 R189, R189 ;  /* 0x000000bd00bd7308 */ /* 0x000fe20000000800 */
[----:B-1----:R-:W-:Y:S01]  /*68d0*/  FFMA.FTZ R165, R166, R21, -R198 ;  /* 0x00000015a6a57223 */ /* 0x002fe200000108c6 */
[----:B--2---:R-:W-:-:S06]  /*68e0*/  FADD.FTZ R156, R220, R156 ;  /* 0x0000009cdc9c7221 */ /* 0x004fcc0000010000 */
[----:B------:R-:W-:Y:S08]  /*68f0*/  MUFU.EX2 R165, R165 ;  /* 0x000000a500a57308 */ /* 0x000ff00000000800 */
        /* <DEDUP_REMOVED lines=8> */
[----:B------:R-:W-:-:S02]  /*6980*/  WARPGROUP.DEPBAR.LE gsb0, 0x0 ;  /* 0x00008000000079c5 */ /* 0x000fc40000010000 */
[-CC-:B------:R-:W-:Y:S01]  /*6990*/  FFMA.FTZ R152, R158, R21.reuse, -R198.reuse ;  /* 0x000000159e987223 */ /* 0x180fe200000108c6 */
[-CC-:B------:R-:W-:Y:S01]  /*69a0*/  FFMA.FTZ R153, R159, R21.reuse, -R198.reuse ;  /* 0x000000159f997223 */ /* 0x180fe200000108c6 */
[----:B------:R-:W-:-:S03]  /*69b0*/  FFMA.FTZ R155, R163, R21, -R198 ;  /* 0x00000015a39b7223 */ /* 0x000fc600000108c6 */
[----:B------:R-:W1:Y:S01]  /*69c0*/  MUFU.EX2 R154, R157 ;  /* 0x0000009d009a7308 */ /* 0x000e620000000800 */
[C---:B------:R-:W-:Y:S01]  /*69d0*/  FADD.FTZ R163, R161.reuse, R156 ;  /* 0x0000009ca1a37221 */ /* 0x040fe20000010000 */
[----:B------:R-:W-:-:S06]  /*69e0*/  F2FP.F16.F32.PACK_AB R156, R161, R220 ;  /* 0x000000dca19c723e */ /* 0x000fcc00000000ff */
[----:B------:R-:W2:Y:S08]  /*69f0*/  MUFU.EX2 R152, R152 ;  /* 0x0000009800987308 */ /* 0x000eb00000000800 */
[----:B------:R-:W3:Y:S01]  /*6a00*/  MUFU.EX2 R153, R153 ;  /* 0x0000009900997308 */ /* 0x000ee20000000800 */
[----:B-1----:R-:W-:Y:S01]  /*6a10*/  F2FP.F16.F32.PACK_AB R158, R160, R154 ;  /* 0x0000009aa09e723e */ /* 0x002fe200000000ff */
[----:B------:R-:W-:-:S04]  /*6a20*/  FADD.FTZ R154, R154, R163 ;  /* 0x000000a39a9a7221 */ /* 0x000fc80000010000 */
[----:B------:R-:W-:Y:S01]  /*6a30*/  FADD.FTZ R154, R160, R154 ;  /* 0x0000009aa09a7221 */ /* 0x000fe20000010000 */
[----:B------:R-:W-:Y:S01]  /*6a40*/  F2FP.F16.F32.PACK_AB R160, R169, R168 ;  /* 0x000000a8a9a0723e */ /* 0x000fe200000000ff */
[----:B------:R-:W1:Y:S01]  /*6a50*/  MUFU.EX2 R155, R155 ;  /* 0x0000009b009b7308 */ /* 0x000e620000000800 */
[----:B--2---:R-:W-:Y:S01]  /*6a60*/  FADD.FTZ R215, R152, R215 ;  /* 0x000000d798d77221 */ /* 0x004fe20000010000 */
[----:B------:R-:W-:Y:S01]  /*6a70*/  FADD.FTZ R154, R168, R154 ;  /* 0x0000009aa89a7221 */ /* 0x000fe20000010000 */
[----:B------:R-:W-:-:S03]  /*6a80*/  FFMA.FTZ R168, R178, R21, -R198 ;  /* 0x00000015b2a87223 */ /* 0x000fc600000108c6 */
[----:B------:R-:W-:Y:S01]  /*6a90*/  FADD.FTZ R154, R169, R154 ;  /* 0x0000009aa99a7221 */ /* 0x000fe20000010000 */
[----:B------:R-:W-:Y:S01]  /*6aa0*/  FFMA.FTZ R169, R182, R21, -R198 ;  /* 0x00000015b6a97223 */ /* 0x000fe200000108c6 */
[C---:B---3--:R-:W-:Y:S01]  /*6ab0*/  F2FP.F16.F32.PACK_AB R157, R153.reuse, R152 ;  /* 0x00000098999d723e */ /* 0x048fe200000000ff */
[----:B------:R-:W-:Y:S01]  /*6ac0*/  FADD.FTZ R166, R153, R215 ;  /* 0x000000d799a67221 */ /* 0x000fe20000010000 */
[----:B------:R-:W-:Y:S01]  /*6ad0*/  F2FP.F16.F32.PACK_AB R152, R177, R176 ;  /* 0x000000b0b198723e */ /* 0x000fe200000000ff */
[----:B------:R-:W-:Y:S01]  /*6ae0*/  MUFU.EX2 R168, R168 ;  /* 0x000000a800a87308 */ /* 0x000fe20000000800 */
[----:B------:R-:W-:Y:S01]  /*6af0*/  IMAD.MOV.U32 R215, RZ, RZ, R164 ;  /* 0x000000ffffd77224 */ /* 0x000fe200078e00a4 */
[----:B-1----:R-:W-:Y:S01]  /*6b00*/  F2FP.F16.F32.PACK_AB R159, R165, R155 ;  /* 0x0000009ba59f723e */ /* 0x002fe200000000ff */
[----:B------:R-:W-:-:S05]  /*6b10*/  FADD.FTZ R166, R155, R166 ;  /* 0x000000a69ba67221 */ /* 0x000fca0000010000 */
[----:B------:R-:W-:Y:S01]  /*6b20*/  MUFU.EX2 R169, R169 ;  /* 0x000000a900a97308 */ /* 0x000fe20000000800 */
[----:B------:R-:W-:Y:S01]  /*6b30*/  WARPGROUP.ARRIVE ;  /* 0x00000000000079c5 */ /* 0x000fe20000000000 */
[----:B------:R-:W-:-:S05]  /*6b40*/  FADD.FTZ R166, R165, R166 ;  /* 0x000000a6a5a67221 */ /* 0x000fca0000010000 */
[----:B------:R-:W-:Y:S01]  /*6b50*/  HGMMA.64x256x16.F32 R24, R156, gdesc[UR8].tnspB, R24, gsb0 ;  /* 0x43e000089c187df0 */ /* 0x000fe20008000818 */
[----:B------:R-:W-:Y:S01]  /*6b60*/  UIADD3 UR10, UR6, 0x100, URZ ;  /* 0x00000100060a7890 */ /* 0x000fe2000fffe03f */
[----:B------:R-:W-:Y:S01]  /*6b70*/  UMOV UR11, 0x40000040 ;  /* 0x40000040000b7882 */ /* 0x000fe20000000000 */
[----:B------:R-:W-:Y:S02]  /*6b80*/  WARPGROUP.DEPBAR.LE gsb0, 0x0 ;  /* 0x00008000000079c5 */ /* 0x000fe40000010000 */
[-CC-:B------:R-:W-:Y:S01]  /*6b90*/  FFMA.FTZ R158, R162, R21.reuse, -R198.reuse ;  /* 0x00000015a29e7223 */ /* 0x180fe200000108c6 */
[-CC-:B------:R-:W-:Y:S01]  /*6ba0*/  FFMA.FTZ R156, R171, R21.reuse, -R198.reuse ;  /* 0x00000015ab9c7223 */ /* 0x180fe200000108c6 */
[-CC-:B------:R-:W-:Y:S01]  /*6bb0*/  FFMA.FTZ R157, R174, R21.reuse, -R198.reuse ;  /* 0x00000015ae9d7223 */ /* 0x180fe200000108c6 */
[-C--:B------:R-:W-:Y:S01]  /*6bc0*/  FFMA.FTZ R159, R227, R21.reuse, -R198 ;  /* 0x00000015e39f7223 */ /* 0x080fe200000108c6 */
[----:B------:R-:W-:Y:S01]  /*6bd0*/  F2FP.F16.F32.PACK_AB R162, R173, R172 ;  /* 0x000000acada2723e */ /* 0x000fe200000000ff */
[----:B------:R-:W-:Y:S01]  /*6be0*/  FADD.FTZ R172, R172, R154 ;  /* 0x0000009aacac7221 */ /* 0x000fe20000010000 */
[----:B------:R-:W1:Y:S01]  /*6bf0*/  MUFU.EX2 R158, R158 ;  /* 0x0000009e009e7308 */ /* 0x000e620000000800 */
[----:B------:R-:W-:Y:S01]  /*6c00*/  F2FP.F16.F32.PACK_AB R154, R181, R180 ;  /* 0x000000b4b59a723e */ /* 0x000fe200000000ff */
[----:B------:R-:W-:Y:S01]  /*6c10*/  FFMA.FTZ R171, R183, R21, -R198 ;  /* 0x00000015b7ab7223 */ /* 0x000fe200000108c6 */
[----:B------:R-:W-:-:S04]  /*6c20*/  FADD.FTZ R173, R173, R172 ;  /* 0x000000acadad7221 */ /* 0x000fc80000010000 */
[----:B------:R-:W-:Y:S01]  /*6c30*/  FADD.FTZ R173, R176, R173 ;  /* 0x000000adb0ad7221 */ /* 0x000fe20000010000 */
[----:B------:R-:W2:Y:S03]  /*6c40*/  MUFU.EX2 R156, R156 ;  /* 0x0000009c009c7308 */ /* 0x000ea60000000800 */
[----:B------:R-:W-:-:S04]  /*6c50*/  FADD.FTZ R173, R177, R173 ;  /* 0x000000adb1ad7221 */ /* 0x000fc80000010000 */
[----:B------:R-:W-:Y:S01]  /*6c60*/  FADD.FTZ R173, R180, R173 ;  /* 0x000000adb4ad7221 */ /* 0x000fe20000010000 */
[----:B------:R-:W3:Y:S01]  /*6c70*/  MUFU.EX2 R157, R157 ;  /* 0x0000009d009d7308 */ /* 0x000ee20000000800 */
[----:B-1----:R-:W-:Y:S02]  /*6c80*/  FADD.FTZ R166, R158, R166 ;  /* 0x000000a69ea67221 */ /* 0x002fe40000010000 */
[----:B------:R-:W-:-:S04]  /*6c90*/  FADD.FTZ R173, R181, R173 ;  /* 0x000000adb5ad7221 */ /* 0x000fc80000010000 */
[----:B------:R-:W-:Y:S01]  /*6ca0*/  FADD.FTZ R173, R184, R173 ;  /* 0x000000adb8ad7221 */ /* 0x000fe20000010000 */
[----:B------:R-:W1:Y:S01]  /*6cb0*/  MUFU.EX2 R159, R159 ;  /* 0x0000009f009f7308 */ /* 0x000e620000000800 */
[C---:B--2---:R-:W-:Y:S01]  /*6cc0*/  F2FP.F16.F32.PACK_AB R161, R156.reuse, R158 ;  /* 0x0000009e9ca1723e */ /* 0x044fe200000000ff */
[----:B------:R-:W-:Y:S01]  /*6cd0*/  FADD.FTZ R166, R156, R166 ;  /* 0x000000a69ca67221 */ /* 0x000fe20000010000 */
[----:B------:R-:W-:-:S05]  /*6ce0*/  FADD.FTZ R173, R185, R173 ;  /* 0x000000adb9ad7221 */ /* 0x000fca0000010000 */
[----:B------:R-:W-:Y:S01]  /*6cf0*/  MUFU.EX2 R171, R171 ;  /* 0x000000ab00ab7308 */ /* 0x000fe20000000800 */
[----:B---3--:R-:W-:-:S07]  /*6d00*/  FADD.FTZ R166, R157, R166 ;  /* 0x000000a69da67221 */ /* 0x008fce0000010000 */
[----:B------:R-:W-:Y:S01]  /*6d10*/  MUFU.EX2 R172, R186 ;  /* 0x000000ba00ac7308 */ /* 0x000fe20000000800 */
[C---:B-1----:R-:W-:Y:S01]  /*6d20*/  F2FP.F16.F32.PACK_AB R163, R159.reuse, R157 ;  /* 0x0000009d9fa3723e */ /* 0x042fe200000000ff */
[----:B------:R-:W-:-:S03]  /*6d30*/  FADD.FTZ R166, R159, R166 ;  /* 0x000000a69fa67221 */ /* 0x000fc60000010000 */
[----:B------:R-:W-:-:S06]  /*6d40*/  WARPGROUP.ARRIVE ;  /* 0x00000000000079c5 */ /* 0x000fcc0000000000 */
[----:B------:R-:W-:Y:S01]  /*6d50*/  HGMMA.64x256x16.F32 R24, R160, gdesc[UR8].tnspB, R24, gsb0 ;  /* 0x43e00008a0187df0 */ /* 0x000fe20008000818 */
[----:B------:R-:W-:Y:S01]  /*6d60*/  UIADD3 UR10, UR6, 0x180, URZ ;  /* 0x00000180060a7890 */ /* 0x000fe2000fffe03f */
[----:B------:R-:W-:Y:S01]  /*6d70*/  UMOV UR11, 0x40000040 ;  /* 0x40000040000b7882 */ /* 0x000fe20000000000 */
[----:B------:R-:W-:Y:S02]  /*6d80*/  WARPGROUP.DEPBAR.LE gsb0, 0x0 ;  /* 0x00008000000079c5 */ /* 0x000fe40000010000 */
[-CC-:B------:R-:W-:Y:S01]  /*6d90*/  FFMA.FTZ R162, R175, R21.reuse, -R198.reuse ;  /* 0x00000015afa27223 */ /* 0x180fe200000108c6 */
[-CC-:B------:R-:W-:Y:S01]  /*6da0*/  FFMA.FTZ R160, R179, R21.reuse, -R198.reuse ;  /* 0x00000015b3a07223 */ /* 0x180fe200000108c6 */
[-CC-:B------:R-:W-:Y:S01]  /*6db0*/  FFMA.FTZ R161, R216, R21.reuse, -R198.reuse ;  /* 0x00000015d8a17223 */ /* 0x180fe200000108c6 */
[----:B------:R-:W-:Y:S01]  /*6dc0*/  FFMA.FTZ R163, R217, R21, -R198 ;  /* 0x00000015d9a37223 */ /* 0x000fe200000108c6 */
[----:B------:R-:W-:Y:S02]  /*6dd0*/  IMAD.MOV.U32 R216, RZ, RZ, R20 ;  /* 0x000000ffffd87224 */ /* 0x000fe400078e0014 */
[----:B------:R-:W-:Y:S08]  /*6de0*/  MUFU.EX2 R162, R162 ;  /* 0x000000a200a27308 */ /* 0x000ff00000000800 */
[----:B------:R-:W1:Y:S08]  /*6df0*/  MUFU.EX2 R160, R160 ;  /* 0x000000a000a07308 */ /* 0x000e700000000800 */
[----:B------:R-:W2:Y:S08]  /*6e00*/  MUFU.EX2 R161, R161 ;  /* 0x000000a100a17308 */ /* 0x000eb00000000800 */
[----:B------:R-:W3:Y:S01]  /*6e10*/  MUFU.EX2 R163, R163 ;  /* 0x000000a300a37308 */ /* 0x000ee20000000800 */
[----:B-1----:R-:W-:Y:S01]  /*6e20*/  F2FP.F16.F32.PACK_AB R153, R160, R162 ;  /* 0x000000a2a099723e */ /* 0x002fe200000000ff */
[----:B------:R-:W-:-:S04]  /*6e30*/  FADD.FTZ R162, R162, R166 ;  /* 0x000000a6a2a27221 */ /* 0x000fc80000010000 */
[----:B------:R-:W-:-:S04]  /*6e40*/  FADD.FTZ R162, R160, R162 ;  /* 0x000000a2a0a27221 */ /* 0x000fc80000010000 */
[----:B--2---:R-:W-:Y:S01]  /*6e50*/  FADD.FTZ R162, R161, R162 ;  /* 0x000000a2a1a27221 */ /* 0x004fe20000010000 */
[----:B---3--:R-:W-:-:S03]  /*6e60*/  F2FP.F16.F32.PACK_AB R155, R163, R161 ;  /* 0x000000a1a39b723e */ /* 0x008fc600000000ff */
[----:B------:R-:W-:Y:S01]  /*6e70*/  FADD.FTZ R162, R163, R162 ;  /* 0x000000a2a3a27221 */ /* 0x000fe20000010000 */
[----:B------:R-:W-:-:S03]  /*6e80*/  WARPGROUP.ARRIVE ;  /* 0x00000000000079c5 */ /* 0x000fc60000000000 */
[----:B------:R-:W-:-:S04]  /*6e90*/  FADD.FTZ R162, R168, R162 ;  /* 0x000000a2a8a27221 */ /* 0x000fc80000010000 */
[----:B------:R-:W-:Y:S01]  /*6ea0*/  FADD.FTZ R162, R169, R162 ;  /* 0x000000a2a9a27221 */ /* 0x000fe20000010000 */
[----:B------:R-:W-:Y:S01]  /*6eb0*/  HGMMA.64x256x16.F32 R24, R152, gdesc[UR8].tnspB, R24, gsb0 ;  /* 0x43e0000898187df0 */ /* 0x000fe20008000818 */
[----:B------:R-:W-:Y:S01]  /*6ec0*/  UIADD3 UR10, UR6, 0x200, URZ ;  /* 0x00000200060a7890 */ /* 0x000fe2000fffe03f */
[----:B------:R-:W-:Y:S01]  /*6ed0*/  UMOV UR11, 0x40000040 ;  /* 0x40000040000b7882 */ /* 0x000fe20000000000 */
[----:B------:R-:W-:Y:S01]  /*6ee0*/  UIADD3 UR6, UR6, 0x280, URZ ;  /* 0x0000028006067890 */ /* 0x000fe2000fffe03f */
[----:B------:R-:W-:Y:S02]  /*6ef0*/  WARPGROUP.DEPBAR.LE gsb0, 0x0 ;  /* 0x00008000000079c5 */ /* 0x000fe40000010000 */
[----:B------:R-:W-:Y:S02]  /*6f00*/  F2FP.F16.F32.PACK_AB R152, R185, R184 ;  /* 0x000000b8b998723e */ /* 0x000fe400000000ff */
[----:B------:R-:W-:Y:S01]  /*6f10*/  F2FP.F16.F32.PACK_AB R154, R189, R188 ;  /* 0x000000bcbd9a723e */ /* 0x000fe200000000ff */
[----:B------:R-:W-:Y:S01]  /*6f20*/  FADD.FTZ R188, R188, R173 ;  /* 0x000000adbcbc7221 */ /* 0x000fe20000010000 */
[----:B------:R-:W-:-:S02]  /*6f30*/  F2FP.F16.F32.PACK_AB R153, R169, R168 ;  /* 0x000000a8a999723e */ /* 0x000fc400000000ff */
[C---:B------:R-:W-:Y:S01]  /*6f40*/  F2FP.F16.F32.PACK_AB R155, R172.reuse, R171 ;  /* 0x000000abac9b723e */ /* 0x040fe200000000ff */
[----:B------:R-:W-:Y:S01]  /*6f50*/  FADD.FTZ R171, R171, R162 ;  /* 0x000000a2abab7221 */ /* 0x000fe20000010000 */
[----:B------:R-:W-:Y:S02]  /*6f60*/  FADD.FTZ R189, R189, R188 ;  /* 0x000000bcbdbd7221 */ /* 0x000fe40000010000 */
[----:B------:R-:W-:Y:S01]  /*6f70*/  WARPGROUP.ARRIVE ;  /* 0x00000000000079c5 */ /* 0x000fe20000000000 */
[----:B------:R-:W-:Y:S01]  /*6f80*/  FADD.FTZ R172, R172, R171 ;  /* 0x000000abacac7221 */ /* 0x000fe20000010000 */
[----:B------:R-:W-:-:S10]  /*6f90*/  FADD.FTZ R189, R192, R189 ;  /* 0x000000bdc0bd7221 */ /* 0x000fd40000010000 */
[----:B------:R-:W-:Y:S01]  /*6fa0*/  HGMMA.64x256x16.F32 R24, R152, gdesc[UR8].tnspB, R24, gsb0 ;  /* 0x43e0000898187df0 */ /* 0x000fe20008000818 */
[----:B------:R-:W-:Y:S01]  /*6fb0*/  UMOV UR10, UR6 ;  /* 0x00000006000a7c82 */ /* 0x000fe20008000000 */
[----:B------:R-:W-:Y:S01]  /*6fc0*/  UMOV UR11, 0x40000040 ;  /* 0x40000040000b7882 */ /* 0x000fe20000000000 */
[C---:B------:R-:W-:Y:S01]  /*6fd0*/  FADD.FTZ R189, R218.reuse, R189 ;  /* 0x000000bddabd7221 */ /* 0x040fe20000010000 */
[----:B------:R-:W-:Y:S02]  /*6fe0*/  WARPGROUP.DEPBAR.LE gsb0, 0x0 ;  /* 0x00008000000079c5 */ /* 0x000fe40000010000 */
[----:B------:R-:W-:Y:S02]  /*6ff0*/  F2FP.F16.F32.PACK_AB R152, R218, R192 ;  /* 0x000000c0da98723e */ /* 0x000fe400000000ff */
        /* <DEDUP_REMOVED lines=8> */
[----:B------:R-:W-:-:S04]  /*7080*/  FADD.FTZ R191, R191, R190 ;  /* 0x000000bebfbf7221 */ /* 0x000fc80000010000 */
[----:B------:R-:W-:-:S07]  /*7090*/  FADD.FTZ R214, R194, R191 ;  /* 0x000000bfc2d67221 */ /* 0x000fce0000010000 */
[----:B------:R-:W-:Y:S03]  /*70a0*/  HGMMA.64x256x16.F32 R24, R152, gdesc[UR8].tnspB, R24, gsb0 ;  /* 0x43e0000898187df0 */ /* 0x000fe60008000818 */
[----:B------:R-:W-:Y:S02]  /*70b0*/  WARPGROUP.DEPBAR.LE gsb0, 0x0 ;  /* 0x00008000000079c5 */ /* 0x000fe40000010000 */
[----:B------:R0:W-:Y:S01]  /*70c0*/  @!P1 SYNCS.ARRIVE.TRANS64.RED.A1T0 RZ, [R170+URZ], RZ ;  /* 0x000000ffaaff99a7 */ /* 0x0001e2000810043f */
[----:B------:R-:W-:Y:S05]  /*70d0*/  @P2 BRA `(.L_x_1082) ;  /* 0xffffffd400c02947 */ /* 0x000fea000383ffff */
.L_x_1073:
[----:B------:R-:W2:Y:S01]  /*70e0*/  LDL.LU R152, [R1+0x14] ;  /* 0x0000140001987983 */ /* 0x000ea20000300800 */
[----:B------:R-:W-:Y:S01]  /*70f0*/  UIADD3 UR36, UR36, 0x1, URZ ;  /* 0x0000000124247890 */ /* 0x000fe2000fffe03f */
[----:B------:R1:W-:Y:S06]  /*7100*/  BAR.ARV R167, 0x100 ;  /* 0x000400a70000751d */ /* 0x0003ec0000002000 */
[----:B------:R-:W-:Y:S02]  /*7110*/  UISETP.NE.AND UP0, UPT, UR36, 0x2, UPT ;  /* 0x000000022400788c */ /* 0x000fe4000bf05270 */
[----:B------:R-:W-:Y:S06]  /*7120*/  BAR.ARV 0x8, 0x180 ;  /* 0x0206000000007b1d */ /* 0x000fec0000002000 */
[----:B------:R-:W-:Y:S01]  /*7130*/  USEL UR4, URZ, 0x1, UP0 ;  /* 0x000000013f047887 */ /* 0x000fe20008000000 */
[----:B------:R-:W-:Y:S01]  /*7140*/  PLOP3.LUT P0, PT, PT, PT, PT, 0x8, 0x0 ;  /* 0x000000000000781c */ /* 0x000fe20003f0e170 */
[----:B------:R-:W3:Y:S01]  /*7150*/  SHFL.BFLY PT, R0, R217, 0x2, 0x1f ;  /* 0x0c401f00d9007f89 */ /* 0x000ee200000e0000 */
[----:B------:R-:W-:-:S02]  /*7160*/  USEL UR36, UR36, URZ, UP0 ;  /* 0x0000003f24247287 */ /* 0x000fc40008000000 */
[----:B------:R-:W-:Y:S01]  /*7170*/  ULOP3.LUT UR37, UR37, UR4, URZ, 0x3c, !UPT ;  /* 0x0000000425257292 */ /* 0x000fe2000f8e3c3f */
[----:B------:R-:W4:Y:S01]  /*7180*/  SHFL.BFLY PT, R5, R214, 0x2, 0x1f ;  /* 0x0c401f00d6057f89 */ /* 0x000f2200000e0000 */
[----:B---3--:R-:W-:Y:S01]  /*7190*/  FADD.FTZ R3, R0, R217 ;  /* 0x000000d900037221 */ /* 0x008fe20000010000 */
[----:B----4-:R-:W-:-:S04]  /*71a0*/  FADD.FTZ R5, R5, R214 ;  /* 0x000000d605057221 */ /* 0x010fc80000010000 */
[----:B------:R-:W3:Y:S04]  /*71b0*/  SHFL.BFLY PT, R0, R3, 0x1, 0x1f ;  /* 0x0c201f0003007f89 */ /* 0x000ee800000e0000 */
[----:B------:R-:W4:Y:S01]  /*71c0*/  SHFL.BFLY PT, R2, R5, 0x1, 0x1f ;  /* 0x0c201f0005027f89 */ /* 0x000f2200000e0000 */
[----:B---3--:R-:W-:Y:S01]  /*71d0*/  FADD.FTZ R6, R3, R0 ;  /* 0x0000000003067221 */ /* 0x008fe20000010000 */
[----:B------:R-:W-:Y:S02]  /*71e0*/  IMAD.MOV.U32 R0, RZ, RZ, RZ ;  /* 0x000000ffff007224 */ /* 0x000fe400078e00ff */
[----:B------:R-:W-:Y:S02]  /*71f0*/  IMAD.MOV.U32 R3, RZ, RZ, -0x800000 ;  /* 0xff800000ff037424 */ /* 0x000fe400078e00ff */
[----:B----4-:R-:W-:Y:S01]  /*7200*/  FADD.FTZ R7, R5, R2 ;  /* 0x0000000205077221 */ /* 0x010fe20000010000 */
[----:B------:R-:W-:Y:S01]  /*7210*/  FSETP.NE.FTZ.AND P1, PT, R6, RZ, PT ;  /* 0x000000ff0600720b */ /* 0x000fe20003f35000 */
[----:B------:R-:W-:-:S03]  /*7220*/  IMAD.MOV.U32 R2, RZ, RZ, RZ ;  /* 0x000000ffff027224 */ /* 0x000fc600078e00ff */
[----:B------:R-:W-:-:S09]  /*7230*/  FSETP.NE.FTZ.AND P2, PT, R7, RZ, PT ;  /* 0x000000ff0700720b */ /* 0x000fd20003f55000 */
[----:B------:R-:W3:Y:S08]  /*7240*/  @P1 MUFU.LG2 R4, R6 ;  /* 0x0000000600041308 */ /* 0x000ef00000000c00 */
[----:B------:R-:W4:Y:S08]  /*7250*/  @P2 MUFU.LG2 R5, R7 ;  /* 0x0000000700052308 */ /* 0x000f300000000c00 */
[----:B------:R5:W0:Y:S01]  /*7260*/  @P1 MUFU.RCP R2, R6 ;  /* 0x0000000600021308 */ /* 0x000a220000001000 */
[----:B---3--:R-:W-:-:S07]  /*7270*/  @P1 FMUL.FTZ R4, R4, 0.69314718246459960938 ;  /* 0x3f31721804041820 */ /* 0x008fce0000410000 */
[----:B------:R-:W3:Y:S01]  /*7280*/  @P2 MUFU.RCP R0, R7 ;  /* 0x0000000700002308 */ /* 0x000ee20000001000 */
[C---:B-----5:R-:W-:Y:S01]  /*7290*/  @P1 FMUL.FTZ R6, R21.reuse, 0.69314718246459960938 ;  /* 0x3f31721815061820 */ /* 0x060fe20000410000 */
[----:B------:R-:W-:Y:S01]  /*72a0*/  @P2 FMUL.FTZ R21, R21, 0.69314718246459960938 ;  /* 0x3f31721815152820 */ /* 0x000fe20000410000 */
[----:B----4-:R-:W-:-:S04]  /*72b0*/  @P2 FMUL.FTZ R5, R5, 0.69314718246459960938 ;  /* 0x3f31721805052820 */ /* 0x010fc80000410000 */
[----:B------:R-:W-:Y:S01]  /*72c0*/  @P2 FFMA.FTZ R3, R21, R164, R5 ;  /* 0x000000a415032223 */ /* 0x000fe20000010005 */
[-C--:B0-----:R-:W-:Y:S01]  /*72d0*/  FMUL.FTZ R24, R24, R2.reuse ;  /* 0x0000000218187220 */ /* 0x081fe20000410000 */
        /* <DEDUP_REMOVED lines=63> */
[----:B------:R-:W-:-:S02]  /*76d0*/  IMAD.MOV.U32 R2, RZ, RZ, -0x800000 ;  /* 0xff800000ff027424 */ /* 0x000fc400078e00ff */
        /* <DEDUP_REMOVED lines=65> */
[----:B--2---:R-:W-:-:S05]  /*7af0*/  VIADD R152, R152, 0x1 ;  /* 0x0000000198987836 */ /* 0x004fca0000000000 */
[----:B------:R1:W-:Y:S02]  /*7b00*/  STL [R1+0x14], R152 ;  /* 0x0000149801007387 */ /* 0x0003e40000100800 */
.L_x_1061:
[----:B------:R-:W2:Y:S01]  /*7b10*/  S2R R5, SR_CgaCtaId ;  /* 0x0000000000057919 */ /* 0x000ea20000008800 */
[----:B------:R-:W-:Y:S01]  /*7b20*/  MOV R0, 0x400 ;  /* 0x0000040000007802 */ /* 0x000fe20000000f00 */
[----:B------:R-:W-:Y:S01]  /*7b30*/  BSSY B0, `(.L_x_1083) ;  /* 0x0000466000007945 */ /* 0x000fe20003800000 */
[----:B------:R-:W-:Y:S02]  /*7b40*/  BAR.SYNC.DEFER_BLOCKING 0x5, 0x180 ;  /* 0x0146000000007b1d */ /* 0x000fe40000010000 */
[----:B--2---:R-:W-:-:S05]  /*7b50*/  LEA R0, R5, R0, 0x18 ;  /* 0x0000000005007211 */ /* 0x004fca00078ec0ff */
[----:B------:R2:W3:Y:S01]  /*7b60*/  LDS.128 R4, [R0+0x324d0] ;  /* 0x0324d00000047984 */ /* 0x0004e20000000c00 */
[----:B------:R-:W-:Y:S06]  /*7b70*/  BAR.ARV 0x4, 0x180 ;  /* 0x0106000000007b1d */ /* 0x000fec0000002000 */
[----:B------:R-:W-:Y:S05]  /*7b80*/  @P0 BRA `(.L_x_1084) ;  /* 0x0000003400e40947 */ /* 0x000fea0003800000 */
[----:B------:R-:W4:Y:S01]  /*7b90*/  LDL R8, [R1+0x80] ;  /* 0x0000800001087983 */ /* 0x000f220000100800 */
[----:B------:R-:W0:Y:S01]  /*7ba0*/  S2R R9, SR_SWINHI ;  /* 0x0000000000097919 */ /* 0x000e220000002f00 */
[----:B------:R-:W-:Y:S01]  /*7bb0*/  F2FP.F16.F32.PACK_AB R10, R29, R28 ;  /* 0x0000001c1d0a723e */ /* 0x000fe200000000ff */
[----:B------:R-:W-:Y:S01]  /*7bc0*/  ULDC.64 UR4, c[0x0][0xd08] ;  /* 0x0003420000047ab9 */ /* 0x000fe20000000a00 */
[----:B------:R-:W2:Y:S01]  /*7bd0*/  LDL.LU R162, [R1+0x10] ;  /* 0x0000100001a27983 */ /* 0x000ea20000300800 */
[----:B------:R-:W-:Y:S02]  /*7be0*/  F2FP.F16.F32.PACK_AB R11, R31, R30 ;  /* 0x0000001e1f0b723e */ /* 0x000fe400000000ff */
[----:B------:R-:W-:Y:S01]  /*7bf0*/  F2FP.F16.F32.PACK_AB R14, R37, R36 ;  /* 0x00000024250e723e */ /* 0x000fe200000000ff */
[----:B------:R-:W2:Y:S01]  /*7c00*/  LDL R161, [R1+0x7c] ;  /* 0x00007c0001a17983 */ /* 0x000ea20000100800 */
[----:B------:R-:W-:-:S03]  /*7c10*/  F2FP.F16.F32.PACK_AB R15, R39, R38 ;  /* 0x00000026270f723e */ /* 0x000fc600000000ff */
[----:B------:R-:W2:Y:S01]  /*7c20*/  LDL R160, [R1+0xc] ;  /* 0x00000c0001a07983 */ /* 0x000ea20000100800 */
[----:B------:R-:W-:Y:S02]  /*7c30*/  MOV R156, R0 ;  /* 0x00000000009c7202 */ /* 0x000fe40000000f00 */
[----:B0-----:R-:W-:Y:S01]  /*7c40*/  MOV R157, R9 ;  /* 0x00000009009d7202 */ /* 0x001fe20000000f00 */
[----:B------:R-:W-:Y:S02]  /*7c50*/  BAR.SYNC.DEFER_BLOCKING 0x1, 0x100 ;  /* 0x0044000000007b1d */ /* 0x000fe40000010000 */
[----:B----4-:R-:W-:-:S03]  /*7c60*/  IMAD.WIDE R20, R8, 0x2, R156 ;  /* 0x0000000208147825 */ /* 0x010fc600078e029c */
[C---:B------:R-:W-:Y:S02]  /*7c70*/  LOP3.LUT R9, R20.reuse, 0x380, RZ, 0xc0, !PT ;  /* 0x0000038014097812 */ /* 0x040fe400078ec0ff */
[C---:B------:R-:W-:Y:S02]  /*7c80*/  IADD3 R13, P0, R20.reuse, 0x20, RZ ;  /* 0x00000020140d7810 */ /* 0x040fe40007f1e0ff */
[----:B------:R-:W-:Y:S02]  /*7c90*/  IADD3 R19, P1, R20, 0x40, RZ ;  /* 0x0000004014137810 */ /* 0x000fe40007f3e0ff */
[----:B------:R-:W-:Y:S02]  /*7ca0*/  SHF.R.U64 R9, R9, 0x3, RZ ;  /* 0x0000000309097819 */ /* 0x000fe400000012ff */
[----:B------:R-:W-:Y:S02]  /*7cb0*/  LOP3.LUT R12, R13, 0x380, RZ, 0xc0, !PT ;  /* 0x000003800d0c7812 */ /* 0x000fe400078ec0ff */
[----:B------:R-:W-:-:S02]  /*7cc0*/  LOP3.LUT R18, R19, 0x380, RZ, 0xc0, !PT ;  /* 0x0000038013127812 */ /* 0x000fc400078ec0ff */
[----:B------:R-:W-:Y:S01]  /*7cd0*/  LOP3.LUT R8, R9, R20, RZ, 0x3c, !PT ;  /* 0x0000001409087212 */ /* 0x000fe200078e3cff */
[--C-:B------:R-:W-:Y:S01]  /*7ce0*/  IMAD.MOV.U32 R9, RZ, RZ, R21.reuse ;  /* 0x000000ffff097224 */ /* 0x100fe200078e0015 */
[----:B------:R-:W-:Y:S02]  /*7cf0*/  SHF.R.U64 R12, R12, 0x3, RZ ;  /* 0x000000030c0c7819 */ /* 0x000fe400000012ff */
[----:B------:R-:W-:Y:S02]  /*7d00*/  SHF.R.U64 R18, R18, 0x3, RZ ;  /* 0x0000000312127819 */ /* 0x000fe400000012ff */
[----:B------:R-:W-:Y:S01]  /*7d10*/  LOP3.LUT R12, R12, R13, RZ, 0x3c, !PT ;  /* 0x0000000d0c0c7212 */ /* 0x000fe200078e3cff */
[----:B------:R-:W-:Y:S01]  /*7d20*/  IMAD.X R13, RZ, RZ, R21, P0 ;  /* 0x000000ffff0d7224 */ /* 0x000fe200000e0615 */
[----:B---3--:R-:W-:Y:S02]  /*7d30*/  MOV R4, R8 ;  /* 0x0000000800047202 */ /* 0x008fe40000000f00 */
[----:B------:R-:W-:-:S02]  /*7d40*/  F2FP.F16.F32.PACK_AB R8, R25, R24 ;  /* 0x000000181908723e */ /* 0x000fc400000000ff */
[----:B------:R-:W-:Y:S02]  /*7d50*/  F2FP.F16.F32.PACK_AB R9, R27, R26 ;  /* 0x0000001a1b09723e */ /* 0x000fe400000000ff */
[----:B------:R-:W-:Y:S01]  /*7d60*/  LOP3.LUT R18, R18, R19, RZ, 0x3c, !PT ;  /* 0x0000001312127212 */ /* 0x000fe200078e3cff */
[----:B------:R-:W-:Y:S01]  /*7d70*/  IMAD.X R19, RZ, RZ, R21, P1 ;  /* 0x000000ffff137224 */ /* 0x000fe200008e0615 */
[C---:B------:R-:W-:Y:S02]  /*7d80*/  IADD3 R17, P0, R20.reuse, 0x60, RZ ;  /* 0x0000006014117810 */ /* 0x040fe40007f1e0ff */
[----:B------:R-:W-:Y:S01]  /*7d90*/  IADD3 R153, P1, R20, 0x4000, RZ ;  /* 0x0000400014997810 */ /* 0x000fe20007f3e0ff */
[----:B------:R0:W-:Y:S01]  /*7da0*/  STSM.16.M88.4 [R4], R8 ;  /* 0x0000000804007844 */ /* 0x0001e20000000200 */
[----:B------:R-:W-:-:S04]  /*7db0*/  LOP3.LUT R16, R17, 0x380, RZ, 0xc0, !PT ;  /* 0x0000038011107812 */ /* 0x000fc800078ec0ff */
[----:B------:R-:W-:Y:S02]  /*7dc0*/  SHF.R.U64 R16, R16, 0x3, RZ ;  /* 0x0000000310107819 */ /* 0x000fe400000012ff */
[----:B------:R-:W-:Y:S02]  /*7dd0*/  MOV R22, R12 ;  /* 0x0000000c00167202 */ /* 0x000fe40000000f00 */
[----:B------:R-:W-:Y:S02]  /*7de0*/  LOP3.LUT R16, R16, R17, RZ, 0x3c, !PT ;  /* 0x0000001110107212 */ /* 0x000fe400078e3cff */
[----:B0-----:R-:W-:Y:S02]  /*7df0*/  MOV R4, R18 ;  /* 0x0000001200047202 */ /* 0x001fe40000000f00 */
[----:B------:R-:W-:Y:S01]  /*7e00*/  LOP3.LUT R18, R153, 0x380, RZ, 0xc0, !PT ;  /* 0x0000038099127812 */ /* 0x000fe200078ec0ff */
[----:B------:R-:W-:-:S03]  /*7e10*/  IMAD.X R17, RZ, RZ, R21, P0 ;  /* 0x000000ffff117224 */ /* 0x000fc600000e0615 */
[----:B------:R-:W-:Y:S02]  /*7e20*/  SHF.R.U64 R18, R18, 0x3, RZ ;  /* 0x0000000312127819 */ /* 0x000fe400000012ff */
[----:B------:R-:W-:Y:S02]  /*7e30*/  F2FP.F16.F32.PACK_AB R12, R33, R32 ;  /* 0x00000020210c723e */ /* 0x000fe400000000ff */
[----:B------:R-:W-:Y:S02]  /*7e40*/  F2FP.F16.F32.PACK_AB R13, R35, R34 ;  /* 0x00000022230d723e */ /* 0x000fe400000000ff */
[----:B------:R-:W-:Y:S02]  /*7e50*/  LOP3.LUT R18, R18, R153, RZ, 0x3c, !PT ;  /* 0x0000009912127212 */ /* 0x000fe400078e3cff */
[----:B------:R-:W-:Y:S01]  /*7e60*/  IADD3 R153, P0, R20, 0x4020, RZ ;  /* 0x0000402014997810 */ /* 0x000fe20007f1e0ff */
[----:B------:R0:W-:Y:S01]  /*7e70*/  STSM.16.M88.4 [R22], R12 ;  /* 0x0000000c16007844 */ /* 0x0001e20000000200 */
[----:B------:R-:W-:Y:S01]  /*7e80*/  F2FP.F16.F32.PACK_AB R8, R41, R40 ;  /* 0x000000282908723e */ /* 0x000fe200000000ff */
[----:B------:R-:W-:Y:S01]  /*7e90*/  IMAD.X R19, RZ, RZ, R21, P1 ;  /* 0x000000ffff137224 */ /* 0x000fe200008e0615 */
[----:B------:R-:W-:-:S02]  /*7ea0*/  F2FP.F16.F32.PACK_AB R9, R43, R42 ;  /* 0x0000002a2b09723e */ /* 0x000fc400000000ff */
[----:B------:R-:W-:Y:S02]  /*7eb0*/  F2FP.F16.F32.PACK_AB R10, R45, R44 ;  /* 0x0000002c2d0a723e */ /* 0x000fe400000000ff */
[----:B------:R-:W-:Y:S02]  /*7ec0*/  F2FP.F16.F32.PACK_AB R11, R47, R46 ;  /* 0x0000002e2f0b723e */ /* 0x000fe400000000ff */
[----:B-1----:R-:W-:Y:S02]  /*7ed0*/  MOV R152, R16 ;  /* 0x0000001000987202 */ /* 0x002fe40000000f00 */
[----:B------:R-:W-:Y:S01]  /*7ee0*/  LOP3.LUT R16, R153, 0x380, RZ, 0xc0, !PT ;  /* 0x0000038099107812 */ /* 0x000fe200078ec0ff */
[----:B------:R1:W-:Y:S01]  /*7ef0*/  STSM.16.M88.4 [R4], R8 ;  /* 0x0000000804007844 */ /* 0x0003e20000000200 */
[----:B0-----:R-:W-:Y:S02]  /*7f00*/  F2FP.F16.F32.PACK_AB R12, R49, R48 ;  /* 0x00000030310c723e */ /* 0x001fe400000000ff */
[----:B------:R-:W-:-:S02]  /*7f10*/  F2FP.F16.F32.PACK_AB R13, R51, R50 ;  /* 0x00000032330d723e */ /* 0x000fc400000000ff */
[----:B------:R-:W-:Y:S02]  /*7f20*/  F2FP.F16.F32.PACK_AB R14, R53, R52 ;  /* 0x00000034350e723e */ /* 0x000fe400000000ff */
[----:B------:R-:W-:Y:S02]  /*7f30*/  F2FP.F16.F32.PACK_AB R15, R55, R54 ;  /* 0x00000036370f723e */ /* 0x000fe400000000ff */
[----:B------:R-:W-:Y:S02]  /*7f40*/  SHF.R.U64 R16, R16, 0x3, RZ ;  /* 0x0000000310107819 */ /* 0x000fe400000012ff */
[----:B------:R-:W-:Y:S01]  /*7f50*/  MOV R22, R18 ;  /* 0x0000001200167202 */ /* 0x000fe20000000f00 */
[----:B------:R0:W-:Y:S01]  /*7f60*/  STSM.16.M88.4 [R152], R12 ;  /* 0x0000000c98007844 */ /* 0x0001e20000000200 */
[----:B-1----:R-:W-:Y:S02]  /*7f70*/  F2FP.F16.F32.PACK_AB R8, R57, R56 ;  /* 0x000000383908723e */ /* 0x002fe400000000ff */
[----:B------:R-:W-:-:S02]  /*7f80*/  F2FP.F16.F32.PACK_AB R9, R59, R58 ;  /* 0x0000003a3b09723e */ /* 0x000fc400000000ff */
[----:B------:R-:W-:Y:S02]  /*7f90*/  F2FP.F16.F32.PACK_AB R10, R61, R60 ;  /* 0x0000003c3d0a723e */ /* 0x000fe400000000ff */
[----:B------:R-:W-:Y:S01]  /*7fa0*/  F2FP.F16.F32.PACK_AB R11, R63, R62 ;  /* 0x0000003e3f0b723e */ /* 0x000fe200000000ff */
[----:B------:R-:W-:Y:S01]  /*7fb0*/  IMAD.X R17, RZ, RZ, R21, P0 ;  /* 0x000000ffff117224 */ /* 0x000fe200000e0615 */
[----:B------:R-:W-:Y:S02]  /*7fc0*/  LOP3.LUT R16, R16, R153, RZ, 0x3c, !PT ;  /* 0x0000009910107212 */ /* 0x000fe400078e3cff */
[C---:B------:R-:W-:Y:S01]  /*7fd0*/  IADD3 R153, P0, R20.reuse, 0xc040, RZ ;  /* 0x0000c04014997810 */ /* 0x040fe20007f1e0ff */
[----:B------:R1:W-:Y:S01]  /*7fe0*/  STSM.16.M88.4 [R22], R8 ;  /* 0x0000000816007844 */ /* 0x0003e20000000200 */
[----:B0-----:R-:W-:Y:S02]  /*7ff0*/  IADD3 R13, P5, R20, 0x4040, RZ ;  /* 0x00004040140d7810 */ /* 0x001fe40007fbe0ff */
[----:B------:R-:W-:-:S02]  /*8000*/  LOP3.LUT R152, R153, 0x380, RZ, 0xc0, !PT ;  /* 0x0000038099987812 */ /* 0x000fc400078ec0ff */
[----:B------:R-:W-:Y:S02]  /*8010*/  MOV R4, R16 ;  /* 0x0000001000047202 */ /* 0x000fe40000000f00 */
[C---:B------:R-:W-:Y:S02]  /*8020*/  IADD3 R15, P2, R20.reuse, 0x8000, RZ ;  /* 0x00008000140f7810 */ /* 0x040fe40007f5e0ff */
[----:B------:R-:W-:Y:S02]  /*8030*/  F2FP.F16.F32.PACK_AB R16, R65, R64 ;  /* 0x000000404110723e */ /* 0x000fe400000000ff */
[----:B-1----:R-:W-:Y:S02]  /*8040*/  LOP3.LUT R8, R13, 0x380, RZ, 0xc0, !PT ;  /* 0x000003800d087812 */ /* 0x002fe400078ec0ff */
[----:B------:R-:W-:Y:S02]  /*8050*/  IADD3 R11, P4, R20, 0x4060, RZ ;  /* 0x00004060140b7810 */ /* 0x000fe40007f9e0ff */
[----:B------:R-:W-:-:S02]  /*8060*/  F2FP.F16.F32.PACK_AB R17, R67, R66 ;  /* 0x000000424311723e */ /* 0x000fc400000000ff */
[----:B------:R-:W-:Y:S02]  /*8070*/  F2FP.F16.F32.PACK_AB R18, R69, R68 ;  /* 0x000000444512723e */ /* 0x000fe400000000ff */
[----:B------:R-:W-:Y:S02]  /*8080*/  F2FP.F16.F32.PACK_AB R19, R71, R70 ;  /* 0x000000464713723e */ /* 0x000fe400000000ff */
[----:B------:R-:W-:Y:S02]  /*8090*/  SHF.R.U64 R8, R8, 0x3, RZ ;  /* 0x0000000308087819 */ /* 0x000fe400000012ff */
[----:B------:R-:W-:Y:S01]  /*80a0*/  LOP3.LUT R12, R11, 0x380, RZ, 0xc0, !PT ;  /* 0x000003800b0c7812 */ /* 0x000fe200078ec0ff */
[----:B------:R-:W-:Y:S01]  /*80b0*/  IMAD.X R9, RZ, RZ, R21, P5 ;  /* 0x000000ffff097224 */ /* 0x000fe200028e0615 */
[----:B------:R-:W-:Y:S02]  /*80c0*/  SHF.R.U64 R152, R152, 0x3, RZ ;  /* 0x0000000398987819 */ /* 0x000fe400000012ff */
[----:B------:R-:W-:Y:S01]  /*80d0*/  LOP3.LUT R10, R15, 0x380, RZ, 0xc0, !PT ;  /* 0x000003800f0a7812 */ /* 0x000fe200078ec0ff */
[----:B------:R0:W-:Y:S01]  /*80e0*/  STSM.16.M88.4 [R4], R16 ;  /* 0x0000001004007844 */ /* 0x0001e20000000200 */
[----:B------:R-:W-:-:S02]  /*80f0*/  LOP3.LUT R8, R8, R13, RZ, 0x3c, !PT ;  /* 0x0000000d08087212 */ /* 0x000fc400078e3cff */
[----:B------:R-:W-:Y:S02]  /*8100*/  SHF.R.U64 R12, R12, 0x3, RZ ;  /* 0x000000030c0c7819 */ /* 0x000fe400000012ff */
[----:B------:R-:W-:Y:S01]  /*8110*/  LOP3.LUT R152, R152, R153, RZ, 0x3c, !PT ;  /* 0x0000009998987212 */ /* 0x000fe200078e3cff */
[--C-:B------:R-:W-:Y:S01]  /*8120*/  IMAD.X R13, RZ, RZ, R21.reuse, P4 ;  /* 0x000000ffff0d7224 */ /* 0x100fe200020e0615 */
[----:B------:R-:W-:Y:S02]  /*8130*/  IADD3 R155, P1, R20, 0x8060, RZ ;  /* 0x00008060149b7810 */ /* 0x000fe40007f3e0ff */
[----:B------:R-:W-:Y:S02]  /*8140*/  LOP3.LUT R12, R12, R11, RZ, 0x3c, !PT ;  /* 0x0000000b0c0c7212 */ /* 0x000fe400078e3cff */
[----:B------:R-:W-:Y:S01]  /*8150*/  F2FP.F16.F32.PACK_AB R11, R79, R78 ;  /* 0x0000004e4f0b723e */ /* 0x000fe200000000ff */
[----:B0-----:R-:W-:Y:S01]  /*8160*/  IMAD.X R17, RZ, RZ, R21, P2 ;  /* 0x000000ffff117224 */ /* 0x001fe200010e0615 */
[----:B------:R-:W-:-:S02]  /*8170*/  SHF.R.U64 R16, R10, 0x3, RZ ;  /* 0x000000030a107819 */ /* 0x000fc400000012ff */
[----:B------:R-:W-:Y:S02]  /*8180*/  IADD3 R153, P2, R20, 0x8040, RZ ;  /* 0x0000804014997810 */ /* 0x000fe40007f5e0ff */
[----:B------:R-:W-:Y:S02]  /*8190*/  MOV R18, R8 ;  /* 0x0000000800127202 */ /* 0x000fe40000000f00 */
[----:B------:R-:W-:Y:S02]  /*81a0*/  F2FP.F16.F32.PACK_AB R8, R73, R72 ;  /* 0x000000484908723e */ /* 0x000fe400000000ff */
[----:B------:R-:W-:Y:S02]  /*81b0*/  F2FP.F16.F32.PACK_AB R9, R75, R74 ;  /* 0x0000004a4b09723e */ /* 0x000fe400000000ff */
[----:B------:R-:W-:Y:S02]  /*81c0*/  F2FP.F16.F32.PACK_AB R10, R77, R76 ;  /* 0x0000004c4d0a723e */ /* 0x000fe400000000ff */
[----:B------:R-:W-:-:S02]  /*81d0*/  LOP3.LUT R16, R16, R15, RZ, 0x3c, !PT ;  /* 0x0000000f10107212 */ /* 0x000fc400078e3cff */
[----:B------:R-:W-:Y:S02]  /*81e0*/  LOP3.LUT R19, R153, 0x380, RZ, 0xc0, !PT ;  /* 0x0000038099137812 */ /* 0x000fe400078ec0ff */
[----:B------:R-:W-:Y:S01]  /*81f0*/  LOP3.LUT R154, R155, 0x380, RZ, 0xc0, !PT ;  /* 0x000003809b9a7812 */ /* 0x000fe200078ec0ff */
[----:B------:R0:W-:Y:S01]  /*8200*/  STSM.16.M88.4 [R18], R8 ;  /* 0x0000000812007844 */ /* 0x0001e20000000200 */
[----:B------:R-:W-:Y:S02]  /*8210*/  MOV R22, R12 ;  /* 0x0000000c00167202 */ /* 0x000fe40000000f00 */
[----:B------:R-:W-:Y:S02]  /*8220*/  F2FP.F16.F32.PACK_AB R12, R81, R80 ;  /* 0x00000050510c723e */ /* 0x000fe400000000ff */
[----:B------:R-:W-:Y:S02]  /*8230*/  F2FP.F16.F32.PACK_AB R13, R83, R82 ;  /* 0x00000052530d723e */ /* 0x000fe400000000ff */
[----:B------:R-:W-:-:S02]  /*8240*/  F2FP.F16.F32.PACK_AB R14, R85, R84 ;  /* 0x00000054550e723e */ /* 0x000fc400000000ff */
[----:B------:R-:W-:Y:S02]  /*8250*/  F2FP.F16.F32.PACK_AB R15, R87, R86 ;  /* 0x00000056570f723e */ /* 0x000fe400000000ff */
[----:B------:R-:W-:Y:S02]  /*8260*/  MOV R4, R16 ;  /* 0x0000001000047202 */ /* 0x000fe40000000f00 */
[----:B------:R-:W-:Y:S02]  /*8270*/  SHF.R.U64 R154, R154, 0x3, RZ ;  /* 0x000000039a9a7819 */ /* 0x000fe400000012ff */
[----:B------:R-:W-:Y:S02]  /*8280*/  F2FP.F16.F32.PACK_AB R16, R89, R88 ;  /* 0x000000585910723e */ /* 0x000fe400000000ff */
[----:B0-----:R-:W-:Y:S02]  /*8290*/  SHF.R.U64 R8, R19, 0x3, RZ ;  /* 0x0000000313087819 */ /* 0x001fe400000012ff */
[----:B------:R-:W-:-:S02]  /*82a0*/  F2FP.F16.F32.PACK_AB R17, R91, R90 ;  /* 0x0000005a5b11723e */ /* 0x000fc400000000ff */
[----:B------:R-:W-:Y:S02]  /*82b0*/  F2FP.F16.F32.PACK_AB R18, R93, R92 ;  /* 0x0000005c5d12723e */ /* 0x000fe400000000ff */
[----:B------:R-:W-:Y:S02]  /*82c0*/  F2FP.F16.F32.PACK_AB R19, R95, R94 ;  /* 0x0000005e5f13723e */ /* 0x000fe400000000ff */
[----:B------:R-:W-:Y:S01]  /*82d0*/  IADD3 R159, P3, R20, 0x8020, RZ ;  /* 0x00008020149f7810 */ /* 0x000fe20007f7e0ff */
[----:B------:R0:W-:Y:S01]  /*82e0*/  STSM.16.M88.4 [R22], R12 ;  /* 0x0000000c16007844 */ /* 0x0001e20000000200 */
[----:B------:R-:W-:Y:S01]  /*82f0*/  LOP3.LUT R154, R154, R155, RZ, 0x3c, !PT ;  /* 0x0000009b9a9a7212 */ /* 0x000fe200078e3cff */
[----:B------:R-:W-:Y:S01]  /*8300*/  IMAD.X R155, RZ, RZ, R21, P1 ;  /* 0x000000ffff9b7224 */ /* 0x000fe200008e0615 */
[----:B------:R-:W-:Y:S01]  /*8310*/  LOP3.LUT R158, R159, 0x380, RZ, 0xc0, !PT ;  /* 0x000003809f9e7812 */ /* 0x000fe200078ec0ff */
[----:B------:R1:W-:Y:S03]  /*8320*/  STSM.16.M88.4 [R4], R16 ;  /* 0x0000001004007844 */ /* 0x0003e60000000200 */
[----:B------:R-:W-:-:S02]  /*8330*/  SHF.R.U64 R158, R158, 0x3, RZ ;  /* 0x000000039e9e7819 */ /* 0x000fc400000012ff */
[----:B0-----:R-:W-:Y:S01]  /*8340*/  LOP3.LUT R12, R8, R153, RZ, 0x3c, !PT ;  /* 0x00000099080c7212 */ /* 0x001fe200078e3cff */
[--C-:B------:R-:W-:Y:S01]  /*8350*/  IMAD.X R13, RZ, RZ, R21.reuse, P2 ;  /* 0x000000ffff0d7224 */ /* 0x100fe200010e0615 */
[C---:B------:R-:W-:Y:S02]  /*8360*/  IADD3 R153, P2, R20.reuse, 0xc000, RZ ;  /* 0x0000c00014997810 */ /* 0x040fe40007f5e0ff */
[----:B-1----:R-:W-:Y:S02]  /*8370*/  IADD3 R19, P1, R20, 0xc020, RZ ;  /* 0x0000c02014137810 */ /* 0x002fe40007f3e0ff */
[----:B------:R-:W-:Y:S02]  /*8380*/  LOP3.LUT R14, R153, 0x380, RZ, 0xc0, !PT ;  /* 0x00000380990e7812 */ /* 0x000fe400078ec0ff */
[----:B------:R-:W-:Y:S02]  /*8390*/  LOP3.LUT R18, R19, 0x380, RZ, 0xc0, !PT ;  /* 0x0000038013127812 */ /* 0x000fe400078ec0ff */
[----:B------:R-:W-:Y:S01]  /*83a0*/  LOP3.LUT R158, R158, R159, RZ, 0x3c, !PT ;  /* 0x0000009f9e9e7212 */ /* 0x000fe200078e3cff */
[----:B------:R-:W-:Y:S01]  /*83b0*/  IMAD.X R159, RZ, RZ, R21, P3 ;  /* 0x000000ffff9f7224 */ /* 0x000fe200018e0615 */
[----:B------:R-:W-:-:S02]  /*83c0*/  SHF.R.U64 R18, R18, 0x3, RZ ;  /* 0x0000000312127819 */ /* 0x000fc400000012ff */
[----:B------:R-:W-:Y:S02]  /*83d0*/  SHF.R.U64 R16, R14, 0x3, RZ ;  /* 0x000000030e107819 */ /* 0x000fe400000012ff */
[----:B------:R-:W-:Y:S01]  /*83e0*/  LOP3.LUT R18, R18, R19, RZ, 0x3c, !PT ;  /* 0x0000001312127212 */ /* 0x000fe200078e3cff */
[--C-:B------:R-:W-:Y:S01]  /*83f0*/  IMAD.X R19, RZ, RZ, R21.reuse, P1 ;  /* 0x000000ffff137224 */ /* 0x100fe200008e0615 */
[----:B------:R-:W-:Y:S01]  /*8400*/  MOV R158, R158 ;  /* 0x0000009e009e7202 */ /* 0x000fe20000000f00 */
[----:B------:R-:W-:Y:S01]  /*8410*/  IMAD.X R17, RZ, RZ, R21, P2 ;  /* 0x000000ffff117224 */ /* 0x000fe200010e0615 */
[----:B------:R-:W-:Y:S02]  /*8420*/  F2FP.F16.F32.PACK_AB R8, R97, R96 ;  /* 0x000000606108723e */ /* 0x000fe400000000ff */
[----:B------:R-:W-:Y:S02]  /*8430*/  F2FP.F16.F32.PACK_AB R9, R99, R98 ;  /* 0x000000626309723e */ /* 0x000fe400000000ff */
[----:B------:R-:W-:-:S02]  /*8440*/  F2FP.F16.F32.PACK_AB R10, R101, R100 ;  /* 0x00000064650a723e */ /* 0x000fc400000000ff */
[----:B------:R-:W-:Y:S02]  /*8450*/  F2FP.F16.F32.PACK_AB R11, R103, R102 ;  /* 0x00000066670b723e */ /* 0x000fe400000000ff */
[----:B------:R-:W-:Y:S02]  /*8460*/  LOP3.LUT R16, R16, R153, RZ, 0x3c, !PT ;  /* 0x0000009910107212 */ /* 0x000fe400078e3cff */
[----:B------:R-:W-:Y:S01]  /*8470*/  IADD3 R20, P1, R20, 0xc060, RZ ;  /* 0x0000c06014147810 */ /* 0x000fe20007f3e0ff */
[----:B------:R0:W-:Y:S01]  /*8480*/  STSM.16.M88.4 [R158], R8 ;  /* 0x000000089e007844 */ /* 0x0001e20000000200 */
[----:B------:R-:W-:Y:S02]  /*8490*/  MOV R22, R12 ;  /* 0x0000000c00167202 */ /* 0x000fe40000000f00 */
[----:B------:R-:W-:Y:S02]  /*84a0*/  F2FP.F16.F32.PACK_AB R12, R105, R104 ;  /* 0x00000068690c723e */ /* 0x000fe400000000ff */
[----:B------:R-:W-:-:S02]  /*84b0*/  F2FP.F16.F32.PACK_AB R13, R107, R106 ;  /* 0x0000006a6b0d723e */ /* 0x000fc400000000ff */
[----:B------:R-:W-:Y:S02]  /*84c0*/  F2FP.F16.F32.PACK_AB R14, R109, R108 ;  /* 0x0000006c6d0e723e */ /* 0x000fe400000000ff */
[----:B------:R-:W-:Y:S02]  /*84d0*/  F2FP.F16.F32.PACK_AB R15, R111, R110 ;  /* 0x0000006e6f0f723e */ /* 0x000fe400000000ff */
[----:B------:R-:W-:Y:S02]  /*84e0*/  MOV R18, R18 ;  /* 0x0000001200127202 */ /* 0x000fe40000000f00 */
[----:B------:R-:W-:Y:S02]  /*84f0*/  MOV R154, R154 ;  /* 0x0000009a009a7202 */ /* 0x000fe40000000f00 */
[----:B------:R-:W-:Y:S02]  /*8500*/  MOV R4, R16 ;  /* 0x0000001000047202 */ /* 0x000fe40000000f00 */
[----:B0-----:R-:W-:Y:S01]  /*8510*/  F2FP.F16.F32.PACK_AB R8, R113, R112 ;  /* 0x000000707108723e */ /* 0x001fe200000000ff */
[----:B------:R-:W0:Y:S01]  /*8520*/  LDC.64 R16, c[0x0][0xd00] ;  /* 0x00034000ff107b82 */ /* 0x000e220000000a00 */
[----:B------:R-:W-:-:S02]  /*8530*/  F2FP.F16.F32.PACK_AB R9, R115, R114 ;  /* 0x000000727309723e */ /* 0x000fc400000000ff */
[----:B------:R-:W-:Y:S02]  /*8540*/  F2FP.F16.F32.PACK_AB R10, R117, R116 ;  /* 0x00000074750a723e */ /* 0x000fe400000000ff */
[----:B------:R-:W-:Y:S02]  /*8550*/  F2FP.F16.F32.PACK_AB R11, R119, R118 ;  /* 0x00000076770b723e */ /* 0x000fe400000000ff */
[----:B------:R-:W-:Y:S01]  /*8560*/  LOP3.LUT R19, R20, 0x380, RZ, 0xc0, !PT ;  /* 0x0000038014137812 */ /* 0x000fe200078ec0ff */
[----:B------:R1:W-:Y:S01]  /*8570*/  STSM.16.M88.4 [R22], R12 ;  /* 0x0000000c16007844 */ /* 0x0003e20000000200 */
[--C-:B------:R-:W-:Y:S02]  /*8580*/  IMAD.X R153, RZ, RZ, R21.reuse, P0 ;  /* 0x000000ffff997224 */ /* 0x100fe400000e0615 */
[----:B------:R-:W-:Y:S01]  /*8590*/  SHF.R.U64 R19, R19, 0x3, RZ ;  /* 0x0000000313137819 */ /* 0x000fe200000012ff */
[----:B------:R3:W-:Y:S01]  /*85a0*/  STSM.16.M88.4 [R154], R8 ;  /* 0x000000089a007844 */ /* 0x0007e20000000200 */
[----:B------:R-:W-:-:S02]  /*85b0*/  IMAD.X R21, RZ, RZ, R21, P1 ;  /* 0x000000ffff157224 */ /* 0x000fc400008e0615 */
[----:B------:R-:W-:Y:S02]  /*85c0*/  LOP3.LUT R20, R19, R20, RZ, 0x3c, !PT ;  /* 0x0000001413147212 */ /* 0x000fe400078e3cff */
[----:B------:R-:W-:Y:S02]  /*85d0*/  MOV R152, R152 ;  /* 0x0000009800987202 */ /* 0x000fe40000000f00 */
[----:B-1----:R-:W-:Y:S02]  /*85e0*/  F2FP.F16.F32.PACK_AB R12, R121, R120 ;  /* 0x00000078790c723e */ /* 0x002fe400000000ff */
[----:B------:R-:W-:Y:S02]  /*85f0*/  F2FP.F16.F32.PACK_AB R13, R123, R122 ;  /* 0x0000007a7b0d723e */ /* 0x000fe400000000ff */
[----:B------:R-:W-:Y:S02]  /*8600*/  F2FP.F16.F32.PACK_AB R14, R125, R124 ;  /* 0x0000007c7d0e723e */ /* 0x000fe400000000ff */
[----:B------:R-:W-:-:S02]  /*8610*/  F2FP.F16.F32.PACK_AB R15, R127, R126 ;  /* 0x0000007e7f0f723e */ /* 0x000fc400000000ff */
[----:B---3--:R-:W-:Y:S02]  /*8620*/  F2FP.F16.F32.PACK_AB R8, R129, R128 ;  /* 0x000000808108723e */ /* 0x008fe400000000ff */
[----:B------:R-:W-:Y:S02]  /*8630*/  F2FP.F16.F32.PACK_AB R9, R131, R130 ;  /* 0x000000828309723e */ /* 0x000fe400000000ff */
[----:B------:R-:W-:Y:S02]  /*8640*/  F2FP.F16.F32.PACK_AB R10, R133, R132 ;  /* 0x00000084850a723e */ /* 0x000fe400000000ff */
[----:B------:R-:W-:Y:S01]  /*8650*/  F2FP.F16.F32.PACK_AB R11, R135, R134 ;  /* 0x00000086870b723e */ /* 0x000fe200000000ff */
[----:B------:R1:W-:Y:S01]  /*8660*/  STSM.16.M88.4 [R4], R12 ;  /* 0x0000000c04007844 */ /* 0x0003e20000000200 */
[----:B------:R-:W-:-:S03]  /*8670*/  MOV R20, R20 ;  /* 0x0000001400147202 */ /* 0x000fc60000000f00 */
[----:B------:R3:W-:Y:S01]  /*8680*/  STSM.16.M88.4 [R18], R8 ;  /* 0x0000000812007844 */ /* 0x0007e20000000200 */
[----:B-1----:R-:W-:Y:S02]  /*8690*/  F2FP.F16.F32.PACK_AB R12, R137, R136 ;  /* 0x00000088890c723e */ /* 0x002fe400000000ff */
[----:B------:R-:W-:Y:S02]  /*86a0*/  F2FP.F16.F32.PACK_AB R13, R139, R138 ;  /* 0x0000008a8b0d723e */ /* 0x000fe400000000ff */
[----:B------:R-:W-:Y:S02]  /*86b0*/  F2FP.F16.F32.PACK_AB R14, R141, R140 ;  /* 0x0000008c8d0e723e */ /* 0x000fe400000000ff */
[----:B------:R-:W-:Y:S02]  /*86c0*/  F2FP.F16.F32.PACK_AB R15, R143, R142 ;  /* 0x0000008e8f0f723e */ /* 0x000fe400000000ff */
[----:B---3--:R-:W-:Y:S02]  /*86d0*/  F2FP.F16.F32.PACK_AB R8, R145, R144 ;  /* 0x000000909108723e */ /* 0x008fe400000000ff */
[----:B------:R-:W-:-:S02]  /*86e0*/  F2FP.F16.F32.PACK_AB R9, R147, R146 ;  /* 0x000000929309723e */ /* 0x000fc400000000ff */
[----:B------:R-:W-:Y:S02]  /*86f0*/  F2FP.F16.F32.PACK_AB R10, R149, R148 ;  /* 0x00000094950a723e */ /* 0x000fe400000000ff */
[----:B------:R-:W-:Y:S01]  /*8700*/  F2FP.F16.F32.PACK_AB R11, R151, R150 ;  /* 0x00000096970b723e */ /* 0x000fe200000000ff */
[----:B------:R1:W-:Y:S04]  /*8710*/  STSM.16.M88.4 [R152], R12 ;  /* 0x0000000c98007844 */ /* 0x0003e80000000200 */
[----:B------:R3:W-:Y:S01]  /*8720*/  STSM.16.M88.4 [R20], R8 ;  /* 0x0000000814007844 */ /* 0x0007e20000000200 */
[----:B0-----:R-:W-:Y:S01]  /*8730*/  ISETP.NE.U32.AND P0, PT, R16, RZ, PT ;  /* 0x000000ff1000720c */ /* 0x001fe20003f05070 */
[----:B------:R-:W-:-:S03]  /*8740*/  IMAD.SHL.U32 R19, R200, 0x4, RZ ;  /* 0x00000004c8137824 */ /* 0x000fc600078e00ff */
[----:B------:R-:W-:Y:S02]  /*8750*/  ISETP.NE.AND.EX P0, PT, R17, RZ, PT, P0 ;  /* 0x000000ff1100720c */ /* 0x000fe40003f05300 */
[----:B--2---:R-:W-:Y:S01]  /*8760*/  SHF.L.U64.HI R22, R200, 0x2, R162 ;  /* 0x00000002c8167819 */ /* 0x004fe200000102a2 */
[----:B------:R-:W-:Y:S01]  /*8770*/  IMAD.MOV.U32 R4, RZ, RZ, RZ ;  /* 0x000000ffff047224 */ /* 0x000fe200078e00ff */
[----:B------:R-:W-:Y:S01]  /*8780*/  BAR.SYNC.DEFER_BLOCKING 0x1, 0x100 ;  /* 0x0044000000007b1d */ /* 0x000fe20000010000 */
[----:B-1----:R-:W-:-:S07]  /*8790*/  IADD3 R12, P1, R19, R16, RZ ;  /* 0x00000010130c7210 */ /* 0x002fce0007f3e0ff */
[----:B---3--:R-:W0:Y:S01]  /*87a0*/  LDC R10, c[0x0][0xbd4] ;  /* 0x0002f500ff0a7b82 */ /* 0x008e220000000800 */
[----:B------:R-:W-:Y:S02]  /*87b0*/  IMAD.X R13, R22, 0x1, R17, P1 ;  /* 0x00000001160d7824 */ /* 0x000fe400008e0611 */
[----:B------:R-:W-:-:S05]  /*87c0*/  IMAD.MOV.U32 R21, RZ, RZ, 0xab8 ;  /* 0x00000ab8ff157424 */ /* 0x000fca00078e00ff */
[----:B------:R-:W1:Y:S01]  /*87d0*/  LDC R20, c[0x0][0xce8] ;  /* 0x00033a00ff147b82 */ /* 0x000e620000000800 */
[----:B------:R-:W2:Y:S01]  /*87e0*/  @P0 LDG.E R4, desc[UR38][R12.64] ;  /* 0x000000260c040981 */ /* 0x000ea2000c1e1900 */
[----:B------:R-:W-:-:S04]  /*87f0*/  ISETP.NE.U32.AND P1, PT, RZ, UR4, PT ;  /* 0x00000004ff007c0c */ /* 0x000fc8000bf25070 */
[----:B------:R-:W-:-:S13]  /*8800*/  ISETP.NE.AND.EX P1, PT, RZ, UR5, PT, P1 ;  /* 0x00000005ff007c0c */ /* 0x000fda000bf25310 */
[----:B------:R-:W-:-:S04]  /*8810*/  @P1 IADD3 R8, P2, R19, UR4, RZ ;  /* 0x0000000413081c10 */ /* 0x000fc8000ff5e0ff */
[----:B------:R-:W-:Y:S02]  /*8820*/  @P1 IADD3.X R9, R22, UR5, RZ, P2, !PT ;  /* 0x0000000516091c10 */ /* 0x000fe400097fe4ff */
[----:B------:R-:W-:Y:S01]  /*8830*/  ISETP.NE.AND P2, PT, R203, RZ, PT ;  /* 0x000000ffcb00720c */ /* 0x000fe20003f45270 */
[----:B------:R-:W-:-:S03]  /*8840*/  ULDC UR4, c[0x0][0xb88] ;  /* 0x0002e20000047ab9 */ /* 0x000fc60000000800 */
[----:B0-----:R-:W-:Y:S01]  /*8850*/  SEL R10, R203, R10, P2 ;  /* 0x0000000acb0a7207 */ /* 0x001fe20001000000 */
[----:B------:R-:W-:-:S03]  /*8860*/  IMAD.U32 R19, RZ, RZ, UR4 ;  /* 0x00000004ff137e24 */ /* 0x000fc6000f8e00ff */
[----:B------:R-:W-:-:S03]  /*8870*/  ISETP.GT.AND P3, PT, R10, 0x1, PT ;  /* 0x000000010a00780c */ /* 0x000fc60003f64270 */
[----:B------:R0:W5:Y:S01]  /*8880*/  @P1 LDG.E R19, desc[UR38][R8.64] ;  /* 0x0000002608131981 */ /* 0x000162000c1e1900 */
[----:B------:R-:W-:-:S04]  /*8890*/  SEL R21, R21, 0xa78, P3 ;  /* 0x00000a7815157807 */ /* 0x000fc80001800000 */
[----:B------:R-:W3:Y:S08]  /*88a0*/  LDC.64 R10, c[0x0][R21+0x218] ;  /* 0x00008600150a7b82 */ /* 0x000ef00000000a00 */
[----:B0-----:R-:W0:Y:S01]  /*88b0*/  LDC.64 R8, c[0x0][R21+0x220] ;  /* 0x0000880015087b82 */ /* 0x001e220000000a00 */
[----:B------:R-:W-:Y:S02]  /*88c0*/  ISETP.NE.U32.AND P2, PT, R16, RZ, PT ;  /* 0x000000ff1000720c */ /* 0x000fe40003f45070 */
[----:B-1----:R-:W-:-:S02]  /*88d0*/  ISETP.NE.AND P4, PT, R20, 0x1, PT ;  /* 0x000000011400780c */ /* 0x002fc40003f85270 */
[----:B------:R-:W-:-:S04]  /*88e0*/  ISETP.NE.AND.EX P2, PT, R17, RZ, PT, P2 ;  /* 0x000000ff1100720c */ /* 0x000fc80003f45320 */
[----:B------:R-:W-:Y:S02]  /*88f0*/  SEL R200, R200, RZ, !P2 ;  /* 0x000000ffc8c87207 */ /* 0x000fe40005000000 */
[----:B------:R-:W-:Y:S01]  /*8900*/  SEL R15, R162, RZ, !P2 ;  /* 0x000000ffa20f7207 */ /* 0x000fe20005000000 */
[----:B---3--:R-:W-:-:S04]  /*8910*/  IMAD R11, R11, R202, RZ ;  /* 0x000000ca0b0b7224 */ /* 0x008fc800078e02ff */
[----:B------:R-:W1:Y:S01]  /*8920*/  @P4 LDC R153, c[0x0][0xcec] ;  /* 0x00033b00ff994b82 */ /* 0x000e620000000800 */
[----:B0-----:R-:W-:-:S07]  /*8930*/  IMAD R9, R9, R200, RZ ;  /* 0x000000c809097224 */ /* 0x001fce00078e02ff */
[----:B------:R-:W0:Y:S01]  /*8940*/  @P4 LDC R155, c[0x0][0xcf0] ;  /* 0x00033c00ff9b4b82 */ /* 0x000e220000000800 */
[C---:B------:R-:W-:Y:S02]  /*8950*/  IMAD R17, R8.reuse, R15, R9 ;  /* 0x0000000f08117224 */ /* 0x040fe400078e0209 */
[----:B------:R-:W-:-:S04]  /*8960*/  IMAD.WIDE.U32 R14, R8, R200, RZ ;  /* 0x000000c8080e7225 */ /* 0x000fc800078e00ff */
[----:B------:R-:W-:-:S04]  /*8970*/  IMAD.WIDE.U32 R8, R10, R202, RZ ;  /* 0x000000ca0a087225 */ /* 0x000fc800078e00ff */
[----:B------:R-:W-:Y:S02]  /*8980*/  IMAD.IADD R154, R15, 0x1, R17 ;  /* 0x000000010f9a7824 */ /* 0x000fe400078e0211 */
[----:B------:R-:W3:Y:S01]  /*8990*/  LDC.64 R16, c[0x0][R21+0x228] ;  /* 0x00008a0015107b82 */ /* 0x000ee20000000a00 */
[----:B------:R-:W-:-:S07]  /*89a0*/  IMAD.IADD R152, R9, 0x1, R11 ;  /* 0x0000000109987824 */ /* 0x000fce00078e020b */
[----:B------:R-:W4:Y:S01]  /*89b0*/  LDC.64 R10, c[0x0][0xca8] ;  /* 0x00032a00ff0a7b82 */ /* 0x000f220000000a00 */
[----:B------:R-:W-:Y:S01]  /*89c0*/  IMAD R18, R204, 0x80, R161 ;  /* 0x00000080cc127824 */ /* 0x000fe200078e02a1 */
[----:B------:R-:W-:-:S05]  /*89d0*/  SEL R9, R160, RZ, P3 ;  /* 0x000000ffa0097207 */ /* 0x000fca0001800000 */
[-C--:B---3--:R-:W-:Y:S02]  /*89e0*/  IMAD R159, R17, R9.reuse, RZ ;  /* 0x00000009119f7224 */ /* 0x088fe400078e02ff */
[----:B------:R-:W-:Y:S01]  /*89f0*/  IMAD.WIDE.U32 R16, R16, R9, RZ ;  /* 0x0000000910107225 */ /* 0x000fe200078e00ff */
[----:B----4-:R-:W3:Y:S03]  /*8a00*/  @!P3 LDC R10, c[0x0][0xc50] ;  /* 0x00031400ff0abb82 */ /* 0x010ee60000000800 */
[----:B------:R-:W-:-:S05]  /*8a10*/  IMAD.IADD R159, R17, 0x1, R159 ;  /* 0x00000001119f7824 */ /* 0x000fca00078e029f */
[----:B------:R-:W4:Y:S01]  /*8a20*/  @!P3 LDC R11, c[0x0][0xc54] ;  /* 0x00031500ff0bbb82 */ /* 0x000f220000000800 */
[----:B--2---:R-:W-:-:S07]  /*8a30*/  IADD3 R22, P2, P5, R14, R8, R4 ;  /* 0x000000080e167210 */ /* 0x004fce0007d5e004 */
[----:B------:R2:W3:Y:S01]  /*8a40*/  LDC.64 R14, c[0x0][R21+0x210] ;  /* 0x00008400150e7b82 */ /* 0x0004e20000000a00 */
[----:B-1----:R-:W-:-:S04]  /*8a50*/  @P4 IMAD.HI.U32 R8, R18, R153, RZ ;  /* 0x0000009912084227 */ /* 0x002fc800078e00ff */
[----:B------:R-:W-:Y:S01]  /*8a60*/  IMAD.MOV.U32 R153, RZ, RZ, R18 ;  /* 0x000000ffff997224 */ /* 0x000fe200078e0012 */
[----:B0-----:R-:W-:Y:S02]  /*8a70*/  @P4 SHF.R.U32.HI R153, RZ, R155, R8 ;  /* 0x0000009bff994219 */ /* 0x001fe40000011608 */
[----:B------:R-:W-:-:S03]  /*8a80*/  SHF.R.S32.HI R9, RZ, 0x1f, R4 ;  /* 0x0000001fff097819 */ /* 0x000fc60000011404 */
[----:B------:R-:W-:Y:S01]  /*8a90*/  IMAD.MOV R17, RZ, RZ, -R153 ;  /* 0x000000ffff117224 */ /* 0x000fe200078e0a99 */
[----:B------:R-:W-:Y:S02]  /*8aa0*/  IADD3.X R155, R154, R152, R9, P2, P5 ;  /* 0x000000989a9b7210 */ /* 0x000fe400017ea409 */
[----:B------:R-:W-:Y:S02]  /*8ab0*/  IADD3 R16, P2, P5, R153, R22, R16 ;  /* 0x0000001699107210 */ /* 0x000fe40007d5e010 */
[----:B------:R-:W-:Y:S01]  /*8ac0*/  SHF.R.S32.HI R8, RZ, 0x1f, R153 ;  /* 0x0000001fff087819 */ /* 0x000fe20000011499 */
[----:B------:R-:W-:-:S03]  /*8ad0*/  IMAD R153, R20, R17, R18 ;  /* 0x0000001114997224 */ /* 0x000fc600078e0212 */
[----:B------:R-:W-:Y:S02]  /*8ae0*/  IADD3.X R17, R8, R155, R159, P2, P5 ;  /* 0x0000009b08117210 */ /* 0x000fe400017ea49f */
[----:B--2---:R-:W-:Y:S01]  /*8af0*/  SHF.R.S32.HI R21, RZ, 0x1f, R153 ;  /* 0x0000001fff157819 */ /* 0x004fe20000011499 */
[-C--:B---3--:R-:W-:Y:S02]  /*8b00*/  IMAD R8, R15, R153.reuse, RZ ;  /* 0x000000990f087224 */ /* 0x088fe400078e02ff */
[----:B------:R-:W-:-:S04]  /*8b10*/  IMAD.WIDE.U32 R16, R14, R153, R16 ;  /* 0x000000990e107225 */ /* 0x000fc800078e0010 */
[----:B------:R-:W-:Y:S01]  /*8b20*/  IMAD R21, R14, R21, R8 ;  /* 0x000000150e157224 */ /* 0x000fe200078e0208 */
[----:B------:R-:W-:-:S03]  /*8b30*/  LEA R15, P2, R16, R10, 0x2 ;  /* 0x0000000a100f7211 */ /* 0x000fc600078410ff */
[----:B------:R-:W-:-:S05]  /*8b40*/  IMAD.IADD R8, R17, 0x1, R21 ;  /* 0x0000000111087824 */ /* 0x000fca00078e0215 */
[----:B----4-:R-:W-:Y:S01]  /*8b50*/  LEA.HI.X R17, R16, R11, R8, 0x2, P2 ;  /* 0x0000000b10117211 */ /* 0x010fe200010f1408 */
[----:B------:R-:W-:Y:S06]  /*8b60*/  @P1 BRA `(.L_x_1085) ;  /* 0x0000000000101947 */ /* 0x000fec0003800000 */
[----:B------:R-:W-:Y:S05]  /*8b70*/  @!P0 BRA `(.L_x_1085) ;  /* 0x00000000000c8947 */ /* 0x000fea0003800000 */
[----:B------:R-:W2:Y:S04]  /*8b80*/  LDG.E R8, desc[UR38][R12.64] ;  /* 0x000000260c087981 */ /* 0x000ea8000c1e1900 */
[----:B-----5:R-:W2:Y:S02]  /*8b90*/  LDG.E R19, desc[UR38][R12.64+0x4] ;  /* 0x000004260c137981 */ /* 0x020ea4000c1e1900 */
[----:B--2---:R-:W-:-:S07]  /*8ba0*/  IMAD.IADD R19, R19, 0x1, -R8 ;  /* 0x0000000113137824 */ /* 0x004fce00078e0a08 */
.L_x_1085:
[----:B------:R-:W2:Y:S01]  /*8bb0*/  LDL R8, [R1+0x78] ;  /* 0x0000780001087983 */ /* 0x000ea20000100800 */
[----:B------:R-:W0:Y:S03]  /*8bc0*/  S2R R10, SR_TID.X ;  /* 0x00000000000a7919 */ /* 0x000e260000002100 */
[----:B------:R-:W-:Y:S04]  /*8bd0*/  SHFL.IDX PT, R11, R17, RZ, 0x1c1f ;  /* 0x001c1fff110b7589 */ /* 0x000fe800000e0000 */
[----:B------:R-:W-:Y:S04]  /*8be0*/  SHFL.IDX PT, R12, R15, 0x1, 0x1c1f ;  /* 0x003c1f000f0c7f89 */ /* 0x000fe800000e0000 */
[----:B------:R-:W-:Y:S01]  /*8bf0*/  SHFL.IDX PT, R13, R17, 0x1, 0x1c1f ;  /* 0x003c1f00110d7f89 */ /* 0x000fe200000e0000 */
[----:B0-----:R-:W-:-:S05]  /*8c00*/  VIADD R14, R10, 0xffffff80 ;  /* 0xffffff800a0e7836 */ /* 0x001fca0000000000 */
[----:B------:R-:W-:-:S04]  /*8c10*/  SHF.R.S32.HI R16, RZ, 0x1f, R14 ;  /* 0x0000001fff107819 */ /* 0x000fc8000001140e */
[----:B------:R-:W-:-:S04]  /*8c20*/  LEA.HI R16, R16, R14, RZ, 0x7 ;  /* 0x0000000e10107211 */ /* 0x000fc800078f38ff */
[----:B------:R-:W-:Y:S01]  /*8c30*/  LOP3.LUT R16, R16, 0xffffff80, RZ, 0xc0, !PT ;  /* 0xffffff8010107812 */ /* 0x000fe200078ec0ff */
[----:B------:R-:W0:Y:S04]  /*8c40*/  SHFL.IDX PT, R10, R15, RZ, 0x1c1f ;  /* 0x001c1fff0f0a7589 */ /* 0x000e2800000e0000 */
[----:B------:R-:W-:-:S05]  /*8c50*/  IMAD.IADD R16, R14, 0x1, -R16 ;  /* 0x000000010e107824 */ /* 0x000fca00078e0a10 */
[----:B------:R-:W-:Y:S01]  /*8c60*/  LOP3.LUT P0, RZ, R16, 0x3, RZ, 0xc0, !PT ;  /* 0x0000000310ff7812 */ /* 0x000fe2000780c0ff */
[----:B--2---:R-:W-:Y:S02]  /*8c70*/  IMAD R14, R204, 0x80, R8 ;  /* 0x00000080cc0e7824 */ /* 0x004fe400078e0208 */
[----:B-----5:R-:W-:Y:S02]  /*8c80*/  IMAD R8, R19, R20, RZ ;  /* 0x0000001413087224 */ /* 0x020fe400078e02ff */
[----:B------:R-:W-:-:S03]  /*8c90*/  VIADD R16, R14, 0x8 ;  /* 0x000000080e107836 */ /* 0x000fc60000000000 */
[-C--:B------:R-:W-:Y:S02]  /*8ca0*/  ISETP.GE.OR P1, PT, R14, R8.reuse, P0 ;  /* 0x000000080e00720c */ /* 0x080fe40000726670 */
[----:B------:R-:W-:-:S11]  /*8cb0*/  ISETP.GE.OR P0, PT, R16, R8, P0 ;  /* 0x000000081000720c */ /* 0x000fd60000706670 */
[----:B0-----:R0:W-:Y:S04]  /*8cc0*/  @!P1 ST.E desc[UR38][R10.64], R2 ;  /* 0x000000020a009985 */ /* 0x0011e8000c101926 */
[----:B------:R0:W-:Y:S01]  /*8cd0*/  @!P0 ST.E desc[UR38][R12.64], R3 ;  /* 0x000000030c008985 */ /* 0x0001e2000c101926 */
[----:B------:R-:W-:Y:S05]  /*8ce0*/  @P3 BRA `(.L_x_1086) ;  /* 0x0000000c00f83947 */ /* 0x000fea0003800000 */
[----:B------:R-:W1:Y:S01]  /*8cf0*/  S2R R21, SR_TID.X ;  /* 0x0000000000157919 */ /* 0x000e620000002100 */
[----:B------:R-:W2:Y:S01]  /*8d00*/  @P4 LDC R81, c[0x0][0xcec] ;  /* 0x00033b00ff514b82 */ /* 0x000ea20000000800 */
[----:B------:R-:W-:-:S07]  /*8d10*/  ULDC.64 UR4, c[0x0][0xba0] ;  /* 0x0002e80000047ab9 */ /* 0x000fce0000000a00 */
[----:B------:R-:W3:Y:S01]  /*8d20*/  @P4 LDC R83, c[0x0][0xcf0] ;  /* 0x00033c00ff534b82 */ /* 0x000ee20000000800 */
[----:B-1----:R-:W-:-:S05]  /*8d30*/  VIADD R21, R21, 0xffffff80 ;  /* 0xffffff8015157836 */ /* 0x002fca0000000000 */
[----:B0-----:R-:W-:-:S04]  /*8d40*/  SHF.R.S32.HI R2, RZ, 0x1f, R21 ;  /* 0x0000001fff027819 */ /* 0x001fc80000011415 */
[----:B------:R-:W-:-:S04]  /*8d50*/  LEA.HI R2, R2, R21, RZ, 0x3 ;  /* 0x0000001502027211 */ /* 0x000fc800078f18ff */
[----:B------:R-:W-:-:S05]  /*8d60*/  LOP3.LUT R3, R2, 0xfffffff8, RZ, 0xc0, !PT ;  /* 0xfffffff802037812 */ /* 0x000fca00078ec0ff */
[----:B------:R-:W-:Y:S01]  /*8d70*/  IMAD.IADD R22, R21, 0x1, -R3 ;  /* 0x0000000115167824 */ /* 0x000fe200078e0a03 */
[----:B------:R-:W-:-:S03]  /*8d80*/  SHF.R.S32.HI R3, RZ, 0x3, R2 ;  /* 0x00000003ff037819 */ /* 0x000fc60000011402 */
[----:B------:R-:W-:-:S04]  /*8d90*/  IMAD.SHL.U32 R2, R22, 0x8, RZ ;  /* 0x0000000816027824 */ /* 0x000fc800078e00ff */
[----:B------:R-:W-:-:S04]  /*8da0*/  IMAD R11, R3, 0x40, R2 ;  /* 0x00000040030b7824 */ /* 0x000fc800078e0202 */
[----:B------:R-:W-:-:S03]  /*8db0*/  IMAD.WIDE R156, R11, 0x2, R156 ;  /* 0x000000020b9c7825 */ /* 0x000fc600078e029c */
[C---:B------:R-:W-:Y:S02]  /*8dc0*/  IADD3 R29, P1, R156.reuse, 0x3000, RZ ;  /* 0x000030009c1d7810 */ /* 0x040fe40007f3e0ff */
[C---:B------:R-:W-:Y:S02]  /*8dd0*/  IADD3 R17, P3, R156.reuse, 0x1000, RZ ;  /* 0x000010009c117810 */ /* 0x040fe40007f7e0ff */
[----:B------:R-:W-:Y:S02]  /*8de0*/  LOP3.LUT R28, R29, 0x380, RZ, 0xc0, !PT ;  /* 0x000003801d1c7812 */ /* 0x000fe400078ec0ff */
[----:B------:R-:W-:Y:S02]  /*8df0*/  IADD3 R25, P2, R156, 0x2000, RZ ;  /* 0x000020009c197810 */ /* 0x000fe40007f5e0ff */
[----:B------:R-:W-:Y:S01]  /*8e00*/  SHF.R.U64 R28, R28, 0x3, RZ ;  /* 0x000000031c1c7819 */ /* 0x000fe200000012ff */
[----:B------:R-:W-:Y:S01]  /*8e10*/  IMAD R9, R9, UR4, RZ ;  /* 0x0000000409097c24 */ /* 0x000fe2000f8e02ff */
[----:B------:R-:W-:-:S02]  /*8e20*/  LOP3.LUT R16, R17, 0x380, RZ, 0xc0, !PT ;  /* 0x0000038011107812 */ /* 0x000fc400078ec0ff */
[----:B------:R-:W-:Y:S01]  /*8e30*/  LOP3.LUT R28, R28, R29, RZ, 0x3c, !PT ;  /* 0x0000001d1c1c7212 */ /* 0x000fe200078e3cff */
[----:B------:R-:W-:Y:S01]  /*8e40*/  IMAD.X R29, RZ, RZ, R157, P1 ;  /* 0x000000ffff1d7224 */ /* 0x000fe200008e069d */
[----:B------:R-:W-:Y:S02]  /*8e50*/  IADD3 R53, P1, R156, 0x9000, RZ ;  /* 0x000090009c357810 */ /* 0x000fe40007f3e0ff */
[----:B------:R-:W-:Y:S02]  /*8e60*/  LOP3.LUT R24, R25, 0x380, RZ, 0xc0, !PT ;  /* 0x0000038019187812 */ /* 0x000fe400078ec0ff */
[----:B------:R-:W-:Y:S01]  /*8e70*/  LOP3.LUT R52, R53, 0x380, RZ, 0xc0, !PT ;  /* 0x0000038035347812 */ /* 0x000fe200078ec0ff */
[----:B------:R-:W-:Y:S01]  /*8e80*/  IMAD R9, R4, UR5, R9 ;  /* 0x0000000504097c24 */ /* 0x000fe2000f8e0209 */
[----:B------:R-:W-:Y:S01]  /*8e90*/  SHF.R.U64 R16, R16, 0x3, RZ ;  /* 0x0000000310107819 */ /* 0x000fe200000012ff */
[----:B------:R-:W5:Y:S01]  /*8ea0*/  LD.E.128 R28, desc[UR38][R28.64] ;  /* 0x000000261c1c7980 */ /* 0x000f62000c101d00 */
[----:B------:R-:W-:-:S02]  /*8eb0*/  SHF.R.U64 R52, R52, 0x3, RZ ;  /* 0x0000000334347819 */ /* 0x000fc400000012ff */
[----:B------:R-:W-:Y:S02]  /*8ec0*/  SHF.R.U64 R24, R24, 0x3, RZ ;  /* 0x0000000318187819 */ /* 0x000fe400000012ff */
[----:B------:R-:W-:Y:S01]  /*8ed0*/  LOP3.LUT R52, R52, R53, RZ, 0x3c, !PT ;  /* 0x0000003534347212 */ /* 0x000fe200078e3cff */
[--C-:B------:R-:W-:Y:S01]  /*8ee0*/  IMAD.X R53, RZ, RZ, R157.reuse, P1 ;  /* 0x000000ffff357224 */ /* 0x100fe200008e069d */
[----:B------:R-:W-:Y:S02]  /*8ef0*/  IADD3 R11, P1, R156, 0xf000, RZ ;  /* 0x0000f0009c0b7810 */ /* 0x000fe40007f3e0ff */
[----:B------:R-:W-:Y:S01]  /*8f00*/  LOP3.LUT R16, R16, R17, RZ, 0x3c, !PT ;  /* 0x0000001110107212 */ /* 0x000fe200078e3cff */
[--C-:B------:R-:W-:Y:S01]  /*8f10*/  IMAD.X R17, RZ, RZ, R157.reuse, P3 ;  /* 0x000000ffff117224 */ /* 0x100fe200018e069d */
[----:B------:R-:W-:Y:S01]  /*8f20*/  LOP3.LUT R10, R11, 0x380, RZ, 0xc0, !PT ;  /* 0x000003800b0a7812 */ /* 0x000fe200078ec0ff */
[--C-:B------:R-:W-:Y:S01]  /*8f30*/  IMAD.X R77, RZ, RZ, R157.reuse, P1 ;  /* 0x000000ffff4d7224 */ /* 0x100fe200008e069d */
[----:B------:R-:W-:Y:S01]  /*8f40*/  LOP3.LUT R24, R24, R25, RZ, 0x3c, !PT ;  /* 0x0000001918187212 */ /* 0x000fe200078e3cff */
[----:B------:R-:W-:Y:S01]  /*8f50*/  IMAD.X R25, RZ, RZ, R157, P2 ;  /* 0x000000ffff197224 */ /* 0x000fe200010e069d */
[----:B------:R-:W-:Y:S01]  /*8f60*/  SHF.R.U64 R10, R10, 0x3, RZ ;  /* 0x000000030a0a7819 */ /* 0x000fe200000012ff */
[----:B------:R-:W5:Y:S01]  /*8f70*/  LD.E.128 R16, desc[UR38][R16.64] ;  /* 0x0000002610107980 */ /* 0x000f62000c101d00 */
[----:B------:R-:W-:-:S02]  /*8f80*/  IADD3 R33, P0, R156, 0x4000, RZ ;  /* 0x000040009c217810 */ /* 0x000fc40007f1e0ff */
[----:B------:R-:W-:Y:S01]  /*8f90*/  LOP3.LUT R76, R10, R11, RZ, 0x3c, !PT ;  /* 0x0000000b0a4c7212 */ /* 0x000fe200078e3cff */
[----:B------:R-:W-:Y:S01]  /*8fa0*/  IMAD.WIDE.U32 R10, R4, UR4, RZ ;  /* 0x00000004040a7c25 */ /* 0x000fe2000f8e00ff */
[C---:B------:R-:W-:Y:S01]  /*8fb0*/  IADD3 R37, P6, R156.reuse, 0x5000, RZ ;  /* 0x000050009c257810 */ /* 0x040fe20007fde0ff */
[----:B------:R-:W-:Y:S01]  /*8fc0*/  ULDC.64 UR4, c[0x0][0xbe8] ;  /* 0x0002fa0000047ab9 */ /* 0x000fe20000000a00 */
[C---:B------:R-:W-:Y:S01]  /*8fd0*/  IADD3 R41, P5, R156.reuse, 0x6000, RZ ;  /* 0x000060009c297810 */ /* 0x040fe20007fbe0ff */
[----:B------:R-:W-:Y:S01]  /*8fe0*/  IMAD.IADD R11, R11, 0x1, R9 ;  /* 0x000000010b0b7824 */ /* 0x000fe200078e0209 */
[----:B------:R-:W-:Y:S01]  /*8ff0*/  IADD3 R45, P3, R156, 0x7000, RZ ;  /* 0x000070009c2d7810 */ /* 0x000fe20007f7e0ff */
[----:B------:R-:W-:Y:S01]  /*9000*/  IMAD R9, R22, 0x20, R3 ;  /* 0x0000002016097824 */ /* 0x000fe200078e0203 */
[----:B------:R-:W-:Y:S01]  /*9010*/  IADD3 R49, P2, R156, 0x8000, RZ ;  /* 0x000080009c317810 */ /* 0x000fe20007f5e0ff */
[----:B------:R-:W5:Y:S01]  /*9020*/  LD.E.128 R24, desc[UR38][R24.64] ;  /* 0x0000002618187980 */ /* 0x000f62000c101d00 */
[----:B------:R-:W-:Y:S01]  /*9030*/  LOP3.LUT R32, R33, 0x380, RZ, 0xc0, !PT ;  /* 0x0000038021207812 */ /* 0x000fe200078ec0ff */
[----:B------:R-:W-:Y:S01]  /*9040*/  IMAD R22, R204, 0x80, R9 ;  /* 0x00000080cc167824 */ /* 0x000fe200078e0209 */
[----:B------:R-:W-:Y:S01]  /*9050*/  LOP3.LUT R36, R37, 0x380, RZ, 0xc0, !PT ;  /* 0x0000038025247812 */ /* 0x000fe200078ec0ff */
[----:B------:R-:W5:Y:S01]  /*9060*/  LD.E.128 R52, desc[UR38][R52.64] ;  /* 0x0000002634347980 */ /* 0x000f62000c101d00 */
[----:B------:R-:W-:-:S02]  /*9070*/  LOP3.LUT R40, R41, 0x380, RZ, 0xc0, !PT ;  /* 0x0000038029287812 */ /* 0x000fc400078ec0ff */
[----:B------:R-:W-:Y:S01]  /*9080*/  LOP3.LUT R44, R45, 0x380, RZ, 0xc0, !PT ;  /* 0x000003802d2c7812 */ /* 0x000fe200078ec0ff */
[----:B------:R-:W5:Y:S01]  /*9090*/  LD.E.128 R76, desc[UR38][R76.64] ;  /* 0x000000264c4c7980 */ /* 0x000f62000c101d00 */
[----:B------:R-:W-:Y:S01]  /*90a0*/  LOP3.LUT R48, R49, 0x380, RZ, 0xc0, !PT ;  /* 0x0000038031307812 */ /* 0x000fe200078ec0ff */
[----:B------:R-:W-:Y:S01]  /*90b0*/  IMAD.WIDE.U32 R10, R202, UR4, R10 ;  /* 0x00000004ca0a7c25 */ /* 0x000fe2000f8e000a */
[----:B------:R-:W-:Y:S02]  /*90c0*/  SHF.R.U64 R32, R32, 0x3, RZ ;  /* 0x0000000320207819 */ /* 0x000fe400000012ff */
[----:B------:R-:W-:Y:S01]  /*90d0*/  SHF.R.U64 R36, R36, 0x3, RZ ;  /* 0x0000000324247819 */ /* 0x000fe200000012ff */
[----:B--2---:R-:W-:Y:S01]  /*90e0*/  @P4 IMAD.HI.U32 R4, R22, R81, RZ ;  /* 0x0000005116044227 */ /* 0x004fe200078e00ff */
[----:B------:R-:W-:Y:S02]  /*90f0*/  SHF.R.U64 R40, R40, 0x3, RZ ;  /* 0x0000000328287819 */ /* 0x000fe400000012ff */
[----:B------:R-:W-:-:S02]  /*9100*/  SHF.R.U64 R44, R44, 0x3, RZ ;  /* 0x000000032c2c7819 */ /* 0x000fc400000012ff */
[----:B------:R-:W-:Y:S02]  /*9110*/  SHF.R.U64 R48, R48, 0x3, RZ ;  /* 0x0000000330307819 */ /* 0x000fe400000012ff */
[----:B------:R-:W-:Y:S01]  /*9120*/  SHF.R.S32.HI R21, RZ, 0x1f, R200 ;  /* 0x0000001fff157819 */ /* 0x000fe200000114c8 */
[----:B------:R-:W-:Y:S01]  /*9130*/  IMAD R11, R202, UR5, R11 ;  /* 0x00000005ca0b7c24 */ /* 0x000fe2000f8e020b */
[----:B------:R-:W-:Y:S01]  /*9140*/  ULDC.64 UR4, c[0x0][0xbf0] ;  /* 0x0002fc0000047ab9 */ /* 0x000fe20000000a00 */
[----:B------:R-:W-:Y:S01]  /*9150*/  LOP3.LUT R32, R32, R33, RZ, 0x3c, !PT ;  /* 0x0000002120207212 */ /* 0x000fe200078e3cff */
[----:B------:R-:W-:Y:S01]  /*9160*/  IMAD.MOV.U32 R9, RZ, RZ, R22 ;  /* 0x000000ffff097224 */ /* 0x000fe200078e0016 */
        /* <DEDUP_REMOVED lines=8> */
[----:B---3--:R-:W-:Y:S01]  /*91f0*/  @P4 SHF.R.U32.HI R9, RZ, R83, R4 ;  /* 0x00000053ff094219 */ /* 0x008fe20000011604 */
[----:B------:R-:W-:Y:S01]  /*9200*/  IMAD.X R49, RZ, RZ, R157, P2 ;  /* 0x000000ffff317224 */ /* 0x000fe200010e069d */
[C---:B------:R-:W-:Y:S01]  /*9210*/  IADD3 R57, P0, R156.reuse, 0xa000, RZ ;  /* 0x0000a0009c397810 */ /* 0x040fe20007f1e0ff */
[----:B------:R-:W-:Y:S01]  /*9220*/  IMAD R21, R21, UR4, RZ ;  /* 0x0000000415157c24 */ /* 0x000fe2000f8e02ff */
[----:B------:R-:W-:Y:S01]  /*9230*/  IADD3 R61, P6, R156, 0xb000, RZ ;  /* 0x0000b0009c3d7810 */ /* 0x000fe20007fde0ff */
[----:B------:R-:W-:Y:S01]  /*9240*/  IMAD.WIDE.U32 R10, R200, UR4, R10 ;  /* 0x00000004c80a7c25 */ /* 0x000fe2000f8e000a */
[C---:B------:R-:W-:Y:S01]  /*9250*/  IADD3 R65, P5, R156.reuse, 0xc000, RZ ;  /* 0x0000c0009c417810 */ /* 0x040fe20007fbe0ff */
[----:B------:R-:W5:Y:S01]  /*9260*/  LD.E.128 R32, desc[UR38][R32.64] ;  /* 0x0000002620207980 */ /* 0x000f62000c101d00 */
[----:B------:R-:W-:-:S02]  /*9270*/  IADD3 R69, P3, R156, 0xd000, RZ ;  /* 0x0000d0009c457810 */ /* 0x000fc40007f7e0ff */
[----:B------:R-:W-:Y:S01]  /*9280*/  IADD3 R73, P2, R156, 0xe000, RZ ;  /* 0x0000e0009c497810 */ /* 0x000fe20007f5e0ff */
[----:B------:R-:W-:Y:S01]  /*9290*/  IMAD R21, R200, UR5, R21 ;  /* 0x00000005c8157c24 */ /* 0x000fe2000f8e0215 */
[--C-:B------:R-:W-:Y:S01]  /*92a0*/  SHF.R.S32.HI R4, RZ, 0x1f, R9.reuse ;  /* 0x0000001fff047819 */ /* 0x100fe20000011409 */
[----:B------:R-:W-:Y:S01]  /*92b0*/  IMAD.MOV R81, RZ, RZ, -R9 ;  /* 0x000000ffff517224 */ /* 0x000fe200078e0a09 */
[----:B------:R-:W-:Y:S01]  /*92c0*/  LOP3.LUT R56, R57, 0x380, RZ, 0xc0, !PT ;  /* 0x0000038039387812 */ /* 0x000fe200078ec0ff */
[----:B------:R-:W-:Y:S01]  /*92d0*/  ULDC.64 UR4, c[0x0][0xbe0] ;  /* 0x0002f80000047ab9 */ /* 0x000fe20000000a00 */
[----:B------:R-:W-:Y:S01]  /*92e0*/  LOP3.LUT R60, R61, 0x380, RZ, 0xc0, !PT ;  /* 0x000003803d3c7812 */ /* 0x000fe200078ec0ff */
[----:B------:R-:W5:Y:S01]  /*92f0*/  LD.E.128 R36, desc[UR38][R36.64] ;  /* 0x0000002624247980 */ /* 0x000f62000c101d00 */
[----:B------:R-:W-:Y:S02]  /*9300*/  LOP3.LUT R64, R65, 0x380, RZ, 0xc0, !PT ;  /* 0x0000038041407812 */ /* 0x000fe400078ec0ff */
[----:B------:R-:W-:Y:S01]  /*9310*/  LOP3.LUT R68, R69, 0x380, RZ, 0xc0, !PT ;  /* 0x0000038045447812 */ /* 0x000fe200078ec0ff */
[----:B------:R-:W5:Y:S01]  /*9320*/  LD.E.128 R40, desc[UR38][R40.64] ;  /* 0x0000002628287980 */ /* 0x000f62000c101d00 */
[----:B------:R-:W-:Y:S01]  /*9330*/  LOP3.LUT R72, R73, 0x380, RZ, 0xc0, !PT ;  /* 0x0000038049487812 */ /* 0x000fe200078ec0ff */
[----:B------:R-:W-:Y:S01]  /*9340*/  IMAD.IADD R11, R11, 0x1, R21 ;  /* 0x000000010b0b7824 */ /* 0x000fe200078e0215 */
[----:B------:R-:W-:Y:S01]  /*9350*/  LOP3.LUT R13, R156, 0x380, RZ, 0xc0, !PT ;  /* 0x000003809c0d7812 */ /* 0x000fe200078ec0ff */
[----:B------:R-:W-:Y:S01]  /*9360*/  IMAD R4, R4, UR4, RZ ;  /* 0x0000000404047c24 */ /* 0x000fe2000f8e02ff */
[----:B------:R-:W-:Y:S01]  /*9370*/  SHF.R.U64 R56, R56, 0x3, RZ ;  /* 0x0000000338387819 */ /* 0x000fe200000012ff */
[----:B------:R-:W-:Y:S01]  /*9380*/  IMAD R21, R20, R81, R22 ;  /* 0x0000005114157224 */ /* 0x000fe200078e0216 */
[----:B------:R-:W-:Y:S01]  /*9390*/  SHF.R.U64 R60, R60, 0x3, RZ ;  /* 0x000000033c3c7819 */ /* 0x000fe200000012ff */
[----:B------:R-:W5:Y:S01]  /*93a0*/  LD.E.128 R44, desc[UR38][R44.64] ;  /* 0x000000262c2c7980 */ /* 0x000f62000c101d00 */
[----:B------:R-:W-:-:S02]  /*93b0*/  SHF.R.U64 R64, R64, 0x3, RZ ;  /* 0x0000000340407819 */ /* 0x000fc400000012ff */
[----:B------:R-:W-:Y:S01]  /*93c0*/  SHF.R.U64 R68, R68, 0x3, RZ ;  /* 0x0000000344447819 */ /* 0x000fe200000012ff */
[----:B------:R-:W5:Y:S01]  /*93d0*/  LD.E.128 R48, desc[UR38][R48.64] ;  /* 0x0000002630307980 */ /* 0x000f62000c101d00 */
[----:B------:R-:W-:Y:S02]  /*93e0*/  SHF.R.U64 R72, R72, 0x3, RZ ;  /* 0x0000000348487819 */ /* 0x000fe400000012ff */
[----:B------:R-:W-:Y:S01]  /*93f0*/  SHF.R.U64 R13, R13, 0x3, RZ ;  /* 0x000000030d0d7819 */ /* 0x000fe200000012ff */
[C---:B------:R-:W-:Y:S01]  /*9400*/  IMAD R81, R9.reuse, UR5, R4 ;  /* 0x0000000509517c24 */ /* 0x040fe2000f8e0204 */
        /* <DEDUP_REMOVED lines=11> */
[----:B------:R-:W-:Y:S01]  /*94c0*/  IMAD.WIDE.U32 R10, R9, UR4, R10 ;  /* 0x00000004090a7c25 */ /* 0x000fe2000f8e000a */
[----:B------:R-:W-:Y:S01]  /*94d0*/  LOP3.LUT R156, R13, R156, RZ, 0x3c, !PT ;  /* 0x0000009c0d9c7212 */ /* 0x000fe200078e3cff */
[----:B------:R-:W-:Y:S01]  /*94e0*/  ULDC.64 UR4, c[0x0][0xbd8] ;  /* 0x0002f60000047ab9 */ /* 0x000fe20000000a00 */
[----:B------:R-:W5:Y:S01]  /*94f0*/  LD.E.128 R56, desc[UR38][R56.64] ;  /* 0x0000002638387980 */ /* 0x000f62000c101d00 */
[----:B------:R-:W-:-:S02]  /*9500*/  IMAD.IADD R11, R11, 0x1, R81 ;  /* 0x000000010b0b7824 */ /* 0x000fc400078e0251 */
[----:B------:R-:W-:Y:S01]  /*9510*/  IMAD R4, R4, UR4, RZ ;  /* 0x0000000404047c24 */ /* 0x000fe2000f8e02ff */
[----:B------:R0:W5:Y:S01]  /*9520*/  LD.E.128 R12, desc[UR38][R156.64] ;  /* 0x000000269c0c7980 */ /* 0x000162000c101d00 */
[----:B------:R-:W-:-:S03]  /*9530*/  IMAD R85, R204, 0x80, R3 ;  /* 0x00000080cc557824 */ /* 0x000fc600078e0203 */
[----:B------:R-:W5:Y:S01]  /*9540*/  LD.E.128 R60, desc[UR38][R60.64] ;  /* 0x000000263c3c7980 */ /* 0x000f62000c101d00 */
[----:B------:R-:W-:-:S03]  /*9550*/  IMAD R81, R21, UR5, R4 ;  /* 0x0000000515517c24 */ /* 0x000fc6000f8e0204 */
[----:B------:R-:W5:Y:S01]  /*9560*/  LD.E.128 R64, desc[UR38][R64.64] ;  /* 0x0000002640407980 */ /* 0x000f62000c101d00 */
[----:B------:R-:W-:Y:S01]  /*9570*/  IMAD.WIDE.U32 R10, R21, UR4, R10 ;  /* 0x00000004150a7c25 */ /* 0x000fe2000f8e000a */
[----:B------:R-:W-:Y:S02]  /*9580*/  ULDC.64 UR4, c[0x0][0xb80] ;  /* 0x0002e00000047ab9 */ /* 0x000fe40000000a00 */
[----:B------:R-:W5:Y:S04]  /*9590*/  LD.E.128 R68, desc[UR38][R68.64] ;  /* 0x0000002644447980 */ /* 0x000f68000c101d00 */
[----:B------:R-:W5:Y:S01]  /*95a0*/  LD.E.128 R72, desc[UR38][R72.64] ;  /* 0x0000002648487980 */ /* 0x000f62000c101d00 */
[----:B------:R-:W-:Y:S01]  /*95b0*/  @!PT LDS RZ, [RZ] ;  /* 0x00000000fffff984 */ /* 0x000fe20000000800 */
[----:B------:R-:W-:Y:S01]  /*95c0*/  @!PT LDS RZ, [RZ] ;  /* 0x00000000fffff984 */ /* 0x000fe20000000800 */
[----:B------:R-:W-:Y:S01]  /*95d0*/  @!PT LDS RZ, [RZ] ;  /* 0x00000000fffff984 */ /* 0x000fe20000000800 */
[----:B------:R-:W-:Y:S01]  /*95e0*/  @!PT LDS RZ, [RZ] ;  /* 0x00000000fffff984 */ /* 0x000fe20000000800 */
[----:B------:R1:W-:Y:S06]  /*95f0*/  MEMBAR.ALL.CTA ;  /* 0x0000000000007992 */ /* 0x0003ec0000008000 */
[----:B-1----:R-:W1:Y:S01]  /*9600*/  FENCE.VIEW.ASYNC.S ;  /* 0x00000000000073c6 */ /* 0x002e620000000000 */
[----:B------:R-:W-:Y:S01]  /*9610*/  VIADD R9, R85, 0x40 ;  /* 0x0000004055097836 */ /* 0x000fe20000000000 */
[----:B------:R-:W-:Y:S01]  /*9620*/  LEA R4, P2, R10, UR4, 0x1 ;  /* 0x000000040a047c11 */ /* 0x000fe2000f8408ff */
[----:B------:R-:W-:-:S03]  /*9630*/  IMAD.IADD R11, R11, 0x1, R81 ;  /* 0x000000010b0b7824 */ /* 0x000fc600078e0251 */
[-C--:B------:R-:W-:Y:S02]  /*9640*/  ISETP.GE.AND P0, PT, R9, R8.reuse, PT ;  /* 0x000000080900720c */ /* 0x080fe40003f06270 */
[----:B------:R-:W-:Y:S02]  /*9650*/  LEA.HI.X R9, R10, UR5, R11, 0x1, P2 ;  /* 0x000000050a097c11 */ /* 0x000fe400090f0c0b */
[C---:B------:R-:W-:Y:S01]  /*9660*/  ISETP.GE.AND P2, PT, R85.reuse, R8, PT ;  /* 0x000000085500720c */ /* 0x040fe20003f46270 */
[----:B------:R-:W-:Y:S02]  /*9670*/  VIADD R0, R0, 0x32420 ;  /* 0x0003242000007836 */ /* 0x000fe40000000000 */
[----:B------:R-:W-:-:S03]  /*9680*/  VIADD R3, R85, 0x20 ;  /* 0x0000002055037836 */ /* 0x000fc60000000000 */
[----:B------:R-:W-:Y:S01]  /*9690*/  PRMT R0, RZ, 0x654, R0 ;  /* 0x00000654ff007816 */ /* 0x000fe20000000000 */
[C---:B------:R-:W-:Y:S01]  /*96a0*/  VIADD R22, R2.reuse, 0x40 ;  /* 0x0000004002167836 */ /* 0x040fe20000000000 */
[----:B------:R-:W-:Y:S01]  /*96b0*/  ISETP.GE.AND P1, PT, R3, R8, PT ;  /* 0x000000080300720c */ /* 0x000fe20003f26270 */
[C---:B------:R-:W-:Y:S02]  /*96c0*/  VIADD R86, R2.reuse, 0x80 ;  /* 0x0000008002567836 */ /* 0x040fe40000000000 */
[----:B------:R-:W-:Y:S01]  /*96d0*/  VIADD R88, R2, 0xc0 ;  /* 0x000000c002587836 */ /* 0x000fe20000000000 */
[----:B-1----:R0:W1:Y:S01]  /*96e0*/  SHFL.IDX PT, R83, R4, RZ, 0x181f ;  /* 0x00181fff04537589 */ /* 0x00206200000e0000 */
[----:B------:R-:W-:Y:S01]  /*96f0*/  BSSY B1, `(.L_x_1087) ;  /* 0x0000019000017945 */ /* 0x000fe20003800000 */
[----:B------:R2:W-:Y:S02]  /*9700*/  SYNCS.ARRIVE.TRANS64.RED.A1T0 RZ, [R0+URZ], RZ ;  /* 0x000000ff00ff79a7 */ /* 0x0005e4000810043f */
[----:B------:R0:W3:Y:S01]  /*9710*/  SHFL.IDX PT, R3, R9, RZ, 0x181f ;  /* 0x00181fff09037589 */ /* 0x0000e200000e0000 */
[----:B------:R-:W-:-:S02]  /*9720*/  SHF.R.S32.HI R84, RZ, 0x1f, R22 ;  /* 0x0000001fff547819 */ /* 0x000fc40000011416 */
[----:B------:R-:W-:Y:S02]  /*9730*/  SHF.R.S32.HI R87, RZ, 0x1f, R86 ;  /* 0x0000001fff577819 */ /* 0x000fe40000011456 */
[----:B------:R-:W-:Y:S02]  /*9740*/  SHF.R.S32.HI R89, RZ, 0x1f, R88 ;  /* 0x0000001fff597819 */ /* 0x000fe40000011458 */
[----:B--2---:R-:W-:Y:S01]  /*9750*/  SHF.R.S32.HI R0, RZ, 0x1f, R2 ;  /* 0x0000001fff007819 */ /* 0x004fe20000011402 */
[----:B0-----:R-:W-:Y:S06]  /*9760*/  @P2 BRA `(.L_x_1088) ;  /* 0x0000000000442947 */ /* 0x001fec0003800000 */
[----:B------:R-:W-:Y:S02]  /*9770*/  ULDC UR4, c[0x0][0xbc8] ;  /* 0x0002f20000047ab9 */ /* 0x000fe40000000800 */
[----:B------:R-:W-:Y:S02]  /*9780*/  ISETP.GE.AND P5, PT, R2, UR4, PT ;  /* 0x0000000402007c0c */ /* 0x000fe4000bfa6270 */
[----:B------:R-:W-:Y:S02]  /*9790*/  ISETP.GE.AND P4, PT, R22, UR4, PT ;  /* 0x0000000416007c0c */ /* 0x000fe4000bf86270 */
[----:B------:R-:W-:Y:S02]  /*97a0*/  ISETP.GE.AND P3, PT, R86, UR4, PT ;  /* 0x0000000456007c0c */ /* 0x000fe4000bf66270 */
[----:B------:R-:W-:-:S07]  /*97b0*/  ISETP.GE.AND P2, PT, R88, UR4, PT ;  /* 0x0000000458007c0c */ /* 0x000fce000bf46270 */
[----:B-1----:R-:W-:-:S04]  /*97c0*/  @!P5 LEA R10, P6, R2, R83, 0x1 ;  /* 0x00000053020ad211 */ /* 0x002fc800078c08ff */
[----:B---3--:R-:W-:Y:S02]  /*97d0*/  @!P5 LEA.HI.X R11, R2, R3, R0, 0x1, P6 ;  /* 0x00000003020bd211 */ /* 0x008fe400030f0c00 */
        /* <DEDUP_REMOVED lines=10> */
.L_x_1088:
[----:B------:R-:W-:Y:S05]  /*9880*/  BSYNC B1 ;  /* 0x0000000000017941 */ /* 0x000fea0003800000 */
.L_x_1087:
[----:B---3--:R2:W3:Y:S01]  /*9890*/  SHFL.IDX PT, R3, R9, 0x1, 0x181f ;  /* 0x00381f0009037f89 */ /* 0x0084e200000e0000 */
[----:B------:R-:W-:Y:S03]  /*98a0*/  BSSY B1, `(.L_x_1089) ;  /* 0x0000014000017945 */ /* 0x000fe60003800000 */
[----:B0-----:R2:W0:Y:S01]  /*98b0*/  SHFL.IDX PT, R21, R4, 0x1, 0x181f ;  /* 0x00381f0004157f89 */ /* 0x00142200000e0000 */
[----:B------:R-:W-:Y:S05]  /*98c0*/  @P1 BRA `(.L_x_1090) ;  /* 0x0000000000441947 */ /* 0x000fea0003800000 */
[----:B------:R-:W-:Y:S02]  /*98d0*/  ULDC UR4, c[0x0][0xbc8] ;  /* 0x0002f20000047ab9 */ /* 0x000fe40000000800 */
[----:B------:R-:W-:Y:S02]  /*98e0*/  ISETP.GE.AND P4, PT, R2, UR4, PT ;  /* 0x0000000402007c0c */ /* 0x000fe4000bf86270 */
[----:B------:R-:W-:Y:S02]  /*98f0*/  ISETP.GE.AND P3, PT, R22, UR4, PT ;  /* 0x0000000416007c0c */ /* 0x000fe4000bf66270 */
[----:B------:R-:W-:Y:S02]  /*9900*/  ISETP.GE.AND P2, PT, R86, UR4, PT ;  /* 0x0000000456007c0c */ /* 0x000fe4000bf46270 */
[----:B------:R-:W-:-:S07]  /*9910*/  ISETP.GE.AND P1, PT, R88, UR4, PT ;  /* 0x0000000458007c0c */ /* 0x000fce000bf26270 */
[-C--:B0-----:R-:W-:Y:S02]  /*9920*/  @!P4 LEA R10, P6, R2, R21.reuse, 0x1 ;  /* 0x00000015020ac211 */ /* 0x081fe400078c08ff */
[----:B-----5:R-:W-:Y:S02]  /*9930*/  @!P3 LEA R12, P5, R22, R21, 0x1 ;  /* 0x00000015160cb211 */ /* 0x020fe400078a08ff */
        /* <DEDUP_REMOVED lines=10> */
.L_x_1090:
[----:B------:R-:W-:Y:S05]  /*99e0*/  BSYNC B1 ;  /* 0x0000000000017941 */ /* 0x000fea0003800000 */
.L_x_1089:
[----:B---3--:R3:W0:Y:S01]  /*99f0*/  SHFL.IDX PT, R3, R9, 0x2, 0x181f ;  /* 0x00581f0009037f89 */ /* 0x00862200000e0000 */
[----:B------:R-:W-:Y:S03]  /*9a00*/  BSSY B1, `(.L_x_1091) ;  /* 0x0000014000017945 */ /* 0x000fe60003800000 */
[----:B----45:R3:W4:Y:S01]  /*9a10*/  SHFL.IDX PT, R17, R4, 0x2, 0x181f ;  /* 0x00581f0004117f89 */ /* 0x03072200000e0000 */
        /* <DEDUP_REMOVED lines=18> */
.L_x_1092:
[----:B------:R-:W-:Y:S05]  /*9b40*/  BSYNC B1 ;  /* 0x0000000000017941 */ /* 0x000fea0003800000 */
.L_x_1091:
[----:B0-----:R-:W-:Y:S01]  /*9b50*/  VIADD R3, R85, 0x60 ;  /* 0x0000006055037836 */ /* 0x001fe20000000000 */
[----:B------:R0:W0:Y:S04]  /*9b60*/  SHFL.IDX PT, R15, R9, 0x3, 0x181f ;  /* 0x00781f00090f7f89 */ /* 0x00002800000e0000 */
[----:B------:R-:W-:Y:S01]  /*9b70*/  ISETP.GE.AND P0, PT, R3, R8, PT ;  /* 0x000000080300720c */ /* 0x000fe20003f06270 */
[----:B----4-:R4:W0:-:S12]  /*9b80*/  SHFL.IDX PT, R17, R4, 0x3, 0x181f ;  /* 0x00781f0004117f89 */ /* 0x01081800000e0000 */
[----:B----4-:R-:W-:Y:S05]  /*9b90*/  @P0 BRA `(.L_x_1093) ;  /* 0x00000024007c0947 */ /* 0x010fea0003800000 */
[----:B------:R-:W-:Y:S02]  /*9ba0*/  ULDC UR4, c[0x0][0xbc8] ;  /* 0x0002f20000047ab9 */ /* 0x000fe40000000800 */
[----:B------:R-:W-:Y:S02]  /*9bb0*/  ISETP.GE.AND P3, PT, R2, UR4, PT ;  /* 0x0000000402007c0c */ /* 0x000fe4000bf66270 */
[----:B------:R-:W-:Y:S02]  /*9bc0*/  ISETP.GE.AND P4, PT, R22, UR4, PT ;  /* 0x0000000416007c0c */ /* 0x000fe4000bf86270 */
[----:B------:R-:W-:-:S09]  /*9bd0*/  ISETP.GE.AND P5, PT, R86, UR4, PT ;  /* 0x0000000456007c0c */ /* 0x000fd2000bfa6270 */
[-C--:B0-----:R-:W-:Y:S02]  /*9be0*/  @!P3 LEA R8, P0, R2, R17.reuse, 0x1 ;  /* 0x000000110208b211 */ /* 0x081fe400078008ff */
[-C--:B------:R-:W-:Y:S02]  /*9bf0*/  @!P4 LEA R10, P1, R22, R17.reuse, 0x1 ;  /* 0x00000011160ac211 */ /* 0x080fe400078208ff */
[----:B------:R-:W-:Y:S02]  /*9c00*/  @!P5 LEA R12, P2, R86, R17, 0x1 ;  /* 0x00000011560cd211 */ /* 0x000fe400078408ff */
[-C--:B--23--:R-:W-:Y:S02]  /*9c10*/  @!P3 LEA.HI.X R9, R2, R15.reuse, R0, 0x1, P0 ;  /* 0x0000000f0209b211 */ /* 0x08cfe400000f0c00 */
        /* <DEDUP_REMOVED lines=11> */
.L_x_1086:
[----:B------:R-:W-:Y:S01]  /*9cd0*/  ULDC.64 UR4, c[0x0][0xc08] ;  /* 0x0003020000047ab9 */ /* 0x000fe20000000a00 */
[----:B0-----:R-:W0:Y:S01]  /*9ce0*/  @P4 LDC R13, c[0x0][0xcec] ;  /* 0x00033b00ff0d4b82 */ /* 0x001e220000000800 */
[----:B------:R-:W-:Y:S01]  /*9cf0*/  IMAD R9, R9, UR4, RZ ;  /* 0x0000000409097c24 */ /* 0x000fe2000f8e02ff */
[----:B------:R-:W-:Y:S01]  /*9d00*/  ULDC.64 UR6, c[0x0][0xc30] ;  /* 0x00030c0000067ab9 */ /* 0x000fe20000000a00 */
[----:B------:R-:W-:Y:S01]  /*9d10*/  IMAD.WIDE.U32 R2, R4, UR4, RZ ;  /* 0x0000000404027c25 */ /* 0x000fe2000f8e00ff */
[----:B------:R-:W-:Y:S01]  /*9d20*/  ISETP.GE.AND P0, PT, R14, R8, PT ;  /* 0x000000080e00720c */ /* 0x000fe20003f06270 */
[----:B------:R-:W-:Y:S01]  /*9d30*/  BSSY B1, `(.L_x_1094) ;  /* 0x00000d1000017945 */ /* 0x000fe20003800000 */
[----:B------:R-:W-:Y:S01]  /*9d40*/  SHF.R.S32.HI R22, RZ, 0x1f, R206 ;  /* 0x0000001fff167819 */ /* 0x000fe200000114ce */
[----:B------:R-:W-:Y:S01]  /*9d50*/  IMAD R9, R4, UR5, R9 ;  /* 0x0000000504097c24 */ /* 0x000fe2000f8e0209 */
[----:B------:R-:W-:Y:S01]  /*9d60*/  ULDC.64 UR4, c[0x0][0xc38] ;  /* 0x00030e0000047ab9 */ /* 0x000fe20000000a00 */
[----:B------:R-:W1:Y:S01]  /*9d70*/  @P4 LDC R4, c[0x0][0xcf0] ;  /* 0x00033c00ff044b82 */ /* 0x000e620000000800 */
[----:B------:R-:W-:Y:S01]  /*9d80*/  VIADD R176, R201, 0x18 ;  /* 0x00000018c9b07836 */ /* 0x000fe20000000000 */
[----:B------:R-:W-:Y:S01]  /*9d90*/  SHF.R.S32.HI R152, RZ, 0x1f, R207 ;  /* 0x0000001fff987819 */ /* 0x000fe200000114cf */
[----:B------:R-:W-:Y:S01]  /*9da0*/  IMAD.IADD R3, R3, 0x1, R9 ;  /* 0x0000000103037824 */ /* 0x000fe200078e0209 */
[----:B------:R-:W-:Y:S01]  /*9db0*/  SHF.R.S32.HI R9, RZ, 0x1f, R200 ;  /* 0x0000001fff097819 */ /* 0x000fe200000114c8 */
[----:B------:R-:W-:Y:S01]  /*9dc0*/  VIADD R178, R201, 0x10 ;  /* 0x00000010c9b27836 */ /* 0x000fe20000000000 */
[----:B------:R-:W-:Y:S01]  /*9dd0*/  SHF.R.S32.HI R153, RZ, 0x1f, R208 ;  /* 0x0000001fff997819 */ /* 0x000fe200000114d0 */
[----:B------:R-:W-:Y:S01]  /*9de0*/  IMAD.WIDE.U32 R2, R202, UR4, R2 ;  /* 0x00000004ca027c25 */ /* 0x000fe2000f8e0002 */
[----:B------:R-:W-:-:S02]  /*9df0*/  SHF.R.S32.HI R154, RZ, 0x1f, R209 ;  /* 0x0000001fff9a7819 */ /* 0x000fc400000114d1 */
[----:B------:R-:W-:Y:S01]  /*9e00*/  SHF.R.S32.HI R155, RZ, 0x1f, R210 ;  /* 0x0000001fff9b7819 */ /* 0x000fe200000114d2 */
[----:B------:R-:W-:Y:S01]  /*9e10*/  IMAD R3, R202, UR5, R3 ;  /* 0x00000005ca037c24 */ /* 0x000fe2000f8e0203 */
[----:B------:R-:W-:Y:S01]  /*9e20*/  ULDC.64 UR4, c[0x0][0xc40] ;  /* 0x0003100000047ab9 */ /* 0x000fe20000000a00 */
[----:B------:R-:W-:Y:S01]  /*9e30*/  VIADD R180, R201, 0x8 ;  /* 0x00000008c9b47836 */ /* 0x000fe20000000000 */
[----:B------:R-:W-:Y:S01]  /*9e40*/  SHF.R.S32.HI R156, RZ, 0x1f, R211 ;  /* 0x0000001fff9c7819 */ /* 0x000fe200000114d3 */
[----:B------:R-:W-:Y:S01]  /*9e50*/  IMAD R9, R9, UR4, RZ ;  /* 0x0000000409097c24 */ /* 0x000fe2000f8e02ff */
[----:B------:R-:W-:Y:S01]  /*9e60*/  SHF.R.S32.HI R157, RZ, 0x1f, R212 ;  /* 0x0000001fff9d7819 */ /* 0x000fe200000114d4 */
[----:B0-----:R-:W-:Y:S01]  /*9e70*/  @P4 IMAD.HI.U32 R13, R18, R13, RZ ;  /* 0x0000000d120d4227 */ /* 0x001fe200078e00ff */
[----:B------:R-:W-:Y:S02]  /*9e80*/  SHF.R.S32.HI R158, RZ, 0x1f, R213 ;  /* 0x0000001fff9e7819 */ /* 0x000fe400000114d5 */
[----:B------:R-:W-:Y:S01]  /*9e90*/  SHF.R.S32.HI R159, RZ, 0x1f, R221 ;  /* 0x0000001fff9f7819 */ /* 0x000fe200000114dd */
[C---:B------:R-:W-:Y:S01]  /*9ea0*/  IMAD R11, R200.reuse, UR5, R9 ;  /* 0x00000005c80b7c24 */ /* 0x040fe2000f8e0209 */
[----:B------:R-:W-:Y:S01]  /*9eb0*/  SHF.R.S32.HI R161, RZ, 0x1f, R223 ;  /* 0x0000001fffa17819 */ /* 0x000fe200000114df */
[----:B------:R-:W-:Y:S01]  /*9ec0*/  IMAD.WIDE.U32 R2, R200, UR4, R2 ;  /* 0x00000004c8027c25 */ /* 0x000fe2000f8e0002 */
[----:B------:R-:W-:Y:S01]  /*9ed0*/  ULDC.64 UR4, c[0x0][0xc48] ;  /* 0x0003120000047ab9 */ /* 0x000fe20000000a00 */
[----:B------:R-:W-:-:S02]  /*9ee0*/  SHF.R.S32.HI R162, RZ, 0x1f, R224 ;  /* 0x0000001fffa27819 */ /* 0x000fc400000114e0 */
[----:B------:R-:W-:Y:S01]  /*9ef0*/  IMAD.MOV.U32 R9, RZ, RZ, R18 ;  /* 0x000000ffff097224 */ /* 0x000fe200078e0012 */
[----:B-1----:R-:W-:Y:S01]  /*9f00*/  @P4 SHF.R.U32.HI R9, RZ, R4, R13 ;  /* 0x00000004ff094219 */ /* 0x002fe2000001160d */
[----:B------:R-:W-:Y:S01]  /*9f10*/  IMAD.IADD R3, R3, 0x1, R11 ;  /* 0x0000000103037824 */ /* 0x000fe200078e020b */
[----:B------:R-:W-:Y:S01]  /*9f20*/  SHF.R.S32.HI R163, RZ, 0x1f, R225 ;  /* 0x0000001fffa37819 */ /* 0x000fe200000114e1 */
[----:B------:R-:W-:Y:S01]  /*9f30*/  VIADD R175, R201, 0x18 ;  /* 0x00000018c9af7836 */ /* 0x000fe20000000000 */
[--C-:B------:R-:W-:Y:S01]  /*9f40*/  SHF.R.S32.HI R4, RZ, 0x1f, R9.reuse ;  /* 0x0000001fff047819 */ /* 0x100fe20000011409 */
[----:B------:R-:W-:Y:S01]  /*9f50*/  IMAD.MOV R11, RZ, RZ, -R9 ;  /* 0x000000ffff0b7224 */ /* 0x000fe200078e0a09 */
[----:B------:R-:W-:Y:S01]  /*9f60*/  SHF.R.S32.HI R164, RZ, 0x1f, R226 ;  /* 0x0000001fffa47819 */ /* 0x000fe200000114e2 */
[----:B------:R-:W-:Y:S01]  /*9f70*/  IMAD.WIDE.U32 R2, R160, UR4, R2 ;  /* 0x00000004a0027c25 */ /* 0x000fe2000f8e0002 */
[----:B------:R-:W-:Y:S02]  /*9f80*/  SHF.R.S32.HI R165, RZ, 0x1f, R228 ;  /* 0x0000001fffa57819 */ /* 0x000fe400000114e4 */
[----:B------:R-:W-:Y:S01]  /*9f90*/  SHF.R.S32.HI R166, RZ, 0x1f, R229 ;  /* 0x0000001fffa67819 */ /* 0x000fe200000114e5 */
[----:B------:R-:W-:Y:S01]  /*9fa0*/  IMAD R11, R20, R11, R18 ;  /* 0x0000000b140b7224 */ /* 0x000fe200078e0212 */
[----:B------:R-:W-:Y:S01]  /*9fb0*/  SHF.R.S32.HI R167, RZ, 0x1f, R230 ;  /* 0x0000001fffa77819 */ /* 0x000fe200000114e6 */
[----:B------:R-:W-:Y:S01]  /*9fc0*/  IMAD R4, R4, UR6, RZ ;  /* 0x0000000604047c24 */ /* 0x000fe2000f8e02ff */
[----:B------:R-:W-:Y:S01]  /*9fd0*/  SHF.R.S32.HI R168, RZ, 0x1f, R231 ;  /* 0x0000001fffa87819 */ /* 0x000fe200000114e7 */
[----:B------:R-:W-:Y:S01]  /*9fe0*/  IMAD R3, R160, UR5, R3 ;  /* 0x00000005a0037c24 */ /* 0x000fe2000f8e0203 */
[----:B------:R-:W-:Y:S01]  /*9ff0*/  ULDC.64 UR4, c[0x0][0xc28] ;  /* 0x00030a0000047ab9 */ /* 0x000fe20000000a00 */
[C---:B------:R-:W-:Y:S01]  /*a000*/  IMAD R13, R9.reuse, UR7, R4 ;  /* 0x00000007090d7c24 */ /* 0x040fe2000f8e0204 */
[----:B------:R-:W-:Y:S01]  /*a010*/  SHF.R.S32.HI R4, RZ, 0x1f, R11 ;  /* 0x0000001fff047819 */ /* 0x000fe2000001140b */
[----:B------:R-:W-:Y:S01]  /*a020*/  IMAD.WIDE.U32 R2, R9, UR6, R2 ;  /* 0x0000000609027c25 */ /* 0x000fe2000f8e0002 */
[----:B------:R-:W-:-:S02]  /*a030*/  SHF.R.S32.HI R160, RZ, 0x1f, R222 ;  /* 0x0000001fffa07819 */ /* 0x000fc400000114de */
[----:B------:R-:W-:Y:S01]  /*a040*/  SHF.R.S32.HI R169, RZ, 0x1f, R232 ;  /* 0x0000001fffa97819 */ /* 0x000fe200000114e8 */
[----:B------:R-:W-:Y:S01]  /*a050*/  IMAD R4, R4, UR4, RZ ;  /* 0x0000000404047c24 */ /* 0x000fe2000f8e02ff */
[----:B------:R-:W-:Y:S01]  /*a060*/  SHF.R.S32.HI R170, RZ, 0x1f, R233 ;  /* 0x0000001fffaa7819 */ /* 0x000fe200000114e9 */
[----:B------:R-:W-:Y:S01]  /*a070*/  IMAD.IADD R3, R3, 0x1, R13 ;  /* 0x0000000103037824 */ /* 0x000fe200078e020d */
[----:B------:R-:W-:Y:S01]  /*a080*/  SHF.R.S32.HI R171, RZ, 0x1f, R234 ;  /* 0x0000001fffab7819 */ /* 0x000fe200000114ea */
[C---:B------:R-:W-:Y:S01]  /*a090*/  IMAD R9, R11.reuse, UR5, R4 ;  /* 0x000000050b097c24 */ /* 0x040fe2000f8e0204 */
[----:B------:R-:W-:Y:S01]  /*a0a0*/  SHF.R.S32.HI R172, RZ, 0x1f, R235 ;  /* 0x0000001fffac7819 */ /* 0x000fe200000114eb */
[----:B------:R-:W-:Y:S01]  /*a0b0*/  IMAD.WIDE.U32 R2, R11, UR4, R2 ;  /* 0x000000040b027c25 */ /* 0x000fe2000f8e0002 */
[----:B------:R-:W-:Y:S01]  /*a0c0*/  ULDC.64 UR4, c[0x0][0xc00] ;  /* 0x0003000000047ab9 */ /* 0x000fe20000000a00 */
[----:B------:R-:W-:Y:S02]  /*a0d0*/  SHF.R.S32.HI R173, RZ, 0x1f, R236 ;  /* 0x0000001fffad7819 */ /* 0x000fe400000114ec */
[----:B------:R-:W-:Y:S01]  /*a0e0*/  VIADD R4, R0, 0x32420 ;  /* 0x0003242000047836 */ /* 0x000fe20000000000 */
[C---:B------:R-:W-:Y:S01]  /*a0f0*/  LEA R0, P1, R2.reuse, UR4, 0x2 ;  /* 0x0000000402007c11 */ /* 0x040fe2000f8210ff */
[----:B------:R-:W-:Y:S01]  /*a100*/  IMAD.IADD R3, R3, 0x1, R9 ;  /* 0x0000000103037824 */ /* 0x000fe200078e0209 */
[----:B------:R-:W-:Y:S01]  /*a110*/  SHF.R.S32.HI R174, RZ, 0x1f, R237 ;  /* 0x0000001fffae7819 */ /* 0x000fe200000114ed */
[C---:B------:R-:W-:Y:S01]  /*a120*/  VIADD R177, R201.reuse, 0x10 ;  /* 0x00000010c9b17836 */ /* 0x040fe20000000000 */
[----:B------:R-:W-:Y:S01]  /*a130*/  PRMT R9, RZ, 0x654, R4 ;  /* 0x00000654ff097816 */ /* 0x000fe20000000004 */
[----:B------:R-:W-:Y:S01]  /*a140*/  VIADD R179, R201, 0x8 ;  /* 0x00000008c9b37836 */ /* 0x000fe20000000000 */
[----:B------:R-:W-:-:S02]  /*a150*/  LEA.HI.X R4, R2, UR5, R3, 0x2, P1 ;  /* 0x0000000502047c11 */ /* 0x000fc400088f1403 */
[----:B------:R0:W-:Y:S01]  /*a160*/  SYNCS.ARRIVE.TRANS64.RED.A1T0 RZ, [R9+URZ], RZ ;  /* 0x000000ff09ff79a7 */ /* 0x0001e2000810043f */
[----:B------:R0:W1:Y:S01]  /*a170*/  SHFL.IDX PT, R2, R0, RZ, 0x1c1f ;  /* 0x001c1fff00027589 */ /* 0x00006200000e0000 */
[----:B------:R-:W-:Y:S02]  /*a180*/  SHF.R.S32.HI R176, RZ, 0x1f, R176 ;  /* 0x0000001fffb07819 */ /* 0x000fe400000114b0 */
[----:B------:R-:W-:Y:S01]  /*a190*/  SHF.R.S32.HI R178, RZ, 0x1f, R178 ;  /* 0x0000001fffb27819 */ /* 0x000fe200000114b2 */
[----:B------:R0:W2:Y:S01]  /*a1a0*/  SHFL.IDX PT, R3, R4, RZ, 0x1c1f ;  /* 0x001c1fff04037589 */ /* 0x0000a200000e0000 */
[----:B------:R-:W-:Y:S01]  /*a1b0*/  SHF.R.S32.HI R180, RZ, 0x1f, R180 ;  /* 0x0000001fffb47819 */ /* 0x000fe200000114b4 */
[----:B------:R-:W-:Y:S06]  /*a1c0*/  @P0 BRA `(.L_x_1095) ;  /* 0x00000008001c0947 */ /* 0x000fec0003800000 */
[----:B------:R-:W-:Y:S01]  /*a1d0*/  ULDC UR4, c[0x0][0xbc8] ;  /* 0x0002f20000047ab9 */ /* 0x000fe20000000800 */
[----:B------:R-:W-:Y:S01]  /*a1e0*/  VIADD R17, R201, 0xe8 ;  /* 0x000000e8c9117836 */ /* 0x000fe20000000000 */
[----:B------:R-:W-:Y:S02]  /*a1f0*/  ISETP.GE.AND P4, PT, R179, UR4, PT ;  /* 0x00000004b3007c0c */ /* 0x000fe4000bf86270 */
[----:B------:R-:W-:Y:S02]  /*a200*/  ISETP.GE.AND P3, PT, R177, UR4, PT ;  /* 0x00000004b1007c0c */ /* 0x000fe4000bf66270 */
[----:B------:R-:W-:Y:S02]  /*a210*/  ISETP.GE.AND P5, PT, R201, UR4, PT ;  /* 0x00000004c9007c0c */ /* 0x000fe4000bfa6270 */
[----:B------:R-:W-:Y:S02]  /*a220*/  ISETP.GE.AND P1, PT, R237, UR4, PT ;  /* 0x00000004ed007c0c */ /* 0x000fe4000bf26270 */
[----:B------:R-:W-:-:S02]  /*a230*/  ISETP.GE.AND P0, PT, R175, UR4, PT ;  /* 0x00000004af007c0c */ /* 0x000fc4000bf06270 */
[----:B0-----:R-:W-:-:S03]  /*a240*/  SHF.R.S32.HI R9, RZ, 0x1f, R205 ;  /* 0x0000001fff097819 */ /* 0x001fc600000114cd */
[-C--:B-1----:R-:W-:Y:S02]  /*a250*/  @!P4 LEA R10, P2, R179, R2.reuse, 0x2 ;  /* 0x00000002b30ac211 */ /* 0x082fe400078410ff */
        /* <DEDUP_REMOVED lines=10> */
[-C--:B0-----:R-:W-:Y:S02]  /*a300*/  @!P0 LEA R10, P6, R175, R2.reuse, 0x2 ;  /* 0x00000002af0a8211 */ /* 0x081fe400078c10ff */
[-C--:B-1----:R-:W-:Y:S02]  /*a310*/  @!P1 LEA R12, P5, R237, R2.reuse, 0x2 ;  /* 0x00000002ed0c9211 */ /* 0x082fe400078a10ff */
        /* <DEDUP_REMOVED lines=10> */
[CC--:B0-----:R-:W-:Y:S02]  /*a3c0*/  @!P3 LEA R10, P6, R235.reuse, R2.reuse, 0x2 ;  /* 0x00000002eb0ab211 */ /* 0x0c1fe400078c10ff */
[CC--:B-1----:R-:W-:Y:S02]  /*a3d0*/  @!P4 LEA R12, P2, R234.reuse, R2.reuse, 0x2 ;  /* 0x00000002ea0cc211 */ /* 0x0c2fe400078410ff */
[-C--:B------:R-:W-:Y:S02]  /*a3e0*/  @!P3 LEA.HI.X R11, R235, R3.reuse, R172, 0x2, P6 ;  /* 0x00000003eb0bb211 */ /* 0x080fe400030f14ac */
[----:B------:R-:W-:Y:S02]  /*a3f0*/  @!P4 LEA.HI.X R13, R234, R3, R171, 0x2, P2 ;  /* 0x00000003ea0dc211 */ /* 0x000fe400010f14ab */
[----:B--2---:R-:W-:Y:S01]  /*a400*/  @!P5 LEA R14, P6, R233, R2, 0x2 ;  /* 0x00000002e90ed211 */ /* 0x004fe200078c10ff */
[----:B------:R0:W-:Y:S01]  /*a410*/  @!P3 ST.E.64 desc[UR38][R10.64], R48 ;  /* 0x000000300a00b985 */ /* 0x0001e2000c101b26 */
[----:B------:R-:W-:-:S02]  /*a420*/  ISETP.GE.AND P2, PT, R230, UR4, PT ;  /* 0x00000004e6007c0c */ /* 0x000fc4000bf46270 */
[----:B------:R-:W-:Y:S01]  /*a430*/  @!P5 LEA.HI.X R15, R233, R3, R170, 0x2, P6 ;  /* 0x00000003e90fd211 */ /* 0x000fe200030f14aa */
[----:B------:R1:W-:Y:S01]  /*a440*/  @!P4 ST.E.64 desc[UR38][R12.64], R52 ;  /* 0x000000340c00c985 */ /* 0x0003e2000c101b26 */
[----:B------:R-:W-:-:S03]  /*a450*/  ISETP.GE.AND P3, PT, R229, UR4, PT ;  /* 0x00000004e5007c0c */ /* 0x000fc6000bf66270 */
[----:B------:R2:W-:Y:S01]  /*a460*/  @!P5 ST.E.64 desc[UR38][R14.64], R56 ;  /* 0x000000380e00d985 */ /* 0x0005e2000c101b26 */
[CC--:B0-----:R-:W-:Y:S02]  /*a470*/  @!P0 LEA R10, P4, R232.reuse, R2.reuse, 0x2 ;  /* 0x00000002e80a8211 */ /* 0x0c1fe400078810ff */
[C---:B-1----:R-:W-:Y:S02]  /*a480*/  @!P1 LEA R12, P5, R231.reuse, R2, 0x2 ;  /* 0x00000002e70c9211 */ /* 0x042fe400078a10ff */
[-C--:B------:R-:W-:Y:S02]  /*a490*/  @!P0 LEA.HI.X R11, R232, R3.reuse, R169, 0x2, P4 ;  /* 0x00000003e80b8211 */ /* 0x080fe400020f14a9 */
[----:B------:R-:W-:Y:S02]  /*a4a0*/  ISETP.GE.AND P4, PT, R228, UR4, PT ;  /* 0x00000004e4007c0c */ /* 0x000fe4000bf86270 */
[----:B------:R-:W-:Y:S01]  /*a4b0*/  @!P1 LEA.HI.X R13, R231, R3, R168, 0x2, P5 ;  /* 0x00000003e70d9211 */ /* 0x000fe200028f14a8 */
[----:B------:R0:W-:Y:S01]  /*a4c0*/  @!P0 ST.E.64 desc[UR38][R10.64], R60 ;  /* 0x0000003c0a008985 */ /* 0x0001e2000c101b26 */
[----:B------:R-:W-:-:S02]  /*a4d0*/  ISETP.GE.AND P5, PT, R226, UR4, PT ;  /* 0x00000004e2007c0c */ /* 0x000fc4000bfa6270 */
[----:B--2---:R-:W-:Y:S01]  /*a4e0*/  @!P2 LEA R14, P6, R230, R2, 0x2 ;  /* 0x00000002e60ea211 */ /* 0x004fe200078c10ff */
[----:B------:R1:W-:Y:S01]  /*a4f0*/  @!P1 ST.E.64 desc[UR38][R12.64], R64 ;  /* 0x000000400c009985 */ /* 0x0003e2000c101b26 */
[----:B------:R-:W-:Y:S02]  /*a500*/  ISETP.GE.AND P1, PT, R224, UR4, PT ;  /* 0x00000004e0007c0c */ /* 0x000fe4000bf26270 */
[----:B------:R-:W-:Y:S02]  /*a510*/  @!P2 LEA.HI.X R15, R230, R3, R167, 0x2, P6 ;  /* 0x00000003e60fa211 */ /* 0x000fe400030f14a7 */
[----:B------:R-:W-:-:S03]  /*a520*/  ISETP.GE.AND P0, PT, R225, UR4, PT ;  /* 0x00000004e1007c0c */ /* 0x000fc6000bf06270 */
[----:B------:R2:W-:Y:S01]  /*a530*/  @!P2 ST.E.64 desc[UR38][R14.64], R68 ;  /* 0x000000440e00a985 */ /* 0x0005e2000c101b26 */
[CC--:B0-----:R-:W-:Y:S02]  /*a540*/  @!P3 LEA R10, P6, R229.reuse, R2.reuse, 0x2 ;  /* 0x00000002e50ab211 */ /* 0x0c1fe400078c10ff */
[CC--:B-1----:R-:W-:Y:S02]  /*a550*/  @!P4 LEA R12, P2, R228.reuse, R2.reuse, 0x2 ;  /* 0x00000002e40cc211 */ /* 0x0c2fe400078410ff */
[-C--:B------:R-:W-:Y:S02]  /*a560*/  @!P3 LEA.HI.X R11, R229, R3.reuse, R166, 0x2, P6 ;  /* 0x00000003e50bb211 */ /* 0x080fe400030f14a6 */
[----:B------:R-:W-:Y:S02]  /*a570*/  @!P4 LEA.HI.X R13, R228, R3, R165, 0x2, P2 ;  /* 0x00000003e40dc211 */ /* 0x000fe400010f14a5 */
[----:B------:R-:W-:Y:S01]  /*a580*/  ISETP.GE.AND P2, PT, R223, UR4, PT ;  /* 0x00000004df007c0c */ /* 0x000fe2000bf46270 */
[----:B------:R0:W-:Y:S01]  /*a590*/  @!P3 ST.E.64 desc[UR38][R10.64], R72 ;  /* 0x000000480a00b985 */ /* 0x0001e2000c101b26 */
[----:B--2---:R-:W-:-:S03]  /*a5a0*/  @!P5 LEA R14, P6, R226, R2, 0x2 ;  /* 0x00000002e20ed211 */ /* 0x004fc600078c10ff */
[----:B------:R1:W-:Y:S01]  /*a5b0*/  @!P4 ST.E.64 desc[UR38][R12.64], R76 ;  /* 0x0000004c0c00c985 */ /* 0x0003e2000c101b26 */
[----:B------:R-:W-:Y:S02]  /*a5c0*/  @!P5 LEA.HI.X R15, R226, R3, R164, 0x2, P6 ;  /* 0x00000003e20fd211 */ /* 0x000fe400030f14a4 */
[----:B------:R-:W-:-:S03]  /*a5d0*/  ISETP.GE.AND P4, PT, R221, UR4, PT ;  /* 0x00000004dd007c0c */ /* 0x000fc6000bf86270 */
[----:B------:R2:W-:Y:S01]  /*a5e0*/  @!P5 ST.E.64 desc[UR38][R14.64], R80 ;  /* 0x000000500e00d985 */ /* 0x0005e2000c101b26 */
[----:B------:R-:W-:Y:S02]  /*a5f0*/  ISETP.GE.AND P5, PT, R222, UR4, PT ;  /* 0x00000004de007c0c */ /* 0x000fe4000bfa6270 */
        /* <DEDUP_REMOVED lines=8> */
[----:B------:R-:W-:-:S05]  /*a680*/  @!P2 LEA.HI.X R15, R223, R3, R161, 0x2, P6 ;  /* 0x00000003df0fa211 */ /* 0x000fca00030f14a1 */
[----:B------:R2:W-:Y:S01]  /*a690*/  @!P2 ST.E.64 desc[UR38][R14.64], R92 ;  /* 0x0000005c0e00a985 */ /* 0x0005e2000c101b26 */
[----:B------:R-:W-:Y:S02]  /*a6a0*/  ISETP.GE.AND P2, PT, R212, UR4, PT ;  /* 0x00000004d4007c0c */ /* 0x000fe4000bf46270 */
[CC--:B0-----:R-:W-:Y:S02]  /*a6b0*/  @!P5 LEA R10, P1, R222.reuse, R2.reuse, 0x2 ;  /* 0x00000002de0ad211 */ /* 0x0c1fe400078210ff */
[-C--:B-1----:R-:W-:Y:S02]  /*a6c0*/  @!P4 LEA R12, P0, R221, R2.reuse, 0x2 ;  /* 0x00000002dd0cc211 */ /* 0x082fe400078010ff */
[-C--:B------:R-:W-:Y:S02]  /*a6d0*/  @!P5 LEA.HI.X R11, R222, R3.reuse, R160, 0x2, P1 ;  /* 0x00000003de0bd211 */ /* 0x080fe400008f14a0 */
[----:B------:R-:W-:Y:S02]  /*a6e0*/  ISETP.GE.AND P1, PT, R211, UR4, PT ;  /* 0x00000004d3007c0c */ /* 0x000fe4000bf26270 */
[----:B--2---:R-:W-:Y:S01]  /*a6f0*/  @!P3 LEA R14, P6, R213, R2, 0x2 ;  /* 0x00000002d50eb211 */ /* 0x004fe200078c10ff */
[----:B------:R-:W-:Y:S01]  /*a700*/  @!P5 ST.E.64 desc[UR38][R10.64], R96 ;  /* 0x000000600a00d985 */ /* 0x000fe2000c101b26 */
[----:B------:R-:W-:-:S02]  /*a710*/  @!P4 LEA.HI.X R13, R221, R3, R159, 0x2, P0 ;  /* 0x00000003dd0dc211 */ /* 0x000fc400000f149f */
[----:B------:R-:W-:Y:S02]  /*a720*/  @!P3 LEA.HI.X R15, R213, R3, R158, 0x2, P6 ;  /* 0x00000003d50fb211 */ /* 0x000fe400030f149e */
[----:B------:R-:W-:Y:S01]  /*a730*/  ISETP.GE.AND P0, PT, R210, UR4, PT ;  /* 0x00000004d2007c0c */ /* 0x000fe2000bf06270 */
[----:B------:R-:W-:Y:S01]  /*a740*/  @!P4 ST.E.64 desc[UR38][R12.64], R100 ;  /* 0x000000640c00c985 */ /* 0x000fe2000c101b26 */
[-C--:B------:R-:W-:Y:S02]  /*a750*/  @!P2 LEA R20, P6, R212, R2.reuse, 0x2 ;  /* 0x00000002d414a211 */ /* 0x080fe400078c10ff */
[----:B------:R-:W-:Y:S01]  /*a760*/  ISETP.GE.AND P4, PT, R208, UR4, PT ;  /* 0x00000004d0007c0c */ /* 0x000fe2000bf86270 */
[----:B------:R-:W-:Y:S01]  /*a770*/  @!P3 ST.E.64 desc[UR38][R14.64], R104 ;  /* 0x000000680e00b985 */ /* 0x000fe2000c101b26 */
[----:B------:R-:W-:Y:S02]  /*a780*/  ISETP.GE.AND P3, PT, R209, UR4, PT ;  /* 0x00000004d1007c0c */ /* 0x000fe4000bf66270 */
[----:B------:R-:W-:-:S02]  /*a790*/  @!P1 LEA R24, P5, R211, R2, 0x2 ;  /* 0x00000002d3189211 */ /* 0x000fc400078a10ff */
[-C--:B------:R-:W-:Y:S02]  /*a7a0*/  @!P2 LEA.HI.X R21, R212, R3.reuse, R157, 0x2, P6 ;  /* 0x00000003d415a211 */ /* 0x080fe400030f149d */
[-C--:B------:R-:W-:Y:S02]  /*a7b0*/  @!P1 LEA.HI.X R25, R211, R3.reuse, R156, 0x2, P5 ;  /* 0x00000003d3199211 */ /* 0x080fe400028f149c */
[CC--:B------:R-:W-:Y:S01]  /*a7c0*/  @!P0 LEA R18, P6, R210.reuse, R2.reuse, 0x2 ;  /* 0x00000002d2128211 */ /* 0x0c0fe200078c10ff */
[----:B------:R0:W-:Y:S01]  /*a7d0*/  @!P2 ST.E.64 desc[UR38][R20.64], R108 ;  /* 0x0000006c1400a985 */ /* 0x0001e2000c101b26 */
[----:B------:R-:W-:Y:S02]  /*a7e0*/  ISETP.GE.AND P2, PT, R207, UR4, PT ;  /* 0x00000004cf007c0c */ /* 0x000fe4000bf46270 */
[----:B------:R-:W-:Y:S01]  /*a7f0*/  @!P0 LEA.HI.X R19, R210, R3, R155, 0x2, P6 ;  /* 0x00000003d2138211 */ /* 0x000fe200030f149b */
[----:B------:R1:W-:Y:S01]  /*a800*/  @!P1 ST.E.64 desc[UR38][R24.64], R112 ;  /* 0x0000007018009985 */ /* 0x0003e2000c101b26 */
[----:B------:R-:W-:-:S02]  /*a810*/  @!P3 LEA R28, P1, R209, R2, 0x2 ;  /* 0x00000002d11cb211 */ /* 0x000fc400078210ff */
[-C--:B------:R-:W-:Y:S01]  /*a820*/  @!P4 LEA R32, P5, R208, R2.reuse, 0x2 ;  /* 0x00000002d020c211 */ /* 0x080fe200078a10ff */
[----:B------:R2:W-:Y:S01]  /*a830*/  @!P0 ST.E.64 desc[UR38][R18.64], R116 ;  /* 0x0000007412008985 */ /* 0x0005e2000c101b26 */
[-C--:B------:R-:W-:Y:S02]  /*a840*/  @!P3 LEA.HI.X R29, R209, R3.reuse, R154, 0x2, P1 ;  /* 0x00000003d11db211 */ /* 0x080fe400008f149a */
[----:B------:R-:W-:Y:S02]  /*a850*/  ISETP.GE.AND P1, PT, R206, UR4, PT ;  /* 0x00000004ce007c0c */ /* 0x000fe4000bf26270 */
[----:B------:R-:W-:Y:S01]  /*a860*/  @!P4 LEA.HI.X R33, R208, R3, R153, 0x2, P5 ;  /* 0x00000003d021c211 */ /* 0x000fe200028f1499 */
[----:B------:R3:W-:Y:S01]  /*a870*/  @!P3 ST.E.64 desc[UR38][R28.64], R120 ;  /* 0x000000781c00b985 */ /* 0x0007e2000c101b26 */
[----:B------:R-:W-:Y:S01]  /*a880*/  ISETP.GE.AND P0, PT, R205, UR4, PT ;  /* 0x00000004cd007c0c */ /* 0x000fe2000bf06270 */
[----:B0-----:R-:W-:Y:S01]  /*a890*/  VIADD R21, R201, 0xf0 ;  /* 0x000000f0c9157836 */ /* 0x001fe20000000000 */
[----:B------:R-:W-:Y:S01]  /*a8a0*/  @!P2 LEA R10, P5, R207, R2, 0x2 ;  /* 0x00000002cf0aa211 */ /* 0x000fe200078a10ff */
[----:B------:R3:W-:Y:S01]  /*a8b0*/  @!P4 ST.E.64 desc[UR38][R32.64], R124 ;  /* 0x0000007c2000c985 */ /* 0x0007e2000c101b26 */
[----:B------:R-:W-:Y:S01]  /*a8c0*/  ISETP.GE.AND P4, PT, R17, UR4, PT ;  /* 0x0000000411007c0c */ /* 0x000fe2000bf86270 */
[----:B-1----:R-:W-:Y:S01]  /*a8d0*/  VIADD R25, R201, 0xf8 ;  /* 0x000000f8c9197836 */ /* 0x002fe20000000000 */
[----:B------:R-:W-:-:S02]  /*a8e0*/  ISETP.GE.AND P3, PT, R21, UR4, PT ;  /* 0x0000000415007c0c */ /* 0x000fc4000bf66270 */
[-C--:B------:R-:W-:Y:S02]  /*a8f0*/  @!P2 LEA.HI.X R11, R207, R3.reuse, R152, 0x2, P5 ;  /* 0x00000003cf0ba211 */ /* 0x080fe400028f1498 */
[CC--:B------:R-:W-:Y:S02]  /*a900*/  @!P1 LEA R12, P6, R206.reuse, R2.reuse, 0x2 ;  /* 0x00000002ce0c9211 */ /* 0x0c0fe400078c10ff */
[----:B--2---:R-:W-:Y:S01]  /*a910*/  SHF.R.S32.HI R19, RZ, 0x1f, R17 ;  /* 0x0000001fff137819 */ /* 0x004fe20000011411 */
[----:B------:R3:W-:Y:S01]  /*a920*/  @!P2 ST.E.64 desc[UR38][R10.64], R128 ;  /* 0x000000800a00a985 */ /* 0x0007e2000c101b26 */
[----:B------:R-:W-:Y:S02]  /*a930*/  @!P0 LEA R14, P5, R205, R2, 0x2 ;  /* 0x00000002cd0e8211 */ /* 0x000fe400078a10ff */
[----:B------:R-:W-:Y:S02]  /*a940*/  @!P1 LEA.HI.X R13, R206, R3, R22, 0x2, P6 ;  /* 0x00000003ce0d9211 */ /* 0x000fe400030f1416 */
[----:B------:R-:W-:-:S02]  /*a950*/  ISETP.GE.AND P6, PT, R25, UR4, PT ;  /* 0x0000000419007c0c */ /* 0x000fc4000bfc6270 */
[-C--:B------:R-:W-:Y:S01]  /*a960*/  @!P0 LEA.HI.X R15, R205, R3.reuse, R9, 0x2, P5 ;  /* 0x00000003cd0f8211 */ /* 0x080fe200028f1409 */
[----:B------:R3:W-:Y:S01]  /*a970*/  @!P1 ST.E.64 desc[UR38][R12.64], R132 ;  /* 0x000000840c009985 */ /* 0x0007e2000c101b26 */
[CC--:B------:R-:W-:Y:S02]  /*a980*/  @!P4 LEA R18, P5, R17.reuse, R2.reuse, 0x2 ;  /* 0x000000021112c211 */ /* 0x0c0fe400078a10ff */
[----:B------:R-:W-:Y:S01]  /*a990*/  SHF.R.S32.HI R9, RZ, 0x1f, R21 ;  /* 0x0000001fff097819 */ /* 0x000fe20000011415 */
[----:B------:R3:W-:Y:S01]  /*a9a0*/  @!P0 ST.E.64 desc[UR38][R14.64], R136 ;  /* 0x000000880e008985 */ /* 0x0007e2000c101b26 */
[----:B------:R-:W-:Y:S02]  /*a9b0*/  @!P4 LEA.HI.X R19, R17, R3, R19, 0x2, P5 ;  /* 0x000000031113c211 */ /* 0x000fe400028f1413 */
[----:B------:R-:W-:-:S03]  /*a9c0*/  @!P3 LEA R20, P5, R21, R2, 0x2 ;  /* 0x000000021514b211 */ /* 0x000fc600078a10ff */
[----:B------:R3:W-:Y:S01]  /*a9d0*/  @!P4 ST.E.64 desc[UR38][R18.64], R140 ;  /* 0x0000008c1200c985 */ /* 0x0007e2000c101b26 */
[-C--:B------:R-:W-:Y:S02]  /*a9e0*/  @!P3 LEA.HI.X R21, R21, R3.reuse, R9, 0x2, P5 ;  /* 0x000000031515b211 */ /* 0x080fe400028f1409 */
[----:B------:R-:W-:Y:S02]  /*a9f0*/  SHF.R.S32.HI R9, RZ, 0x1f, R25 ;  /* 0x0000001fff097819 */ /* 0x000fe40000011419 */
[C---:B------:R-:W-:Y:S01]  /*aa00*/  @!P6 LEA R2, P5, R25.reuse, R2, 0x2 ;  /* 0x000000021902e211 */ /* 0x040fe200078a10ff */
[----:B------:R3:W-:Y:S03]  /*aa10*/  @!P3 ST.E.64 desc[UR38][R20.64], R144 ;  /* 0x000000901400b985 */ /* 0x0007e6000c101b26 */
[----:B------:R-:W-:-:S05]  /*aa20*/  @!P6 LEA.HI.X R3, R25, R3, R9, 0x2, P5 ;  /* 0x000000031903e211 */ /* 0x000fca00028f1409 */
[----:B------:R3:W-:Y:S04]  /*aa30*/  @!P6 ST.E.64 desc[UR38][R2.64], R148 ;  /* 0x000000940200e985 */ /* 0x0007e8000c101b26 */
.L_x_1095:
[----:B------:R-:W-:Y:S05]  /*aa40*/  BSYNC B1 ;  /* 0x0000000000017941 */ /* 0x000fea0003800000 */
.L_x_1094:
[----:B------:R-:W-:Y:S01]  /*aa50*/  ISETP.GE.AND P0, PT, R16, R8, PT ;  /* 0x000000081000720c */ /* 0x000fe20003f06270 */
[----:B--23--:R2:W3:Y:S04]  /*aa60*/  SHFL.IDX PT, R3, R4, 0x1, 0x1c1f ;  /* 0x003c1f0004037f89 */ /* 0x00c4e800000e0000 */
[----:B-1----:R2:W1:Y:S08]  /*aa70*/  SHFL.IDX PT, R2, R0, 0x1, 0x1c1f ;  /* 0x003c1f0000027f89 */ /* 0x00247000000e0000 */
[----:B--2---:R-:W-:Y:S05]  /*aa80*/  @P0 BRA `(.L_x_1093) ;  /* 0x0000001400c00947 */ /* 0x004fea0003800000 */
[----:B------:R-:W-:Y:S01]  /*aa90*/  ULDC UR4, c[0x0][0xbc8] ;  /* 0x0002f20000047ab9 */ /* 0x000fe20000000800 */
[----:B------:R-:W-:Y:S01]  /*aaa0*/  VIADD R21, R201, 0xe8 ;  /* 0x000000e8c9157836 */ /* 0x000fe20000000000 */
[----:B------:R-:W-:Y:S01]  /*aab0*/  ISETP.GE.AND P5, PT, R179, UR4, PT ;  /* 0x00000004b3007c0c */ /* 0x000fe2000bfa6270 */
[C---:B------:R-:W-:Y:S01]  /*aac0*/  VIADD R25, R201.reuse, 0xf0 ;  /* 0x000000f0c9197836 */ /* 0x040fe20000000000 */
[----:B------:R-:W-:Y:S02]  /*aad0*/  ISETP.GE.AND P4, PT, R201, UR4, PT ;  /* 0x00000004c9007c0c */ /* 0x000fe4000bf86270 */
[----:B------:R-:W-:Y:S02]  /*aae0*/  ISETP.GE.AND P2, PT, R177, UR4, PT ;  /* 0x00000004b1007c0c */ /* 0x000fe4000bf46270 */
[----:B------:R-:W-:Y:S02]  /*aaf0*/  ISETP.GE.AND P1, PT, R175, UR4, PT ;  /* 0x00000004af007c0c */ /* 0x000fe4000bf26270 */
[----:B------:R-:W-:-:S02]  /*ab00*/  ISETP.GE.AND P0, PT, R237, UR4, PT ;  /* 0x00000004ed007c0c */ /* 0x000fc4000bf06270 */
[----:B0-----:R-:W-:Y:S02]  /*ab10*/  SHF.R.S32.HI R0, RZ, 0x1f, R21 ;  /* 0x0000001fff007819 */ /* 0x001fe40000011415 */
[----:B------:R-:W-:Y:S02]  /*ab20*/  SHF.R.S32.HI R4, RZ, 0x1f, R205 ;  /* 0x0000001fff047819 */ /* 0x000fe400000114cd */
[-C--:B-1----:R-:W-:Y:S01]  /*ab30*/  @!P5 LEA R10, P3, R179, R2.reuse, 0x2 ;  /* 0x00000002b30ad211 */ /* 0x082fe200078610ff */
[----:B---3--:R-:W-:Y:S02]  /*ab40*/  @!P4 IMAD.WIDE R8, R201, 0x4, R2 ;  /* 0x00000004c908c825 */ /* 0x008fe400078e0202 */
[----:B------:R-:W-:Y:S02]  /*ab50*/  @!P2 LEA R12, P6, R177, R2, 0x2 ;  /* 0x00000002b10ca211 */ /* 0x000fe400078c10ff */
[----:B------:R-:W-:Y:S01]  /*ab60*/  @!P5 LEA.HI.X R11, R179, R3, R180, 0x2, P3 ;  /* 0x00000003b30bd211 */ /* 0x000fe200018f14b4 */
[----:B------:R0:W-:Y:S01]  /*ab70*/  @!P4 ST.E.64 desc[UR38][R8.64], R26 ;  /* 0x0000001a0800c985 */ /* 0x0001e2000c101b26 */
[----:B------:R-:W-:-:S02]  /*ab80*/  ISETP.GE.AND P3, PT, R236, UR4, PT ;  /* 0x00000004ec007c0c */ /* 0x000fc4000bf66270 */
[-C--:B------:R-:W-:Y:S01]  /*ab90*/  @!P2 LEA.HI.X R13, R177, R3.reuse, R178, 0x2, P6 ;  /* 0x00000003b10da211 */ /* 0x080fe200030f14b2 */
[----:B------:R1:W-:Y:S01]  /*aba0*/  @!P5 ST.E.64 desc[UR38][R10.64], R30 ;  /* 0x0000001e0a00d985 */ /* 0x0003e2000c101b26 */
[-C--:B------:R-:W-:Y:S02]  /*abb0*/  @!P1 LEA R14, P5, R175, R2.reuse, 0x2 ;  /* 0x00000002af0e9211 */ /* 0x080fe400078a10ff */
[----:B------:R-:W-:Y:S01]  /*abc0*/  ISETP.GE.AND P4, PT, R235, UR4, PT ;  /* 0x00000004eb007c0c */ /* 0x000fe2000bf86270 */
[----:B------:R2:W-:Y:S01]  /*abd0*/  @!P2 ST.E.64 desc[UR38][R12.64], R34 ;  /* 0x000000220c00a985 */ /* 0x0005e2000c101b26 */
[----:B------:R-:W-:Y:S02]  /*abe0*/  @!P0 LEA R16, P6, R237, R2, 0x2 ;  /* 0x00000002ed108211 */ /* 0x000fe400078c10ff */
[----:B------:R-:W-:Y:S02]  /*abf0*/  @!P1 LEA.HI.X R15, R175, R3, R176, 0x2, P5 ;  /* 0x00000003af0f9211 */ /* 0x000fe400028f14b0 */
[----:B------:R-:W-:-:S02]  /*ac00*/  ISETP.GE.AND P5, PT, R234, UR4, PT ;  /* 0x00000004ea007c0c */ /* 0x000fc4000bfa6270 */
[-C--:B------:R-:W-:Y:S01]  /*ac10*/  @!P0 LEA.HI.X R17, R237, R3.reuse, R174, 0x2, P6 ;  /* 0x00000003ed118211 */ /* 0x080fe200030f14ae */
[----:B------:R3:W-:Y:S01]  /*ac20*/  @!P1 ST.E.64 desc[UR38][R14.64], R38 ;  /* 0x000000260e009985 */ /* 0x0007e2000c101b26 */
[-C--:B0-----:R-:W-:Y:S02]  /*ac30*/  @!P3 LEA R8, P6, R236, R2.reuse, 0x2 ;  /* 0x00000002ec08b211 */ /* 0x081fe400078c10ff */
[----:B------:R-:W-:Y:S01]  /*ac40*/  ISETP.GE.AND P1, PT, R232, UR4, PT ;  /* 0x00000004e8007c0c */ /* 0x000fe2000bf26270 */
[----:B------:R0:W-:Y:S01]  /*ac50*/  @!P0 ST.E.64 desc[UR38][R16.64], R42 ;  /* 0x0000002a10008985 */ /* 0x0001e2000c101b26 */
[----:B------:R-:W-:Y:S02]  /*ac60*/  ISETP.GE.AND P0, PT, R233, UR4, PT ;  /* 0x00000004e9007c0c */ /* 0x000fe4000bf06270 */
[----:B-1----:R-:W-:Y:S02]  /*ac70*/  @!P4 LEA R10, P2, R235, R2, 0x2 ;  /* 0x00000002eb0ac211 */ /* 0x002fe400078410ff */
[----:B------:R-:W-:-:S02]  /*ac80*/  @!P3 LEA.HI.X R9, R236, R3, R173, 0x2, P6 ;  /* 0x00000003ec09b211 */ /* 0x000fc400030f14ad */
[CC--:B------:R-:W-:Y:S02]  /*ac90*/  @!P5 LEA R18, P6, R234.reuse, R2.reuse, 0x2 ;  /* 0x00000002ea12d211 */ /* 0x0c0fe400078c10ff */
[-C--:B------:R-:W-:Y:S01]  /*aca0*/  @!P4 LEA.HI.X R11, R235, R3.reuse, R172, 0x2, P2 ;  /* 0x00000003eb0bc211 */ /* 0x080fe200010f14ac */
[----:B------:R1:W-:Y:S01]  /*acb0*/  @!P3 ST.E.64 desc[UR38][R8.64], R46 ;  /* 0x0000002e0800b985 */ /* 0x0003e2000c101b26 */
[----:B------:R-:W-:Y:S02]  /*acc0*/  ISETP.GE.AND P2, PT, R231, UR4, PT ;  /* 0x00000004e7007c0c */ /* 0x000fe4000bf46270 */
[----:B------:R-:W-:Y:S01]  /*acd0*/  @!P5 LEA.HI.X R19, R234, R3, R171, 0x2, P6 ;  /* 0x00000003ea13d211 */ /* 0x000fe200030f14ab */
[----:B------:R4:W-:Y:S01]  /*ace0*/  @!P4 ST.E.64 desc[UR38][R10.64], R50 ;  /* 0x000000320a00c985 */ /* 0x0009e2000c101b26 */
[-C--:B--2---:R-:W-:Y:S02]  /*acf0*/  @!P0 LEA R12, P4, R233, R2.reuse, 0x2 ;  /* 0x00000002e90c8211 */ /* 0x084fe400078810ff */
[----:B------:R-:W-:Y:S01]  /*ad00*/  ISETP.GE.AND P3, PT, R230, UR4, PT ;  /* 0x00000004e6007c0c */ /* 0x000fe2000bf66270 */
[----:B------:R2:W-:Y:S01]  /*ad10*/  @!P5 ST.E.64 desc[UR38][R18.64], R54 ;  /* 0x000000361200d985 */ /* 0x0005e2000c101b26 */
[----:B---3--:R-:W-:-:S02]  /*ad20*/  @!P1 LEA R14, P5, R232, R2, 0x2 ;  /* 0x00000002e80e9211 */ /* 0x008fc400078a10ff */
[-C--:B------:R-:W-:Y:S02]  /*ad30*/  @!P0 LEA.HI.X R13, R233, R3.reuse, R170, 0x2, P4 ;  /* 0x00000003e90d8211 */ /* 0x080fe400020f14aa */
[----:B------:R-:W-:Y:S02]  /*ad40*/  ISETP.GE.AND P4, PT, R229, UR4, PT ;  /* 0x00000004e5007c0c */ /* 0x000fe4000bf86270 */
[----:B------:R-:W-:Y:S01]  /*ad50*/  @!P1 LEA.HI.X R15, R232, R3, R169, 0x2, P5 ;  /* 0x00000003e80f9211 */ /* 0x000fe200028f14a9 */
[----:B------:R-:W-:Y:S01]  /*ad60*/  @!P0 ST.E.64 desc[UR38][R12.64], R58 ;  /* 0x0000003a0c008985 */ /* 0x000fe2000c101b26 */
[----:B------:R-:W-:Y:S02]  /*ad70*/  ISETP.GE.AND P5, PT, R228, UR4, PT ;  /* 0x00000004e4007c0c */ /* 0x000fe4000bfa6270 */
[----:B0-----:R-:W-:Y:S01]  /*ad80*/  @!P2 LEA R16, P6, R231, R2, 0x2 ;  /* 0x00000002e710a211 */ /* 0x001fe200078c10ff */
[----:B------:R0:W-:Y:S01]  /*ad90*/  @!P1 ST.E.64 desc[UR38][R14.64], R62 ;  /* 0x0000003e0e009985 */ /* 0x0001e2000c101b26 */
[----:B------:R-:W-:-:S02]  /*ada0*/  ISETP.GE.AND P1, PT, R225, UR4, PT ;  /* 0x00000004e1007c0c */ /* 0x000fc4000bf26270 */
[-C--:B------:R-:W-:Y:S02]  /*adb0*/  @!P2 LEA.HI.X R17, R231, R3.reuse, R168, 0x2, P6 ;  /* 0x00000003e711a211 */ /* 0x080fe400030f14a8 */
[-C--:B-1----:R-:W-:Y:S02]  /*adc0*/  @!P3 LEA R8, P6, R230, R2.reuse, 0x2 ;  /* 0x00000002e608b211 */ /* 0x082fe400078c10ff */
[-C--:B----4-:R-:W-:Y:S01]  /*add0*/  @!P4 LEA R10, P0, R229, R2.reuse, 0x2 ;  /* 0x00000002e50ac211 */ /* 0x090fe200078010ff */
[----:B------:R1:W-:Y:S01]  /*ade0*/  @!P2 ST.E.64 desc[UR38][R16.64], R66 ;  /* 0x000000421000a985 */ /* 0x0003e2000c101b26 */
[----:B------:R-:W-:Y:S02]  /*adf0*/  ISETP.GE.AND P2, PT, R226, UR4, PT ;  /* 0x00000004e2007c0c */ /* 0x000fe4000bf46270 */
[----:B------:R-:W-:Y:S02]  /*ae00*/  @!P3 LEA.HI.X R9, R230, R3, R167, 0x2, P6 ;  /* 0x00000003e609b211 */ /* 0x000fe400030f14a7 */
[----:B--2---:R-:W-:-:S02]  /*ae10*/  @!P5 LEA R18, P6, R228, R2, 0x2 ;  /* 0x00000002e412d211 */ /* 0x004fc400078c10ff */
[-C--:B------:R-:W-:Y:S01]  /*ae20*/  @!P4 LEA.HI.X R11, R229, R3.reuse, R166, 0x2, P0 ;  /* 0x00000003e50bc211 */ /* 0x080fe200000f14a6 */
[----:B------:R2:W-:Y:S01]  /*ae30*/  @!P3 ST.E.64 desc[UR38][R8.64], R70 ;  /* 0x000000460800b985 */ /* 0x0005e2000c101b26 */
[----:B------:R-:W-:Y:S02]  /*ae40*/  ISETP.GE.AND P0, PT, R224, UR4, PT ;  /* 0x00000004e0007c0c */ /* 0x000fe4000bf06270 */
[----:B------:R-:W-:Y:S01]  /*ae50*/  @!P5 LEA.HI.X R19, R228, R3, R165, 0x2, P6 ;  /* 0x00000003e413d211 */ /* 0x000fe200030f14a5 */
[----:B------:R3:W-:Y:S01]  /*ae60*/  @!P4 ST.E.64 desc[UR38][R10.64], R74 ;  /* 0x0000004a0a00c985 */ /* 0x0007e2000c101b26 */
[-C--:B0-----:R-:W-:Y:S02]  /*ae70*/  @!P1 LEA R14, P3, R225, R2.reuse, 0x2 ;  /* 0x00000002e10e9211 */ /* 0x081fe400078610ff */
[----:B------:R-:W-:Y:S01]  /*ae80*/  @!P2 LEA R12, P6, R226, R2, 0x2 ;  /* 0x00000002e20ca211 */ /* 0x000fe200078c10ff */
[----:B------:R0:W-:Y:S01]  /*ae90*/  @!P5 ST.E.64 desc[UR38][R18.64], R78 ;  /* 0x0000004e1200d985 */ /* 0x0001e2000c101b26 */
[----:B------:R-:W-:-:S02]  /*aea0*/  ISETP.GE.AND P5, PT, R223, UR4, PT ;  /* 0x00000004df007c0c */ /* 0x000fc4000bfa6270 */
[----:B------:R-:W-:Y:S02]  /*aeb0*/  ISETP.GE.AND P4, PT, R222, UR4, PT ;  /* 0x00000004de007c0c */ /* 0x000fe4000bf86270 */
[-C--:B------:R-:W-:Y:S02]  /*aec0*/  @!P2 LEA.HI.X R13, R226, R3.reuse, R164, 0x2, P6 ;  /* 0x00000003e20da211 */ /* 0x080fe400030f14a4 */
[CC--:B-1----:R-:W-:Y:S02]  /*aed0*/  @!P0 LEA R16, P6, R224.reuse, R2.reuse, 0x2 ;  /* 0x00000002e0108211 */ /* 0x0c2fe400078c10ff */
[-C--:B------:R-:W-:Y:S01]  /*aee0*/  @!P1 LEA.HI.X R15, R225, R3.reuse, R163, 0x2, P3 ;  /* 0x00000003e10f9211 */ /* 0x080fe200018f14a3 */
[----:B------:R1:W-:Y:S01]  /*aef0*/  @!P2 ST.E.64 desc[UR38][R12.64], R82 ;  /* 0x000000520c00a985 */ /* 0x0003e2000c101b26 */
[----:B------:R-:W-:Y:S02]  /*af00*/  ISETP.GE.AND P3, PT, R221, UR4, PT ;  /* 0x00000004dd007c0c */ /* 0x000fe4000bf66270 */
[----:B------:R-:W-:Y:S01]  /*af10*/  @!P0 LEA.HI.X R17, R224, R3, R162, 0x2, P6 ;  /* 0x00000003e0118211 */ /* 0x000fe200030f14a2 */
[----:B------:R4:W-:Y:S01]  /*af20*/  @!P1 ST.E.64 desc[UR38][R14.64], R86 ;  /* 0x000000560e009985 */ /* 0x0009e2000c101b26 */
[----:B--2---:R-:W-:-:S02]  /*af30*/  @!P5 LEA R8, P2, R223, R2, 0x2 ;  /* 0x00000002df08d211 */ /* 0x004fc400078410ff */
[-C--:B---3--:R-:W-:Y:S01]  /*af40*/  @!P4 LEA R10, P1, R222, R2.reuse, 0x2 ;  /* 0x00000002de0ac211 */ /* 0x088fe200078210ff */
[----:B------:R2:W-:Y:S01]  /*af50*/  @!P0 ST.E.64 desc[UR38][R16.64], R90 ;  /* 0x0000005a10008985 */ /* 0x0005e2000c101b26 */
[----:B------:R-:W-:Y:S02]  /*af60*/  ISETP.GE.AND P0, PT, R213, UR4, PT ;  /* 0x00000004d5007c0c */ /* 0x000fe4000bf06270 */
[-C--:B------:R-:W-:Y:S02]  /*af70*/  @!P5 LEA.HI.X R9, R223, R3.reuse, R161, 0x2, P2 ;  /* 0x00000003df09d211 */ /* 0x080fe400010f14a1 */
[----:B------:R-:W-:Y:S02]  /*af80*/  ISETP.GE.AND P2, PT, R212, UR4, PT ;  /* 0x00000004d4007c0c */ /* 0x000fe4000bf46270 */
[----:B------:R-:W-:Y:S01]  /*af90*/  @!P4 LEA.HI.X R11, R222, R3, R160, 0x2, P1 ;  /* 0x00000003de0bc211 */ /* 0x000fe200008f14a0 */
[----:B------:R3:W-:Y:S01]  /*afa0*/  @!P5 ST.E.64 desc[UR38][R8.64], R94 ;  /* 0x0000005e0800d985 */ /* 0x0007e2000c101b26 */
[----:B0-----:R-:W-:-:S02]  /*afb0*/  @!P3 LEA R18, P6, R221, R2, 0x2 ;  /* 0x00000002dd12b211 */ /* 0x001fc400078c10ff */
[----:B------:R-:W-:Y:S01]  /*afc0*/  ISETP.GE.AND P1, PT, R211, UR4, PT ;  /* 0x00000004d3007c0c */ /* 0x000fe2000bf26270 */
[----:B------:R0:W-:Y:S01]  /*afd0*/  @!P4 ST.E.64 desc[UR38][R10.64], R98 ;  /* 0x000000620a00c985 */ /* 0x0001e2000c101b26 */
[----:B------:R-:W-:Y:S02]  /*afe0*/  @!P3 LEA.HI.X R19, R221, R3, R159, 0x2, P6 ;  /* 0x00000003dd13b211 */ /* 0x000fe400030f149f */
[----:B------:R-:W-:Y:S02]  /*aff0*/  ISETP.GE.AND P4, PT, R210, UR4, PT ;  /* 0x00000004d2007c0c */ /* 0x000fe4000bf86270 */
[-C--:B-1----:R-:W-:Y:S01]  /*b000*/  @!P0 LEA R12, P6, R213, R2.reuse, 0x2 ;  /* 0x00000002d50c8211 */ /* 0x082fe200078c10ff */
[----:B------:R1:W-:Y:S01]  /*b010*/  @!P3 ST.E.64 desc[UR38][R18.64], R102 ;  /* 0x000000661200b985 */ /* 0x0003e2000c101b26 */
[----:B------:R-:W-:Y:S02]  /*b020*/  ISETP.GE.AND P5, PT, R209, UR4, PT ;  /* 0x00000004d1007c0c */ /* 0x000fe4000bfa6270 */
[----:B----4-:R-:W-:-:S02]  /*b030*/  @!P2 LEA R14, P3, R212, R2, 0x2 ;  /* 0x00000002d40ea211 */ /* 0x010fc400078610ff */
[-C--:B------:R-:W-:Y:S02]  /*b040*/  @!P0 LEA.HI.X R13, R213, R3.reuse, R158, 0x2, P6 ;  /* 0x00000003d50d8211 */ /* 0x080fe400030f149e */
[-C--:B------:R-:W-:Y:S02]  /*b050*/  @!P2 LEA.HI.X R15, R212, R3.reuse, R157, 0x2, P3 ;  /* 0x00000003d40fa211 */ /* 0x080fe400018f149d */
[----:B------:R-:W-:Y:S01]  /*b060*/  ISETP.GE.AND P3, PT, R208, UR4, PT ;  /* 0x00000004d0007c0c */ /* 0x000fe2000bf66270 */
[----:B------:R4:W-:Y:S01]  /*b070*/  @!P0 ST.E.64 desc[UR38][R12.64], R106 ;  /* 0x0000006a0c008985 */ /* 0x0009e2000c101b26 */
[CC--:B--2---:R-:W-:Y:S02]  /*b080*/  @!P1 LEA R16, P6, R211.reuse, R2.reuse, 0x2 ;  /* 0x00000002d3109211 */ /* 0x0c4fe400078c10ff */
[----:B---3--:R-:W-:Y:S01]  /*b090*/  @!P4 LEA R8, P0, R210, R2, 0x2 ;  /* 0x00000002d208c211 */ /* 0x008fe200078010ff */
[----:B------:R2:W-:Y:S01]  /*b0a0*/  @!P2 ST.E.64 desc[UR38][R14.64], R110 ;  /* 0x0000006e0e00a985 */ /* 0x0005e2000c101b26 */
[----:B------:R-:W-:-:S02]  /*b0b0*/  @!P1 LEA.HI.X R17, R211, R3, R156, 0x2, P6 ;  /* 0x00000003d3119211 */ /* 0x000fc400030f149c */
[-C--:B0-----:R-:W-:Y:S02]  /*b0c0*/  @!P5 LEA R10, P6, R209, R2.reuse, 0x2 ;  /* 0x00000002d10ad211 */ /* 0x081fe400078c10ff */
[-C--:B------:R-:W-:Y:S01]  /*b0d0*/  @!P4 LEA.HI.X R9, R210, R3.reuse, R155, 0x2, P0 ;  /* 0x00000003d209c211 */ /* 0x080fe200000f149b */
[----:B------:R-:W-:Y:S01]  /*b0e0*/  @!P1 ST.E.64 desc[UR38][R16.64], R114 ;  /* 0x0000007210009985 */ /* 0x000fe2000c101b26 */
[----:B------:R-:W-:Y:S02]  /*b0f0*/  ISETP.GE.AND P0, PT, R207, UR4, PT ;  /* 0x00000004cf007c0c */ /* 0x000fe4000bf06270 */
[----:B------:R-:W-:Y:S01]  /*b100*/  @!P5 LEA.HI.X R11, R209, R3, R154, 0x2, P6 ;  /* 0x00000003d10bd211 */ /* 0x000fe200030f149a */
[----:B------:R0:W-:Y:S01]  /*b110*/  @!P4 ST.E.64 desc[UR38][R8.64], R118 ;  /* 0x000000760800c985 */ /* 0x0001e2000c101b26 */
[----:B------:R-:W-:Y:S02]  /*b120*/  ISETP.GE.AND P1, PT, R21, UR4, PT ;  /* 0x0000000415007c0c */ /* 0x000fe4000bf26270 */
[----:B-1----:R-:W-:Y:S01]  /*b130*/  @!P3 LEA R18, P2, R208, R2, 0x2 ;  /* 0x00000002d012b211 */ /* 0x002fe200078410ff */
[----:B------:R1:W-:Y:S01]  /*b140*/  @!P5 ST.E.64 desc[UR38][R10.64], R122 ;  /* 0x0000007a0a00d985 */ /* 0x0003e2000c101b26 */
[----:B------:R-:W-:-:S02]  /*b150*/  ISETP.GE.AND P4, PT, R206, UR4, PT ;  /* 0x00000004ce007c0c */ /* 0x000fc4000bf86270 */
[----:B------:R-:W-:Y:S02]  /*b160*/  ISETP.GE.AND P5, PT, R205, UR4, PT ;  /* 0x00000004cd007c0c */ /* 0x000fe4000bfa6270 */
[-C--:B------:R-:W-:Y:S02]  /*b170*/  @!P3 LEA.HI.X R19, R208, R3.reuse, R153, 0x2, P2 ;  /* 0x00000003d013b211 */ /* 0x080fe400010f1499 */
[----:B------:R-:W-:Y:S02]  /*b180*/  ISETP.GE.AND P2, PT, R25, UR4, PT ;  /* 0x0000000419007c0c */ /* 0x000fe4000bf46270 */
[-C--:B----4-:R-:W-:Y:S01]  /*b190*/  @!P0 LEA R12, P6, R207, R2.reuse, 0x2 ;  /* 0x00000002cf0c8211 */ /* 0x090fe200078c10ff */
[----:B------:R3:W-:Y:S01]  /*b1a0*/  @!P3 ST.E.64 desc[UR38][R18.64], R126 ;  /* 0x0000007e1200b985 */ /* 0x0007e2000c101b26 */
[----:B--2---:R-:W-:Y:S02]  /*b1b0*/  @!P1 LEA R14, P3, R21, R2, 0x2 ;  /* 0x00000002150e9211 */ /* 0x004fe400078610ff */
[----:B------:R-:W-:-:S02]  /*b1c0*/  @!P0 LEA.HI.X R13, R207, R3, R152, 0x2, P6 ;  /* 0x00000003cf0d8211 */ /* 0x000fc400030f1498 */
[CC--:B0-----:R-:W-:Y:S02]  /*b1d0*/  @!P4 LEA R8, P6, R206.reuse, R2.reuse, 0x2 ;  /* 0x00000002ce08c211 */ /* 0x0c1fe400078c10ff */
[-C--:B------:R-:W-:Y:S01]  /*b1e0*/  @!P1 LEA.HI.X R15, R21, R3.reuse, R0, 0x2, P3 ;  /* 0x00000003150f9211 */ /* 0x080fe200018f1400 */
[----:B------:R2:W-:Y:S01]  /*b1f0*/  @!P0 ST.E.64 desc[UR38][R12.64], R130 ;  /* 0x000000820c008985 */ /* 0x0005e2000c101b26 */
[-C--:B-1----:R-:W-:Y:S02]  /*b200*/  @!P5 LEA R10, P3, R205, R2.reuse, 0x2 ;  /* 0x00000002cd0ad211 */ /* 0x082fe400078610ff */
[-C--:B------:R-:W-:Y:S02]  /*b210*/  @!P4 LEA.HI.X R9, R206, R3.reuse, R22, 0x2, P6 ;  /* 0x00000003ce09c211 */ /* 0x080fe400030f1416 */
[----:B------:R-:W-:Y:S01]  /*b220*/  SHF.R.S32.HI R0, RZ, 0x1f, R25 ;  /* 0x0000001fff007819 */ /* 0x000fe20000011419 */
[----:B---3--:R-:W-:Y:S01]  /*b230*/  VIADD R19, R201, 0xf8 ;  /* 0x000000f8c9137836 */ /* 0x008fe20000000000 */
[----:B------:R-:W-:Y:S01]  /*b240*/  @!P2 LEA R16, P6, R25, R2, 0x2 ;  /* 0x000000021910a211 */ /* 0x000fe200078c10ff */
[----:B------:R2:W-:Y:S01]  /*b250*/  @!P4 ST.E.64 desc[UR38][R8.64], R134 ;  /* 0x000000860800c985 */ /* 0x0005e2000c101b26 */
[----:B------:R-:W-:-:S02]  /*b260*/  @!P5 LEA.HI.X R11, R205, R3, R4, 0x2, P3 ;  /* 0x00000003cd0bd211 */ /* 0x000fc400018f1404 */
[----:B------:R-:W-:Y:S02]  /*b270*/  @!P2 LEA.HI.X R17, R25, R3, R0, 0x2, P6 ;  /* 0x000000031911a211 */ /* 0x000fe400030f1400 */
[----:B------:R-:W-:Y:S01]  /*b280*/  ISETP.GE.AND P0, PT, R19, UR4, PT ;  /* 0x0000000413007c0c */ /* 0x000fe2000bf06270 */
[----:B------:R2:W-:Y:S04]  /*b290*/  @!P5 ST.E.64 desc[UR38][R10.64], R138 ;  /* 0x0000008a0a00d985 */ /* 0x0005e8000c101b26 */
[----:B------:R2:W-:Y:S04]  /*b2a0*/  @!P1 ST.E.64 desc[UR38][R14.64], R142 ;  /* 0x0000008e0e009985 */ /* 0x0005e8000c101b26 */
[----:B------:R2:W-:Y:S04]  /*b2b0*/  @!P2 ST.E.64 desc[UR38][R16.64], R146 ;  /* 0x000000921000a985 */ /* 0x0005e8000c101b26 */
[----:B------:R-:W-:Y:S05]  /*b2c0*/  @P0 BRA `(.L_x_1093) ;  /* 0x0000000c00b00947 */ /* 0x000fea0003800000 */
[----:B------:R-:W-:Y:S02]  /*b2d0*/  LEA R2, P0, R19, R2, 0x2 ;  /* 0x0000000213027211 */ /* 0x000fe400078010ff */
[----:B------:R-:W-:-:S04]  /*b2e0*/  SHF.R.S32.HI R0, RZ, 0x1f, R19 ;  /* 0x0000001fff007819 */ /* 0x000fc80000011413 */
[----:B------:R-:W-:-:S05]  /*b2f0*/  LEA.HI.X R3, R19, R3, R0, 0x2, P0 ;  /* 0x0000000313037211 */ /* 0x000fca00000f1400 */
[----:B------:R4:W-:Y:S01]  /*b300*/  ST.E.64 desc[UR38][R2.64], R150 ;  /* 0x0000009602007985 */ /* 0x0009e2000c101b26 */
[----:B------:R-:W-:Y:S05]  /*b310*/  BRA `(.L_x_1093) ;  /* 0x0000000c009c7947 */ /* 0x000fea0003800000 */
.L_x_1084:
[----:B------:R-:W4:Y:S01]  /*b320*/  LDC.64 R8, c[0x0][0xd00] ;  /* 0x00034000ff087b82 */ /* 0x000f220000000a00 */
[----:B------:R-:W-:Y:S01]  /*b330*/  ULDC.64 UR4, c[0x0][0xd08] ;  /* 0x0003420000047ab9 */ /* 0x000fe20000000a00 */
[----:B------:R-:W-:Y:S01]  /*b340*/  IMAD.MOV.U32 R17, RZ, RZ, RZ ;  /* 0x000000ffff117224 */ /* 0x000fe200078e00ff */
[----:B------:R-:W-:-:S04]  /*b350*/  ISETP.NE.U32.AND P0, PT, RZ, UR4, PT ;  /* 0x00000004ff007c0c */ /* 0x000fc8000bf05070 */
[----:B------:R-:W-:Y:S01]  /*b360*/  ISETP.NE.AND.EX P1, PT, RZ, UR5, PT, P0 ;  /* 0x00000005ff007c0c */ /* 0x000fe2000bf25300 */
[----:B------:R-:W0:Y:S01]  /*b370*/  LDC.64 R2, c[0x0][0xd00] ;  /* 0x00034000ff027b82 */ /* 0x000e220000000a00 */
[----:B----4-:R-:W-:-:S04]  /*b380*/  ISETP.NE.U32.AND P0, PT, R8, RZ, PT ;  /* 0x000000ff0800720c */ /* 0x010fc80003f05070 */
[----:B------:R-:W-:-:S07]  /*b390*/  ISETP.NE.AND.EX P0, PT, R9, RZ, PT, P0 ;  /* 0x000000ff0900720c */ /* 0x000fce0003f05300 */
[----:B------:R-:W4:Y:S01]  /*b3a0*/  @P1 LDC.64 R8, c[0x0][0xd08] ;  /* 0x00034200ff081b82 */ /* 0x000f220000000a00 */
[----:B------:R-:W-:Y:S01]  /*b3b0*/  ULDC UR4, c[0x0][0xb88] ;  /* 0x0002e20000047ab9 */ /* 0x000fe20000000800 */
[----:B0-----:R-:W-:-:S04]  /*b3c0*/  IMAD.WIDE R10, R200, 0x4, R2 ;  /* 0x00000004c80a7825 */ /* 0x001fc800078e0202 */
[----:B--2---:R-:W-:Y:S01]  /*b3d0*/  IMAD.U32 R0, RZ, RZ, UR4 ;  /* 0x00000004ff007e24 */ /* 0x004fe2000f8e00ff */
[----:B------:R0:W5:Y:S01]  /*b3e0*/  @P0 LDG.E R17, desc[UR38][R10.64] ;  /* 0x000000260a110981 */ /* 0x000162000c1e1900 */
[----:B---3--:R-:W2:Y:S01]  /*b3f0*/  S2R R4, SR_TID.X ;  /* 0x0000000000047919 */ /* 0x008ea20000002100 */
[----:B----4-:R-:W-:-:S05]  /*b400*/  @P1 IMAD.WIDE R2, R200, 0x4, R8 ;  /* 0x00000004c8021825 */ /* 0x010fca00078e0208 */
[----:B------:R0:W5:Y:S01]  /*b410*/  @P1 LDG.E R0, desc[UR38][R2.64] ;  /* 0x0000002602001981 */ /* 0x000162000c1e1900 */
[----:B------:R-:W-:-:S13]  /*b420*/  ISETP.NE.AND P2, PT, R203, RZ, PT ;  /* 0x000000ffcb00720c */ /* 0x000fda0003f45270 */
[----:B------:R-:W3:Y:S01]  /*b430*/  @!P2 LDC R203, c[0x0][0xbd4] ;  /* 0x0002f500ffcbab82 */ /* 0x000ee20000000800 */
[----:B--2---:R-:W-:-:S05]  /*b440*/  VIADD R24, R4, 0xffffff80 ;  /* 0xffffff8004187836 */ /* 0x004fca0000000000 */
[----:B------:R-:W-:Y:S02]  /*b450*/  ISETP.GT.AND P3, PT, R24, 0x7f, PT ;  /* 0x0000007f1800780c */ /* 0x000fe40003f64270 */
[----:B---3--:R-:W-:Y:S01]  /*b460*/  ISETP.GT.AND P2, PT, R203, 0x1, PT ;  /* 0x00000001cb00780c */ /* 0x008fe20003f44270 */
[----:B0-----:R-:W-:-:S12]  /*b470*/  @P1 BRA `(.L_x_1096) ;  /* 0x0000000000101947 */ /* 0x001fd80003800000 */
[----:B------:R-:W-:Y:S05]  /*b480*/  @!P0 BRA `(.L_x_1096) ;  /* 0x00000000000c8947 */ /* 0x000fea0003800000 */
[----:B------:R-:W2:Y:S04]  /*b490*/  LDG.E R3, desc[UR38][R10.64] ;  /* 0x000000260a037981 */ /* 0x000ea8000c1e1900 */
[----:B-----5:R-:W2:Y:S02]  /*b4a0*/  LDG.E R0, desc[UR38][R10.64+0x4] ;  /* 0x000004260a007981 */ /* 0x020ea4000c1e1900 */
[----:B--2---:R-:W-:-:S07]  /*b4b0*/  IMAD.IADD R0, R0, 0x1, -R3 ;  /* 0x0000000100007824 */ /* 0x004fce00078e0a03 */
.L_x_1096:
[----:B------:R-:W2:Y:S01]  /*b4c0*/  LDL.LU R2, [R1+0x10] ;  /* 0x0000100001027983 */ /* 0x000ea20000300800 */
[----:B------:R-:W-:Y:S01]  /*b4d0*/  BSSY B1, `(.L_x_1097) ;  /* 0x0000037000017945 */ /* 0x000fe20003800000 */
[----:B------:R-:W-:Y:S02]  /*b4e0*/  SEL R27, R200, RZ, !P0 ;  /* 0x000000ffc81b7207 */ /* 0x000fe40004000000 */
[----:B-----5:R-:W-:Y:S02]  /*b4f0*/  SHF.R.S32.HI R18, RZ, 0x1f, R17 ;  /* 0x0000001fff127819 */ /* 0x020fe40000011411 */
[----:B--2---:R-:W-:Y:S01]  /*b500*/  SEL R20, R2, RZ, !P0 ;  /* 0x000000ff02147207 */ /* 0x004fe20004000000 */
[----:B------:R-:W-:Y:S06]  /*b510*/  @P3 BRA `(.L_x_1098) ;  /* 0x0000000000c83947 */ /* 0x000fec0003800000 */
[----:B------:R-:W0:Y:S01]  /*b520*/  LDC R31, c[0x0][0xce8] ;  /* 0x00033a00ff1f7b82 */ /* 0x000e220000000800 */
[----:B------:R-:W-:-:S04]  /*b530*/  IMAD R2, R204, 0x80, R4 ;  /* 0x00000080cc027824 */ /* 0x000fc800078e0204 */
[----:B------:R-:W-:Y:S02]  /*b540*/  VIADD R22, R2, 0xffffff80 ;  /* 0xffffff8002167836 */ /* 0x000fe40000000000 */
[----:B0-----:R-:W-:-:S05]  /*b550*/  IMAD R3, R0, R31, RZ ;  /* 0x0000001f00037224 */ /* 0x001fca00078e02ff */
[----:B------:R-:W-:-:S13]  /*b560*/  ISETP.GE.AND P0, PT, R22, R3, PT ;  /* 0x000000031600720c */ /* 0x000fda0003f06270 */
[----:B------:R-:W-:Y:S05]  /*b570*/  @P0 BRA `(.L_x_1098) ;  /* 0x0000000000b00947 */ /* 0x000fea0003800000 */
[----:B------:R-:W2:Y:S01]  /*b580*/  LDL.LU R26, [R1+0xc] ;  /* 0x00000c00011a7983 */ /* 0x000ea20000300800 */
[----:B------:R-:W-:Y:S01]  /*b590*/  ISETP.NE.AND P1, PT, R31, 0x1, PT ;  /* 0x000000011f00780c */ /* 0x000fe20003f25270 */
[----:B------:R-:W-:Y:S01]  /*b5a0*/  IMAD.MOV.U32 R16, RZ, RZ, 0xab8 ;  /* 0x00000ab8ff107424 */ /* 0x000fe200078e00ff */
[----:B------:R-:W-:Y:S01]  /*b5b0*/  ISETP.GT.AND P0, PT, R203, 0x1, PT ;  /* 0x00000001cb00780c */ /* 0x000fe20003f04270 */
[----:B------:R-:W0:Y:S01]  /*b5c0*/  LDC.64 R28, c[0x0][0xca8] ;  /* 0x00032a00ff1c7b82 */ /* 0x000e220000000a00 */
[----:B------:R-:W-:Y:S02]  /*b5d0*/  IMAD.MOV.U32 R19, RZ, RZ, R22 ;  /* 0x000000ffff137224 */ /* 0x000fe400078e0016 */
[----:B------:R-:W-:-:S05]  /*b5e0*/  SEL R16, R16, 0xa78, P0 ;  /* 0x00000a7810107807 */ /* 0x000fca0000000000 */
[----:B------:R-:W3:Y:S08]  /*b5f0*/  LDC.64 R8, c[0x0][R16+0x220] ;  /* 0x0000880010087b82 */ /* 0x000ef00000000a00 */
[----:B------:R-:W4:Y:S08]  /*b600*/  @P1 LDC R15, c[0x0][0xcec] ;  /* 0x00033b00ff0f1b82 */ /* 0x000f300000000800 */
[----:B------:R-:W5:Y:S08]  /*b610*/  LDC.64 R2, c[0x0][R16+0x218] ;  /* 0x0000860010027b82 */ /* 0x000f700000000a00 */
[----:B------:R-:W1:Y:S01]  /*b620*/  @P1 LDC R25, c[0x0][0xcf0] ;  /* 0x00033c00ff191b82 */ /* 0x000e620000000800 */
[----:B---3--:R-:W-:-:S07]  /*b630*/  IMAD R9, R9, R27, RZ ;  /* 0x0000001b09097224 */ /* 0x008fce00078e02ff */
[----:B------:R-:W3:Y:S01]  /*b640*/  LDC.64 R10, c[0x0][R16+0x228] ;  /* 0x00008a00100a7b82 */ /* 0x000ee20000000a00 */
[----:B----4-:R-:W-:-:S04]  /*b650*/  @P1 IMAD.HI.U32 R4, R22, R15, RZ ;  /* 0x0000000f16041227 */ /* 0x010fc800078e00ff */
[----:B------:R-:W-:-:S03]  /*b660*/  IMAD.WIDE.U32 R14, R8, R27, RZ ;  /* 0x0000001b080e7225 */ /* 0x000fc600078e00ff */
[----:B------:R-:W4:Y:S01]  /*b670*/  LDC.64 R12, c[0x0][R16+0x210] ;  /* 0x00008400100c7b82 */ /* 0x000f220000000a00 */
[-C--:B-----5:R-:W-:Y:S02]  /*b680*/  IMAD R21, R3, R202.reuse, RZ ;  /* 0x000000ca03157224 */ /* 0x0a0fe400078e02ff */
[----:B------:R-:W-:-:S04]  /*b690*/  IMAD.WIDE.U32 R2, R2, R202, RZ ;  /* 0x000000ca02027225 */ /* 0x000fc800078e00ff */
[----:B------:R-:W-:Y:S01]  /*b6a0*/  IMAD.IADD R21, R3, 0x1, R21 ;  /* 0x0000000103157824 */ /* 0x000fe200078e0215 */
[----:B-1----:R-:W-:Y:S01]  /*b6b0*/  @P1 SHF.R.U32.HI R19, RZ, R25, R4 ;  /* 0x00000019ff131219 */ /* 0x002fe20000011604 */
[----:B------:R-:W-:Y:S01]  /*b6c0*/  IMAD R25, R8, R20, R9 ;  /* 0x0000001408197224 */ /* 0x000fe200078e0209 */
[----:B0-----:R-:W0:Y:S01]  /*b6d0*/  @!P0 LDC R28, c[0x0][0xc50] ;  /* 0x00031400ff1c8b82 */ /* 0x001e220000000800 */
[----:B------:R-:W-:Y:S02]  /*b6e0*/  IADD3 R4, P1, P3, R14, R2, R17 ;  /* 0x000000020e047210 */ /* 0x000fe40007b3e011 */
[----:B------:R-:W-:Y:S02]  /*b6f0*/  IMAD.MOV R8, RZ, RZ, -R19 ;  /* 0x000000ffff087224 */ /* 0x000fe400078e0a13 */
[----:B------:R-:W-:-:S03]  /*b700*/  IMAD.IADD R25, R15, 0x1, R25 ;  /* 0x000000010f197824 */ /* 0x000fc600078e0219 */
[----:B------:R-:W1:Y:S01]  /*b710*/  @!P0 LDC R29, c[0x0][0xc54] ;  /* 0x00031500ff1d8b82 */ /* 0x000e620000000800 */
[----:B--2---:R-:W-:-:S05]  /*b720*/  SEL R9, R26, RZ, P0 ;  /* 0x000000ff1a097207 */ /* 0x004fca0000000000 */
[----:B---3--:R-:W-:-:S04]  /*b730*/  IMAD.WIDE.U32 R2, R10, R9, RZ ;  /* 0x000000090a027225 */ /* 0x008fc800078e00ff */
[----:B------:R-:W-:Y:S02]  /*b740*/  IMAD R11, R11, R9, RZ ;  /* 0x000000090b0b7224 */ /* 0x000fe400078e02ff */
[----:B------:R-:W-:Y:S01]  /*b750*/  IMAD R9, R31, R8, R22 ;  /* 0x000000081f097224 */ /* 0x000fe200078e0216 */
[----:B------:R-:W-:Y:S01]  /*b760*/  IADD3.X R8, R25, R21, R18, P1, P3 ;  /* 0x0000001519087210 */ /* 0x000fe20000fe6412 */
[----:B------:R-:W-:Y:S01]  /*b770*/  IMAD.IADD R11, R3, 0x1, R11 ;  /* 0x00000001030b7824 */ /* 0x000fe200078e020b */
[----:B------:R-:W-:Y:S01]  /*b780*/  IADD3 R2, P0, P1, R19, R4, R2 ;  /* 0x0000000413027210 */ /* 0x000fe2000791e002 */
[----:B----4-:R-:W-:Y:S01]  /*b790*/  IMAD R4, R13, R9, RZ ;  /* 0x000000090d047224 */ /* 0x010fe200078e02ff */
[----:B------:R-:W-:-:S04]  /*b7a0*/  SHF.R.S32.HI R19, RZ, 0x1f, R19 ;  /* 0x0000001fff137819 */ /* 0x000fc80000011413 */
[----:B------:R-:W-:Y:S02]  /*b7b0*/  IADD3.X R3, R19, R8, R11, P0, P1 ;  /* 0x0000000813037210 */ /* 0x000fe400007e240b */
[----:B------:R-:W-:Y:S01]  /*b7c0*/  SHF.R.S32.HI R11, RZ, 0x1f, R9 ;  /* 0x0000001fff0b7819 */ /* 0x000fe20000011409 */
[----:B------:R-:W-:-:S04]  /*b7d0*/  IMAD.WIDE.U32 R2, R12, R9, R2 ;  /* 0x000000090c027225 */ /* 0x000fc800078e0002 */
[----:B------:R-:W-:Y:S01]  /*b7e0*/  IMAD R11, R12, R11, R4 ;  /* 0x0000000b0c0b7224 */ /* 0x000fe200078e0204 */
[----:B0-----:R-:W-:-:S03]  /*b7f0*/  LEA R8, P0, R2, R28, 0x2 ;  /* 0x0000001c02087211 */ /* 0x001fc600078010ff */
[----:B------:R-:W-:-:S05]  /*b800*/  IMAD.IADD R3, R3, 0x1, R11 ;  /* 0x0000000103037824 */ /* 0x000fca00078e020b */
[----:B-1----:R-:W-:Y:S01]  /*b810*/  LEA.HI.X R9, R2, R29, R3, 0x2, P0 ;  /* 0x0000001d02097211 */ /* 0x002fe200000f1403 */
[----:B------:R-:W-:-:S05]  /*b820*/  IMAD.MOV.U32 R3, RZ, RZ, -0x800000 ;  /* 0xff800000ff037424 */ /* 0x000fca00078e00ff */
[----:B------:R0:W-:Y:S02]  /*b830*/  STG.E desc[UR38][R8.64], R3 ;  /* 0x0000000308007986 */ /* 0x0001e4000c101926 */
.L_x_1098:
[----:B------:R-:W-:Y:S05]  /*b840*/  BSYNC B1 ;  /* 0x0000000000017941 */ /* 0x000fea0003800000 */
.L_x_1097:
[----:B------:R-:W-:Y:S05]  /*b850*/  @P2 BRA `(.L_x_1093) ;  /* 0x00000008004c2947 */ /* 0x000fea0003800000 */
[----:B------:R-:W2:Y:S01]  /*b860*/  LDC R15, c[0x0][0xce8] ;  /* 0x00033a00ff0f7b82 */ /* 0x000ea20000000800 */
[----:B0-----:R-:W-:Y:S01]  /*b870*/  SHF.R.S32.HI R3, RZ, 0x1f, R24 ;  /* 0x0000001fff037819 */ /* 0x001fe20000011418 */
[----:B------:R-:W-:Y:S01]  /*b880*/  ULDC.64 UR4, c[0x0][0xba0] ;  /* 0x0002e80000047ab9 */ /* 0x000fe20000000a00 */
[----:B------:R-:W-:Y:S01]  /*b890*/  BSSY B1, `(.L_x_1099) ;  /* 0x000004d000017945 */ /* 0x000fe20003800000 */
[----:B------:R-:W-:Y:S01]  /*b8a0*/  IMAD R2, R18, UR4, RZ ;  /* 0x0000000412027c24 */ /* 0x000fe2000f8e02ff */
[----:B------:R-:W-:-:S03]  /*b8b0*/  LEA.HI R8, R3, R24, RZ, 0x3 ;  /* 0x0000001803087211 */ /* 0x000fc600078f18ff */
[C---:B------:R-:W-:Y:S01]  /*b8c0*/  IMAD R9, R17.reuse, UR5, R2 ;  /* 0x0000000511097c24 */ /* 0x040fe2000f8e0202 */
[----:B------:R-:W-:Y:S01]  /*b8d0*/  LOP3.LUT R10, R8, 0xfffffff8, RZ, 0xc0, !PT ;  /* 0xfffffff8080a7812 */ /* 0x000fe200078ec0ff */
[----:B------:R-:W-:Y:S01]  /*b8e0*/  IMAD.WIDE.U32 R2, R17, UR4, RZ ;  /* 0x0000000411027c25 */ /* 0x000fe2000f8e00ff */
[----:B------:R-:W-:Y:S01]  /*b8f0*/  SHF.R.S32.HI R17, RZ, 0x3, R8 ;  /* 0x00000003ff117819 */ /* 0x000fe20000011408 */
[----:B------:R-:W-:Y:S02]  /*b900*/  ULDC.64 UR4, c[0x0][0xbe8] ;  /* 0x0002fa0000047ab9 */ /* 0x000fe40000000a00 */
[----:B------:R-:W-:Y:S02]  /*b910*/  IMAD.IADD R12, R24, 0x1, -R10 ;  /* 0x00000001180c7824 */ /* 0x000fe400078e0a0a */
[----:B------:R-:W-:Y:S02]  /*b920*/  IMAD.IADD R3, R3, 0x1, R9 ;  /* 0x0000000103037824 */ /* 0x000fe400078e0209 */
[----:B------:R-:W-:-:S02]  /*b930*/  IMAD R9, R12, 0x20, R17 ;  /* 0x000000200c097824 */ /* 0x000fc400078e0211 */
[----:B------:R-:W-:Y:S01]  /*b940*/  IMAD.WIDE.U32 R2, R202, UR4, R2 ;  /* 0x00000004ca027c25 */ /* 0x000fe2000f8e0002 */
[----:B--2---:R-:W-:-:S03]  /*b950*/  ISETP.NE.AND P0, PT, R15, 0x1, PT ;  /* 0x000000010f00780c */ /* 0x004fc60003f05270 */
[----:B------:R-:W-:Y:S02]  /*b960*/  IMAD R13, R204, 0x80, R9 ;  /* 0x00000080cc0d7824 */ /* 0x000fe400078e0209 */
[----:B------:R-:W-:Y:S01]  /*b970*/  IMAD R3, R202, UR5, R3 ;  /* 0x00000005ca037c24 */ /* 0x000fe2000f8e0203 */
[----:B------:R-:W-:Y:S01]  /*b980*/  ULDC.64 UR4, c[0x0][0xbf0] ;  /* 0x0002fc0000047ab9 */ /* 0x000fe20000000a00 */
[----:B------:R-:W-:Y:S02]  /*b990*/  IMAD.MOV.U32 R9, RZ, RZ, R13 ;  /* 0x000000ffff097224 */ /* 0x000fe400078e000d */
[----:B------:R-:W-:Y:S02]  /*b9a0*/  IMAD R8, R20, UR4, RZ ;  /* 0x0000000414087c24 */ /* 0x000fe4000f8e02ff */
[----:B------:R-:W-:Y:S02]  /*b9b0*/  IMAD.WIDE.U32 R2, R27, UR4, R2 ;  /* 0x000000041b027c25 */ /* 0x000fe4000f8e0002 */
[----:B------:R-:W0:Y:S02]  /*b9c0*/  @P0 LDC R4, c[0x0][0xcec] ;  /* 0x00033b00ff040b82 */ /* 0x000e240000000800 */
[----:B------:R-:W-:-:S06]  /*b9d0*/  IMAD R10, R204, 0x80, R17 ;  /* 0x00000080cc0a7824 */ /* 0x000fcc00078e0211 */
[----:B------:R-:W2:Y:S01]  /*b9e0*/  @P0 LDC R11, c[0x0][0xcf0] ;  /* 0x00033c00ff0b0b82 */ /* 0x000ea20000000800 */
[----:B0-----:R-:W-:-:S05]  /*b9f0*/  @P0 IMAD.HI.U32 R4, R13, R4, RZ ;  /* 0x000000040d040227 */ /* 0x001fca00078e00ff */
[----:B--2---:R-:W-:Y:S01]  /*ba00*/  @P0 SHF.R.U32.HI R9, RZ, R11, R4 ;  /* 0x0000000bff090219 */ /* 0x004fe20000011604 */
[----:B------:R-:W-:Y:S01]  /*ba10*/  IMAD R11, R27, UR5, R8 ;  /* 0x000000051b0b7c24 */ /* 0x000fe2000f8e0208 */
[----:B------:R-:W-:Y:S02]  /*ba20*/  ULDC.64 UR4, c[0x0][0xbe0] ;  /* 0x0002f80000047ab9 */ /* 0x000fe40000000a00 */
[--C-:B------:R-:W-:Y:S01]  /*ba30*/  SHF.R.S32.HI R4, RZ, 0x1f, R9.reuse ;  /* 0x0000001fff047819 */ /* 0x100fe20000011409 */
[----:B------:R-:W-:Y:S02]  /*ba40*/  IMAD.MOV R8, RZ, RZ, -R9 ;  /* 0x000000ffff087224 */ /* 0x000fe400078e0a09 */
[----:B------:R-:W-:Y:S02]  /*ba50*/  IMAD.IADD R3, R3, 0x1, R11 ;  /* 0x0000000103037824 */ /* 0x000fe400078e020b */
[----:B------:R-:W-:Y:S02]  /*ba60*/  IMAD R11, R15, R8, R13 ;  /* 0x000000080f0b7224 */ /* 0x000fe400078e020d */
[----:B------:R-:W-:-:S02]  /*ba70*/  IMAD R4, R4, UR4, RZ ;  /* 0x0000000404047c24 */ /* 0x000fc4000f8e02ff */
[----:B------:R-:W-:-:S04]  /*ba80*/  IMAD.WIDE.U32 R2, R9, UR4, R2 ;  /* 0x0000000409027c25 */ /* 0x000fc8000f8e0002 */
[----:B------:R-:W-:Y:S01]  /*ba90*/  IMAD R13, R9, UR5, R4 ;  /* 0x00000005090d7c24 */ /* 0x000fe2000f8e0204 */
[----:B------:R-:W-:Y:S01]  /*baa0*/  SHF.R.S32.HI R4, RZ, 0x1f, R11 ;  /* 0x0000001fff047819 */ /* 0x000fe2000001140b */
[----:B------:R-:W-:Y:S01]  /*bab0*/  ULDC.64 UR4, c[0x0][0xbd8] ;  /* 0x0002f60000047ab9 */ /* 0x000fe20000000a00 */
[----:B------:R-:W-:Y:S02]  /*bac0*/  IMAD R15, R0, R15, RZ ;  /* 0x0000000f000f7224 */ /* 0x000fe400078e02ff */
[----:B------:R-:W-:Y:S02]  /*bad0*/  IMAD.IADD R3, R3, 0x1, R13 ;  /* 0x0000000103037824 */ /* 0x000fe400078e020d */
[----:B------:R-:W-:Y:S02]  /*bae0*/  IMAD R4, R4, UR4, RZ ;  /* 0x0000000404047c24 */ /* 0x000fe4000f8e02ff */
[----:B------:R-:W-:-:S04]  /*baf0*/  IMAD.WIDE.U32 R2, R11, UR4, R2 ;  /* 0x000000040b027c25 */ /* 0x000fc8000f8e0002 */
[----:B------:R-:W-:Y:S01]  /*bb00*/  IMAD R9, R11, UR5, R4 ;  /* 0x000000050b097c24 */ /* 0x000fe2000f8e0204 */
[----:B------:R-:W-:Y:S01]  /*bb10*/  ULDC.64 UR4, c[0x0][0xb80] ;  /* 0x0002e00000047ab9 */ /* 0x000fe20000000a00 */
[----:B------:R-:W-:Y:S01]  /*bb20*/  VIADD R4, R10, 0x40 ;  /* 0x000000400a047836 */ /* 0x000fe20000000000 */
[----:B------:R-:W-:Y:S01]  /*bb30*/  LEA R8, P2, R2, UR4, 0x1 ;  /* 0x0000000402087c11 */ /* 0x000fe2000f8408ff */
[----:B------:R-:W-:Y:S02]  /*bb40*/  IMAD.IADD R3, R3, 0x1, R9 ;  /* 0x0000000103037824 */ /* 0x000fe400078e0209 */
[----:B------:R-:W-:Y:S01]  /*bb50*/  VIADD R0, R10, 0x20 ;  /* 0x000000200a007836 */ /* 0x000fe20000000000 */
[-C--:B------:R-:W-:Y:S01]  /*bb60*/  ISETP.GE.AND P0, PT, R4, R15.reuse, PT ;  /* 0x0000000f0400720c */ /* 0x080fe20003f06270 */
[----:B------:R-:W-:Y:S01]  /*bb70*/  IMAD.SHL.U32 R9, R12, 0x8, RZ ;  /* 0x000000080c097824 */ /* 0x000fe200078e00ff */
[----:B------:R-:W-:Y:S02]  /*bb80*/  LEA.HI.X R4, R2, UR5, R3, 0x1, P2 ;  /* 0x0000000502047c11 */ /* 0x000fe400090f0c03 */
[-C--:B------:R-:W-:Y:S01]  /*bb90*/  ISETP.GE.AND P2, PT, R10, R15.reuse, PT ;  /* 0x0000000f0a00720c */ /* 0x080fe20003f46270 */
[C---:B------:R-:W-:Y:S01]  /*bba0*/  VIADD R11, R9.reuse, 0x40 ;  /* 0x00000040090b7836 */ /* 0x040fe20000000000 */
[----:B------:R-:W-:Y:S01]  /*bbb0*/  ISETP.GE.AND P1, PT, R0, R15, PT ;  /* 0x0000000f0000720c */ /* 0x000fe20003f26270 */
[C---:B------:R-:W-:Y:S01]  /*bbc0*/  VIADD R13, R9.reuse, 0x80 ;  /* 0x00000080090d7836 */ /* 0x040fe20000000000 */
[----:B------:R0:W2:Y:S01]  /*bbd0*/  SHFL.IDX PT, R2, R8, RZ, 0x181f ;  /* 0x00181fff08027589 */ /* 0x0000a200000e0000 */
[----:B------:R-:W-:Y:S01]  /*bbe0*/  VIADD R17, R9, 0xc0 ;  /* 0x000000c009117836 */ /* 0x000fe20000000000 */
[----:B------:R-:W-:-:S02]  /*bbf0*/  SHF.R.S32.HI R12, RZ, 0x1f, R9 ;  /* 0x0000001fff0c7819 */ /* 0x000fc40000011409 */
[----:B------:R0:W3:Y:S01]  /*bc00*/  SHFL.IDX PT, R0, R4, RZ, 0x181f ;  /* 0x00181fff04007589 */ /* 0x0000e200000e0000 */
[----:B------:R-:W-:Y:S02]  /*bc10*/  SHF.R.S32.HI R14, RZ, 0x1f, R11 ;  /* 0x0000001fff0e7819 */ /* 0x000fe4000001140b */
[----:B------:R-:W-:Y:S02]  /*bc20*/  SHF.R.S32.HI R16, RZ, 0x1f, R13 ;  /* 0x0000001fff107819 */ /* 0x000fe4000001140d */
[----:B------:R-:W-:Y:S01]  /*bc30*/  SHF.R.S32.HI R18, RZ, 0x1f, R17 ;  /* 0x0000001fff127819 */ /* 0x000fe20000011411 */
[----:B------:R-:W-:Y:S06]  /*bc40*/  @P2 BRA `(.L_x_1100) ;  /* 0x0000000000442947 */ /* 0x000fec0003800000 */
[----:B------:R-:W-:Y:S02]  /*bc50*/  ULDC UR4, c[0x0][0xbc8] ;  /* 0x0002f20000047ab9 */ /* 0x000fe40000000800 */
[----:B------:R-:W-:Y:S02]  /*bc60*/  ISETP.GE.AND P5, PT, R9, UR4, PT ;  /* 0x0000000409007c0c */ /* 0x000fe4000bfa6270 */
[----:B------:R-:W-:Y:S02]  /*bc70*/  ISETP.GE.AND P4, PT, R11, UR4, PT ;  /* 0x000000040b007c0c */ /* 0x000fe4000bf86270 */
[----:B------:R-:W-:Y:S02]  /*bc80*/  ISETP.GE.AND P3, PT, R13, UR4, PT ;  /* 0x000000040d007c0c */ /* 0x000fe4000bf66270 */
[----:B------:R-:W-:-:S07]  /*bc90*/  ISETP.GE.AND P2, PT, R17, UR4, PT ;  /* 0x0000000411007c0c */ /* 0x000fce000bf46270 */
[----:B--2---:R-:W-:-:S04]  /*bca0*/  @!P5 LEA R20, P6, R9, R2, 0x1 ;  /* 0x000000020914d211 */ /* 0x004fc800078c08ff */
[----:B---3--:R-:W-:Y:S02]  /*bcb0*/  @!P5 LEA.HI.X R21, R9, R0, R12, 0x1, P6 ;  /* 0x000000000915d211 */ /* 0x008fe400030f0c0c */
        /* <DEDUP_REMOVED lines=10> */
.L_x_1100:
[----:B------:R-:W-:Y:S05]  /*bd60*/  BSYNC B1 ;  /* 0x0000000000017941 */ /* 0x000fea0003800000 */
.L_x_1099:
[----:B---3--:R3:W0:Y:S01]  /*bd70*/  SHFL.IDX PT, R0, R4, 0x1, 0x181f ;  /* 0x00381f0004007f89 */ /* 0x00862200000e0000 */
[----:B------:R-:W-:Y:S03]  /*bd80*/  BSSY B1, `(.L_x_1101) ;  /* 0x0000014000017945 */ /* 0x000fe60003800000 */
[----:B--2-4-:R3:W2:Y:S01]  /*bd90*/  SHFL.IDX PT, R2, R8, 0x1, 0x181f ;  /* 0x00381f0008027f89 */ /* 0x0146a200000e0000 */
[----:B------:R-:W-:Y:S05]  /*bda0*/  @P1 BRA `(.L_x_1102) ;  /* 0x0000000000441947 */ /* 0x000fea0003800000 */
[----:B------:R-:W-:Y:S02]  /*bdb0*/  ULDC UR4, c[0x0][0xbc8] ;  /* 0x0002f20000047ab9 */ /* 0x000fe40000000800 */
[----:B------:R-:W-:Y:S02]  /*bdc0*/  ISETP.GE.AND P4, PT, R9, UR4, PT ;  /* 0x0000000409007c0c */ /* 0x000fe4000bf86270 */
[----:B------:R-:W-:Y:S02]  /*bdd0*/  ISETP.GE.AND P3, PT, R11, UR4, PT ;  /* 0x000000040b007c0c */ /* 0x000fe4000bf66270 */
[----:B------:R-:W-:Y:S02]  /*bde0*/  ISETP.GE.AND P2, PT, R13, UR4, PT ;  /* 0x000000040d007c0c */ /* 0x000fe4000bf46270 */
[----:B------:R-:W-:-:S07]  /*bdf0*/  ISETP.GE.AND P1, PT, R17, UR4, PT ;  /* 0x0000000411007c0c */ /* 0x000fce000bf26270 */
[-C--:B--2---:R-:W-:Y:S02]  /*be00*/  @!P4 LEA R20, P6, R9, R2.reuse, 0x1 ;  /* 0x000000020914c211 */ /* 0x084fe400078c08ff */
[----:B------:R-:W-:Y:S02]  /*be10*/  @!P3 LEA R24, P5, R11, R2, 0x1 ;  /* 0x000000020b18b211 */ /* 0x000fe400078a08ff */
[----:B0-----:R-:W-:Y:S02]  /*be20*/  @!P4 LEA.HI.X R21, R9, R0, R12, 0x1, P6 ;  /* 0x000000000915c211 */ /* 0x001fe400030f0c0c */
        /* <DEDUP_REMOVED lines=9> */
.L_x_1102:
[----:B------:R-:W-:Y:S05]  /*bec0*/  BSYNC B1 ;  /* 0x0000000000017941 */ /* 0x000fea0003800000 */
.L_x_1101:
[----:B0-----:R0:W0:Y:S01]  /*bed0*/  SHFL.IDX PT, R0, R4, 0x2, 0x181f ;  /* 0x00581f0004007f89 */ /* 0x00102200000e0000 */
[----:B------:R-:W-:Y:S03]  /*bee0*/  BSSY B1, `(.L_x_1103) ;  /* 0x0000014000017945 */ /* 0x000fe60003800000 */
[----:B--2-4-:R2:W4:Y:S01]  /*bef0*/  SHFL.IDX PT, R2, R8, 0x2, 0x181f ;  /* 0x00581f0008027f89 */ /* 0x01452200000e0000 */
        /* <DEDUP_REMOVED lines=18> */
.L_x_1104:
[----:B------:R-:W-:Y:S05]  /*c020*/  BSYNC B1 ;  /* 0x0000000000017941 */ /* 0x000fea0003800000 */
.L_x_1103:
[----:B0-----:R-:W-:Y:S01]  /*c030*/  VIADD R0, R10, 0x60 ;  /* 0x000000600a007836 */ /* 0x001fe20000000000 */
[----:B---3--:R-:W0:Y:S04]  /*c040*/  SHFL.IDX PT, R4, R4, 0x3, 0x181f ;  /* 0x00781f0004047f89 */ /* 0x008e2800000e0000 */
[----:B------:R-:W-:Y:S01]  /*c050*/  ISETP.GE.AND P0, PT, R0, R15, PT ;  /* 0x0000000f0000720c */ /* 0x000fe20003f06270 */
[----:B----4-:R3:W4:-:S12]  /*c060*/  SHFL.IDX PT, R2, R8, 0x3, 0x181f ;  /* 0x00781f0008027f89 */ /* 0x01071800000e0000 */
[----:B---3--:R-:W-:Y:S05]  /*c070*/  @P0 BRA `(.L_x_1093) ;  /* 0x0000000000440947 */ /* 0x008fea0003800000 */
[----:B------:R-:W-:Y:S02]  /*c080*/  ULDC UR4, c[0x0][0xbc8] ;  /* 0x0002f20000047ab9 */ /* 0x000fe40000000800 */
[----:B------:R-:W-:Y:S02]  /*c090*/  ISETP.GE.AND P3, PT, R9, UR4, PT ;  /* 0x0000000409007c0c */ /* 0x000fe4000bf66270 */
[----:B------:R-:W-:Y:S02]  /*c0a0*/  ISETP.GE.AND P2, PT, R11, UR4, PT ;  /* 0x000000040b007c0c */ /* 0x000fe4000bf46270 */
[----:B------:R-:W-:Y:S02]  /*c0b0*/  ISETP.GE.AND P1, PT, R13, UR4, PT ;  /* 0x000000040d007c0c */ /* 0x000fe4000bf26270 */
[----:B------:R-:W-:-:S07]  /*c0c0*/  ISETP.GE.AND P0, PT, R17, UR4, PT ;  /* 0x0000000411007c0c */ /* 0x000fce000bf06270 */
[----:B--2-4-:R-:W-:-:S04]  /*c0d0*/  @!P3 LEA R8, P4, R9, R2, 0x1 ;  /* 0x000000020908b211 */ /* 0x014fc800078808ff */
[----:B0-----:R-:W-:Y:S02]  /*c0e0*/  @!P3 LEA.HI.X R9, R9, R4, R12, 0x1, P4 ;  /* 0x000000040909b211 */ /* 0x001fe400020f0c0c */
        /* <DEDUP_REMOVED lines=10> */
.L_x_1093:
[----:B------:R-:W-:Y:S05]  /*c190*/  BSYNC B0 ;  /* 0x0000000000007941 */ /* 0x000fea0003800000 */
.L_x_1083:
[----:B------:R-:W-:Y:S02]  /*c1a0*/  ULDC UR4, c[0x0][0xd3c] ;  /* 0x00034f0000047ab9 */ /* 0x000fe40000000800 */
[----:B------:R-:W-:-:S13]  /*c1b0*/  ISETP.GE.AND P0, PT, R7, UR4, PT ;  /* 0x0000000407007c0c */ /* 0x000fda000bf06270 */
[----:B------:R-:W-:Y:S05]  /*c1c0*/  @!P0 BRA `(.L_x_1105) ;  /* 0xffffff4c00e88947 */ /* 0x000fea000383ffff */
[----:B------:R-:W-:Y:S05]  /*c1d0*/  EXIT ;  /* 0x000000000000794d */ /* 0x000fea0003800000 */
.L_x_1057:
[----:B------:R-:W-:-:S08]  /*c1e0*/  NOP ;  /* 0x0000000000007918 */ /* 0x000fd00000000000 */
[----:B--2---:R-:W0:-:S00]  /*c1f0*/  USETMAXREG.DEALLOC.CTAPOOL 0x18 ;  /* 0x00000018000079c8 */ /* 0x004e0000080e0500 */
        /* <DEDUP_REMOVED lines=18> */
.L_x_1106:
[----:B------:R-:W1:Y:S01]  /*c320*/  S2R R0, SR_TID.X ;  /* 0x0000000000007919 */ /* 0x000e620000002100 */
[----:B------:R-:W-:Y:S01]  /*c330*/  ULDC UR4, c[0x0][0xd3c] ;  /* 0x00034f0000047ab9 */ /* 0x000fe20000000800 */
[----:B------:R-:W-:Y:S01]  /*c340*/  IMAD.MOV.U32 R9, RZ, RZ, RZ ;  /* 0x000000ffff097224 */ /* 0x000fe200078e00ff */
[----:B------:R-:W2:Y:S01]  /*c350*/  S2UR UR6, SR_CTAID.X ;  /* 0x00000000000679c3 */ /* 0x000ea20000002500 */
[----:B------:R-:W-:Y:S01]  /*c360*/  ULDC UR5, c[0x0][0xd38] ;  /* 0x00034e0000057ab9 */ /* 0x000fe20000000800 */
[----:B-1----:R-:W-:-:S04]  /*c370*/  LOP3.LUT R0, R0, 0x1f, RZ, 0xc0, !PT ;  /* 0x0000001f00007812 */ /* 0x002fc800078ec0ff */
[----:B------:R-:W-:-:S04]  /*c380*/  ISETP.NE.AND P0, PT, R0, 0x1f, PT ;  /* 0x0000001f0000780c */ /* 0x000fc80003f05270 */
[----:B------:R-:W-:-:S13]  /*c390*/  ISETP.GE.OR P1, PT, R0, UR4, !P0 ;  /* 0x0000000400007c0c */ /* 0x000fda000c726670 */
[----:B0-----:R-:W0:Y:S08]  /*c3a0*/  @!P1 LDC.64 R2, c[0x0][0xd80] ;  /* 0x00036000ff029b82 */ /* 0x001e300000000a00 */
[----:B------:R-:W1:Y:S01]  /*c3b0*/  @!P1 LDC.64 R4, c[0x0][0xd78] ;  /* 0x00035e00ff049b82 */ /* 0x000e620000000a00 */
[----:B0-----:R-:W-:-:S05]  /*c3c0*/  @!P1 IMAD.WIDE.U32 R2, R0, 0x4, R2 ;  /* 0x0000000400029825 */ /* 0x001fca00078e0002 */
[----:B------:R1:W3:Y:S02]  /*c3d0*/  @!P1 LDG.E R6, desc[UR38][R2.64] ;  /* 0x0000002602069981 */ /* 0x0002e4000c1e1900 */
[----:B-1----:R-:W-:-:S05]  /*c3e0*/  @!P1 IMAD.WIDE.U32 R2, R0, 0x4, R4 ;  /* 0x0000000400029825 */ /* 0x002fca00078e0004 */
        /* <DEDUP_REMOVED lines=26> */
[----:B--2---:R-:W-:-:S13]  /*c590*/  ISETP.GT.AND P6, PT, R7, UR6, PT ;  /* 0x0000000607007c0c */ /* 0x004fda000bfc4270 */
[----:B------:R-:W-:Y:S05]  /*c5a0*/  @P6 BRA `(.L_x_1108) ;  /* 0x0000000000a46947 */ /* 0x000fea0003800000 */
[----:B------:R-:W-:Y:S01]  /*c5b0*/  IMAD.MOV.U32 R7, RZ, RZ, R4 ;  /* 0x000000ffff077224 */ /* 0x000fe200078e0004 */
[----:B------:R-:W-:Y:S01]  /*c5c0*/  UMOV UR4, URZ ;  /* 0x0000003f00047c82 */ /* 0x000fe20008000000 */
[----:B------:R-:W-:-:S05]  /*c5d0*/  ULDC UR5, c[0x0][0xd38] ;  /* 0x00034e0000057ab9 */ /* 0x000fca0000000800 */
.L_x_1110:
        /* <DEDUP_REMOVED lines=12> */
[----:B0-----:R-:W-:-:S05]  /*c6a0*/  @!P6 IMAD.WIDE R2, R9, 0x4, R2 ;  /* 0x000000040902e825 */ /* 0x001fca00078e0202 */
[----:B------:R1:W2:Y:S02]  /*c6b0*/  @!P6 LDG.E R6, desc[UR38][R2.64] ;  /* 0x000000260206e981 */ /* 0x0002a4000c1e1900 */
[----:B-1----:R-:W-:-:S04]  /*c6c0*/  @!P6 IMAD.WIDE R2, R9, 0x4, R4 ;  /* 0x000000040902e825 */ /* 0x002fc800078e0204 */
[----:B------:R-:W-:-:S06]  /*c6d0*/  IMAD.MOV.U32 R9, RZ, RZ, RZ ;  /* 0x000000ffff097224 */ /* 0x000fcc00078e00ff */
        /* <DEDUP_REMOVED lines=22> */
.L_x_1108:
        /* <DEDUP_REMOVED lines=20> */
.L_x_1111:
[----:B-1----:R-:W-:Y:S01]  /*c980*/  IMAD R11, R12, UR5, R11 ;  /* 0x000000050c0b7c24 */ /* 0x002fe2000f8e020b */
[----:B------:R-:W1:Y:S01]  /*c990*/  MUFU.RCP R10, R10 ;  /* 0x0000000a000a7308 */ /* 0x000e620000001000 */
[----:B0-----:R-:W-:Y:S02]  /*c9a0*/  IMAD R9, R15, R4, RZ ;  /* 0x000000040f097224 */ /* 0x001fe400078e02ff */
[----:B------:R-:W-:Y:S01]  /*c9b0*/  IMAD.MOV.U32 R2, RZ, RZ, RZ ;  /* 0x000000ffff027224 */ /* 0x000fe200078e00ff */
[----:B------:R0:W-:Y:S03]  /*c9c0*/  STL [R1], R11 ;  /* 0x0000000b01007387 */ /* 0x0001e60000100800 */
[----:B------:R-:W-:Y:S01]  /*c9d0*/  IMAD.HI.U32 R2, R3, R9, R2 ;  /* 0x0000000903027227 */ /* 0x000fe200078e0002 */
[----:B------:R-:W-:Y:S02]  /*c9e0*/  IADD3 R9, -R11, UR6, RZ ;  /* 0x000000060b097c10 */ /* 0x000fe4000fffe1ff */
[----:B------:R-:W-:-:S02]  /*c9f0*/  IABS R3, R6 ;  /* 0x0000000600037213 */ /* 0x000fc40000000000 */
[----:B------:R-:W-:-:S03]  /*ca00*/  IABS R13, R9 ;  /* 0x00000009000d7213 */ /* 0x000fc60000000000 */
[----:B------:R-:W-:Y:S02]  /*ca10*/  IMAD.MOV R12, RZ, RZ, -R3 ;  /* 0x000000ffff0c7224 */ /* 0x000fe400078e0a03 */
[----:B0-----:R-:W-:-:S04]  /*ca20*/  IMAD.HI.U32 R11, R2, R13, RZ ;  /* 0x0000000d020b7227 */ /* 0x001fc800078e00ff */
[----:B-1----:R-:W-:Y:S02]  /*ca30*/  VIADD R3, R10, 0xffffffe ;  /* 0x0ffffffe0a037836 */ /* 0x002fe40000000000 */
[----:B------:R-:W-:-:S04]  /*ca40*/  IMAD R13, R11, R12, R13 ;  /* 0x0000000c0b0d7224 */ /* 0x000fc800078e020d */
[----:B------:R-:W0:Y:S01]  /*ca50*/  F2I.FTZ.U32.TRUNC.NTZ R3, R3 ;  /* 0x0000000300037305 */ /* 0x000e22000021f000 */
[----:B------:R-:W-:-:S13]  /*ca60*/  ISETP.GT.U32.AND P1, PT, R4, R13, PT ;  /* 0x0000000d0400720c */ /* 0x000fda0003f24070 */
[----:B------:R-:W-:Y:S02]  /*ca70*/  @!P1 IMAD.IADD R13, R13, 0x1, -R4 ;  /* 0x000000010d0d9824 */ /* 0x000fe400078e0a04 */
[----:B0-----:R-:W-:Y:S02]  /*ca80*/  IMAD.MOV R2, RZ, RZ, -R3 ;  /* 0x000000ffff027224 */ /* 0x001fe400078e0a03 */
[----:B------:R-:W-:Y:S01]  /*ca90*/  @!P1 VIADD R11, R11, 0x1 ;  /* 0x000000010b0b9836 */ /* 0x000fe20000000000 */
[----:B------:R-:W-:Y:S01]  /*caa0*/  ISETP.GE.U32.AND P0, PT, R13, R4, PT ;  /* 0x000000040d00720c */ /* 0x000fe20003f06070 */
[----:B------:R-:W-:Y:S01]  /*cab0*/  IMAD R13, R2, R7, RZ ;  /* 0x00000007020d7224 */ /* 0x000fe200078e02ff */
[----:B------:R-:W-:Y:S01]  /*cac0*/  ISETP.NE.AND P1, PT, R6, RZ, PT ;  /* 0x000000ff0600720c */ /* 0x000fe20003f25270 */
[----:B------:R-:W-:-:S04]  /*cad0*/  IMAD.MOV.U32 R2, RZ, RZ, RZ ;  /* 0x000000ffff027224 */ /* 0x000fc800078e00ff */
[----:B------:R-:W-:Y:S01]  /*cae0*/  IMAD.HI.U32 R4, R3, R13, R2 ;  /* 0x0000000d03047227 */ /* 0x000fe200078e0002 */
[----:B------:R-:W-:-:S04]  /*caf0*/  LOP3.LUT R2, R9, R6, RZ, 0x3c, !PT ;  /* 0x0000000609027212 */ /* 0x000fc800078e3cff */
[----:B------:R-:W-:Y:S01]  /*cb00*/  ISETP.GE.AND P2, PT, R2, RZ, PT ;  /* 0x000000ff0200720c */ /* 0x000fe20003f46270 */
[----:B------:R-:W-:Y:S01]  /*cb10*/  @P0 VIADD R11, R11, 0x1 ;  /* 0x000000010b0b0836 */ /* 0x000fe20000000000 */
[----:B------:R-:W-:-:S05]  /*cb20*/  IABS R2, R8 ;  /* 0x0000000800027213 */ /* 0x000fca0000000000 */
[----:B------:R-:W-:-:S06]  /*cb30*/  IMAD.MOV R2, RZ, RZ, -R2 ;  /* 0x000000ffff027224 */ /* 0x000fcc00078e0a02 */
[----:B------:R-:W-:Y:S01]  /*cb40*/  @!P2 IMAD.MOV R11, RZ, RZ, -R11 ;  /* 0x000000ffff0ba224 */ /* 0x000fe200078e0a0b */
[----:B------:R-:W-:-:S04]  /*cb50*/  @!P1 LOP3.LUT R11, RZ, R6, RZ, 0x33, !PT ;  /* 0x00000006ff0b9212 */ /* 0x000fc800078e33ff */
[-C--:B------:R-:W-:Y:S01]  /*cb60*/  IABS R3, R11.reuse ;  /* 0x0000000b00037213 */ /* 0x080fe20000000000 */
[----:B------:R-:W-:-:S04]  /*cb70*/  IMAD R6, R6, R11, RZ ;  /* 0x0000000b06067224 */ /* 0x000fc800078e02ff */
[----:B------:R-:W-:-:S04]  /*cb80*/  IMAD.HI.U32 R4, R4, R3, RZ ;  /* 0x0000000304047227 */ /* 0x000fc800078e00ff */
[----:B------:R-:W-:Y:S02]  /*cb90*/  IMAD R2, R4, R2, R3 ;  /* 0x0000000204027224 */ /* 0x000fe400078e0203 */
[----:B------:R-:W-:-:S03]  /*cba0*/  IMAD.IADD R6, R9, 0x1, -R6 ;  /* 0x0000000109067824 */ /* 0x000fc600078e0a06 */
[----:B------:R-:W-:Y:S02]  /*cbb0*/  ISETP.GT.U32.AND P1, PT, R7, R2, PT ;  /* 0x000000020700720c */ /* 0x000fe40003f24070 */
[----:B------:R1:W-:Y:S11]  /*cbc0*/  STL [R1+0x4], R6 ;  /* 0x0000040601007387 */ /* 0x0003f60000100800 */
[----:B------:R-:W-:-:S02]  /*cbd0*/  @!P1 IMAD.IADD R2, R2, 0x1, -R7 ;  /* 0x0000000102029824 */ /* 0x000fc400078e0a07 */
        /* <DEDUP_REMOVED lines=11> */
[----:B------:R-:W-:Y:S02]  /*cc90*/  VIADD R2, R5, UR4 ;  /* 0x0000000405027c36 */ /* 0x000fe40008000000 */
[----:B------:R-:W-:-:S03]  /*cca0*/  IMAD R3, R11, 0x10000, R4 ;  /* 0x000100000b037824 */ /* 0x000fc600078e0204 */
[----:B------:R1:W-:Y:S04]  /*ccb0*/  STL [R1+0xc], R2 ;  /* 0x00000c0201007387 */ /* 0x0003e80000100800 */
[----:B------:R1:W-:Y:S01]  /*ccc0*/  STL [R1+0x8], R3 ;  /* 0x0000080301007387 */ /* 0x0003e20000100800 */
[----:B------:R-:W-:Y:S05]  /*ccd0*/  BRA `(.L_x_1112) ;  /* 0x0000000000107947 */ /* 0x000fea0003800000 */
.L_x_1109:
[----:B------:R-:W-:Y:S01]  /*cce0*/  IMAD.U32 R2, RZ, RZ, UR6 ;  /* 0x00000006ff027e24 */ /* 0x000fe2000f8e00ff */
[----:B------:R0:W-:Y:S04]  /*ccf0*/  STL [R1+0x4], RZ ;  /* 0x000004ff01007387 */ /* 0x0001e80000100800 */
[----:B------:R0:W-:Y:S04]  /*cd00*/  STL [R1+0x8], RZ ;  /* 0x000008ff01007387 */ /* 0x0001e80000100800 */
[----:B------:R0:W-:Y:S02]  /*cd10*/  STL [R1], R2 ;  /* 0x0000000201007387 */ /* 0x0001e40000100800 */
.L_x_1112:
[----:B------:R-:W2:Y:S04]  /*cd20*/  LDL R4, [R1] ;  /* 0x0000000001047983 */ /* 0x000ea80000100800 */
[----:B------:R-:W2:Y:S04]  /*cd30*/  LDL R5, [R1+0x4] ;  /* 0x0000040001057983 */ /* 0x000ea80000100800 */
[----:B-1----:R-:W2:Y:S04]  /*cd40*/  LDL R6, [R1+0x8] ;  /* 0x0000080001067983 */ /* 0x002ea80000100800 */
[----:B------:R-:W2:Y:S01]  /*cd50*/  LDL R7, [R1+0xc] ;  /* 0x00000c0001077983 */ /* 0x000ea20000100800 */
[----:B------:R-:W-:-:S13]  /*cd60*/  ISETP.NE.AND P0, PT, R0, RZ, PT ;  /* 0x000000ff0000720c */ /* 0x000fda0003f05270 */
[----:B------:R-:W1:Y:S01]  /*cd70*/  @!P0 S2R R3, SR_CgaCtaId ;  /* 0x0000000000038919 */ /* 0x000e620000008800 */
[----:B------:R-:W-:-:S04]  /*cd80*/  @!P0 MOV R0, 0x400 ;  /* 0x0000040000008802 */ /* 0x000fc80000000f00 */
[----:B-1----:R-:W-:-:S05]  /*cd90*/  @!P0 LEA R0, R3, R0, 0x18 ;  /* 0x0000000003008211 */ /* 0x002fca00078ec0ff */
[----:B--2---:R1:W-:Y:S01]  /*cda0*/  @!P0 STS.128 [R0+0x324d0], R4 ;  /* 0x0324d00400008388 */ /* 0x0043e20000000c00 */
[----:B------:R-:W-:Y:S06]  /*cdb0*/  BAR.ARV 0x5, 0x180 ;  /* 0x0146000000007b1d */ /* 0x000fec0000002000 */
.L_x_1107:
        /* <DEDUP_REMOVED lines=8> */
[----:B--2---:R-:W2:Y:S01]  /*ce40*/  S2R R5, SR_TID.X ;  /* 0x0000000000057919 */ /* 0x004ea20000002100 */
[----:B------:R-:W3:Y:S01]  /*ce50*/  S2UR UR5, SR_CgaCtaId ;  /* 0x00000000000579c3 */ /* 0x000ee20000008800 */
[----:B------:R-:W-:Y:S01]  /*ce60*/  UMOV UR4, 0x400 ;  /* 0x0000040000047882 */ /* 0x000fe20000000000 */
[----:B------:R-:W-:Y:S01]  /*ce70*/  BSSY B8, `(.L_x_1113) ;  /* 0x000061d000087945 */ /* 0x000fe20003800000 */
[----:B------:R-:W-:Y:S01]  /*ce80*/  IMAD.MOV.U32 R19, RZ, RZ, RZ ;  /* 0x000000ffff137224 */ /* 0x000fe200078e00ff */
[----:B------:R-:W-:Y:S01]  /*ce90*/  ULDC UR40, c[0x0][0xc] ;  /* 0x0000030000287ab9 */ /* 0x000fe20000000800 */
[----:B------:R-:W-:Y:S01]  /*cea0*/  ULDC.64 UR36, c[0x0][0x198] ;  /* 0x0000660000247ab9 */ /* 0x000fe20000000a00 */
[----:B---3--:R-:W-:-:S06]  /*ceb0*/  ULEA UR4, UR5, UR4, 0x18 ;  /* 0x0000000405047291 */ /* 0x008fcc000f8ec03f */
[----:B------:R-:W-:Y:S01]  /*cec0*/  IMAD.U32 R18, RZ, RZ, UR4 ;  /* 0x00000004ff127e24 */ /* 0x000fe2000f8e00ff */
[C---:B--2---:R-:W-:Y:S01]  /*ced0*/  LOP3.LUT R4, R5.reuse, 0x7f, RZ, 0xc0, !PT ;  /* 0x0000007f05047812 */ /* 0x044fe200078ec0ff */
[----:B-1----:R-:W-:-:S05]  /*cee0*/  IMAD.SHL.U32 R0, R5, 0x8, RZ ;  /* 0x0000000805007824 */ /* 0x002fca00078e00ff */
[C---:B0-----:R-:W-:Y:S02]  /*cef0*/  LOP3.LUT R2, R0.reuse, 0x1f8, RZ, 0xc0, !PT ;  /* 0x000001f800027812 */ /* 0x041fe400078ec0ff */
[----:B------:R-:W-:Y:S02]  /*cf00*/  LOP3.LUT R0, R0, 0x38, RZ, 0xc0, !PT ;  /* 0x0000003800007812 */ /* 0x000fe400078ec0ff */
[----:B------:R-:W-:Y:S01]  /*cf10*/  LOP3.LUT R3, R2, 0x38, R5, 0x78, !PT ;  /* 0x0000003802037812 */ /* 0x000fe200078e7805 */
[----:B------:R-:W-:Y:S01]  /*cf20*/  IMAD.SHL.U32 R2, R4, 0x8, RZ ;  /* 0x0000000804027824 */ /* 0x000fe200078e00ff */
[----:B------:R-:W-:-:S04]  /*cf30*/  SHF.R.U32.HI R4, RZ, 0x3, R4 ;  /* 0x00000003ff047819 */ /* 0x000fc80000011604 */
[----:B------:R-:W-:Y:S01]  /*cf40*/  LOP3.LUT R3, R3, 0x200, R2, 0xf8, !PT ;  /* 0x0000020003037812 */ /* 0x000fe200078ef802 */
[----:B------:R-:W-:-:S04]  /*cf50*/  IMAD.SHL.U32 R2, R5, 0x10, RZ ;  /* 0x0000001005027824 */ /* 0x000fc800078e00ff */
[----:B------:R-:W-:Y:S01]  /*cf60*/  IMAD R3, R3, 0x2, R18 ;  /* 0x0000000203037824 */ /* 0x000fe200078e0212 */
[----:B------:R-:W-:Y:S01]  /*cf70*/  LOP3.LUT R4, R4, 0x70, R2, 0xf8, !PT ;  /* 0x0000007004047812 */ /* 0x000fe200078ef802 */
[----:B------:R-:W-:-:S03]  /*cf80*/  IMAD.MOV.U32 R2, RZ, RZ, 0x1 ;  /* 0x00000001ff027424 */ /* 0x000fc600078e00ff */
[----:B------:R0:W-:Y:S04]  /*cf90*/  STL [R1+0x10], R3 ;  /* 0x0000100301007387 */ /* 0x0001e80000100800 */
[----:B------:R-:W-:Y:S04]  /*cfa0*/  STL [R1+0x70], RZ ;  /* 0x000070ff01007387 */ /* 0x000fe80000100800 */
[----:B------:R1:W-:Y:S01]  /*cfb0*/  STL [R1+0x18], R2 ;  /* 0x0000180201007387 */ /* 0x0003e20000100800 */
[C---:B0-----:R-:W-:Y:S02]  /*cfc0*/  LOP3.LUT R3, R0.reuse, 0x40, RZ, 0xfc, !PT ;  /* 0x0000004000037812 */ /* 0x041fe400078efcff */
[----:B-1----:R-:W-:-:S02]  /*cfd0*/  LOP3.LUT R2, R0, 0x80, RZ, 0xfc, !PT ;  /* 0x0000008000027812 */ /* 0x002fc400078efcff */
[----:B------:R-:W-:-:S07]  /*cfe0*/  LOP3.LUT R0, R0, 0xc0, RZ, 0xfc, !PT ;  /* 0x000000c000007812 */ /* 0x000fce00078efcff */
.L_x_1221:
[----:B--2---:R-:W2:Y:S01]  /*cff0*/  LDL R0, [R1+0xc] ;  /* 0x00000c0001007983 */ /* 0x004ea20000100800 */
[----:B-1----:R-:W2:Y:S01]  /*d000*/  LDC.64 R2, c[0x0][0xd88] ;  /* 0x00036200ff027b82 */ /* 0x002ea20000000a00 */
[----:B------:R-:W-:Y:S05]  /*d010*/  YIELD ;  /* 0x0000000000007946 */ /* 0x000fea0003800000 */
[----:B------:R-:W-:Y:S01]  /*d020*/  ULDC.64 UR4, c[0x0][0xb20] ;  /* 0x0002c80000047ab9 */ /* 0x000fe20000000a00 */
[----:B---3--:R-:W-:Y:S01]  /*d030*/  IMAD.MOV.U32 R6, RZ, RZ, RZ ;  /* 0x000000ffff067224 */ /* 0x008fe200078e00ff */
[----:B------:R-:W-:Y:S01]  /*d040*/  ISETP.NE.U32.AND P0, PT, RZ, UR4, PT ;  /* 0x00000004ff007c0c */ /* 0x000fe2000bf05070 */
[----:B------:R-:W-:Y:S01]  /*d050*/  ULDC.64 UR6, c[0x0][0xb10] ;  /* 0x0002c40000067ab9 */ /* 0x000fe20000000a00 */
[----:B------:R-:W-:Y:S01]  /*d060*/  ULDC.64 UR8, c[0x0][0xb00] ;  /* 0x0002c00000087ab9 */ /* 0x000fe20000000a00 */
[----:B--2---:R-:W-:-:S05]  /*d070*/  IMAD.WIDE R2, R0, 0x4, R2 ;  /* 0x0000000400027825 */ /* 0x004fca00078e0202 */
[----:B------:R-:W2:Y:S01]  /*d080*/  LDG.E R10, desc[UR38][R2.64] ;  /* 0x00000026020a7981 */ /* 0x000ea2000c1e1900 */
        /* <DEDUP_REMOVED lines=8> */
[----:B0-----:R-:W-:Y:S01]  /*d110*/  SHF.L.U64.HI R9, R10, 0x2, R4 ;  /* 0x000000020a097819 */ /* 0x001fe20000010204 */
        /* <DEDUP_REMOVED lines=37> */
.L_x_1114:
        /* <DEDUP_REMOVED lines=18> */
.L_x_1115:
[----:B------:R-:W-:Y:S05]  /*d490*/  @!P0 BRA `(.L_x_1116) ;  /* 0x00000000000c8947 */ /* 0x000fea0003800000 */
[----:B------:R-:W2:Y:S04]  /*d4a0*/  LDG.E R6, desc[UR38][R4.64] ;  /* 0x0000002604067981 */ /* 0x000ea8000c1e1900 */
[----:B------:R-:W2:Y:S02]  /*d4b0*/  LDG.E R4, desc[UR38][R4.64+0x4] ;  /* 0x0000042604047981 */ /* 0x000ea4000c1e1900 */
[----:B--2---:R-:W-:-:S07]  /*d4c0*/  IMAD.IADD R6, R4, 0x1, -R6 ;  /* 0x0000000104067824 */ /* 0x004fce00078e0a06 */
.L_x_1116:
        /* <DEDUP_REMOVED lines=16> */
[----:B------:R-:W3:Y:S02]  /*d5d0*/  @!P0 LDC R0, c[0x0][0xae8] ;  /* 0x0002ba00ff008b82 */ /* 0x000ee40000000800 */
[----:B---3--:R-:W-:-:S04]  /*d5e0*/  IABS R4, R0 ;  /* 0x0000000000047213 */ /* 0x008fc80000000000 */
[----:B------:R-:W1:Y:S08]  /*d5f0*/  I2F.RP R2, R4 ;  /* 0x0000000400027306 */ /* 0x000e700000209400 */
[----:B-1----:R-:W1:Y:S02]  /*d600*/  MUFU.RCP R2, R2 ;  /* 0x0000000200027308 */ /* 0x002e640000001000 */
[----:B-1----:R-:W-:-:S06]  /*d610*/  VIADD R2, R2, 0xffffffe ;  /* 0x0ffffffe02027836 */ /* 0x002fcc0000000000 */
[----:B------:R-:W1:Y:S02]  /*d620*/  F2I.FTZ.U32.TRUNC.NTZ R3, R2 ;  /* 0x0000000200037305 */ /* 0x000e64000021f000 */
[----:B-1----:R-:W-:-:S04]  /*d630*/  IMAD.MOV R2, RZ, RZ, -R3 ;  /* 0x000000ffff027224 */ /* 0x002fc800078e0a03 */
[----:B------:R-:W-:Y:S02]  /*d640*/  IMAD R5, R2, R4, RZ ;  /* 0x0000000402057224 */ /* 0x000fe400078e02ff */
[----:B------:R-:W-:-:S04]  /*d650*/  IMAD.MOV.U32 R2, RZ, RZ, RZ ;  /* 0x000000ffff027224 */ /* 0x000fc800078e00ff */
[----:B--2---:R-:W-:Y:S01]  /*d660*/  IMAD.HI.U32 R7, R3, R5, R2 ;  /* 0x0000000503077227 */ /* 0x004fe200078e0002 */
        /* <DEDUP_REMOVED lines=19> */
.L_x_1118:
[----:B------:R-:W-:Y:S05]  /*d7a0*/  BSYNC B0 ;  /* 0x0000000000007941 */ /* 0x000fea0003800000 */
.L_x_1117:
[----:B------:R-:W-:Y:S01]  /*d7b0*/  IMAD.MOV.U32 R0, RZ, RZ, R10 ;  /* 0x000000ffff007224 */ /* 0x000fe200078e000a */
[----:B------:R-:W-:Y:S03]  /*d7c0*/  BSSY B7, `(.L_x_1119) ;  /* 0x00004ad000077945 */ /* 0x000fe60003800000 */
[----:B------:R-:W-:-:S05]  /*d7d0*/  IMAD R2, R9, R0, RZ ;  /* 0x0000000009027224 */ /* 0x000fca00078e02ff */
[----:B------:R-:W-:Y:S01]  /*d7e0*/  VIADDMNMX R0, R2, R0, R8, PT ;  /* 0x0000000002007246 */ /* 0x000fe20003800108 */
[----:B------:R4:W-:Y:S03]  /*d7f0*/  STL [R1+0x24], R2 ;  /* 0x0000240201007387 */ /* 0x0009e60000100800 */
[----:B------:R-:W-:Y:S01]  /*d800*/  ISETP.GT.AND P0, PT, R0, R2, PT ;  /* 0x000000020000720c */ /* 0x000fe20003f04270 */
[----:B------:R4:W-:-:S12]  /*d810*/  STL [R1+0x3c], R0 ;  /* 0x00003c0001007387 */ /* 0x0009d80000100800 */
[----:B----4-:R-:W-:Y:S05]  /*d820*/  @P0 BRA `(.L_x_1120) ;  /* 0x0000000000480947 */ /* 0x010fea0003800000 */
[----:B------:R-:W4:Y:S02]  /*d830*/  S2R R0, SR_TID.X ;  /* 0x0000000000007919 */ /* 0x000f240000002100 */
[----:B----4-:R-:W-:-:S04]  /*d840*/  LOP3.LUT R0, R0, 0x7f, RZ, 0xc0, !PT ;  /* 0x0000007f00007812 */ /* 0x010fc800078ec0ff */
[----:B------:R-:W-:-:S13]  /*d850*/  ISETP.NE.AND P0, PT, R0, RZ, PT ;  /* 0x000000ff0000720c */ /* 0x000fda0003f05270 */
[----:B------:R-:W-:Y:S05]  /*d860*/  @P0 BRA `(.L_x_1121) ;  /* 0x0000004800880947 */ /* 0x000fea0003800000 */
[----:B------:R-:W4:Y:S01]  /*d870*/  S2R R3, SR_LANEID ;  /* 0x0000000000037919 */ /* 0x000f220000000000 */
[----:B------:R-:W-:Y:S02]  /*d880*/  VOTEU.ANY UR4, UPT, PT ;  /* 0x0000000000047886 */ /* 0x000fe400038e0100 */
[----:B------:R-:W4:Y:S08]  /*d890*/  FLO.U32 R0, UR4 ;  /* 0x0000000400007d00 */ /* 0x000f3000080e0000 */
[----:B------:R-:W5:Y:S01]  /*d8a0*/  POPC R5, UR4 ;  /* 0x0000000400057d09 */ /* 0x000f620008000000 */
[----:B----4-:R-:W-:-:S02]  /*d8b0*/  ISETP.EQ.U32.AND P0, PT, R0, R3, PT ;  /* 0x000000030000720c */ /* 0x010fc40003f02070 */
[----:B------:R-:W5:Y:S11]  /*d8c0*/  LDC.64 R2, c[0x0][0xd60] ;  /* 0x00035800ff027b82 */ /* 0x000f760000000a00 */
[----:B-----5:R-:W4:Y:S01]  /*d8d0*/  @P0 ATOMG.E.ADD.STRONG.GPU PT, R3, desc[UR38][R2.64], R5 ;  /* 0x00000005020309a8 */ /* 0x020f2200081ee1e6 */
[----:B---3--:R-:W3:Y:S02]  /*d8e0*/  S2R R4, SR_LTMASK ;  /* 0x0000000000047919 */ /* 0x008ee40000003900 */
[----:B---3--:R-:W-:-:S04]  /*d8f0*/  LOP3.LUT R4, R4, UR4, RZ, 0xc0, !PT ;  /* 0x0000000404047c12 */ /* 0x008fc8000f8ec0ff */
[----:B--2---:R-:W2:Y:S01]  /*d900*/  POPC R7, R4 ;  /* 0x0000000400077309 */ /* 0x004ea20000000000 */
[----:B----4-:R-:W2:Y:S02]  /*d910*/  SHFL.IDX PT, R0, R3, R0, 0x1f ;  /* 0x00001f0003007589 */ /* 0x010ea400000e0000 */
[----:B--2---:R-:W-:-:S05]  /*d920*/  IADD3 R0, R0, UR40, R7 ;  /* 0x0000002800007c10 */ /* 0x004fca000fffe007 */
[----:B------:R4:W-:Y:S01]  /*d930*/  STL [R1], R0 ;  /* 0x0000000001007387 */ /* 0x0009e20000100800 */
[----:B------:R-:W-:Y:S05]  /*d940*/  BRA `(.L_x_1121) ;  /* 0x0000004800507947 */ /* 0x000fea0003800000 */
.L_x_1120:
        /* <DEDUP_REMOVED lines=8> */
[----:B---3--:R-:W-:Y:S02]  /*d9d0*/  IMAD.U32 R4, RZ, RZ, UR6 ;  /* 0x00000006ff047e24 */ /* 0x008fe4000f8e00ff */
[----:B------:R-:W3:Y:S01]  /*d9e0*/  LDC.64 R2, c[0x4][R2] ;  /* 0x0100000002027b82 */ /* 0x000ee20000000a00 */
[----:B------:R-:W-:Y:S02]  /*d9f0*/  IMAD.U32 R5, RZ, RZ, UR7 ;  /* 0x00000007ff057e24 */ /* 0x000fe4000f8e00ff */
[----:B------:R-:W-:Y:S02]  /*da00*/  IMAD.U32 R6, RZ, RZ, UR8 ;  /* 0x00000008ff067e24 */ /* 0x000fe4000f8e00ff */
[----:B--2---:R-:W-:-:S02]  /*da10*/  IMAD.U32 R7, RZ, RZ, UR9 ;  /* 0x00000009ff077e24 */ /* 0x004fc4000f8e00ff */
[----:B-1----:R-:W-:Y:S02]  /*da20*/  IMAD.U32 R10, RZ, RZ, UR4 ;  /* 0x00000004ff0a7e24 */ /* 0x002fe4000f8e00ff */
[----:B0-----:R-:W-:Y:S02]  /*da30*/  IMAD.U32 R11, RZ, RZ, UR5 ;  /* 0x00000005ff0b7e24 */ /* 0x001fe4000f8e00ff */
[----:B------:R-:W-:Y:S02]  /*da40*/  IMAD.MOV.U32 R8, RZ, RZ, 0x70 ;  /* 0x00000070ff087424 */ /* 0x000fe400078e00ff */
[----:B------:R-:W-:Y:S02]  /*da50*/  IMAD.MOV.U32 R12, RZ, RZ, 0x1 ;  /* 0x00000001ff0c7424 */ /* 0x000fe400078e00ff */
[----:B------:R-:W-:-:S07]  /*da60*/  IMAD.MOV.U32 R13, RZ, RZ, RZ ;  /* 0x000000ffff0d7224 */ /* 0x000fce00078e00ff */
[----:B------:R-:W-:-:S07]  /*da70*/  LEPC R20, `(.L_x_1123) ;  /* 0x000000001014794e */ /* 0x000fce0000000000 */
[----:B---3--:R-:W-:Y:S05]  /*da80*/  CALL.ABS.NOINC R2 ;  /* 0x0000000002007343 */ /* 0x008fea0003c00000 */
.L_x_1123:
[----:B------:R-:W-:Y:S05]  /*da90*/  BSYNC B6 ;  /* 0x0000000000067941 */ /* 0x000fea0003800000 */
.L_x_1122:
        /* <DEDUP_REMOVED lines=9> */
[----:B---3--:R-:W-:Y:S02]  /*db30*/  IMAD.U32 R4, RZ, RZ, UR6 ;  /* 0x00000006ff047e24 */ /* 0x008fe4000f8e00ff */
        /* <DEDUP_REMOVED lines=9> */
[----:B----4-:R-:W-:Y:S05]  /*dbd0*/  CALL.ABS.NOINC R2 ;  /* 0x0000000002007343 */ /* 0x010fea0003c00000 */
.L_x_1126:
        /* <DEDUP_REMOVED lines=16> */
.L_x_1125:
[----:B------:R-:W-:Y:S05]  /*dce0*/  BSYNC B6 ;  /* 0x0000000000067941 */ /* 0x000fea0003800000 */
.L_x_1124:
[----:B---3--:R-:W3:Y:S01]  /*dcf0*/  LDL.LU R4, [R1+0x1c] ;  /* 0x00001c0001047983 */ /* 0x008ee20000300800 */
[----:B------:R-:W-:-:S03]  /*dd00*/  ULDC.64 UR4, c[0x0][0xaf0] ;  /* 0x0002bc0000047ab9 */ /* 0x000fc60000000a00 */
[----:B--2---:R-:W2:Y:S01]  /*dd10*/  LDL R7, [R1+0x8] ;  /* 0x0000080001077983 */ /* 0x004ea20000100800 */
[----:B------:R-:W-:-:S03]  /*dd20*/  ISETP.NE.U32.AND P0, PT, RZ, UR4, PT ;  /* 0x00000004ff007c0c */ /* 0x000fc6000bf05070 */
[----:B------:R-:W4:Y:S01]  /*dd30*/  LDL R0, [R1+0x3c] ;  /* 0x00003c0001007983 */ /* 0x000f220000100800 */
[----:B------:R-:W-:-:S13]  /*dd40*/  ISETP.NE.AND.EX P0, PT, RZ, UR5, PT, P0 ;  /* 0x00000005ff007c0c */ /* 0x000fda000bf05300 */
[----:B------:R-:W-:-:S04]  /*dd50*/  @P0 IADD3 R2, P1, R16, UR4, RZ ;  /* 0x0000000410020c10 */ /* 0x000fc8000ff3e0ff */
[----:B---3--:R-:W-:Y:S01]  /*dd60*/  @P0 IADD3.X R3, R4, UR5, RZ, P1, !PT ;  /* 0x0000000504030c10 */ /* 0x008fe20008ffe4ff */
[----:B------:R-:W-:-:S04]  /*dd70*/  ULDC.64 UR4, c[0x0][0xb00] ;  /* 0x0002c00000047ab9 */ /* 0x000fc80000000a00 */
[----:B--2---:R2:W3:Y:S02]  /*dd80*/  @P0 LDG.E R7, desc[UR38][R2.64] ;  /* 0x0000002602070981 */ /* 0x0044e4000c1e1900 */
        /* <DEDUP_REMOVED lines=14> */
.L_x_1238:
[----:B--2---:R-:W2:Y:S01]  /*de70*/  LDL.LU R4, [R1+0x14] ;  /* 0x0000140001047983 */ /* 0x004ea20000300800 */
[----:B------:R-:W-:Y:S02]  /*de80*/  PLOP3.LUT P1, PT, PT, PT, PT, 0x8, 0x0 ;  /* 0x000000000000781c */ /* 0x000fe40003f2e170 */
[----:B---3--:R-:W-:Y:S01]  /*de90*/  ISETP.NE.AND P0, PT, R14, RZ, PT ;  /* 0x000000ff0e00720c */ /* 0x008fe20003f05270 */
        /* <DEDUP_REMOVED lines=8> */
.L_x_1241:
[----:B------:R-:W-:Y:S05]  /*df20*/  @!P6 BRA `(.L_x_1128) ;  /* 0x0000000000fce947 */ /* 0x000fea0003800000 */
[----:B------:R-:W-:-:S04]  /*df30*/  ISETP.NE.U32.AND P0, PT, R2, RZ, PT ;  /* 0x000000ff0200720c */ /* 0x000fc80003f05070 */
[----:B------:R-:W-:-:S13]  /*df40*/  ISETP.NE.AND.EX P0, PT, R3, RZ, PT, P0 ;  /* 0x000000ff0300720c */ /* 0x000fda0003f05300 */
[----:B------:R-:W-:Y:S05]  /*df50*/  @!P0 BRA `(.L_x_1130) ;  /* 0x0000000000508947 */ /* 0x000fea0003800000 */
[----:B------:R-:W2:Y:S01]  /*df60*/  LDC R6, c[0x0][0x43c] ;  /* 0x00010f00ff067b82 */ /* 0x000ea20000000800 */
[----:B------:R-:W-:Y:S01]  /*df70*/  IMAD.MOV.U32 R9, RZ, RZ, R0 ;  /* 0x000000ffff097224 */ /* 0x000fe200078e0000 */
[----:B------:R-:W-:-:S03]  /*df80*/  ULDC.64 UR4, c[0x0][0x428] ;  /* 0x00010a0000047ab9 */ /* 0x000fc60000000a00 */
[----:B---3--:R-:W-:Y:S01]  /*df90*/  IMAD.MOV.U32 R0, RZ, RZ, R9 ;  /* 0x000000ffff007224 */ /* 0x008fe200078e0009 */
        /* <DEDUP_REMOVED lines=16> */
.L_x_1130:
[----:B--2---:R-:W2:Y:S01]  /*e0a0*/  LDL R2, [R1+0x18] ;  /* 0x0000180001027983 */ /* 0x004ea20000100800 */
[----:B---3--:R-:W-:Y:S01]  /*e0b0*/  IMAD R0, R19, 0x8, R18 ;  /* 0x0000000813007824 */ /* 0x008fe200078e0212 */
[----:B--2---:R-:W-:-:S04]  /*e0c0*/  SHF.L.U32 R2, R2, 0x1f, RZ ;  /* 0x0000001f02027819 */ /* 0x004fc800000006ff */
[----:B------:R-:W2:Y:S02]  /*e0d0*/  SYNCS.PHASECHK.TRANS64.TRYWAIT P0, [R0+URZ+0x32440], R2 ;  /* 0x03244002000075a7 */ /* 0x000ea4000800017f */
[----:B--2---:R-:W-:Y:S05]  /*e0e0*/  @!P0 BRA `(.L_x_1131) ;  /* 0x0000005400988947 */ /* 0x004fea0003800000 */
.L_x_1242:
        /* <DEDUP_REMOVED lines=11> */
.L_x_1132:
[----:B------:R-:W3:Y:S04]  /*e1a0*/  LDL R4, [R1+0x30] ;  /* 0x0000300001047983 */ /* 0x000ee80000100800 */
[----:B------:R-:W4:Y:S04]  /*e1b0*/  LDL R3, [R1+0x20] ;  /* 0x0000200001037983 */ /* 0x000f280000100800 */
[----:B--2---:R-:W2:Y:S01]  /*e1c0*/  LDL.LU R2, [R1+0x14] ;  /* 0x0000140001027983 */ /* 0x004ea20000300800 */
        /* <DEDUP_REMOVED lines=12> */
[----:B---3--:R-:W-:Y:S02]  /*e290*/  R2UR UR11, R4 ;  /* 0x00000000040b72ca */ /* 0x008fe400000e0000 */
[----:B----4-:R-:W-:Y:S02]  /*e2a0*/  R2UR UR4, R3 ;  /* 0x00000000030472ca */ /* 0x010fe400000e0000 */
[----:B--2---:R-:W-:-:S04]  /*e2b0*/  LOP3.LUT R2, R2, 0xfffffffe, RZ, 0xc0, !PT ;  /* 0xfffffffe02027812 */ /* 0x004fc800078ec0ff */
[----:B------:R-:W-:-:S07]  /*e2c0*/  @P0 LOP3.LUT R2, R2, 0x1, RZ, 0xfc, !PT ;  /* 0x0000000102020812 */ /* 0x000fce00078efcff */
[----:B------:R-:W-:Y:S01]  /*e2d0*/  UIMAD UR11, UR11, 0x60, UR4 ;  /* 0x000000600b0b78a4 */ /* 0x000fe2000f8e0204 */
[----:B------:R2:W-:Y:S02]  /*e2e0*/  STL [R1+0x14], R2 ;  /* 0x0000140201007387 */ /* 0x0005e40000100800 */
[----:B------:R-:W-:-:S06]  /*e2f0*/  UMOV UR4, 0x0 ;  /* 0x0000000000047882 */ /* 0x000fcc0000000000 */
[----:B------:R2:W-:Y:S01]  /*e300*/  UTMALDG.4D [UR8], [UR6], desc[UR4] ;  /* 0x00000408060075b4 */ /* 0x0005e20008019000 */
[----:B------:R-:W-:Y:S02]  /*e310*/  NOP ;  /* 0x0000000000007918 */ /* 0x000fe40000000000 */
.L_x_1128:
[----:B---3--:R-:W3:Y:S04]  /*e320*/  LDL.LU R4, [R1+0x28] ;  /* 0x0000280001047983 */ /* 0x008ee80000300800 */
[----:B------:R-:W4:Y:S04]  /*e330*/  LDL.LU R3, [R1+0x44] ;  /* 0x0000440001037983 */ /* 0x000f280000300800 */
[----:B--2---:R-:W2:Y:S01]  /*e340*/  LDL R2, [R1+0x2c] ;  /* 0x00002c0001027983 */ /* 0x004ea20000100800 */
[----:B------:R-:W-:Y:S05]  /*e350*/  WARPSYNC.ALL ;  /* 0x0000000000007948 */ /* 0x000fea0003800000 */
[----:B------:R-:W-:Y:S01]  /*e360*/  ULDC.64 UR4, c[0x0][0xaf8] ;  /* 0x0002be0000047ab9 */ /* 0x000fe20000000a00 */
[----:B------:R-:W-:Y:S01]  /*e370*/  VIADD R0, R18, 0x18400 ;  /* 0x0001840012007836 */ /* 0x000fe20000000000 */
[----:B------:R-:W-:Y:S01]  /*e380*/  BAR.SYNC.DEFER_BLOCKING 0x8, 0x180 ;  /* 0x0206000000007b1d */ /* 0x000fe20000010000 */
[----:B------:R-:W-:-:S03]  /*e390*/  ISETP.NE.U32.AND P0, PT, RZ, UR4, PT ;  /* 0x00000004ff007c0c */ /* 0x000fc6000bf05070 */
[----:B------:R-:W-:Y:S02]  /*e3a0*/  LOP3.LUT P1, RZ, R0, 0x3ff, RZ, 0xc0, !PT ;  /* 0x000003ff00ff7812 */ /* 0x000fe4000782c0ff */
[----:B------:R-:W-:Y:S01]  /*e3b0*/  ISETP.NE.AND.EX P0, PT, RZ, UR5, PT, P0 ;  /* 0x00000005ff007c0c */ /* 0x000fe2000bf05300 */
[----:B------:R-:W-:Y:S03]  /*e3c0*/  BSSY B6, `(.L_x_1133) ;  /* 0x0000018000067945 */ /* 0x000fe60003800000 */
[----:B---3--:R-:W-:Y:S02]  /*e3d0*/  SEL R4, R4, RZ, !P0 ;  /* 0x000000ff04047207 */ /* 0x008fe40004000000 */
[----:B----4-:R-:W-:-:S03]  /*e3e0*/  SEL R3, R3, RZ, !P0 ;  /* 0x000000ff03037207 */ /* 0x010fc60004000000 */
[----:B------:R3:W-:Y:S01]  /*e3f0*/  STL [R1+0x34], R4 ;  /* 0x0000340401007387 */ /* 0x0007e20000100800 */
[----:B--2---:R-:W-:-:S05]  /*e400*/  SHF.R.S32.HI R0, RZ, 0x1f, R2 ;  /* 0x0000001fff007819 */ /* 0x004fca0000011402 */
[----:B------:R3:W-:Y:S04]  /*e410*/  STL [R1+0x48], R0 ;  /* 0x0000480001007387 */ /* 0x0007e80000100800 */
[----:B------:R3:W-:Y:S01]  /*e420*/  STL [R1+0x58], R3 ;  /* 0x0000580301007387 */ /* 0x0007e20000100800 */
[----:B------:R-:W-:Y:S05]  /*e430*/  @!P1 BRA `(.L_x_1134) ;  /* 0x0000000000409947 */ /* 0x000fea0003800000 */
[----:B------:R-:W-:Y:S01]  /*e440*/  MOV R2, 0x0 ;  /* 0x0000000000027802 */ /* 0x000fe20000000f00 */
[----:B------:R-:W-:Y:S01]  /*e450*/  ULDC.64 UR6, c[0x4][0x98] ;  /* 0x0100260000067ab9 */ /* 0x000fe20000000a00 */
[----:B------:R-:W-:Y:S01]  /*e460*/  ULDC.64 UR8, c[0x4][0xa0] ;  /* 0x0100280000087ab9 */ /* 0x000fe20000000a00 */
[----:B------:R-:W-:Y:S01]  /*e470*/  ULDC.64 UR4, c[0x4][0x20] ;  /* 0x0100080000047ab9 */ /* 0x000fe20000000a00 */
[----:B---3--:R-:W-:Y:S02]  /*e480*/  IMAD.U32 R4, RZ, RZ, UR6 ;  /* 0x00000006ff047e24 */ /* 0x008fe4000f8e00ff */
        /* <DEDUP_REMOVED lines=11> */
.L_x_1134:
[----:B------:R-:W-:Y:S05]  /*e540*/  BSYNC B6 ;  /* 0x0000000000067941 */ /* 0x000fea0003800000 */
.L_x_1133:
[----:B------:R-:W2:Y:S01]  /*e550*/  LDL.LU R5, [R1+0x4] ;  /* 0x0000040001057983 */ /* 0x000ea20000300800 */
[----:B------:R-:W4:Y:S01]  /*e560*/  LDC R8, c[0x0][0x448] ;  /* 0x00011200ff087b82 */ /* 0x000f220000000800 */
[----:B------:R-:W-:Y:S01]  /*e570*/  ULDC.64 UR4, c[0x0][0x298] ;  /* 0x0000a60000047ab9 */ /* 0x000fe20000000a00 */
[----:B------:R-:W-:Y:S01]  /*e580*/  ULDC.64 UR6, c[0x0][0x280] ;  /* 0x0000a00000067ab9 */ /* 0x000fe20000000a00 */
[----:B---3--:R-:W3:Y:S04]  /*e590*/  LDL R4, [R1+0x48] ;  /* 0x0000480001047983 */ /* 0x008ee80000100800 */
[----:B-1----:R-:W3:Y:S04]  /*e5a0*/  LDL R10, [R1+0x2c] ;  /* 0x00002c00010a7983 */ /* 0x002ee80000100800 */
[----:B------:R-:W3:Y:S01]  /*e5b0*/  LDL R9, [R1+0x58] ;  /* 0x0000580001097983 */ /* 0x000ee20000100800 */
[----:B------:R-:W1:Y:S01]  /*e5c0*/  S2R R2, SR_TID.X ;  /* 0x0000000000027919 */ /* 0x000e620000002100 */
[----:B------:R-:W0:Y:S02]  /*e5d0*/  S2R R0, SR_TID.X ;  /* 0x0000000000007919 */ /* 0x000e240000002100 */
[----:B------:R-:W3:Y:S01]  /*e5e0*/  LDL R7, [R1+0x34] ;  /* 0x0000340001077983 */ /* 0x000ee20000100800 */
[----:B----4-:R-:W-:-:S13]  /*e5f0*/  ISETP.NE.AND P0, PT, R8, 0x1, PT ;  /* 0x000000010800780c */ /* 0x010fda0003f05270 */
[----:B------:R-:W4:Y:S01]  /*e600*/  @P0 LDC R3, c[0x0][0x450] ;  /* 0x00011400ff030b82 */ /* 0x000f220000000800 */
[----:B-1----:R-:W-:-:S04]  /*e610*/  LOP3.LUT R2, R2, 0x7f, RZ, 0xc0, !PT ;  /* 0x0000007f02027812 */ /* 0x002fc800078ec0ff */
[----:B------:R-:W-:Y:S01]  /*e620*/  SHF.R.U32.HI R2, RZ, 0x3, R2 ;  /* 0x00000003ff027819 */ /* 0x000fe20000011602 */
[----:B0-----:R-:W-:-:S05]  /*e630*/  IMAD.SHL.U32 R0, R0, 0x10, RZ ;  /* 0x0000001000007824 */ /* 0x001fca00078e00ff */
[----:B------:R-:W-:Y:S02]  /*e640*/  LOP3.LUT R0, R2, 0x70, R0, 0xf8, !PT ;  /* 0x0000007002007812 */ /* 0x000fe400078ef800 */
[----:B------:R-:W0:Y:S01]  /*e650*/  @P0 LDC R2, c[0x0][0x44c] ;  /* 0x00011300ff020b82 */ /* 0x000e220000000800 */
[----:B--2---:R-:W-:-:S05]  /*e660*/  IMAD.SHL.U32 R6, R5, 0x80, RZ ;  /* 0x0000008005067824 */ /* 0x004fca00078e00ff */
[----:B------:R-:W-:-:S05]  /*e670*/  LOP3.LUT R5, R0, R6, RZ, 0xfc, !PT ;  /* 0x0000000600057212 */ /* 0x000fca00078efcff */
[----:B0-----:R-:W-:-:S04]  /*e680*/  @P0 IMAD.HI.U32 R2, R5, R2, RZ ;  /* 0x0000000205020227 */ /* 0x001fc800078e00ff */
[----:B------:R-:W-:Y:S01]  /*e690*/  IMAD.MOV.U32 R0, RZ, RZ, R5 ;  /* 0x000000ffff007224 */ /* 0x000fe200078e0005 */
[----:B----4-:R-:W-:Y:S01]  /*e6a0*/  @P0 SHF.R.U32.HI R0, RZ, R3, R2 ;  /* 0x00000003ff000219 */ /* 0x010fe20000011602 */
[----:B---3--:R-:W-:-:S04]  /*e6b0*/  IMAD R2, R4, UR4, RZ ;  /* 0x0000000404027c24 */ /* 0x008fc8000f8e02ff */
[C---:B------:R-:W-:Y:S02]  /*e6c0*/  IMAD R4, R10.reuse, UR5, R2 ;  /* 0x000000050a047c24 */ /* 0x040fe4000f8e0202 */
[----:B------:R-:W-:Y:S01]  /*e6d0*/  IMAD.WIDE.U32 R2, R10, UR4, RZ ;  /* 0x000000040a027c25 */ /* 0x000fe2000f8e00ff */
[----:B------:R-:W-:-:S03]  /*e6e0*/  ULDC.64 UR4, c[0x0][0x2d8] ;  /* 0x0000b60000047ab9 */ /* 0x000fc60000000a00 */
[----:B------:R-:W-:Y:S02]  /*e6f0*/  IMAD.IADD R3, R3, 0x1, R4 ;  /* 0x0000000103037824 */ /* 0x000fe400078e0204 */
[C---:B------:R-:W-:Y:S01]  /*e700*/  IMAD.WIDE.U32 R2, R17.reuse, UR4, R2 ;  /* 0x0000000411027c25 */ /* 0x040fe2000f8e0002 */
[----:B------:R0:W-:Y:S03]  /*e710*/  STL [R1+0x28], R5 ;  /* 0x0000280501007387 */ /* 0x0001e60000100800 */
[----:B------:R-:W-:Y:S01]  /*e720*/  IMAD R3, R17, UR5, R3 ;  /* 0x0000000511037c24 */ /* 0x000fe2000f8e0203 */
[----:B------:R-:W-:Y:S02]  /*e730*/  ULDC.64 UR4, c[0x0][0x2e0] ;  /* 0x0000b80000047ab9 */ /* 0x000fe40000000a00 */
[----:B------:R-:W-:Y:S02]  /*e740*/  IMAD R4, R9, UR4, RZ ;  /* 0x0000000409047c24 */ /* 0x000fe4000f8e02ff */
[----:B------:R1:W5:Y:S01]  /*e750*/  LDL R9, [R1+0x10] ;  /* 0x0000100001097983 */ /* 0x0003620000100800 */
[C---:B------:R-:W-:Y:S01]  /*e760*/  IMAD.WIDE.U32 R2, R7.reuse, UR4, R2 ;  /* 0x0000000407027c25 */ /* 0x040fe2000f8e0002 */
[----:B------:R-:W2:Y:S03]  /*e770*/  S2R R10, SR_TID.X ;  /* 0x00000000000a7919 */ /* 0x000ea60000002100 */
[----:B------:R-:W-:Y:S01]  /*e780*/  IMAD R4, R7, UR5, R4 ;  /* 0x0000000507047c24 */ /* 0x000fe2000f8e0204 */
[----:B------:R-:W-:-:S03]  /*e790*/  ULDC.64 UR4, c[0x0][0x2d0] ;  /* 0x0000b40000047ab9 */ /* 0x000fc60000000a00 */
[----:B------:R-:W-:Y:S01]  /*e7a0*/  IMAD.IADD R3, R3, 0x1, R4 ;  /* 0x0000000103037824 */ /* 0x000fe200078e0204 */
[----:B------:R-:W-:-:S05]  /*e7b0*/  SHF.R.S32.HI R4, RZ, 0x1f, R0 ;  /* 0x0000001fff047819 */ /* 0x000fca0000011400 */
[----:B------:R-:W-:Y:S02]  /*e7c0*/  IMAD R4, R4, UR4, RZ ;  /* 0x0000000404047c24 */ /* 0x000fe4000f8e02ff */
[----:B------:R-:W-:-:S04]  /*e7d0*/  IMAD.WIDE.U32 R2, R0, UR4, R2 ;  /* 0x0000000400027c25 */ /* 0x000fc8000f8e0002 */
[----:B------:R-:W-:Y:S01]  /*e7e0*/  IMAD R4, R0, UR5, R4 ;  /* 0x0000000500047c24 */ /* 0x000fe2000f8e0204 */
[----:B------:R-:W-:Y:S01]  /*e7f0*/  ULDC.64 UR4, c[0x0][0x2c8] ;  /* 0x0000b20000047ab9 */ /* 0x000fe20000000a00 */
[----:B------:R-:W-:-:S04]  /*e800*/  IMAD.MOV R0, RZ, RZ, -R0 ;  /* 0x000000ffff007224 */ /* 0x000fc800078e0a00 */
[----:B------:R-:W-:-:S05]  /*e810*/  IMAD R0, R8, R0, R5 ;  /* 0x0000000008007224 */ /* 0x000fca00078e0205 */
[----:B------:R-:W-:Y:S01]  /*e820*/  SHF.R.S32.HI R7, RZ, 0x1f, R0 ;  /* 0x0000001fff077819 */ /* 0x000fe20000011400 */
[----:B------:R-:W-:Y:S02]  /*e830*/  IMAD.IADD R3, R3, 0x1, R4 ;  /* 0x0000000103037824 */ /* 0x000fe400078e0204 */
[----:B--2---:R-:W-:Y:S02]  /*e840*/  IMAD.SHL.U32 R10, R10, 0x8, RZ ;  /* 0x000000080a0a7824 */ /* 0x004fe400078e00ff */
[----:B------:R-:W-:Y:S02]  /*e850*/  IMAD R7, R7, UR4, RZ ;  /* 0x0000000407077c24 */ /* 0x000fe4000f8e02ff */
[----:B0-----:R-:W-:Y:S01]  /*e860*/  IMAD.WIDE.U32 R4, R0, UR4, R2 ;  /* 0x0000000400047c25 */ /* 0x001fe2000f8e0002 */
[----:B------:R-:W-:Y:S01]  /*e870*/  LOP3.LUT R10, R10, 0x38, RZ, 0xc0, !PT ;  /* 0x000000380a0a7812 */ /* 0x000fe200078ec0ff */
[----:B------:R-:W-:Y:S02]  /*e880*/  ULDC UR4, c[0x0][0x2b8] ;  /* 0x0000ae0000047ab9 */ /* 0x000fe40000000800 */
[----:B------:R-:W-:Y:S01]  /*e890*/  IMAD R0, R0, UR5, R7 ;  /* 0x0000000500007c24 */ /* 0x000fe2000f8e0207 */
[----:B------:R-:W-:-:S03]  /*e8a0*/  LEA R3, P1, R4, UR6, 0x1 ;  /* 0x0000000604037c11 */ /* 0x000fc6000f8208ff */
[----:B------:R-:W-:Y:S01]  /*e8b0*/  IMAD.IADD R0, R5, 0x1, R0 ;  /* 0x0000000105007824 */ /* 0x000fe200078e0200 */
[----:B------:R-:W-:Y:S01]  /*e8c0*/  ISETP.GE.AND P0, PT, R10, UR4, PT ;  /* 0x000000040a007c0c */ /* 0x000fe2000bf06270 */
[----:B------:R-:W-:-:S03]  /*e8d0*/  UMOV UR4, 0xffffffff ;  /* 0xffffffff00047882 */ /* 0x000fc60000000000 */
[----:B------:R-:W-:Y:S01]  /*e8e0*/  LEA.HI.X R0, R4, UR7, R0, 0x1, P1 ;  /* 0x0000000704007c11 */ /* 0x000fe200088f0c00 */
[----:B-1----:R-:W-:Y:S08]  /*e8f0*/  BRA.DIV UR4, `(.L_x_1135) ;  /* 0x0000004e04a87947 */ /* 0x002ff0000b800000 */
[----:B------:R-:W0:Y:S02]  /*e900*/  S2R R4, SR_TID.X ;  /* 0x0000000000047919 */ /* 0x000e240000002100 */
[----:B0-----:R-:W-:Y:S02]  /*e910*/  LOP3.LUT R5, R4, 0x7f, RZ, 0xc0, !PT ;  /* 0x0000007f04057812 */ /* 0x001fe400078ec0ff */
[----:B------:R-:W2:Y:S02]  /*e920*/  LDL R4, [R1+0x38] ;  /* 0x0000380001047983 */ /* 0x000ea40000100800 */
[----:B------:R-:W-:Y:S02]  /*e930*/  SHF.R.U32.HI R7, RZ, 0x3, R5 ;  /* 0x00000003ff077819 */ /* 0x000fe40000011605 */
[----:B------:R-:W0:Y:S03]  /*e940*/  SHFL.IDX PT, R5, R3, RZ, 0x181f ;  /* 0x00181fff03057589 */ /* 0x000e2600000e0000 */
[----:B------:R-:W-:-:S02]  /*e950*/  IMAD.IADD R11, R7, 0x1, R6 ;  /* 0x00000001070b7824 */ /* 0x000fc400078e0206 */
[----:B------:R-:W-:Y:S04]  /*e960*/  SHFL.IDX PT, R6, R3, 0x1, 0x181f ;  /* 0x00381f0003067f89 */ /* 0x000fe800000e0000 */
[----:B------:R-:W-:Y:S04]  /*e970*/  SHFL.IDX PT, R7, R0, 0x1, 0x181f ;  /* 0x00381f0000077f89 */ /* 0x000fe800000e0000 */
[----:B------:R-:W-:Y:S01]  /*e980*/  STL [R1+0x4], R11 ;  /* 0x0000040b01007387 */ /* 0x000fe20000100800 */
[----:B--2---:R-:W-:-:S03]  /*e990*/  IMAD R2, R4, R8, RZ ;  /* 0x0000000804027224 */ /* 0x004fc600078e02ff */
[----:B------:R-:W1:Y:S01]  /*e9a0*/  SHFL.IDX PT, R4, R0, RZ, 0x181f ;  /* 0x00181fff00047589 */ /* 0x000e6200000e0000 */
[C---:B------:R-:W-:Y:S01]  /*e9b0*/  VIADD R8, R11.reuse, 0x10 ;  /* 0x000000100b087836 */ /* 0x040fe20000000000 */
[----:B------:R-:W-:-:S04]  /*e9c0*/  ISETP.GE.AND P1, PT, R11, R2, PT ;  /* 0x000000020b00720c */ /* 0x000fc80003f26270 */
[----:B------:R-:W-:Y:S01]  /*e9d0*/  ISETP.GE.AND P2, PT, R8, R2, PT ;  /* 0x000000020800720c */ /* 0x000fe20003f46270 */
[----:B------:R2:W-:Y:S08]  /*e9e0*/  STL [R1+0x44], R8 ;  /* 0x0000440801007387 */ /* 0x0005f00000100800 */
[----:B0-----:R-:W-:Y:S01]  /*e9f0*/  @!P1 LEA R5, P3, R10, R5, 0x1 ;  /* 0x000000050a059211 */ /* 0x001fe200078608ff */
[----:B--2---:R-:W-:-:S05]  /*ea00*/  VIADD R8, R11, 0x20 ;  /* 0x000000200b087836 */ /* 0x004fca0000000000 */
[----:B------:R-:W-:Y:S01]  /*ea10*/  STL [R1+0x50], R8 ;  /* 0x0000500801007387 */ /* 0x000fe20000100800 */
[----:B-1----:R-:W-:-:S05]  /*ea20*/  @!P1 IMAD.X R4, RZ, RZ, R4, P3 ;  /* 0x000000ffff049224 */ /* 0x002fca00018e0604 */
[----:B------:R-:W-:-:S04]  /*ea30*/  @!P1 LOP3.LUT R5, R5, R4, RZ, 0x3c, !PT ;  /* 0x0000000405059212 */ /* 0x000fc800078e3cff */
[----:B------:R-:W-:-:S04]  /*ea40*/  @!P1 LOP3.LUT R4, R5, R4, RZ, 0x3c, !PT ;  /* 0x0000000405049212 */ /* 0x000fc800078e3cff */
[----:B------:R-:W-:-:S05]  /*ea50*/  @!P1 LOP3.LUT R5, R5, R4, RZ, 0x3c, !PT ;  /* 0x0000000405059212 */ /* 0x000fca00078e3cff */
[----:B-----5:R0:W-:Y:S02]  /*ea60*/  @!P1 LDGSTS.E.BYPASS.LTC128B.128 [R9+0x18400], desc[UR38][R4.64], !P0 ;  /* 0x1840000004099fae */ /* 0x0201e4000c101d66 */
[----:B0-----:R-:W-:Y:S02]  /*ea70*/  @!P2 LEA R5, P1, R10, R6, 0x1 ;  /* 0x000000060a05a211 */ /* 0x001fe400078208ff */
[----:B------:R-:W-:Y:S03]  /*ea80*/  SHFL.IDX PT, R6, R0, 0x2, 0x181f ;  /* 0x00581f0000067f89 */ /* 0x000fe600000e0000 */
[----:B------:R-:W-:Y:S01]  /*ea90*/  @!P2 IMAD.X R4, RZ, RZ, R7, P1 ;  /* 0x000000ffff04a224 */ /* 0x000fe200008e0607 */
[----:B------:R-:W-:Y:S01]  /*eaa0*/  ISETP.GE.AND P1, PT, R8, R2, PT ;  /* 0x000000020800720c */ /* 0x000fe20003f26270 */
[----:B------:R-:W-:-:S03]  /*eab0*/  VIADD R7, R11, 0x30 ;  /* 0x000000300b077836 */ /* 0x000fc60000000000 */
[-C--:B------:R-:W-:Y:S02]  /*eac0*/  @!P2 LOP3.LUT R5, R5, R4.reuse, RZ, 0x3c, !PT ;  /* 0x000000040505a212 */ /* 0x080fe400078e3cff */
[----:B------:R-:W-:Y:S02]  /*ead0*/  STL [R1+0x54], R7 ;  /* 0x0000540701007387 */ /* 0x000fe40000100800 */
[----:B------:R-:W-:-:S04]  /*eae0*/  @!P2 LOP3.LUT R4, R5, R4, RZ, 0x3c, !PT ;  /* 0x000000040504a212 */ /* 0x000fc800078e3cff */
[----:B------:R-:W-:-:S05]  /*eaf0*/  @!P2 LOP3.LUT R5, R5, R4, RZ, 0x3c, !PT ;  /* 0x000000040505a212 */ /* 0x000fca00078e3cff */
[----:B------:R0:W-:Y:S04]  /*eb00*/  @!P2 LDGSTS.E.BYPASS.LTC128B.128 [R9+0x18c00], desc[UR38][R4.64], !P0 ;  /* 0x18c000000409afae */ /* 0x0001e8000c101d66 */
[----:B0-----:R-:W0:Y:S02]  /*eb10*/  SHFL.IDX PT, R4, R3, 0x2, 0x181f ;  /* 0x00581f0003047f89 */ /* 0x001e2400000e0000 */
[----:B0-----:R-:W-:-:S05]  /*eb20*/  @!P1 LEA R5, P2, R10, R4, 0x1 ;  /* 0x000000040a059211 */ /* 0x001fca00078408ff */
[----:B------:R-:W-:Y:S02]  /*eb30*/  @!P1 IMAD.X R4, RZ, RZ, R6, P2 ;  /* 0x000000ffff049224 */ /* 0x000fe400010e0606 */
[----:B------:R-:W-:Y:S03]  /*eb40*/  SHFL.IDX PT, R6, R0, 0x3, 0x181f ;  /* 0x00781f0000067f89 */ /* 0x000fe600000e0000 */
[----:B------:R-:W-:-:S04]  /*eb50*/  @!P1 LOP3.LUT R5, R5, R4, RZ, 0x3c, !PT ;  /* 0x0000000405059212 */ /* 0x000fc800078e3cff */
[----:B------:R-:W-:-:S04]  /*eb60*/  @!P1 LOP3.LUT R4, R5, R4, RZ, 0x3c, !PT ;  /* 0x0000000405049212 */ /* 0x000fc800078e3cff */
[----:B------:R-:W-:-:S05]  /*eb70*/  @!P1 LOP3.LUT R5, R5, R4, RZ, 0x3c, !PT ;  /* 0x0000000405059212 */ /* 0x000fca00078e3cff */
[----:B------:R0:W-:Y:S01]  /*eb80*/  @!P1 LDGSTS.E.BYPASS.LTC128B.128 [R9+0x19400], desc[UR38][R4.64], !P0 ;  /* 0x1940000004099fae */ /* 0x0001e2000c101d66 */
[----:B------:R-:W-:Y:S01]  /*eb90*/  ISETP.GE.AND P1, PT, R7, R2, PT ;  /* 0x000000020700720c */ /* 0x000fe20003f26270 */
[----:B------:R-:W-:-:S05]  /*eba0*/  VIADD R7, R11, 0x40 ;  /* 0x000000400b077836 */ /* 0x000fca0000000000 */
[----:B------:R-:W-:Y:S04]  /*ebb0*/  STL [R1+0x60], R7 ;  /* 0x0000600701007387 */ /* 0x000fe80000100800 */
[----:B0-----:R-:W0:Y:S03]  /*ebc0*/  SHFL.IDX PT, R4, R3, 0x3, 0x181f ;  /* 0x00781f0003047f89 */ /* 0x001e2600000e0000 */
        /* <DEDUP_REMOVED lines=25> */
[-C--:B------:R-:W-:Y:S01]  /*ed60*/  @!P1 LOP3.LUT R5, R5, R4.reuse, RZ, 0x3c, !PT ;  /* 0x0000000405059212 */ /* 0x080fe200078e3cff */
[----:B------:R-:W-:Y:S03]  /*ed70*/  SHFL.IDX PT, R0, R0, 0x7, 0x181f ;  /* 0x00f81f0000007f89 */ /* 0x000fe600000e0000 */
[----:B------:R-:W-:-:S04]  /*ed80*/  @!P1 LOP3.LUT R4, R5, R4, RZ, 0x3c, !PT ;  /* 0x0000000405049212 */ /* 0x000fc800078e3cff */
[----:B------:R-:W-:-:S05]  /*ed90*/  @!P1 LOP3.LUT R5, R5, R4, RZ, 0x3c, !PT ;  /* 0x0000000405059212 */ /* 0x000fca00078e3cff */
[----:B------:R0:W-:Y:S01]  /*eda0*/  @!P1 LDGSTS.E.BYPASS.LTC128B.128 [R9+0x1ac00], desc[UR38][R4.64], !P0 ;  /* 0x1ac0000004099fae */ /* 0x0001e2000c101d66 */
[----:B------:R-:W-:-:S03]  /*edb0*/  ISETP.GE.AND P1, PT, R7, R2, PT ;  /* 0x000000020700720c */ /* 0x000fc60003f26270 */
[----:B0-----:R-:W0:Y:S04]  /*edc0*/  SHFL.IDX PT, R4, R3, 0x6, 0x181f ;  /* 0x00d81f0003047f89 */ /* 0x001e2800000e0000 */
[----:B------:R-:W1:Y:S06]  /*edd0*/  SHFL.IDX PT, R3, R3, 0x7, 0x181f ;  /* 0x00f81f0003037f89 */ /* 0x000e6c00000e0000 */
[----:B0-----:R-:W-:-:S05]  /*ede0*/  @!P1 LEA R5, P2, R10, R4, 0x1 ;  /* 0x000000040a059211 */ /* 0x001fca00078408ff */
[----:B------:R-:W-:-:S05]  /*edf0*/  @!P1 IMAD.X R4, RZ, RZ, R6, P2 ;  /* 0x000000ffff049224 */ /* 0x000fca00010e0606 */
[----:B------:R-:W-:-:S04]  /*ee00*/  @!P1 LOP3.LUT R5, R5, R4, RZ, 0x3c, !PT ;  /* 0x0000000405059212 */ /* 0x000fc800078e3cff */
[----:B------:R-:W-:-:S04]  /*ee10*/  @!P1 LOP3.LUT R4, R5, R4, RZ, 0x3c, !PT ;  /* 0x0000000405049212 */ /* 0x000fc800078e3cff */
[----:B------:R-:W-:-:S05]  /*ee20*/  @!P1 LOP3.LUT R5, R5, R4, RZ, 0x3c, !PT ;  /* 0x0000000405059212 */ /* 0x000fca00078e3cff */
[----:B-1----:R0:W-:Y:S02]  /*ee30*/  @!P1 LDGSTS.E.BYPASS.LTC128B.128 [R9+0x1b400], desc[UR38][R4.64], !P0 ;  /* 0x1b40000004099fae */ /* 0x0021e4000c101d66 */
.L_x_1259:
[----:B01----:R-:W2:Y:S02]  /*ee40*/  LDL R4, [R1+0x4] ;  /* 0x0000040001047983 */ /* 0x003ea40000100800 */
[----:B--2---:R-:W-:-:S05]  /*ee50*/  VIADD R4, R4, 0x70 ;  /* 0x0000007004047836 */ /* 0x004fca0000000000 */
[----:B------:R-:W-:Y:S01]  /*ee60*/  ISETP.GE.AND P1, PT, R4, R2, PT ;  /* 0x000000020400720c */ /* 0x000fe20003f26270 */
[----:B------:R0:W-:-:S12]  /*ee70*/  STL [R1+0x6c], R4 ;  /* 0x00006c0401007387 */ /* 0x0001d80000100800 */
[----:B------:R-:W-:-:S05]  /*ee80*/  @!P1 LEA R2, P2, R10, R3, 0x1 ;  /* 0x000000030a029211 */ /* 0x000fca00078408ff */
[----:B------:R-:W-:-:S05]  /*ee90*/  @!P1 IMAD.X R3, RZ, RZ, R0, P2 ;  /* 0x000000ffff039224 */ /* 0x000fca00010e0600 */
[----:B------:R-:W-:Y:S01]  /*eea0*/  @!PT LDS RZ, [RZ] ;  /* 0x00000000fffff984 */ /* 0x000fe20000000800 */
[----:B------:R-:W-:Y:S01]  /*eeb0*/  @!PT LDS RZ, [RZ] ;  /* 0x00000000fffff984 */ /* 0x000fe20000000800 */
[----:B------:R-:W-:Y:S01]  /*eec0*/  @!PT LDS RZ, [RZ] ;  /* 0x00000000fffff984 */ /* 0x000fe20000000800 */
[----:B------:R0:W-:Y:S01]  /*eed0*/  @!P1 LDGSTS.E.BYPASS.LTC128B.128 [R9+0x1bc00], desc[UR38][R2.64], !P0 ;  /* 0x1bc0000002099fae */ /* 0x0001e2000c101d66 */
[----:B------:R-:W-:Y:S01]  /*eee0*/  PLOP3.LUT P0, PT, PT, PT, PT, 0x80, 0x0 ;  /* 0x000000000000781c */ /* 0x000fe20003f0f070 */
[----:B------:R-:W-:-:S12]  /*eef0*/  NOP ;  /* 0x0000000000007918 */ /* 0x000fd80000000000 */
.L_x_1136:
[----:B------:R-:W-:Y:S02]  /*ef00*/  PLOP3.LUT P1, PT, P1, P0, PT, 0xa2, 0x0 ;  /* 0x000000000000781c */ /* 0x000fe40000f21472 */
[----:B------:R-:W-:-:S08]  /*ef10*/  @P0 R2UR P1, UR4, R18 ;  /* 0x00000000120402ca */ /* 0x000fd00000020000 */
[----:B------:R-:W-:-:S05]  /*ef20*/  @P0 PLOP3.LUT P0, PT, P1, PT, PT, 0x80, 0x0 ;  /* 0x000000000000081c */ /* 0x000fca0000f0f070 */
[----:B------:R-:W-:Y:S01]  /*ef30*/  @!P1 SYNCS.ARRIVE.TRANS64.RED.A0T1 RZ, [UR4+0x32400], RZ ;  /* 0x032400ffffff99a7 */ /* 0x000fe20008200404 */
[----:B------:R-:W-:Y:S07]  /*ef40*/  @!P1 ARRIVES.LDGSTSBAR.64.TRANSCNT [UR4+0x32400] ;  /* 0x03240000ff0099b0 */ /* 0x000fee0008000a84 */
[----:B------:R-:W-:Y:S05]  /*ef50*/  @P0 BRA.U.ANY `(.L_x_1136) ;  /* 0xfffffffd00e80947 */ /* 0x000fea000393ffff */
[----:B------:R-:W-:Y:S01]  /*ef60*/  NOP ;  /* 0x0000000000007918 */ /* 0x000fe20000000000 */
[----:B------:R-:W2:Y:S01]  /*ef70*/  LDL.LU R0, [R1+0x48] ;  /* 0x0000480001007983 */ /* 0x000ea20000300800 */
[----:B------:R-:W-:Y:S01]  /*ef80*/  ULDC.64 UR4, c[0x0][0x398] ;  /* 0x0000e60000047ab9 */ /* 0x000fe20000000a00 */
[----:B------:R1:W-:Y:S02]  /*ef90*/  SYNCS.ARRIVE.TRANS64.A1T0 RZ, [R18+URZ+0x32400], RZ ;  /* 0x032400ff12ff79a7 */ /* 0x0003e4000810003f */
[----:B0-----:R-:W3:Y:S01]  /*efa0*/  LDL.LU R3, [R1+0x2c] ;  /* 0x00002c0001037983 */ /* 0x001ee20000300800 */
[----:B------:R-:W-:Y:S01]  /*efb0*/  VIADD R2, R18, 0x22400 ;  /* 0x0002240012027836 */ /* 0x000fe20000000000 */
[----:B------:R-:W-:Y:S04]  /*efc0*/  BSSY B6, `(.L_x_1137) ;  /* 0x0000019000067945 */ /* 0x000fe80003800000 */
[----:B------:R-:W-:Y:S01]  /*efd0*/  LOP3.LUT P0, RZ, R2, 0x3ff, RZ, 0xc0, !PT ;  /* 0x000003ff02ff7812 */ /* 0x000fe2000780c0ff */
[----:B--2---:R-:W-:-:S04]  /*efe0*/  IMAD R0, R0, UR4, RZ ;  /* 0x0000000400007c24 */ /* 0x004fc8000f8e02ff */
[C---:B---3--:R-:W-:Y:S02]  /*eff0*/  IMAD R0, R3.reuse, UR5, R0 ;  /* 0x0000000503007c24 */ /* 0x048fe4000f8e0200 */
[----:B------:R-:W-:-:S04]  /*f000*/  IMAD.WIDE.U32 R2, R3, UR4, RZ ;  /* 0x0000000403027c25 */ /* 0x000fc8000f8e00ff */
[----:B------:R-:W-:Y:S01]  /*f010*/  IMAD.IADD R0, R3, 0x1, R0 ;  /* 0x0000000103007824 */ /* 0x000fe200078e0200 */
[----:B------:R1:W-:Y:S04]  /*f020*/  STL.64 [R1+0x48], R2 ;  /* 0x0000480201007387 */ /* 0x0003e80000100a00 */
[----:B------:R1:W-:Y:S01]  /*f030*/  STL [R1+0x2c], R0 ;  /* 0x00002c0001007387 */ /* 0x0003e20000100800 */
[----:B------:R-:W-:Y:S05]  /*f040*/  @!P0 BRA `(.L_x_1138) ;  /* 0x0000000000408947 */ /* 0x000fea0003800000 */
[----:B-1----:R-:W-:Y:S01]  /*f050*/  MOV R2, 0x0 ;  /* 0x0000000000027802 */ /* 0x002fe20000000f00 */
        /* <DEDUP_REMOVED lines=15> */
.L_x_1138:
[----:B------:R-:W-:Y:S05]  /*f150*/  BSYNC B6 ;  /* 0x0000000000067941 */ /* 0x000fea0003800000 */
.L_x_1137:
[----:B------:R-:W2:Y:S01]  /*f160*/  LDL.LU R5, [R1+0x2c] ;  /* 0x00002c0001057983 */ /* 0x000ea20000300800 */
[----:B------:R-:W0:Y:S01]  /*f170*/  LDC R7, c[0x0][0x448] ;  /* 0x00011200ff077b82 */ /* 0x000e220000000800 */
[----:B------:R-:W-:Y:S01]  /*f180*/  ULDC.64 UR4, c[0x0][0x3d8] ;  /* 0x0000f60000047ab9 */ /* 0x000fe20000000a00 */
[----:B------:R-:W-:Y:S01]  /*f190*/  ULDC.64 UR6, c[0x0][0x390] ;  /* 0x0000e40000067ab9 */ /* 0x000fe20000000a00 */
[----:B-1----:R-:W2:Y:S04]  /*f1a0*/  LDL.LU.64 R2, [R1+0x48] ;  /* 0x0000480001027983 */ /* 0x002ea80000300a00 */
[----:B------:R-:W3:Y:S04]  /*f1b0*/  LDL.LU R0, [R1+0x58] ;  /* 0x0000580001007983 */ /* 0x000ee80000300800 */
[----:B------:R-:W4:Y:S04]  /*f1c0*/  LDL.LU R4, [R1+0x34] ;  /* 0x0000340001047983 */ /* 0x000f280000300800 */
[----:B------:R-:W5:Y:S01]  /*f1d0*/  LDL.LU R6, [R1+0x28] ;  /* 0x0000280001067983 */ /* 0x000f620000300800 */
[----:B------:R-:W1:Y:S01]  /*f1e0*/  S2R R9, SR_TID.X ;  /* 0x0000000000097919 */ /* 0x000e620000002100 */
[----:B0-----:R-:W-:Y:S01]  /*f1f0*/  ISETP.NE.AND P0, PT, R7, 0x1, PT ;  /* 0x000000010700780c */ /* 0x001fe20003f05270 */
[----:B-1----:R-:W-:-:S02]  /*f200*/  IMAD.SHL.U32 R8, R9, 0x8, RZ ;  /* 0x0000000809087824 */ /* 0x002fc400078e00ff */
[----:B------:R-:W-:-:S03]  /*f210*/  IMAD.SHL.U32 R9, R9, 0x8, RZ ;  /* 0x0000000809097824 */ /* 0x000fc600078e00ff */
[----:B------:R-:W-:Y:S02]  /*f220*/  LOP3.LUT R8, R8, 0x38, RZ, 0xc0, !PT ;  /* 0x0000003808087812 */ /* 0x000fe400078ec0ff */
[----:B------:R-:W-:-:S04]  /*f230*/  LOP3.LUT R9, R9, 0x38, RZ, 0xc0, !PT ;  /* 0x0000003809097812 */ /* 0x000fc800078ec0ff */
[C---:B------:R-:W-:Y:S02]  /*f240*/  LOP3.LUT R11, R9.reuse, 0x40, RZ, 0xfc, !PT ;  /* 0x00000040090b7812 */ /* 0x040fe400078efcff */
[C---:B------:R-:W-:Y:S02]  /*f250*/  LOP3.LUT R10, R9.reuse, 0x80, RZ, 0xfc, !PT ;  /* 0x00000080090a7812 */ /* 0x040fe400078efcff */
[----:B------:R-:W-:Y:S01]  /*f260*/  LOP3.LUT R9, R9, 0xc0, RZ, 0xfc, !PT ;  /* 0x000000c009097812 */ /* 0x000fe200078efcff */
[----:B--2---:R-:W-:Y:S02]  /*f270*/  IMAD.MOV.U32 R3, RZ, RZ, R5 ;  /* 0x000000ffff037224 */ /* 0x004fe400078e0005 */
[----:B------:R-:W0:Y:S01]  /*f280*/  @P0 LDC R5, c[0x0][0x450] ;  /* 0x00011400ff050b82 */ /* 0x000e220000000800 */
[----:B------:R-:W-:-:S04]  /*f290*/  IMAD.WIDE.U32 R2, R17, UR4, R2 ;  /* 0x0000000411027c25 */ /* 0x000fc8000f8e0002 */
[----:B------:R-:W-:Y:S01]  /*f2a0*/  IMAD R3, R17, UR5, R3 ;  /* 0x0000000511037c24 */ /* 0x000fe2000f8e0203 */
[----:B------:R-:W-:Y:S02]  /*f2b0*/  ULDC.64 UR4, c[0x0][0x3e0] ;  /* 0x0000f80000047ab9 */ /* 0x000fe40000000a00 */
[----:B---3--:R-:W-:Y:S02]  /*f2c0*/  IMAD R0, R0, UR4, RZ ;  /* 0x0000000400007c24 */ /* 0x008fe4000f8e02ff */
[----:B----4-:R-:W-:-:S04]  /*f2d0*/  IMAD.WIDE.U32 R2, R4, UR4, R2 ;  /* 0x0000000404027c25 */ /* 0x010fc8000f8e0002 */
[----:B------:R-:W-:Y:S01]  /*f2e0*/  IMAD R0, R4, UR5, R0 ;  /* 0x0000000504007c24 */ /* 0x000fe2000f8e0200 */
[----:B------:R-:W-:Y:S01]  /*f2f0*/  ULDC.64 UR4, c[0x0][0x3d0] ;  /* 0x0000f40000047ab9 */ /* 0x000fe20000000a00 */
[----:B-----5:R-:W-:Y:S02]  /*f300*/  IMAD.MOV.U32 R4, RZ, RZ, R6 ;  /* 0x000000ffff047224 */ /* 0x020fe400078e0006 */
[----:B------:R-:W-:Y:S02]  /*f310*/  IMAD.IADD R3, R3, 0x1, R0 ;  /* 0x0000000103037824 */ /* 0x000fe400078e0200 */
[----:B------:R-:W1:Y:S02]  /*f320*/  @P0 LDC R0, c[0x0][0x44c] ;  /* 0x00011300ff000b82 */ /* 0x000e640000000800 */
[----:B-1----:R-:W-:-:S05]  /*f330*/  @P0 IMAD.HI.U32 R0, R6, R0, RZ ;  /* 0x0000000006000227 */ /* 0x002fca00078e00ff */
[----:B0-----:R-:W-:-:S04]  /*f340*/  @P0 SHF.R.U32.HI R4, RZ, R5, R0 ;  /* 0x00000005ff040219 */ /* 0x001fc80000011600 */
[--C-:B------:R-:W-:Y:S01]  /*f350*/  SHF.R.S32.HI R5, RZ, 0x1f, R4.reuse ;  /* 0x0000001fff057819 */ /* 0x100fe20000011404 */
[----:B------:R-:W-:Y:S02]  /*f360*/  IMAD.MOV R0, RZ, RZ, -R4 ;  /* 0x000000ffff007224 */ /* 0x000fe400078e0a04 */
[----:B------:R-:W-:-:S04]  /*f370*/  IMAD.WIDE.U32 R2, R4, UR4, R2 ;  /* 0x0000000404027c25 */ /* 0x000fc8000f8e0002 */
[----:B------:R-:W-:Y:S02]  /*f380*/  IMAD R5, R5, UR4, RZ ;  /* 0x0000000405057c24 */ /* 0x000fe4000f8e02ff */
[----:B------:R-:W-:Y:S02]  /*f390*/  IMAD R0, R7, R0, R6 ;  /* 0x0000000007007224 */ /* 0x000fe400078e0206 */
[----:B------:R-:W-:Y:S01]  /*f3a0*/  IMAD R4, R4, UR5, R5 ;  /* 0x0000000504047c24 */ /* 0x000fe2000f8e0205 */
[----:B------:R-:W-:-:S03]  /*f3b0*/  ULDC.64 UR4, c[0x0][0x3c8] ;  /* 0x0000f20000047ab9 */ /* 0x000fc60000000a00 */
[----:B------:R-:W-:Y:S01]  /*f3c0*/  IMAD.IADD R3, R3, 0x1, R4 ;  /* 0x0000000103037824 */ /* 0x000fe200078e0204 */
[----:B------:R-:W-:-:S05]  /*f3d0*/  SHF.R.S32.HI R4, RZ, 0x1f, R0 ;  /* 0x0000001fff047819 */ /* 0x000fca0000011400 */
[----:B------:R-:W-:Y:S02]  /*f3e0*/  IMAD R6, R4, UR4, RZ ;  /* 0x0000000404067c24 */ /* 0x000fe4000f8e02ff */
[----:B------:R-:W-:Y:S01]  /*f3f0*/  IMAD.WIDE.U32 R4, R0, UR4, R2 ;  /* 0x0000000400047c25 */ /* 0x000fe2000f8e0002 */
[----:B------:R-:W-:Y:S02]  /*f400*/  ULDC UR4, c[0x0][0x3b8] ;  /* 0x0000ee0000047ab9 */ /* 0x000fe40000000800 */
[----:B------:R-:W-:Y:S01]  /*f410*/  ISETP.GE.AND P3, PT, R8, UR4, PT ;  /* 0x0000000408007c0c */ /* 0x000fe2000bf66270 */
[----:B------:R-:W-:Y:S01]  /*f420*/  IMAD R0, R0, UR5, R6 ;  /* 0x0000000500007c24 */ /* 0x000fe2000f8e0206 */
[----:B------:R-:W-:Y:S02]  /*f430*/  LEA R2, P4, R4, UR6, 0x1 ;  /* 0x0000000604027c11 */ /* 0x000fe4000f8808ff */
[----:B------:R-:W-:Y:S01]  /*f440*/  ISETP.GE.AND P2, PT, R11, UR4, PT ;  /* 0x000000040b007c0c */ /* 0x000fe2000bf46270 */
[----:B------:R-:W-:Y:S01]  /*f450*/  IMAD.IADD R0, R5, 0x1, R0 ;  /* 0x0000000105007824 */ /* 0x000fe200078e0200 */
[----:B------:R-:W-:-:S02]  /*f460*/  ISETP.GE.AND P1, PT, R10, UR4, PT ;  /* 0x000000040a007c0c */ /* 0x000fc4000bf26270 */
[----:B------:R-:W-:Y:S01]  /*f470*/  ISETP.GE.AND P0, PT, R9, UR4, PT ;  /* 0x0000000409007c0c */ /* 0x000fe2000bf06270 */
[----:B------:R-:W-:Y:S01]  /*f480*/  UMOV UR4, 0xffffffff ;  /* 0xffffffff00047882 */ /* 0x000fe20000000000 */
[----:B------:R-:W-:Y:S02]  /*f490*/  LEA.HI.X R0, R4, UR7, R0, 0x1, P4 ;  /* 0x0000000704007c11 */ /* 0x000fe4000a0f0c00 */
[----:B------:R-:W-:Y:S09]  /*f4a0*/  BRA.DIV UR4, `(.L_x_1139) ;  /* 0x0000004e048c7947 */ /* 0x000ff2000b800000 */
[----:B------:R-:W2:Y:S04]  /*f4b0*/  LDL.LU R10, [R1+0x38] ;  /* 0x00003800010a7983 */ /* 0x000ea80000300800 */
[----:B------:R-:W3:Y:S04]  /*f4c0*/  LDL.LU R5, [R1+0x4] ;  /* 0x0000040001057983 */ /* 0x000ee80000300800 */
[----:B------:R-:W4:Y:S04]  /*f4d0*/  LDL.LU R4, [R1+0x44] ;  /* 0x0000440001047983 */ /* 0x000f280000300800 */
[----:B------:R-:W5:Y:S04]  /*f4e0*/  LDL.LU R11, [R1+0x50] ;  /* 0x00005000010b7983 */ /* 0x000f680000300800 */
[----:B------:R-:W5:Y:S04]  /*f4f0*/  LDL R9, [R1+0x10] ;  /* 0x0000100001097983 */ /* 0x000f680000100800 */
[----:B------:R-:W-:Y:S01]  /*f500*/  SHFL.IDX PT, R6, R0, 0x1, 0x181f ;  /* 0x00381f0000067f89 */ /* 0x000fe200000e0000 */
[----:B--2---:R-:W-:-:S03]  /*f510*/  IMAD R3, R10, R7, RZ ;  /* 0x000000070a037224 */ /* 0x004fc600078e02ff */
[----:B------:R-:W2:Y:S02]  /*f520*/  LDL.LU R10, [R1+0x54] ;  /* 0x00005400010a7983 */ /* 0x000ea40000300800 */
[-C--:B---3--:R-:W-:Y:S02]  /*f530*/  ISETP.GE.AND P5, PT, R5, R3.reuse, PT ;  /* 0x000000030500720c */ /* 0x088fe40003fa6270 */
[----:B------:R-:W3:Y:S01]  /*f540*/  LDL.LU R12, [R1+0x60] ;  /* 0x00006000010c7983 */ /* 0x000ee20000300800 */
[----:B----4-:R-:W-:-:S03]  /*f550*/  ISETP.GE.AND P4, PT, R4, R3, PT ;  /* 0x000000030400720c */ /* 0x010fc60003f86270 */
[----:B------:R-:W0:Y:S04]  /*f560*/  SHFL.IDX PT, R5, R2, RZ, 0x181f ;  /* 0x00181fff02057589 */ /* 0x000e2800000e0000 */
[----:B------:R-:W1:Y:S03]  /*f570*/  SHFL.IDX PT, R4, R0, RZ, 0x181f ;  /* 0x00181fff00047589 */ /* 0x000e6600000e0000 */
[----:B0-----:R-:W-:-:S05]  /*f580*/  @!P5 LEA R5, P6, R8, R5, 0x1 ;  /* 0x000000050805d211 */ /* 0x001fca00078c08ff */
[----:B-1----:R-:W-:-:S05]  /*f590*/  @!P5 IMAD.X R4, RZ, RZ, R4, P6 ;  /* 0x000000ffff04d224 */ /* 0x002fca00030e0604 */
[----:B------:R-:W-:-:S04]  /*f5a0*/  @!P5 LOP3.LUT R5, R5, R4, RZ, 0x3c, !PT ;  /* 0x000000040505d212 */ /* 0x000fc800078e3cff */
[----:B------:R-:W-:-:S04]  /*f5b0*/  @!P5 LOP3.LUT R4, R5, R4, RZ, 0x3c, !PT ;  /* 0x000000040504d212 */ /* 0x000fc800078e3cff */
[----:B------:R-:W-:-:S05]  /*f5c0*/  @!P5 LOP3.LUT R5, R5, R4, RZ, 0x3c, !PT ;  /* 0x000000040505d212 */ /* 0x000fca00078e3cff */
[----:B-----5:R-:W-:Y:S04]  /*f5d0*/  @!P5 LDGSTS.E.BYPASS.LTC128B.128 [R9+0x22400], desc[UR38][R4.64], !P3 ;  /* 0x224000000409dfae */ /* 0x020fe8000d901d66 */
[----:B------:R-:W-:Y:S04]  /*f5e0*/  @!P5 LDGSTS.E.BYPASS.LTC128B.128 [R9+0x26400], desc[UR38][R4.64+0x80], !P2 ;  /* 0x264000800409dfae */ /* 0x000fe8000d101d66 */
[----:B------:R-:W-:Y:S04]  /*f5f0*/  @!P5 LDGSTS.E.BYPASS.LTC128B.128 [R9+0x2a400], desc[UR38][R4.64+0x100], !P1 ;  /* 0x2a4001000409dfae */ /* 0x000fe8000c901d66 */
[----:B------:R0:W-:Y:S04]  /*f600*/  @!P5 LDGSTS.E.BYPASS.LTC128B.128 [R9+0x2e400], desc[UR38][R4.64+0x180], !P0 ;  /* 0x2e4001800409dfae */ /* 0x0001e8000c101d66 */
[----:B0-----:R-:W0:Y:S02]  /*f610*/  SHFL.IDX PT, R4, R2, 0x1, 0x181f ;  /* 0x00381f0002047f89 */ /* 0x001e2400000e0000 */
[----:B0-----:R-:W-:-:S05]  /*f620*/  @!P4 LEA R4, P6, R8, R4, 0x1 ;  /* 0x000000040804c211 */ /* 0x001fca00078c08ff */
[----:B------:R-:W-:-:S05]  /*f630*/  @!P4 IMAD.X R5, RZ, RZ, R6, P6 ;  /* 0x000000ffff05c224 */ /* 0x000fca00030e0606 */
[----:B------:R-:W-:Y:S04]  /*f640*/  @!P4 LDGSTS.E.BYPASS.LTC128B.128 [R9+0x22c00], desc[UR38][R4.64], !P3 ;  /* 0x22c000000409cfae */ /* 0x000fe8000d901d66 */
[----:B------:R-:W-:Y:S04]  /*f650*/  @!P4 LDGSTS.E.BYPASS.LTC128B.128 [R9+0x26c00], desc[UR38][R4.64+0x80], !P2 ;  /* 0x26c000800409cfae */ /* 0x000fe8000d101d66 */
[----:B------:R-:W-:Y:S04]  /*f660*/  @!P4 LDGSTS.E.BYPASS.LTC128B.128 [R9+0x2ac00], desc[UR38][R4.64+0x100], !P1 ;  /* 0x2ac001000409cfae */ /* 0x000fe8000c901d66 */
[----:B------:R0:W-:Y:S01]  /*f670*/  @!P4 LDGSTS.E.BYPASS.LTC128B.128 [R9+0x2ec00], desc[UR38][R4.64+0x180], !P0 ;  /* 0x2ec001800409cfae */ /* 0x0001e2000c101d66 */
[----:B------:R-:W-:-:S03]  /*f680*/  ISETP.GE.AND P4, PT, R11, R3, PT ;  /* 0x000000030b00720c */ /* 0x000fc60003f86270 */
[----:B------:R-:W4:Y:S04]  /*f690*/  LDL.LU R11, [R1+0x64] ;  /* 0x00006400010b7983 */ /* 0x000f280000300800 */
[----:B0-----:R-:W0:Y:S04]  /*f6a0*/  SHFL.IDX PT, R4, R2, 0x2, 0x181f ;  /* 0x00581f0002047f89 */ /* 0x001e2800000e0000 */
[----:B------:R-:W1:Y:S02]  /*f6b0*/  SHFL.IDX PT, R6, R0, 0x2, 0x181f ;  /* 0x00581f0000067f89 */ /* 0x000e6400000e0000 */
[----:B0-----:R-:W-:-:S05]  /*f6c0*/  @!P4 LEA R4, P6, R8, R4, 0x1 ;  /* 0x000000040804c211 */ /* 0x001fca00078c08ff */
[----:B-1----:R-:W-:-:S05]  /*f6d0*/  @!P4 IMAD.X R5, RZ, RZ, R6, P6 ;  /* 0x000000ffff05c224 */ /* 0x002fca00030e0606 */
[----:B------:R-:W-:Y:S04]  /*f6e0*/  @!P4 LDGSTS.E.BYPASS.LTC128B.128 [R9+0x23400], desc[UR38][R4.64], !P3 ;  /* 0x234000000409cfae */ /* 0x000fe8000d901d66 */
[----:B------:R-:W-:Y:S04]  /*f6f0*/  @!P4 LDGSTS.E.BYPASS.LTC128B.128 [R9+0x27400], desc[UR38][R4.64+0x80], !P2 ;  /* 0x274000800409cfae */ /* 0x000fe8000d101d66 */
[----:B------:R-:W-:Y:S04]  /*f700*/  @!P4 LDGSTS.E.BYPASS.LTC128B.128 [R9+0x2b400], desc[UR38][R4.64+0x100], !P1 ;  /* 0x2b4001000409cfae */ /* 0x000fe8000c901d66 */
[----:B------:R0:W-:Y:S01]  /*f710*/  @!P4 LDGSTS.E.BYPASS.LTC128B.128 [R9+0x2f400], desc[UR38][R4.64+0x180], !P0 ;  /* 0x2f4001800409cfae */ /* 0x0001e2000c101d66 */
[----:B--2---:R-:W-:-:S03]  /*f720*/  ISETP.GE.AND P4, PT, R10, R3, PT ;  /* 0x000000030a00720c */ /* 0x004fc60003f86270 */
[----:B------:R-:W2:Y:S04]  /*f730*/  LDL.LU R10, [R1+0x68] ;  /* 0x00006800010a7983 */ /* 0x000ea80000300800 */
[----:B0-----:R-:W0:Y:S04]  /*f740*/  SHFL.IDX PT, R4, R2, 0x3, 0x181f ;  /* 0x00781f0002047f89 */ /* 0x001e2800000e0000 */
[----:B------:R-:W1:Y:S02]  /*f750*/  SHFL.IDX PT, R6, R0, 0x3, 0x181f ;  /* 0x00781f0000067f89 */ /* 0x000e6400000e0000 */
[----:B0-----:R-:W-:-:S05]  /*f760*/  @!P4 LEA R4, P6, R8, R4, 0x1 ;  /* 0x000000040804c211 */ /* 0x001fca00078c08ff */
[----:B-1----:R-:W-:-:S05]  /*f770*/  @!P4 IMAD.X R5, RZ, RZ, R6, P6 ;  /* 0x000000ffff05c224 */ /* 0x002fca00030e0606 */
[----:B------:R-:W-:Y:S04]  /*f780*/  @!P4 LDGSTS.E.BYPASS.LTC128B.128 [R9+0x23c00], desc[UR38][R4.64], !P3 ;  /* 0x23c000000409cfae */ /* 0x000fe8000d901d66 */
[----:B------:R-:W-:Y:S04]  /*f790*/  @!P4 LDGSTS.E.BYPASS.LTC128B.128 [R9+0x27c00], desc[UR38][R4.64+0x80], !P2 ;  /* 0x27c000800409cfae */ /* 0x000fe8000d101d66 */
[----:B------:R-:W-:Y:S04]  /*f7a0*/  @!P4 LDGSTS.E.BYPASS.LTC128B.128 [R9+0x2bc00], desc[UR38][R4.64+0x100], !P1 ;  /* 0x2bc001000409cfae */ /* 0x000fe8000c901d66 */
[----:B------:R0:W-:Y:S04]  /*f7b0*/  @!P4 LDGSTS.E.BYPASS.LTC128B.128 [R9+0x2fc00], desc[UR38][R4.64+0x180], !P0 ;  /* 0x2fc001800409cfae */ /* 0x0001e8000c101d66 */
[----:B------:R-:W-:Y:S04]  /*f7c0*/  SHFL.IDX PT, R6, R0, 0x4, 0x181f ;  /* 0x00981f0000067f89 */ /* 0x000fe800000e0000 */
[----:B0-----:R-:W0:Y:S01]  /*f7d0*/  SHFL.IDX PT, R4, R2, 0x4, 0x181f ;  /* 0x00981f0002047f89 */ /* 0x001e2200000e0000 */
[----:B---3--:R-:W-:-:S13]  /*f7e0*/  ISETP.GE.AND P4, PT, R12, R3, PT ;  /* 0x000000030c00720c */ /* 0x008fda0003f86270 */
[----:B0-----:R-:W-:-:S05]  /*f7f0*/  @!P4 LEA R4, P6, R8, R4, 0x1 ;  /* 0x000000040804c211 */ /* 0x001fca00078c08ff */
[----:B------:R-:W-:-:S05]  /*f800*/  @!P4 IMAD.X R5, RZ, RZ, R6, P6 ;  /* 0x000000ffff05c224 */ /* 0x000fca00030e0606 */
[----:B------:R-:W-:Y:S04]  /*f810*/  @!P4 LDGSTS.E.BYPASS.LTC128B.128 [R9+0x24400], desc[UR38][R4.64], !P3 ;  /* 0x244000000409cfae */ /* 0x000fe8000d901d66 */
[----:B------:R-:W-:Y:S04]  /*f820*/  @!P4 LDGSTS.E.BYPASS.LTC128B.128 [R9+0x28400], desc[UR38][R4.64+0x80], !P2 ;  /* 0x284000800409cfae */ /* 0x000fe8000d101d66 */
[----:B------:R-:W-:Y:S04]  /*f830*/  @!P4 LDGSTS.E.BYPASS.LTC128B.128 [R9+0x2c400], desc[UR38][R4.64+0x100], !P1 ;  /* 0x2c4001000409cfae */ /* 0x000fe8000c901d66 */
[----:B------:R0:W-:Y:S04]  /*f840*/  @!P4 LDGSTS.E.BYPASS.LTC128B.128 [R9+0x30400], desc[UR38][R4.64+0x180], !P0 ;  /* 0x304001800409cfae */ /* 0x0001e8000c101d66 */
[----:B------:R-:W-:Y:S04]  /*f850*/  SHFL.IDX PT, R6, R0, 0x5, 0x181f ;  /* 0x00b81f0000067f89 */ /* 0x000fe800000e0000 */
[----:B0-----:R-:W0:Y:S01]  /*f860*/  SHFL.IDX PT, R4, R2, 0x5, 0x181f ;  /* 0x00b81f0002047f89 */ /* 0x001e2200000e0000 */
[----:B----4-:R-:W-:-:S13]  /*f870*/  ISETP.GE.AND P4, PT, R11, R3, PT ;  /* 0x000000030b00720c */ /* 0x010fda0003f86270 */
[----:B0-----:R-:W-:-:S05]  /*f880*/  @!P4 LEA R4, P5, R8, R4, 0x1 ;  /* 0x000000040804c211 */ /* 0x001fca00078a08ff */
[----:B------:R-:W-:-:S05]  /*f890*/  @!P4 IMAD.X R5, RZ, RZ, R6, P5 ;  /* 0x000000ffff05c224 */ /* 0x000fca00028e0606 */
[----:B------:R-:W-:Y:S04]  /*f8a0*/  @!P4 LDGSTS.E.BYPASS.LTC128B.128 [R9+0x24c00], desc[UR38][R4.64], !P3 ;  /* 0x24c000000409cfae */ /* 0x000fe8000d901d66 */
[----:B------:R-:W-:Y:S04]  /*f8b0*/  @!P4 LDGSTS.E.BYPASS.LTC128B.128 [R9+0x28c00], desc[UR38][R4.64+0x80], !P2 ;  /* 0x28c000800409cfae */ /* 0x000fe8000d101d66 */
[----:B------:R-:W-:Y:S04]  /*f8c0*/  @!P4 LDGSTS.E.BYPASS.LTC128B.128 [R9+0x2cc00], desc[UR38][R4.64+0x100], !P1 ;  /* 0x2cc001000409cfae */ /* 0x000fe8000c901d66 */
[----:B------:R0:W-:Y:S04]  /*f8d0*/  @!P4 LDGSTS.E.BYPASS.LTC128B.128 [R9+0x30c00], desc[UR38][R4.64+0x180], !P0 ;  /* 0x30c001800409cfae */ /* 0x0001e8000c101d66 */
[----:B------:R-:W-:Y:S04]  /*f8e0*/  SHFL.IDX PT, R6, R0, 0x6, 0x181f ;  /* 0x00d81f0000067f89 */ /* 0x000fe800000e0000 */
[----:B0-----:R-:W0:Y:S04]  /*f8f0*/  SHFL.IDX PT, R4, R2, 0x6, 0x181f ;  /* 0x00d81f0002047f89 */ /* 0x001e2800000e0000 */
[----:B------:R-:W1:Y:S01]  /*f900*/  SHFL.IDX PT, R2, R2, 0x7, 0x181f ;  /* 0x00f81f0002027f89 */ /* 0x000e6200000e0000 */
[----:B--2---:R-:W-:-:S13]  /*f910*/  ISETP.GE.AND P4, PT, R10, R3, PT ;  /* 0x000000030a00720c */ /* 0x004fda0003f86270 */
[----:B0-----:R-:W-:-:S05]  /*f920*/  @!P4 LEA R4, P5, R8, R4, 0x1 ;  /* 0x000000040804c211 */ /* 0x001fca00078a08ff */
[----:B------:R-:W-:Y:S02]  /*f930*/  @!P4 IMAD.X R5, RZ, RZ, R6, P5 ;  /* 0x000000ffff05c224 */ /* 0x000fe400028e0606 */
[----:B------:R0:W2:Y:S04]  /*f940*/  SHFL.IDX PT, R6, R0, 0x7, 0x181f ;  /* 0x00f81f0000067f89 */ /* 0x0000a800000e0000 */
[----:B------:R0:W-:Y:S04]  /*f950*/  @!P4 LDGSTS.E.BYPASS.LTC128B.128 [R9+0x25400], desc[UR38][R4.64], !P3 ;  /* 0x254000000409cfae */ /* 0x0001e8000d901d66 */
[----:B------:R0:W-:Y:S04]  /*f960*/  @!P4 LDGSTS.E.BYPASS.LTC128B.128 [R9+0x29400], desc[UR38][R4.64+0x80], !P2 ;  /* 0x294000800409cfae */ /* 0x0001e8000d101d66 */
[----:B------:R0:W-:Y:S04]  /*f970*/  @!P4 LDGSTS.E.BYPASS.LTC128B.128 [R9+0x2d400], desc[UR38][R4.64+0x100], !P1 ;  /* 0x2d4001000409cfae */ /* 0x0001e8000c901d66 */
[----:B-1----:R0:W-:Y:S02]  /*f980*/  @!P4 LDGSTS.E.BYPASS.LTC128B.128 [R9+0x31400], desc[UR38][R4.64+0x180], !P0 ;  /* 0x314001800409cfae */ /* 0x0021e4000c101d66 */
.L_x_1277:
[----:B0-----:R-:W3:Y:S01]  /*f990*/  LDL.LU R0, [R1+0x6c] ;  /* 0x00006c0001007983 */ /* 0x001ee20000300800 */
[----:B------:R-:W-:Y:S01]  /*f9a0*/  BSSY B0, `(.L_x_1140) ;  /* 0x000000d000007945 */ /* 0x000fe20003800000 */
[----:B---3--:R-:W-:-:S13]  /*f9b0*/  ISETP.GE.AND P4, PT, R0, R3, PT ;  /* 0x000000030000720c */ /* 0x008fda0003f86270 */
[----:B------:R-:W-:Y:S05]  /*f9c0*/  @P4 BRA `(.L_x_1141) ;  /* 0x0000000000284947 */ /* 0x000fea0003800000 */
[----:B------:R-:W3:Y:S01]  /*f9d0*/  LDL R0, [R1+0x10] ;  /* 0x0000100001007983 */ /* 0x000ee20000100800 */
[----:B------:R-:W-:-:S05]  /*f9e0*/  LEA R2, P4, R8, R2, 0x1 ;  /* 0x0000000208027211 */ /* 0x000fca00078808ff */
[----:B--2---:R-:W-:-:S05]  /*f9f0*/  IMAD.X R3, RZ, RZ, R6, P4 ;  /* 0x000000ffff037224 */ /* 0x004fca00020e0606 */
[----:B------:R-:W-:Y:S01]  /*fa00*/  @!PT LDS RZ, [RZ] ;  /* 0x00000000fffff984 */ /* 0x000fe20000000800 */
[----:B------:R-:W-:Y:S01]  /*fa10*/  @!PT LDS RZ, [RZ] ;  /* 0x00000000fffff984 */ /* 0x000fe20000000800 */
[----:B------:R-:W-:Y:S01]  /*fa20*/  @!PT LDS RZ, [RZ] ;  /* 0x00000000fffff984 */ /* 0x000fe20000000800 */
[----:B---3--:R0:W-:Y:S04]  /*fa30*/  LDGSTS.E.BYPASS.LTC128B.128 [R0+0x25c00], desc[UR38][R2.64], !P3 ;  /* 0x25c0000002007fae */ /* 0x0081e8000d901d66 */
[----:B------:R0:W-:Y:S04]  /*fa40*/  LDGSTS.E.BYPASS.LTC128B.128 [R0+0x29c00], desc[UR38][R2.64+0x80], !P2 ;  /* 0x29c0008002007fae */ /* 0x0001e8000d101d66 */
[----:B------:R0:W-:Y:S04]  /*fa50*/  LDGSTS.E.BYPASS.LTC128B.128 [R0+0x2dc00], desc[UR38][R2.64+0x100], !P1 ;  /* 0x2dc0010002007fae */ /* 0x0001e8000c901d66 */
[----:B------:R0:W-:Y:S02]  /*fa60*/  LDGSTS.E.BYPASS.LTC128B.128 [R0+0x31c00], desc[UR38][R2.64+0x180], !P0 ;  /* 0x31c0018002007fae */ /* 0x0001e4000c101d66 */
.L_x_1141:
[----:B------:R-:W-:Y:S05]  /*fa70*/  BSYNC B0 ;  /* 0x0000000000007941 */ /* 0x000fea0003800000 */
.L_x_1140:
[----:B------:R-:W-:Y:S01]  /*fa80*/  NOP ;  /* 0x0000000000007918 */ /* 0x000fe20000000000 */
[----:B------:R-:W-:-:S13]  /*fa90*/  PLOP3.LUT P0, PT, PT, PT, PT, 0x80, 0x0 ;  /* 0x000000000000781c */ /* 0x000fda0003f0f070 */
.L_x_1142:
[----:B------:R-:W-:Y:S02]  /*faa0*/  PLOP3.LUT P1, PT, P1, P0, PT, 0xa2, 0x0 ;  /* 0x000000000000781c */ /* 0x000fe40000f21472 */
[----:B------:R-:W-:-:S08]  /*fab0*/  @P0 R2UR P1, UR4, R18 ;  /* 0x00000000120402ca */ /* 0x000fd00000020000 */
[----:B------:R-:W-:-:S05]  /*fac0*/  @P0 PLOP3.LUT P0, PT, P1, PT, PT, 0x80, 0x0 ;  /* 0x000000000000081c */ /* 0x000fca0000f0f070 */
[----:B------:R-:W-:Y:S01]  /*fad0*/  @!P1 SYNCS.ARRIVE.TRANS64.RED.A0T1 RZ, [UR4+0x32410], RZ ;  /* 0x032410ffffff99a7 */ /* 0x000fe20008200404 */
[----:B------:R-:W-:Y:S07]  /*fae0*/  @!P1 ARRIVES.LDGSTSBAR.64.TRANSCNT [UR4+0x32410] ;  /* 0x03241000ff0099b0 */ /* 0x000fee0008000a84 */
[----:B------:R-:W-:Y:S05]  /*faf0*/  @P0 BRA.U.ANY `(.L_x_1142) ;  /* 0xfffffffd00e80947 */ /* 0x000fea000393ffff */
[----:B0-----:R-:W3:Y:S02]  /*fb00*/  LDL.LU R2, [R1+0x70] ;  /* 0x0000700001027983 */ /* 0x001ee40000300800 */
[----:B---3--:R-:W-:-:S05]  /*fb10*/  VIADD R2, R2, 0x1 ;  /* 0x0000000102027836 */ /* 0x008fca0000000000 */
        /* <DEDUP_REMOVED lines=10> */
.L_x_1278:
[----:B------:R-:W-:Y:S05]  /*fbc0*/  BSYNC B0 ;  /* 0x0000000000007941 */ /* 0x000fea0003800000 */
.L_x_1143:
[----:B------:R-:W3:Y:S01]  /*fbd0*/  LDL R2, [R1+0x14] ;  /* 0x0000140001027983 */ /* 0x000ee20000100800 */
[----:B------:R-:W-:Y:S01]  /*fbe0*/  BSSY B0, `(.L_x_1145) ;  /* 0x000005a000007945 */ /* 0x000fe20003800000 */
[----:B---3--:R-:W-:-:S13]  /*fbf0*/  LOP3.LUT P0, RZ, R2, 0x1, RZ, 0xc0, !PT ;  /* 0x0000000102ff7812 */ /* 0x008fda000780c0ff */
[----:B------:R-:W-:Y:S05]  /*fc00*/  @!P0 BRA `(.L_x_1146) ;  /* 0x00000004005c8947 */ /* 0x000fea0003800000 */
[----:B------:R-:W0:Y:S01]  /*fc10*/  LDL R4, [R1+0x18] ;  /* 0x0000180001047983 */ /* 0x000e220000100800 */
[----:B------:R-:W1:Y:S02]  /*fc20*/  S2R R2, SR_TID.X ;  /* 0x0000000000027919 */ /* 0x000e640000002100 */
[----:B-1----:R-:W-:Y:S01]  /*fc30*/  LOP3.LUT R3, R2, 0x7f, RZ, 0xc0, !PT ;  /* 0x0000007f02037812 */ /* 0x002fe200078ec0ff */
[----:B------:R-:W-:Y:S01]  /*fc40*/  IMAD R2, R19, 0x8, R18 ;  /* 0x0000000813027824 */ /* 0x000fe200078e0212 */
[----:B------:R-:W-:Y:S02]  /*fc50*/  BSSY B1, `(.L_x_1147) ;  /* 0x0000005000017945 */ /* 0x000fe40003800000 */
[----:B------:R-:W-:Y:S02]  /*fc60*/  ISETP.NE.AND P1, PT, R3, RZ, PT ;  /* 0x000000ff0300720c */ /* 0x000fe40003f25270 */
[----:B0-----:R-:W-:-:S04]  /*fc70*/  SHF.L.U32 R0, R4, 0x1f, RZ ;  /* 0x0000001f04007819 */ /* 0x001fc800000006ff */
[----:B------:R-:W0:Y:S02]  /*fc80*/  SYNCS.PHASECHK.TRANS64.TRYWAIT P0, [R2+URZ+0x32460], R0 ;  /* 0x03246000020075a7 */ /* 0x000e24000800017f */
[----:B0-----:R-:W-:Y:S05]  /*fc90*/  @!P0 BRA `(.L_x_1148) ;  /* 0x0000005400048947 */ /* 0x001fea0003800000 */
.L_x_1279:
[----:B------:R-:W-:Y:S05]  /*fca0*/  BSYNC B1 ;  /* 0x0000000000017941 */ /* 0x000fea0003800000 */
.L_x_1147:
[----:B------:R-:W-:Y:S04]  /*fcb0*/  BSSY B1, `(.L_x_1149) ;  /* 0x0000009000017945 */ /* 0x000fe80003800000 */
[----:B------:R-:W-:Y:S05]  /*fcc0*/  @P1 BRA `(.L_x_1150) ;  /* 0x00000000001c1947 */ /* 0x000fea0003800000 */
[----:B------:R-:W1:Y:S01]  /*fcd0*/  S2R R3, SR_TID.X ;  /* 0x0000000000037919 */ /* 0x000e620000002100 */
[----:B0-----:R-:W-:-:S04]  /*fce0*/  IMAD.MOV.U32 R0, RZ, RZ, 0xc000 ;  /* 0x0000c000ff007424 */ /* 0x001fc800078e00ff */
[----:B------:R3:W-:Y:S01]  /*fcf0*/  SYNCS.ARRIVE.TRANS64 RZ, [R2+URZ+0x32450], R0 ;  /* 0x0324500002ff79a7 */ /* 0x0007e2000800003f */
[----:B-1----:R-:W-:-:S04]  /*fd00*/  LOP3.LUT R3, R3, 0x1f, RZ, 0xc0, !PT ;  /* 0x0000001f03037812 */ /* 0x002fc800078ec0ff */
[----:B------:R-:W-:-:S13]  /*fd10*/  ISETP.NE.AND P0, PT, R3, RZ, PT ;  /* 0x000000ff0300720c */ /* 0x000fda0003f05270 */
[----:B---3--:R-:W-:Y:S05]  /*fd20*/  @!P0 BRA `(.L_x_1150) ;  /* 0x0000000000048947 */ /* 0x008fea0003800000 */
[----:B------:R-:W-:Y:S01]  /*fd30*/  BPT.TRAP 0x1 ;  /* 0x000000040000795c */ /* 0x000fe20000300000 */
.L_x_1150:
[----:B------:R-:W-:Y:S05]  /*fd40*/  BSYNC B1 ;  /* 0x0000000000017941 */ /* 0x000fea0003800000 */
.L_x_1149:
[----:B------:R-:W3:Y:S04]  /*fd50*/  LDL R4, [R1+0x20] ;  /* 0x0000200001047983 */ /* 0x000ee80000100800 */
[----:B------:R-:W3:Y:S01]  /*fd60*/  LDL.LU R3, [R1+0x30] ;  /* 0x0000300001037983 */ /* 0x000ee20000300800 */
        /* <DEDUP_REMOVED lines=8> */
[----:B---3--:R-:W-:-:S02]  /*fdf0*/  IMAD R3, R3, 0x60, R4 ;  /* 0x0000006003037824 */ /* 0x008fc400078e0204 */
[----:B------:R-:W-:-:S07]  /*fe00*/  VIADD R4, R0, 0x400 ;  /* 0x0000040000047836 */ /* 0x000fce0000000000 */
.L_x_1151:
        /* <DEDUP_REMOVED lines=15> */
.L_x_1152:
        /* <DEDUP_REMOVED lines=15> */
.L_x_1153:
        /* <DEDUP_REMOVED lines=15> */
.L_x_1154:
        /* <DEDUP_REMOVED lines=10> */
.L_x_1146:
[----:B------:R-:W-:Y:S05]  /*10180*/  BSYNC B0 ;  /* 0x0000000000007941 */ /* 0x000fea0003800000 */
.L_x_1145:
[----:B------:R-:W0:Y:S04]  /*10190*/  LDL R4, [R1+0x3c] ;  /* 0x00003c0001047983 */ /* 0x000e280000100800 */
[----:B------:R-:W3:Y:S01]  /*101a0*/  LDL R5, [R1+0x24] ;  /* 0x0000240001057983 */ /* 0x000ee20000100800 */
[----:B------:R-:W-:Y:S01]  /*101b0*/  BSSY B0, `(.L_x_1155) ;  /* 0x00001f3000007945 */ /* 0x000fe20003800000 */
[----:B0-----:R-:W-:-:S05]  /*101c0*/  VIADD R0, R4, 0xfffffffe ;  /* 0xfffffffe04007836 */ /* 0x001fca0000000000 */
[----:B---3--:R-:W-:-:S13]  /*101d0*/  ISETP.GE.AND P0, PT, R0, R5, PT ;  /* 0x000000050000720c */ /* 0x008fda0003f06270 */
[----:B------:R-:W-:Y:S05]  /*101e0*/  @!P0 BRA `(.L_x_1156) ;  /* 0x0000001c00bc8947 */ /* 0x000fea0003800000 */
[----:B------:R-:W3:Y:S04]  /*101f0*/  LDL.LU R7, [R1+0x74] ;  /* 0x0000740001077983 */ /* 0x000ee80000300800 */
[----:B--2---:R-:W2:Y:S04]  /*10200*/  LDL.LU R6, [R1+0x40] ;  /* 0x0000400001067983 */ /* 0x004ea80000300800 */
[----:B------:R-:W4:Y:S01]  /*10210*/  LDL.LU R4, [R1+0x5c] ;  /* 0x00005c0001047983 */ /* 0x000f220000300800 */
[----:B------:R-:W-:Y:S01]  /*10220*/  LOP3.LUT R8, RZ, R5, RZ, 0x33, !PT ;  /* 0x00000005ff087212 */ /* 0x000fe200078e33ff */
[----:B------:R-:W-:Y:S01]  /*10230*/  BSSY B2, `(.L_x_1157) ;  /* 0x00000a8000027945 */ /* 0x000fe20003800000 */
[----:B---3--:R-:W-:-:S04]  /*10240*/  VIADD R2, R7, 0x1 ;  /* 0x0000000107027836 */ /* 0x008fc80000000000 */
[----:B--2---:R-:W-:-:S05]  /*10250*/  IMAD R2, R2, R6, RZ ;  /* 0x0000000602027224 */ /* 0x004fca00078e02ff */
        /* <DEDUP_REMOVED lines=41> */
.L_x_1161:
[----:B------:R-:W2:Y:S01]  /*104f0*/  S2R R2, SR_TID.X ;  /* 0x0000000000027919 */ /* 0x000ea20000002100 */
[----:B-1----:R-:W-:Y:S01]  /*10500*/  SHF.L.U32 R6, R9, 0x1f, RZ ;  /* 0x0000001f09067819 */ /* 0x002fe200000006ff */
[----:B------:R-:W-:Y:S01]  /*10510*/  BSSY B3, `(.L_x_1162) ;  /* 0x0000006000037945 */ /* 0x000fe20003800000 */
[----:B--2---:R-:W-:Y:S01]  /*10520*/  LOP3.LUT R3, R2, 0x7f, RZ, 0xc0, !PT ;  /* 0x0000007f02037812 */ /* 0x004fe200078ec0ff */
[----:B------:R-:W-:-:S03]  /*10530*/  IMAD R2, R19, 0x8, R18 ;  /* 0x0000000813027824 */ /* 0x000fc600078e0212 */
[----:B------:R-:W-:Y:S01]  /*10540*/  ISETP.NE.AND P1, PT, R3, RZ, PT ;  /* 0x000000ff0300720c */ /* 0x000fe20003f25270 */
[----:B------:R-:W1:Y:S02]  /*10550*/  SYNCS.PHASECHK.TRANS64.TRYWAIT P0, [R2+URZ+0x32440], R6 ;  /* 0x03244006020075a7 */ /* 0x000e64000800017f */
[----:B-1----:R-:W-:Y:S10]  /*10560*/  @!P0 BRA `(.L_x_1163) ;  /* 0x0000004800e48947 */ /* 0x002ff40003800000 */
.L_x_1280:
[----:B------:R-:W-:Y:S05]  /*10570*/  BSYNC B3 ;  /* 0x0000000000037941 */ /* 0x000fea0003800000 */
.L_x_1162:
[----:B------:R-:W-:Y:S04]  /*10580*/  BSSY B3, `(.L_x_1164) ;  /* 0x0000009000037945 */ /* 0x000fe80003800000 */
[----:B------:R-:W-:Y:S05]  /*10590*/  @P1 BRA `(.L_x_1165) ;  /* 0x00000000001c1947 */ /* 0x000fea0003800000 */
[----:B------:R-:W2:Y:S02]  /*105a0*/  S2R R3, SR_TID.X ;  /* 0x0000000000037919 */ /* 0x000ea40000002100 */
[----:B--2---:R-:W-:Y:S01]  /*105b0*/  LOP3.LUT R5, R3, 0x1f, RZ, 0xc0, !PT ;  /* 0x0000001f03057812 */ /* 0x004fe200078ec0ff */
[----:B------:R-:W-:-:S03]  /*105c0*/  IMAD.MOV.U32 R3, RZ, RZ, 0x3000 ;  /* 0x00003000ff037424 */ /* 0x000fc600078e00ff */
[----:B------:R-:W-:Y:S01]  /*105d0*/  ISETP.NE.AND P0, PT, R5, RZ, PT ;  /* 0x000000ff0500720c */ /* 0x000fe20003f05270 */
[----:B------:R2:W-:-:S12]  /*105e0*/  SYNCS.ARRIVE.TRANS64 RZ, [R2+URZ+0x32430], R3 ;  /* 0x0324300302ff79a7 */ /* 0x0005d8000800003f */
[----:B--2---:R-:W-:Y:S05]  /*105f0*/  @!P0 BRA `(.L_x_1165) ;  /* 0x0000000000048947 */ /* 0x004fea0003800000 */
[----:B------:R-:W-:Y:S01]  /*10600*/  BPT.TRAP 0x1 ;  /* 0x000000040000795c */ /* 0x000fe20000300000 */
.L_x_1165:
[----:B------:R-:W-:Y:S05]  /*10610*/  BSYNC B3 ;  /* 0x0000000000037941 */ /* 0x000fea0003800000 */
.L_x_1164:
        /* <DEDUP_REMOVED lines=12> */
.L_x_1166:
        /* <DEDUP_REMOVED lines=13> */
.L_x_1281:
[----:B------:R-:W-:Y:S05]  /*107b0*/  BSYNC B3 ;  /* 0x0000000000037941 */ /* 0x000fea0003800000 */
.L_x_1167:
[----:B------:R-:W-:Y:S01]  /*107c0*/  BSSY B3, `(.L_x_1169) ;  /* 0x000000b000037945 */ /* 0x000fe20003800000 */
[----:B01----:R-:W-:Y:S02]  /*107d0*/  IMAD.MOV.U32 R6, RZ, RZ, 0x0 ;  /* 0x00000000ff067424 */ /* 0x003fe400078e00ff */
[----:B------:R-:W-:Y:S01]  /*107e0*/  IMAD.MOV.U32 R7, RZ, RZ, 0x14f00000 ;  /* 0x14f00000ff077424 */ /* 0x000fe200078e00ff */
[----:B------:R-:W-:Y:S06]  /*107f0*/  @P1 BRA `(.L_x_1170) ;  /* 0x00000000001c1947 */ /* 0x000fec0003800000 */
[----:B------:R-:W0:Y:S02]  /*10800*/  S2R R3, SR_TID.X ;  /* 0x0000000000037919 */ /* 0x000e240000002100 */
[----:B0-----:R-:W-:Y:S01]  /*10810*/  LOP3.LUT R5, R3, 0x1f, RZ, 0xc0, !PT ;  /* 0x0000001f03057812 */ /* 0x001fe200078ec0ff */
[----:B------:R-:W-:-:S03]  /*10820*/  IMAD.MOV.U32 R3, RZ, RZ, 0xc000 ;  /* 0x0000c000ff037424 */ /* 0x000fc600078e00ff */
[----:B------:R-:W-:Y:S01]  /*10830*/  ISETP.NE.AND P0, PT, R5, RZ, PT ;  /* 0x000000ff0500720c */ /* 0x000fe20003f05270 */
[----:B------:R0:W-:-:S12]  /*10840*/  SYNCS.ARRIVE.TRANS64 RZ, [R2+URZ+0x32450], R3 ;  /* 0x0324500302ff79a7 */ /* 0x0001d8000800003f */
[----:B0-----:R-:W-:Y:S05]  /*10850*/  @!P0 BRA `(.L_x_1170) ;  /* 0x0000000000048947 */ /* 0x001fea0003800000 */
[----:B------:R-:W-:Y:S01]  /*10860*/  BPT.TRAP 0x1 ;  /* 0x000000040000795c */ /* 0x000fe20000300000 */
.L_x_1170:
[----:B------:R-:W-:Y:S05]  /*10870*/  BSYNC B3 ;  /* 0x0000000000037941 */ /* 0x000fea0003800000 */
.L_x_1169:
        /* <DEDUP_REMOVED lines=9> */
.L_x_1171:
        /* <DEDUP_REMOVED lines=15> */
.L_x_1172:
        /* <DEDUP_REMOVED lines=15> */
.L_x_1173:
        /* <DEDUP_REMOVED lines=15> */
.L_x_1174:
        /* <DEDUP_REMOVED lines=10> */
.L_x_1160:
[----:B------:R-:W-:Y:S05]  /*10c80*/  BSYNC B1 ;  /* 0x0000000000017941 */ /* 0x000fea0003800000 */
.L_x_1159:
[----:B------:R-:W2:Y:S02]  /*10c90*/  LDL.LU R5, [R1+0x3c] ;  /* 0x00003c0001057983 */ /* 0x000ea40000300800 */
[----:B--2---:R-:W-:-:S07]  /*10ca0*/  VIADD R0, R5, 0xfffffffd ;  /* 0xfffffffd05007836 */ /* 0x004fce0000000000 */
.L_x_1158:
[----:B------:R-:W-:Y:S05]  /*10cb0*/  BSYNC B2 ;  /* 0x0000000000027941 */ /* 0x000fea0003800000 */
.L_x_1157:
[----:B------:R-:W-:Y:S01]  /*10cc0*/  VIADD R8, R8, 0xfffffffe ;  /* 0xfffffffe08087836 */ /* 0x000fe20000000000 */
[----:B------:R-:W-:-:S04]  /*10cd0*/  LOP3.LUT R4, RZ, R4, RZ, 0x33, !PT ;  /* 0x00000004ff047212 */ /* 0x000fc800078e33ff */
[----:B------:R-:W-:-:S13]  /*10ce0*/  ISETP.NE.AND P0, PT, R8, R4, PT ;  /* 0x000000040800720c */ /* 0x000fda0003f05270 */
[----:B------:R-:W-:Y:S05]  /*10cf0*/  @!P0 BRA `(.L_x_1156) ;  /* 0x0000001000f88947 */ /* 0x000fea0003800000 */
.L_x_1207:
        /* <DEDUP_REMOVED lines=35> */
.L_x_1177:
[----:B------:R-:W1:Y:S01]  /*10f30*/  S2R R2, SR_TID.X ;  /* 0x0000000000027919 */ /* 0x000e620000002100 */
[----:B------:R-:W-:Y:S01]  /*10f40*/  SHF.L.U32 R3, R6, 0x1f, RZ ;  /* 0x0000001f06037819 */ /* 0x000fe200000006ff */
[----:B------:R-:W-:Y:S01]  /*10f50*/  BSSY B2, `(.L_x_1178) ;  /* 0x0000006000027945 */ /* 0x000fe20003800000 */
[----:B-1----:R-:W-:Y:S01]  /*10f60*/  LOP3.LUT R4, R2, 0x7f, RZ, 0xc0, !PT ;  /* 0x0000007f02047812 */ /* 0x002fe200078ec0ff */
[----:B------:R-:W-:-:S03]  /*10f70*/  IMAD R2, R7, 0x8, R18 ;  /* 0x0000000807027824 */ /* 0x000fc600078e0212 */
[----:B------:R-:W-:Y:S01]  /*10f80*/  ISETP.NE.AND P1, PT, R4, RZ, PT ;  /* 0x000000ff0400720c */ /* 0x000fe20003f25270 */
[----:B------:R-:W1:Y:S02]  /*10f90*/  SYNCS.PHASECHK.TRANS64.TRYWAIT P0, [R2+URZ+0x32440], R3 ;  /* 0x03244003020075a7 */ /* 0x000e64000800017f */
[----:B-1----:R-:W-:Y:S10]  /*10fa0*/  @!P0 BRA `(.L_x_1179) ;  /* 0x00000040007c8947 */ /* 0x002ff40003800000 */
.L_x_1282:
[----:B------:R-:W-:Y:S05]  /*10fb0*/  BSYNC B2 ;  /* 0x0000000000027941 */ /* 0x000fea0003800000 */
.L_x_1178:
        /* <DEDUP_REMOVED lines=9> */
.L_x_1181:
[----:B------:R-:W-:Y:S05]  /*11050*/  BSYNC B2 ;  /* 0x0000000000027941 */ /* 0x000fea0003800000 */
.L_x_1180:
        /* <DEDUP_REMOVED lines=12> */
.L_x_1182:
        /* <DEDUP_REMOVED lines=13> */
.L_x_1283:
[----:B------:R-:W-:Y:S05]  /*111f0*/  BSYNC B2 ;  /* 0x0000000000027941 */ /* 0x000fea0003800000 */
.L_x_1183:
        /* <DEDUP_REMOVED lines=11> */
.L_x_1186:
[----:B------:R-:W-:Y:S05]  /*112b0*/  BSYNC B2 ;  /* 0x0000000000027941 */ /* 0x000fea0003800000 */
.L_x_1185:
        /* <DEDUP_REMOVED lines=9> */
.L_x_1187:
        /* <DEDUP_REMOVED lines=15> */
.L_x_1188:
        /* <DEDUP_REMOVED lines=15> */
.L_x_1189:
        /* <DEDUP_REMOVED lines=15> */
.L_x_1190:
        /* <DEDUP_REMOVED lines=10> */
.L_x_1176:
[----:B------:R-:W-:Y:S05]  /*116c0*/  BSYNC B1 ;  /* 0x0000000000017941 */ /* 0x000fea0003800000 */
.L_x_1175:
        /* <DEDUP_REMOVED lines=16> */
[----:B------:R-:W2:Y:S01]  /*117d0*/  LDL R10, [R1+0x1c] ;  /* 0x00001c00010a7983 */ /* 0x000ea20000100800 */
[----:B------:R-:W1:Y:S01]  /*117e0*/  LDC R5, c[0x0][0x43c] ;  /* 0x00010f00ff057b82 */ /* 0x000e620000000800 */
[----:B------:R-:W-:Y:S02]  /*117f0*/  ULDC.64 UR6, c[0x0][0x428] ;  /* 0x00010a0000067ab9 */ /* 0x000fe40000000a00 */
[----:B0-----:R-:W3:Y:S01]  /*11800*/  LDL R9, [R1+0x8] ;  /* 0x0000080001097983 */ /* 0x001ee20000100800 */
[----:B-1----:R-:W-:-:S13]  /*11810*/  ISETP.NE.AND P0, PT, R5, 0x1, PT ;  /* 0x000000010500780c */ /* 0x002fda0003f05270 */
[----:B------:R-:W0:Y:S02]  /*11820*/  @P0 LDC.64 R2, c[0x0][0x440] ;  /* 0x00011000ff020b82 */ /* 0x000e240000000a00 */
[----:B0-----:R-:W-:-:S04]  /*11830*/  @P0 IMAD.HI.U32 R4, R6, R2, RZ ;  /* 0x0000000206040227 */ /* 0x001fc800078e00ff */
[----:B------:R-:W-:Y:S01]  /*11840*/  IMAD.MOV.U32 R2, RZ, RZ, R6 ;  /* 0x000000ffff027224 */ /* 0x000fe200078e0006 */
[----:B------:R-:W-:-:S04]  /*11850*/  @P0 SHF.R.U32.HI R2, RZ, R3, R4 ;  /* 0x00000003ff020219 */ /* 0x000fc80000011604 */
[--C-:B------:R-:W-:Y:S01]  /*11860*/  SHF.R.S32.HI R3, RZ, 0x1f, R2.reuse ;  /* 0x0000001fff037819 */ /* 0x100fe20000011402 */
[----:B------:R-:W-:-:S04]  /*11870*/  IMAD.MOV R7, RZ, RZ, -R2 ;  /* 0x000000ffff077224 */ /* 0x000fc800078e0a02 */
[----:B------:R-:W-:Y:S02]  /*11880*/  IMAD R7, R5, R7, R6 ;  /* 0x0000000705077224 */ /* 0x000fe400078e0206 */
[----:B--2---:R-:W-:-:S04]  /*11890*/  IMAD R4, R10, UR6, RZ ;  /* 0x000000060a047c24 */ /* 0x004fc8000f8e02ff */
[C---:B---3--:R-:W-:Y:S02]  /*118a0*/  IMAD R4, R9.reuse, UR7, R4 ;  /* 0x0000000709047c24 */ /* 0x048fe4000f8e0204 */
[----:B------:R-:W-:-:S04]  /*118b0*/  IMAD.WIDE.U32 R2, R9, UR6, R2 ;  /* 0x0000000609027c25 */ /* 0x000fc8000f8e0002 */
[----:B------:R-:W-:Y:S01]  /*118c0*/  IMAD.IADD R3, R4, 0x1, R3 ;  /* 0x0000000104037824 */ /* 0x000fe200078e0203 */
[----:B------:R-:W-:-:S04]  /*118d0*/  LEA R4, P0, R2, UR4, 0x2 ;  /* 0x0000000402047c11 */ /* 0x000fc8000f8010ff */
[----:B------:R-:W-:-:S05]  /*118e0*/  LEA.HI.X R5, R2, UR5, R3, 0x2, P0 ;  /* 0x0000000502057c11 */ /* 0x000fca00080f1403 */
[----:B------:R1:W5:Y:S04]  /*118f0*/  LDG.E R16, desc[UR38][R4.64] ;  /* 0x0000002604107981 */ /* 0x000368000c1e1900 */
.L_x_1193:
[----:B------:R-:W1:Y:S01]  /*11900*/  S2R R2, SR_TID.X ;  /* 0x0000000000027919 */ /* 0x000e620000002100 */
[----:B------:R-:W-:Y:S01]  /*11910*/  IMAD R3, R19, 0x8, R18 ;  /* 0x0000000813037824 */ /* 0x000fe200078e0212 */
[----:B------:R-:W-:Y:S01]  /*11920*/  BSSY B2, `(.L_x_1194) ;  /* 0x0000006000027945 */ /* 0x000fe20003800000 */
[----:B-1----:R-:W-:Y:S02]  /*11930*/  LOP3.LUT R4, R2, 0x7f, RZ, 0xc0, !PT ;  /* 0x0000007f02047812 */ /* 0x002fe400078ec0ff */
[----:B------:R-:W-:Y:S02]  /*11940*/  SHF.L.U32 R2, R8, 0x1f, RZ ;  /* 0x0000001f08027819 */ /* 0x000fe400000006ff */
[----:B------:R-:W-:Y:S02]  /*11950*/  ISETP.NE.AND P1, PT, R4, RZ, PT ;  /* 0x000000ff0400720c */ /* 0x000fe40003f25270 */
[----:B------:R-:W1:Y:S02]  /*11960*/  SYNCS.PHASECHK.TRANS64.TRYWAIT P0, [R3+URZ+0x32440], R2 ;  /* 0x03244002030075a7 */ /* 0x000e64000800017f */
[----:B-1----:R-:W-:Y:S09]  /*11970*/  @!P0 BRA `(.L_x_1195) ;  /* 0x0000003800308947 */ /* 0x002ff20003800000 */
.L_x_1284:
[----:B------:R-:W-:Y:S05]  /*11980*/  BSYNC B2 ;  /* 0x0000000000027941 */ /* 0x000fea0003800000 */
.L_x_1194:
        /* <DEDUP_REMOVED lines=9> */
.L_x_1197:
[----:B------:R-:W-:Y:S05]  /*11a20*/  BSYNC B2 ;  /* 0x0000000000027941 */ /* 0x000fea0003800000 */
.L_x_1196:
        /* <DEDUP_REMOVED lines=12> */
.L_x_1198:
        /* <DEDUP_REMOVED lines=13> */
.L_x_1285:
[----:B------:R-:W-:Y:S05]  /*11bc0*/  BSYNC B2 ;  /* 0x0000000000027941 */ /* 0x000fea0003800000 */
.L_x_1199:
        /* <DEDUP_REMOVED lines=11> */
.L_x_1202:
[----:B------:R-:W-:Y:S05]  /*11c80*/  BSYNC B2 ;  /* 0x0000000000027941 */ /* 0x000fea0003800000 */
.L_x_1201:
        /* <DEDUP_REMOVED lines=9> */
.L_x_1203:
        /* <DEDUP_REMOVED lines=15> */
.L_x_1204:
        /* <DEDUP_REMOVED lines=15> */
.L_x_1205:
        /* <DEDUP_REMOVED lines=15> */
.L_x_1206:
        /* <DEDUP_REMOVED lines=10> */
.L_x_1192:
[----:B------:R-:W-:Y:S05]  /*12090*/  BSYNC B1 ;  /* 0x0000000000017941 */ /* 0x000fea0003800000 */
.L_x_1191:
[----:B------:R-:W2:Y:S01]  /*120a0*/  LDL R5, [R1+0x24] ;  /* 0x0000240001057983 */ /* 0x000ea20000100800 */
[----:B------:R-:W-:Y:S01]  /*120b0*/  VIADD R0, R0, 0xfffffffe ;  /* 0xfffffffe00007836 */ /* 0x000fe20000000000 */
[----:B--2---:R-:W-:-:S13]  /*120c0*/  ISETP.GT.AND P0, PT, R6, R5, PT ;  /* 0x000000050600720c */ /* 0x004fda0003f04270 */
[----:B------:R-:W-:Y:S05]  /*120d0*/  @P0 BRA `(.L_x_1207) ;  /* 0xffffffec00080947 */ /* 0x000fea000383ffff */
.L_x_1156:
[----:B------:R-:W-:Y:S05]  /*120e0*/  BSYNC B0 ;  /* 0x0000000000007941 */ /* 0x000fea0003800000 */
.L_x_1155:
[----:B------:R-:W1:Y:S02]  /*120f0*/  S2R R2, SR_TID.X ;  /* 0x0000000000027919 */ /* 0x000e640000002100 */
[----:B-1----:R-:W-:Y:S02]  /*12100*/  LOP3.LUT R3, R2, 0x7f, RZ, 0xc0, !PT ;  /* 0x0000007f02037812 */ /* 0x002fe400078ec0ff */
[----:B------:R-:W3:Y:S01]  /*12110*/  LDL.LU R2, [R1+0x18] ;  /* 0x0000180001027983 */ /* 0x000ee20000300800 */
[----:B------:R-:W-:Y:S01]  /*12120*/  VIADD R19, R19, 0x1 ;  /* 0x0000000113137836 */ /* 0x000fe20000000000 */
[----:B------:R-:W-:Y:S01]  /*12130*/  ISETP.NE.AND P1, PT, R3, RZ, PT ;  /* 0x000000ff0300720c */ /* 0x000fe20003f25270 */
[----:B------:R-:W-:Y:S03]  /*12140*/  BSSY B0, `(.L_x_1208) ;  /* 0x0000013000007945 */ /* 0x000fe60003800000 */
[----:B------:R-:W-:-:S04]  /*12150*/  ISETP.NE.AND P0, PT, R19, 0x2, PT ;  /* 0x000000021300780c */ /* 0x000fc80003f05270 */
[----:B------:R-:W-:-:S04]  /*12160*/  SEL R0, RZ, 0x1, P0 ;  /* 0x00000001ff007807 */ /* 0x000fc80000000000 */
[----:B---3--:R-:W-:-:S05]  /*12170*/  LOP3.LUT R2, R2, R0, RZ, 0x3c, !PT ;  /* 0x0000000002027212 */ /* 0x008fca00078e3cff */
[----:B------:R1:W-:Y:S01]  /*12180*/  STL [R1+0x18], R2 ;  /* 0x0000180201007387 */ /* 0x0003e20000100800 */
[----:B------:R-:W-:Y:S05]  /*12190*/  @P1 BRA `(.L_x_1209) ;  /* 0x0000000000341947 */ /* 0x000fea0003800000 */
[----:B------:R-:W3:Y:S01]  /*121a0*/  S2R R3, SR_LANEID ;  /* 0x0000000000037919 */ /* 0x000ee20000000000 */
[----:B------:R-:W-:Y:S02]  /*121b0*/  VOTEU.ANY UR4, UPT, PT ;  /* 0x0000000000047886 */ /* 0x000fe400038e0100 */
[----:B------:R-:W3:Y:S08]  /*121c0*/  FLO.U32 R0, UR4 ;  /* 0x0000000400007d00 */ /* 0x000ef000080e0000 */
[----:B------:R-:W4:Y:S01]  /*121d0*/  POPC R5, UR4 ;  /* 0x0000000400057d09 */ /* 0x000f220008000000 */
[----:B---3--:R-:W-:-:S02]  /*121e0*/  ISETP.EQ.U32.AND P1, PT, R0, R3, PT ;  /* 0x000000030000720c */ /* 0x008fc40003f22070 */
[----:B-1----:R-:W4:Y:S11]  /*121f0*/  LDC.64 R2, c[0x0][0xd60] ;  /* 0x00035800ff027b82 */ /* 0x002f360000000a00 */
[----:B----4-:R-:W3:Y:S01]  /*12200*/  @P1 ATOMG.E.ADD.STRONG.GPU PT, R3, desc[UR38][R2.64], R5 ;  /* 0x00000005020319a8 */ /* 0x010ee200081ee1e6 */
[----:B------:R-:W1:Y:S02]  /*12210*/  S2R R4, SR_LTMASK ;  /* 0x0000000000047919 */ /* 0x000e640000003900 */
[----:B-1----:R-:W-:-:S04]  /*12220*/  LOP3.LUT R4, R4, UR4, RZ, 0xc0, !PT ;  /* 0x0000000404047c12 */ /* 0x002fc8000f8ec0ff */
[----:B------:R-:W1:Y:S01]  /*12230*/  POPC R7, R4 ;  /* 0x0000000400077309 */ /* 0x000e620000000000 */
[----:B---3--:R-:W1:Y:S02]  /*12240*/  SHFL.IDX PT, R0, R3, R0, 0x1f ;  /* 0x00001f0003007589 */ /* 0x008e6400000e0000 */
[----:B-1----:R-:W-:-:S05]  /*12250*/  IADD3 R0, R0, UR40, R7 ;  /* 0x0000002800007c10 */ /* 0x002fca000fffe007 */
[----:B------:R3:W-:Y:S02]  /*12260*/  STL [R1], R0 ;  /* 0x0000000001007387 */ /* 0x0007e40000100800 */
.L_x_1209:
[----:B------:R-:W-:Y:S05]  /*12270*/  BSYNC B0 ;  /* 0x0000000000007941 */ /* 0x000fea0003800000 */
.L_x_1208:
[----:B------:R-:W-:-:S07]  /*12280*/  SEL R19, R19, RZ, P0 ;  /* 0x000000ff13137207 */ /* 0x000fce0000000000 */
.L_x_1121:
[----:B------:R-:W-:Y:S05]  /*12290*/  BSYNC B7 ;  /* 0x0000000000077941 */ /* 0x000fea0003800000 */
.L_x_1119:
[----:B---34-:R-:W3:Y:S02]  /*122a0*/  LDL R0, [R1+0x14] ;  /* 0x0000140001007983 */ /* 0x018ee40000100800 */
[----:B---3--:R-:W-:-:S13]  /*122b0*/  LOP3.LUT P0, RZ, R0, 0x40, RZ, 0xc0, !PT ;  /* 0x0000004000ff7812 */ /* 0x008fda000780c0ff */
        /* <DEDUP_REMOVED lines=12> */
.L_x_1210:
[----:B------:R-:W3:Y:S01]  /*12380*/  S2R R0, SR_TID.X ;  /* 0x0000000000007919 */ /* 0x000ee20000002100 */
[----:B------:R-:W-:Y:S01]  /*12390*/  UMOV UR4, 0xffffffff ;  /* 0xffffffff00047882 */ /* 0x000fe20000000000 */
[----:B---3--:R-:W-:-:S04]  /*123a0*/  LOP3.LUT R16, R0, 0x1f, RZ, 0xc0, !PT ;  /* 0x0000001f00107812 */ /* 0x008fc800078ec0ff */
[----:B------:R-:W-:Y:S01]  /*123b0*/  ISETP.NE.AND P0, PT, R16, 0x1f, PT ;  /* 0x0000001f1000780c */ /* 0x000fe20003f05270 */
[----:B------:R-:W-:-:S12]  /*123c0*/  BRA.DIV UR4, `(.L_x_1212) ;  /* 0x0000002e04c47947 */ /* 0x000fd8000b800000 */
[----:B------:R-:W1:Y:S01]  /*123d0*/  LDL.LU R3, [R1] ;  /* 0x0000000001037983 */ /* 0x000e620000300800 */
[----:B------:R-:W-:-:S03]  /*123e0*/  ULDC UR4, c[0x0][0xd3c] ;  /* 0x00034f0000047ab9 */ /* 0x000fc60000000800 */
[----:B------:R-:W3:Y:S01]  /*123f0*/  LDL R4, [R1+0xc] ;  /* 0x00000c0001047983 */ /* 0x000ee20000100800 */
[----:B-1----:R-:W-:Y:S02]  /*12400*/  IMAD.MOV.U32 R10, RZ, RZ, R3 ;  /* 0x000000ffff0a7224 */ /* 0x002fe400078e0003 */
[----:B---3--:R-:W-:-:S05]  /*12410*/  IMAD.IADD R0, R4, 0x1, R16 ;  /* 0x0000000104007824 */ /* 0x008fca00078e0210 */
[----:B------:R-:W-:-:S13]  /*12420*/  ISETP.GE.OR P1, PT, R0, UR4, !P0 ;  /* 0x0000000400007c0c */ /* 0x000fda000c726670 */
[----:B------:R-:W1:Y:S08]  /*12430*/  @!P1 LDC.64 R2, c[0x0][0xd80] ;  /* 0x00036000ff029b82 */ /* 0x000e700000000a00 */
[----:B------:R-:W3:Y:S01]  /*12440*/  @!P1 LDC.64 R4, c[0x0][0xd78] ;  /* 0x00035e00ff049b82 */ /* 0x000ee20000000a00 */
[----:B-1----:R-:W-:-:S05]  /*12450*/  @!P1 IMAD.WIDE R2, R0, 0x4, R2 ;  /* 0x0000000400029825 */ /* 0x002fca00078e0202 */
[----:B--2---:R3:W2:Y:S02]  /*12460*/  @!P1 LDG.E R6, desc[UR38][R2.64] ;  /* 0x0000002602069981 */ /* 0x0046a4000c1e1900 */
[----:B---3--:R-:W-:-:S06]  /*12470*/  @!P1 IMAD.WIDE R2, R0, 0x4, R4 ;  /* 0x0000000400029825 */ /* 0x008fcc00078e0204 */
[----:B------:R-:W3:Y:S01]  /*12480*/  @!P1 LDG.E R2, desc[UR38][R2.64] ;  /* 0x0000002602029981 */ /* 0x000ee2000c1e1900 */
[----:B------:R-:W-:Y:S01]  /*12490*/  IMAD.MOV.U32 R5, RZ, RZ, RZ ;  /* 0x000000ffff057224 */ /* 0x000fe200078e00ff */
[C---:B------:R-:W-:Y:S01]  /*124a0*/  ISETP.GE.U32.AND P2, PT, R16.reuse, 0x2, PT ;  /* 0x000000021000780c */ /* 0x040fe20003f46070 */
[----:B------:R-:W-:Y:S01]  /*124b0*/  IMAD.MOV.U32 R8, RZ, RZ, RZ ;  /* 0x000000ffff087224 */ /* 0x000fe200078e00ff */
[C---:B------:R-:W-:Y:S01]  /*124c0*/  ISETP.GE.U32.AND P3, PT, R16.reuse, 0x4, PT ;  /* 0x000000041000780c */ /* 0x040fe20003f66070 */
[----:B------:R-:W-:Y:S01]  /*124d0*/  SHFL.IDX PT, R0, R10, RZ, 0x1f ;  /* 0x00001fff0a007589 */ /* 0x000fe200000e0000 */
[C---:B------:R-:W-:Y:S02]  /*124e0*/  ISETP.GE.U32.AND P4, PT, R16.reuse, 0x8, PT ;  /* 0x000000081000780c */ /* 0x040fe40003f86070 */
[----:B------:R-:W-:Y:S01]  /*124f0*/  ISETP.GE.U32.AND P5, PT, R16, 0x10, PT ;  /* 0x000000101000780c */ /* 0x000fe20003fa6070 */
[----:B------:R-:W-:Y:S01]  /*12500*/  SHFL.IDX PT, R7, R10, 0x1, 0x1f ;  /* 0x00201f000a077f89 */ /* 0x000fe200000e0000 */
[----:B--2---:R-:W-:-:S02]  /*12510*/  @!P1 IMAD.MOV.U32 R5, RZ, RZ, R6 ;  /* 0x000000ffff059224 */ /* 0x004fc400078e0006 */
[----:B------:R-:W-:Y:S02]  /*12520*/  IMAD.MOV.U32 R6, RZ, RZ, RZ ;  /* 0x000000ffff067224 */ /* 0x000fe400078e00ff */
[----:B---3--:R-:W-:Y:S01]  /*12530*/  @!P1 IMAD.MOV.U32 R6, RZ, RZ, R2 ;  /* 0x000000ffff069224 */ /* 0x008fe200078e0002 */
[----:B------:R-:W-:-:S03]  /*12540*/  ISETP.NE.AND P1, PT, R16, RZ, PT ;  /* 0x000000ff1000720c */ /* 0x000fc60003f25270 */
[----:B------:R-:W-:-:S05]  /*12550*/  IMAD R2, R6, R5, RZ ;  /* 0x0000000506027224 */ /* 0x000fca00078e02ff */
        /* <DEDUP_REMOVED lines=16> */
.L_x_1295:
[----:B------:R-:W-:Y:S02]  /*12660*/  ULDC UR4, c[0x0][0xd38] ;  /* 0x00034e0000047ab9 */ /* 0x000fe40000000800 */
[----:B------:R-:W-:-:S04]  /*12670*/  IMAD.U32 R3, RZ, RZ, UR4 ;  /* 0x00000004ff037e24 */ /* 0x000fc8000f8e00ff */
[----:B-1----:R-:W-:-:S04]  /*12680*/  IMAD R9, R9, R3, RZ ;  /* 0x0000000309097224 */ /* 0x002fc800078e02ff */
[----:B------:R-:W-:-:S05]  /*12690*/  IMAD.IADD R4, R7, 0x1, R9 ;  /* 0x0000000107047824 */ /* 0x000fca00078e0209 */
[----:B------:R-:W-:-:S13]  /*126a0*/  ISETP.GT.AND P6, PT, R4, R0, PT ;  /* 0x000000000400720c */ /* 0x000fda0003fc4270 */
[----:B------:R-:W-:Y:S05]  /*126b0*/  @P6 BRA `(.L_x_1213) ;  /* 0x0000000000ac6947 */ /* 0x000fea0003800000 */
.L_x_1216:
[----:B------:R-:W2:Y:S01]  /*126c0*/  LDL.LU R3, [R1+0xc] ;  /* 0x00000c0001037983 */ /* 0x000ea20000300800 */
[----:B0-----:R-:W0:Y:S01]  /*126d0*/  LDC R2, c[0x0][0xd3c] ;  /* 0x00034f00ff027b82 */ /* 0x001e220000000800 */
        /* <DEDUP_REMOVED lines=35> */
.L_x_1303:
[----:B------:R-:W-:Y:S02]  /*12910*/  ULDC UR4, c[0x0][0xd38] ;  /* 0x00034e0000047ab9 */ /* 0x000fe40000000800 */
[----:B------:R-:W-:-:S04]  /*12920*/  IMAD.U32 R3, RZ, RZ, UR4 ;  /* 0x00000004ff037e24 */ /* 0x000fc8000f8e00ff */
[----:B-1----:R-:W-:-:S04]  /*12930*/  IMAD R9, R9, R3, RZ ;  /* 0x0000000309097224 */ /* 0x002fc800078e02ff */
[----:B------:R-:W-:-:S05]  /*12940*/  IMAD.IADD R4, R9, 0x1, R4 ;  /* 0x0000000109047824 */ /* 0x000fca00078e0204 */
[----:B------:R-:W-:-:S13]  /*12950*/  ISETP.GT.AND P6, PT, R4, R0, PT ;  /* 0x000000000400720c */ /* 0x000fda0003fc4270 */
[----:B------:R-:W-:Y:S05]  /*12960*/  @!P6 BRA `(.L_x_1216) ;  /* 0xfffffffc0054e947 */ /* 0x000fea000383ffff */
.L_x_1213:
        /* <DEDUP_REMOVED lines=9> */
.L_x_1308:
[----:B------:R-:W-:-:S13]  /*12a00*/  ISETP.NE.AND P0, PT, R7, RZ, PT ;  /* 0x000000ff0700720c */ /* 0x000fda0003f05270 */
[----:B------:R-:W-:Y:S05]  /*12a10*/  @!P0 BRA `(.L_x_1218) ;  /* 0x0000000000148947 */ /* 0x000fea0003800000 */
[----:B------:R-:W-:Y:S01]  /*12a20*/  UMOV UR4, 0xffffffff ;  /* 0xffffffff00047882 */ /* 0x000fe20000000000 */
[----:B------:R-:W-:Y:S02]  /*12a30*/  VIADD R12, R4, 0xffffffff ;  /* 0xffffffff040c7836 */ /* 0x000fe40000000000 */
[----:B------:R-:W-:Y:S05]  /*12a40*/  BRA.DIV UR4, `(.L_x_1219) ;  /* 0x0000003204b87947 */ /* 0x000fea000b800000 */
[----:B0-----:R0:W4:Y:S02]  /*12a50*/  SHFL.IDX PT, R2, R2, R12, 0x1f ;  /* 0x00001f0c02027589 */ /* 0x00112400000e0000 */
.L_x_1311:
[----:B----4-:R-:W-:-:S07]  /*12a60*/  IMAD.MOV.U32 R8, RZ, RZ, R2 ;  /* 0x000000ffff087224 */ /* 0x010fce00078e0002 */
.L_x_1218:
[----:B------:R-:W4:Y:S01]  /*12a70*/  LDL.LU R10, [R1+0xc] ;  /* 0x00000c00010a7983 */ /* 0x000f220000300800 */
[----:B--2---:R-:W-:Y:S01]  /*12a80*/  IABS R7, R5 ;  /* 0x0000000500077213 */ /* 0x004fe20000000000 */
[----:B------:R-:W-:-:S03]  /*12a90*/  IMAD R9, R8, R3, R9 ;  /* 0x0000000308097224 */ /* 0x000fc600078e0209 */
[----:B0-----:R-:W0:Y:S01]  /*12aa0*/  I2F.RP R2, R7 ;  /* 0x0000000700027306 */ /* 0x001e220000209400 */
[----:B------:R-:W-:Y:S01]  /*12ab0*/  IMAD.IADD R0, R0, 0x1, -R9 ;  /* 0x0000000100007824 */ /* 0x000fe200078e0a09 */
[----:B------:R2:W-:Y:S02]  /*12ac0*/  STL [R1], R9 ;  /* 0x0000000901007387 */ /* 0x0005e40000100800 */
[----:B--2---:R-:W-:-:S04]  /*12ad0*/  IABS R9, R5 ;  /* 0x0000000500097213 */ /* 0x004fc80000000000 */
        /* <DEDUP_REMOVED lines=56> */
.L_x_1214:
        /* <DEDUP_REMOVED lines=10> */
.L_x_1220:
[----:B-1----:R-:W2:Y:S04]  /*12f00*/  LDL R2, [R1+0xc] ;  /* 0x00000c0001027983 */ /* 0x002ea80000100800 */
[----:B------:R-:W3:Y:S04]  /*12f10*/  LDL R3, [R1+0x8] ;  /* 0x0000080001037983 */ /* 0x000ee80000100800 */
[----:B0-----:R-:W4:Y:S04]  /*12f20*/  LDL R4, [R1] ;  /* 0x0000000001047983 */ /* 0x001f280000100800 */
[----:B------:R-:W4:Y:S01]  /*12f30*/  LDL R5, [R1+0x4] ;  /* 0x0000040001057983 */ /* 0x000f220000100800 */
[----:B------:R-:W0:Y:S01]  /*12f40*/  S2R R0, SR_TID.X ;  /* 0x0000000000007919 */ /* 0x000e220000002100 */
[----:B------:R-:W-:Y:S05]  /*12f50*/  WARPSYNC.ALL ;  /* 0x0000000000007948 */ /* 0x000fea0003800000 */
[----:B0-----:R-:W-:Y:S01]  /*12f60*/  LOP3.LUT R0, R0, 0x1f, RZ, 0xc0, !PT ;  /* 0x0000001f00007812 */ /* 0x001fe200078ec0ff */
[----:B------:R-:W-:Y:S03]  /*12f70*/  BAR.SYNC.DEFER_BLOCKING 0x4, 0x180 ;  /* 0x0106000000007b1d */ /* 0x000fe60000010000 */
[----:B------:R-:W-:-:S13]  /*12f80*/  ISETP.NE.AND P0, PT, R0, RZ, PT ;  /* 0x000000ff0000720c */ /* 0x000fda0003f05270 */
[----:B------:R-:W0:Y:S01]  /*12f90*/  @!P0 S2R R0, SR_CgaCtaId ;  /* 0x0000000000008919 */ /* 0x000e220000008800 */
[----:B--2---:R-:W-:Y:S01]  /*12fa0*/  IMAD.MOV.U32 R7, RZ, RZ, R2 ;  /* 0x000000ffff077224 */ /* 0x004fe200078e0002 */
[----:B------:R-:W-:Y:S01]  /*12fb0*/  @!P0 MOV R2, 0x400 ;  /* 0x0000040000028802 */ /* 0x000fe20000000f00 */
[----:B---3--:R-:W-:-:S03]  /*12fc0*/  IMAD.MOV.U32 R6, RZ, RZ, R3 ;  /* 0x000000ffff067224 */ /* 0x008fc600078e0003 */
[----:B0-----:R-:W-:-:S05]  /*12fd0*/  @!P0 LEA R18, R0, R2, 0x18 ;  /* 0x0000000200128211 */ /* 0x001fca00078ec0ff */
[----:B----4-:R3:W-:Y:S01]  /*12fe0*/  @!P0 STS.128 [R18+0x324d0], R4 ;  /* 0x0324d00412008388 */ /* 0x0107e20000000c00 */
[----:B------:R-:W-:Y:S06]  /*12ff0*/  BAR.ARV 0x5, 0x180 ;  /* 0x0146000000007b1d */ /* 0x000fec0000002000 */
.L_x_1211:
[----:B------:R-:W4:Y:S01]  /*13000*/  LDL R0, [R1+0xc] ;  /* 0x00000c0001007983 */ /* 0x000f220000100800 */
[----:B------:R-:W-:Y:S02]  /*13010*/  ULDC UR4, c[0x0][0xd3c] ;  /* 0x00034f0000047ab9 */ /* 0x000fe40000000800 */
[----:B----4-:R-:W-:-:S13]  /*13020*/  ISETP.GE.AND P0, PT, R0, UR4, PT ;  /* 0x0000000400007c0c */ /* 0x010fda000bf06270 */
[----:B------:R-:W-:Y:S05]  /*13030*/  @!P0 BRA `(.L_x_1221) ;  /* 0xffffff9c00ec8947 */ /* 0x000fea000383ffff */
[----:B------:R-:W-:Y:S05]  /*13040*/  BSYNC B8 ;  /* 0x0000000000087941 */ /* 0x000fea0003800000 */
.L_x_1113:
        /* <DEDUP_REMOVED lines=12> */
.L_x_1312:
[----:B------:R-:W-:Y:S05]  /*13110*/  BSYNC B0 ;  /* 0x0000000000007941 */ /* 0x000fea0003800000 */
.L_x_1222:
[----:B------:R-:W-:-:S03]  /*13120*/  UMOV UR4, 0xffffffff ;  /* 0xffffffff00047882 */ /* 0x000fc60000000000 */
[----:B------:R-:W-:Y:S05]  /*13130*/  BRA.DIV UR4, `(.L_x_1224) ;  /* 0x0000002e04387947 */ /* 0x000fea000b800000 */
[----:B------:R-:W1:Y:S02]  /*13140*/  S2R R2, SR_TID.X ;  /* 0x0000000000027919 */ /* 0x000e640000002100 */
[----:B-1----:R-:W-:-:S04]  /*13150*/  SHF.R.U32.HI R2, RZ, 0x5, R2 ;  /* 0x00000005ff027819 */ /* 0x002fc80000011602 */
[----:B------:R-:W-:-:S05]  /*13160*/  LOP3.LUT R2, R2, 0x3, RZ, 0xc0, !PT ;  /* 0x0000000302027812 */ /* 0x000fca00078ec0ff */
[----:B------:R1:W2:Y:S02]  /*13170*/  SHFL.IDX PT, R14, R2, RZ, 0x1f ;  /* 0x00001fff020e7589 */ /* 0x0002a400000e0000 */
.L_x_1315:
[----:B--2---:R-:W-:Y:S01]  /*13180*/  ISETP.NE.AND P0, PT, R14, RZ, PT ;  /* 0x000000ff0e00720c */ /* 0x004fe20003f05270 */
[----:B------:R-:W-:-:S12]  /*13190*/  BSSY B0, `(.L_x_1225) ;  /* 0x0000025000007945 */ /* 0x000fd80003800000 */
[----:B------:R-:W-:Y:S05]  /*131a0*/  @P0 BRA `(.L_x_1226) ;  /* 0x00000000008c0947 */ /* 0x000fea0003800000 */
[----:B------:R-:W-:-:S03]  /*131b0*/  UMOV UR4, 0xffffffff ;  /* 0xffffffff00047882 */ /* 0x000fc60000000000 */
[----:B------:R-:W-:Y:S05]  /*131c0*/  BRA.DIV UR4, `(.L_x_1227) ;  /* 0x0000002e04487947 */ /* 0x000fea000b800000 */
[----:B------:R-:W-:-:S13]  /*131d0*/  ELECT P6, URZ, PT ;  /* 0x00000000003f782f */ /* 0x000fda00038c0000 */
.L_x_1318:
[----:B------:R-:W-:Y:S05]  /*131e0*/  @!P6 BRA `(.L_x_1226) ;  /* 0x00000000007ce947 */ /* 0x000fea0003800000 */
[----:B-1----:R-:W2:Y:S02]  /*131f0*/  LDL.LU R2, [R1+0x84] ;  /* 0x0000840001027983 */ /* 0x002ea40000300800 */
[----:B--2---:R-:W-:-:S04]  /*13200*/  LOP3.LUT R2, R2, 0x2, RZ, 0xfc, !PT ;  /* 0x0000000202027812 */ /* 0x004fc800078efcff */
[----:B------:R-:W-:-:S13]  /*13210*/  ISETP.NE.AND P2, PT, R2, 0x3, PT ;  /* 0x000000030200780c */ /* 0x000fda0003f45270 */
[----:B------:R-:W-:Y:S05]  /*13220*/  @!P2 BRA `(.L_x_1228) ;  /* 0x000000000004a947 */ /* 0x000fea0003800000 */
[----:B------:R-:W-:Y:S01]  /*13230*/  BPT.TRAP 0x1 ;  /* 0x000000040000795c */ /* 0x000fe20000300000 */
.L_x_1228:
        /* <DEDUP_REMOVED lines=13> */
.L_x_1319:
[----:B------:R-:W1:Y:S02]  /*13310*/  SYNCS.PHASECHK.TRANS64.TRYWAIT P0, [R7+URZ], R2 ;  /* 0x00000002070075a7 */ /* 0x000e64000800017f */
[----:B-1----:R-:W-:Y:S05]  /*13320*/  @!P0 BRA `(.L_x_1230) ;  /* 0x0000002c00248947 */ /* 0x002fea0003800000 */
.L_x_1320:
[----:B------:R-:W-:Y:S05]  /*13330*/  @!P2 BRA `(.L_x_1231) ;  /* 0x000000000004a947 */ /* 0x000fea0003800000 */
[----:B------:R-:W-:Y:S01]  /*13340*/  BPT.TRAP 0x1 ;  /* 0x000000040000795c */ /* 0x000fe20000300000 */
.L_x_1231:
[----:B------:R-:W-:-:S04]  /*13350*/  VIADD R0, R0, 0x32460 ;  /* 0x0003246000007836 */ /* 0x000fc80000000000 */
[----:B------:R-:W-:-:S04]  /*13360*/  IMAD R4, R19, 0x8, R0 ;  /* 0x0000000813047824 */ /* 0x000fc800078e0200 */
[----:B------:R-:W2:Y:S02]  /*13370*/  SYNCS.PHASECHK.TRANS64.TRYWAIT P0, [R4+URZ], R5 ;  /* 0x00000005040075a7 */ /* 0x000ea4000800017f */
[----:B--2---:R-:W-:Y:S05]  /*13380*/  @!P0 BRA `(.L_x_1232) ;  /* 0x0000002c00208947 */ /* 0x004fea0003800000 */
.L_x_1321:
[----:B------:R-:W-:-:S07]  /*13390*/  IMAD R3, R3, 0x8, R0 ;  /* 0x0000000803037824 */ /* 0x000fce00078e0200 */
.L_x_1233:
[----:B---3--:R3:W4:Y:S02]  /*133a0*/  SYNCS.PHASECHK.TRANS64.TRYWAIT P0, [R3+URZ], R2 ;  /* 0x00000002030075a7 */ /* 0x008724000800017f */
[----:B----4-:R-:W-:Y:S05]  /*133b0*/  @!P0 NANOSLEEP.SYNCS 0x989680 ;  /* 0x009896800000895d */ /* 0x010fea0003900000 */
[----:B------:R-:W4:Y:S02]  /*133c0*/  @!P0 SYNCS.PHASECHK.TRANS64 P0, [R3+URZ], R2 ;  /* 0x00000002030085a7 */ /* 0x000f24000800007f */
[----:B----4-:R-:W-:Y:S05]  /*133d0*/  @!P0 BRA `(.L_x_1233) ;  /* 0xfffffffc00f08947 */ /* 0x010fea000383ffff */
.L_x_1226:
[----:B------:R-:W-:Y:S05]  /*133e0*/  BSYNC B0 ;  /* 0x0000000000007941 */ /* 0x000fea0003800000 */
.L_x_1225:
[----:B------:R-:W-:Y:S05]  /*133f0*/  EXIT ;  /* 0x000000000000794d */ /* 0x000fea0003800000 */
.L_x_1063:
[----:B-1----:R1:W2:Y:S02]  /*13400*/  SYNCS.PHASECHK.TRANS64.TRYWAIT P0, [R7+URZ+0x32400], R4 ;  /* 0x03240004070075a7 */ /* 0x0022a4000800017f */
[----:B--2---:R-:W-:Y:S05]  /*13410*/  @!P0 NANOSLEEP.SYNCS 0x989680 ;  /* 0x009896800000895d */ /* 0x004fea0003900000 */
[----:B------:R-:W2:Y:S02]  /*13420*/  @!P0 SYNCS.PHASECHK.TRANS64 P0, [R7+URZ+0x32400], R4 ;  /* 0x03240004070085a7 */ /* 0x000ea4000800007f */
[----:B--2---:R-:W-:Y:S05]  /*13430*/  @!P0 BRA `(.L_x_1063) ;  /* 0xfffffffc00f08947 */ /* 0x004fea000383ffff */
[----:B------:R-:W-:Y:S05]  /*13440*/  BRA `(.L_x_1234) ;  /* 0xfffffee8006c7947 */ /* 0x000fea000383ffff */
.L_x_1067:
[----:B----4-:R4:W0:Y:S02]  /*13450*/  SYNCS.PHASECHK.TRANS64.TRYWAIT P1, [R0+URZ+0x32430], R5 ;  /* 0x03243005000075a7 */ /* 0x010824000802017f */
[----:B0-----:R-:W-:Y:S05]  /*13460*/  @!P1 NANOSLEEP.SYNCS 0x989680 ;  /* 0x009896800000995d */ /* 0x001fea0003900000 */
[----:B------:R-:W0:Y:S02]  /*13470*/  @!P1 SYNCS.PHASECHK.TRANS64 P1, [R0+URZ+0x32430], R5 ;  /* 0x03243005000095a7 */ /* 0x000e24000802007f */
[----:B0-----:R-:W-:Y:S05]  /*13480*/  @!P1 BRA `(.L_x_1067) ;  /* 0xfffffffc00f09947 */ /* 0x001fea000383ffff */
[----:B------:R-:W-:Y:S05]  /*13490*/  BRA `(.L_x_1066) ;  /* 0xfffffee800947947 */ /* 0x000fea000383ffff */
.L_x_1068:
[----:B------:R0:W0:Y:S02]  /*134a0*/  SYNCS.PHASECHK.TRANS64.TRYWAIT P1, [R7+URZ+0x32410], R4 ;  /* 0x03241004070075a7 */ /* 0x000024000802017f */
[----:B0-----:R-:W-:Y:S05]  /*134b0*/  @!P1 NANOSLEEP.SYNCS 0x989680 ;  /* 0x009896800000995d */ /* 0x001fea0003900000 */
[----:B------:R-:W0:Y:S02]  /*134c0*/  @!P1 SYNCS.PHASECHK.TRANS64 P1, [R7+URZ+0x32410], R4 ;  /* 0x03241004070095a7 */ /* 0x000e24000802007f */
[----:B0-----:R-:W-:Y:S05]  /*134d0*/  @!P1 BRA `(.L_x_1068) ;  /* 0xfffffffc00f09947 */ /* 0x001fea000383ffff */
[----:B------:R-:W-:Y:S05]  /*134e0*/  BRA `(.L_x_1235) ;  /* 0xfffffeec004c7947 */ /* 0x000fea000383ffff */
.L_x_1072:
[----:B------:R0:W0:Y:S02]  /*134f0*/  SYNCS.PHASECHK.TRANS64.TRYWAIT P1, [R0+URZ+0x32450], R5 ;  /* 0x03245005000075a7 */ /* 0x000024000802017f */
[----:B0-----:R-:W-:Y:S05]  /*13500*/  @!P1 NANOSLEEP.SYNCS 0x989680 ;  /* 0x009896800000995d */ /* 0x001fea0003900000 */
[----:B------:R-:W0:Y:S02]  /*13510*/  @!P1 SYNCS.PHASECHK.TRANS64 P1, [R0+URZ+0x32450], R5 ;  /* 0x03245005000095a7 */ /* 0x000e24000802007f */
[----:B0-----:R-:W-:Y:S05]  /*13520*/  @!P1 BRA `(.L_x_1072) ;  /* 0xfffffffc00f09947 */ /* 0x001fea000383ffff */
[----:B------:R-:W-:Y:S05]  /*13530*/  BRA `(.L_x_1071) ;  /* 0xfffffeec00587947 */ /* 0x000fea000383ffff */
.L_x_1077:
[----:B-1----:R-:W-:-:S04]  /*13540*/  IMAD.U32 R21, RZ, RZ, UR5 ;  /* 0x00000005ff157e24 */ /* 0x002fc8000f8e00ff */
[----:B------:R1:W2:Y:S03]  /*13550*/  SYNCS.PHASECHK.TRANS64.TRYWAIT P3, [R21+URZ+0x32430], R20 ;  /* 0x03243014150075a7 */ /* 0x0002a6000806017f */
[----:B--2---:R-:W-:Y:S05]  /*13560*/  @!P3 NANOSLEEP.SYNCS 0x989680 ;  /* 0x009896800000b95d */ /* 0x004fea0003900000 */
[----:B------:R-:W2:Y:S02]  /*13570*/  @!P3 SYNCS.PHASECHK.TRANS64 P3, [R21+URZ+0x32430], R20 ;  /* 0x032430141500b5a7 */ /* 0x000ea4000806007f */
[----:B--2---:R-:W-:Y:S05]  /*13580*/  @!P3 BRA `(.L_x_1077) ;  /* 0xfffffffc00ecb947 */ /* 0x004fea000383ffff */
[----:B------:R-:W-:Y:S05]  /*13590*/  BRA `(.L_x_1076) ;  /* 0xffffff1000e47947 */ /* 0x000fea000383ffff */
.L_x_1081:
[----:B-1----:R-:W-:-:S04]  /*135a0*/  IMAD.U32 R21, RZ, RZ, UR5 ;  /* 0x00000005ff157e24 */ /* 0x002fc8000f8e00ff */
[----:B------:R1:W3:Y:S03]  /*135b0*/  SYNCS.PHASECHK.TRANS64.TRYWAIT P3, [R21+URZ+0x32450], R20 ;  /* 0x03245014150075a7 */ /* 0x0002e6000806017f */
[----:B---3--:R-:W-:Y:S05]  /*135c0*/  @!P3 NANOSLEEP.SYNCS 0x989680 ;  /* 0x009896800000b95d */ /* 0x008fea0003900000 */
[----:B------:R-:W3:Y:S02]  /*135d0*/  @!P3 SYNCS.PHASECHK.TRANS64 P3, [R21+URZ+0x32450], R20 ;  /* 0x032450141500b5a7 */ /* 0x000ee4000806007f */
[----:B---3--:R-:W-:Y:S05]  /*135e0*/  @!P3 BRA `(.L_x_1081) ;  /* 0xfffffffc00ecb947 */ /* 0x008fea000383ffff */
[----:B------:R-:W-:Y:S05]  /*135f0*/  BRA `(.L_x_1080) ;  /* 0xffffff1400607947 */ /* 0x000fea000383ffff */
.L_x_1127:
        /* <DEDUP_REMOVED lines=11> */
.L_x_1237:
[----:B------:R-:W-:Y:S05]  /*136b0*/  BSYNC B0 ;  /* 0x0000000000007941 */ /* 0x000fea0003800000 */
.L_x_1236:
[----:B------:R-:W-:Y:S05]  /*136c0*/  BRA `(.L_x_1238) ;  /* 0xffffffa400e87947 */ /* 0x000fea000383ffff */
.L_x_1129:
[----:B------:R-:W-:Y:S01]  /*136d0*/  BSSY B0, `(.L_x_1239) ;  /* 0x0000006000007945 */ /* 0x000fe20003800000 */
[----:B------:R-:W-:-:S07]  /*136e0*/  IMAD.MOV.U32 R15, RZ, RZ, -0x1 ;  /* 0xffffffffff0f7424 */ /* 0x000fce00078e00ff */
[----:B01-3--:R-:W-:Y:S05]  /*136f0*/  WARPSYNC.COLLECTIVE R15, `(.L_x_1240) ;  /* 0x000000000f0c7348 */ /* 0x00bfea0003c00000 */
[----:B------:R-:W-:Y:S02]  /*13700*/  ELECT P6, UR62, PT ;  /* 0x00000000003e782f */ /* 0x000fe400038c0000 */
[----:B------:R-:W-:Y:S01]  /*13710*/  MOV R14, UR62 ;  /* 0x0000003e000e7c02 */ /* 0x000fe20008000f00 */
[----:B01-3--:R-:W-:Y:S10]  /*13720*/  ENDCOLLECTIVE ;  /* 0x000000000000791b */ /* 0x00bff40003800000 */
.L_x_1240:
[----:B------:R-:W-:Y:S05]  /*13730*/  BSYNC B0 ;  /* 0x0000000000007941 */ /* 0x000fea0003800000 */
.L_x_1239:
[----:B------:R-:W-:Y:S05]  /*13740*/  BRA `(.L_x_1241) ;  /* 0xffffffa400f47947 */ /* 0x000fea000383ffff */
.L_x_1131:
[----:B--2---:R2:W3:Y:S02]  /*13750*/  SYNCS.PHASECHK.TRANS64.TRYWAIT P0, [R0+URZ+0x32440], R2 ;  /* 0x03244002000075a7 */ /* 0x0044e4000800017f */
[----:B---3--:R-:W-:Y:S05]  /*13760*/  @!P0 NANOSLEEP.SYNCS 0x989680 ;  /* 0x009896800000895d */ /* 0x008fea0003900000 */
[----:B------:R-:W3:Y:S02]  /*13770*/  @!P0 SYNCS.PHASECHK.TRANS64 P0, [R0+URZ+0x32440], R2 ;  /* 0x03244002000085a7 */ /* 0x000ee4000800007f */
[----:B---3--:R-:W-:Y:S05]  /*13780*/  @!P0 BRA `(.L_x_1131) ;  /* 0xfffffffc00f08947 */ /* 0x008fea000383ffff */
[----:B------:R-:W-:Y:S05]  /*13790*/  BRA `(.L_x_1242) ;  /* 0xffffffa800547947 */ /* 0x000fea000383ffff */
.L_x_1135:
[----:B------:R0:W5:Y:S01]  /*137a0*/  LDL R2, [R1+0x38] ;  /* 0x0000380001027983 */ /* 0x0001620000100800 */
[----:B------:R-:W-:Y:S02]  /*137b0*/  IMAD.MOV.U32 R13, RZ, RZ, R0 ;  /* 0x000000ffff0d7224 */ /* 0x000fe400078e0000 */
[----:B------:R-:W-:Y:S01]  /*137c0*/  IMAD.MOV.U32 R12, RZ, RZ, RZ ;  /* 0x000000ffff0c7224 */ /* 0x000fe200078e00ff */
[----:B------:R-:W1:Y:S01]  /*137d0*/  S2R R7, SR_TID.X ;  /* 0x0000000000077919 */ /* 0x000e620000002100 */
[----:B------:R-:W-:Y:S02]  /*137e0*/  IMAD.MOV.U32 R11, RZ, RZ, 0x181f ;  /* 0x0000181fff0b7424 */ /* 0x000fe400078e00ff */
[----:B------:R-:W-:-:S07]  /*137f0*/  IMAD.MOV.U32 R15, RZ, RZ, -0x1 ;  /* 0xffffffffff0f7424 */ /* 0x000fce00078e00ff */
[----:B01---5:R-:W-:Y:S05]  /*13800*/  WARPSYNC.COLLECTIVE R15, `(.L_x_1243) ;  /* 0x000000000f087348 */ /* 0x023fea0003c00000 */
[----:B------:R2:W3:Y:S02]  /*13810*/  SHFL.IDX P6, R14, R13, R12, R11 ;  /* 0x0000000c0d0e7389 */ /* 0x0004e400000c000b */
[----:B0123-5:R-:W-:Y:S01]  /*13820*/  ENDCOLLECTIVE ;  /* 0x000000000000791b */ /* 0x02ffe20003800000 */
.L_x_1243:
[----:B------:R-:W-:Y:S02]  /*13830*/  IMAD.MOV.U32 R13, RZ, RZ, R3 ;  /* 0x000000ffff0d7224 */ /* 0x000fe400078e0003 */
[----:B------:R-:W-:Y:S01]  /*13840*/  IMAD.MOV.U32 R4, RZ, RZ, R14 ;  /* 0x000000ffff047224 */ /* 0x000fe200078e000e */
[----:B------:R-:W-:-:S07]  /*13850*/  LOP3.LUT R7, R7, 0x7f, RZ, 0xc0, !PT ;  /* 0x0000007f07077812 */ /* 0x000fce00078ec0ff */
[----:B------:R-:W-:Y:S05]  /*13860*/  WARPSYNC.COLLECTIVE R15, `(.L_x_1244) ;  /* 0x000000000f087348 */ /* 0x000fea0003c00000 */
[----:B------:R0:W1:Y:S02]  /*13870*/  SHFL.IDX P6, R14, R13, R12, R11 ;  /* 0x0000000c0d0e7389 */ /* 0x00006400000c000b */
[----:B01----:R-:W-:Y:S01]  /*13880*/  ENDCOLLECTIVE ;  /* 0x000000000000791b */ /* 0x003fe20003800000 */
.L_x_1244:
[----:B------:R-:W-:Y:S01]  /*13890*/  SHF.R.U32.HI R7, RZ, 0x3, R7 ;  /* 0x00000003ff077819 */ /* 0x000fe20000011607 */
[----:B------:R-:W-:Y:S02]  /*138a0*/  IMAD.MOV.U32 R13, RZ, RZ, R0 ;  /* 0x000000ffff0d7224 */ /* 0x000fe400078e0000 */
[----:B------:R-:W-:Y:S02]  /*138b0*/  IMAD.MOV.U32 R12, RZ, RZ, 0x1 ;  /* 0x00000001ff0c7424 */ /* 0x000fe400078e00ff */
[----:B------:R-:W-:-:S07]  /*138c0*/  IMAD.MOV.U32 R5, RZ, RZ, R14 ;  /* 0x000000ffff057224 */ /* 0x000fce00078e000e */
[----:B------:R-:W-:Y:S05]  /*138d0*/  WARPSYNC.COLLECTIVE R15, `(.L_x_1245) ;  /* 0x000000000f087348 */ /* 0x000fea0003c00000 */
[----:B------:R0:W1:Y:S02]  /*138e0*/  SHFL.IDX P6, R14, R13, R12, R11 ;  /* 0x0000000c0d0e7389 */ /* 0x00006400000c000b */
[----:B01----:R-:W-:Y:S01]  /*138f0*/  ENDCOLLECTIVE ;  /* 0x000000000000791b */ /* 0x003fe20003800000 */
.L_x_1245:
[----:B------:R-:W-:Y:S02]  /*13900*/  IMAD.MOV.U32 R13, RZ, RZ, R3 ;  /* 0x000000ffff0d7224 */ /* 0x000fe400078e0003 */
[----:B------:R-:W-:Y:S02]  /*13910*/  IMAD R2, R2, R8, RZ ;  /* 0x0000000802027224 */ /* 0x000fe400078e02ff */
[----:B------:R-:W-:Y:S02]  /*13920*/  IMAD.IADD R8, R7, 0x1, R6 ;  /* 0x0000000107087824 */ /* 0x000fe400078e0206 */
[----:B------:R-:W-:-:S07]  /*13930*/  IMAD.MOV.U32 R7, RZ, RZ, R14 ;  /* 0x000000ffff077224 */ /* 0x000fce00078e000e */
[----:B------:R-:W-:Y:S05]  /*13940*/  WARPSYNC.COLLECTIVE R15, `(.L_x_1246) ;  /* 0x000000000f087348 */ /* 0x000fea0003c00000 */
[----:B------:R0:W1:Y:S02]  /*13950*/  SHFL.IDX P6, R14, R13, R12, R11 ;  /* 0x0000000c0d0e7389 */ /* 0x00006400000c000b */
[----:B01----:R-:W-:Y:S01]  /*13960*/  ENDCOLLECTIVE ;  /* 0x000000000000791b */ /* 0x003fe20003800000 */
.L_x_1246:
[----:B------:R-:W-:Y:S01]  /*13970*/  ISETP.GE.AND P1, PT, R8, R2, PT ;  /* 0x000000020800720c */ /* 0x000fe20003f26270 */
[----:B------:R0:W-:-:S12]  /*13980*/  STL [R1+0x4], R8 ;  /* 0x0000040801007387 */ /* 0x0001d80000100800 */
[----:B------:R-:W-:Y:S01]  /*13990*/  @!P1 LEA R5, P3, R10, R5, 0x1 ;  /* 0x000000050a059211 */ /* 0x000fe200078608ff */
[----:B------:R-:W-:Y:S02]  /*139a0*/  IMAD.MOV.U32 R13, RZ, RZ, R0 ;  /* 0x000000ffff0d7224 */ /* 0x000fe400078e0000 */
[----:B------:R-:W-:Y:S02]  /*139b0*/  IMAD.MOV.U32 R12, RZ, RZ, 0x2 ;  /* 0x00000002ff0c7424 */ /* 0x000fe400078e00ff */
[----:B------:R-:W-:-:S05]  /*139c0*/  @!P1 IMAD.X R4, RZ, RZ, R4, P3 ;  /* 0x000000ffff049224 */ /* 0x000fca00018e0604 */
[----:B------:R-:W-:Y:S01]  /*139d0*/  @!P1 LOP3.LUT R5, R5, R4, RZ, 0x3c, !PT ;  /* 0x0000000405059212 */ /* 0x000fe200078e3cff */
[----:B0-----:R-:W-:-:S07]  /*139e0*/  IMAD.MOV.U32 R6, RZ, RZ, R14 ;  /* 0x000000ffff067224 */ /* 0x001fce00078e000e */
[----:B------:R-:W-:Y:S05]  /*139f0*/  WARPSYNC.COLLECTIVE R15, `(.L_x_1247) ;  /* 0x000000000f087348 */ /* 0x000fea0003c00000 */
[----:B------:R0:W1:Y:S02]  /*13a00*/  SHFL.IDX P6, R14, R13, R12, R11 ;  /* 0x0000000c0d0e7389 */ /* 0x00006400000c000b */
[----:B01----:R-:W-:Y:S01]  /*13a10*/  ENDCOLLECTIVE ;  /* 0x000000000000791b */ /* 0x003fe20003800000 */
.L_x_1247:
[----:B------:R-:W-:-:S04]  /*13a20*/  @!P1 LOP3.LUT R4, R5, R4, RZ, 0x3c, !PT ;  /* 0x0000000405049212 */ /* 0x000fc800078e3cff */
[----:B------:R-:W-:-:S05]  /*13a30*/  @!P1 LOP3.LUT R5, R5, R4, RZ, 0x3c, !PT ;  /* 0x0000000405059212 */ /* 0x000fca00078e3cff */
[----:B------:R-:W-:Y:S01]  /*13a40*/  @!PT LDS RZ, [RZ] ;  /* 0x00000000fffff984 */ /* 0x000fe20000000800 */
[----:B------:R-:W-:Y:S01]  /*13a50*/  @!PT LDS RZ, [RZ] ;  /* 0x00000000fffff984 */ /* 0x000fe20000000800 */
[----:B------:R-:W-:Y:S01]  /*13a60*/  @!PT LDS RZ, [RZ] ;  /* 0x00000000fffff984 */ /* 0x000fe20000000800 */
[----:B------:R0:W-:Y:S01]  /*13a70*/  @!P1 LDGSTS.E.BYPASS.LTC128B.128 [R9+0x18400], desc[UR38][R4.64], !P0 ;  /* 0x1840000004099fae */ /* 0x0001e2000c101d66 */
[----:B------:R-:W-:Y:S02]  /*13a80*/  IMAD.MOV.U32 R13, RZ, RZ, R3 ;  /* 0x000000ffff0d7224 */ /* 0x000fe400078e0003 */
[----:B0-----:R-:W-:-:S05]  /*13a90*/  VIADD R5, R8, 0x10 ;  /* 0x0000001008057836 */ /* 0x001fca0000000000 */
[----:B------:R-:W-:Y:S01]  /*13aa0*/  ISETP.GE.AND P2, PT, R5, R2, PT ;  /* 0x000000020500720c */ /* 0x000fe20003f46270 */
[----:B------:R0:W-:-:S12]  /*13ab0*/  STL [R1+0x44], R5 ;  /* 0x0000440501007387 */ /* 0x0001d80000100800 */
[----:B0-----:R-:W-:Y:S01]  /*13ac0*/  @!P2 LEA R5, P1, R10, R6, 0x1 ;  /* 0x000000060a05a211 */ /* 0x001fe200078208ff */
[----:B------:R-:W-:-:S12]  /*13ad0*/  IMAD.MOV.U32 R6, RZ, RZ, R14 ;  /* 0x000000ffff067224 */ /* 0x000fd800078e000e */
[----:B------:R-:W-:Y:S05]  /*13ae0*/  WARPSYNC.COLLECTIVE R15, `(.L_x_1248) ;  /* 0x000000000f087348 */ /* 0x000fea0003c00000 */
[----:B------:R0:W1:Y:S02]  /*13af0*/  SHFL.IDX P6, R14, R13, R12, R11 ;  /* 0x0000000c0d0e7389 */ /* 0x00006400000c000b */
[----:B01----:R-:W-:Y:S01]  /*13b00*/  ENDCOLLECTIVE ;  /* 0x000000000000791b */ /* 0x003fe20003800000 */
.L_x_1248:
[----:B------:R-:W-:Y:S02]  /*13b10*/  @!P2 IMAD.X R4, RZ, RZ, R7, P1 ;  /* 0x000000ffff04a224 */ /* 0x000fe400008e0607 */
[----:B------:R-:W-:-:S03]  /*13b20*/  VIADD R7, R8, 0x20 ;  /* 0x0000002008077836 */ /* 0x000fc60000000000 */
[----:B------:R-:W-:Y:S02]  /*13b30*/  @!P2 LOP3.LUT R5, R5, R4, RZ, 0x3c, !PT ;  /* 0x000000040505a212 */ /* 0x000fe400078e3cff */
[----:B------:R-:W-:Y:S01]  /*13b40*/  ISETP.GE.AND P1, PT, R7, R2, PT ;  /* 0x000000020700720c */ /* 0x000fe20003f26270 */
[----:B------:R0:W-:Y:S01]  /*13b50*/  STL [R1+0x50], R7 ;  /* 0x0000500701007387 */ /* 0x0001e20000100800 */
[----:B------:R-:W-:Y:S01]  /*13b60*/  @!P2 LOP3.LUT R4, R5, R4, RZ, 0x3c, !PT ;  /* 0x000000040504a212 */ /* 0x000fe200078e3cff */
[----:B------:R-:W-:-:S03]  /*13b70*/  IMAD.MOV.U32 R13, RZ, RZ, R0 ;  /* 0x000000ffff0d7224 */ /* 0x000fc600078e0000 */
[----:B------:R-:W-:Y:S01]  /*13b80*/  @!P2 LOP3.LUT R5, R5, R4, RZ, 0x3c, !PT ;  /* 0x000000040505a212 */ /* 0x000fe200078e3cff */
[----:B------:R-:W-:-:S04]  /*13b90*/  IMAD.MOV.U32 R12, RZ, RZ, 0x3 ;  /* 0x00000003ff0c7424 */ /* 0x000fc800078e00ff */
[----:B------:R-:W-:Y:S01]  /*13ba0*/  @!PT LDS RZ, [RZ] ;  /* 0x00000000fffff984 */ /* 0x000fe20000000800 */
[----:B------:R-:W-:Y:S01]  /*13bb0*/  @!PT LDS RZ, [RZ] ;  /* 0x00000000fffff984 */ /* 0x000fe20000000800 */
[----:B------:R-:W-:Y:S01]  /*13bc0*/  @!PT LDS RZ, [RZ] ;  /* 0x00000000fffff984 */ /* 0x000fe20000000800 */
[----:B------:R1:W-:Y:S01]  /*13bd0*/  @!P2 LDGSTS.E.BYPASS.LTC128B.128 [R9+0x18c00], desc[UR38][R4.64], !P0 ;  /* 0x18c000000409afae */ /* 0x0003e2000c101d66 */
[----:B0-----:R-:W-:-:S05]  /*13be0*/  VIADD R7, R8, 0x30 ;  /* 0x0000003008077836 */ /* 0x001fca0000000000 */
[----:B------:R0:W-:Y:S01]  /*13bf0*/  STL [R1+0x54], R7 ;  /* 0x0000540701007387 */ /* 0x0001e20000100800 */
[----:B-1----:R-:W-:-:S07]  /*13c00*/  IMAD.MOV.U32 R4, RZ, RZ, R14 ;  /* 0x000000ffff047224 */ /* 0x002fce00078e000e */
[----:B0-----:R-:W-:Y:S05]  /*13c10*/  WARPSYNC.COLLECTIVE R15, `(.L_x_1249) ;  /* 0x000000000f087348 */ /* 0x001fea0003c00000 */
[----:B------:R1:W2:Y:S02]  /*13c20*/  SHFL.IDX P6, R14, R13, R12, R11 ;  /* 0x0000000c0d0e7389 */ /* 0x0002a400000c000b */
[----:B012---:R-:W-:Y:S01]  /*13c30*/  ENDCOLLECTIVE ;  /* 0x000000000000791b */ /* 0x007fe20003800000 */
.L_x_1249:
[----:B------:R-:W-:-:S05]  /*13c40*/  @!P1 LEA R5, P2, R10, R4, 0x1 ;  /* 0x000000040a059211 */ /* 0x000fca00078408ff */
[----:B------:R-:W-:-:S05]  /*13c50*/  @!P1 IMAD.X R4, RZ, RZ, R6, P2 ;  /* 0x000000ffff049224 */ /* 0x000fca00010e0606 */
[----:B------:R-:W-:Y:S01]  /*13c60*/  @!P1 LOP3.LUT R5, R5, R4, RZ, 0x3c, !PT ;  /* 0x0000000405059212 */ /* 0x000fe200078e3cff */
[----:B------:R-:W-:-:S03]  /*13c70*/  IMAD.MOV.U32 R13, RZ, RZ, R3 ;  /* 0x000000ffff0d7224 */ /* 0x000fc600078e0003 */
[----:B------:R-:W-:-:S04]  /*13c80*/  @!P1 LOP3.LUT R4, R5, R4, RZ, 0x3c, !PT ;  /* 0x0000000405049212 */ /* 0x000fc800078e3cff */
[----:B------:R-:W-:Y:S01]  /*13c90*/  @!P1 LOP3.LUT R5, R5, R4, RZ, 0x3c, !PT ;  /* 0x0000000405059212 */ /* 0x000fe200078e3cff */
[----:B------:R-:W-:-:S07]  /*13ca0*/  IMAD.MOV.U32 R6, RZ, RZ, R14 ;  /* 0x000000ffff067224 */ /* 0x000fce00078e000e */
[----:B------:R-:W-:Y:S05]  /*13cb0*/  WARPSYNC.COLLECTIVE R15, `(.L_x_1250) ;  /* 0x000000000f087348 */ /* 0x000fea0003c00000 */
[----:B------:R0:W1:Y:S02]  /*13cc0*/  SHFL.IDX P6, R14, R13, R12, R11 ;  /* 0x0000000c0d0e7389 */ /* 0x00006400000c000b */
[----:B01----:R-:W-:Y:S01]  /*13cd0*/  ENDCOLLECTIVE ;  /* 0x000000000000791b */ /* 0x003fe20003800000 */
.L_x_1250:
[----:B------:R-:W-:Y:S01]  /*13ce0*/  @!PT LDS RZ, [RZ] ;  /* 0x00000000fffff984 */ /* 0x000fe20000000800 */
[----:B------:R-:W-:Y:S01]  /*13cf0*/  @!PT LDS RZ, [RZ] ;  /* 0x00000000fffff984 */ /* 0x000fe20000000800 */
[----:B------:R-:W-:Y:S01]  /*13d00*/  @!PT LDS RZ, [RZ] ;  /* 0x00000000fffff984 */ /* 0x000fe20000000800 */
[----:B------:R0:W-:Y:S01]  /*13d10*/  @!P1 LDGSTS.E.BYPASS.LTC128B.128 [R9+0x19400], desc[UR38][R4.64], !P0 ;  /* 0x1940000004099fae */ /* 0x0001e2000c101d66 */
[----:B------:R-:W-:Y:S01]  /*13d20*/  ISETP.GE.AND P1, PT, R7, R2, PT ;  /* 0x000000020700720c */ /* 0x000fe20003f26270 */
[----:B------:R-:W-:-:S05]  /*13d30*/  VIADD R7, R8, 0x40 ;  /* 0x0000004008077836 */ /* 0x000fca0000000000 */
[----:B------:R1:W-:Y:S01]  /*13d40*/  STL [R1+0x60], R7 ;  /* 0x0000600701007387 */ /* 0x0003e20000100800 */
[----:B------:R-:W-:Y:S02]  /*13d50*/  IMAD.MOV.U32 R13, RZ, RZ, R0 ;  /* 0x000000ffff0d7224 */ /* 0x000fe400078e0000 */
[----:B------:R-:W-:Y:S02]  /*13d60*/  IMAD.MOV.U32 R12, RZ, RZ, 0x4 ;  /* 0x00000004ff0c7424 */ /* 0x000fe400078e00ff */
[----:B0-----:R-:W-:-:S07]  /*13d70*/  IMAD.MOV.U32 R4, RZ, RZ, R14 ;  /* 0x000000ffff047224 */ /* 0x001fce00078e000e */
[----:B-1----:R-:W-:Y:S05]  /*13d80*/  WARPSYNC.COLLECTIVE R15, `(.L_x_1251) ;  /* 0x000000000f087348 */ /* 0x002fea0003c00000 */
[----:B------:R0:W2:Y:S02]  /*13d90*/  SHFL.IDX P6, R14, R13, R12, R11 ;  /* 0x0000000c0d0e7389 */ /* 0x0000a400000c000b */
[----:B012---:R-:W-:Y:S01]  /*13da0*/  ENDCOLLECTIVE ;  /* 0x000000000000791b */ /* 0x007fe20003800000 */
.L_x_1251:
        /* <DEDUP_REMOVED lines=10> */
.L_x_1252:
        /* <DEDUP_REMOVED lines=13> */
.L_x_1253:
        /* <DEDUP_REMOVED lines=10> */
.L_x_1254:
        /* <DEDUP_REMOVED lines=13> */
.L_x_1255:
        /* <DEDUP_REMOVED lines=10> */
.L_x_1256:
[----:B------:R-:W-:Y:S01]  /*14130*/  @!PT LDS RZ, [RZ] ;  /* 0x00000000fffff984 */ /* 0x000fe20000000800 */
[----:B------:R-:W-:Y:S01]  /*14140*/  @!PT LDS RZ, [RZ] ;  /* 0x00000000fffff984 */ /* 0x000fe20000000800 */
[----:B------:R-:W-:Y:S01]  /*14150*/  @!PT LDS RZ, [RZ] ;  /* 0x00000000fffff984 */ /* 0x000fe20000000800 */
[----:B------:R0:W-:Y:S01]  /*14160*/  @!P1 LDGSTS.E.BYPASS.LTC128B.128 [R9+0x1ac00], desc[UR38][R4.64], !P0 ;  /* 0x1ac0000004099fae */ /* 0x0001e2000c101d66 */
[----:B------:R-:W-:Y:S01]  /*14170*/  ISETP.GE.AND P1, PT, R7, R2, PT ;  /* 0x000000020700720c */ /* 0x000fe20003f26270 */
[----:B------:R-:W-:Y:S02]  /*14180*/  IMAD.MOV.U32 R13, RZ, RZ, R0 ;  /* 0x000000ffff0d7224 */ /* 0x000fe400078e0000 */
[----:B------:R-:W-:Y:S02]  /*14190*/  IMAD.MOV.U32 R12, RZ, RZ, 0x7 ;  /* 0x00000007ff0c7424 */ /* 0x000fe400078e00ff */
[----:B0-----:R-:W-:-:S08]  /*141a0*/  IMAD.MOV.U32 R4, RZ, RZ, R14 ;  /* 0x000000ffff047224 */ /* 0x001fd000078e000e */
[----:B------:R-:W-:Y:S05]  /*141b0*/  WARPSYNC.COLLECTIVE R15, `(.L_x_1257) ;  /* 0x000000000f087348 */ /* 0x000fea0003c00000 */
[----:B------:R0:W1:Y:S02]  /*141c0*/  SHFL.IDX P6, R14, R13, R12, R11 ;  /* 0x0000000c0d0e7389 */ /* 0x00006400000c000b */
[----:B01----:R-:W-:Y:S01]  /*141d0*/  ENDCOLLECTIVE ;  /* 0x000000000000791b */ /* 0x003fe20003800000 */
.L_x_1257:
        /* <DEDUP_REMOVED lines=10> */
.L_x_1258:
[----:B------:R-:W-:Y:S01]  /*14280*/  @!PT LDS RZ, [RZ] ;  /* 0x00000000fffff984 */ /* 0x000fe20000000800 */
[----:B------:R-:W-:Y:S01]  /*14290*/  @!PT LDS RZ, [RZ] ;  /* 0x00000000fffff984 */ /* 0x000fe20000000800 */
[----:B------:R-:W-:Y:S01]  /*142a0*/  @!PT LDS RZ, [RZ] ;  /* 0x00000000fffff984 */ /* 0x000fe20000000800 */
[----:B------:R1:W-:Y:S01]  /*142b0*/  @!P1 LDGSTS.E.BYPASS.LTC128B.128 [R9+0x1b400], desc[UR38][R4.64], !P0 ;  /* 0x1b40000004099fae */ /* 0x0003e2000c101d66 */
[----:B------:R-:W-:Y:S01]  /*142c0*/  IMAD.MOV.U32 R3, RZ, RZ, R14 ;  /* 0x000000ffff037224 */ /* 0x000fe200078e000e */
[----:B------:R-:W-:Y:S06]  /*142d0*/  BRA `(.L_x_1259) ;  /* 0xffffffa800d87947 */ /* 0x000fec000383ffff */
.L_x_1139:
[----:B------:R-:W2:Y:S04]  /*142e0*/  LDL.LU R3, [R1+0x38] ;  /* 0x0000380001037983 */ /* 0x000ea80000300800 */
[----:B------:R-:W3:Y:S04]  /*142f0*/  LDL.LU R15, [R1+0x4] ;  /* 0x00000400010f7983 */ /* 0x000ee80000300800 */
[----:B------:R-:W4:Y:S04]  /*14300*/  LDL.LU R14, [R1+0x44] ;  /* 0x00004400010e7983 */ /* 0x000f280000300800 */
[----:B------:R-:W5:Y:S04]  /*14310*/  LDL.LU R13, [R1+0x50] ;  /* 0x00005000010d7983 */ /* 0x000f680000300800 */
[----:B------:R-:W5:Y:S04]  /*14320*/  LDL.LU R12, [R1+0x54] ;  /* 0x00005400010c7983 */ /* 0x000f680000300800 */
[----:B------:R-:W5:Y:S04]  /*14330*/  LDL.LU R11, [R1+0x60] ;  /* 0x00006000010b7983 */ /* 0x000f680000300800 */
[----:B------:R-:W5:Y:S04]  /*14340*/  LDL.LU R10, [R1+0x64] ;  /* 0x00006400010a7983 */ /* 0x000f680000300800 */
[----:B------:R-:W5:Y:S04]  /*14350*/  LDL.LU R6, [R1+0x68] ;  /* 0x0000680001067983 */ /* 0x000f680000300800 */
[----:B------:R-:W5:Y:S01]  /*14360*/  LDL.LU R9, [R1+0x14] ;  /* 0x0000140001097983 */ /* 0x000f620000300800 */
[----:B------:R-:W-:Y:S01]  /*14370*/  BSSY B0, `(.L_x_1260) ;  /* 0x000001b000007945 */ /* 0x000fe20003800000 */
[----:B--2---:R-:W-:-:S05]  /*14380*/  IMAD R3, R3, R7, RZ ;  /* 0x0000000703037224 */ /* 0x004fca00078e02ff */
[-C--:B---3--:R-:W-:Y:S01]  /*14390*/  ISETP.GE.AND P4, PT, R15, R3.reuse, PT ;  /* 0x000000030f00720c */ /* 0x088fe20003f86270 */
[----:B------:R-:W-:Y:S01]  /*143a0*/  IMAD.MOV.U32 R15, RZ, RZ, -0x1 ;  /* 0xffffffffff0f7424 */ /* 0x000fe200078e00ff */
[-C--:B----4-:R-:W-:Y:S02]  /*143b0*/  ISETP.GE.AND P5, PT, R14, R3.reuse, PT ;  /* 0x000000030e00720c */ /* 0x090fe40003fa6270 */
[----:B-----5:R-:W-:Y:S01]  /*143c0*/  ISETP.GE.AND P6, PT, R13, R3, PT ;  /* 0x000000030d00720c */ /* 0x020fe20003fc6270 */
[----:B------:R-:W-:Y:S01]  /*143d0*/  IMAD.MOV.U32 R13, RZ, RZ, R0 ;  /* 0x000000ffff0d7224 */ /* 0x000fe200078e0000 */
[----:B------:R-:W-:-:S07]  /*143e0*/  LOP3.LUT R9, R9, 0xffffffef, RZ, 0xc0, !PT ;  /* 0xffffffef09097812 */ /* 0x000fce00078ec0ff */
[----:B------:R-:W-:Y:S02]  /*143f0*/  @P4 LOP3.LUT R9, R9, 0x10, RZ, 0xfc, !PT ;  /* 0x0000001009094812 */ /* 0x000fe400078efcff */
[----:B------:R-:W-:Y:S01]  /*14400*/  ISETP.GE.AND P4, PT, R12, R3, PT ;  /* 0x000000030c00720c */ /* 0x000fe20003f86270 */
[----:B------:R-:W-:Y:S01]  /*14410*/  IMAD.MOV.U32 R12, RZ, RZ, RZ ;  /* 0x000000ffff0c7224 */ /* 0x000fe200078e00ff */
[----:B------:R-:W-:-:S04]  /*14420*/  LOP3.LUT R9, R9, 0xfffffff7, RZ, 0xc0, !PT ;  /* 0xfffffff709097812 */ /* 0x000fc800078ec0ff */
[----:B------:R-:W-:Y:S02]  /*14430*/  @P5 LOP3.LUT R9, R9, 0x8, RZ, 0xfc, !PT ;  /* 0x0000000809095812 */ /* 0x000fe400078efcff */
[----:B------:R-:W-:Y:S01]  /*14440*/  ISETP.GE.AND P5, PT, R11, R3, PT ;  /* 0x000000030b00720c */ /* 0x000fe20003fa6270 */
[----:B------:R-:W-:Y:S01]  /*14450*/  IMAD.MOV.U32 R11, RZ, RZ, 0x181f ;  /* 0x0000181fff0b7424 */ /* 0x000fe200078e00ff */
[----:B------:R-:W-:-:S04]  /*14460*/  LOP3.LUT R9, R9, 0xfffffffb, RZ, 0xc0, !PT ;  /* 0xfffffffb09097812 */ /* 0x000fc800078ec0ff */
[----:B------:R-:W-:Y:S02]  /*14470*/  @P6 LOP3.LUT R9, R9, 0x4, RZ, 0xfc, !PT ;  /* 0x0000000409096812 */ /* 0x000fe400078efcff */
[----:B------:R-:W-:Y:S02]  /*14480*/  ISETP.GE.AND P6, PT, R10, R3, PT ;  /* 0x000000030a00720c */ /* 0x000fe40003fc6270 */
[----:B------:R-:W-:-:S04]  /*14490*/  LOP3.LUT R9, R9, 0xfffffffd, RZ, 0xc0, !PT ;  /* 0xfffffffd09097812 */ /* 0x000fc800078ec0ff */
[----:B------:R-:W-:Y:S02]  /*144a0*/  @P4 LOP3.LUT R9, R9, 0x2, RZ, 0xfc, !PT ;  /* 0x0000000209094812 */ /* 0x000fe400078efcff */
[----:B------:R-:W-:Y:S02]  /*144b0*/  ISETP.GE.AND P4, PT, R6, R3, PT ;  /* 0x000000030600720c */ /* 0x000fe40003f86270 */
[----:B------:R-:W-:-:S04]  /*144c0*/  LOP3.LUT R9, R9, 0xffffffdf, RZ, 0xc0, !PT ;  /* 0xffffffdf09097812 */ /* 0x000fc800078ec0ff */
[----:B------:R-:W-:-:S05]  /*144d0*/  @P6 LOP3.LUT R9, R9, 0x20, RZ, 0xfc, !PT ;  /* 0x0000002009096812 */ /* 0x000fca00078efcff */
[----:B------:R0:W-:Y:S02]  /*144e0*/  STL [R1+0x14], R9 ;  /* 0x0000140901007387 */ /* 0x0001e40000100800 */
[----:B0-----:R-:W-:Y:S05]  /*144f0*/  WARPSYNC.COLLECTIVE R15, `(.L_x_1261) ;  /* 0x000000000f087348 */ /* 0x001fea0003c00000 */
[----:B------:R1:W2:Y:S02]  /*14500*/  SHFL.IDX P6, R14, R13, R12, R11 ;  /* 0x0000000c0d0e7389 */ /* 0x0002a400000c000b */
[----:B012---:R-:W-:Y:S01]  /*14510*/  ENDCOLLECTIVE ;  /* 0x000000000000791b */ /* 0x007fe20003800000 */
.L_x_1261:
[----:B------:R-:W-:Y:S05]  /*14520*/  BSYNC B0 ;  /* 0x0000000000007941 */ /* 0x000fea0003800000 */
.L_x_1260:
[----:B------:R0:W5:Y:S04]  /*14530*/  LDL.LU R9, [R1+0x14] ;  /* 0x0000140001097983 */ /* 0x0001680000300800 */
[----:B------:R0:W5:Y:S01]  /*14540*/  LDL R7, [R1+0x10] ;  /* 0x0000100001077983 */ /* 0x0001620000100800 */
[----:B------:R-:W-:Y:S02]  /*14550*/  IMAD.MOV.U32 R13, RZ, RZ, R2 ;  /* 0x000000ffff0d7224 */ /* 0x000fe400078e0002 */
[----:B------:R-:W-:Y:S02]  /*14560*/  IMAD.MOV.U32 R12, RZ, RZ, RZ ;  /* 0x000000ffff0c7224 */ /* 0x000fe400078e00ff */
[----:B------:R-:W-:Y:S02]  /*14570*/  IMAD.MOV.U32 R11, RZ, RZ, 0x181f ;  /* 0x0000181fff0b7424 */ /* 0x000fe400078e00ff */
[----:B------:R-:W-:-:S02]  /*14580*/  IMAD.MOV.U32 R15, RZ, RZ, -0x1 ;  /* 0xffffffffff0f7424 */ /* 0x000fc400078e00ff */
[----:B0-----:R-:W-:-:S07]  /*14590*/  IMAD.MOV.U32 R4, RZ, RZ, R14 ;  /* 0x000000ffff047224 */ /* 0x001fce00078e000e */
[----:B-----5:R-:W-:Y:S05]  /*145a0*/  WARPSYNC.COLLECTIVE R15, `(.L_x_1262) ;  /* 0x000000000f087348 */ /* 0x020fea0003c00000 */
[----:B------:R0:W1:Y:S02]  /*145b0*/  SHFL.IDX P6, R14, R13, R12, R11 ;  /* 0x0000000c0d0e7389 */ /* 0x00006400000c000b */
[----:B01---5:R-:W-:Y:S01]  /*145c0*/  ENDCOLLECTIVE ;  /* 0x000000000000791b */ /* 0x023fe20003800000 */
.L_x_1262:
[----:B------:R-:W-:Y:S02]  /*145d0*/  IMAD.MOV.U32 R13, RZ, RZ, R0 ;  /* 0x000000ffff0d7224 */ /* 0x000fe400078e0000 */
[----:B------:R-:W-:Y:S02]  /*145e0*/  IMAD.MOV.U32 R12, RZ, RZ, 0x1 ;  /* 0x00000001ff0c7424 */ /* 0x000fe400078e00ff */
[----:B------:R-:W-:Y:S01]  /*145f0*/  IMAD.MOV.U32 R5, RZ, RZ, R14 ;  /* 0x000000ffff057224 */ /* 0x000fe200078e000e */
[----:B------:R-:W-:-:S04]  /*14600*/  LOP3.LUT R9, R9, 0xfffffeff, RZ, 0xc0, !PT ;  /* 0xfffffeff09097812 */ /* 0x000fc800078ec0ff */
[----:B------:R-:W-:-:S04]  /*14610*/  @P5 LOP3.LUT R9, R9, 0x100, RZ, 0xfc, !PT ;  /* 0x0000010009095812 */ /* 0x000fc800078efcff */
[C---:B------:R-:W-:Y:S02]  /*14620*/  LOP3.LUT P5, RZ, R9.reuse, 0x10, RZ, 0xc0, !PT ;  /* 0x0000001009ff7812 */ /* 0x040fe400078ac0ff */
[----:B------:R-:W-:-:S04]  /*14630*/  LOP3.LUT R9, R9, 0xffffff7f, RZ, 0xc0, !PT ;  /* 0xffffff7f09097812 */ /* 0x000fc800078ec0ff */
[----:B------:R-:W-:-:S04]  /*14640*/  @P4 LOP3.LUT R9, R9, 0x80, RZ, 0xfc, !PT ;  /* 0x0000008009094812 */ /* 0x000fc800078efcff */
[----:B------:R-:W-:Y:S01]  /*14650*/  LOP3.LUT P4, RZ, R9, 0x8, RZ, 0xc0, !PT ;  /* 0x0000000809ff7812 */ /* 0x000fe2000788c0ff */
[----:B------:R0:W-:Y:S02]  /*14660*/  STL [R1+0x14], R9 ;  /* 0x0000140901007387 */ /* 0x0001e40000100800 */
[----:B------:R-:W-:-:S05]  /*14670*/  @!P5 LEA R5, P6, R8, R5, 0x1 ;  /* 0x000000050805d211 */ /* 0x000fca00078c08ff */
[----:B------:R-:W-:-:S05]  /*14680*/  @!P5 IMAD.X R4, RZ, RZ, R4, P6 ;  /* 0x000000ffff04d224 */ /* 0x000fca00030e0604 */
[----:B0-----:R-:W-:-:S07]  /*14690*/  @!P5 LOP3.LUT R5, R5, R4, RZ, 0x3c, !PT ;  /* 0x000000040505d212 */ /* 0x001fce00078e3cff */
[----:B------:R-:W-:Y:S05]  /*146a0*/  WARPSYNC.COLLECTIVE R15, `(.L_x_1263) ;  /* 0x000000000f087348 */ /* 0x000fea0003c00000 */
[----:B------:R0:W1:Y:S02]  /*146b0*/  SHFL.IDX P6, R14, R13, R12, R11 ;  /* 0x0000000c0d0e7389 */ /* 0x00006400000c000b */
[----:B01----:R-:W-:Y:S01]  /*146c0*/  ENDCOLLECTIVE ;  /* 0x000000000000791b */ /* 0x003fe20003800000 */
.L_x_1263:
[----:B------:R-:W-:-:S04]  /*146d0*/  @!P5 LOP3.LUT R4, R5, R4, RZ, 0x3c, !PT ;  /* 0x000000040504d212 */ /* 0x000fc800078e3cff */
[----:B------:R-:W-:-:S05]  /*146e0*/  @!P5 LOP3.LUT R5, R5, R4, RZ, 0x3c, !PT ;  /* 0x000000040505d212 */ /* 0x000fca00078e3cff */
[----:B------:R-:W-:Y:S01]  /*146f0*/  @!PT LDS RZ, [RZ] ;  /* 0x00000000fffff984 */ /* 0x000fe20000000800 */
[----:B------:R-:W-:Y:S01]  /*14700*/  @!PT LDS RZ, [RZ] ;  /* 0x00000000fffff984 */ /* 0x000fe20000000800 */
[----:B------:R-:W-:Y:S01]  /*14710*/  @!PT LDS RZ, [RZ] ;  /* 0x00000000fffff984 */ /* 0x000fe20000000800 */
[----:B------:R0:W-:Y:S01]  /*14720*/  @!P5 LDGSTS.E.BYPASS.LTC128B.128 [R7+0x22400], desc[UR38][R4.64], !P3 ;  /* 0x224000000407dfae */ /* 0x0001e2000d901d66 */
[----:B------:R-:W-:-:S03]  /*14730*/  IMAD.MOV.U32 R13, RZ, RZ, R2 ;  /* 0x000000ffff0d7224 */ /* 0x000fc600078e0002 */
[----:B------:R0:W-:Y:S04]  /*14740*/  @!P5 LDGSTS.E.BYPASS.LTC128B.128 [R7+0x26400], desc[UR38][R4.64+0x80], !P2 ;  /* 0x264000800407dfae */ /* 0x0001e8000d101d66 */
[----:B------:R0:W-:Y:S04]  /*14750*/  @!P5 LDGSTS.E.BYPASS.LTC128B.128 [R7+0x2a400], desc[UR38][R4.64+0x100], !P1 ;  /* 0x2a4001000407dfae */ /* 0x0001e8000c901d66 */
[----:B------:R0:W-:Y:S01]  /*14760*/  @!P5 LDGSTS.E.BYPASS.LTC128B.128 [R7+0x2e400], desc[UR38][R4.64+0x180], !P0 ;  /* 0x2e4001800407dfae */ /* 0x0001e2000c101d66 */
[----:B------:R-:W-:Y:S01]  /*14770*/  IMAD.MOV.U32 R6, RZ, RZ, R14 ;  /* 0x000000ffff067224 */ /* 0x000fe200078e000e */
[----:B------:R-:W-:-:S13]  /*14780*/  LOP3.LUT P5, RZ, R9, 0x4, RZ, 0xc0, !PT ;  /* 0x0000000409ff7812 */ /* 0x000fda00078ac0ff */
[----:B0-----:R-:W-:Y:S05]  /*14790*/  WARPSYNC.COLLECTIVE R15, `(.L_x_1264) ;  /* 0x000000000f087348 */ /* 0x001fea0003c00000 */
[----:B------:R1:W2:Y:S02]  /*147a0*/  SHFL.IDX P6, R14, R13, R12, R11 ;  /* 0x0000000c0d0e7389 */ /* 0x0002a400000c000b */
[----:B012---:R-:W-:Y:S01]  /*147b0*/  ENDCOLLECTIVE ;  /* 0x000000000000791b */ /* 0x007fe20003800000 */
.L_x_1264:
        /* <DEDUP_REMOVED lines=8> */
[----:B------:R0:W-:Y:S03]  /*14840*/  @!P4 LDGSTS.E.BYPASS.LTC128B.128 [R7+0x22c00], desc[UR38][R4.64], !P3 ;  /* 0x22c000000407cfae */ /* 0x0001e6000d901d66 */
[----:B0-----:R-:W-:Y:S05]  /*14850*/  WARPSYNC.COLLECTIVE R15, `(.L_x_1265) ;  /* 0x000000000f087348 */ /* 0x001fea0003c00000 */
[----:B------:R1:W2:Y:S02]  /*14860*/  SHFL.IDX P6, R14, R13, R12, R11 ;  /* 0x0000000c0d0e7389 */ /* 0x0002a400000c000b */
[----:B012---:R-:W-:Y:S01]  /*14870*/  ENDCOLLECTIVE ;  /* 0x000000000000791b */ /* 0x007fe20003800000 */
.L_x_1265:
[----:B------:R-:W-:Y:S01]  /*14880*/  @!PT LDS RZ, [RZ] ;  /* 0x00000000fffff984 */ /* 0x000fe20000000800 */
[----:B------:R-:W-:Y:S01]  /*14890*/  @!PT LDS RZ, [RZ] ;  /* 0x00000000fffff984 */ /* 0x000fe20000000800 */
[----:B------:R-:W-:Y:S01]  /*148a0*/  @!PT LDS RZ, [RZ] ;  /* 0x00000000fffff984 */ /* 0x000fe20000000800 */
[----:B------:R0:W-:Y:S04]  /*148b0*/  @!P4 LDGSTS.E.BYPASS.LTC128B.128 [R7+0x26c00], desc[UR38][R4.64+0x80], !P2 ;  /* 0x26c000800407cfae */ /* 0x0001e8000d101d66 */
[----:B------:R0:W-:Y:S04]  /*148c0*/  @!P4 LDGSTS.E.BYPASS.LTC128B.128 [R7+0x2ac00], desc[UR38][R4.64+0x100], !P1 ;  /* 0x2ac001000407cfae */ /* 0x0001e8000c901d66 */
[----:B------:R0:W-:Y:S01]  /*148d0*/  @!P4 LDGSTS.E.BYPASS.LTC128B.128 [R7+0x2ec00], desc[UR38][R4.64+0x180], !P0 ;  /* 0x2ec001800407cfae */ /* 0x0001e2000c101d66 */
[----:B------:R-:W-:Y:S01]  /*148e0*/  LOP3.LUT P4, RZ, R9, 0x2, RZ, 0xc0, !PT ;  /* 0x0000000209ff7812 */ /* 0x000fe2000788c0ff */
[----:B------:R-:W-:-:S02]  /*148f0*/  IMAD.MOV.U32 R13, RZ, RZ, R2 ;  /* 0x000000ffff0d7224 */ /* 0x000fc400078e0002 */
[----:B------:R-:W-:-:S10]  /*14900*/  IMAD.MOV.U32 R6, RZ, RZ, R14 ;  /* 0x000000ffff067224 */ /* 0x000fd400078e000e */
[----:B0-----:R-:W-:Y:S05]  /*14910*/  WARPSYNC.COLLECTIVE R15, `(.L_x_1266) ;  /* 0x000000000f087348 */ /* 0x001fea0003c00000 */
[----:B------:R1:W2:Y:S02]  /*14920*/  SHFL.IDX P6, R14, R13, R12, R11 ;  /* 0x0000000c0d0e7389 */ /* 0x0002a400000c000b */
[----:B012---:R-:W-:Y:S01]  /*14930*/  ENDCOLLECTIVE ;  /* 0x000000000000791b */ /* 0x007fe20003800000 */
.L_x_1266:
        /* <DEDUP_REMOVED lines=12> */
.L_x_1267:
        /* <DEDUP_REMOVED lines=12> */
.L_x_1268:
        /* <DEDUP_REMOVED lines=12> */
.L_x_1269:
        /* <DEDUP_REMOVED lines=12> */
.L_x_1270:
        /* <DEDUP_REMOVED lines=12> */
.L_x_1271:
[----:B------:R-:W-:Y:S01]  /*14d00*/  @!PT LDS RZ, [RZ] ;  /* 0x00000000fffff984 */ /* 0x000fe20000000800 */
[----:B------:R-:W-:Y:S01]  /*14d10*/  @!PT LDS RZ, [RZ] ;  /* 0x00000000fffff984 */ /* 0x000fe20000000800 */
[----:B------:R-:W-:Y:S01]  /*14d20*/  @!PT LDS RZ, [RZ] ;  /* 0x00000000fffff984 */ /* 0x000fe20000000800 */
[----:B------:R0:W-:Y:S04]  /*14d30*/  @!P5 LDGSTS.E.BYPASS.LTC128B.128 [R7+0x28400], desc[UR38][R4.64+0x80], !P2 ;  /* 0x284000800407dfae */ /* 0x0001e8000d101d66 */
[----:B------:R0:W-:Y:S04]  /*14d40*/  @!P5 LDGSTS.E.BYPASS.LTC128B.128 [R7+0x2c400], desc[UR38][R4.64+0x100], !P1 ;  /* 0x2c4001000407dfae */ /* 0x0001e8000c901d66 */
[----:B------:R0:W-:Y:S01]  /*14d50*/  @!P5 LDGSTS.E.BYPASS.LTC128B.128 [R7+0x30400], desc[UR38][R4.64+0x180], !P0 ;  /* 0x304001800407dfae */ /* 0x0001e2000c101d66 */
[----:B------:R-:W-:Y:S02]  /*14d60*/  IMAD.MOV.U32 R13, RZ, RZ, R2 ;  /* 0x000000ffff0d7224 */ /* 0x000fe400078e0002 */
[----:B------:R-:W-:-:S07]  /*14d70*/  IMAD.MOV.U32 R6, RZ, RZ, R14 ;  /* 0x000000ffff067224 */ /* 0x000fce00078e000e */
[----:B0-----:R-:W-:Y:S05]  /*14d80*/  WARPSYNC.COLLECTIVE R15, `(.L_x_1272) ;  /* 0x000000000f087348 */ /* 0x001fea0003c00000 */
[----:B------:R1:W2:Y:S02]  /*14d90*/  SHFL.IDX P6, R14, R13, R12, R11 ;  /* 0x0000000c0d0e7389 */ /* 0x0002a400000c000b */
[----:B012---:R-:W-:Y:S01]  /*14da0*/  ENDCOLLECTIVE ;  /* 0x000000000000791b */ /* 0x007fe20003800000 */
.L_x_1272:
[----:B------:R-:W-:Y:S02]  /*14db0*/  IMAD.MOV.U32 R13, RZ, RZ, R0 ;  /* 0x000000ffff0d7224 */ /* 0x000fe400078e0000 */
[----:B------:R-:W-:Y:S01]  /*14dc0*/  IMAD.MOV.U32 R12, RZ, RZ, 0x6 ;  /* 0x00000006ff0c7424 */ /* 0x000fe200078e00ff */
[----:B------:R-:W-:Y:S01]  /*14dd0*/  LOP3.LUT P6, RZ, R9, 0x20, RZ, 0xc0, !PT ;  /* 0x0000002009ff7812 */ /* 0x000fe200078cc0ff */
[----:B------:R-:W-:-:S12]  /*14de0*/  IMAD.MOV.U32 R4, RZ, RZ, R14 ;  /* 0x000000ffff047224 */ /* 0x000fd800078e000e */
        /* <DEDUP_REMOVED lines=12> */
.L_x_1273:
[----:B------:R-:W-:Y:S02]  /*14eb0*/  IMAD.MOV.U32 R13, RZ, RZ, R2 ;  /* 0x000000ffff0d7224 */ /* 0x000fe400078e0002 */
[----:B------:R-:W-:-:S07]  /*14ec0*/  IMAD.MOV.U32 R6, RZ, RZ, R14 ;  /* 0x000000ffff067224 */ /* 0x000fce00078e000e */
[----:B------:R-:W-:Y:S05]  /*14ed0*/  WARPSYNC.COLLECTIVE R15, `(.L_x_1274) ;  /* 0x000000000f087348 */ /* 0x000fea0003c00000 */
[----:B------:R0:W1:Y:S02]  /*14ee0*/  SHFL.IDX P6, R14, R13, R12, R11 ;  /* 0x0000000c0d0e7389 */ /* 0x00006400000c000b */
[----:B01----:R-:W-:Y:S01]  /*14ef0*/  ENDCOLLECTIVE ;  /* 0x000000000000791b */ /* 0x003fe20003800000 */
.L_x_1274:
[----:B------:R-:W-:Y:S02]  /*14f00*/  IMAD.MOV.U32 R13, RZ, RZ, R0 ;  /* 0x000000ffff0d7224 */ /* 0x000fe400078e0000 */
[----:B------:R-:W-:Y:S02]  /*14f10*/  IMAD.MOV.U32 R12, RZ, RZ, 0x7 ;  /* 0x00000007ff0c7424 */ /* 0x000fe400078e00ff */
[----:B------:R-:W-:-:S07]  /*14f20*/  IMAD.MOV.U32 R4, RZ, RZ, R14 ;  /* 0x000000ffff047224 */ /* 0x000fce00078e000e */
[----:B------:R-:W-:Y:S05]  /*14f30*/  WARPSYNC.COLLECTIVE R15, `(.L_x_1275) ;  /* 0x000000000f087348 */ /* 0x000fea0003c00000 */
[----:B------:R0:W1:Y:S02]  /*14f40*/  SHFL.IDX P6, R14, R13, R12, R11 ;  /* 0x0000000c0d0e7389 */ /* 0x00006400000c000b */
[----:B01----:R-:W-:Y:S01]  /*14f50*/  ENDCOLLECTIVE ;  /* 0x000000000000791b */ /* 0x003fe20003800000 */
.L_x_1275:
[----:B------:R-:W-:-:S05]  /*14f60*/  @!P4 LEA R4, P5, R8, R4, 0x1 ;  /* 0x000000040804c211 */ /* 0x000fca00078a08ff */
[----:B------:R-:W-:-:S05]  /*14f70*/  @!P4 IMAD.X R5, RZ, RZ, R6, P5 ;  /* 0x000000ffff05c224 */ /* 0x000fca00028e0606 */
[----:B------:R-:W-:Y:S01]  /*14f80*/  @!PT LDS RZ, [RZ] ;  /* 0x00000000fffff984 */ /* 0x000fe20000000800 */
[----:B------:R-:W-:Y:S01]  /*14f90*/  @!PT LDS RZ, [RZ] ;  /* 0x00000000fffff984 */ /* 0x000fe20000000800 */
[----:B------:R-:W-:Y:S01]  /*14fa0*/  @!PT LDS RZ, [RZ] ;  /* 0x00000000fffff984 */ /* 0x000fe20000000800 */
[----:B------:R0:W-:Y:S01]  /*14fb0*/  @!P4 LDGSTS.E.BYPASS.LTC128B.128 [R7+0x25400], desc[UR38][R4.64], !P3 ;  /* 0x254000000407cfae */ /* 0x0001e2000d901d66 */
[----:B------:R-:W-:-:S03]  /*14fc0*/  IMAD.MOV.U32 R13, RZ, RZ, R2 ;  /* 0x000000ffff0d7224 */ /* 0x000fc600078e0002 */
[----:B------:R0:W-:Y:S04]  /*14fd0*/  @!P4 LDGSTS.E.BYPASS.LTC128B.128 [R7+0x29400], desc[UR38][R4.64+0x80], !P2 ;  /* 0x294000800407cfae */ /* 0x0001e8000d101d66 */
[----:B------:R0:W-:Y:S01]  /*14fe0*/  @!P4 LDGSTS.E.BYPASS.LTC128B.128 [R7+0x2d400], desc[UR38][R4.64+0x100], !P1 ;  /* 0x2d4001000407cfae */ /* 0x0001e2000c901d66 */
[----:B------:R-:W-:-:S03]  /*14ff0*/  IMAD.MOV.U32 R6, RZ, RZ, R14 ;  /* 0x000000ffff067224 */ /* 0x000fc600078e000e */
[----:B------:R0:W-:Y:S04]  /*15000*/  @!P4 LDGSTS.E.BYPASS.LTC128B.128 [R7+0x31400], desc[UR38][R4.64+0x180], !P0 ;  /* 0x314001800407cfae */ /* 0x0001e8000c101d66 */
[----:B0-----:R-:W-:Y:S05]  /*15010*/  WARPSYNC.COLLECTIVE R15, `(.L_x_1276) ;  /* 0x000000000f087348 */ /* 0x001fea0003c00000 */
[----:B------:R1:W2:Y:S02]  /*15020*/  SHFL.IDX P6, R14, R13, R12, R11 ;  /* 0x0000000c0d0e7389 */ /* 0x0002a400000c000b */
[----:B012---:R-:W-:Y:S01]  /*15030*/  ENDCOLLECTIVE ;  /* 0x000000000000791b */ /* 0x007fe20003800000 */
.L_x_1276:
[----:B------:R-:W-:Y:S01]  /*15040*/  IMAD.MOV.U32 R2, RZ, RZ, R14 ;  /* 0x000000ffff027224 */ /* 0x000fe200078e000e */
[----:B------:R-:W-:Y:S06]  /*15050*/  BRA `(.L_x_1277) ;  /* 0xffffffa8004c7947 */ /* 0x000fec000383ffff */
.L_x_1144:
[----:B0-----:R0:W1:Y:S02]  /*15060*/  SYNCS.PHASECHK.TRANS64.TRYWAIT P0, [R18+URZ+0x32420], R0 ;  /* 0x03242000120075a7 */ /* 0x001064000800017f */
[----:B-1----:R-:W-:Y:S05]  /*15070*/  @!P0 NANOSLEEP.SYNCS 0x989680 ;  /* 0x009896800000895d */ /* 0x002fea0003900000 */
[----:B------:R-:W1:Y:S02]  /*15080*/  @!P0 SYNCS.PHASECHK.TRANS64 P0, [R18+URZ+0x32420], R0 ;  /* 0x03242000120085a7 */ /* 0x000e64000800007f */
[----:B-1----:R-:W-:Y:S05]  /*15090*/  @!P0 BRA `(.L_x_1144) ;  /* 0xfffffffc00f08947 */ /* 0x002fea000383ffff */
[----:B------:R-:W-:Y:S05]  /*150a0*/  BRA `(.L_x_1278) ;  /* 0xffffffa800c47947 */ /* 0x000fea000383ffff */
.L_x_1148:
[----:B0-----:R0:W1:Y:S02]  /*150b0*/  SYNCS.PHASECHK.TRANS64.TRYWAIT P0, [R2+URZ+0x32460], R0 ;  /* 0x03246000020075a7 */ /* 0x001064000800017f */
[----:B-1----:R-:W-:Y:S05]  /*150c0*/  @!P0 NANOSLEEP.SYNCS 0x989680 ;  /* 0x009896800000895d */ /* 0x002fea0003900000 */
[----:B------:R-:W1:Y:S02]  /*150d0*/  @!P0 SYNCS.PHASECHK.TRANS64 P0, [R2+URZ+0x32460], R0 ;  /* 0x03246000020085a7 */ /* 0x000e64000800007f */
[----:B-1----:R-:W-:Y:S05]  /*150e0*/  @!P0 BRA `(.L_x_1148) ;  /* 0xfffffffc00f08947 */ /* 0x002fea000383ffff */
[----:B------:R-:W-:Y:S05]  /*150f0*/  BRA `(.L_x_1279) ;  /* 0xffffffa800e87947 */ /* 0x000fea000383ffff */
.L_x_1163:
[----:B-1----:R1:W2:Y:S02]  /*15100*/  SYNCS.PHASECHK.TRANS64.TRYWAIT P0, [R2+URZ+0x32440], R6 ;  /* 0x03244006020075a7 */ /* 0x0022a4000800017f */
[----:B--2---:R-:W-:Y:S05]  /*15110*/  @!P0 NANOSLEEP.SYNCS 0x989680 ;  /* 0x009896800000895d */ /* 0x004fea0003900000 */
[----:B------:R-:W2:Y:S02]  /*15120*/  @!P0 SYNCS.PHASECHK.TRANS64 P0, [R2+URZ+0x32440], R6 ;  /* 0x03244006020085a7 */ /* 0x000ea4000800007f */
[----:B--2---:R-:W-:Y:S05]  /*15130*/  @!P0 BRA `(.L_x_1163) ;  /* 0xfffffffc00f08947 */ /* 0x004fea000383ffff */
[----:B------:R-:W-:Y:S05]  /*15140*/  BRA `(.L_x_1280) ;  /* 0xffffffb400087947 */ /* 0x000fea000383ffff */
.L_x_1168:
[----:B0-----:R0:W2:Y:S02]  /*15150*/  SYNCS.PHASECHK.TRANS64.TRYWAIT P0, [R2+URZ+0x32460], R6 ;  /* 0x03246006020075a7 */ /* 0x0010a4000800017f */
[----:B--2---:R-:W-:Y:S05]  /*15160*/  @!P0 NANOSLEEP.SYNCS 0x989680 ;  /* 0x009896800000895d */ /* 0x004fea0003900000 */
[----:B------:R-:W2:Y:S02]  /*15170*/  @!P0 SYNCS.PHASECHK.TRANS64 P0, [R2+URZ+0x32460], R6 ;  /* 0x03246006020085a7 */ /* 0x000ea4000800007f */
[----:B--2---:R-:W-:Y:S05]  /*15180*/  @!P0 BRA `(.L_x_1168) ;  /* 0xfffffffc00f08947 */ /* 0x004fea000383ffff */
[----:B------:R-:W-:Y:S05]  /*15190*/  BRA `(.L_x_1281) ;  /* 0xffffffb400847947 */ /* 0x000fea000383ffff */
.L_x_1179:
[----:B-1----:R1:W2:Y:S02]  /*151a0*/  SYNCS.PHASECHK.TRANS64.TRYWAIT P0, [R2+URZ+0x32440], R3 ;  /* 0x03244003020075a7 */ /* 0x0022a4000800017f */
[----:B--2---:R-:W-:Y:S05]  /*151b0*/  @!P0 NANOSLEEP.SYNCS 0x989680 ;  /* 0x009896800000895d */ /* 0x004fea0003900000 */
[----:B------:R-:W2:Y:S02]  /*151c0*/  @!P0 SYNCS.PHASECHK.TRANS64 P0, [R2+URZ+0x32440], R3 ;  /* 0x03244003020085a7 */ /* 0x000ea4000800007f */
[----:B--2---:R-:W-:Y:S05]  /*151d0*/  @!P0 BRA `(.L_x_1179) ;  /* 0xfffffffc00f08947 */ /* 0x004fea000383ffff */
[----:B------:R-:W-:Y:S05]  /*151e0*/  BRA `(.L_x_1282) ;  /* 0xffffffbc00707947 */ /* 0x000fea000383ffff */
.L_x_1184:
[----:B--2---:R2:W3:Y:S02]  /*151f0*/  SYNCS.PHASECHK.TRANS64.TRYWAIT P0, [R2+URZ+0x32460], R3 ;  /* 0x03246003020075a7 */ /* 0x0044e4000800017f */
[----:B---3--:R-:W-:Y:S05]  /*15200*/  @!P0 NANOSLEEP.SYNCS 0x989680 ;  /* 0x009896800000895d */ /* 0x008fea0003900000 */
[----:B------:R-:W3:Y:S02]  /*15210*/  @!P0 SYNCS.PHASECHK.TRANS64 P0, [R2+URZ+0x32460], R3 ;  /* 0x03246003020085a7 */ /* 0x000ee4000800007f */
[----:B---3--:R-:W-:Y:S05]  /*15220*/  @!P0 BRA `(.L_x_1184) ;  /* 0xfffffffc00f08947 */ /* 0x008fea000383ffff */
[----:B------:R-:W-:Y:S05]  /*15230*/  BRA `(.L_x_1283) ;  /* 0xffffffbc00ec7947 */ /* 0x000fea000383ffff */
.L_x_1195:
[----:B-1----:R1:W2:Y:S02]  /*15240*/  SYNCS.PHASECHK.TRANS64.TRYWAIT P0, [R3+URZ+0x32440], R2 ;  /* 0x03244002030075a7 */ /* 0x0022a4000800017f */
[----:B--2---:R-:W-:Y:S05]  /*15250*/  @!P0 NANOSLEEP.SYNCS 0x989680 ;  /* 0x009896800000895d */ /* 0x004fea0003900000 */
[----:B------:R-:W2:Y:S02]  /*15260*/  @!P0 SYNCS.PHASECHK.TRANS64 P0, [R3+URZ+0x32440], R2 ;  /* 0x03244002030085a7 */ /* 0x000ea4000800007f */
[----:B--2---:R-:W-:Y:S05]  /*15270*/  @!P0 BRA `(.L_x_1195) ;  /* 0xfffffffc00f08947 */ /* 0x004fea000383ffff */
[----:B------:R-:W-:Y:S05]  /*15280*/  BRA `(.L_x_1284) ;  /* 0xffffffc400bc7947 */ /* 0x000fea000383ffff */
.L_x_1200:
[----:B--2---:R2:W3:Y:S02]  /*15290*/  SYNCS.PHASECHK.TRANS64.TRYWAIT P0, [R3+URZ+0x32460], R2 ;  /* 0x03246002030075a7 */ /* 0x0044e4000800017f */
[----:B---3--:R-:W-:Y:S05]  /*152a0*/  @!P0 NANOSLEEP.SYNCS 0x989680 ;  /* 0x009896800000895d */ /* 0x008fea0003900000 */
[----:B------:R-:W3:Y:S02]  /*152b0*/  @!P0 SYNCS.PHASECHK.TRANS64 P0, [R3+URZ+0x32460], R2 ;  /* 0x03246002030085a7 */ /* 0x000ee4000800007f */
[----:B---3--:R-:W-:Y:S05]  /*152c0*/  @!P0 BRA `(.L_x_1200) ;  /* 0xfffffffc00f08947 */ /* 0x008fea000383ffff */
[----:B------:R-:W-:Y:S05]  /*152d0*/  BRA `(.L_x_1285) ;  /* 0xffffffc800387947 */ /* 0x000fea000383ffff */
.L_x_1212:
        /* <DEDUP_REMOVED lines=9> */
.L_x_1287:
[----:B------:R-:W-:Y:S05]  /*15370*/  BSYNC B0 ;  /* 0x0000000000007941 */ /* 0x000fea0003800000 */
.L_x_1286:
        /* <DEDUP_REMOVED lines=9> */
.L_x_1288:
        /* <DEDUP_REMOVED lines=16> */
[----:B------:R-:W-:Y:S01]  /*15510*/  ISETP.GE.U32.AND P5, PT, R16, 0x10, PT ;  /* 0x000000101000780c */ /* 0x000fe20003fa6070 */
[----:B--2---:R-:W-:Y:S02]  /*15520*/  @!P1 IMAD.MOV.U32 R5, RZ, RZ, R6 ;  /* 0x000000ffff059224 */ /* 0x004fe400078e0006 */
[----:B------:R-:W-:-:S02]  /*15530*/  IMAD.MOV.U32 R6, RZ, RZ, RZ ;  /* 0x000000ffff067224 */ /* 0x000fc400078e00ff */
[----:B---3--:R-:W-:Y:S01]  /*15540*/  @!P1 IMAD.MOV.U32 R6, RZ, RZ, R2 ;  /* 0x000000ffff069224 */ /* 0x008fe200078e0002 */
[----:B------:R-:W-:-:S03]  /*15550*/  ISETP.NE.AND P1, PT, R16, RZ, PT ;  /* 0x000000ff1000720c */ /* 0x000fc60003f25270 */
[----:B------:R-:W-:-:S04]  /*15560*/  IMAD R2, R6, R5, RZ ;  /* 0x0000000506027224 */ /* 0x000fc800078e02ff */
[----:B------:R-:W-:-:S07]  /*15570*/  IMAD.MOV.U32 R13, RZ, RZ, R2 ;  /* 0x000000ffff0d7224 */ /* 0x000fce00078e0002 */
[----:B------:R-:W-:Y:S05]  /*15580*/  WARPSYNC.COLLECTIVE R15, `(.L_x_1289) ;  /* 0x000000000f087348 */ /* 0x000fea0003c00000 */
[----:B------:R0:W1:Y:S02]  /*15590*/  SHFL.UP P6, R14, R13, R12, R11 ;  /* 0x0400000c0d0e7389 */ /* 0x00006400000c000b */
[----:B01----:R-:W-:Y:S01]  /*155a0*/  ENDCOLLECTIVE ;  /* 0x000000000000791b */ /* 0x003fe20003800000 */
.L_x_1289:
        /* <DEDUP_REMOVED lines=8> */
.L_x_1290:
        /* <DEDUP_REMOVED lines=8> */
.L_x_1291:
        /* <DEDUP_REMOVED lines=8> */
.L_x_1292:
        /* <DEDUP_REMOVED lines=8> */
.L_x_1293:
        /* <DEDUP_REMOVED lines=9> */
.L_x_1294:
[----:B------:R-:W-:Y:S01]  /*15840*/  IMAD.MOV.U32 R9, RZ, RZ, R14 ;  /* 0x000000ffff097224 */ /* 0x000fe200078e000e */
[----:B------:R-:W-:Y:S06]  /*15850*/  BRA `(.L_x_1295) ;  /* 0xffffffcc00807947 */ /* 0x000fec000383ffff */
.L_x_1215:
        /* <DEDUP_REMOVED lines=8> */
.L_x_1297:
[----:B------:R-:W-:Y:S05]  /*158e0*/  BSYNC B0 ;  /* 0x0000000000007941 */ /* 0x000fea0003800000 */
.L_x_1296:
        /* <DEDUP_REMOVED lines=10> */
.L_x_1298:
        /* <DEDUP_REMOVED lines=8> */
.L_x_1299:
        /* <DEDUP_REMOVED lines=8> */
.L_x_1300:
        /* <DEDUP_REMOVED lines=8> */
.L_x_1301:
        /* <DEDUP_REMOVED lines=9> */
.L_x_1302:
[----:B------:R-:W-:Y:S01]  /*15ba0*/  IMAD.MOV.U32 R9, RZ, RZ, R14 ;  /* 0x000000ffff097224 */ /* 0x000fe200078e000e */
[----:B------:R-:W-:Y:S06]  /*15bb0*/  BRA `(.L_x_1303) ;  /* 0xffffffcc00547947 */ /* 0x000fec000383ffff */
.L_x_1217:
[----:B------:R-:W-:Y:S01]  /*15bc0*/  BSSY B0, `(.L_x_1304) ;  /* 0x0000006000007945 */ /* 0x000fe20003800000 */
[----:B------:R-:W-:Y:S01]  /*15bd0*/  PLOP3.LUT P6, PT, P6, PT, PT, 0x8, 0x0 ;  /* 0x000000000000781c */ /* 0x000fe200037ce170 */
[----:B------:R-:W-:-:S12]  /*15be0*/  IMAD.MOV.U32 R15, RZ, RZ, -0x1 ;  /* 0xffffffffff0f7424 */ /* 0x000fd800078e00ff */
[----:B0-----:R-:W-:Y:S05]  /*15bf0*/  WARPSYNC.COLLECTIVE R15, `(.L_x_1305) ;  /* 0x000000000f087348 */ /* 0x001fea0003c00000 */
[----:B------:R-:W-:Y:S01]  /*15c00*/  VOTE.ANY R14, PT, P6 ;  /* 0x00000000000e7806 */ /* 0x000fe200030e0100 */
[----:B0-----:R-:W-:Y:S06]  /*15c10*/  ENDCOLLECTIVE ;  /* 0x000000000000791b */ /* 0x001fec0003800000 */
.L_x_1305:
[----:B------:R-:W-:Y:S05]  /*15c20*/  BSYNC B0 ;  /* 0x0000000000007941 */ /* 0x000fea0003800000 */
.L_x_1304:
        /* <DEDUP_REMOVED lines=9> */
.L_x_1306:
[----:B------:R-:W-:Y:S02]  /*15cc0*/  IMAD.MOV.U32 R13, RZ, RZ, R6 ;  /* 0x000000ffff0d7224 */ /* 0x000fe400078e0006 */
[----:B------:R-:W-:-:S07]  /*15cd0*/  IMAD.MOV.U32 R5, RZ, RZ, R14 ;  /* 0x000000ffff057224 */ /* 0x000fce00078e000e */
[----:B------:R-:W-:Y:S05]  /*15ce0*/  WARPSYNC.COLLECTIVE R15, `(.L_x_1307) ;  /* 0x000000000f087348 */ /* 0x000fea0003c00000 */
[----:B------:R0:W1:Y:S02]  /*15cf0*/  SHFL.IDX P6, R14, R13, R12, R11 ;  /* 0x0000000c0d0e7389 */ /* 0x00006400000c000b */
[----:B01----:R-:W-:Y:S01]  /*15d00*/  ENDCOLLECTIVE ;  /* 0x000000000000791b */ /* 0x003fe20003800000 */
.L_x_1307:
[----:B------:R-:W-:Y:S01]  /*15d10*/  IMAD.MOV.U32 R6, RZ, RZ, R14 ;  /* 0x000000ffff067224 */ /* 0x000fe200078e000e */
[----:B------:R-:W-:Y:S06]  /*15d20*/  BRA `(.L_x_1308) ;  /* 0xffffffcc00347947 */ /* 0x000fec000383ffff */
.L_x_1219:
[----:B------:R-:W-:Y:S01]  /*15d30*/  BSSY B0, `(.L_x_1309) ;  /* 0x0000007000007945 */ /* 0x000fe20003800000 */
[----:B------:R-:W-:Y:S02]  /*15d40*/  IMAD.MOV.U32 R13, RZ, RZ, R2 ;  /* 0x000000ffff0d7224 */ /* 0x000fe400078e0002 */
[----:B------:R-:W-:Y:S02]  /*15d50*/  IMAD.MOV.U32 R11, RZ, RZ, 0x1f ;  /* 0x0000001fff0b7424 */ /* 0x000fe400078e00ff */
[----:B------:R-:W-:-:S07]  /*15d60*/  IMAD.MOV.U32 R15, RZ, RZ, -0x1 ;  /* 0xffffffffff0f7424 */ /* 0x000fce00078e00ff */
[----:B0123--:R-:W-:Y:S05]  /*15d70*/  WARPSYNC.COLLECTIVE R15, `(.L_x_1310) ;  /* 0x000000000f087348 */ /* 0x00ffea0003c00000 */
[----:B------:R4:W0:Y:S02]  /*15d80*/  SHFL.IDX P6, R14, R13, R12, R11 ;  /* 0x0000000c0d0e7389 */ /* 0x00082400000c000b */
[----:B01234-:R-:W-:Y:S01]  /*15d90*/  ENDCOLLECTIVE ;  /* 0x000000000000791b */ /* 0x01ffe20003800000 */
.L_x_1310:
[----:B------:R-:W-:Y:S05]  /*15da0*/  BSYNC B0 ;  /* 0x0000000000007941 */ /* 0x000fea0003800000 */
.L_x_1309:
[----:B------:R-:W-:Y:S01]  /*15db0*/  IMAD.MOV.U32 R2, RZ, RZ, R14 ;  /* 0x000000ffff027224 */ /* 0x000fe200078e000e */
[----:B------:R-:W-:Y:S06]  /*15dc0*/  BRA `(.L_x_1311) ;  /* 0xffffffcc00247947 */ /* 0x000fec000383ffff */
.L_x_1223:
[----:B0-----:R0:W1:Y:S02]  /*15dd0*/  SYNCS.PHASECHK.TRANS64.TRYWAIT P0, [R0+URZ+0x32420], R3 ;  /* 0x03242003000075a7 */ /* 0x001064000800017f */
[----:B-1----:R-:W-:Y:S05]  /*15de0*/  @!P0 NANOSLEEP.SYNCS 0x989680 ;  /* 0x009896800000895d */ /* 0x002fea0003900000 */
[----:B------:R-:W1:Y:S02]  /*15df0*/  @!P0 SYNCS.PHASECHK.TRANS64 P0, [R0+URZ+0x32420], R3 ;  /* 0x03242003000085a7 */ /* 0x000e64000800007f */
[----:B-1----:R-:W-:Y:S05]  /*15e00*/  @!P0 BRA `(.L_x_1223) ;  /* 0xfffffffc00f08947 */ /* 0x002fea000383ffff */
[----:B------:R-:W-:Y:S05]  /*15e10*/  BRA `(.L_x_1312) ;  /* 0xffffffd000bc7947 */ /* 0x000fea000383ffff */
.L_x_1224:
        /* <DEDUP_REMOVED lines=11> */
.L_x_1314:
[----:B------:R-:W-:Y:S05]  /*15ed0*/  BSYNC B0 ;  /* 0x0000000000007941 */ /* 0x000fea0003800000 */
.L_x_1313:
[----:B------:R-:W-:Y:S05]  /*15ee0*/  BRA `(.L_x_1315) ;  /* 0xffffffd000a47947 */ /* 0x000fea000383ffff */
.L_x_1227:
[----:B------:R-:W-:Y:S01]  /*15ef0*/  BSSY B1, `(.L_x_1316) ;  /* 0x0000006000017945 */ /* 0x000fe20003800000 */
[----:B------:R-:W-:-:S07]  /*15f00*/  IMAD.MOV.U32 R15, RZ, RZ, -0x1 ;  /* 0xffffffffff0f7424 */ /* 0x000fce00078e00ff */
[----:B01----:R-:W-:Y:S05]  /*15f10*/  WARPSYNC.COLLECTIVE R15, `(.L_x_1317) ;  /* 0x000000000f0c7348 */ /* 0x003fea0003c00000 */
[----:B------:R-:W-:Y:S02]  /*15f20*/  ELECT P6, UR62, PT ;  /* 0x00000000003e782f */ /* 0x000fe400038c0000 */
[----:B------:R-:W-:Y:S01]  /*15f30*/  MOV R14, UR62 ;  /* 0x0000003e000e7c02 */ /* 0x000fe20008000f00 */
[----:B01----:R-:W-:Y:S10]  /*15f40*/  ENDCOLLECTIVE ;  /* 0x000000000000791b */ /* 0x003ff40003800000 */
.L_x_1317:
[----:B------:R-:W-:Y:S05]  /*15f50*/  BSYNC B1 ;  /* 0x0000000000017941 */ /* 0x000fea0003800000 */
.L_x_1316:
[----:B------:R-:W-:Y:S05]  /*15f60*/  BRA `(.L_x_1318) ;  /* 0xffffffd0009c7947 */ /* 0x000fea000383ffff */
.L_x_1229:
[----:B0-----:R0:W1:Y:S02]  /*15f70*/  SYNCS.PHASECHK.TRANS64.TRYWAIT P0, [R6+URZ], R5 ;  /* 0x00000005060075a7 */ /* 0x001064000800017f */
[----:B-1----:R-:W-:Y:S05]  /*15f80*/  @!P0 NANOSLEEP.SYNCS 0x989680 ;  /* 0x009896800000895d */ /* 0x002fea0003900000 */
[----:B------:R-:W1:Y:S02]  /*15f90*/  @!P0 SYNCS.PHASECHK.TRANS64 P0, [R6+URZ], R5 ;  /* 0x00000005060085a7 */ /* 0x000e64000800007f */
[----:B-1----:R-:W-:Y:S05]  /*15fa0*/  @!P0 BRA `(.L_x_1229) ;  /* 0xfffffffc00f08947 */ /* 0x002fea000383ffff */
[----:B------:R-:W-:Y:S05]  /*15fb0*/  BRA `(.L_x_1319) ;  /* 0xffffffd000d47947 */ /* 0x000fea000383ffff */
.L_x_1230:
[----:B-1----:R1:W2:Y:S02]  /*15fc0*/  SYNCS.PHASECHK.TRANS64.TRYWAIT P0, [R7+URZ], R2 ;  /* 0x00000002070075a7 */ /* 0x0022a4000800017f */
[----:B--2---:R-:W-:Y:S05]  /*15fd0*/  @!P0 NANOSLEEP.SYNCS 0x989680 ;  /* 0x009896800000895d */ /* 0x004fea0003900000 */
[----:B------:R-:W2:Y:S02]  /*15fe0*/  @!P0 SYNCS.PHASECHK.TRANS64 P0, [R7+URZ], R2 ;  /* 0x00000002070085a7 */ /* 0x000ea4000800007f */
[----:B--2---:R-:W-:Y:S05]  /*15ff0*/  @!P0 BRA `(.L_x_1230) ;  /* 0xfffffffc00f08947 */ /* 0x004fea000383ffff */
[----:B------:R-:W-:Y:S05]  /*16000*/  BRA `(.L_x_1320) ;  /* 0xffffffd000c87947 */ /* 0x000fea000383ffff */
.L_x_1232:
[----:B--2---:R2:W3:Y:S02]  /*16010*/  SYNCS.PHASECHK.TRANS64.TRYWAIT P0, [R4+URZ], R5 ;  /* 0x00000005040075a7 */ /* 0x0044e4000800017f */
[----:B---3--:R-:W-:Y:S05]  /*16020*/  @!P0 NANOSLEEP.SYNCS 0x989680 ;  /* 0x009896800000895d */ /* 0x008fea0003900000 */
[----:B------:R-:W3:Y:S02]  /*16030*/  @!P0 SYNCS.PHASECHK.TRANS64 P0, [R4+URZ], R5 ;  /* 0x00000005040085a7 */ /* 0x000ee4000800007f */
[----:B---3--:R-:W-:Y:S05]  /*16040*/  @!P0 BRA `(.L_x_1232) ;  /* 0xfffffffc00f08947 */ /* 0x008fea000383ffff */
[----:B------:R-:W-:Y:S05]  /*16050*/  BRA `(.L_x_1321) ;  /* 0xffffffd000cc7947 */ /* 0x000fea000383ffff */
.L_x_1322:
        /* <DEDUP_REMOVED lines=10> */
.L_x_6132:


//--------------------- .text._ZN7cutlass13device_kernelIN5flash11enable_sm90INS1_16FlashAttnFwdSm90INS1_25CollectiveMainloopFwdSm90ILi2EN4cute5tupleIJNS5_1CILi1EEES8_S8_EEENS6_IJNS7_ILi128EEENS7_ILi96EEENS7_ILi64EEEEEELi256ENS_6half_tEfNS_4arch4Sm90ELb0ELb0ELb1ELb1ELb0ELb1ELb1ELb1ELb0ELb1ELb1ELb0EEENS1_21CollectiveEpilogueFwdINS6_IJSA_NS7_ILi256EEESB_EEES9_SE_SG_Li256ELb1ELb1ELb1ELb0EEENS1_36VarlenDynamicPersistentTileSchedulerILi128ELi96ELi256ELi128ELb1ELb1ELb1ELb0ELb1ELb1EEEEEEEEEvNT_6ParamsE --------------------------
	.section	.text._ZN7cutlass13device_kernelIN5flash11enable_sm90INS1_16FlashAttnFwdSm90INS1_25CollectiveMainloopFwdSm90ILi2EN4cute5tupleIJNS5_1CILi1EEES8_S8_EEENS6_IJNS7_ILi128EEENS7_ILi96EEENS7_ILi64EEEEEELi256ENS_6half_tEfNS_4arch4Sm90ELb0ELb0ELb1ELb1ELb0ELb1ELb1ELb1ELb0ELb1ELb1ELb0EEENS1_21CollectiveEpilogueFwdINS6_IJSA_NS7_ILi256EEESB_EEES9_SE_SG_Li256ELb1ELb1ELb1ELb0EEENS1_36VarlenDynamicPersistentTileSchedulerILi128ELi96ELi256ELi128ELb1ELb1ELb1ELb0ELb1ELb1EEEEEEEEEvNT_6ParamsE,"ax",@progbits
	.align	128
.text._ZN7cutlass13device_kernelIN5flash11enable_sm90INS1_16FlashAttnFwdSm90INS1_25CollectiveMainloopFwdSm90ILi2EN4cute5tupleIJNS5_1CILi1EEES8_S8_EEENS6_IJNS7_ILi128EEENS7_ILi96EEENS7_ILi64EEEEEELi256ENS_6half_tEfNS_4arch4Sm90ELb0ELb0ELb1ELb1ELb0ELb1ELb1ELb1ELb0ELb1ELb1ELb0EEENS1_21CollectiveEpilogueFwdINS6_IJSA_NS7_ILi256EEESB_EEES9_SE_SG_Li256ELb1ELb1ELb1ELb0EEENS1_36VarlenDynamicPersistentTileSchedulerILi128ELi96ELi256ELi128ELb1ELb1ELb1ELb0ELb1ELb1EEEEEEEEEvNT_6ParamsE:
        .type           _ZN7cutlass13device_kernelIN5flash11enable_sm90INS1_16FlashAttnFwdSm90INS1_25CollectiveMainloopFwdSm90ILi2EN4cute5tupleIJNS5_1CILi1EEES8_S8_EEENS6_IJNS7_ILi128EEENS7_ILi96EEENS7_ILi64EEEEEELi256ENS_6half_tEfNS_4arch4Sm90ELb0ELb0ELb1ELb1ELb0ELb1ELb1ELb1ELb0ELb1ELb1ELb0EEENS1_21CollectiveEpilogueFwdINS6_IJSA_NS7_ILi256EEESB_EEES9_SE_SG_Li256ELb1ELb1ELb1ELb0EEENS1_36VarlenDynamicPersistentTileSchedulerILi128ELi96ELi256ELi128ELb1ELb1ELb1ELb0ELb1ELb1EEEEEEEEEvNT_6ParamsE,@function
        .size           _ZN7cutlass13device_kernelIN5flash11enable_sm90INS1_16FlashAttnFwdSm90INS1_25CollectiveMainloopFwdSm90ILi2EN4cute5tupleIJNS5_1CILi1EEES8_S8_EEENS6_IJNS7_ILi128EEENS7_ILi96EEENS7_ILi64EEEEEELi256ENS_6half_tEfNS_4arch4Sm90ELb0ELb0ELb1ELb1ELb0ELb1ELb1ELb1ELb0ELb1ELb1ELb0EEENS1_21CollectiveEpilogueFwdINS6_IJSA_NS7_ILi256EEESB_EEES9_SE_SG_Li256ELb1ELb1ELb1ELb0EEENS1_36VarlenDynamicPersistentTileSchedulerILi128ELi96ELi256ELi128ELb1ELb1ELb1ELb0ELb1ELb1EEEEEEEEEvNT_6ParamsE,(.L_x_6133 - _ZN7cutlass13device_kernelIN5flash11enable_sm90INS1_16FlashAttnFwdSm90INS1_25CollectiveMainloopFwdSm90ILi2EN4cute5tupleIJNS5_1CILi1EEES8_S8_EEENS6_IJNS7_ILi128EEENS7_ILi96EEENS7_ILi64EEEEEELi256ENS_6half_tEfNS_4arch4Sm90ELb0ELb0ELb1ELb1ELb0ELb1ELb1ELb1ELb0ELb1ELb1ELb0EEENS1_21CollectiveEpilogueFwdINS6_IJSA_NS7_ILi256EEESB_EEES9_SE_SG_Li256ELb1ELb1ELb1ELb0EEENS1_36VarlenDynamicPersistentTileSchedulerILi128ELi96ELi256ELi128ELb1ELb1ELb1ELb0ELb1ELb1EEEEEEEEEvNT_6ParamsE)
        .other          _ZN7cutlass13device_kernelIN5flash11enable_sm90INS1_16FlashAttnFwdSm90INS1_25CollectiveMainloopFwdSm90ILi2EN4cute5tupleIJNS5_1CILi1EEES8_S8_EEENS6_IJNS7_ILi128EEENS7_ILi96EEENS7_ILi64EEEEEELi256ENS_6half_tEfNS_4arch4Sm90ELb0ELb0ELb1ELb1ELb0ELb1ELb1ELb1ELb0ELb1ELb1ELb0EEENS1_21CollectiveEpilogueFwdINS6_IJSA_NS7_ILi256EEESB_EEES9_SE_SG_Li256ELb1ELb1ELb1ELb0EEENS1_36VarlenDynamicPersistentTileSchedulerILi128ELi96ELi256ELi128ELb1ELb1ELb1ELb0ELb1ELb1EEEEEEEEEvNT_6ParamsE,@"STO_CUDA_ENTRY STV_DEFAULT"
_ZN7cutlass13device_kernelIN5flash11enable_sm90INS1_16FlashAttnFwdSm90INS1_25CollectiveMainloopFwdSm90ILi2EN4cute5tupleIJNS5_1CILi1EEES8_S8_EEENS6_IJNS7_ILi128EEENS7_ILi96EEENS7_ILi64EEEEEELi256ENS_6half_tEfNS_4arch4Sm90ELb0ELb0ELb1ELb1ELb0ELb1ELb1ELb1ELb0ELb1ELb1ELb0EEENS1_21CollectiveEpilogueFwdINS6_IJSA_NS7_ILi256EEESB_EEES9_SE_SG_Li256ELb1ELb1ELb1ELb0EEENS1_36VarlenDynamicPersistentTileSchedulerILi128ELi96ELi256ELi128ELb1ELb1ELb1ELb0ELb1ELb1EEEEEEEEEvNT_6ParamsE:
        /* <DEDUP_REMOVED lines=24> */
.L_x_1324:
[----:B------:R-:W-:Y:S05]  /*0180*/  BSYNC B0 ;  /* 0x0000000000007941 */ /* 0x000fea0003800000 */
.L_x_1323:
        /* <DEDUP_REMOVED lines=43> */
.L_x_1325:
        /* <DEDUP_REMOVED lines=22> */
.L_x_1326:
        /* <DEDUP_REMOVED lines=18> */
.L_x_1327:
        /* <DEDUP_REMOVED lines=22> */
.L_x_1328:
        /* <DEDUP_REMOVED lines=22> */
.L_x_1329:
[----:B0-----:R-:W-:Y:S01]  /*0980*/  UMOV UR4, 0x1 ;  /* 0x0000000100047882 */ /* 0x001fe20000000000 */
[----:B------:R-:W-:Y:S01]  /*0990*/  PLOP3.LUT P0, PT, PT, PT, UP0, 0x80, 0x0 ;  /* 0x000000000000781c */ /* 0x000fe20003f0f008 */
[----:B------:R-:W-:Y:S01]  /*09a0*/  USEL UR4, UR4, 0x2, !UP0 ;  /* 0x0000000204047887 */ /* 0x000fe2000c000000 */
[----:B------:R-:W-:Y:S01]  /*09b0*/  NOP ;  /* 0x0000000000007918 */ /* 0x000fe20000000000 */
[----:B------:R-:W-:Y:S01]  /*09c0*/  ULDC.64 UR60, c[0x0][0x208] ;  /* 0x00008200003c7ab9 */ /* 0x000fe20000000a00 */
[----:B------:R-:W-:Y:S03]  /*09d0*/  BSSY B9, `(.L_x_1330) ;  /* 0x0001c22000097945 */ /* 0x000fe60003800000 */
[----:B------:R-:W-:-:S05]  /*09e0*/  IMAD.U32 R2, RZ, RZ, UR4 ;  /* 0x00000004ff027e24 */ /* 0x000fca000f8e00ff */
[----:B------:R0:W-:Y:S01]  /*09f0*/  STL [R1+0xa0], R2 ;  /* 0x0000a00201007387 */ /* 0x0001e20000100800 */
[----:B-123--:R-:W-:Y:S06]  /*0a00*/  BAR.SYNC.DEFER_BLOCKING 0x0 ;  /* 0x0000000000007b1d */ /* 0x00efec0000010000 */
[----:B------:R-:W-:Y:S05]  /*0a10*/  @!P0 BRA `(.L_x_1331) ;  /* 0x0000013400d88947 */ /* 0x000fea0003800000 */
.L_x_1332:
[----:B------:R-:W-:-:S08]  /*0a20*/  NOP ;  /* 0x0000000000007918 */ /* 0x000fd00000000000 */
[----:B------:R-:W1:Y:S02]  /*0a30*/  USETMAXREG.TRY_ALLOC.CTAPOOL UP0, 0xf0 ;  /* 0x000000f0000079c8 */ /* 0x000e640008000600 */
[----:B-1----:R-:W-:-:S13]  /*0a40*/  PLOP3.LUT P0, PT, PT, PT, UP0, 0x80, 0x0 ;  /* 0x000000000000781c */ /* 0x002fda0003f0f008 */
[----:B------:R-:W-:Y:S05]  /*0a50*/  @!P0 BRA `(.L_x_1332) ;  /* 0xfffffffc00f08947 */ /* 0x000fea000383ffff */
[----:B------:R-:W-:Y:S01]  /*0a60*/  SHF.R.U32.HI R0, RZ, 0x7, R6 ;  /* 0x00000007ff007819 */ /* 0x000fe20000011606 */
[----:B------:R-:W1:Y:S08]  /*0a70*/  S2UR UR5, SR_CgaCtaId ;  /* 0x00000000000579c3 */ /* 0x000e700000008800 */
[----:B------:R-:W-:Y:S06]  /*0a80*/  BAR.ARV 0x8, 0x180 ;  /* 0x0206000000007b1d */ /* 0x000fec0000002000 */
[----:B------:R-:W-:Y:S01]  /*0a90*/  ISETP.NE.AND P0, PT, R0, 0x1, PT ;  /* 0x000000010000780c */ /* 0x000fe20003f05270 */
[----:B------:R-:W-:-:S12]  /*0aa0*/  UMOV UR4, 0x400 ;  /* 0x0000040000047882 */ /* 0x000fd80000000000 */
[----:B------:R-:W-:Y:S06]  /*0ab0*/  @!P0 BAR.ARV 0x9, 0x100 ;  /* 0x0244000000008b1d */ /* 0x000fec0000002000 */
[----:B-1----:R-:W-:Y:S02]  /*0ac0*/  ULEA UR4, UR5, UR4, 0x18 ;  /* 0x0000000405047291 */ /* 0x002fe4000f8ec03f */
[----:B------:R-:W-:Y:S04]  /*0ad0*/  BAR.SYNC.DEFER_BLOCKING 0x5, 0x180 ;  /* 0x0146000000007b1d */ /* 0x000fe80000010000 */
[----:B------:R-:W-:-:S02]  /*0ae0*/  IMAD.U32 R18, RZ, RZ, UR4 ;  /* 0x00000004ff127e24 */ /* 0x000fc4000f8e00ff */
[----:B------:R-:W-:-:S03]  /*0af0*/  ULDC UR4, c[0x0][0xd3c] ;  /* 0x00034f0000047ab9 */ /* 0x000fc60000000800 */
[----:B------:R-:W1:Y:S01]  /*0b00*/  LDS.128 R40, [R18+0x324d0] ;  /* 0x0324d00012287984 */ /* 0x000e620000000c00 */
[----:B------:R-:W-:Y:S06]  /*0b10*/  BAR.ARV 0x4, 0x180 ;  /* 0x0106000000007b1d */ /* 0x000fec0000002000 */
[----:B-1----:R-:W-:-:S13]  /*0b20*/  ISETP.GE.AND P0, PT, R43, UR4, PT ;  /* 0x000000042b007c0c */ /* 0x002fda000bf06270 */
[----:B------:R-:W-:Y:S05]  /*0b30*/  @P0 BRA `(.L_x_1333) ;  /* 0x000001c0002c0947 */ /* 0x000fea0003800000 */
[----:B------:R-:W2:Y:S01]  /*0b40*/  LDL R0, [R1+0xa0] ;  /* 0x0000a00001007983 */ /* 0x000ea20000100800 */
[----:B------:R-:W-:Y:S01]  /*0b50*/  VIADD R6, R6, 0xffffff80 ;  /* 0xffffff8006067836 */ /* 0x000fe20000000000 */
[----:B------:R-:W-:Y:S01]  /*0b60*/  CS2R R200, SRZ ;  /* 0x0000000000c87805 */ /* 0x000fe2000001ff00 */
[----:B------:R-:W-:Y:S02]  /*0b70*/  IMAD.MOV.U32 R204, RZ, RZ, RZ ;  /* 0x000000ffffcc7224 */ /* 0x000fe400078e00ff */
[----:B------:R-:W-:Y:S01]  /*0b80*/  IMAD.MOV.U32 R226, RZ, RZ, RZ ;  /* 0x000000ffffe27224 */ /* 0x000fe200078e00ff */
[----:B------:R-:W-:-:S04]  /*0b90*/  SHF.R.S32.HI R3, RZ, 0x1f, R6 ;  /* 0x0000001fff037819 */ /* 0x000fc80000011406 */
[CC--:B0-----:R-:W-:Y:S02]  /*0ba0*/  LEA.HI R2, R3.reuse, R6.reuse, RZ, 0x4 ;  /* 0x0000000603027211 */ /* 0x0c1fe400078f20ff */
[CC--:B------:R-:W-:Y:S02]  /*0bb0*/  LEA.HI R216, R3.reuse, R6.reuse, RZ, 0x5 ;  /* 0x0000000603d87211 */ /* 0x0c0fe400078f28ff */
[----:B------:R-:W-:Y:S02]  /*0bc0*/  SHF.R.S32.HI R7, RZ, 0x4, R2 ;  /* 0x00000004ff077819 */ /* 0x000fe40000011402 */
[----:B------:R-:W-:Y:S02]  /*0bd0*/  LEA.HI R19, R3, R6, RZ, 0x2 ;  /* 0x0000000603137211 */ /* 0x000fe400078f10ff */
[----:B------:R-:W-:Y:S02]  /*0be0*/  LEA.HI R4, R2, R7, RZ, 0x1 ;  /* 0x0000000702047211 */ /* 0x000fe400078f08ff */
[----:B------:R-:W-:-:S02]  /*0bf0*/  SHF.R.S32.HI R216, RZ, 0x5, R216 ;  /* 0x00000005ffd87819 */ /* 0x000fc400000114d8 */
[----:B------:R-:W-:-:S05]  /*0c00*/  LOP3.LUT R4, R4, 0x1ffffffe, RZ, 0xc0, !PT ;  /* 0x1ffffffe04047812 */ /* 0x000fca00078ec0ff */
[----:B------:R-:W-:Y:S01]  /*0c10*/  IMAD.IADD R4, R7, 0x1, -R4 ;  /* 0x0000000107047824 */ /* 0x000fe200078e0a04 */
[----:B--2---:R-:W-:Y:S02]  /*0c20*/  R2UR UR4, R0 ;  /* 0x00000000000472ca */ /* 0x004fe400000e0000 */
[CC--:B------:R-:W-:Y:S02]  /*0c30*/  LEA.HI R0, R3.reuse, R6.reuse, RZ, 0x7 ;  /* 0x0000000603007211 */ /* 0x0c0fe400078f38ff */
[----:B------:R-:W-:Y:S02]  /*0c40*/  LEA.HI R3, R3, R6, RZ, 0x3 ;  /* 0x0000000603037211 */ /* 0x000fe400078f18ff */
[----:B------:R-:W-:Y:S02]  /*0c50*/  LOP3.LUT R5, R0, 0xffffff80, RZ, 0xc0, !PT ;  /* 0xffffff8000057812 */ /* 0x000fe400078ec0ff */
[----:B------:R-:W-:Y:S02]  /*0c60*/  LOP3.LUT R7, R3, 0xfffffff8, RZ, 0xc0, !PT ;  /* 0xfffffff803077812 */ /* 0x000fe400078ec0ff */
[----:B------:R-:W-:Y:S01]  /*0c70*/  LOP3.LUT R3, R19, 0xfffffffc, RZ, 0xc0, !PT ;  /* 0xfffffffc13037812 */ /* 0x000fe200078ec0ff */
[C---:B------:R-:W-:Y:S01]  /*0c80*/  IMAD.IADD R13, R6.reuse, 0x1, -R5 ;  /* 0x00000001060d7824 */ /* 0x040fe200078e0a05 */
[----:B------:R-:W-:Y:S01]  /*0c90*/  SHF.R.S32.HI R5, RZ, 0x7, R0 ;  /* 0x00000007ff057819 */ /* 0x000fe20000011400 */
[----:B------:R-:W-:Y:S01]  /*0ca0*/  ULOP3.LUT UR4, UR4, 0x1, URZ, 0xfc, !UPT ;  /* 0x0000000104047892 */ /* 0x000fe2000f8efc3f */
[----:B------:R-:W-:Y:S01]  /*0cb0*/  SHF.R.S32.HI R19, RZ, 0x2, R19 ;  /* 0x00000002ff137819 */ /* 0x000fe20000011413 */
[----:B------:R-:W-:Y:S01]  /*0cc0*/  IMAD.IADD R3, R6, 0x1, -R3 ;  /* 0x0000000106037824 */ /* 0x000fe200078e0a03 */
[----:B------:R-:W-:Y:S01]  /*0cd0*/  SHF.R.S32.HI R8, RZ, 0x1f, R13 ;  /* 0x0000001fff087819 */ /* 0x000fe2000001140d */
[----:B------:R-:W-:Y:S01]  /*0ce0*/  STL [R1+0x8c], R13 ;  /* 0x00008c0d01007387 */ /* 0x000fe20000100800 */
[----:B------:R-:W-:Y:S01]  /*0cf0*/  LEA.HI R0, R0, R5, RZ, 0x1 ;  /* 0x0000000500007211 */ /* 0x000fe200078f08ff */
[----:B------:R-:W-:Y:S01]  /*0d00*/  VIADD R225, R19, 0x40 ;  /* 0x0000004013e17836 */ /* 0x000fe20000000000 */
[-C--:B------:R-:W-:Y:S01]  /*0d10*/  LEA.HI R9, R8, R13.reuse, RZ, 0x2 ;  /* 0x0000000d08097211 */ /* 0x080fe200078f10ff */
[----:B------:R-:W-:Y:S01]  /*0d20*/  IMAD.IADD R7, R6, 0x1, -R7 ;  /* 0x0000000106077824 */ /* 0x000fe200078e0a07 */
[----:B------:R-:W-:Y:S01]  /*0d30*/  LOP3.LUT R0, R0, 0x3fffffe, RZ, 0xc0, !PT ;  /* 0x03fffffe00007812 */ /* 0x000fe200078ec0ff */
[----:B------:R-:W-:Y:S01]  /*0d40*/  IMAD.SHL.U32 R213, R225, 0x40, RZ ;  /* 0x00000040e1d57824 */ /* 0x000fe200078e00ff */
[--C-:B------:R-:W-:Y:S01]  /*0d50*/  SHF.R.S32.HI R10, RZ, 0x2, R9.reuse ;  /* 0x00000002ff0a7819 */ /* 0x100fe20000011409 */
[----:B------:R-:W-:Y:S01]  /*0d60*/  IMAD.SHL.U32 R203, R7, 0x8, RZ ;  /* 0x0000000807cb7824 */ /* 0x000fe200078e00ff */
[----:B------:R-:W-:Y:S01]  /*0d70*/  SHF.R.S32.HI R11, RZ, 0x1f, R9 ;  /* 0x0000001fff0b7819 */ /* 0x000fe20000011409 */
[----:B------:R-:W-:Y:S01]  /*0d80*/  IMAD.IADD R0, R5, 0x1, -R0 ;  /* 0x0000000105007824 */ /* 0x000fe200078e0a00 */
[----:B------:R-:W-:Y:S01]  /*0d90*/  LEA.HI R8, R8, R13, RZ, 0x5 ;  /* 0x0000000d08087211 */ /* 0x000fe200078f28ff */
[----:B------:R-:W-:Y:S01]  /*0da0*/  IMAD.SHL.U32 R16, R3, 0x8, RZ ;  /* 0x0000000803107824 */ /* 0x000fe200078e00ff */
[----:B------:R-:W-:Y:S01]  /*0db0*/  LEA.HI R11, R11, R10, RZ, 0x3 ;  /* 0x0000000a0b0b7211 */ /* 0x000fe200078f18ff */
[----:B------:R-:W-:Y:S01]  /*0dc0*/  IMAD.SHL.U32 R22, R3, 0x4, RZ ;  /* 0x0000000403167824 */ /* 0x000fe200078e00ff */
[----:B------:R-:W-:Y:S01]  /*0dd0*/  LOP3.LUT R5, R2, 0x3fffff0, RZ, 0xc0, !PT ;  /* 0x03fffff002057812 */ /* 0x000fe200078ec0ff */
[----:B------:R-:W-:Y:S01]  /*0de0*/  VIADD R219, R203, 0x40 ;  /* 0x00000040cbdb7836 */ /* 0x000fe20000000000 */
[----:B------:R-:W-:Y:S01]  /*0df0*/  LOP3.LUT R11, R11, 0xfffffff8, RZ, 0xc0, !PT ;  /* 0xfffffff80b0b7812 */ /* 0x000fe200078ec0ff */
[----:B------:R-:W-:Y:S01]  /*0e00*/  VIADD R218, R203, 0x80 ;  /* 0x00000080cbda7836 */ /* 0x000fe20000000000 */
[----:B------:R-:W-:Y:S01]  /*0e10*/  SHF.R.S32.HI R8, RZ, 0x5, R8 ;  /* 0x00000005ff087819 */ /* 0x000fe20000011408 */
[----:B------:R-:W-:Y:S01]  /*0e20*/  IMAD.IADD R5, R6, 0x1, -R5 ;  /* 0x0000000106057824 */ /* 0x000fe200078e0a05 */
[----:B------:R-:W-:Y:S01]  /*0e30*/  LOP3.LUT R213, R213, 0x1c0, RZ, 0xc0, !PT ;  /* 0x000001c0d5d57812 */ /* 0x000fe200078ec0ff */
[----:B------:R-:W-:Y:S01]  /*0e40*/  IMAD.IADD R11, R10, 0x1, -R11 ;  /* 0x000000010a0b7824 */ /* 0x000fe200078e0a0b */
[----:B------:R-:W-:Y:S01]  /*0e50*/  LOP3.LUT R9, R9, 0x7ffffffc, RZ, 0xc0, !PT ;  /* 0x7ffffffc09097812 */ /* 0x000fe200078ec0ff */
[----:B------:R-:W-:Y:S01]  /*0e60*/  IMAD R5, R216, 0x10, R5 ;  /* 0x00000010d8057824 */ /* 0x000fe200078e0205 */
[----:B------:R-:W-:Y:S01]  /*0e70*/  LOP3.LUT R6, R213, 0x38, R16, 0xf8, !PT ;  /* 0x00000038d5067812 */ /* 0x000fe200078ef810 */
[----:B------:R-:W-:Y:S01]  /*0e80*/  IMAD R11, R8, 0x10, R11 ;  /* 0x00000010080b7824 */ /* 0x000fe200078e020b */
[----:B------:R-:W-:Y:S01]  /*0e90*/  SHF.R.S32.HI R229, RZ, 0x1f, R19 ;  /* 0x0000001fffe57819 */ /* 0x000fe20000011413 */
[----:B------:R-:W-:Y:S01]  /*0ea0*/  IMAD R5, R5, 0x8, R4 ;  /* 0x0000000805057824 */ /* 0x000fe200078e0204 */
[----:B------:R-:W-:Y:S01]  /*0eb0*/  SHF.R.S32.HI R4, RZ, 0x1f, R225 ;  /* 0x0000001fff047819 */ /* 0x000fe200000114e1 */
[----:B------:R-:W-:-:S02]  /*0ec0*/  IMAD R12, R0, 0x40, R11 ;  /* 0x00000040000c7824 */ /* 0x000fc400078e020b */
[----:B------:R-:W-:Y:S01]  /*0ed0*/  IMAD.U32 R0, RZ, RZ, UR4 ;  /* 0x00000004ff007e24 */ /* 0x000fe2000f8e00ff */
[----:B------:R-:W-:Y:S01]  /*0ee0*/  LEA.HI R4, R4, R225, RZ, 0x3 ;  /* 0x000000e104047211 */ /* 0x000fe200078f18ff */
[----:B------:R-:W-:Y:S01]  /*0ef0*/  IMAD.IADD R9, R13, 0x1, -R9 ;  /* 0x000000010d097824 */ /* 0x000fe200078e0a09 */
[----:B------:R-:W-:Y:S01]  /*0f00*/  STL [R1+0x94], R12 ;  /* 0x0000940c01007387 */ /* 0x000fe20000100800 */
[----:B------:R-:W-:Y:S02]  /*0f10*/  IMAD.MOV.U32 R2, RZ, RZ, RZ ;  /* 0x000000ffff027224 */ /* 0x000fe400078e00ff */
[----:B------:R-:W-:Y:S01]  /*0f20*/  IMAD.SHL.U32 R4, R4, 0x40, RZ ;  /* 0x0000004004047824 */ /* 0x000fe200078e00ff */
[----:B------:R0:W-:Y:S01]  /*0f30*/  STL [R1+0x5c], R0 ;  /* 0x00005c0001007387 */ /* 0x0001e20000100800 */
[----:B------:R-:W-:Y:S02]  /*0f40*/  IMAD.SHL.U32 R230, R9, 0x2, RZ ;  /* 0x0000000209e67824 */ /* 0x000fe400078e00ff */
[----:B------:R-:W-:Y:S01]  /*0f50*/  VIADD R202, R22, 0x10 ;  /* 0x0000001016ca7836 */ /* 0x000fe20000000000 */
[----:B------:R-:W-:Y:S01]  /*0f60*/  LOP3.LUT R217, R4, 0xfffffe00, RZ, 0xc0, !PT ;  /* 0xfffffe0004d97812 */ /* 0x000fe200078ec0ff */
[C---:B------:R-:W-:Y:S01]  /*0f70*/  VIADD R34, R230.reuse, 0x8 ;  /* 0x00000008e6227836 */ /* 0x040fe20000000000 */
[----:B------:R-:W-:Y:S01]  /*0f80*/  SHF.R.S32.HI R4, RZ, 0x1f, R219 ;  /* 0x0000001fff047819 */ /* 0x000fe200000114db */
[----:B------:R-:W-:Y:S01]  /*0f90*/  IMAD.SHL.U32 R4, R5, 0x8, RZ ;  /* 0x0000000805047824 */ /* 0x000fe200078e00ff */
[C---:B------:R-:W-:Y:S01]  /*0fa0*/  IADD3 R233, R230.reuse, 0xe8, RZ ;  /* 0x000000e8e6e97810 */ /* 0x040fe20007ffe0ff */
[C---:B------:R-:W-:Y:S01]  /*0fb0*/  VIADD R31, R230.reuse, 0x20 ;  /* 0x00000020e61f7836 */ /* 0x040fe20000000000 */
[----:B0-----:R-:W-:Y:S01]  /*0fc0*/  LEA.HI R0, R3, R3, RZ, 0x1 ;  /* 0x0000000303007211 */ /* 0x001fe200078f08ff */
[C---:B------:R-:W-:Y:S01]  /*0fd0*/  VIADD R28, R230.reuse, 0x38 ;  /* 0x00000038e61c7836 */ /* 0x040fe20000000000 */
[----:B------:R0:W-:Y:S01]  /*0fe0*/  STL [R1+0x9c], R4 ;  /* 0x00009c0401007387 */ /* 0x0001e20000100800 */
[----:B------:R-:W-:Y:S01]  /*0ff0*/  VIADD R25, R230, 0x50 ;  /* 0x00000050e6197836 */ /* 0x000fe20000000000 */
[----:B------:R-:W-:Y:S01]  /*1000*/  LOP3.LUT R0, R0, 0x1ffffffe, RZ, 0xc0, !PT ;  /* 0x1ffffffe00007812 */ /* 0x000fe200078ec0ff */
[----:B------:R-:W-:-:S02]  /*1010*/  VIADD R20, R230, 0x68 ;  /* 0x00000068e6147836 */ /* 0x000fc40000000000 */
[C---:B------:R-:W-:Y:S02]  /*1020*/  VIADD R13, R230.reuse, 0x80 ;  /* 0x00000080e60d7836 */ /* 0x040fe40000000000 */
[----:B------:R-:W-:Y:S01]  /*1030*/  IMAD.IADD R0, R3, 0x1, -R0 ;  /* 0x0000000103007824 */ /* 0x000fe200078e0a00 */
[----:B------:R-:W-:Y:S01]  /*1040*/  SHF.R.S32.HI R3, RZ, 0x1f, R203 ;  /* 0x0000001fff037819 */ /* 0x000fe200000114cb */
[----:B------:R-:W-:Y:S01]  /*1050*/  VIADD R9, R230, 0x98 ;  /* 0x00000098e6097836 */ /* 0x000fe20000000000 */
[----:B------:R-:W-:Y:S01]  /*1060*/  SHF.R.U32.HI R3, RZ, 0x3, R213 ;  /* 0x00000003ff037819 */ /* 0x000fe200000116d5 */
[----:B------:R-:W-:Y:S02]  /*1070*/  IMAD R0, R0, 0x8, R12 ;  /* 0x0000000800007824 */ /* 0x000fe400078e020c */
[C---:B------:R-:W-:Y:S01]  /*1080*/  VIADD R5, R230.reuse, 0xb8 ;  /* 0x000000b8e6057836 */ /* 0x040fe20000000000 */
[----:B------:R-:W-:Y:S01]  /*1090*/  LOP3.LUT R3, R217, R6, R3, 0xf6, !PT ;  /* 0x00000006d9037212 */ /* 0x000fe200078ef603 */
[C---:B0-----:R-:W-:Y:S01]  /*10a0*/  VIADD R4, R230.reuse, 0xc0 ;  /* 0x000000c0e6047836 */ /* 0x041fe20000000000 */
[----:B------:R-:W-:Y:S01]  /*10b0*/  SHF.R.S32.HI R6, RZ, 0x1f, R218 ;  /* 0x0000001fff067819 */ /* 0x000fe200000114da */
[C---:B------:R-:W-:Y:S01]  /*10c0*/  VIADD R6, R230.reuse, 0xb0 ;  /* 0x000000b0e6067836 */ /* 0x040fe20000000000 */
[----:B------:R-:W-:Y:S01]  /*10d0*/  SHF.R.S32.HI R5, RZ, 0x1f, R5 ;  /* 0x0000001fff057819 */ /* 0x000fe20000011405 */
[----:B------:R-:W-:Y:S01]  /*10e0*/  IMAD R3, R3, 0x2, R18 ;  /* 0x0000000203037824 */ /* 0x000fe200078e0212 */
[----:B------:R-:W-:Y:S01]  /*10f0*/  SHF.R.S32.HI R4, RZ, 0x1f, R4 ;  /* 0x0000001fff047819 */ /* 0x000fe20000011404 */
[----:B------:R-:W-:-:S02]  /*1100*/  VIADD R237, R230, 0xc8 ;  /* 0x000000c8e6ed7836 */ /* 0x000fc40000000000 */
[C---:B------:R-:W-:Y:S01]  /*1110*/  VIADD R236, R230.reuse, 0xd0 ;  /* 0x000000d0e6ec7836 */ /* 0x040fe20000000000 */
[----:B------:R0:W-:Y:S01]  /*1120*/  STL [R1+0x90], R3 ;  /* 0x0000900301007387 */ /* 0x0001e20000100800 */
[C---:B------:R-:W-:Y:S02]  /*1130*/  VIADD R235, R230.reuse, 0xd8 ;  /* 0x000000d8e6eb7836 */ /* 0x040fe40000000000 */
[C---:B------:R-:W-:Y:S01]  /*1140*/  VIADD R234, R230.reuse, 0xe0 ;  /* 0x000000e0e6ea7836 */ /* 0x040fe20000000000 */
[----:B------:R1:W-:Y:S01]  /*1150*/  STL [R1+0x98], R0 ;  /* 0x0000980001007387 */ /* 0x0003e20000100800 */
[C---:B------:R-:W-:Y:S01]  /*1160*/  VIADD R33, R230.reuse, 0x10 ;  /* 0x00000010e6217836 */ /* 0x040fe20000000000 */
[----:B------:R-:W-:Y:S01]  /*1170*/  SHF.R.S32.HI R5, RZ, 0x1f, R236 ;  /* 0x0000001fff057819 */ /* 0x000fe200000114ec */
[C---:B------:R-:W-:Y:S01]  /*1180*/  VIADD R32, R230.reuse, 0x18 ;  /* 0x00000018e6207836 */ /* 0x040fe20000000000 */
[----:B------:R-:W-:Y:S01]  /*1190*/  SHF.R.S32.HI R4, RZ, 0x1f, R235 ;  /* 0x0000001fff047819 */ /* 0x000fe200000114eb */
[C---:B------:R-:W-:Y:S01]  /*11a0*/  VIADD R30, R230.reuse, 0x28 ;  /* 0x00000028e61e7836 */ /* 0x040fe20000000000 */
[----:B0-----:R-:W-:Y:S01]  /*11b0*/  SHF.R.S32.HI R3, RZ, 0x1f, R34 ;  /* 0x0000001fff037819 */ /* 0x001fe20000011422 */
        /* <DEDUP_REMOVED lines=30> */
[----:B------:R-:W-:Y:S02]  /*13a0*/  SHF.R.S32.HI R15, RZ, 0x1f, R15 ;  /* 0x0000001fff0f7819 */ /* 0x000fe4000001140f */
[----:B------:R-:W-:-:S02]  /*13b0*/  SHF.R.S32.HI R14, RZ, 0x1f, R14 ;  /* 0x0000001fff0e7819 */ /* 0x000fc4000001140e */
[----:B------:R-:W-:Y:S02]  /*13c0*/  SHF.R.S32.HI R11, RZ, 0x1f, R11 ;  /* 0x0000001fff0b7819 */ /* 0x000fe4000001140b */
[----:B------:R-:W-:Y:S02]  /*13d0*/  SHF.R.S32.HI R10, RZ, 0x1f, R10 ;  /* 0x0000001fff0a7819 */ /* 0x000fe4000001140a */
[----:B------:R-:W-:Y:S02]  /*13e0*/  SHF.R.S32.HI R8, RZ, 0x1f, R8 ;  /* 0x0000001fff087819 */ /* 0x000fe40000011408 */
[----:B------:R-:W-:Y:S02]  /*13f0*/  SHF.R.S32.HI R7, RZ, 0x1f, R7 ;  /* 0x0000001fff077819 */ /* 0x000fe40000011407 */
[----:B------:R-:W-:Y:S02]  /*1400*/  SHF.R.S32.HI R5, RZ, 0x1f, R233 ;  /* 0x0000001fff057819 */ /* 0x000fe400000114e9 */
[----:B------:R-:W-:-:S02]  /*1410*/  SHF.R.S32.HI R4, RZ, 0x1f, R232 ;  /* 0x0000001fff047819 */ /* 0x000fc400000114e8 */
[----:B-1----:R-:W-:-:S07]  /*1420*/  SHF.R.S32.HI R3, RZ, 0x1f, R231 ;  /* 0x0000001fff037819 */ /* 0x002fce00000114e7 */
.L_x_1481:
[----:B0-23--:R-:W0:Y:S02]  /*1430*/  LDC.64 R4, c[0x0][0xd88] ;  /* 0x00036200ff047b82 */ /* 0x00de240000000a00 */
        /* <DEDUP_REMOVED lines=24> */
[----:B------:R-:W-:Y:S01]  /*15c0*/  IADD3.X R5, R224, UR7, RZ, P3, !PT ;  /* 0x00000007e0057c10 */ /* 0x000fe20009ffe4ff */
        /* <DEDUP_REMOVED lines=24> */
.L_x_1334:
        /* <DEDUP_REMOVED lines=14> */
.L_x_1335:
[----:B------:R-:W-:Y:S05]  /*1830*/  @!P0 BRA `(.L_x_1336) ;  /* 0x00000000000c8947 */ /* 0x000fea0003800000 */
[----:B------:R-:W2:Y:S04]  /*1840*/  LDG.E R0, desc[UR60][R4.64] ;  /* 0x0000003c04007981 */ /* 0x000ea8000c1e1900 */
[----:B------:R-:W2:Y:S02]  /*1850*/  LDG.E R33, desc[UR60][R4.64+0x4] ;  /* 0x0000043c04217981 */ /* 0x000ea4000c1e1900 */
[----:B--2---:R-:W-:-:S07]  /*1860*/  IMAD.IADD R33, R33, 0x1, -R0 ;  /* 0x0000000121217824 */ /* 0x004fce00078e0a00 */
.L_x_1336:
        /* <DEDUP_REMOVED lines=14> */
[----:B------:R-:W-:Y:S01]  /*1950*/  IMAD.IADD R9, R33, 0x1, -R10 ;  /* 0x0000000121097824 */ /* 0x000fe200078e0a0a */
        /* <DEDUP_REMOVED lines=19> */
[----:B------:R-:W-:Y:S02]  /*1a90*/  IABS R11, R10 ;  /* 0x0000000a000b7213 */ /* 0x000fe40000000000 */
        /* <DEDUP_REMOVED lines=22> */
.L_x_1338:
[----:B------:R-:W-:Y:S05]  /*1c00*/  BSYNC B0 ;  /* 0x0000000000007941 */ /* 0x000fea0003800000 */
.L_x_1337:
        /* <DEDUP_REMOVED lines=37> */
.L_x_1341:
[----:B------:R-:W-:Y:S05]  /*1e60*/  BSYNC B6 ;  /* 0x0000000000067941 */ /* 0x000fea0003800000 */
.L_x_1340:
        /* <DEDUP_REMOVED lines=20> */
.L_x_1343:
[----:B------:R-:W-:Y:S05]  /*1fb0*/  BSYNC B6 ;  /* 0x0000000000067941 */ /* 0x000fea0003800000 */
.L_x_1342:
[----:B------:R-:W-:Y:S01]  /*1fc0*/  ULDC.64 UR4, c[0x0][0xaf0] ;  /* 0x0002bc0000047ab9 */ /* 0x000fe20000000a00 */
[----:B------:R-:W-:Y:S01]  /*1fd0*/  IMAD.MOV.U32 R0, RZ, RZ, R222 ;  /* 0x000000ffff007224 */ /* 0x000fe200078e00de */
[----:B------:R-:W-:Y:S01]  /*1fe0*/  ISETP.NE.U32.AND P0, PT, RZ, UR4, PT ;  /* 0x00000004ff007c0c */ /* 0x000fe2000bf05070 */
[----:B------:R-:W0:Y:S03]  /*1ff0*/  LDC.64 R20, c[0x0][0x300] ;  /* 0x0000c000ff147b82 */ /* 0x000e260000000a00 */
[----:B------:R-:W-:Y:S01]  /*2000*/  ISETP.NE.AND.EX P0, PT, RZ, UR5, PT, P0 ;  /* 0x00000005ff007c0c */ /* 0x000fe2000bf05300 */
[----:B------:R-:W1:Y:S01]  /*2010*/  S2R R44, SR_TID.X ;  /* 0x00000000002c7919 */ /* 0x000e620000002100 */
[----:B------:R-:W-:Y:S01]  /*2020*/  IMAD.IADD R70, R70, 0x1, R33 ;  /* 0x0000000146467824 */ /* 0x000fe200078e0221 */
[----:B------:R-:W2:Y:S01]  /*2030*/  S2R R6, SR_TID.X ;  /* 0x0000000000067919 */ /* 0x000ea20000002100 */
[----:B------:R-:W-:Y:S01]  /*2040*/  SHF.R.S32.HI R17, RZ, 0x1f, R16 ;  /* 0x0000001fff117819 */ /* 0x000fe20000011410 */
[----:B------:R-:W3:Y:S08]  /*2050*/  LDC R49, c[0x0][0x3f4] ;  /* 0x0000fd00ff317b82 */ /* 0x000ef00000000800 */
[----:B------:R-:W-:Y:S01]  /*2060*/  @P0 IADD3 R4, P1, R223, UR4, RZ ;  /* 0x00000004df040c10 */ /* 0x000fe2000ff3e0ff */
[----:B------:R-:W-:Y:S01]  /*2070*/  VIADD R8, R16, 0xc0 ;  /* 0x000000c010087836 */ /* 0x000fe20000000000 */
[----:B------:R-:W4:Y:S02]  /*2080*/  LDC.64 R42, c[0x0][0x3f8] ;  /* 0x0000fe00ff2a7b82 */ /* 0x000f240000000a00 */
[----:B------:R-:W-:Y:S01]  /*2090*/  @P0 IADD3.X R5, R224, UR5, RZ, P1, !PT ;  /* 0x00000005e0050c10 */ /* 0x000fe20008ffe4ff */
[----:B------:R-:W-:-:S04]  /*20a0*/  ULDC.64 UR4, c[0x0][0xb00] ;  /* 0x0002c00000047ab9 */ /* 0x000fc80000000a00 */
[----:B------:R1:W3:Y:S01]  /*20b0*/  @P0 LDG.E R0, desc[UR60][R4.64] ;  /* 0x0000003c04000981 */ /* 0x0002e2000c1e1900 */
[----:B------:R-:W-:Y:S01]  /*20c0*/  SHF.R.S32.HI R36, RZ, 0x1f, R70 ;  /* 0x0000001fff247819 */ /* 0x000fe20000011446 */
[----:B------:R-:W4:Y:S01]  /*20d0*/  LDC.64 R68, c[0x0][0x408] ;  /* 0x00010200ff447b82 */ /* 0x000f220000000a00 */
[----:B------:R-:W-:Y:S01]  /*20e0*/  ISETP.NE.U32.AND P0, PT, RZ, UR4, PT ;  /* 0x00000004ff007c0c */ /* 0x000fe2000bf05070 */
[----:B------:R-:W-:Y:S01]  /*20f0*/  IMAD.MOV.U32 R90, RZ, RZ, 0x20 ;  /* 0x00000020ff5a7424 */ /* 0x000fe200078e00ff */
[----:B-----5:R-:W-:Y:S01]  /*2100*/  SHF.R.S32.HI R45, RZ, 0x1f, R24 ;  /* 0x0000001fff2d7819 */ /* 0x020fe20000011418 */
[-C--:B0-----:R-:W-:Y:S01]  /*2110*/  IMAD R3, R36, R20.reuse, RZ ;  /* 0x0000001424037224 */ /* 0x081fe200078e02ff */
[----:B------:R-:W-:Y:S01]  /*2120*/  ISETP.NE.AND.EX P0, PT, RZ, UR5, PT, P0 ;  /* 0x00000005ff007c0c */ /* 0x000fe2000bf05300 */
[----:B------:R-:W-:Y:S01]  /*2130*/  ULDC.64 UR4, c[0x0][0x308] ;  /* 0x0000c20000047ab9 */ /* 0x000fe20000000a00 */
[----:B------:R-:W-:Y:S01]  /*2140*/  IMAD R77, R21, 0x60, RZ ;  /* 0x00000060154d7824 */ /* 0x000fe200078e02ff */
[----:B------:R-:W-:Y:S01]  /*2150*/  SHF.R.S32.HI R74, RZ, 0x1f, R225 ;  /* 0x0000001fff4a7819 */ /* 0x000fe200000114e1 */
[----:B-1----:R-:W-:Y:S01]  /*2160*/  IMAD.WIDE.U32 R4, R70, R20, RZ ;  /* 0x0000001446047225 */ /* 0x002fe200078e00ff */
[----:B------:R-:W-:-:S03]  /*2170*/  SHF.R.U32.HI R44, RZ, 0x7, R44 ;  /* 0x00000007ff2c7819 */ /* 0x000fc6000001162c */
[----:B------:R-:W-:Y:S01]  /*2180*/  IMAD R3, R70, R21, R3 ;  /* 0x0000001546037224 */ /* 0x000fe200078e0203 */
[----:B------:R-:W-:Y:S01]  /*2190*/  ISETP.NE.AND P6, PT, R44, 0x1, PT ;  /* 0x000000012c00780c */ /* 0x000fe20003fc5270 */
[----:B--2---:R-:W-:Y:S02]  /*21a0*/  VIADD R6, R6, 0xffffff80 ;  /* 0xffffff8006067836 */ /* 0x004fe40000000000 */
[----:B------:R-:W-:Y:S02]  /*21b0*/  IMAD.IADD R5, R5, 0x1, R3 ;  /* 0x0000000105057824 */ /* 0x000fe400078e0203 */
[----:B------:R-:W-:Y:S01]  /*21c0*/  VIADD R75, R44, 0x8 ;  /* 0x000000082c4b7836 */ /* 0x000fe20000000000 */
[----:B------:R-:W-:Y:S01]  /*21d0*/  SHF.R.U32.HI R44, RZ, 0x3, R213 ;  /* 0x00000003ff2c7819 */ /* 0x000fe200000116d5 */
[----:B------:R-:W-:Y:S01]  /*21e0*/  IMAD.WIDE.U32 R4, R220, UR4, R4 ;  /* 0x00000004dc047c25 */ /* 0x000fe2000f8e0004 */
[----:B----4-:R-:W-:-:S03]  /*21f0*/  SHF.L.U64.HI R72, R68, 0x6, R69 ;  /* 0x0000000644487819 */ /* 0x010fc60000010245 */
[----:B------:R-:W-:Y:S01]  /*2200*/  IMAD R5, R220, UR5, R5 ;  /* 0x00000005dc057c24 */ /* 0x000fe2000f8e0205 */
[----:B------:R-:W-:Y:S01]  /*2210*/  ULDC.64 UR4, c[0x0][0x310] ;  /* 0x0000c40000047ab9 */ /* 0x000fe20000000a00 */
[-C--:B------:R-:W-:Y:S02]  /*2220*/  IMAD R40, R229, R68.reuse, RZ ;  /* 0x00000044e5287224 */ /* 0x080fe400078e02ff */
[----:B------:R-:W-:-:S04]  /*2230*/  IMAD.WIDE.U32 R66, R19, R68, R16 ;  /* 0x0000004413427225 */ /* 0x000fc800078e0010 */
[C---:B------:R-:W-:Y:S02]  /*2240*/  IMAD R39, R19.reuse, R69, R40 ;  /* 0x0000004513277224 */ /* 0x040fe400078e0228 */
[----:B------:R-:W-:-:S04]  /*2250*/  IMAD.WIDE.U32 R34, R19, R42, R16 ;  /* 0x0000002a13227225 */ /* 0x000fc800078e0010 */
[----:B------:R-:W-:Y:S02]  /*2260*/  IMAD.IADD R67, R39, 0x1, R67 ;  /* 0x0000000127437824 */ /* 0x000fe400078e0243 */
[C---:B------:R-:W-:Y:S02]  /*2270*/  IMAD R40, R45.reuse, R42, RZ ;  /* 0x0000002a2d287224 */ /* 0x040fe400078e02ff */
[----:B------:R-:W-:Y:S02]  /*2280*/  IMAD R45, R45, R68, RZ ;  /* 0x000000442d2d7224 */ /* 0x000fe400078e02ff */
[----:B------:R-:W-:Y:S02]  /*2290*/  IMAD R81, R24, R43, R40 ;  /* 0x0000002b18517224 */ /* 0x000fe400078e0228 */
[----:B------:R-:W-:Y:S02]  /*22a0*/  IMAD R47, R43, 0x60, RZ ;  /* 0x000000602b2f7824 */ /* 0x000fe400078e02ff */
[----:B------:R-:W-:-:S02]  /*22b0*/  IMAD.SHL.U32 R40, R42, 0x40, RZ ;  /* 0x000000402a287824 */ /* 0x000fc400078e00ff */
[----:B------:R-:W-:Y:S02]  /*22c0*/  IMAD R45, R24, R69, R45 ;  /* 0x00000045182d7224 */ /* 0x000fe400078e022d */
[----:B------:R-:W-:Y:S02]  /*22d0*/  IMAD R79, R69, 0x60, RZ ;  /* 0x00000060454f7824 */ /* 0x000fe400078e02ff */
[----:B------:R-:W-:Y:S02]  /*22e0*/  IMAD.SHL.U32 R73, R68, 0x40, RZ ;  /* 0x0000004044497824 */ /* 0x000fe400078e00ff */
[----:B------:R-:W-:-:S04]  /*22f0*/  IMAD.WIDE.U32 R66, R24, R68, R66 ;  /* 0x0000004418427225 */ /* 0x000fc800078e0042 */
[----:B---3--:R-:W-:Y:S02]  /*2300*/  IMAD.SHL.U32 R76, R49, 0x2, RZ ;  /* 0x00000002314c7824 */ /* 0x008fe400078e00ff */
[----:B------:R-:W-:Y:S01]  /*2310*/  IMAD.IADD R83, R45, 0x1, R67 ;  /* 0x000000012d537824 */ /* 0x000fe200078e0243 */
[----:B------:R-:W-:Y:S02]  /*2320*/  SHF.R.S32.HI R3, RZ, 0x1f, R0 ;  /* 0x0000001fff037819 */ /* 0x000fe40000011400 */
[----:B------:R-:W-:Y:S02]  /*2330*/  SEL R33, R0, RZ, !P0 ;  /* 0x000000ff00217207 */ /* 0x000fe40004000000 */
[----:B------:R-:W-:Y:S02]  /*2340*/  SEL R37, R3, RZ, !P0 ;  /* 0x000000ff03257207 */ /* 0x000fe40004000000 */
[----:B------:R-:W-:Y:S01]  /*2350*/  SHF.R.S32.HI R3, RZ, 0x1f, R6 ;  /* 0x0000001fff037819 */ /* 0x000fe20000011406 */
[----:B------:R-:W-:-:S03]  /*2360*/  IMAD.WIDE.U32 R12, R33, UR4, R4 ;  /* 0x00000004210c7c25 */ /* 0x000fc6000f8e0004 */
[----:B------:R-:W-:Y:S01]  /*2370*/  LEA.HI R38, R3, R6, RZ, 0x2 ;  /* 0x0000000603267211 */ /* 0x000fe200078f10ff */
[----:B------:R-:W-:Y:S02]  /*2380*/  IMAD R0, R37, UR4, RZ ;  /* 0x0000000425007c24 */ /* 0x000fe4000f8e02ff */
[-C--:B------:R-:W-:Y:S01]  /*2390*/  IMAD R6, R229, R20.reuse, RZ ;  /* 0x00000014e5067224 */ /* 0x080fe200078e02ff */
[----:B------:R-:W-:Y:S01]  /*23a0*/  SHF.R.S32.HI R38, RZ, 0x1f, R38 ;  /* 0x0000001fff267819 */ /* 0x000fe20000011426 */
[----:B------:R-:W-:Y:S01]  /*23b0*/  IMAD R9, R33, UR5, R0 ;  /* 0x0000000521097c24 */ /* 0x000fe2000f8e0200 */
[----:B------:R-:W-:Y:S05]  /*23c0*/  @!P6 WARPSYNC.ALL ;  /* 0x000000000000e948 */ /* 0x000fea0003800000 */
[C---:B------:R-:W-:Y:S01]  /*23d0*/  VIADD R0, R16.reuse, 0x20 ;  /* 0x0000002010007836 */ /* 0x040fe20000000000 */
[----:B------:R-:W-:Y:S01]  /*23e0*/  ULDC UR4, c[0x0][0x320] ;  /* 0x0000c80000047ab9 */ /* 0x000fe20000000800 */
[----:B------:R-:W-:Y:S01]  /*23f0*/  IMAD.WIDE.U32 R4, R19, R20, R16 ;  /* 0x0000001413047225 */ /* 0x000fe200078e0010 */
[----:B------:R-:W-:Y:S01]  /*2400*/  @!P6 BAR.SYNC.DEFER_BLOCKING 0x9, 0x100 ;  /* 0x024400000000eb1d */ /* 0x000fe20000010000 */
[----:B------:R-:W-:-:S02]  /*2410*/  ISETP.GE.AND P0, PT, R16, UR4, PT ;  /* 0x0000000410007c0c */ /* 0x000fc4000bf06270 */
[----:B------:R-:W-:Y:S01]  /*2420*/  ISETP.GE.AND P1, PT, R0, UR4, PT ;  /* 0x0000000400007c0c */ /* 0x000fe2000bf26270 */
[----:B------:R-:W-:Y:S01]  /*2430*/  IMAD R11, R19, R21, R6 ;  /* 0x00000015130b7224 */ /* 0x000fe200078e0206 */
[----:B------:R-:W-:Y:S01]  /*2440*/  SEL R6, RZ, 0x1, P0 ;  /* 0x00000001ff067807 */ /* 0x000fe20000000000 */
[----:B------:R-:W-:Y:S01]  /*2450*/  ULDC.64 UR6, c[0x0][0x330] ;  /* 0x0000cc0000067ab9 */ /* 0x000fe20000000a00 */
[----:B------:R-:W-:Y:S02]  /*2460*/  SEL R7, RZ, 0xffffffff, P1 ;  /* 0xffffffffff077807 */ /* 0x000fe40000800000 */
[----:B------:R-:W-:Y:S01]  /*2470*/  IADD3 R3, P2, R12, R4, RZ ;  /* 0x000000040c037210 */ /* 0x000fe20007f5e0ff */
[----:B------:R-:W-:Y:S01]  /*2480*/  IMAD.IADD R4, R13, 0x1, R9 ;  /* 0x000000010d047824 */ /* 0x000fe200078e0209 */
[----:B------:R-:W-:Y:S01]  /*2490*/  ISETP.GE.AND P0, PT, R8, UR4, PT ;  /* 0x0000000408007c0c */ /* 0x000fe2000bf06270 */
[----:B------:R-:W-:Y:S01]  /*24a0*/  IMAD.SHL.U32 R7, R7, 0x2, RZ ;  /* 0x0000000207077824 */ /* 0x000fe200078e00ff */
[----:B------:R-:W-:Y:S01]  /*24b0*/  LEA.HI R38, R38, R19, RZ, 0x3 ;  /* 0x0000001326267211 */ /* 0x000fe200078f18ff */
[----:B------:R-:W-:Y:S01]  /*24c0*/  VIADD R9, R16, 0xe0 ;  /* 0x000000e010097836 */ /* 0x000fe20000000000 */
[----:B------:R-:W-:Y:S01]  /*24d0*/  IADD3.X R5, R4, R5, R11, P2, !PT ;  /* 0x0000000504057210 */ /* 0x000fe200017fe40b */
[C---:B------:R-:W-:Y:S01]  /*24e0*/  VIADD R8, R16.reuse, 0x80 ;  /* 0x0000008010087836 */ /* 0x040fe20000000000 */
[----:B------:R-:W-:Y:S01]  /*24f0*/  LOP3.LUT R14, R7, 0x2, R6, 0xe2, !PT ;  /* 0x00000002070e7812 */ /* 0x000fe200078ee206 */
[C---:B------:R-:W-:Y:S01]  /*2500*/  VIADD R7, R16.reuse, 0x60 ;  /* 0x0000006010077836 */ /* 0x040fe20000000000 */
[----:B------:R-:W-:Y:S01]  /*2510*/  IADD3 R6, R16, 0x40, RZ ;  /* 0x0000004010067810 */ /* 0x000fe20007ffe0ff */
[----:B------:R-:W-:Y:S01]  /*2520*/  IMAD.WIDE.U32 R10, R220, UR6, R16 ;  /* 0x00000006dc0a7c25 */ /* 0x000fe2000f8e0010 */
[----:B------:R-:W-:-:S02]  /*2530*/  ISETP.GE.AND P3, PT, R9, UR4, PT ;  /* 0x0000000409007c0c */ /* 0x000fc4000bf66270 */
[----:B------:R-:W-:Y:S01]  /*2540*/  ISETP.GE.AND P1, PT, R6, UR4, PT ;  /* 0x0000000406007c0c */ /* 0x000fe2000bf26270 */
[----:B------:R-:W-:Y:S01]  /*2550*/  VIADD R9, R16, 0xa0 ;  /* 0x000000a010097836 */ /* 0x000fe20000000000 */
[----:B------:R-:W-:Y:S01]  /*2560*/  ISETP.GE.AND P2, PT, R7, UR4, PT ;  /* 0x0000000407007c0c */ /* 0x000fe2000bf46270 */
[----:B------:R-:W-:Y:S01]  /*2570*/  IMAD R11, R220, UR7, R11 ;  /* 0x00000007dc0b7c24 */ /* 0x000fe2000f8e020b */
[----:B------:R-:W-:Y:S02]  /*2580*/  SEL R15, RZ, 0x4, P1 ;  /* 0x00000004ff0f7807 */ /* 0x000fe40000800000 */
[----:B------:R-:W-:Y:S02]  /*2590*/  SEL R23, RZ, 0x8, P2 ;  /* 0x00000008ff177807 */ /* 0x000fe40001000000 */
[----:B------:R-:W-:Y:S02]  /*25a0*/  ISETP.GE.AND P1, PT, R8, UR4, PT ;  /* 0x0000000408007c0c */ /* 0x000fe4000bf26270 */
[----:B------:R-:W-:Y:S01]  /*25b0*/  ISETP.GE.AND P2, PT, R9, UR4, PT ;  /* 0x0000000409007c0c */ /* 0x000fe2000bf46270 */
[----:B------:R-:W-:Y:S01]  /*25c0*/  ULDC.64 UR4, c[0x0][0x338] ;  /* 0x0000ce0000047ab9 */ /* 0x000fe20000000a00 */
[----:B------:R-:W-:Y:S01]  /*25d0*/  LOP3.LUT R14, R23, R14, R15, 0xfe, !PT ;  /* 0x0000000e170e7212 */ /* 0x000fe200078efe0f */
[----:B------:R-:W-:Y:S01]  /*25e0*/  IMAD R37, R37, UR4, RZ ;  /* 0x0000000425257c24 */ /* 0x000fe2000f8e02ff */
[----:B------:R-:W-:-:S02]  /*25f0*/  SEL R15, RZ, 0x10, P1 ;  /* 0x00000010ff0f7807 */ /* 0x000fc40000800000 */
[----:B------:R-:W-:Y:S01]  /*2600*/  SEL R23, RZ, 0x20, P2 ;  /* 0x00000020ff177807 */ /* 0x000fe20001000000 */
[----:B------:R-:W-:Y:S01]  /*2610*/  IMAD R37, R33, UR5, R37 ;  /* 0x0000000521257c24 */ /* 0x000fe2000f8e0225 */
[----:B------:R-:W-:Y:S02]  /*2620*/  SEL R96, RZ, 0x40, P0 ;  /* 0x00000040ff607807 */ /* 0x000fe40000000000 */
[----:B------:R-:W-:Y:S02]  /*2630*/  ISETP.GE.AND P0, PT, R16, R49, PT ;  /* 0x000000311000720c */ /* 0x000fe40003f06270 */
[----:B------:R-:W-:Y:S01]  /*2640*/  LOP3.LUT R31, R23, R14, R15, 0xfe, !PT ;  /* 0x0000000e171f7212 */ /* 0x000fe200078efe0f */
[----:B------:R-:W-:Y:S01]  /*2650*/  IMAD.WIDE.U32 R14, R33, UR4, R10 ;  /* 0x00000004210e7c25 */ /* 0x000fe2000f8e000a */
[----:B------:R-:W-:Y:S01]  /*2660*/  SEL R11, R49, RZ, P0 ;  /* 0x000000ff310b7207 */ /* 0x000fe20000000000 */
[----:B------:R-:W-:Y:S01]  /*2670*/  ULDC UR4, c[0x0][0x2f4] ;  /* 0x0000bd0000047ab9 */ /* 0x000fe20000000800 */
[----:B------:R-:W-:Y:S01]  /*2680*/  SHF.R.S32.HI R23, RZ, 0x1f, R22 ;  /* 0x0000001fff177819 */ /* 0x000fe20000011416 */
[----:B------:R-:W-:Y:S01]  /*2690*/  IMAD R10, R229, R42, RZ ;  /* 0x0000002ae50a7224 */ /* 0x000fe200078e02ff */
[----:B------:R-:W-:Y:S01]  /*26a0*/  LOP3.LUT R38, R38, 0xfffffff8, RZ, 0xc0, !PT ;  /* 0xfffffff826267812 */ /* 0x000fe200078ec0ff */
[----:B------:R-:W-:Y:S01]  /*26b0*/  IMAD.IADD R11, R16, 0x1, R11 ;  /* 0x00000001100b7824 */ /* 0x000fe200078e020b */
[----:B------:R-:W-:Y:S01]  /*26c0*/  LOP3.LUT R96, R31, R96, RZ, 0xfc, !PT ;  /* 0x000000601f607212 */ /* 0x000fe200078efcff */
[C---:B------:R-:W-:Y:S01]  /*26d0*/  IMAD R31, R19.reuse, R43, R10 ;  /* 0x0000002b131f7224 */ /* 0x040fe200078e020a */
[C---:B------:R-:W-:Y:S01]  /*26e0*/  IADD3 R70, P1, R19.reuse, R70, RZ ;  /* 0x0000004613467210 */ /* 0x040fe20007f3e0ff */
[----:B------:R-:W-:Y:S01]  /*26f0*/  IMAD.WIDE.U32 R64, R19, R68, R22 ;  /* 0x0000004413407225 */ /* 0x000fe200078e0016 */
[----:B------:R-:W-:-:S02]  /*2700*/  SHF.R.S32.HI R10, RZ, 0x1f, R11 ;  /* 0x0000001fff0a7819 */ /* 0x000fc4000001140b */
[----:B------:R-:W-:Y:S01]  /*2710*/  SEL R95, RZ, 0xffffff80, P3 ;  /* 0xffffff80ff5f7807 */ /* 0x000fe20001800000 */
[----:B------:R-:W-:Y:S01]  /*2720*/  IMAD.IADD R38, R19, 0x1, -R38 ;  /* 0x0000000113267824 */ /* 0x000fe200078e0a26 */
[----:B------:R-:W-:Y:S01]  /*2730*/  ISETP.GE.AND P2, PT, R0, UR4, PT ;  /* 0x0000000400007c0c */ /* 0x000fe2000bf46270 */
[----:B------:R-:W-:Y:S01]  /*2740*/  IMAD.IADD R65, R65, 0x1, R39 ;  /* 0x0000000141417824 */ /* 0x000fe200078e0227 */
[----:B------:R-:W-:Y:S01]  /*2750*/  LEA.HI R39, R10, R11, RZ, 0x3 ;  /* 0x0000000b0a277211 */ /* 0x000fe200078f18ff */
[----:B------:R-:W-:Y:S01]  /*2760*/  IMAD.SHL.U32 R84, R38, 0x40, RZ ;  /* 0x0000004026547824 */ /* 0x000fe200078e00ff */
[----:B------:R-:W-:Y:S01]  /*2770*/  SHF.L.U64.HI R10, R20, 0x6, R21 ;  /* 0x00000006140a7819 */ /* 0x000fe20000010215 */
[----:B------:R-:W-:Y:S01]  /*2780*/  IMAD.X R71, R229, 0x1, R36, P1 ;  /* 0x00000001e5477824 */ /* 0x000fe200008e0624 */
[----:B------:R-:W-:Y:S01]  /*2790*/  LOP3.LUT R36, R213, 0x38, R39, 0xf8, !PT ;  /* 0x00000038d5247812 */ /* 0x000fe200078ef827 */
[----:B------:R-:W-:Y:S01]  /*27a0*/  IMAD.WIDE.U32 R32, R19, R42, R22 ;  /* 0x0000002a13207225 */ /* 0x000fe200078e0016 */
[----:B------:R-:W-:-:S02]  /*27b0*/  LOP3.LUT R84, R84, 0x1c0, RZ, 0xc0, !PT ;  /* 0x000001c054547812 */ /* 0x000fc400078ec0ff */
[----:B------:R-:W-:Y:S01]  /*27c0*/  LOP3.LUT P1, RZ, R38, 0x4, RZ, 0xc0, !PT ;  /* 0x0000000426ff7812 */ /* 0x000fe2000782c0ff */
[----:B------:R-:W-:Y:S01]  /*27d0*/  IMAD.IADD R33, R33, 0x1, R31 ;  /* 0x0000000121217824 */ /* 0x000fe200078e021f */
[----:B------:R-:W-:Y:S01]  /*27e0*/  LOP3.LUT R38, R36, R44, RZ, 0x3c, !PT ;  /* 0x0000002c24267212 */ /* 0x000fe200078e3cff */
[----:B------:R-:W-:Y:S01]  /*27f0*/  IMAD.IADD R35, R31, 0x1, R35 ;  /* 0x000000011f237824 */ /* 0x000fe200078e0223 */
[----:B------:R-:W-:Y:S01]  /*2800*/  SHF.R.U32.HI R87, RZ, 0x3, R84 ;  /* 0x00000003ff577819 */ /* 0x000fe20000011654 */
[----:B------:R-:W-:Y:S01]  /*2810*/  IMAD.SHL.U32 R11, R20, 0x40, RZ ;  /* 0x00000040140b7824 */ /* 0x000fe200078e00ff */
[----:B------:R-:W-:Y:S01]  /*2820*/  LOP3.LUT R44, R84, 0x18, R16, 0xf8, !PT ;  /* 0x00000018542c7812 */ /* 0x000fe200078ef810 */
[-C--:B------:R-:W-:Y:S01]  /*2830*/  IMAD.WIDE.U32 R32, R24, R42.reuse, R32 ;  /* 0x0000002a18207225 */ /* 0x080fe200078e0020 */
[----:B------:R-:W-:Y:S02]  /*2840*/  LOP3.LUT R36, R84, 0x38, R39, 0xf8, !PT ;  /* 0x0000003854247812 */ /* 0x000fe400078ef827 */
[----:B------:R-:W-:Y:S01]  /*2850*/  LOP3.LUT R91, R44, R87, RZ, 0x3c, !PT ;  /* 0x000000572c5b7212 */ /* 0x000fe200078e3cff */
[----:B------:R-:W-:Y:S01]  /*2860*/  IMAD.WIDE.U32 R34, R24, R42, R34 ;  /* 0x0000002a18227225 */ /* 0x000fe200078e0022 */
[----:B------:R-:W-:-:S02]  /*2870*/  SHF.R.S32.HI R85, RZ, 0x3, R39 ;  /* 0x00000003ff557819 */ /* 0x000fc40000011427 */
[----:B------:R-:W-:Y:S01]  /*2880*/  LOP3.LUT R86, R39, 0xfffffff8, RZ, 0xc0, !PT ;  /* 0xfffffff827567812 */ /* 0x000fe200078ec0ff */
[----:B------:R-:W-:Y:S01]  /*2890*/  IMAD.WIDE.U32 R64, R24, R68, R64 ;  /* 0x0000004418407225 */ /* 0x000fe200078e0040 */
[----:B------:R-:W-:Y:S02]  /*28a0*/  SHF.L.U64.HI R31, R42, 0x6, R43 ;  /* 0x000000062a1f7819 */ /* 0x000fe4000001022b */
[----:B------:R-:W-:Y:S01]  /*28b0*/  SEL R90, R90, 0xffffffe0, !P1 ;  /* 0xffffffe05a5a7807 */ /* 0x000fe20004800000 */
[----:B------:R-:W-:Y:S01]  /*28c0*/  IMAD.WIDE.U32 R20, R20, 0x60, RZ ;  /* 0x0000006014147825 */ /* 0x000fe200078e00ff */
[----:B------:R-:W-:Y:S02]  /*28d0*/  LOP3.LUT R39, R36, R87, RZ, 0x3c, !PT ;  /* 0x0000005724277212 */ /* 0x000fe400078e3cff */
[----:B------:R-:W-:Y:S01]  /*28e0*/  LOP3.LUT R95, R96, 0x80, R95, 0xc8, !PT ;  /* 0x00000080605f7812 */ /* 0x000fe200078ec85f */
[----:B------:R-:W-:Y:S01]  /*28f0*/  IMAD.WIDE.U32 R42, R42, 0x60, RZ ;  /* 0x000000602a2a7825 */ /* 0x000fe200078e00ff */
[----:B------:R-:W-:-:S02]  /*2900*/  SHF.R.S32.HI R88, RZ, 0x1f, R86 ;  /* 0x0000001fff587819 */ /* 0x000fc40000011456 */
[----:B------:R-:W-:Y:S01]  /*2910*/  ISETP.GE.AND P1, PT, R16, UR4, PT ;  /* 0x0000000410007c0c */ /* 0x000fe2000bf26270 */
[----:B------:R-:W-:Y:S01]  /*2920*/  IMAD.WIDE.U32 R68, R68, 0x60, RZ ;  /* 0x0000006044447825 */ /* 0x000fe200078e00ff */
[----:B------:R-:W-:-:S03]  /*2930*/  LOP3.LUT R96, R96, 0x40, RZ, 0xc0, !PT ;  /* 0x0000004060607812 */ /* 0x000fc600078ec0ff */
        /* <DEDUP_REMOVED lines=8> */
[----:B------:R-:W-:Y:S02]  /*29c0*/  IMAD R92, R216, 0x200, R39 ;  /* 0x00000200d85c7824 */ /* 0x000fe400078e0227 */
[----:B------:R-:W-:Y:S02]  /*29d0*/  IMAD.IADD R93, R90, 0x1, R91 ;  /* 0x000000015a5d7824 */ /* 0x000fe400078e025b */
[----:B------:R-:W-:-:S07]  /*29e0*/  IMAD.IADD R94, R15, 0x1, R37 ;  /* 0x000000010f5e7824 */ /* 0x000fce00078e0225 */
.L_x_1391:
        /* <DEDUP_REMOVED lines=71> */
.L_x_1348:
[----:B------:R-:W-:Y:S05]  /*2e60*/  BSYNC B1 ;  /* 0x0000000000017941 */ /* 0x000fea0003800000 */
.L_x_1347:
        /* <DEDUP_REMOVED lines=25> */
.L_x_1350:
[----:B------:R-:W-:Y:S05]  /*3000*/  BSYNC B1 ;  /* 0x0000000000017941 */ /* 0x000fea0003800000 */
.L_x_1349:
[----:B0-----:R-:W2:Y:S01]  /*3010*/  LDL R36, [R1+0x5c] ;  /* 0x00005c0001247983 */ /* 0x001ea20000100800 */
[----:B------:R-:W-:Y:S01]  /*3020*/  IMAD.MOV.U32 R37, RZ, RZ, R61 ;  /* 0x000000ffff257224 */ /* 0x000fe200078e003d */
[----:B------:R-:W-:Y:S01]  /*3030*/  PRMT R116, R100, 0x5410, R101 ;  /* 0x0000541064747816 */ /* 0x000fe20000000065 */
[----:B------:R-:W-:Y:S02]  /*3040*/  IMAD.MOV.U32 R38, RZ, RZ, R62 ;  /* 0x000000ffff267224 */ /* 0x000fe400078e003e */
[----:B------:R-:W-:-:S03]  /*3050*/  IMAD.MOV.U32 R39, RZ, RZ, R63 ;  /* 0x000000ffff277224 */ /* 0x000fc600078e003f */
[----:B------:R-:W-:Y:S01]  /*3060*/  PRMT R111, R38, 0x7610, R111 ;  /* 0x00007610266f7816 */ /* 0x000fe2000000006f */
[----:B-----5:R-:W-:Y:S01]  /*3070*/  IMAD.MOV.U32 R38, RZ, RZ, R52 ;  /* 0x000000ffff267224 */ /* 0x020fe200078e0034 */
[----:B------:R-:W-:Y:S01]  /*3080*/  PRMT R118, R39, 0x7610, R118 ;  /* 0x0000761027767816 */ /* 0x000fe20000000076 */
[----:B------:R-:W-:-:S05]  /*3090*/  IMAD.MOV.U32 R39, RZ, RZ, R53 ;  /* 0x000000ffff277224 */ /* 0x000fca00078e0035 */
[----:B------:R-:W-:Y:S01]  /*30a0*/  PRMT R114, R39, 0x5410, R38 ;  /* 0x0000541027727816 */ /* 0x000fe20000000026 */
[----:B------:R-:W-:Y:S02]  /*30b0*/  IMAD.MOV.U32 R38, RZ, RZ, R44 ;  /* 0x000000ffff267224 */ /* 0x000fe400078e002c */
[----:B------:R-:W-:-:S05]  /*30c0*/  IMAD.MOV.U32 R39, RZ, RZ, R45 ;  /* 0x000000ffff277224 */ /* 0x000fca00078e002d */
[----:B------:R-:W-:Y:S02]  /*30d0*/  PRMT R113, R38, 0x5410, R39 ;  /* 0x0000541026717816 */ /* 0x000fe40000000027 */
[----:B--2---:R-:W-:Y:S01]  /*30e0*/  R2UR UR4, R36 ;  /* 0x00000000240472ca */ /* 0x004fe200000e0000 */
[----:B------:R-:W-:-:S05]  /*30f0*/  IMAD.MOV.U32 R36, RZ, RZ, R60 ;  /* 0x000000ffff247224 */ /* 0x000fca00078e003c */
[----:B------:R-:W-:Y:S01]  /*3100*/  PRMT R107, R36, 0x5410, R37 ;  /* 0x00005410246b7816 */ /* 0x000fe20000000025 */
[----:B------:R-:W-:Y:S02]  /*3110*/  IMAD.MOV.U32 R36, RZ, RZ, R56 ;  /* 0x000000ffff247224 */ /* 0x000fe400078e0038 */
[----:B------:R-:W-:-:S04]  /*3120*/  IMAD.MOV.U32 R37, RZ, RZ, R57 ;  /* 0x000000ffff257224 */ /* 0x000fc800078e0039 */
[----:B------:R-:W-:Y:S01]  /*3130*/  UISETP.NE.AND UP0, UPT, UR4, 0x3, UPT ;  /* 0x000000030400788c */ /* 0x000fe2000bf05270 */
[----:B------:R-:W-:Y:S01]  /*3140*/  PRMT R117, R36, 0x5410, R37 ;  /* 0x0000541024757816 */ /* 0x000fe20000000025 */
[----:B------:R-:W-:Y:S02]  /*3150*/  IMAD.MOV.U32 R36, RZ, RZ, R46 ;  /* 0x000000ffff247224 */ /* 0x000fe400078e002e */
[----:B------:R-:W-:Y:S02]  /*3160*/  IMAD.MOV.U32 R37, RZ, RZ, R47 ;  /* 0x000000ffff257224 */ /* 0x000fe400078e002f */
[----:B------:R-:W-:-:S03]  /*3170*/  PLOP3.LUT P3, PT, PT, PT, UP0, 0x80, 0x0 ;  /* 0x000000000000781c */ /* 0x000fc60003f6f008 */
[----:B------:R-:W-:Y:S01]  /*3180*/  PRMT R112, R36, 0x5410, R37 ;  /* 0x0000541024707816 */ /* 0x000fe20000000025 */
[----:B------:R-:W-:Y:S02]  /*3190*/  IMAD.MOV.U32 R37, RZ, RZ, R54 ;  /* 0x000000ffff257224 */ /* 0x000fe400078e0036 */
[----:B------:R-:W-:-:S05]  /*31a0*/  IMAD.MOV.U32 R36, RZ, RZ, R55 ;  /* 0x000000ffff247224 */ /* 0x000fca00078e0037 */
[----:B------:R-:W-:Y:S02]  /*31b0*/  PRMT R115, R36, 0x5410, R37 ;  /* 0x0000541024737816 */ /* 0x000fe40000000025 */
[----:B------:R-:W-:Y:S05]  /*31c0*/  @!P3 BRA `(.L_x_1351) ;  /* 0x000000000004b947 */ /* 0x000fea0003800000 */
[----:B------:R-:W-:Y:S01]  /*31d0*/  BPT.TRAP 0x1 ;  /* 0x000000040000795c */ /* 0x000fe20000300000 */
.L_x_1351:
[----:B------:R-:W-:Y:S01]  /*31e0*/  IMAD R97, R2, 0x8, R18 ;  /* 0x0000000802617824 */ /* 0x000fe200078e0212 */
[----:B------:R-:W-:Y:S01]  /*31f0*/  SHF.L.U32 R109, R201, 0x1f, RZ ;  /* 0x0000001fc96d7819 */ /* 0x000fe200000006ff */
[----:B------:R-:W-:Y:S03]  /*3200*/  BSSY B1, `(.L_x_1352) ;  /* 0x0000003000017945 */ /* 0x000fe60003800000 */
[----:B------:R-:W0:Y:S02]  /*3210*/  SYNCS.PHASECHK.TRANS64.TRYWAIT P6, [R97+URZ+0x32490], R109 ;  /* 0x0324906d610075a7 */ /* 0x000e2400080c017f */
[----:B0-----:R-:W-:Y:S05]  /*3220*/  @!P6 BRA `(.L_x_1353) ;  /* 0x000001980078e947 */ /* 0x001fea0003800000 */
.L_x_1648:
[----:B------:R-:W-:Y:S05]  /*3230*/  BSYNC B1 ;  /* 0x0000000000017941 */ /* 0x000fea0003800000 */
.L_x_1352:
        /* <DEDUP_REMOVED lines=10> */
[----:B------:R-:W-:Y:S01]  /*32e0*/  SHF.R.U64 R101, R62, 0x10, R63 ;  /* 0x000000103e657819 */ /* 0x000fe2000000123f */
[----:B------:R-:W-:Y:S01]  /*32f0*/  IMAD.MOV.U32 R62, RZ, RZ, R37 ;  /* 0x000000ffff3e7224 */ /* 0x000fe200078e0025 */
[----:B------:R-:W-:Y:S01]  /*3300*/  SHF.R.U32.HI R63, RZ, 0x10, R63 ;  /* 0x00000010ff3f7819 */ /* 0x000fe2000001163f */
[----:B------:R-:W-:Y:S01]  /*3310*/  HADD2.F32 R37, -RZ, R100.H0_H0 ;  /* 0x20000064ff257230 */ /* 0x000fe20000004100 */
[----:B------:R-:W-:Y:S01]  /*3320*/  SHF.R.U32.HI R61, RZ, 0x10, R61 ;  /* 0x00000010ff3d7819 */ /* 0x000fe2000001163d */
[----:B------:R-:W-:Y:S02]  /*3330*/  HADD2.F32 R101, -RZ, R101.H0_H0 ;  /* 0x20000065ff657230 */ /* 0x000fe40000004100 */
[--C-:B------:R-:W-:Y:S02]  /*3340*/  HADD2.F32 R100, -RZ, R62.reuse.H1_H1 ;  /* 0x3000003eff647230 */ /* 0x100fe40000004100 */
[----:B------:R-:W-:-:S02]  /*3350*/  HADD2.F32 R102, -RZ, R62.H0_H0 ;  /* 0x2000003eff667230 */ /* 0x000fc40000004100 */
[----:B------:R-:W-:Y:S02]  /*3360*/  HADD2.F32 R62, -RZ, R39.H1_H1 ;  /* 0x30000027ff3e7230 */ /* 0x000fe40000004100 */
[-C--:B------:R-:W-:Y:S01]  /*3370*/  FMUL.FTZ R103, R100, R101.reuse ;  /* 0x0000006564677220 */ /* 0x080fe20000410000 */
[----:B------:R-:W-:Y:S02]  /*3380*/  HADD2.F32 R36, -RZ, R63.H0_H0 ;  /* 0x2000003fff247230 */ /* 0x000fe40000004100 */
[----:B------:R-:W-:Y:S01]  /*3390*/  FMUL.FTZ R101, R102, R101 ;  /* 0x0000006566657220 */ /* 0x000fe20000410000 */
[----:B------:R-:W-:Y:S02]  /*33a0*/  HADD2.F32 R39, -RZ, R39.H0_H0 ;  /* 0x20000027ff277230 */ /* 0x000fe40000004100 */
[----:B------:R-:W-:Y:S02]  /*33b0*/  HADD2.F32 R61, -RZ, R61.H0_H0 ;  /* 0x2000003dff3d7230 */ /* 0x000fe40000004100 */
[----:B------:R-:W-:Y:S01]  /*33c0*/  FMUL.FTZ R110, R62, R36 ;  /* 0x000000243e6e7220 */ /* 0x000fe20000410000 */
[----:B------:R-:W-:-:S02]  /*33d0*/  HADD2.F32 R111, -RZ, R111.H0_H0 ;  /* 0x2000006fff6f7230 */ /* 0x000fc40000004100 */
[C---:B------:R-:W-:Y:S01]  /*33e0*/  FMUL.FTZ R63, R39.reuse, R36 ;  /* 0x00000024273f7220 */ /* 0x040fe20000410000 */
[-C--:B------:R-:W-:Y:S01]  /*33f0*/  FFMA.FTZ R36, R102, R37.reuse, -R103 ;  /* 0x0000002566247223 */ /* 0x080fe20000010867 */
[----:B------:R-:W-:Y:S01]  /*3400*/  FFMA.FTZ R37, R100, R37, R101 ;  /* 0x0000002564257223 */ /* 0x000fe20000010065 */
[--C-:B------:R-:W-:Y:S02]  /*3410*/  HADD2.F32 R100, -RZ, R60.reuse.H1_H1 ;  /* 0x3000003cff647230 */ /* 0x100fe40000004100 */
[-C--:B------:R-:W-:Y:S01]  /*3420*/  FFMA.FTZ R39, R39, R61.reuse, -R110 ;  /* 0x0000003d27277223 */ /* 0x080fe2000001086e */
[----:B------:R-:W-:Y:S02]  /*3430*/  HADD2.F32 R102, -RZ, R60.H0_H0 ;  /* 0x2000003cff667230 */ /* 0x000fe40000004100 */
[----:B------:R-:W-:Y:S01]  /*3440*/  FFMA.FTZ R62, R62, R61, R63 ;  /* 0x0000003d3e3e7223 */ /* 0x000fe2000001003f */
[----:B------:R-:W-:Y:S01]  /*3450*/  HADD2.F32 R101, -RZ, R118.H0_H0 ;  /* 0x20000076ff657230 */ /* 0x000fe20000004100 */
[----:B------:R-:W-:Y:S01]  /*3460*/  F2FP.F16.F32.PACK_AB R37, R37, R36 ;  /* 0x000000242525723e */ /* 0x000fe200000000ff */
[----:B------:R-:W-:-:S02]  /*3470*/  HADD2.F32 R60, -RZ, R38.H1_H1 ;  /* 0x30000026ff3c7230 */ /* 0x000fc40000004100 */
[----:B------:R-:W-:Y:S01]  /*3480*/  HADD2.F32 R38, -RZ, R38.H0_H0 ;  /* 0x20000026ff267230 */ /* 0x000fe20000004100 */
[----:B------:R-:W-:Y:S01]  /*3490*/  F2FP.F16.F32.PACK_AB R39, R62, R39 ;  /* 0x000000273e27723e */ /* 0x000fe200000000ff */
[--C-:B------:R-:W-:Y:S02]  /*34a0*/  HADD2.F32 R61, -RZ, R107.reuse.H0_H0 ;  /* 0x2000006bff3d7230 */ /* 0x100fe40000004100 */
[----:B------:R-:W-:Y:S01]  /*34b0*/  FMUL.FTZ R103, R60, R101 ;  /* 0x000000653c677220 */ /* 0x000fe20000410000 */
[----:B------:R-:W-:Y:S02]  /*34c0*/  HADD2.F32 R63, -RZ, R107.H1_H1 ;  /* 0x3000006bff3f7230 */ /* 0x000fe40000004100 */
[-C--:B------:R-:W-:Y:S01]  /*34d0*/  FMUL.FTZ R107, R100, R111.reuse ;  /* 0x0000006f646b7220 */ /* 0x080fe20000410000 */
[----:B------:R-:W-:Y:S01]  /*34e0*/  FMUL.FTZ R111, R102, R111 ;  /* 0x0000006f666f7220 */ /* 0x000fe20000410000 */
[----:B------:R-:W-:Y:S02]  /*34f0*/  FMUL.FTZ R101, R38, R101 ;  /* 0x0000006526657220 */ /* 0x000fe40000410000 */
[-C--:B------:R-:W-:Y:S01]  /*3500*/  FFMA.FTZ R107, R102, R61.reuse, -R107 ;  /* 0x0000003d666b7223 */ /* 0x080fe2000001086b */
[----:B------:R-:W-:Y:S01]  /*3510*/  FFMA.FTZ R100, R100, R61, R111 ;  /* 0x0000003d64647223 */ /* 0x000fe2000001006f */
[-C--:B------:R-:W-:Y:S01]  /*3520*/  FFMA.FTZ R103, R38, R63.reuse, -R103 ;  /* 0x0000003f26677223 */ /* 0x080fe20000010867 */
[----:B------:R-:W-:-:S03]  /*3530*/  FFMA.FTZ R60, R60, R63, R101 ;  /* 0x0000003f3c3c7223 */ /* 0x000fc60000010065 */
[----:B------:R-:W-:Y:S02]  /*3540*/  F2FP.F16.F32.PACK_AB R36, R100, R107 ;  /* 0x0000006b6424723e */ /* 0x000fe400000000ff */
[----:B------:R-:W-:-:S07]  /*3550*/  F2FP.F16.F32.PACK_AB R38, R60, R103 ;  /* 0x000000673c26723e */ /* 0x000fce00000000ff */
.L_x_1359:
[----:B------:R-:W-:Y:S05]  /*3560*/  BSYNC B3 ;  /* 0x0000000000037941 */ /* 0x000fea0003800000 */
.L_x_1358:
[----:B--2---:R1:W-:Y:S02]  /*3570*/  STG.E.128 desc[UR60][R50.64], R36 ;  /* 0x0000002432007986 */ /* 0x0043e4000c101d3c */
.L_x_1357:
[----:B------:R-:W-:Y:S05]  /*3580*/  BSYNC B2 ;  /* 0x0000000000027941 */ /* 0x000fea0003800000 */
.L_x_1356:
[----:B------:R-:W-:Y:S05]  /*3590*/  @P2 BRA `(.L_x_1355) ;  /* 0x0000000000bc2947 */ /* 0x000fea0003800000 */
[----:B-1----:R1:W2:Y:S01]  /*35a0*/  LDS.128 R36, [R105] ;  /* 0x0000000069247984 */ /* 0x0022a20000000c00 */
[----:B------:R-:W-:Y:S01]  /*35b0*/  ISETP.GE.AND P4, PT, R202, R104, PT ;  /* 0x00000068ca00720c */ /* 0x000fe20003f86270 */
[----:B------:R-:W-:-:S12]  /*35c0*/  BSSY B2, `(.L_x_1360) ;  /* 0x000002b000027945 */ /* 0x000fd80003800000 */
[----:B-1----:R-:W-:Y:S05]  /*35d0*/  @P4 BRA `(.L_x_1361) ;  /* 0x0000000000a44947 */ /* 0x002fea0003800000 */
[----:B------:R-:W-:Y:S01]  /*35e0*/  SHF.R.U64 R60, R58, 0x10, R59 ;  /* 0x000000103a3c7819 */ /* 0x000fe2000000123b */
[----:B------:R-:W-:Y:S01]  /*35f0*/  HADD2.F32 R103, -RZ, R117.H0_H0 ;  /* 0x20000075ff677230 */ /* 0x000fe20000004100 */
[----:B------:R-:W-:Y:S02]  /*3600*/  SHF.R.U64 R61, R56, 0x10, R57 ;  /* 0x00000010383d7819 */ /* 0x000fe40000001239 */
[----:B------:R-:W-:Y:S01]  /*3610*/  SHF.R.U32.HI R58, RZ, 0x10, R59 ;  /* 0x00000010ff3a7819 */ /* 0x000fe2000001163b */
[----:B------:R-:W-:Y:S01]  /*3620*/  HADD2.F32 R56, -RZ, R60.H0_H0 ;  /* 0x2000003cff387230 */ /* 0x000fe20000004100 */
[----:B------:R-:W-:Y:S01]  /*3630*/  SHF.R.U32.HI R57, RZ, 0x10, R57 ;  /* 0x00000010ff397819 */ /* 0x000fe20000011639 */
[----:B------:R-:W-:Y:S01]  /*3640*/  HADD2.F32 R62, -RZ, R61.H0_H0 ;  /* 0x2000003dff3e7230 */ /* 0x000fe20000004100 */
[----:B--2---:R-:W-:Y:S01]  /*3650*/  MOV R59, R39 ;  /* 0x00000027003b7202 */ /* 0x004fe20000000f00 */
[----:B------:R-:W-:Y:S02]  /*3660*/  HADD2.F32 R39, -RZ, R37.H1_H1 ;  /* 0x30000025ff277230 */ /* 0x000fe40000004100 */
[----:B------:R-:W-:-:S02]  /*3670*/  HADD2.F32 R60, -RZ, R57.H0_H0 ;  /* 0x20000039ff3c7230 */ /* 0x000fc40000004100 */
[----:B------:R-:W-:Y:S02]  /*3680*/  HADD2.F32 R37, -RZ, R37.H0_H0 ;  /* 0x20000025ff257230 */ /* 0x000fe40000004100 */
[-C--:B------:R-:W-:Y:S01]  /*3690*/  FMUL.FTZ R100, R39, R62.reuse ;  /* 0x0000003e27647220 */ /* 0x080fe20000410000 */
[--C-:B------:R-:W-:Y:S02]  /*36a0*/  HADD2.F32 R57, -RZ, R59.reuse.H1_H1 ;  /* 0x3000003bff397230 */ /* 0x100fe40000004100 */
[----:B------:R-:W-:Y:S02]  /*36b0*/  HADD2.F32 R59, -RZ, R59.H0_H0 ;  /* 0x2000003bff3b7230 */ /* 0x000fe40000004100 */
[----:B------:R-:W-:Y:S01]  /*36c0*/  FMUL.FTZ R102, R37, R62 ;  /* 0x0000003e25667220 */ /* 0x000fe20000410000 */
[----:B------:R-:W-:Y:S02]  /*36d0*/  HADD2.F32 R58, -RZ, R58.H0_H0 ;  /* 0x2000003aff3a7230 */ /* 0x000fe40000004100 */
[----:B------:R-:W-:Y:S01]  /*36e0*/  FMUL.FTZ R62, R57, R60 ;  /* 0x0000003c393e7220 */ /* 0x000fe20000410000 */
[----:B------:R-:W-:Y:S01]  /*36f0*/  FFMA.FTZ R37, R37, R56, -R100 ;  /* 0x0000003825257223 */ /* 0x000fe20000010864 */
[----:B------:R-:W-:Y:S01]  /*3700*/  FMUL.FTZ R60, R59, R60 ;  /* 0x0000003c3b3c7220 */ /* 0x000fe20000410000 */
[----:B------:R-:W-:Y:S01]  /*3710*/  FFMA.FTZ R56, R39, R56, R102 ;  /* 0x0000003827387223 */ /* 0x000fe20000010066 */
[----:B------:R-:W-:Y:S01]  /*3720*/  FFMA.FTZ R39, R59, R58, -R62 ;  /* 0x0000003a3b277223 */ /* 0x000fe2000001083e */
[----:B------:R-:W-:-:S02]  /*3730*/  HADD2.F32 R59, -RZ, R117.H1_H1 ;  /* 0x30000075ff3b7230 */ /* 0x000fc40000004100 */
[----:B------:R-:W-:Y:S01]  /*3740*/  FFMA.FTZ R58, R57, R58, R60 ;  /* 0x0000003a393a7223 */ /* 0x000fe2000001003c */
[----:B------:R-:W-:Y:S01]  /*3750*/  HADD2.F32 R60, -RZ, R36.H1_H1 ;  /* 0x30000024ff3c7230 */ /* 0x000fe20000004100 */
[----:B------:R-:W-:Y:S01]  /*3760*/  F2FP.F16.F32.PACK_AB R37, R56, R37 ;  /* 0x000000253825723e */ /* 0x000fe200000000ff */
[----:B------:R-:W-:Y:S02]  /*3770*/  HADD2.F32 R62, -RZ, R38.H1_H1 ;  /* 0x30000026ff3e7230 */ /* 0x000fe40000004100 */
[----:B------:R-:W-:Y:S02]  /*3780*/  HADD2.F32 R36, -RZ, R36.H0_H0 ;  /* 0x20000024ff247230 */ /* 0x000fe40000004100 */
[----:B------:R-:W-:Y:S01]  /*3790*/  FMUL.FTZ R63, R60, R103 ;  /* 0x000000673c3f7220 */ /* 0x000fe20000410000 */
[----:B------:R-:W-:Y:S02]  /*37a0*/  HADD2.F32 R38, -RZ, R38.H0_H0 ;  /* 0x20000026ff267230 */ /* 0x000fe40000004100 */
[----:B------:R-:W-:Y:S01]  /*37b0*/  FMUL.FTZ R101, R62, R59 ;  /* 0x0000003b3e657220 */ /* 0x000fe20000410000 */
[----:B------:R-:W-:-:S02]  /*37c0*/  HADD2.F32 R57, -RZ, R116.H1_H1 ;  /* 0x30000074ff397230 */ /* 0x000fc40000004100 */
[----:B------:R-:W-:Y:S01]  /*37d0*/  FMUL.FTZ R103, R36, R103 ;  /* 0x0000006724677220 */ /* 0x000fe20000410000 */
[----:B------:R-:W-:Y:S02]  /*37e0*/  HADD2.F32 R61, -RZ, R116.H0_H0 ;  /* 0x20000074ff3d7230 */ /* 0x000fe40000004100 */
[----:B------:R-:W-:Y:S01]  /*37f0*/  FMUL.FTZ R59, R38, R59 ;  /* 0x0000003b263b7220 */ /* 0x000fe20000410000 */
[----:B------:R-:W-:Y:S01]  /*3800*/  F2FP.F16.F32.PACK_AB R39, R58, R39 ;  /* 0x000000273a27723e */ /* 0x000fe200000000ff */
[-C--:B------:R-:W-:Y:S01]  /*3810*/  FFMA.FTZ R63, R36, R57.reuse, -R63 ;  /* 0x00000039243f7223 */ /* 0x080fe2000001083f */
[----:B------:R-:W-:Y:S01]  /*3820*/  FFMA.FTZ R60, R60, R57, R103 ;  /* 0x000000393c3c7223 */ /* 0x000fe20000010067 */
[-C--:B------:R-:W-:Y:S01]  /*3830*/  FFMA.FTZ R101, R38, R61.reuse, -R101 ;  /* 0x0000003d26657223 */ /* 0x080fe20000010865 */
[----:B------:R-:W-:-:S03]  /*3840*/  FFMA.FTZ R62, R62, R61, R59 ;  /* 0x0000003d3e3e7223 */ /* 0x000fc6000001003b */
[----:B------:R-:W-:Y:S02]  /*3850*/  F2FP.F16.F32.PACK_AB R36, R60, R63 ;  /* 0x0000003f3c24723e */ /* 0x000fe400000000ff */
[----:B------:R-:W-:-:S07]  /*3860*/  F2FP.F16.F32.PACK_AB R38, R62, R101 ;  /* 0x000000653e26723e */ /* 0x000fce00000000ff */
.L_x_1361:
[----:B------:R-:W-:Y:S05]  /*3870*/  BSYNC B2 ;  /* 0x0000000000027941 */ /* 0x000fea0003800000 */
.L_x_1360:
[----:B--2---:R2:W-:Y:S02]  /*3880*/  STG.E.128 desc[UR60][R50.64+0x40], R36 ;  /* 0x0000402432007986 */ /* 0x0045e4000c101d3c */
.L_x_1355:
[----:B------:R-:W-:Y:S05]  /*3890*/  BSYNC B1 ;  /* 0x0000000000017941 */ /* 0x000fea0003800000 */
.L_x_1354:
[----:B------:R-:W-:Y:S05]  /*38a0*/  @P5 BRA `(.L_x_1362) ;  /* 0x0000001c00245947 */ /* 0x000fea0003800000 */
[----:B------:R-:W-:Y:S04]  /*38b0*/  BSSY B1, `(.L_x_1363) ;  /* 0x0000032000017945 */ /* 0x000fe80003800000 */
[----:B------:R-:W-:Y:S05]  /*38c0*/  @P1 BRA `(.L_x_1364) ;  /* 0x0000000000c01947 */ /* 0x000fea0003800000 */
[----:B-12---:R1:W2:Y:S01]  /*38d0*/  LDS.128 R36, [R106+0x2000] ;  /* 0x002000006a247984 */ /* 0x0062a20000000c00 */
[----:B------:R-:W-:Y:S01]  /*38e0*/  ISETP.GE.AND P4, PT, R22, R104, PT ;  /* 0x000000681600720c */ /* 0x000fe20003f86270 */
[----:B------:R-:W-:-:S12]  /*38f0*/  BSSY B2, `(.L_x_1365) ;  /* 0x000002c000027945 */ /* 0x000fd80003800000 */
[----:B-1----:R-:W-:Y:S05]  /*3900*/  @P4 BRA `(.L_x_1366) ;  /* 0x0000000000a84947 */ /* 0x002fea0003800000 */
[----:B------:R-:W-:Y:S01]  /*3910*/  SHF.R.U64 R58, R52, 0x10, R53 ;  /* 0x00000010343a7819 */ /* 0x000fe20000001235 */
[----:B--2---:R-:W-:Y:S01]  /*3920*/  IMAD.MOV.U32 R51, RZ, RZ, R39 ;  /* 0x000000ffff337224 */ /* 0x004fe200078e0027 */
[--C-:B------:R-:W-:Y:S01]  /*3930*/  SHF.R.U64 R52, R54, 0x10, R55.reuse ;  /* 0x0000001036347819 */ /* 0x100fe20000001237 */
[----:B------:R-:W-:Y:S01]  /*3940*/  IMAD.MOV.U32 R50, RZ, RZ, R36 ;  /* 0x000000ffff327224 */ /* 0x000fe200078e0024 */
[----:B------:R-:W-:Y:S01]  /*3950*/  SHF.R.U32.HI R56, RZ, 0x10, R55 ;  /* 0x00000010ff387819 */ /* 0x000fe20000011637 */
[--C-:B------:R-:W-:Y:S01]  /*3960*/  HADD2.F32 R39, -RZ, R37.reuse.H1_H1 ;  /* 0x30000025ff277230 */ /* 0x100fe20000004100 */
[----:B------:R-:W-:Y:S01]  /*3970*/  SHF.R.U32.HI R57, RZ, 0x10, R53 ;  /* 0x00000010ff397819 */ /* 0x000fe20000011635 */
[----:B------:R-:W-:Y:S02]  /*3980*/  HADD2.F32 R55, -RZ, R52.H0_H0 ;  /* 0x20000034ff377230 */ /* 0x000fe40000004100 */
[----:B------:R-:W-:Y:S02]  /*3990*/  HADD2.F32 R36, -RZ, R37.H0_H0 ;  /* 0x20000025ff247230 */ /* 0x000fe40000004100 */
[----:B------:R-:W-:-:S02]  /*39a0*/  HADD2.F32 R56, -RZ, R56.H0_H0 ;  /* 0x20000038ff387230 */ /* 0x000fc40000004100 */
[-C--:B------:R-:W-:Y:S01]  /*39b0*/  FMUL.FTZ R37, R39, R55.reuse ;  /* 0x0000003727257220 */ /* 0x080fe20000410000 */
[--C-:B------:R-:W-:Y:S02]  /*39c0*/  HADD2.F32 R52, -RZ, R51.reuse.H1_H1 ;  /* 0x30000033ff347230 */ /* 0x100fe40000004100 */
[----:B------:R-:W-:Y:S02]  /*39d0*/  HADD2.F32 R51, -RZ, R51.H0_H0 ;  /* 0x20000033ff337230 */ /* 0x000fe40000004100 */
[----:B------:R-:W-:Y:S02]  /*39e0*/  HADD2.F32 R53, -RZ, R58.H0_H0 ;  /* 0x2000003aff357230 */ /* 0x000fe40000004100 */
[----:B------:R-:W-:Y:S01]  /*39f0*/  FMUL.FTZ R58, R36, R55 ;  /* 0x00000037243a7220 */ /* 0x000fe20000410000 */
[----:B------:R-:W-:Y:S02]  /*3a00*/  HADD2.F32 R54, -RZ, R57.H0_H0 ;  /* 0x20000039ff367230 */ /* 0x000fe40000004100 */
[-C--:B------:R-:W-:Y:S01]  /*3a10*/  FMUL.FTZ R60, R52, R56.reuse ;  /* 0x00000038343c7220 */ /* 0x080fe20000410000 */
[----:B------:R-:W-:Y:S01]  /*3a20*/  FMUL.FTZ R55, R51, R56 ;  /* 0x0000003833377220 */ /* 0x000fe20000410000 */
[-C--:B------:R-:W-:Y:S01]  /*3a30*/  FFMA.FTZ R36, R36, R53.reuse, -R37 ;  /* 0x0000003524247223 */ /* 0x080fe20000010825 */
[----:B------:R-:W-:Y:S01]  /*3a40*/  FFMA.FTZ R37, R39, R53, R58 ;  /* 0x0000003527257223 */ /* 0x000fe2000001003a */
[-C--:B------:R-:W-:Y:S01]  /*3a50*/  FFMA.FTZ R39, R51, R54.reuse, -R60 ;  /* 0x0000003633277223 */ /* 0x080fe2000001083c */
[----:B------:R-:W-:Y:S01]  /*3a60*/  FFMA.FTZ R52, R52, R54, R55 ;  /* 0x0000003634347223 */ /* 0x000fe20000010037 */
[----:B------:R-:W-:-:S02]  /*3a70*/  HADD2.F32 R51, -RZ, R50.H1_H1 ;  /* 0x30000032ff337230 */ /* 0x000fc40000004100 */
[--C-:B------:R-:W-:Y:S01]  /*3a80*/  HADD2.F32 R55, -RZ, R115.reuse.H1_H1 ;  /* 0x30000073ff377230 */ /* 0x100fe20000004100 */
[----:B------:R-:W-:Y:S01]  /*3a90*/  F2FP.F16.F32.PACK_AB R37, R37, R36 ;  /* 0x000000242525723e */ /* 0x000fe200000000ff */
[----:B------:R-:W-:Y:S01]  /*3aa0*/  HADD2.F32 R50, -RZ, R50.H0_H0 ;  /* 0x20000032ff327230 */ /* 0x000fe20000004100 */
[----:B------:R-:W-:Y:S01]  /*3ab0*/  F2FP.F16.F32.PACK_AB R39, R52, R39 ;  /* 0x000000273427723e */ /* 0x000fe200000000ff */
[--C-:B------:R-:W-:Y:S02]  /*3ac0*/  HADD2.F32 R53, -RZ, R38.reuse.H1_H1 ;  /* 0x30000026ff357230 */ /* 0x100fe40000004100 */
[-C--:B------:R-:W-:Y:S01]  /*3ad0*/  FMUL.FTZ R57, R51, R55.reuse ;  /* 0x0000003733397220 */ /* 0x080fe20000410000 */
[----:B------:R-:W-:Y:S02]  /*3ae0*/  HADD2.F32 R115, -RZ, R115.H0_H0 ;  /* 0x20000073ff737230 */ /* 0x000fe40000004100 */
[----:B------:R-:W-:Y:S01]  /*3af0*/  FMUL.FTZ R56, R50, R55 ;  /* 0x0000003732387220 */ /* 0x000fe20000410000 */
[----:B------:R-:W-:-:S02]  /*3b00*/  HADD2.F32 R38, -RZ, R38.H0_H0 ;  /* 0x20000026ff267230 */ /* 0x000fc40000004100 */
[--C-:B------:R-:W-:Y:S02]  /*3b10*/  HADD2.F32 R54, -RZ, R114.reuse.H1_H1 ;  /* 0x30000072ff367230 */ /* 0x100fe40000004100 */
[-C--:B------:R-:W-:Y:S01]  /*3b20*/  FMUL.FTZ R55, R53, R115.reuse ;  /* 0x0000007335377220 */ /* 0x080fe20000410000 */
[----:B------:R-:W-:Y:S02]  /*3b30*/  HADD2.F32 R114, -RZ, R114.H0_H0 ;  /* 0x20000072ff727230 */ /* 0x000fe40000004100 */
[----:B------:R-:W-:Y:S01]  /*3b40*/  FMUL.FTZ R58, R38, R115 ;  /* 0x00000073263a7220 */ /* 0x000fe20000410000 */
[-C--:B------:R-:W-:Y:S01]  /*3b50*/  FFMA.FTZ R57, R50, R54.reuse, -R57 ;  /* 0x0000003632397223 */ /* 0x080fe20000010839 */
[----:B------:R-:W-:Y:S01]  /*3b60*/  FFMA.FTZ R56, R51, R54, R56 ;  /* 0x0000003633387223 */ /* 0x000fe20000010038 */
[-C--:B------:R-:W-:Y:S01]  /*3b70*/  FFMA.FTZ R55, R38, R114.reuse, -R55 ;  /* 0x0000007226377223 */ /* 0x080fe20000010837 */
[----:B------:R-:W-:-:S03]  /*3b80*/  FFMA.FTZ R58, R53, R114, R58 ;  /* 0x00000072353a7223 */ /* 0x000fc6000001003a */
[----:B------:R-:W-:Y:S02]  /*3b90*/  F2FP.F16.F32.PACK_AB R36, R56, R57 ;  /* 0x000000393824723e */ /* 0x000fe400000000ff */
[----:B------:R-:W-:-:S07]  /*3ba0*/  F2FP.F16.F32.PACK_AB R38, R58, R55 ;  /* 0x000000373a26723e */ /* 0x000fce00000000ff */
.L_x_1366:
[----:B------:R-:W-:Y:S05]  /*3bb0*/  BSYNC B2 ;  /* 0x0000000000027941 */ /* 0x000fea0003800000 */
.L_x_1365:
[----:B--2---:R3:W-:Y:S02]  /*3bc0*/  STG.E.128 desc[UR60][R48.64], R36 ;  /* 0x0000002430007986 */ /* 0x0047e4000c101d3c */
.L_x_1364:
[----:B------:R-:W-:Y:S05]  /*3bd0*/  BSYNC B1 ;  /* 0x0000000000017941 */ /* 0x000fea0003800000 */
.L_x_1363:
        /* <DEDUP_REMOVED lines=46> */
.L_x_1368:
[----:B------:R-:W-:Y:S05]  /*3ec0*/  BSYNC B1 ;  /* 0x0000000000017941 */ /* 0x000fea0003800000 */
.L_x_1367:
[----:B--2---:R4:W-:Y:S01]  /*3ed0*/  STG.E.128 desc[UR60][R48.64+0x40], R36 ;  /* 0x0000402430007986 */ /* 0x0049e2000c101d3c */
[----:B------:R-:W-:Y:S05]  /*3ee0*/  BRA `(.L_x_1362) ;  /* 0x0000001400947947 */ /* 0x000fea0003800000 */
.L_x_1346:
[----:B------:R-:W2:Y:S01]  /*3ef0*/  LDL R44, [R1+0x5c] ;  /* 0x00005c00012c7983 */ /* 0x000ea20000100800 */
[----:B------:R-:W-:Y:S02]  /*3f00*/  ISETP.GE.AND P3, PT, R225, R108, PT ;  /* 0x0000006ce100720c */ /* 0x000fe40003f66270 */
[----:B------:R-:W-:Y:S02]  /*3f10*/  CS2R R46, SRZ ;  /* 0x00000000002e7805 */ /* 0x000fe4000001ff00 */
[----:B------:R-:W-:-:S13]  /*3f20*/  ISETP.GE.OR P3, PT, R16, R104, P3 ;  /* 0x000000681000720c */ /* 0x000fda0001f66670 */
[----:B------:R-:W-:Y:S01]  /*3f30*/  @!P3 IADD3 R37, P4, P5, R34, R36, R40 ;  /* 0x000000242225b210 */ /* 0x000fe20007d9e028 */
[----:B------:R-:W0:Y:S08]  /*3f40*/  @!P3 LDC.64 R52, c[0x0][0x3e8] ;  /* 0x0000fa00ff34bb82 */ /* 0x000e300000000a00 */
[----:B------:R-:W1:Y:S01]  /*3f50*/  @!P3 LDC.64 R56, c[0x0][0x400] ;  /* 0x00010000ff38bb82 */ /* 0x000e620000000a00 */
[----:B--2---:R-:W-:-:S02]  /*3f60*/  R2UR UR4, R44 ;  /* 0x000000002c0472ca */ /* 0x004fc400000e0000 */
[----:B------:R-:W-:Y:S02]  /*3f70*/  @!P3 IADD3.X R44, R81, R110, R31, P4, P5 ;  /* 0x0000006e512cb210 */ /* 0x000fe400027ea41f */
[----:B------:R-:W-:-:S04]  /*3f80*/  @!P3 IADD3 R54, P4, P5, R66, R38, R73 ;  /* 0x000000264236b210 */ /* 0x000fc80007d9e049 */
        /* <DEDUP_REMOVED lines=51> */
[----:B------:R-:W-:-:S04]  /*42c0*/  PRMT R122, R56, 0x5410, R57 ;  /* 0x00005410387a7816 */ /* 0x000fc80000000039 */
[----:B------:R-:W-:Y:S01]  /*42d0*/  PRMT R123, R59, 0x5410, R60 ;  /* 0x000054103b7b7816 */ /* 0x000fe2000000003c */
[----:B-----5:R-:W-:Y:S02]  /*42e0*/  IMAD.MOV.U32 R56, RZ, RZ, R54 ;  /* 0x000000ffff387224 */ /* 0x020fe400078e0036 */
[----:B------:R-:W-:Y:S02]  /*42f0*/  IMAD.MOV.U32 R57, RZ, RZ, R55 ;  /* 0x000000ffff397224 */ /* 0x000fe400078e0037 */
[----:B------:R-:W-:Y:S02]  /*4300*/  IMAD.MOV.U32 R59, RZ, RZ, R52 ;  /* 0x000000ffff3b7224 */ /* 0x000fe400078e0034 */
[----:B------:R-:W-:Y:S01]  /*4310*/  IMAD.MOV.U32 R60, RZ, RZ, R53 ;  /* 0x000000ffff3c7224 */ /* 0x000fe200078e0035 */
[----:B------:R-:W-:-:S04]  /*4320*/  PRMT R124, R56, 0x5410, R57 ;  /* 0x00005410387c7816 */ /* 0x000fc80000000039 */
[----:B------:R-:W-:Y:S01]  /*4330*/  PRMT R126, R59, 0x5410, R60 ;  /* 0x000054103b7e7816 */ /* 0x000fe2000000003c */
[----:B------:R-:W-:Y:S06]  /*4340*/  @!P3 BRA `(.L_x_1369) ;  /* 0x000000000004b947 */ /* 0x000fec0003800000 */
[----:B------:R-:W-:Y:S01]  /*4350*/  BPT.TRAP 0x1 ;  /* 0x000000040000795c */ /* 0x000fe20000300000 */
.L_x_1369:
        /* <DEDUP_REMOVED lines=9> */
.L_x_1649:
[----:B------:R-:W-:Y:S05]  /*43f0*/  BSYNC B1 ;  /* 0x0000000000017941 */ /* 0x000fea0003800000 */
.L_x_1370:
[----:B------:R-:W-:Y:S01]  /*4400*/  ISETP.GE.OR P5, PT, R19, R108, P1 ;  /* 0x0000006c1300720c */ /* 0x000fe20000fa6670 */
[----:B------:R-:W-:-:S12]  /*4410*/  BSSY B1, `(.L_x_1372) ;  /* 0x000007e000017945 */ /* 0x000fd80003800000 */
[----:B------:R-:W-:Y:S05]  /*4420*/  @P5 BRA `(.L_x_1373) ;  /* 0x0000000400f05947 */ /* 0x000fea0003800000 */
[-C--:B--2---:R-:W-:Y:S01]  /*4430*/  IMAD R56, R229, R104.reuse, RZ ;  /* 0x00000068e5387224 */ /* 0x084fe200078e02ff */
[----:B------:R-:W-:Y:S01]  /*4440*/  BSSY B2, `(.L_x_1374) ;  /* 0x000006e000027945 */ /* 0x000fe20003800000 */
[----:B------:R-:W-:-:S04]  /*4450*/  IMAD.WIDE.U32 R106, R19, R104, R102 ;  /* 0x00000068136a7225 */ /* 0x000fc800078e0066 */
[----:B------:R-:W-:Y:S01]  /*4460*/  IMAD R57, R19, R105, R56 ;  /* 0x0000006913397224 */ /* 0x000fe200078e0238 */
[----:B------:R-:W-:Y:S01]  /*4470*/  SEL R56, R76, R111, !P0 ;  /* 0x0000006f4c387207 */ /* 0x000fe20004000000 */
[----:B------:R-:W-:Y:S01]  /*4480*/  IMAD R59, R2, 0x1800, R92 ;  /* 0x00001800023b7824 */ /* 0x000fe200078e025c */
        /* <DEDUP_REMOVED lines=10> */
[----:B------:R-:W-:-:S04]  /*4530*/  IMAD R57, R216, 0x200, R57 ;  /* 0x00000200d8397824 */ /* 0x000fc800078e0239 */
        /* <DEDUP_REMOVED lines=8> */
[----:B--2---:R-:W-:Y:S01]  /*45c0*/  HADD2.F32 R117, -RZ, R61.H0_H0 ;  /* 0x2000003dff757230 */ /* 0x004fe20000004100 */
[--C-:B------:R-:W-:Y:S01]  /*45d0*/  SHF.R.U64 R37, R44, 0x10, R45.reuse ;  /* 0x000000102c257819 */ /* 0x100fe2000000122d */
[----:B------:R-:W-:Y:S01]  /*45e0*/  HADD2.F32 R119, -RZ, R119.H0_H0 ;  /* 0x20000077ff777230 */ /* 0x000fe20000004100 */
[----:B------:R-:W-:Y:S01]  /*45f0*/  SHF.R.U32.HI R44, RZ, 0x10, R45 ;  /* 0x00000010ff2c7819 */ /* 0x000fe2000001162d */
[----:B------:R-:W-:Y:S01]  /*4600*/  HADD2.F32 R61, -RZ, R61.H1_H1 ;  /* 0x3000003dff3d7230 */ /* 0x000fe20000004100 */
[--C-:B------:R-:W-:Y:S01]  /*4610*/  SHF.R.U64 R38, R38, 0x10, R39.reuse ;  /* 0x0000001026267819 */ /* 0x100fe20000001227 */
[----:B------:R-:W-:Y:S01]  /*4620*/  FMUL.FTZ R118, R117, R120 ;  /* 0x0000007875767220 */ /* 0x000fe20000410000 */
[----:B------:R-:W-:Y:S01]  /*4630*/  SHF.R.U32.HI R45, RZ, 0x10, R39 ;  /* 0x00000010ff2d7819 */ /* 0x000fe20000011627 */
[----:B------:R-:W-:Y:S01]  /*4640*/  HADD2.F32 R37, -RZ, R37.H0_H0 ;  /* 0x20000025ff257230 */ /* 0x000fe20000004100 */
[----:B------:R-:W-:-:S02]  /*4650*/  SHF.R.U64 R39, R46, 0x10, R47 ;  /* 0x000000102e277819 */ /* 0x000fc4000000122f */
[----:B------:R-:W-:Y:S01]  /*4660*/  SHF.R.U32.HI R46, RZ, 0x10, R47 ;  /* 0x00000010ff2e7819 */ /* 0x000fe2000001162f */
[----:B-1----:R-:W-:Y:S02]  /*4670*/  IMAD.MOV.U32 R47, RZ, RZ, R57 ;  /* 0x000000ffff2f7224 */ /* 0x002fe400078e0039 */
[----:B------:R-:W-:Y:S02]  /*4680*/  IMAD.MOV.U32 R57, RZ, RZ, R60 ;  /* 0x000000ffff397224 */ /* 0x000fe400078e003c */
[----:B------:R-:W-:Y:S02]  /*4690*/  IMAD.MOV.U32 R60, RZ, RZ, R58 ;  /* 0x000000ffff3c7224 */ /* 0x000fe400078e003a */
[----:B------:R-:W-:Y:S02]  /*46a0*/  HADD2.F32 R58, -RZ, R47.H0_H0 ;  /* 0x2000002fff3a7230 */ /* 0x000fe40000004100 */
[----:B------:R-:W-:Y:S02]  /*46b0*/  HADD2.F32 R46, -RZ, R46.H0_H0 ;  /* 0x2000002eff2e7230 */ /* 0x000fe40000004100 */
[----:B------:R-:W-:-:S02]  /*46c0*/  HADD2.F32 R45, -RZ, R45.H0_H0 ;  /* 0x2000002dff2d7230 */ /* 0x000fc40000004100 */
[C---:B------:R-:W-:Y:S01]  /*46d0*/  FMUL.FTZ R120, R58.reuse, R120 ;  /* 0x000000783a787220 */ /* 0x040fe20000410000 */
[-C--:B------:R-:W-:Y:S01]  /*46e0*/  FFMA.FTZ R58, R58, R119.reuse, -R118 ;  /* 0x000000773a3a7223 */ /* 0x080fe20000010876 */
[----:B------:R-:W-:Y:S02]  /*46f0*/  HADD2.F32 R118, -RZ, R44.H0_H0 ;  /* 0x2000002cff767230 */ /* 0x000fe40000004100 */
[----:B------:R-:W-:Y:S01]  /*4700*/  FFMA.FTZ R44, R117, R119, R120 ;  /* 0x00000077752c7223 */ /* 0x000fe20000010078 */
[----:B------:R-:W-:Y:S02]  /*4710*/  HADD2.F32 R117, -RZ, R47.H1_H1 ;  /* 0x3000002fff757230 */ /* 0x000fe40000004100 */
[----:B------:R-:W-:Y:S02]  /*4720*/  HADD2.F32 R119, -RZ, R116.H0_H0 ;  /* 0x20000074ff777230 */ /* 0x000fe40000004100 */
[----:B------:R-:W-:Y:S01]  /*4730*/  FMUL.FTZ R116, R61, R118 ;  /* 0x000000763d747220 */ /* 0x000fe20000410000 */
[----:B------:R-:W-:-:S02]  /*4740*/  IMAD.MOV.U32 R47, RZ, RZ, R63 ;  /* 0x000000ffff2f7224 */ /* 0x000fc400078e003f */
[C---:B------:R-:W-:Y:S01]  /*4750*/  FMUL.FTZ R118, R117.reuse, R118 ;  /* 0x0000007675767220 */ /* 0x040fe20000410000 */
[----:B------:R-:W-:Y:S02]  /*4760*/  IMAD.MOV.U32 R63, RZ, RZ, R62 ;  /* 0x000000ffff3f7224 */ /* 0x000fe400078e003e */
[-C--:B------:R-:W-:Y:S01]  /*4770*/  FFMA.FTZ R62, R117, R119.reuse, -R116 ;  /* 0x00000077753e7223 */ /* 0x080fe20000010874 */
[----:B------:R-:W-:Y:S02]  /*4780*/  HADD2.F32 R116, -RZ, R127.H1_H1 ;  /* 0x3000007fff747230 */ /* 0x000fe40000004100 */
[----:B------:R-:W-:Y:S01]  /*4790*/  FFMA.FTZ R61, R61, R119, R118 ;  /* 0x000000773d3d7223 */ /* 0x000fe20000010076 */
[----:B------:R-:W-:Y:S02]  /*47a0*/  HADD2.F32 R117, -RZ, R47.H0_H0 ;  /* 0x2000002fff757230 */ /* 0x000fe40000004100 */
[----:B------:R-:W-:Y:S01]  /*47b0*/  HADD2.F32 R118, -RZ, R127.H0_H0 ;  /* 0x2000007fff767230 */ /* 0x000fe20000004100 */
[----:B------:R-:W-:Y:S01]  /*47c0*/  F2FP.F16.F32.PACK_AB R58, R62, R58 ;  /* 0x0000003a3e3a723e */ /* 0x000fe200000000ff */
[----:B------:R-:W-:Y:S01]  /*47d0*/  HADD2.F32 R119, -RZ, R59.H0_H0 ;  /* 0x2000003bff777230 */ /* 0x000fe20000004100 */
[----:B------:R-:W-:Y:S01]  /*47e0*/  F2FP.F16.F32.PACK_AB R61, R61, R44 ;  /* 0x0000002c3d3d723e */ /* 0x000fe200000000ff */
[----:B------:R-:W-:-:S02]  /*47f0*/  HADD2.F32 R120, -RZ, R47.H1_H1 ;  /* 0x3000002fff787230 */ /* 0x000fc40000004100 */
[-C--:B------:R-:W-:Y:S01]  /*4800*/  FMUL.FTZ R47, R117, R116.reuse ;  /* 0x00000074752f7220 */ /* 0x080fe20000410000 */
[----:B------:R-:W-:Y:S02]  /*4810*/  HADD2.F32 R59, -RZ, R59.H1_H1 ;  /* 0x3000003bff3b7230 */ /* 0x000fe40000004100 */
[C---:B------:R-:W-:Y:S01]  /*4820*/  FMUL.FTZ R116, R119.reuse, R116 ;  /* 0x0000007477747220 */ /* 0x040fe20000410000 */
[----:B------:R-:W-:Y:S02]  /*4830*/  HADD2.F32 R39, -RZ, R39.H0_H0 ;  /* 0x20000027ff277230 */ /* 0x000fe40000004100 */
[----:B------:R-:W-:Y:S01]  /*4840*/  FFMA.FTZ R47, R119, R118, -R47 ;  /* 0x00000076772f7223 */ /* 0x000fe2000001082f */
[-C--:B------:R-:W-:Y:S01]  /*4850*/  FMUL.FTZ R119, R120, R46.reuse ;  /* 0x0000002e78777220 */ /* 0x080fe20000410000 */
[----:B------:R-:W-:Y:S01]  /*4860*/  FMUL.FTZ R46, R59, R46 ;  /* 0x0000002e3b2e7220 */ /* 0x000fe20000410000 */
[----:B------:R-:W-:Y:S01]  /*4870*/  FFMA.FTZ R116, R117, R118, R116 ;  /* 0x0000007675747223 */ /* 0x000fe20000010074 */
[----:B------:R-:W-:-:S02]  /*4880*/  HADD2.F32 R118, -RZ, R57.H0_H0 ;  /* 0x20000039ff767230 */ /* 0x000fc40000004100 */
[-C--:B------:R-:W-:Y:S01]  /*4890*/  FFMA.FTZ R119, R59, R45.reuse, -R119 ;  /* 0x0000002d3b777223 */ /* 0x080fe20000010877 */
[----:B------:R-:W-:Y:S01]  /*48a0*/  FFMA.FTZ R46, R120, R45, R46 ;  /* 0x0000002d782e7223 */ /* 0x000fe2000001002e */
[----:B------:R-:W-:Y:S02]  /*48b0*/  HADD2.F32 R45, -RZ, R121.H1_H1 ;  /* 0x30000079ff2d7230 */ /* 0x000fe40000004100 */
[--C-:B------:R-:W-:Y:S01]  /*48c0*/  HADD2.F32 R117, -RZ, R56.reuse.H0_H0 ;  /* 0x20000038ff757230 */ /* 0x100fe20000004100 */
[----:B------:R-:W-:Y:S01]  /*48d0*/  F2FP.F16.F32.PACK_AB R47, R119, R47 ;  /* 0x0000002f772f723e */ /* 0x000fe200000000ff */
[----:B------:R-:W-:Y:S01]  /*48e0*/  HADD2.F32 R57, -RZ, R57.H1_H1 ;  /* 0x30000039ff397230 */ /* 0x000fe20000004100 */
[----:B------:R-:W-:Y:S01]  /*48f0*/  F2FP.F16.F32.PACK_AB R46, R46, R116 ;  /* 0x000000742e2e723e */ /* 0x000fe200000000ff */
[----:B------:R-:W-:Y:S02]  /*4900*/  HADD2.F32 R56, -RZ, R56.H1_H1 ;  /* 0x30000038ff387230 */ /* 0x000fe40000004100 */
[----:B------:R-:W-:-:S02]  /*4910*/  HADD2.F32 R59, -RZ, R121.H0_H0 ;  /* 0x20000079ff3b7230 */ /* 0x000fc40000004100 */
[-C--:B------:R-:W-:Y:S01]  /*4920*/  FMUL.FTZ R121, R117, R45.reuse ;  /* 0x0000002d75797220 */ /* 0x080fe20000410000 */
[----:B------:R-:W-:Y:S02]  /*4930*/  HADD2.F32 R120, -RZ, R36.H0_H0 ;  /* 0x20000024ff787230 */ /* 0x000fe40000004100 */
[----:B------:R-:W-:Y:S01]  /*4940*/  FMUL.FTZ R36, R118, R45 ;  /* 0x0000002d76247220 */ /* 0x000fe20000410000 */
[-C--:B------:R-:W-:Y:S01]  /*4950*/  FMUL.FTZ R45, R57, R37.reuse ;  /* 0x00000025392d7220 */ /* 0x080fe20000410000 */
[----:B------:R-:W-:Y:S01]  /*4960*/  FMUL.FTZ R37, R56, R37 ;  /* 0x0000002538257220 */ /* 0x000fe20000410000 */
[-C--:B------:R-:W-:Y:S01]  /*4970*/  FFMA.FTZ R121, R118, R59.reuse, R121 ;  /* 0x0000003b76797223 */ /* 0x080fe20000010079 */
[----:B------:R-:W-:Y:S01]  /*4980*/  FFMA.FTZ R36, R117, R59, -R36 ;  /* 0x0000003b75247223 */ /* 0x000fe20000010824 */
[----:B------:R-:W-:Y:S02]  /*4990*/  HADD2.F32 R117, -RZ, R63.H0_H0 ;  /* 0x2000003fff757230 */ /* 0x000fe40000004100 */
[----:B------:R-:W-:Y:S01]  /*49a0*/  FFMA.FTZ R57, R57, R120, R37 ;  /* 0x0000007839397223 */ /* 0x000fe20000010025 */
[----:B------:R-:W-:-:S02]  /*49b0*/  HADD2.F32 R37, -RZ, R125.H0_H0 ;  /* 0x2000007dff257230 */ /* 0x000fc40000004100 */
[----:B------:R-:W-:Y:S01]  /*49c0*/  FFMA.FTZ R45, R56, R120, -R45 ;  /* 0x00000078382d7223 */ /* 0x000fe2000001082d */
[----:B------:R-:W-:Y:S02]  /*49d0*/  HADD2.F32 R59, -RZ, R60.H0_H0 ;  /* 0x2000003cff3b7230 */ /* 0x000fe40000004100 */
[----:B------:R-:W-:Y:S02]  /*49e0*/  HADD2.F32 R63, -RZ, R63.H1_H1 ;  /* 0x3000003fff3f7230 */ /* 0x000fe40000004100 */
[----:B------:R-:W-:Y:S02]  /*49f0*/  HADD2.F32 R118, -RZ, R38.H0_H0 ;  /* 0x20000026ff767230 */ /* 0x000fe40000004100 */
[-C--:B------:R-:W-:Y:S01]  /*4a00*/  FMUL.FTZ R38, R117, R37.reuse ;  /* 0x0000002575267220 */ /* 0x080fe20000410000 */
[----:B------:R-:W-:Y:S02]  /*4a10*/  HADD2.F32 R56, -RZ, R125.H1_H1 ;  /* 0x3000007dff387230 */ /* 0x000fe40000004100 */
[----:B------:R-:W-:Y:S01]  /*4a20*/  FMUL.FTZ R120, R59, R37 ;  /* 0x000000253b787220 */ /* 0x000fe20000410000 */
[----:B------:R-:W-:-:S02]  /*4a30*/  HADD2.F32 R60, -RZ, R60.H1_H1 ;  /* 0x3000003cff3c7230 */ /* 0x000fc40000004100 */
[-C--:B------:R-:W-:Y:S01]  /*4a40*/  FMUL.FTZ R37, R63, R39.reuse ;  /* 0x000000273f257220 */ /* 0x080fe20000410000 */
[-C--:B------:R-:W-:Y:S01]  /*4a50*/  FFMA.FTZ R38, R59, R56.reuse, -R38 ;  /* 0x000000383b267223 */ /* 0x080fe20000010826 */
[----:B------:R-:W-:Y:S02]  /*4a60*/  FFMA.FTZ R120, R117, R56, R120 ;  /* 0x0000003875787223 */ /* 0x000fe40000010078 */
[C---:B------:R-:W-:Y:S01]  /*4a70*/  FFMA.FTZ R37, R60.reuse, R118, -R37 ;  /* 0x000000763c257223 */ /* 0x040fe20000010825 */
[----:B------:R-:W-:Y:S01]  /*4a80*/  FMUL.FTZ R39, R60, R39 ;  /* 0x000000273c277220 */ /* 0x000fe20000410000 */
[----:B------:R-:W-:Y:S01]  /*4a90*/  F2FP.F16.F32.PACK_AB R60, R57, R121 ;  /* 0x00000079393c723e */ /* 0x000fe200000000ff */
[----:B------:R-:W-:Y:S01]  /*4aa0*/  IMAD.MOV.U32 R57, RZ, RZ, R58 ;  /* 0x000000ffff397224 */ /* 0x000fe200078e003a */
[----:B------:R-:W-:Y:S01]  /*4ab0*/  F2FP.F16.F32.PACK_AB R56, R45, R36 ;  /* 0x000000242d38723e */ /* 0x000fe200000000ff */
[----:B------:R-:W-:Y:S01]  /*4ac0*/  FFMA.FTZ R39, R63, R118, R39 ;  /* 0x000000763f277223 */ /* 0x000fe20000010027 */
[----:B------:R-:W-:Y:S01]  /*4ad0*/  F2FP.F16.F32.PACK_AB R38, R37, R38 ;  /* 0x000000262526723e */ /* 0x000fe200000000ff */
[----:B------:R-:W-:-:S02]  /*4ae0*/  IMAD.MOV.U32 R59, RZ, RZ, R47 ;  /* 0x000000ffff3b7224 */ /* 0x000fc400078e002f */
[----:B------:R-:W-:Y:S01]  /*4af0*/  IMAD.MOV.U32 R63, RZ, RZ, R46 ;  /* 0x000000ffff3f7224 */ /* 0x000fe200078e002e */
[----:B------:R-:W-:Y:S01]  /*4b00*/  F2FP.F16.F32.PACK_AB R62, R39, R120 ;  /* 0x00000078273e723e */ /* 0x000fe200000000ff */
[----:B------:R-:W-:-:S07]  /*4b10*/  IMAD.MOV.U32 R58, RZ, RZ, R38 ;  /* 0x000000ffff3a7224 */ /* 0x000fce00078e0026 */
.L_x_1375:
[----:B------:R-:W-:Y:S05]  /*4b20*/  BSYNC B2 ;  /* 0x0000000000027941 */ /* 0x000fea0003800000 */
.L_x_1374:
[----:B------:R-:W-:Y:S02]  /*4b30*/  ISETP.GE.AND P5, PT, R115, R110, PT ;  /* 0x0000006e7300720c */ /* 0x000fe40003fa6270 */
[----:B------:R-:W-:-:S11]  /*4b40*/  P2R R36, PR, RZ, 0x1 ;  /* 0x00000001ff247803 */ /* 0x000fd60000000000 */
[--C-:B------:R-:W-:Y:S02]  /*4b50*/  @!P5 SHF.R.S32.HI R37, RZ, 0x1f, R115.reuse ;  /* 0x0000001fff25d819 */ /* 0x100fe40000011473 */
[----:B------:R-:W-:-:S04]  /*4b60*/  @!P5 IADD3 R106, P0, P6, R12, R106, R115 ;  /* 0x0000006a0c6ad210 */ /* 0x000fc80007e1e073 */
[----:B------:R-:W-:Y:S02]  /*4b70*/  @!P5 IADD3.X R114, R4, R114, R37, P0, P6 ;  /* 0x000000720472d210 */ /* 0x000fe400007ec425 */
[----:B------:R-:W-:Y:S02]  /*4b80*/  ISETP.NE.AND P0, PT, R36, RZ, PT ;  /* 0x000000ff2400720c */ /* 0x000fe40003f05270 */
[----:B------:R-:W-:-:S04]  /*4b90*/  LEA R36, P6, R112, R100, 0x1 ;  /* 0x0000006470247211 */ /* 0x000fc800078c08ff */
[----:B------:R-:W-:Y:S02]  /*4ba0*/  LEA.HI.X R37, R112, R101, R113, 0x1, P6 ;  /* 0x0000006570257211 */ /* 0x000fe400030f0c71 */
[----:B------:R-:W-:-:S03]  /*4bb0*/  @!P5 LEA R38, P6, R106, R100, 0x1 ;  /* 0x000000646a26d211 */ /* 0x000fc600078c08ff */
[----:B-1----:R1:W-:Y:S01]  /*4bc0*/  STG.E.128 desc[UR60][R36.64], R56 ;  /* 0x0000003824007986 */ /* 0x0023e2000c101d3c */
[----:B------:R-:W-:-:S05]  /*4bd0*/  @!P5 LEA.HI.X R39, R106, R101, R114, 0x1, P6 ;  /* 0x000000656a27d211 */ /* 0x000fca00030f0c72 */
[----:B--2---:R1:W-:Y:S04]  /*4be0*/  @!P5 STG.E.128 desc[UR60][R38.64], R60 ;  /* 0x0000003c2600d986 */ /* 0x0043e8000c101d3c */
.L_x_1373:
[----:B------:R-:W-:Y:S05]  /*4bf0*/  BSYNC B1 ;  /* 0x0000000000017941 */ /* 0x000fea0003800000 */
.L_x_1372:
[C---:B------:R-:W-:Y:S01]  /*4c00*/  ISETP.GE.OR P5, PT, R225.reuse, R108, P1 ;  /* 0x0000006ce100720c */ /* 0x040fe20000fa6670 */
        /* <DEDUP_REMOVED lines=11> */
[----:B------:R-:W-:Y:S01]  /*4cc0*/  LEA.HI.X R57, R36, R101, R37, 0x1, P5 ;  /* 0x0000006524397211 */ /* 0x000fe200028f0c25 */
[----:B------:R-:W-:Y:S01]  /*4cd0*/  IMAD R37, R2, 0x1800, R89 ;  /* 0x0000180002257824 */ /* 0x000fe200078e0259 */
[----:B------:R-:W-:-:S03]  /*4ce0*/  SHF.R.S32.HI R36, RZ, 0x1f, R111 ;  /* 0x0000001fff247819 */ /* 0x000fc6000001146f */
[----:B------:R-:W-:Y:S01]  /*4cf0*/  IMAD R37, R37, 0x2, R18 ;  /* 0x0000000225257824 */ /* 0x000fe200078e0212 */
[----:B------:R-:W-:-:S04]  /*4d00*/  LEA.HI R36, R36, R111, RZ, 0x4 ;  /* 0x0000006f24247211 */ /* 0x000fc800078f20ff */
[----:B------:R-:W-:-:S05]  /*4d10*/  LEA.HI.SX32 R36, R36, R85, 0x1c ;  /* 0x0000005524247211 */ /* 0x000fca00078fe2ff */
[----:B------:R-:W-:-:S05]  /*4d20*/  IMAD.SHL.U32 R61, R36, 0x8, RZ ;  /* 0x00000008243d7824 */ /* 0x000fca00078e00ff */
[----:B------:R-:W-:-:S04]  /*4d30*/  LOP3.LUT R36, R213, 0x38, R61, 0xf8, !PT ;  /* 0x00000038d5247812 */ /* 0x000fc800078ef83d */
[----:B------:R-:W-:-:S05]  /*4d40*/  LOP3.LUT R36, R36, R38, RZ, 0x3c, !PT ;  /* 0x0000002624247212 */ /* 0x000fca00078e3cff */
[----:B------:R-:W-:-:S04]  /*4d50*/  IMAD.IADD R39, R217, 0x1, R36 ;  /* 0x00000001d9277824 */ /* 0x000fc800078e0224 */
[----:B------:R-:W-:-:S04]  /*4d60*/  IMAD R39, R2, 0x1800, R39 ;  /* 0x0000180002277824 */ /* 0x000fc800078e0227 */
[----:B------:R-:W-:Y:S02]  /*4d70*/  IMAD R44, R39, 0x2, R18 ;  /* 0x00000002272c7824 */ /* 0x000fe400078e0212 */
[----:B------:R-:W1:Y:S04]  /*4d80*/  LDS.128 R36, [R37+0x1c400] ;  /* 0x01c4000025247984 */ /* 0x000e680000000c00 */
[----:B------:R-:W2:Y:S01]  /*4d90*/  LDS.128 R44, [R44+0x1c400] ;  /* 0x01c400002c2c7984 */ /* 0x000ea20000000c00 */
[----:B------:R-:W-:Y:S05]  /*4da0*/  @P4 BRA `(.L_x_1377) ;  /* 0x0000000400484947 */ /* 0x000fea0003800000 */
[--C-:B------:R-:W-:Y:S01]  /*4db0*/  SHF.R.U64 R48, R48, 0x10, R49.reuse ;  /* 0x0000001030307819 */ /* 0x100fe20000001231 */
[--C-:B--2---:R-:W-:Y:S01]  /*4dc0*/  HADD2.F32 R62, -RZ, R45.reuse.H0_H0 ;  /* 0x2000002dff3e7230 */ /* 0x104fe20000004100 */
[----:B------:R-:W-:Y:S01]  /*4dd0*/  SHF.R.U32.HI R58, RZ, 0x10, R49 ;  /* 0x00000010ff3a7819 */ /* 0x000fe20000011631 */
[----:B------:R-:W-:Y:S01]  /*4de0*/  HADD2.F32 R63, -RZ, R45.H1_H1 ;  /* 0x3000002dff3f7230 */ /* 0x000fe20000004100 */
[--C-:B------:R-:W-:Y:S01]  /*4df0*/  SHF.R.U64 R49, R52, 0x10, R53.reuse ;  /* 0x0000001034317819 */ /* 0x100fe20000001235 */
[----:B------:R-:W-:Y:S01]  /*4e00*/  HADD2.F32 R60, -RZ, R126.H1_H1 ;  /* 0x3000007eff3c7230 */ /* 0x000fe20000004100 */
[----:B------:R-:W-:Y:S01]  /*4e10*/  SHF.R.U32.HI R52, RZ, 0x10, R53 ;  /* 0x00000010ff347819 */ /* 0x000fe20000011635 */
[--C-:B-1----:R-:W-:Y:S01]  /*4e20*/  HADD2.F32 R45, -RZ, R37.reuse.H0_H0 ;  /* 0x20000025ff2d7230 */ /* 0x102fe20000004100 */
[----:B------:R-:W-:Y:S01]  /*4e30*/  SHF.R.U64 R53, R54, 0x10, R55 ;  /* 0x0000001036357819 */ /* 0x000fe20000001237 */
[----:B------:R-:W-:Y:S02]  /*4e40*/  HADD2.F32 R37, -RZ, R37.H1_H1 ;  /* 0x30000025ff257230 */ /* 0x000fe40000004100 */
[----:B------:R-:W-:Y:S01]  /*4e50*/  FMUL.FTZ R104, R62, R60 ;  /* 0x0000003c3e687220 */ /* 0x000fe20000410000 */
[----:B------:R-:W-:-:S02]  /*4e60*/  HADD2.F32 R52, -RZ, R52.H0_H0 ;  /* 0x20000034ff347230 */ /* 0x000fc40000004100 */
[----:B------:R-:W-:Y:S01]  /*4e70*/  FMUL.FTZ R105, R45, R60 ;  /* 0x0000003c2d697220 */ /* 0x000fe20000410000 */
[----:B------:R-:W-:Y:S01]  /*4e80*/  SHF.R.U32.HI R54, RZ, 0x10, R55 ;  /* 0x00000010ff367819 */ /* 0x000fe20000011637 */
[----:B------:R-:W-:Y:S01]  /*4e90*/  HADD2.F32 R58, -RZ, R58.H0_H0 ;  /* 0x2000003aff3a7230 */ /* 0x000fe20000004100 */
[--C-:B------:R-:W-:Y:S01]  /*4ea0*/  SHF.R.U64 R50, R50, 0x10, R51.reuse ;  /* 0x0000001032327819 */ /* 0x100fe20000001233 */
[-C--:B------:R-:W-:Y:S01]  /*4eb0*/  FMUL.FTZ R60, R63, R52.reuse ;  /* 0x000000343f3c7220 */ /* 0x080fe20000410000 */
[----:B------:R-:W-:Y:S02]  /*4ec0*/  HADD2.F32 R55, -RZ, R123.H1_H1 ;  /* 0x3000007bff377230 */ /* 0x000fe40000004100 */
[C---:B------:R-:W-:Y:S01]  /*4ed0*/  FMUL.FTZ R52, R37.reuse, R52 ;  /* 0x0000003425347220 */ /* 0x040fe20000410000 */
[----:B------:R-:W-:Y:S01]  /*4ee0*/  SHF.R.U32.HI R51, RZ, 0x10, R51 ;  /* 0x00000010ff337819 */ /* 0x000fe20000011633 */
[----:B------:R-:W-:Y:S01]  /*4ef0*/  FFMA.FTZ R37, R37, R58, -R60 ;  /* 0x0000003a25257223 */ /* 0x000fe2000001083c */
[----:B------:R-:W-:-:S02]  /*4f00*/  HADD2.F32 R54, -RZ, R54.H0_H0 ;  /* 0x20000036ff367230 */ /* 0x000fc40000004100 */
[----:B------:R-:W-:Y:S01]  /*4f10*/  FFMA.FTZ R52, R63, R58, R52 ;  /* 0x0000003a3f347223 */ /* 0x000fe20000010034 */
[-C--:B------:R-:W-:Y:S01]  /*4f20*/  FFMA.FTZ R105, R62, R55.reuse, R105 ;  /* 0x000000373e697223 */ /* 0x080fe20000010069 */
[----:B------:R-:W-:Y:S02]  /*4f30*/  HADD2.F32 R63, -RZ, R124.H1_H1 ;  /* 0x3000007cff3f7230 */ /* 0x000fe40000004100 */
[----:B------:R-:W-:Y:S01]  /*4f40*/  FFMA.FTZ R104, R45, R55, -R104 ;  /* 0x000000372d687223 */ /* 0x000fe20000010868 */
[----:B------:R-:W-:Y:S02]  /*4f50*/  HADD2.F32 R58, -RZ, R47.H0_H0 ;  /* 0x2000002fff3a7230 */ /* 0x000fe40000004100 */
[----:B------:R-:W-:Y:S01]  /*4f60*/  HADD2.F32 R62, -RZ, R39.H0_H0 ;  /* 0x20000027ff3e7230 */ /* 0x000fe20000004100 */
[----:B------:R-:W-:Y:S01]  /*4f70*/  F2FP.F16.F32.PACK_AB R52, R52, R105 ;  /* 0x000000693434723e */ /* 0x000fe200000000ff */
[----:B------:R-:W-:Y:S01]  /*4f80*/  HADD2.F32 R47, -RZ, R47.H1_H1 ;  /* 0x3000002fff2f7230 */ /* 0x000fe20000004100 */
[----:B------:R-:W-:Y:S01]  /*4f90*/  F2FP.F16.F32.PACK_AB R37, R37, R104 ;  /* 0x000000682525723e */ /* 0x000fe200000000ff */
[----:B------:R-:W-:-:S02]  /*4fa0*/  HADD2.F32 R55, -RZ, R39.H1_H1 ;  /* 0x30000027ff377230 */ /* 0x000fc40000004100 */
[-C--:B------:R-:W-:Y:S01]  /*4fb0*/  FMUL.FTZ R39, R58, R63.reuse ;  /* 0x0000003f3a277220 */ /* 0x080fe20000410000 */
[----:B------:R-:W-:Y:S02]  /*4fc0*/  HADD2.F32 R45, -RZ, R122.H1_H1 ;  /* 0x3000007aff2d7230 */ /* 0x000fe40000004100 */
[C---:B------:R-:W-:Y:S01]  /*4fd0*/  FMUL.FTZ R63, R62.reuse, R63 ;  /* 0x0000003f3e3f7220 */ /* 0x040fe20000410000 */
[----:B------:R-:W-:Y:S02]  /*4fe0*/  HADD2.F32 R60, -RZ, R51.H0_H0 ;  /* 0x20000033ff3c7230 */ /* 0x000fe40000004100 */
[-C--:B------:R-:W-:Y:S01]  /*4ff0*/  FMUL.FTZ R106, R47, R54.reuse ;  /* 0x000000362f6a7220 */ /* 0x080fe20000410000 */
[C---:B------:R-:W-:Y:S01]  /*5000*/  FMUL.FTZ R112, R55.reuse, R54 ;  /* 0x0000003637707220 */ /* 0x040fe20000410000 */
[-C--:B------:R-:W-:Y:S01]  /*5010*/  FFMA.FTZ R39, R62, R45.reuse, -R39 ;  /* 0x0000002d3e277223 */ /* 0x080fe20000010827 */
[----:B------:R-:W-:Y:S01]  /*5020*/  FFMA.FTZ R45, R58, R45, R63 ;  /* 0x0000002d3a2d7223 */ /* 0x000fe2000001003f */
[-C--:B------:R-:W-:Y:S01]  /*5030*/  FFMA.FTZ R54, R55, R60.reuse, -R106 ;  /* 0x0000003c37367223 */ /* 0x080fe2000001086a */
[----:B------:R-:W-:Y:S01]  /*5040*/  FFMA.FTZ R58, R47, R60, R112 ;  /* 0x0000003c2f3a7223 */ /* 0x000fe20000010070 */
[----:B------:R-:W-:-:S02]  /*5050*/  HADD2.F32 R106, -RZ, R49.H0_H0 ;  /* 0x20000031ff6a7230 */ /* 0x000fc40000004100 */
[----:B------:R-:W-:Y:S01]  /*5060*/  HADD2.F32 R47, -RZ, R44.H1_H1 ;  /* 0x3000002cff2f7230 */ /* 0x000fe20000004100 */
[----:B------:R-:W-:Y:S01]  /*5070*/  F2FP.F16.F32.PACK_AB R39, R54, R39 ;  /* 0x000000273627723e */ /* 0x000fe200000000ff */
[----:B------:R-:W-:Y:S01]  /*5080*/  HADD2.F32 R51, -RZ, R126.H0_H0 ;  /* 0x2000007eff337230 */ /* 0x000fe20000004100 */
[----:B------:R-:W-:Y:S01]  /*5090*/  F2FP.F16.F32.PACK_AB R58, R58, R45 ;  /* 0x0000002d3a3a723e */ /* 0x000fe200000000ff */
[----:B------:R-:W-:Y:S02]  /*50a0*/  HADD2.F32 R60, -RZ, R44.H0_H0 ;  /* 0x2000002cff3c7230 */ /* 0x000fe40000004100 */
[----:B------:R-:W-:Y:S01]  /*50b0*/  FMUL.FTZ R112, R47, R106 ;  /* 0x0000006a2f707220 */ /* 0x000fe20000410000 */
[--C-:B------:R-:W-:Y:S02]  /*50c0*/  HADD2.F32 R49, -RZ, R36.reuse.H1_H1 ;  /* 0x30000024ff317230 */ /* 0x100fe40000004100 */
[----:B------:R-:W-:Y:S02]  /*50d0*/  HADD2.F32 R62, -RZ, R36.H0_H0 ;  /* 0x20000024ff3e7230 */ /* 0x000fe40000004100 */
[----:B------:R-:W-:Y:S01]  /*50e0*/  FMUL.FTZ R55, R60, R51 ;  /* 0x000000333c377220 */ /* 0x000fe20000410000 */
[----:B------:R-:W-:-:S02]  /*50f0*/  HADD2.F32 R48, -RZ, R48.H0_H0 ;  /* 0x20000030ff307230 */ /* 0x000fc40000004100 */
[C---:B------:R-:W-:Y:S01]  /*5100*/  FMUL.FTZ R106, R49.reuse, R106 ;  /* 0x0000006a316a7220 */ /* 0x040fe20000410000 */
[----:B------:R-:W-:Y:S02]  /*5110*/  HADD2.F32 R123, -RZ, R123.H0_H0 ;  /* 0x2000007bff7b7230 */ /* 0x000fe40000004100 */
[----:B------:R-:W-:Y:S01]  /*5120*/  FMUL.FTZ R51, R62, R51 ;  /* 0x000000333e337220 */ /* 0x000fe20000410000 */
[----:B------:R-:W-:Y:S02]  /*5130*/  HADD2.F32 R63, -RZ, R53.H0_H0 ;  /* 0x20000035ff3f7230 */ /* 0x000fe40000004100 */
[-C--:B------:R-:W-:Y:S01]  /*5140*/  FFMA.FTZ R49, R49, R48.reuse, -R112 ;  /* 0x0000003031317223 */ /* 0x080fe20000010870 */
[----:B------:R-:W-:Y:S01]  /*5150*/  FFMA.FTZ R47, R47, R48, R106 ;  /* 0x000000302f2f7223 */ /* 0x000fe2000001006a */
[-C--:B------:R-:W-:Y:S01]  /*5160*/  FFMA.FTZ R44, R60, R123.reuse, R51 ;  /* 0x0000007b3c2c7223 */ /* 0x080fe20000010033 */
[----:B------:R-:W-:Y:S02]  /*5170*/  HADD2.F32 R124, -RZ, R124.H0_H0 ;  /* 0x2000007cff7c7230 */ /* 0x000fe40000004100 */
[----:B------:R-:W-:Y:S01]  /*5180*/  FFMA.FTZ R36, R62, R123, -R55 ;  /* 0x0000007b3e247223 */ /* 0x000fe20000010837 */
[----:B------:R-:W-:-:S02]  /*5190*/  HADD2.F32 R53, -RZ, R46.H0_H0 ;  /* 0x2000002eff357230 */ /* 0x000fc40000004100 */
[----:B------:R-:W-:Y:S01]  /*51a0*/  HADD2.F32 R48, -RZ, R46.H1_H1 ;  /* 0x3000002eff307230 */ /* 0x000fe20000004100 */
[----:B------:R-:W-:Y:S01]  /*51b0*/  F2FP.F16.F32.PACK_AB R44, R47, R44 ;  /* 0x0000002c2f2c723e */ /* 0x000fe200000000ff */
[--C-:B------:R-:W-:Y:S01]  /*51c0*/  HADD2.F32 R51, -RZ, R38.reuse.H0_H0 ;  /* 0x20000026ff337230 */ /* 0x100fe20000004100 */
[----:B------:R-:W-:Y:S01]  /*51d0*/  F2FP.F16.F32.PACK_AB R36, R49, R36 ;  /* 0x000000243124723e */ /* 0x000fe200000000ff */
[----:B------:R-:W-:Y:S02]  /*51e0*/  HADD2.F32 R46, -RZ, R38.H1_H1 ;  /* 0x30000026ff2e7230 */ /* 0x000fe40000004100 */
[----:B------:R-:W-:Y:S01]  /*51f0*/  FMUL.FTZ R38, R53, R124 ;  /* 0x0000007c35267220 */ /* 0x000fe20000410000 */
[----:B------:R-:W-:Y:S02]  /*5200*/  HADD2.F32 R122, -RZ, R122.H0_H0 ;  /* 0x2000007aff7a7230 */ /* 0x000fe40000004100 */
[----:B------:R-:W-:Y:S01]  /*5210*/  FMUL.FTZ R107, R48, R63 ;  /* 0x0000003f306b7220 */ /* 0x000fe20000410000 */
[----:B------:R-:W-:-:S02]  /*5220*/  HADD2.F32 R55, -RZ, R50.H0_H0 ;  /* 0x20000032ff377230 */ /* 0x000fc40000004100 */
[C---:B------:R-:W-:Y:S01]  /*5230*/  FMUL.FTZ R124, R51.reuse, R124 ;  /* 0x0000007c337c7220 */ /* 0x040fe20000410000 */
[C---:B------:R-:W-:Y:S01]  /*5240*/  FMUL.FTZ R63, R46.reuse, R63 ;  /* 0x0000003f2e3f7220 */ /* 0x040fe20000410000 */
[-C--:B------:R-:W-:Y:S01]  /*5250*/  FFMA.FTZ R38, R51, R122.reuse, -R38 ;  /* 0x0000007a33267223 */ /* 0x080fe20000010826 */
[----:B------:R-:W-:Y:S02]  /*5260*/  IMAD.MOV.U32 R45, RZ, RZ, R52 ;  /* 0x000000ffff2d7224 */ /* 0x000fe400078e0034 */
[----:B------:R-:W-:Y:S01]  /*5270*/  FFMA.FTZ R124, R53, R122, R124 ;  /* 0x0000007a357c7223 */ /* 0x000fe2000001007c */
[-C--:B------:R-:W-:Y:S01]  /*5280*/  FFMA.FTZ R107, R46, R55.reuse, -R107 ;  /* 0x000000372e6b7223 */ /* 0x080fe2000001086b */
[----:B------:R-:W-:Y:S01]  /*5290*/  FFMA.FTZ R63, R48, R55, R63 ;  /* 0x00000037303f7223 */ /* 0x000fe2000001003f */
[----:B------:R-:W-:-:S03]  /*52a0*/  IMAD.MOV.U32 R47, RZ, RZ, R58 ;  /* 0x000000ffff2f7224 */ /* 0x000fc600078e003a */
[----:B------:R-:W-:Y:S02]  /*52b0*/  F2FP.F16.F32.PACK_AB R38, R107, R38 ;  /* 0x000000266b26723e */ /* 0x000fe400000000ff */
[----:B------:R-:W-:-:S07]  /*52c0*/  F2FP.F16.F32.PACK_AB R46, R63, R124 ;  /* 0x0000007c3f2e723e */ /* 0x000fce00000000ff */
.L_x_1377:
[----:B------:R-:W-:Y:S05]  /*52d0*/  BSYNC B1 ;  /* 0x0000000000017941 */ /* 0x000fea0003800000 */
.L_x_1376:
        /* <DEDUP_REMOVED lines=10> */
.L_x_1345:
[----:B------:R-:W2:Y:S02]  /*5380*/  LDL R36, [R1+0x5c] ;  /* 0x00005c0001247983 */ /* 0x000ea40000100800 */
[----:B--2---:R-:W-:-:S13]  /*5390*/  R2UR UR4, R36 ;  /* 0x00000000240472ca */ /* 0x004fda00000e0000 */
[----:B------:R-:W-:-:S06]  /*53a0*/  UISETP.NE.AND UP0, UPT, UR4, 0x3, UPT ;  /* 0x000000030400788c */ /* 0x000fcc000bf05270 */
[----:B------:R-:W-:-:S13]  /*53b0*/  PLOP3.LUT P3, PT, PT, PT, UP0, 0x80, 0x0 ;  /* 0x000000000000781c */ /* 0x000fda0003f6f008 */
[----:B------:R-:W-:Y:S05]  /*53c0*/  @!P3 BRA `(.L_x_1378) ;  /* 0x000000000004b947 */ /* 0x000fea0003800000 */
[----:B------:R-:W-:Y:S01]  /*53d0*/  BPT.TRAP 0x1 ;  /* 0x000000040000795c */ /* 0x000fe20000300000 */
.L_x_1378:
[----:B------:R-:W-:Y:S01]  /*53e0*/  IMAD R97, R2, 0x8, R18 ;  /* 0x0000000802617824 */ /* 0x000fe200078e0212 */
[----:B------:R-:W-:Y:S01]  /*53f0*/  SHF.L.U32 R109, R201, 0x1f, RZ ;  /* 0x0000001fc96d7819 */ /* 0x000fe200000006ff */
[----:B------:R-:W-:Y:S01]  /*5400*/  IMAD R108, R29, -0x60, R26 ;  /* 0xffffffa01d6c7824 */ /* 0x000fe200078e021a */
[----:B------:R-:W-:Y:S02]  /*5410*/  BSSY B1, `(.L_x_1379) ;  /* 0x0000004000017945 */ /* 0x000fe40003800000 */
[----:B------:R-:W0:Y:S02]  /*5420*/  SYNCS.PHASECHK.TRANS64.TRYWAIT P4, [R97+URZ+0x32490], R109 ;  /* 0x0324906d610075a7 */ /* 0x000e24000808017f */
[----:B------:R-:W-:Y:S01]  /*5430*/  VIMNMX R108, R108, 0x60, PT ;  /* 0x000000606c6c7848 */ /* 0x000fe20003fe0100 */
[----:B0-----:R-:W-:Y:S06]  /*5440*/  @!P4 BRA `(.L_x_1380) ;  /* 0x000001780018c947 */ /* 0x001fec0003800000 */
.L_x_1650:
[----:B------:R-:W-:Y:S05]  /*5450*/  BSYNC B1 ;  /* 0x0000000000017941 */ /* 0x000fea0003800000 */
.L_x_1379:
[----:B------:R-:W-:Y:S01]  /*5460*/  ISETP.GE.AND P4, PT, R19, R108, PT ;  /* 0x0000006c1300720c */ /* 0x000fe20003f86270 */
[----:B------:R-:W-:-:S12]  /*5470*/  BSSY B1, `(.L_x_1381) ;  /* 0x0000006000017945 */ /* 0x000fd80003800000 */
[----:B------:R-:W-:Y:S05]  /*5480*/  @P4 BRA `(.L_x_1382) ;  /* 0x0000000000104947 */ /* 0x000fea0003800000 */
[----:B------:R-:W1:Y:S04]  /*5490*/  @!P1 LDS.128 R36, [R106] ;  /* 0x000000006a249984 */ /* 0x000e680000000c00 */
[----:B------:R-:W2:Y:S04]  /*54a0*/  @!P2 LDS.128 R44, [R105] ;  /* 0x00000000692ca984 */ /* 0x000ea80000000c00 */
[----:B-1----:R1:W-:Y:S04]  /*54b0*/  @!P1 STG.E.128 desc[UR60][R50.64], R36 ;  /* 0x0000002432009986 */ /* 0x0023e8000c101d3c */
[----:B--2---:R1:W-:Y:S02]  /*54c0*/  @!P2 STG.E.128 desc[UR60][R50.64+0x40], R44 ;  /* 0x0000402c3200a986 */ /* 0x0043e4000c101d3c */
.L_x_1382:
[----:B------:R-:W-:Y:S05]  /*54d0*/  BSYNC B1 ;  /* 0x0000000000017941 */ /* 0x000fea0003800000 */
.L_x_1381:
[----:B------:R-:W-:-:S13]  /*54e0*/  ISETP.GE.AND P4, PT, R225, R108, PT ;  /* 0x0000006ce100720c */ /* 0x000fda0003f86270 */
[----:B------:R-:W-:Y:S05]  /*54f0*/  @P4 BRA `(.L_x_1362) ;  /* 0x0000000000104947 */ /* 0x000fea0003800000 */
[----:B-1----:R-:W1:Y:S04]  /*5500*/  @!P1 LDS.128 R36, [R106+0x2000] ;  /* 0x002000006a249984 */ /* 0x002e680000000c00 */
[----:B------:R-:W2:Y:S04]  /*5510*/  @!P2 LDS.128 R44, [R105+0x2000] ;  /* 0x00200000692ca984 */ /* 0x000ea80000000c00 */
[----:B-1----:R1:W-:Y:S04]  /*5520*/  @!P1 STG.E.128 desc[UR60][R48.64], R36 ;  /* 0x0000002430009986 */ /* 0x0023e8000c101d3c */
[----:B--2---:R1:W-:Y:S02]  /*5530*/  @!P2 STG.E.128 desc[UR60][R48.64+0x40], R44 ;  /* 0x0000402c3000a986 */ /* 0x0043e4000c101d3c */
.L_x_1362:
[----:B------:R-:W-:Y:S05]  /*5540*/  BSYNC B0 ;  /* 0x0000000000007941 */ /* 0x000fea0003800000 */
.L_x_1344:
        /* <DEDUP_REMOVED lines=17> */
.L_x_1384:
[----:B------:R-:W-:Y:S05]  /*5660*/  BSYNC B0 ;  /* 0x0000000000007941 */ /* 0x000fea0003800000 */
.L_x_1383:
[----:B------:R-:W2:Y:S01]  /*5670*/  SYNCS.PHASECHK.TRANS64.TRYWAIT P3, [R97+URZ+0x324b0], R109 ;  /* 0x0324b06d610075a7 */ /* 0x000ea2000806017f */
[----:B------:R-:W-:Y:S01]  /*5680*/  IMAD R49, R2, 0x6000, R91 ;  /* 0x0000600002317824 */ /* 0x000fe200078e025b */
[----:B------:R-:W-:Y:S01]  /*5690*/  ULDC.64 UR56, c[0x0][0x328] ;  /* 0x0000ca0000387ab9 */ /* 0x000fe20000000a00 */
[----:B------:R-:W-:Y:S01]  /*56a0*/  ULDC.64 UR58, c[0x0][0x318] ;  /* 0x0000c600003a7ab9 */ /* 0x000fe20000000a00 */
[----:B------:R-:W-:Y:S01]  /*56b0*/  BSSY B0, `(.L_x_1385) ;  /* 0x0000003000007945 */ /* 0x000fe20003800000 */
[----:B------:R-:W-:-:S03]  /*56c0*/  IMAD.IADD R48, R90, 0x1, R49 ;  /* 0x000000015a307824 */ /* 0x000fc600078e0231 */
[----:B--2---:R-:W-:Y:S05]  /*56d0*/  @!P3 BRA `(.L_x_1386) ;  /* 0x000001740088b947 */ /* 0x004fea0003800000 */
.L_x_1651:
[----:B------:R-:W-:Y:S05]  /*56e0*/  BSYNC B0 ;  /* 0x0000000000007941 */ /* 0x000fea0003800000 */
.L_x_1385:
[----:B------:R-:W-:Y:S01]  /*56f0*/  ISETP.GE.AND P3, PT, R19, R108, PT ;  /* 0x0000006c1300720c */ /* 0x000fe20003f66270 */
[----:B------:R-:W-:Y:S01]  /*5700*/  BSSY B0, `(.L_x_1387) ;  /* 0x0000026000007945 */ /* 0x000fe20003800000 */
[----:B------:R-:W-:Y:S02]  /*5710*/  IMAD R49, R49, 0x2, R27 ;  /* 0x0000000231317824 */ /* 0x000fe400078e021b */
[----:B------:R-:W-:-:S04]  /*5720*/  IMAD.WIDE R44, R29, 0x60, R70 ;  /* 0x000000601d2c7825 */ /* 0x000fc800078e0246 */
[----:B------:R-:W-:-:S05]  /*5730*/  IMAD R48, R48, 0x2, R27 ;  /* 0x0000000230307824 */ /* 0x000fca00078e021b */
[----:B------:R-:W-:Y:S05]  /*5740*/  @P3 BRA `(.L_x_1388) ;  /* 0x0000000000843947 */ /* 0x000fea0003800000 */
[----:B------:R-:W-:Y:S01]  /*5750*/  IMAD R39, R45, UR56, RZ ;  /* 0x000000382d277c24 */ /* 0x000fe2000f8e02ff */
[----:B------:R-:W-:Y:S01]  /*5760*/  ULDC UR4, c[0x0][0x320] ;  /* 0x0000c80000047ab9 */ /* 0x000fe20000000800 */
        /* <DEDUP_REMOVED lines=31> */
.L_x_1388:
[----:B------:R-:W-:Y:S05]  /*5960*/  BSYNC B0 ;  /* 0x0000000000007941 */ /* 0x000fea0003800000 */
.L_x_1387:
[----:B------:R-:W-:Y:S01]  /*5970*/  ISETP.GE.AND P3, PT, R225, R108, PT ;  /* 0x0000006ce100720c */ /* 0x000fe20003f66270 */
[----:B------:R-:W-:-:S12]  /*5980*/  BSSY B0, `(.L_x_1389) ;  /* 0x0000025000007945 */ /* 0x000fd80003800000 */
[----:B------:R-:W-:Y:S05]  /*5990*/  @P3 BRA `(.L_x_1390) ;  /* 0x00000000008c3947 */ /* 0x000fea0003800000 */
[----:B---3--:R-:W-:Y:S01]  /*59a0*/  IADD3 R39, P3, R44, 0x40, RZ ;  /* 0x000000402c277810 */ /* 0x008fe20007f7e0ff */
[----:B-1----:R-:W-:Y:S01]  /*59b0*/  IMAD.MOV.U32 R36, RZ, RZ, R14 ;  /* 0x000000ffff247224 */ /* 0x002fe200078e000e */
[----:B------:R-:W-:Y:S01]  /*59c0*/  ULDC UR4, c[0x0][0x320] ;  /* 0x0000c80000047ab9 */ /* 0x000fe20000000800 */
        /* <DEDUP_REMOVED lines=32> */
.L_x_1390:
[----:B------:R-:W-:Y:S05]  /*5bd0*/  BSYNC B0 ;  /* 0x0000000000007941 */ /* 0x000fea0003800000 */
.L_x_1389:
        /* <DEDUP_REMOVED lines=8> */
[----:B0-2---:R-:W-:Y:S01]  /*5c60*/  @!P4 VIADD R97, R97, 0x324c0 ;  /* 0x000324c06161c836 */ /* 0x005fe20000000000 */
[----:B------:R-:W-:-:S04]  /*5c70*/  IADD3 R2, R2, 0x1, RZ ;  /* 0x0000000102027810 */ /* 0x000fc80007ffe0ff */
        /* <DEDUP_REMOVED lines=12> */
.L_x_1339:
[----:B------:R-:W-:Y:S01]  /*5d40*/  IMAD.MOV.U32 R176, RZ, RZ, RZ ;  /* 0x000000ffffb07224 */ /* 0x000fe200078e00ff */
[----:B------:R-:W-:Y:S06]  /*5d50*/  @P0 BRA `(.L_x_1392) ;  /* 0x00000000000c0947 */ /* 0x000fec0003800000 */
[----:B------:R-:W1:Y:S01]  /*5d60*/  FENCE.VIEW.ASYNC.G ;  /* 0x00000000000073c6 */ /* 0x000e620000000100 */
[----:B------:R-:W-:Y:S05]  /*5d70*/  WARPSYNC.ALL ;  /* 0x0000000000007948 */ /* 0x000fea0003800000 */
[----:B-1----:R-:W-:Y:S06]  /*5d80*/  BAR.ARV 0xc, 0x180 ;  /* 0x0306000000007b1d */ /* 0x002fec0000002000 */
.L_x_1392:
        /* <DEDUP_REMOVED lines=32> */
.L_x_1394:
[----:B------:R-:W-:Y:S05]  /*5f90*/  BSYNC B0 ;  /* 0x0000000000007941 */ /* 0x000fea0003800000 */
.L_x_1393:
        /* <DEDUP_REMOVED lines=33> */
[----:B0-----:R-:W-:Y:S02]  /*61b0*/  CS2R R96, SRZ ;  /* 0x0000000000607805 */ /* 0x001fe4000001ff00 */
        /* <DEDUP_REMOVED lines=45> */
.L_x_1654:
        /* <DEDUP_REMOVED lines=26> */
.L_x_1398:
[----:B------:R-:W-:Y:S05]  /*6630*/  BSYNC B6 ;  /* 0x0000000000067941 */ /* 0x000fea0003800000 */
.L_x_1397:
        /* <DEDUP_REMOVED lines=12> */
.L_x_1402:
[----:B--2---:R2:W3:Y:S02]  /*6700*/  SYNCS.PHASECHK.TRANS64.TRYWAIT P0, [R18+URZ+0x32400], R5 ;  /* 0x03240005120075a7 */ /* 0x0044e4000800017f */
[----:B---3--:R-:W-:Y:S05]  /*6710*/  @!P0 NANOSLEEP.SYNCS 0x989680 ;  /* 0x009896800000895d */ /* 0x008fea0003900000 */
[----:B------:R-:W3:Y:S02]  /*6720*/  @!P0 SYNCS.PHASECHK.TRANS64 P0, [R18+URZ+0x32400], R5 ;  /* 0x03240005120085a7 */ /* 0x000ee4000800007f */
[----:B---3--:R-:W-:Y:S05]  /*6730*/  @!P0 BRA `(.L_x_1402) ;  /* 0xfffffffc00f08947 */ /* 0x008fea000383ffff */
.L_x_1401:
[----:B------:R-:W-:Y:S05]  /*6740*/  BSYNC B0 ;  /* 0x0000000000007941 */ /* 0x000fea0003800000 */
.L_x_1400:
[----:B------:R-:W-:Y:S05]  /*6750*/  BRA `(.L_x_1403) ;  /* 0x0000002000a87947 */ /* 0x000fea0003800000 */
.L_x_1399:
        /* <DEDUP_REMOVED lines=36> */
.L_x_1405:
[----:B------:R-:W-:Y:S05]  /*69a0*/  BSYNC B6 ;  /* 0x0000000000067941 */ /* 0x000fea0003800000 */
.L_x_1404:
        /* <DEDUP_REMOVED lines=14> */
[----:B------:R-:W4:Y:S04]  /*6a90*/  SHFL.IDX PT, R24, R24, RZ, 0x1c1f ;  /* 0x001c1fff18187589 */ /* 0x000f2800000e0000 */
[----:B-1----:R-:W0:Y:S02]  /*6aa0*/  SHFL.IDX PT, R27, R27, RZ, 0x1c1f ;  /* 0x001c1fff1b1b7589 */ /* 0x002e2400000e0000 */
.L_x_1660:
[----:B------:R-:W-:Y:S01]  /*6ab0*/  ULDC UR4, c[0x0][0x448] ;  /* 0x0001120000047ab9 */ /* 0x000fe20000000800 */
[C---:B------:R-:W-:Y:S01]  /*6ac0*/  IMAD.SHL.U32 R4, R29.reuse, 0x40, RZ ;  /* 0x000000401d047824 */ /* 0x040fe200078e00ff */
[----:B------:R-:W-:Y:S01]  /*6ad0*/  BSSY B1, `(.L_x_1409) ;  /* 0x000002a000017945 */ /* 0x000fe20003800000 */
[----:B------:R-:W-:Y:S01]  /*6ae0*/  IMAD R26, R154, UR4, RZ ;  /* 0x000000049a1a7c24 */ /* 0x000fe2000f8e02ff */
        /* <DEDUP_REMOVED lines=8> */
[----:B------:R-:W-:Y:S02]  /*6b70*/  SHF.R.U32.HI R7, RZ, 0x3, R5 ;  /* 0x00000003ff077819 */ /* 0x000fe40000011605 */
[----:B------:R-:W-:Y:S02]  /*6b80*/  LOP3.LUT R5, R4, 0xfffffffe, RZ, 0xc0, !PT ;  /* 0xfffffffe04057812 */ /* 0x000fe400078ec0ff */
[----:B------:R-:W-:-:S02]  /*6b90*/  LOP3.LUT R31, R6, R7, RZ, 0x3c, !PT ;  /* 0x00000007061f7212 */ /* 0x000fc400078e3cff */
[----:B------:R-:W-:Y:S01]  /*6ba0*/  CS2R R6, SRZ ;  /* 0x0000000000067805 */ /* 0x000fe2000001ff00 */
[----:B------:R-:W-:Y:S01]  /*6bb0*/  IMAD.IADD R3, R226, 0x1, -R5 ;  /* 0x00000001e2037824 */ /* 0x000fe200078e0a05 */
[----:B------:R-:W-:-:S04]  /*6bc0*/  CS2R R4, SRZ ;  /* 0x0000000000047805 */ /* 0x000fc8000001ff00 */
[----:B------:R-:W-:Y:S01]  /*6bd0*/  SHF.L.U32 R29, R3, 0x1f, RZ ;  /* 0x0000001f031d7819 */ /* 0x000fe200000006ff */
[----:B------:R-:W-:Y:S06]  /*6be0*/  @P1 BRA `(.L_x_1410) ;  /* 0x0000000000601947 */ /* 0x000fec0003800000 */
[----:B------:R-:W-:Y:S01]  /*6bf0*/  ULDC UR4, c[0x0][0x3f4] ;  /* 0x0000fd0000047ab9 */ /* 0x000fe20000000800 */
[----:B------:R-:W-:Y:S01]  /*6c00*/  IMAD.SHL.U32 R14, R202, 0x2, RZ ;  /* 0x00000002ca0e7824 */ /* 0x000fe200078e00ff */
[----:B------:R-:W-:Y:S01]  /*6c10*/  ISETP.GE.AND P3, PT, R22, UR4, PT ;  /* 0x0000000416007c0c */ /* 0x000fe2000bf66270 */
[----:B---3--:R-:W-:Y:S01]  /*6c20*/  IMAD.MOV.U32 R4, RZ, RZ, R21 ;  /* 0x000000ffff047224 */ /* 0x008fe200078e0015 */
[C---:B------:R-:W-:Y:S01]  /*6c30*/  ISETP.GE.AND P4, PT, R202.reuse, UR4, PT ;  /* 0x00000004ca007c0c */ /* 0x040fe2000bf86270 */
[----:B--2---:R-:W-:Y:S01]  /*6c40*/  IMAD.MOV.U32 R5, RZ, RZ, R0 ;  /* 0x000000ffff057224 */ /* 0x004fe200078e0000 */
[----:B------:R-:W-:Y:S02]  /*6c50*/  SHF.R.S32.HI R7, RZ, 0x1f, R202 ;  /* 0x0000001fff077819 */ /* 0x000fe400000114ca */
[----:B------:R-:W-:Y:S01]  /*6c60*/  CS2R R8, SRZ ;  /* 0x0000000000087805 */ /* 0x000fe2000001ff00 */
[----:B0-----:R-:W-:Y:S01]  /*6c70*/  IMAD.MOV.U32 R6, RZ, RZ, R27 ;  /* 0x000000ffff067224 */ /* 0x001fe200078e001b */
[----:B------:R-:W-:Y:S01]  /*6c80*/  SHF.L.U64.HI R15, R202, 0x1, R7 ;  /* 0x00000001ca0f7819 */ /* 0x000fe20000010207 */
[----:B----4-:R-:W-:-:S04]  /*6c90*/  IMAD.MOV.U32 R7, RZ, RZ, R24 ;  /* 0x000000ffff077224 */ /* 0x010fc800078e0018 */
[C---:B------:R-:W-:Y:S02]  /*6ca0*/  @!P3 IMAD.WIDE R4, R22.reuse, 0x2, R4 ;  /* 0x000000021604b825 */ /* 0x040fe400078e0204 */
[-C--:B------:R-:W-:Y:S02]  /*6cb0*/  @!P4 IADD3 R12, P1, R21, R14.reuse, RZ ;  /* 0x0000000e150cc210 */ /* 0x080fe40007f3e0ff */
[----:B------:R-:W-:Y:S01]  /*6cc0*/  @!P4 IADD3 R14, P2, R27, R14, RZ ;  /* 0x0000000e1b0ec210 */ /* 0x000fe20007f5e0ff */
[----:B------:R0:W5:Y:S01]  /*6cd0*/  @!P3 LD.E.64 R8, desc[UR60][R4.64] ;  /* 0x0000003c0408b980 */ /* 0x000162000c101b00 */
[----:B------:R-:W-:Y:S01]  /*6ce0*/  @!P3 IMAD.WIDE R20, R22, 0x2, R6 ;  /* 0x000000021614b825 */ /* 0x000fe200078e0206 */
[----:B------:R-:W-:Y:S02]  /*6cf0*/  CS2R R10, SRZ ;  /* 0x00000000000a7805 */ /* 0x000fe4000001ff00 */
[----:B------:R-:W-:Y:S01]  /*6d00*/  CS2R R6, SRZ ;  /* 0x0000000000067805 */ /* 0x000fe2000001ff00 */
[----:B------:R-:W-:-:S02]  /*6d10*/  @!P4 IMAD.X R13, R0, 0x1, R15, P1 ;  /* 0x00000001000dc824 */ /* 0x000fc400008e060f */
[----:B------:R-:W-:Y:S01]  /*6d20*/  @!P4 IMAD.X R15, R24, 0x1, R15, P2 ;  /* 0x00000001180fc824 */ /* 0x000fe200010e060f */
[----:B0-----:R-:W-:Y:S02]  /*6d30*/  CS2R R4, SRZ ;  /* 0x0000000000047805 */ /* 0x001fe4000001ff00 */
[----:B------:R1:W5:Y:S04]  /*6d40*/  @!P4 LD.E.64 R10, desc[UR60][R12.64] ;  /* 0x0000003c0c0ac980 */ /* 0x000368000c101b00 */
[----:B------:R1:W5:Y:S04]  /*6d50*/  @!P4 LD.E.64 R6, desc[UR60][R14.64] ;  /* 0x0000003c0e06c980 */ /* 0x000368000c101b00 */
[----:B------:R1:W5:Y:S02]  /*6d60*/  @!P3 LD.E.64 R4, desc[UR60][R20.64] ;  /* 0x0000003c1404b980 */ /* 0x000364000c101b00 */
.L_x_1410:
[----:B------:R-:W-:Y:S05]  /*6d70*/  BSYNC B1 ;  /* 0x0000000000017941 */ /* 0x000fea0003800000 */
.L_x_1409:
[----:B------:R-:W3:Y:S01]  /*6d80*/  SYNCS.PHASECHK.TRANS64.TRYWAIT P1, [R18+URZ+0x32400], R29 ;  /* 0x0324001d120075a7 */ /* 0x000ee2000802017f */
[----:B------:R-:W-:Y:S01]  /*6d90*/  IMAD R31, R216, 0x200, R31 ;  /* 0x00000200d81f7824 */ /* 0x000fe200078e021f */
[--C-:B-----5:R-:W-:Y:S01]  /*6da0*/  SHF.R.U64 R35, R8, 0x10, R9.reuse ;  /* 0x0000001008237819 */ /* 0x120fe20000001209 */
[----:B------:R-:W-:Y:S01]  /*6db0*/  IMAD.MOV.U32 R33, RZ, RZ, R8 ;  /* 0x000000ffff217224 */ /* 0x000fe200078e0008 */
[----:B-1----:R-:W-:Y:S01]  /*6dc0*/  SHF.R.U32.HI R14, RZ, 0x10, R9 ;  /* 0x00000010ff0e7819 */ /* 0x002fe20000011609 */
[----:B------:R-:W-:Y:S01]  /*6dd0*/  IMAD R8, R31, 0x2, R18 ;  /* 0x000000021f087824 */ /* 0x000fe200078e0212 */
[----:B------:R-:W-:Y:S01]  /*6de0*/  SHF.R.U64 R37, R4, 0x10, R5 ;  /* 0x0000001004257819 */ /* 0x000fe20000001205 */
[----:B------:R-:W-:Y:S01]  /*6df0*/  IMAD.MOV.U32 R12, RZ, RZ, R9 ;  /* 0x000000ffff0c7224 */ /* 0x000fe200078e0009 */
[--C-:B------:R-:W-:Y:S01]  /*6e00*/  SHF.R.U32.HI R15, RZ, 0x10, R5.reuse ;  /* 0x00000010ff0f7819 */ /* 0x100fe20000011605 */
[----:B------:R-:W-:Y:S01]  /*6e10*/  IMAD.MOV.U32 R9, RZ, RZ, R5 ;  /* 0x000000ffff097224 */ /* 0x000fe200078e0005 */
[--C-:B------:R-:W-:Y:S01]  /*6e20*/  SHF.R.U64 R36, R10, 0x10, R11.reuse ;  /* 0x000000100a247819 */ /* 0x100fe2000000120b */
[----:B------:R-:W-:Y:S01]  /*6e30*/  IMAD.MOV.U32 R34, RZ, RZ, R10 ;  /* 0x000000ffff227224 */ /* 0x000fe200078e000a */
[----:B------:R-:W-:Y:S01]  /*6e40*/  VIMNMX R10, R26, 0x80, PT ;  /* 0x000000801a0a7848 */ /* 0x000fe20003fe0100 */
[--C-:B0-----:R-:W-:Y:S01]  /*6e50*/  IMAD.MOV.U32 R13, RZ, RZ, R11.reuse ;  /* 0x000000ffff0d7224 */ /* 0x101fe200078e000b */
[----:B------:R-:W-:Y:S01]  /*6e60*/  SHF.R.U32.HI R11, RZ, 0x10, R11 ;  /* 0x00000010ff0b7819 */ /* 0x000fe2000001160b */
[----:B------:R-:W-:Y:S01]  /*6e70*/  IMAD.MOV.U32 R31, RZ, RZ, R4 ;  /* 0x000000ffff1f7224 */ /* 0x000fe200078e0004 */
[----:B------:R-:W-:Y:S01]  /*6e80*/  BSSY B1, `(.L_x_1411) ;  /* 0x0000011000017945 */ /* 0x000fe20003800000 */
[----:B------:R-:W-:Y:S01]  /*6e90*/  IMAD.MOV.U32 R32, RZ, RZ, R6 ;  /* 0x000000ffff207224 */ /* 0x000fe200078e0006 */
[----:B--2---:R-:W-:Y:S01]  /*6ea0*/  IADD3 R0, R8, 0x18440, RZ ;  /* 0x0001844008007810 */ /* 0x004fe20007ffe0ff */
[--C-:B------:R-:W-:Y:S01]  /*6eb0*/  IMAD.MOV.U32 R5, RZ, RZ, R7.reuse ;  /* 0x000000ffff057224 */ /* 0x100fe200078e0007 */
[--C-:B------:R-:W-:Y:S01]  /*6ec0*/  SHF.R.U64 R6, R6, 0x10, R7.reuse ;  /* 0x0000001006067819 */ /* 0x100fe20000001207 */
[----:B------:R-:W-:Y:S01]  /*6ed0*/  VIADD R4, R8, 0x18400 ;  /* 0x0001840008047836 */ /* 0x000fe20000000000 */
[----:B------:R-:W-:-:S02]  /*6ee0*/  SHF.R.U32.HI R7, RZ, 0x10, R7 ;  /* 0x00000010ff077819 */ /* 0x000fc40000011607 */
[----:B------:R-:W-:Y:S01]  /*6ef0*/  PRMT R33, R33, 0x5410, R12 ;  /* 0x0000541021217816 */ /* 0x000fe2000000000c */
[----:B------:R-:W-:Y:S01]  /*6f00*/  @P0 VIADD R0, R4, 0xffffffc0 ;  /* 0xffffffc004000836 */ /* 0x000fe20000000000 */
[----:B------:R-:W-:Y:S02]  /*6f10*/  PRMT R35, R35, 0x5410, R14 ;  /* 0x0000541023237816 */ /* 0x000fe4000000000e */
[----:B------:R-:W-:Y:S02]  /*6f20*/  PRMT R34, R34, 0x5410, R13 ;  /* 0x0000541022227816 */ /* 0x000fe4000000000d */
[----:B------:R-:W-:Y:S02]  /*6f30*/  PRMT R36, R36, 0x5410, R11 ;  /* 0x0000541024247816 */ /* 0x000fe4000000000b */
[----:B------:R-:W-:Y:S02]  /*6f40*/  ISETP.GE.AND P2, PT, R19, R10, PT ;  /* 0x0000000a1300720c */ /* 0x000fe40003f46270 */
[----:B------:R-:W-:-:S02]  /*6f50*/  PRMT R31, R31, 0x5410, R9 ;  /* 0x000054101f1f7816 */ /* 0x000fc40000000009 */
[----:B------:R-:W-:Y:S02]  /*6f60*/  PRMT R37, R37, 0x5410, R15 ;  /* 0x0000541025257816 */ /* 0x000fe4000000000f */
[----:B------:R-:W-:Y:S01]  /*6f70*/  PRMT R32, R32, 0x5410, R5 ;  /* 0x0000541020207816 */ /* 0x000fe20000000005 */
[----:B---3--:R-:W-:Y:S06]  /*6f80*/  @!P1 BRA `(.L_x_1412) ;  /* 0x0000016000089947 */ /* 0x008fec0003800000 */
.L_x_1661:
[----:B------:R-:W-:Y:S05]  /*6f90*/  BSYNC B1 ;  /* 0x0000000000017941 */ /* 0x000fea0003800000 */
.L_x_1411:
        /* <DEDUP_REMOVED lines=12> */
[----:B----4-:R-:W-:Y:S02]  /*7060*/  HADD2.F32 R24, -RZ, R37.H0_H0 ;  /* 0x20000025ff187230 */ /* 0x010fe40000004100 */
[--C-:B0-----:R-:W-:Y:S02]  /*7070*/  HADD2.F32 R9, -RZ, R4.reuse.H0_H0 ;  /* 0x20000004ff097230 */ /* 0x101fe40000004100 */
[----:B------:R-:W-:-:S02]  /*7080*/  HADD2.F32 R4, -RZ, R4.H1_H1 ;  /* 0x30000004ff047230 */ /* 0x000fc40000004100 */
[--C-:B------:R-:W-:Y:S02]  /*7090*/  HADD2.F32 R11, -RZ, R5.reuse.H0_H0 ;  /* 0x20000005ff0b7230 */ /* 0x100fe40000004100 */
[----:B------:R-:W-:Y:S02]  /*70a0*/  HADD2.F32 R5, -RZ, R5.H1_H1 ;  /* 0x30000005ff057230 */ /* 0x000fe40000004100 */
[CC--:B------:R-:W-:Y:S01]  /*70b0*/  FMUL.FTZ R26, R4.reuse, R15.reuse ;  /* 0x0000000f041a7220 */ /* 0x0c0fe20000410000 */
[----:B------:R-:W-:Y:S01]  /*70c0*/  FMUL.FTZ R4, R4, R14 ;  /* 0x0000000e04047220 */ /* 0x000fe20000410000 */
[--C-:B------:R-:W-:Y:S02]  /*70d0*/  HADD2.F32 R12, -RZ, R6.reuse.H0_H0 ;  /* 0x20000006ff0c7230 */ /* 0x100fe40000004100 */
[----:B------:R-:W-:Y:S02]  /*70e0*/  HADD2.F32 R13, -RZ, R7.H0_H0 ;  /* 0x20000007ff0d7230 */ /* 0x000fe40000004100 */
[----:B------:R-:W-:Y:S01]  /*70f0*/  FMUL.FTZ R28, R5, R24 ;  /* 0x00000018051c7220 */ /* 0x000fe20000410000 */
        /* <DEDUP_REMOVED lines=17> */
[----:B------:R-:W-:Y:S01]  /*7210*/  FFMA.FTZ R7, R13, R4, -R24 ;  /* 0x000000040d077223 */ /* 0x000fe20000010818 */
[----:B------:R-:W-:Y:S01]  /*7220*/  F2FP.F16.F32.PACK_AB R4, R15, R26 ;  /* 0x0000001a0f04723e */ /* 0x000fe200000000ff */
[----:B------:R-:W-:Y:S01]  /*7230*/  FFMA.FTZ R14, R13, R14, R27 ;  /* 0x0000000e0d0e7223 */ /* 0x000fe2000001001b */
[----:B------:R-:W-:Y:S02]  /*7240*/  F2FP.F16.F32.PACK_AB R5, R11, R28 ;  /* 0x0000001c0b05723e */ /* 0x000fe400000000ff */
[----:B------:R-:W-:-:S02]  /*7250*/  F2FP.F16.F32.PACK_AB R6, R9, R6 ;  /* 0x000000060906723e */ /* 0x000fc400000000ff */
[----:B------:R-:W-:-:S05]  /*7260*/  F2FP.F16.F32.PACK_AB R7, R14, R7 ;  /* 0x000000070e07723e */ /* 0x000fca00000000ff */
[----:B------:R0:W-:Y:S02]  /*7270*/  STS.128 [R8+0x18400], R4 ;  /* 0x0184000408007388 */ /* 0x0001e40000000c00 */
.L_x_1416:
[----:B------:R-:W-:Y:S05]  /*7280*/  BSYNC B2 ;  /* 0x0000000000027941 */ /* 0x000fea0003800000 */
.L_x_1415:
[----:B------:R-:W-:Y:S05]  /*7290*/  @P1 BRA `(.L_x_1414) ;  /* 0x0000000000981947 */ /* 0x000fea0003800000 */
[----:B0-----:R-:W0:Y:S01]  /*72a0*/  LDS.128 R4, [R0] ;  /* 0x0000000000047984 */ /* 0x001e220000000c00 */
        /* <DEDUP_REMOVED lines=36> */
[----:B------:R1:W-:Y:S02]  /*74f0*/  STS.128 [R0], R4 ;  /* 0x0000000400007388 */ /* 0x0003e40000000c00 */
.L_x_1414:
[----:B------:R-:W-:Y:S05]  /*7500*/  BSYNC B1 ;  /* 0x0000000000017941 */ /* 0x000fea0003800000 */
.L_x_1413:
        /* <DEDUP_REMOVED lines=44> */
[----:B------:R0:W-:Y:S02]  /*77d0*/  STS.128 [R8+0x1a400], R4 ;  /* 0x01a4000408007388 */ /* 0x0001e40000000c00 */
.L_x_1419:
[----:B------:R-:W-:Y:S05]  /*77e0*/  BSYNC B1 ;  /* 0x0000000000017941 */ /* 0x000fea0003800000 */
.L_x_1418:
[----:B------:R-:W-:Y:S05]  /*77f0*/  @P1 BRA `(.L_x_1417) ;  /* 0x00000010005c1947 */ /* 0x000fea0003800000 */
[----:B0-----:R-:W0:Y:S01]  /*7800*/  LDS.128 R4, [R0+0x2000] ;  /* 0x0020000000047984 */ /* 0x001e220000000c00 */
[----:B------:R-:W-:Y:S02]  /*7810*/  HADD2.F32 R14, -RZ, R34.H0_H0 ;  /* 0x20000022ff0e7230 */ /* 0x000fe40000004100 */
[----:B------:R-:W-:Y:S02]  /*7820*/  HADD2.F32 R20, -RZ, R32.H0_H0 ;  /* 0x20000020ff147230 */ /* 0x000fe40000004100 */
[--C-:B------:R-:W-:Y:S02]  /*7830*/  HADD2.F32 R27, -RZ, R29.reuse.H0_H0 ;  /* 0x2000001dff1b7230 */ /* 0x100fe40000004100 */
[----:B------:R-:W-:Y:S02]  /*7840*/  HADD2.F32 R21, -RZ, R36.H0_H0 ;  /* 0x20000024ff157230 */ /* 0x000fe40000004100 */
[----:B----4-:R-:W-:Y:S02]  /*7850*/  HADD2.F32 R24, -RZ, R32.H1_H1 ;  /* 0x30000020ff187230 */ /* 0x010fe40000004100 */
        /* <DEDUP_REMOVED lines=31> */
[----:B------:R3:W-:Y:S01]  /*7a50*/  STS.128 [R0+0x2000], R4 ;  /* 0x0020000400007388 */ /* 0x0007e20000000c00 */
[----:B------:R-:W-:Y:S05]  /*7a60*/  BRA `(.L_x_1417) ;  /* 0x0000000c00c07947 */ /* 0x000fea0003800000 */
.L_x_1407:
[----:B------:R-:W-:-:S03]  /*7a70*/  UMOV UR4, 0xffffffff ;  /* 0xffffffff00047882 */ /* 0x000fc60000000000 */
[----:B------:R-:W-:Y:S05]  /*7a80*/  BRA.DIV UR4, `(.L_x_1420) ;  /* 0x00000156045c7947 */ /* 0x000fea000b800000 */
[----:B------:R1:W2:Y:S04]  /*7a90*/  SHFL.IDX PT, R0, R28, RZ, 0x1c1f ;  /* 0x001c1fff1c007589 */ /* 0x0002a800000e0000 */
[----:B------:R1:W3:Y:S04]  /*7aa0*/  SHFL.IDX PT, R20, R26, RZ, 0x1c1f ;  /* 0x001c1fff1a147589 */ /* 0x0002e800000e0000 */
[----:B------:R1:W4:Y:S04]  /*7ab0*/  SHFL.IDX PT, R21, R24, RZ, 0x1c1f ;  /* 0x001c1fff18157589 */ /* 0x00032800000e0000 */
[----:B------:R1:W0:Y:S02]  /*7ac0*/  SHFL.IDX PT, R14, R27, RZ, 0x1c1f ;  /* 0x001c1fff1b0e7589 */ /* 0x00022400000e0000 */
.L_x_1667:
[----:B------:R-:W-:Y:S01]  /*7ad0*/  ULDC UR4, c[0x0][0x448] ;  /* 0x0001120000047ab9 */ /* 0x000fe20000000800 */
[----:B------:R-:W-:Y:S01]  /*7ae0*/  LEA.HI R4, R226, R226, RZ, 0x1 ;  /* 0x000000e2e2047211 */ /* 0x000fe200078f08ff */
[----:B-1----:R-:W-:Y:S01]  /*7af0*/  IMAD R24, R154, UR4, RZ ;  /* 0x000000049a187c24 */ /* 0x002fe2000f8e02ff */
[----:B------:R-:W-:Y:S01]  /*7b00*/  BSSY B1, `(.L_x_1421) ;  /* 0x0000018000017945 */ /* 0x000fe20003800000 */
[----:B------:R-:W-:Y:S02]  /*7b10*/  CS2R R6, SRZ ;  /* 0x0000000000067805 */ /* 0x000fe4000001ff00 */
[----:B------:R-:W-:Y:S02]  /*7b20*/  LOP3.LUT R5, R4, 0xfffffffe, RZ, 0xc0, !PT ;  /* 0xfffffffe04057812 */ /* 0x000fe400078ec0ff */
[----:B------:R-:W-:Y:S02]  /*7b30*/  CS2R R10, SRZ ;  /* 0x00000000000a7805 */ /* 0x000fe4000001ff00 */
[----:B------:R-:W-:Y:S01]  /*7b40*/  ISETP.GE.AND P0, PT, R3, R24, PT ;  /* 0x000000180300720c */ /* 0x000fe20003f06270 */
[----:B------:R-:W-:Y:S01]  /*7b50*/  IMAD R24, R41, -0x80, R24 ;  /* 0xffffff8029187824 */ /* 0x000fe200078e0218 */
[----:B------:R-:W-:Y:S01]  /*7b60*/  CS2R R8, SRZ ;  /* 0x0000000000087805 */ /* 0x000fe2000001ff00 */
[----:B------:R-:W-:Y:S01]  /*7b70*/  IMAD.IADD R3, R226, 0x1, -R5 ;  /* 0x00000001e2037824 */ /* 0x000fe200078e0a05 */
[----:B------:R-:W-:-:S04]  /*7b80*/  CS2R R4, SRZ ;  /* 0x0000000000047805 */ /* 0x000fc8000001ff00 */
[----:B------:R-:W-:-:S05]  /*7b90*/  SHF.L.U32 R27, R3, 0x1f, RZ ;  /* 0x0000001f031b7819 */ /* 0x000fca00000006ff */
[----:B------:R-:W-:Y:S05]  /*7ba0*/  @P0 BRA `(.L_x_1422) ;  /* 0x0000000000340947 */ /* 0x000fea0003800000 */
[----:B------:R-:W-:Y:S01]  /*7bb0*/  ULDC UR4, c[0x0][0x3f4] ;  /* 0x0000fd0000047ab9 */ /* 0x000fe20000000800 */
[C---:B------:R-:W-:Y:S01]  /*7bc0*/  IMAD.SHL.U32 R15, R16.reuse, 0x2, RZ ;  /* 0x00000002100f7824 */ /* 0x040fe200078e00ff */
[----:B------:R-:W-:Y:S02]  /*7bd0*/  ISETP.GE.AND P2, PT, R16, UR4, PT ;  /* 0x0000000410007c0c */ /* 0x000fe4000bf46270 */
[----:B------:R-:W-:Y:S02]  /*7be0*/  SHF.R.S32.HI R7, RZ, 0x1f, R16 ;  /* 0x0000001fff077819 */ /* 0x000fe40000011410 */
[-C--:B---3--:R-:W-:Y:S02]  /*7bf0*/  IADD3 R12, P0, R20, R15.reuse, RZ ;  /* 0x0000000f140c7210 */ /* 0x088fe40007f1e0ff */
[----:B------:R-:W-:Y:S02]  /*7c00*/  SHF.L.U64.HI R6, R16, 0x1, R7 ;  /* 0x0000000110067819 */ /* 0x000fe40000010207 */
[----:B0-----:R-:W-:-:S03]  /*7c10*/  IADD3 R14, P1, R14, R15, RZ ;  /* 0x0000000f0e0e7210 */ /* 0x001fc60007f3e0ff */
[--C-:B--2---:R-:W-:Y:S02]  /*7c20*/  IMAD.X R13, R0, 0x1, R6.reuse, P0 ;  /* 0x00000001000d7824 */ /* 0x104fe400000e0606 */
[----:B----4-:R-:W-:Y:S01]  /*7c30*/  IMAD.X R15, R21, 0x1, R6, P1 ;  /* 0x00000001150f7824 */ /* 0x010fe200008e0606 */
[----:B------:R-:W-:Y:S01]  /*7c40*/  CS2R R6, SRZ ;  /* 0x0000000000067805 */ /* 0x000fe2000001ff00 */
[----:B------:R-:W-:Y:S06]  /*7c50*/  @P2 BRA `(.L_x_1422) ;  /* 0x0000000000082947 */ /* 0x000fec0003800000 */
[----:B------:R1:W5:Y:S04]  /*7c60*/  LD.E.128 R8, desc[UR60][R12.64] ;  /* 0x0000003c0c087980 */ /* 0x000368000c101d00 */
[----:B------:R1:W5:Y:S02]  /*7c70*/  LD.E.128 R4, desc[UR60][R14.64] ;  /* 0x0000003c0e047980 */ /* 0x000364000c101d00 */
.L_x_1422:
[----:B------:R-:W-:Y:S05]  /*7c80*/  BSYNC B1 ;  /* 0x0000000000017941 */ /* 0x000fea0003800000 */
.L_x_1421:
[----:B------:R-:W3:Y:S01]  /*7c90*/  SYNCS.PHASECHK.TRANS64.TRYWAIT P1, [R18+URZ+0x32400], R27 ;  /* 0x0324001b120075a7 */ /* 0x000ee2000802017f */
        /* <DEDUP_REMOVED lines=15> */
[----:B------:R-:W0:Y:S01]  /*7d90*/  LDC R13, c[0x0][0x3f4] ;  /* 0x0000fd00ff0d7b82 */ /* 0x000e220000000800 */
        /* <DEDUP_REMOVED lines=15> */
[----:B---3--:R-:W-:-:S12]  /*7e90*/  @!P1 BRA `(.L_x_1424) ;  /* 0x0000015000c89947 */ /* 0x008fd80003800000 */
.L_x_1668:
[----:B------:R-:W-:Y:S05]  /*7ea0*/  BSYNC B1 ;  /* 0x0000000000017941 */ /* 0x000fea0003800000 */
.L_x_1423:
[----:B------:R-:W-:Y:S01]  /*7eb0*/  BSSY B1, `(.L_x_1425) ;  /* 0x0000059000017945 */ /* 0x000fe20003800000 */
[----:B------:R-:W-:-:S03]  /*7ec0*/  LOP3.LUT R0, R0, 0x38, RZ, 0xc0, !PT ;  /* 0x0000003800007812 */ /* 0x000fc600078ec0ff */
[----:B------:R-:W-:Y:S05]  /*7ed0*/  @P2 BRA `(.L_x_1426) ;  /* 0x0000000400582947 */ /* 0x000fea0003800000 */
[----:B------:R-:W-:Y:S02]  /*7ee0*/  IMAD.SHL.U32 R4, R29, 0x40, RZ ;  /* 0x000000401d047824 */ /* 0x000fe400078e00ff */
[----:B------:R-:W-:Y:S02]  /*7ef0*/  HADD2.F32 R29, -RZ, R39.H0_H0 ;  /* 0x20000027ff1d7230 */ /* 0x000fe40000004100 */
[----:B0-----:R-:W-:Y:S01]  /*7f00*/  HADD2.F32 R27, -RZ, R42.H0_H0 ;  /* 0x2000002aff1b7230 */ /* 0x001fe20000004100 */
[----:B------:R-:W-:Y:S01]  /*7f10*/  LOP3.LUT R9, R4, 0x1c0, RZ, 0xc0, !PT ;  /* 0x000001c004097812 */ /* 0x000fe200078ec0ff */
[----:B------:R-:W-:-:S03]  /*7f20*/  HADD2.F32 R31, -RZ, R45.H0_H0 ;  /* 0x2000002dff1f7230 */ /* 0x000fc60000004100 */
[--C-:B------:R-:W-:Y:S02]  /*7f30*/  SHF.R.U32.HI R7, RZ, 0x3, R9.reuse ;  /* 0x00000003ff077819 */ /* 0x100fe40000011609 */
[----:B------:R-:W-:Y:S02]  /*7f40*/  LOP3.LUT R4, R9, 0x38, R16, 0xf8, !PT ;  /* 0x0000003809047812 */ /* 0x000fe400078ef810 */
[----:B------:R-:W-:Y:S02]  /*7f50*/  LOP3.LUT R9, R7, R0, R9, 0x1e, !PT ;  /* 0x0000000007097212 */ /* 0x000fe400078e1e09 */
[----:B------:R-:W-:-:S03]  /*7f60*/  LOP3.LUT R5, R4, R7, RZ, 0x3c, !PT ;  /* 0x0000000704057212 */ /* 0x000fc600078e3cff */
[C---:B------:R-:W-:Y:S02]  /*7f70*/  IMAD R9, R216.reuse, 0x200, R9 ;  /* 0x00000200d8097824 */ /* 0x040fe400078e0209 */
[----:B------:R-:W-:Y:S02]  /*7f80*/  IMAD R5, R216, 0x200, R5 ;  /* 0x00000200d8057824 */ /* 0x000fe400078e0205 */
[--C-:B------:R-:W-:Y:S02]  /*7f90*/  IMAD R38, R9, 0x2, R18.reuse ;  /* 0x0000000209267824 */ /* 0x100fe400078e0212 */
[----:B------:R-:W-:-:S03]  /*7fa0*/  IMAD R36, R5, 0x2, R18 ;  /* 0x0000000205247824 */ /* 0x000fc600078e0212 */
[----:B------:R-:W0:Y:S04]  /*7fb0*/  LDS.128 R8, [R38+0x18400] ;  /* 0x0184000026087984 */ /* 0x000e280000000c00 */
[----:B------:R-:W1:Y:S01]  /*7fc0*/  LDS.128 R4, [R36+0x18400] ;  /* 0x0184000024047984 */ /* 0x000e620000000c00 */
[--C-:B0-----:R-:W-:Y:S02]  /*7fd0*/  HADD2.F32 R20, -RZ, R8.reuse.H0_H0 ;  /* 0x20000008ff147230 */ /* 0x101fe40000004100 */
[----:B------:R-:W-:Y:S02]  /*7fe0*/  HADD2.F32 R8, -RZ, R8.H1_H1 ;  /* 0x30000008ff087230 */ /* 0x000fe40000004100 */
[--C-:B-1----:R-:W-:Y:S02]  /*7ff0*/  HADD2.F32 R12, -RZ, R4.reuse.H0_H0 ;  /* 0x20000004ff0c7230 */ /* 0x102fe40000004100 */
[C---:B------:R-:W-:Y:S01]  /*8000*/  FMUL.FTZ R33, R20.reuse, R29 ;  /* 0x0000001d14217220 */ /* 0x040fe20000410000 */
[----:B------:R-:W-:Y:S01]  /*8010*/  FMUL.FTZ R35, R20, R27 ;  /* 0x0000001b14237220 */ /* 0x000fe20000410000 */
[----:B------:R-:W-:-:S02]  /*8020*/  HADD2.F32 R4, -RZ, R4.H1_H1 ;  /* 0x30000004ff047230 */ /* 0x000fc40000004100 */
[----:B------:R-:W-:Y:S01]  /*8030*/  FMUL.FTZ R37, R8, R31 ;  /* 0x0000001f08257220 */ /* 0x000fe20000410000 */
[C---:B------:R-:W-:Y:S01]  /*8040*/  FFMA.FTZ R33, R12.reuse, R27, -R33 ;  /* 0x0000001b0c217223 */ /* 0x040fe20000010821 */
[----:B------:R-:W-:Y:S02]  /*8050*/  HADD2.F32 R27, -RZ, R43.H0_H0 ;  /* 0x2000002bff1b7230 */ /* 0x000fe40000004100 */
[----:B------:R-:W-:Y:S01]  /*8060*/  FFMA.FTZ R35, R12, R29, R35 ;  /* 0x0000001d0c237223 */ /* 0x000fe20000010023 */
[----:B----4-:R-:W-:Y:S02]  /*8070*/  HADD2.F32 R21, -RZ, R9.H0_H0 ;  /* 0x20000009ff157230 */ /* 0x010fe40000004100 */
[----:B------:R-:W-:Y:S02]  /*8080*/  HADD2.F32 R20, -RZ, R39.H1_H1 ;  /* 0x30000027ff147230 */ /* 0x000fe40000004100 */
[----:B------:R-:W-:Y:S01]  /*8090*/  FMUL.FTZ R29, R8, R27 ;  /* 0x0000001b081d7220 */ /* 0x000fe20000410000 */
[----:B------:R-:W-:-:S02]  /*80a0*/  HADD2.F32 R12, -RZ, R42.H1_H1 ;  /* 0x3000002aff0c7230 */ /* 0x000fc40000004100 */
[C---:B------:R-:W-:Y:S01]  /*80b0*/  FFMA.FTZ R28, R4.reuse, R27, -R37 ;  /* 0x0000001b041c7223 */ /* 0x040fe20000010825 */
[----:B------:R-:W-:Y:S02]  /*80c0*/  HADD2.F32 R13, -RZ, R5.H0_H0 ;  /* 0x20000005ff0d7230 */ /* 0x000fe40000004100 */
[C---:B------:R-:W-:Y:S01]  /*80d0*/  FMUL.FTZ R32, R21.reuse, R20 ;  /* 0x0000001415207220 */ /* 0x040fe20000410000 */
[----:B------:R-:W-:Y:S01]  /*80e0*/  FFMA.FTZ R30, R4, R31, R29 ;  /* 0x0000001f041e7223 */ /* 0x000fe2000001001d */
[----:B------:R-:W-:Y:S02]  /*80f0*/  HADD2.F32 R9, -RZ, R9.H1_H1 ;  /* 0x30000009ff097230 */ /* 0x000fe40000004100 */
[-C--:B------:R-:W-:Y:S01]  /*8100*/  FMUL.FTZ R21, R21, R12.reuse ;  /* 0x0000000c15157220 */ /* 0x080fe20000410000 */
[----:B------:R-:W-:Y:S02]  /*8110*/  HADD2.F32 R8, -RZ, R45.H1_H1 ;  /* 0x3000002dff087230 */ /* 0x000fe40000004100 */
[----:B------:R-:W-:Y:S01]  /*8120*/  FFMA.FTZ R32, R13, R12, -R32 ;  /* 0x0000000c0d207223 */ /* 0x000fe20000010820 */
[----:B------:R-:W-:-:S02]  /*8130*/  HADD2.F32 R4, -RZ, R43.H1_H1 ;  /* 0x3000002bff047230 */ /* 0x000fc40000004100 */
[----:B------:R-:W-:Y:S01]  /*8140*/  FFMA.FTZ R20, R13, R20, R21 ;  /* 0x000000140d147223 */ /* 0x000fe20000010015 */
[----:B------:R-:W-:Y:S02]  /*8150*/  HADD2.F32 R5, -RZ, R5.H1_H1 ;  /* 0x30000005ff057230 */ /* 0x000fe40000004100 */
[C---:B------:R-:W-:Y:S01]  /*8160*/  FMUL.FTZ R12, R9.reuse, R8 ;  /* 0x00000008090c7220 */ /* 0x040fe20000410000 */
[--C-:B------:R-:W-:Y:S02]  /*8170*/  HADD2.F32 R24, -RZ, R10.reuse.H0_H0 ;  /* 0x2000000aff187230 */ /* 0x100fe40000004100 */
[-C--:B------:R-:W-:Y:S01]  /*8180*/  FMUL.FTZ R34, R9, R4.reuse ;  /* 0x0000000409227220 */ /* 0x080fe20000410000 */
[----:B------:R-:W-:Y:S02]  /*8190*/  HADD2.F32 R10, -RZ, R10.H1_H1 ;  /* 0x3000000aff0a7230 */ /* 0x000fe40000004100 */
[----:B------:R-:W-:Y:S01]  /*81a0*/  FFMA.FTZ R29, R5, R4, -R12 ;  /* 0x00000004051d7223 */ /* 0x000fe2000001080c */
[----:B------:R-:W-:-:S02]  /*81b0*/  HADD2.F32 R21, -RZ, R40.H0_H0 ;  /* 0x20000028ff157230 */ /* 0x000fc40000004100 */
[----:B------:R-:W-:Y:S01]  /*81c0*/  FFMA.FTZ R31, R5, R8, R34 ;  /* 0x00000008051f7223 */ /* 0x000fe20000010022 */
[----:B------:R-:W-:Y:S02]  /*81d0*/  HADD2.F32 R27, -RZ, R46.H0_H0 ;  /* 0x2000002eff1b7230 */ /* 0x000fe40000004100 */
[--C-:B------:R-:W-:Y:S02]  /*81e0*/  HADD2.F32 R14, -RZ, R6.reuse.H0_H0 ;  /* 0x20000006ff0e7230 */ /* 0x100fe40000004100 */
[----:B------:R-:W-:Y:S01]  /*81f0*/  FMUL.FTZ R37, R24, R21 ;  /* 0x0000001518257220 */ /* 0x000fe20000410000 */
[----:B------:R-:W-:Y:S02]  /*8200*/  HADD2.F32 R6, -RZ, R6.H1_H1 ;  /* 0x30000006ff067230 */ /* 0x000fe40000004100 */
[----:B------:R-:W-:Y:S01]  /*8210*/  FMUL.FTZ R5, R10, R27 ;  /* 0x0000001b0a057220 */ /* 0x000fe20000410000 */
[----:B------:R-:W-:Y:S02]  /*8220*/  HADD2.F32 R13, -RZ, R41.H0_H0 ;  /* 0x20000029ff0d7230 */ /* 0x000fe40000004100 */
[----:B------:R-:W-:-:S02]  /*8230*/  HADD2.F32 R9, -RZ, R44.H0_H0 ;  /* 0x2000002cff097230 */ /* 0x000fc40000004100 */
[--C-:B------:R-:W-:Y:S02]  /*8240*/  HADD2.F32 R26, -RZ, R11.reuse.H0_H0 ;  /* 0x2000000bff1a7230 */ /* 0x100fe40000004100 */
[-C--:B------:R-:W-:Y:S01]  /*8250*/  FMUL.FTZ R24, R24, R13.reuse ;  /* 0x0000000d18187220 */ /* 0x080fe20000410000 */
[----:B------:R-:W-:Y:S01]  /*8260*/  FFMA.FTZ R37, R14, R13, -R37 ;  /* 0x0000000d0e257223 */ /* 0x000fe20000010825 */
[-C--:B------:R-:W-:Y:S01]  /*8270*/  FFMA.FTZ R12, R6, R9.reuse, -R5 ;  /* 0x00000009060c7223 */ /* 0x080fe20000010805 */
[----:B------:R-:W-:Y:S01]  /*8280*/  FMUL.FTZ R13, R10, R9 ;  /* 0x000000090a0d7220 */ /* 0x000fe20000410000 */
[----:B------:R-:W-:Y:S02]  /*8290*/  HADD2.F32 R5, -RZ, R40.H1_H1 ;  /* 0x30000028ff057230 */ /* 0x000fe40000004100 */
[----:B------:R-:W-:Y:S01]  /*82a0*/  FFMA.FTZ R24, R14, R21, R24 ;  /* 0x000000150e187223 */ /* 0x000fe20000010018 */
[----:B------:R-:W-:Y:S02]  /*82b0*/  HADD2.F32 R11, -RZ, R11.H1_H1 ;  /* 0x3000000bff0b7230 */ /* 0x000fe40000004100 */
[----:B------:R-:W-:Y:S01]  /*82c0*/  FFMA.FTZ R13, R6, R27, R13 ;  /* 0x0000001b060d7223 */ /* 0x000fe2000001000d */
[----:B------:R-:W-:-:S02]  /*82d0*/  HADD2.F32 R4, -RZ, R41.H1_H1 ;  /* 0x30000029ff047230 */ /* 0x000fc40000004100 */
[CC--:B------:R-:W-:Y:S01]  /*82e0*/  FMUL.FTZ R6, R26.reuse, R5.reuse ;  /* 0x000000051a067220 */ /* 0x0c0fe20000410000 */
[----:B------:R-:W-:Y:S02]  /*82f0*/  HADD2.F32 R10, -RZ, R46.H1_H1 ;  /* 0x3000002eff0a7230 */ /* 0x000fe40000004100 */
[----:B------:R-:W-:Y:S02]  /*8300*/  HADD2.F32 R8, -RZ, R44.H1_H1 ;  /* 0x3000002cff087230 */ /* 0x000fe40000004100 */
[----:B------:R-:W-:Y:S01]  /*8310*/  FMUL.FTZ R26, R26, R4 ;  /* 0x000000041a1a7220 */ /* 0x000fe20000410000 */
[--C-:B------:R-:W-:Y:S02]  /*8320*/  HADD2.F32 R15, -RZ, R7.reuse.H0_H0 ;  /* 0x20000007ff0f7230 */ /* 0x100fe40000004100 */
[C---:B------:R-:W-:Y:S01]  /*8330*/  FMUL.FTZ R14, R11.reuse, R10 ;  /* 0x0000000a0b0e7220 */ /* 0x040fe20000410000 */
[----:B------:R-:W-:Y:S02]  /*8340*/  HADD2.F32 R7, -RZ, R7.H1_H1 ;  /* 0x30000007ff077230 */ /* 0x000fe40000004100 */
[----:B------:R-:W-:Y:S01]  /*8350*/  FMUL.FTZ R9, R11, R8 ;  /* 0x000000080b097220 */ /* 0x000fe20000410000 */
        /* <DEDUP_REMOVED lines=14> */
.L_x_1426:
[----:B------:R-:W-:Y:S05]  /*8440*/  BSYNC B1 ;  /* 0x0000000000017941 */ /* 0x000fea0003800000 */
.L_x_1425:
[----:B------:R-:W-:Y:S05]  /*8450*/  @P0 BRA `(.L_x_1417) ;  /* 0x0000000400440947 */ /* 0x000fea0003800000 */
[----:B-1----:R-:W2:Y:S01]  /*8460*/  LDL R38, [R1+0x90] ;  /* 0x0000900001267983 */ /* 0x002ea20000100800 */
[----:B------:R-:W-:-:S04]  /*8470*/  SHF.R.U32.HI R4, RZ, 0x3, R213 ;  /* 0x00000003ff047819 */ /* 0x000fc800000116d5 */
[----:B------:R-:W-:-:S05]  /*8480*/  LOP3.LUT R0, R4, R0, R213, 0x1e, !PT ;  /* 0x0000000004007212 */ /* 0x000fca00078e1ed5 */
[----:B------:R-:W-:-:S04]  /*8490*/  IMAD.IADD R9, R217, 0x1, R0 ;  /* 0x00000001d9097824 */ /* 0x000fc800078e0200 */
[----:B------:R-:W-:-:S05]  /*84a0*/  IMAD R0, R9, 0x2, R18 ;  /* 0x0000000209007824 */ /* 0x000fca00078e0212 */
[----:B------:R-:W1:Y:S01]  /*84b0*/  LDS.128 R8, [R0+0x18400] ;  /* 0x0184000000087984 */ /* 0x000e620000000c00 */
[--C-:B------:R-:W-:Y:S02]  /*84c0*/  HADD2.F32 R28, -RZ, R42.reuse.H0_H0 ;  /* 0x2000002aff1c7230 */ /* 0x100fe40000004100 */
[----:B------:R-:W-:Y:S02]  /*84d0*/  HADD2.F32 R30, -RZ, R39.H0_H0 ;  /* 0x20000027ff1e7230 */ /* 0x000fe40000004100 */
[----:B------:R-:W-:Y:S02]  /*84e0*/  HADD2.F32 R32, -RZ, R45.H0_H0 ;  /* 0x2000002dff207230 */ /* 0x000fe40000004100 */
[----:B------:R-:W-:Y:S02]  /*84f0*/  HADD2.F32 R37, -RZ, R39.H1_H1 ;  /* 0x30000027ff257230 */ /* 0x000fe40000004100 */
[----:B------:R-:W-:Y:S02]  /*8500*/  HADD2.F32 R35, -RZ, R42.H1_H1 ;  /* 0x3000002aff237230 */ /* 0x000fe40000004100 */
[----:B------:R-:W-:-:S02]  /*8510*/  HADD2.F32 R39, -RZ, R45.H1_H1 ;  /* 0x3000002dff277230 */ /* 0x000fc40000004100 */
[----:B------:R-:W-:Y:S02]  /*8520*/  HADD2.F32 R36, -RZ, R46.H0_H0 ;  /* 0x2000002eff247230 */ /* 0x000fe40000004100 */
[----:B------:R-:W-:Y:S02]  /*8530*/  HADD2.F32 R34, -RZ, R40.H0_H0 ;  /* 0x20000028ff227230 */ /* 0x000fe40000004100 */
[--C-:B-1----:R-:W-:Y:S02]  /*8540*/  HADD2.F32 R20, -RZ, R8.reuse.H0_H0 ;  /* 0x20000008ff147230 */ /* 0x102fe40000004100 */
[----:B------:R-:W-:-:S03]  /*8550*/  HADD2.F32 R8, -RZ, R8.H1_H1 ;  /* 0x30000008ff087230 */ /* 0x000fc60000004100 */
[-C--:B0-----:R-:W-:Y:S01]  /*8560*/  FMUL.FTZ R27, R30, R20.reuse ;  /* 0x000000141e1b7220 */ /* 0x081fe20000410000 */
[----:B------:R-:W-:Y:S01]  /*8570*/  FMUL.FTZ R29, R28, R20 ;  /* 0x000000141c1d7220 */ /* 0x000fe20000410000 */
[----:B------:R-:W-:Y:S02]  /*8580*/  HADD2.F32 R20, -RZ, R43.H0_H0 ;  /* 0x2000002bff147230 */ /* 0x000fe40000004100 */
[-C--:B------:R-:W-:Y:S01]  /*8590*/  FMUL.FTZ R31, R32, R8.reuse ;  /* 0x00000008201f7220 */ /* 0x080fe20000410000 */
[--C-:B----4-:R-:W-:Y:S02]  /*85a0*/  HADD2.F32 R21, -RZ, R9.reuse.H0_H0 ;  /* 0x20000009ff157230 */ /* 0x110fe40000004100 */
[----:B------:R-:W-:Y:S02]  /*85b0*/  HADD2.F32 R9, -RZ, R9.H1_H1 ;  /* 0x30000009ff097230 */ /* 0x000fe40000004100 */
[----:B------:R-:W-:Y:S01]  /*85c0*/  FMUL.FTZ R33, R20, R8 ;  /* 0x0000000814217220 */ /* 0x000fe20000410000 */
[----:B------:R-:W-:-:S02]  /*85d0*/  HADD2.F32 R24, -RZ, R10.H0_H0 ;  /* 0x2000000aff187230 */ /* 0x000fc40000004100 */
[----:B------:R-:W-:Y:S02]  /*85e0*/  HADD2.F32 R10, -RZ, R10.H1_H1 ;  /* 0x3000000aff0a7230 */ /* 0x000fe40000004100 */
[--C-:B------:R-:W-:Y:S02]  /*85f0*/  HADD2.F32 R26, -RZ, R11.reuse.H0_H0 ;  /* 0x2000000bff1a7230 */ /* 0x100fe40000004100 */
[----:B------:R-:W-:Y:S01]  /*8600*/  HADD2.F32 R11, -RZ, R11.H1_H1 ;  /* 0x3000000bff0b7230 */ /* 0x000fe20000004100 */
[----:B--2---:R-:W0:Y:S02]  /*8610*/  LDS.128 R4, [R38+0x18400] ;  /* 0x0184000026047984 */ /* 0x004e240000000c00 */
[--C-:B0-----:R-:W-:Y:S02]  /*8620*/  HADD2.F32 R12, -RZ, R4.reuse.H0_H0 ;  /* 0x20000004ff0c7230 */ /* 0x101fe40000004100 */
[----:B------:R-:W-:-:S03]  /*8630*/  HADD2.F32 R4, -RZ, R4.H1_H1 ;  /* 0x30000004ff047230 */ /* 0x000fc60000004100 */
[----:B------:R-:W-:Y:S01]  /*8640*/  FFMA.FTZ R27, R28, R12, -R27 ;  /* 0x0000000c1c1b7223 */ /* 0x000fe2000001081b */
[-C--:B------:R-:W-:Y:S01]  /*8650*/  FMUL.FTZ R28, R35, R21.reuse ;  /* 0x00000015231c7220 */ /* 0x080fe20000410000 */
[----:B------:R-:W-:Y:S01]  /*8660*/  FFMA.FTZ R8, R20, R4, -R31 ;  /* 0x0000000414087223 */ /* 0x000fe2000001081f */
[----:B------:R-:W-:Y:S01]  /*8670*/  FMUL.FTZ R20, R37, R21 ;  /* 0x0000001525147220 */ /* 0x000fe20000410000 */
[----:B------:R-:W-:Y:S02]  /*8680*/  HADD2.F32 R21, -RZ, R43.H1_H1 ;  /* 0x3000002bff157230 */ /* 0x000fe40000004100 */
[----:B------:R-:W-:Y:S01]  /*8690*/  FFMA.FTZ R29, R30, R12, R29 ;  /* 0x0000000c1e1d7223 */ /* 0x000fe2000001001d */
[--C-:B------:R-:W-:Y:S02]  /*86a0*/  HADD2.F32 R13, -RZ, R5.reuse.H0_H0 ;  /* 0x20000005ff0d7230 */ /* 0x100fe40000004100 */
[----:B------:R-:W-:Y:S01]  /*86b0*/  FFMA.FTZ R12, R32, R4, R33 ;  /* 0x00000004200c7223 */ /* 0x000fe20000010021 */
[----:B------:R-:W-:-:S02]  /*86c0*/  HADD2.F32 R5, -RZ, R5.H1_H1 ;  /* 0x30000005ff057230 */ /* 0x000fc40000004100 */
[-C--:B------:R-:W-:Y:S01]  /*86d0*/  FMUL.FTZ R4, R39, R9.reuse ;  /* 0x0000000927047220 */ /* 0x080fe20000410000 */
[----:B------:R-:W-:Y:S01]  /*86e0*/  FMUL.FTZ R30, R21, R9 ;  /* 0x00000009151e7220 */ /* 0x000fe20000410000 */
[----:B------:R-:W-:Y:S02]  /*86f0*/  HADD2.F32 R14, -RZ, R6.H0_H0 ;  /* 0x20000006ff0e7230 */ /* 0x000fe40000004100 */
[----:B------:R-:W-:Y:S01]  /*8700*/  FFMA.FTZ R20, R35, R13, -R20 ;  /* 0x0000000d23147223 */ /* 0x000fe20000010814 */
[----:B------:R-:W-:Y:S01]  /*8710*/  FFMA.FTZ R9, R21, R5, -R4 ;  /* 0x0000000515097223 */ /* 0x000fe20000010804 */
[----:B------:R-:W-:Y:S01]  /*8720*/  FFMA.FTZ R28, R37, R13, R28 ;  /* 0x0000000d251c7223 */ /* 0x000fe2000001001c */
[----:B------:R-:W-:Y:S02]  /*8730*/  HADD2.F32 R4, -RZ, R44.H0_H0 ;  /* 0x2000002cff047230 */ /* 0x000fe40000004100 */
[----:B------:R-:W-:Y:S01]  /*8740*/  FFMA.FTZ R13, R39, R5, R30 ;  /* 0x00000005270d7223 */ /* 0x000fe2000001001e */
[----:B------:R-:W-:-:S02]  /*8750*/  HADD2.F32 R6, -RZ, R6.H1_H1 ;  /* 0x30000006ff067230 */ /* 0x000fc40000004100 */
[-C--:B------:R-:W-:Y:S01]  /*8760*/  FMUL.FTZ R5, R36, R10.reuse ;  /* 0x0000000a24057220 */ /* 0x080fe20000410000 */
[--C-:B------:R-:W-:Y:S02]  /*8770*/  HADD2.F32 R32, -RZ, R41.reuse.H0_H0 ;  /* 0x20000029ff207230 */ /* 0x100fe40000004100 */
[----:B------:R-:W-:Y:S01]  /*8780*/  FMUL.FTZ R33, R4, R10 ;  /* 0x0000000a04217220 */ /* 0x000fe20000410000 */
[----:B------:R-:W-:Y:S01]  /*8790*/  FMUL.FTZ R21, R34, R24 ;  /* 0x0000001822157220 */ /* 0x000fe20000410000 */
[----:B------:R-:W-:Y:S01]  /*87a0*/  FFMA.FTZ R10, R4, R6, -R5 ;  /* 0x00000006040a7223 */ /* 0x000fe20000010805 */
[----:B------:R-:W-:Y:S02]  /*87b0*/  HADD2.F32 R37, -RZ, R40.H1_H1 ;  /* 0x30000028ff257230 */ /* 0x000fe40000004100 */
[----:B------:R-:W-:Y:S01]  /*87c0*/  FMUL.FTZ R31, R32, R24 ;  /* 0x00000018201f7220 */ /* 0x000fe20000410000 */
[----:B------:R-:W-:Y:S02]  /*87d0*/  HADD2.F32 R5, -RZ, R41.H1_H1 ;  /* 0x30000029ff057230 */ /* 0x000fe40000004100 */
[----:B------:R-:W-:-:S02]  /*87e0*/  HADD2.F32 R39, -RZ, R46.H1_H1 ;  /* 0x3000002eff277230 */ /* 0x000fc40000004100 */
[----:B------:R-:W-:Y:S02]  /*87f0*/  HADD2.F32 R35, -RZ, R44.H1_H1 ;  /* 0x3000002cff237230 */ /* 0x000fe40000004100 */
[-C--:B------:R-:W-:Y:S01]  /*8800*/  FFMA.FTZ R21, R32, R14.reuse, -R21 ;  /* 0x0000000e20157223 */ /* 0x080fe20000010815 */
[--C-:B------:R-:W-:Y:S02]  /*8810*/  HADD2.F32 R15, -RZ, R7.reuse.H0_H0 ;  /* 0x20000007ff0f7230 */ /* 0x100fe40000004100 */
[----:B------:R-:W-:Y:S01]  /*8820*/  FFMA.FTZ R31, R34, R14, R31 ;  /* 0x0000000e221f7223 */ /* 0x000fe2000001001f */
[----:B------:R-:W-:Y:S02]  /*8830*/  HADD2.F32 R7, -RZ, R7.H1_H1 ;  /* 0x30000007ff077230 */ /* 0x000fe40000004100 */
[----:B------:R-:W-:Y:S01]  /*8840*/  FFMA.FTZ R14, R36, R6, R33 ;  /* 0x00000006240e7223 */ /* 0x000fe20000010021 */
[-C--:B------:R-:W-:Y:S01]  /*8850*/  FMUL.FTZ R4, R37, R26.reuse ;  /* 0x0000001a25047220 */ /* 0x080fe20000410000 */
[----:B------:R-:W-:Y:S01]  /*8860*/  FMUL.FTZ R26, R5, R26 ;  /* 0x0000001a051a7220 */ /* 0x000fe20000410000 */
        /* <DEDUP_REMOVED lines=9> */
[----:B------:R-:W-:Y:S02]  /*8900*/  F2FP.F16.F32.PACK_AB R7, R24, R11 ;  /* 0x0000000b1807723e */ /* 0x000fe400000000ff */
[----:B------:R-:W-:Y:S02]  /*8910*/  F2FP.F16.F32.PACK_AB R8, R12, R29 ;  /* 0x0000001d0c08723e */ /* 0x000fe400000000ff */
[----:B------:R-:W-:Y:S02]  /*8920*/  F2FP.F16.F32.PACK_AB R9, R13, R28 ;  /* 0x0000001c0d09723e */ /* 0x000fe400000000ff */
[----:B------:R-:W-:-:S02]  /*8930*/  F2FP.F16.F32.PACK_AB R10, R14, R31 ;  /* 0x0000001f0e0a723e */ /* 0x000fc400000000ff */
[----:B------:R-:W-:Y:S01]  /*8940*/  F2FP.F16.F32.PACK_AB R11, R15, R26 ;  /* 0x0000001a0f0b723e */ /* 0x000fe200000000ff */
[----:B------:R2:W-:Y:S04]  /*8950*/  STS.128 [R38+0x18400], R4 ;  /* 0x0184000426007388 */ /* 0x0005e80000000c00 */
[----:B------:R2:W-:Y:S02]  /*8960*/  STS.128 [R0+0x18400], R8 ;  /* 0x0184000800007388 */ /* 0x0005e40000000c00 */
.L_x_1417:
[----:B------:R-:W-:Y:S05]  /*8970*/  BSYNC B0 ;  /* 0x0000000000007941 */ /* 0x000fea0003800000 */
.L_x_1406:
[----:B------:R-:W-:Y:S01]  /*8980*/  @!PT LDS RZ, [RZ] ;  /* 0x00000000fffff984 */ /* 0x000fe20000000800 */
[----:B------:R-:W-:Y:S01]  /*8990*/  @!PT LDS RZ, [RZ] ;  /* 0x00000000fffff984 */ /* 0x000fe20000000800 */
[----:B------:R-:W-:Y:S01]  /*89a0*/  @!PT LDS RZ, [RZ] ;  /* 0x00000000fffff984 */ /* 0x000fe20000000800 */
[----:B------:R-:W-:Y:S01]  /*89b0*/  @!PT LDS RZ, [RZ] ;  /* 0x00000000fffff984 */ /* 0x000fe20000000800 */
[----:B------:R5:W-:Y:S06]  /*89c0*/  MEMBAR.ALL.CTA ;  /* 0x0000000000007992 */ /* 0x000bec0000008000 */
[----:B-----5:R-:W5:Y:S01]  /*89d0*/  FENCE.VIEW.ASYNC.S ;  /* 0x00000000000073c6 */ /* 0x020f620000000000 */
[----:B------:R-:W-:Y:S05]  /*89e0*/  WARPSYNC.ALL ;  /* 0x0000000000007948 */ /* 0x000fea0003800000 */
[----:B-----5:R-:W-:Y:S06]  /*89f0*/  BAR.SYNC.DEFER_BLOCKING 0xd, 0x100 ;  /* 0x0344000000007b1d */ /* 0x020fec0000010000 */
.L_x_1403:
[----:B-123--:R-:W2:Y:S01]  /*8a00*/  LDL R0, [R1+0x5c] ;  /* 0x00005c0001007983 */ /* 0x00eea20000100800 */
[----:B0-----:R-:W0:Y:S02]  /*8a10*/  S2R R4, SR_TID.X ;  /* 0x0000000000047919 */ /* 0x001e240000002100 */
[----:B0-----:R-:W-:-:S05]  /*8a20*/  SHF.R.U32.HI R4, RZ, 0x7, R4 ;  /* 0x00000007ff047819 */ /* 0x001fca0000011604 */
[----:B------:R-:W-:Y:S01]  /*8a30*/  VIADD R10, R4, 0x8 ;  /* 0x00000008040a7836 */ /* 0x000fe20000000000 */
[----:B--2---:R-:W-:-:S13]  /*8a40*/  R2UR UR4, R0 ;  /* 0x00000000000472ca */ /* 0x004fda00000e0000 */
[----:B------:R-:W-:Y:S01]  /*8a50*/  IMAD.U32 R0, RZ, RZ, UR4 ;  /* 0x00000004ff007e24 */ /* 0x000fe2000f8e00ff */
[----:B------:R-:W-:Y:S05]  /*8a60*/  WARPSYNC.ALL ;  /* 0x0000000000007948 */ /* 0x000fea0003800000 */
[----:B------:R0:W-:Y:S01]  /*8a70*/  BAR.SYNC.DEFER_BLOCKING R10, 0x100 ;  /* 0x0004000a0000751d */ /* 0x0001e20000010000 */
[----:B------:R-:W-:-:S13]  /*8a80*/  ISETP.NE.AND P0, PT, R0, 0x3, PT ;  /* 0x000000030000780c */ /* 0x000fda0003f05270 */
[----:B0-----:R-:W-:Y:S05]  /*8a90*/  @!P0 BRA `(.L_x_1427) ;  /* 0x0000000000048947 */ /* 0x001fea0003800000 */
[----:B------:R-:W-:Y:S01]  /*8aa0*/  BPT.TRAP 0x1 ;  /* 0x000000040000795c */ /* 0x000fe20000300000 */
.L_x_1427:
[----:B------:R-:W-:Y:S01]  /*8ab0*/  IMAD R0, R200, 0x8, R18 ;  /* 0x00000008c8007824 */ /* 0x000fe200078e0212 */
[----:B------:R-:W-:-:S04]  /*8ac0*/  SHF.L.U32 R11, R204, 0x1f, RZ ;  /* 0x0000001fcc0b7819 */ /* 0x000fc800000006ff */
[----:B------:R0:W1:Y:S01]  /*8ad0*/  SYNCS.PHASECHK.TRANS64.TRYWAIT P1, [R0+URZ+0x32430], R11 ;  /* 0x0324300b000075a7 */ /* 0x000062000802017f */
[----:B------:R-:W-:Y:S05]  /*8ae0*/  @!P0 BRA `(.L_x_1428) ;  /* 0x0000000000048947 */ /* 0x000fea0003800000 */
[----:B------:R-:W-:Y:S01]  /*8af0*/  BPT.TRAP 0x1 ;  /* 0x000000040000795c */ /* 0x000fe20000300000 */
.L_x_1428:
[----:B------:R-:W-:Y:S01]  /*8b00*/  VIADD R5, R18, 0x1c400 ;  /* 0x0001c40012057836 */ /* 0x000fe20000000000 */
[----:B------:R-:W-:-:S04]  /*8b10*/  LOP3.LUT R4, R25, 0x10000, RZ, 0xfc, !PT ;  /* 0x0001000019047812 */ /* 0x000fc800078efcff */
[----:B------:R-:W-:-:S04]  /*8b20*/  SHF.R.U32.HI R5, RZ, 0x4, R5 ;  /* 0x00000004ff057819 */ /* 0x000fc80000011605 */
[----:B------:R-:W-:-:S04]  /*8b30*/  LOP3.LUT R5, R5, 0x3fff, RZ, 0xc0, !PT ;  /* 0x00003fff05057812 */ /* 0x000fc800078ec0ff */
[----:B------:R-:W-:Y:S01]  /*8b40*/  LOP3.LUT R214, R5, 0x10000, RZ, 0xfc, !PT ;  /* 0x0001000005d67812 */ /* 0x000fe200078efcff */
[----:B------:R-:W-:Y:S01]  /*8b50*/  IMAD.MOV.U32 R5, RZ, RZ, 0x40000040 ;  /* 0x40000040ff057424 */ /* 0x000fe200078e00ff */
[----:B-1----:R-:W-:Y:S06]  /*8b60*/  @P1 BRA `(.L_x_1429) ;  /* 0x0000000000081947 */ /* 0x002fec0003800000 */
[----:B------:R-:W1:Y:S02]  /*8b70*/  SYNCS.PHASECHK.TRANS64.TRYWAIT P1, [R0+URZ+0x32430], R11 ;  /* 0x0324300b000075a7 */ /* 0x000e64000802017f */
[----:B-1----:R-:W-:Y:S05]  /*8b80*/  @!P1 BRA `(.L_x_1430) ;  /* 0x0000014400a09947 */ /* 0x002fea0003800000 */
.L_x_1429:
[----:B------:R-:W-:Y:S01]  /*8b90*/  IMAD R6, R200, 0x300, R214 ;  /* 0x00000300c8067824 */ /* 0x000fe200078e02d6 */
[----:B------:R-:W-:Y:S05]  /*8ba0*/  WARPSYNC.ALL ;  /* 0x0000000000007948 */ /* 0x000fea0003800000 */
[----:B------:R-:W-:Y:S01]  /*8bb0*/  IMAD.MOV.U32 R7, RZ, RZ, 0x40000040 ;  /* 0x40000040ff077424 */ /* 0x000fe200078e00ff */
[C---:B------:R-:W-:Y:S01]  /*8bc0*/  R2UR UR4, R4.reuse ;  /* 0x00000000040472ca */ /* 0x040fe200000e0000 */
[----:B----45:R-:W-:Y:S01]  /*8bd0*/  WARPGROUP.ARRIVE ;  /* 0x00000000000079c5 */ /* 0x030fe20000000000 */
[----:B------:R-:W-:Y:S01]  /*8be0*/  R2UR UR5, R5 ;  /* 0x00000000050572ca */ /* 0x000fe200000e0000 */
[----:B------:R-:W-:Y:S01]  /*8bf0*/  VIADD R208, R4, 0x2 ;  /* 0x0000000204d07836 */ /* 0x000fe20000000000 */
[C---:B------:R-:W-:Y:S01]  /*8c00*/  R2UR UR6, R6.reuse ;  /* 0x00000000060672ca */ /* 0x040fe200000e0000 */
[----:B------:R-:W-:Y:S01]  /*8c10*/  VIADD R8, R6, 0x2 ;  /* 0x0000000206087836 */ /* 0x000fe20000000000 */
[----:B------:R-:W-:Y:S01]  /*8c20*/  R2UR UR7, R7 ;  /* 0x00000000070772ca */ /* 0x000fe200000e0000 */
[----:B------:R-:W-:Y:S01]  /*8c30*/  IMAD.MOV.U32 R209, RZ, RZ, 0x40000040 ;  /* 0x40000040ffd17424 */ /* 0x000fe200078e00ff */
[----:B------:R-:W-:Y:S01]  /*8c40*/  SHF.L.U32 R3, R3, 0x1f, RZ ;  /* 0x0000001f03037819 */ /* 0x000fe200000006ff */
[----:B------:R-:W-:Y:S01]  /*8c50*/  IMAD.MOV.U32 R9, RZ, RZ, 0x40000040 ;  /* 0x40000040ff097424 */ /* 0x000fe200078e00ff */
[----:B------:R-:W-:Y:S01]  /*8c60*/  BSSY B0, `(.L_x_1431) ;  /* 0x0000022000007945 */ /* 0x000fe20003800000 */
[----:B------:R-:W-:-:S02]  /*8c70*/  VIADD R206, R4, 0x4 ;  /* 0x0000000404ce7836 */ /* 0x000fc40000000000 */
[----:B------:R-:W-:Y:S02]  /*8c80*/  IMAD.MOV.U32 R207, RZ, RZ, 0x40000040 ;  /* 0x40000040ffcf7424 */ /* 0x000fe400078e00ff */
[----:B------:R-:W-:Y:S02]  /*8c90*/  VIADD R14, R4, 0x6 ;  /* 0x00000006040e7836 */ /* 0x000fe40000000000 */
[----:B------:R-:W-:Y:S02]  /*8ca0*/  IMAD.MOV.U32 R15, RZ, RZ, 0x40000040 ;  /* 0x40000040ff0f7424 */ /* 0x000fe400078e00ff */
[----:B------:R-:W-:Y:S01]  /*8cb0*/  HGMMA.64x96x16.F32 R24, gdesc[UR4], RZ, !UPT, gsb0 ;  /* 0x01600000041879f0 */ /* 0x000fe2000c0008ff */
[----:B------:R-:W-:Y:S01]  /*8cc0*/  R2UR UR4, R208 ;  /* 0x00000000d00472ca */ /* 0x000fe200000e0000 */
[----:B------:R-:W-:Y:S01]  /*8cd0*/  IMAD.MOV.U32 R7, RZ, RZ, 0x40000040 ;  /* 0x40000040ff077424 */ /* 0x000fe200078e00ff */
[----:B------:R-:W-:Y:S02]  /*8ce0*/  R2UR UR5, R209 ;  /* 0x00000000d10572ca */ /* 0x000fe400000e0000 */
[----:B------:R-:W-:Y:S01]  /*8cf0*/  R2UR UR6, R8 ;  /* 0x00000000080672ca */ /* 0x000fe200000e0000 */
[----:B------:R-:W-:Y:S01]  /*8d00*/  VIADD R8, R6, 0x4 ;  /* 0x0000000406087836 */ /* 0x000fe20000000000 */
[----:B------:R-:W-:Y:S01]  /*8d10*/  R2UR UR7, R9 ;  /* 0x00000000090772ca */ /* 0x000fe200000e0000 */
[----:B------:R-:W-:-:S02]  /*8d20*/  IMAD.MOV.U32 R9, RZ, RZ, 0x40000040 ;  /* 0x40000040ff097424 */ /* 0x000fc400078e00ff */
[----:B------:R-:W-:Y:S01]  /*8d30*/  VIADD R6, R6, 0x6 ;  /* 0x0000000606067836 */ /* 0x000fe20000000000 */
[----:B------:R-:W-:Y:S02]  /*8d40*/  WARPGROUP.DEPBAR.LE gsb0, 0x0 ;  /* 0x00008000000079c5 */ /* 0x000fe40000010000 */
[----:B------:R-:W-:-:S07]  /*8d50*/  WARPGROUP.ARRIVE ;  /* 0x00000000000079c5 */ /* 0x000fce0000000000 */
        /* <DEDUP_REMOVED lines=8> */
[----:B------:R-:W-:Y:S02]  /*8de0*/  R2UR UR4, R14 ;  /* 0x000000000e0472ca */ /* 0x000fe400000e0000 */
[----:B------:R-:W-:Y:S02]  /*8df0*/  R2UR UR5, R15 ;  /* 0x000000000f0572ca */ /* 0x000fe400000e0000 */
[----:B------:R-:W-:Y:S02]  /*8e00*/  R2UR UR6, R6 ;  /* 0x00000000060672ca */ /* 0x000fe400000e0000 */
[----:B------:R-:W-:Y:S01]  /*8e10*/  R2UR UR7, R7 ;  /* 0x00000000070772ca */ /* 0x000fe200000e0000 */
[----:B------:R-:W-:Y:S02]  /*8e20*/  WARPGROUP.DEPBAR.LE gsb0, 0x0 ;  /* 0x00008000000079c5 */ /* 0x000fe40000010000 */
[----:B------:R-:W-:-:S10]  /*8e30*/  WARPGROUP.ARRIVE ;  /* 0x00000000000079c5 */ /* 0x000fd40000000000 */
[----:B------:R-:W-:Y:S03]  /*8e40*/  HGMMA.64x96x16.F32 R24, gdesc[UR4], R24, gsb0 ;  /* 0x01600000041879f0 */ /* 0x000fe60008000818 */
[----:B------:R-:W-:Y:S02]  /*8e50*/  WARPGROUP.DEPBAR.LE gsb0, 0x0 ;  /* 0x00008000000079c5 */ /* 0x000fe40000010000 */
[----:B------:R-:W2:Y:S02]  /*8e60*/  SYNCS.PHASECHK.TRANS64.TRYWAIT P1, [R18+URZ+0x32410], R3 ;  /* 0x03241003120075a7 */ /* 0x000ea4000802017f */
[----:B--2---:R-:W-:Y:S05]  /*8e70*/  @!P1 BRA `(.L_x_1432) ;  /* 0x0000014000f89947 */ /* 0x004fea0003800000 */
.L_x_1669:
[----:B------:R-:W-:Y:S05]  /*8e80*/  BSYNC B0 ;  /* 0x0000000000007941 */ /* 0x000fea0003800000 */
.L_x_1431:
[----:B------:R-:W-:Y:S05]  /*8e90*/  @!P0 BRA `(.L_x_1433) ;  /* 0x0000000000048947 */ /* 0x000fea0003800000 */
[----:B------:R-:W-:Y:S01]  /*8ea0*/  BPT.TRAP 0x1 ;  /* 0x000000040000795c */ /* 0x000fe20000300000 */
.L_x_1433:
[----:B------:R3:W4:Y:S01]  /*8eb0*/  SYNCS.PHASECHK.TRANS64.TRYWAIT P2, [R0+URZ+0x32450], R11 ;  /* 0x0324500b000075a7 */ /* 0x000722000804017f */
[----:B------:R-:W-:Y:S05]  /*8ec0*/  @!P0 BRA `(.L_x_1434) ;  /* 0x0000000000048947 */ /* 0x000fea0003800000 */
[----:B------:R-:W-:Y:S01]  /*8ed0*/  BPT.TRAP 0x1 ;  /* 0x000000040000795c */ /* 0x000fe20000300000 */
.L_x_1434:
[----:B--2---:R-:W2:Y:S01]  /*8ee0*/  S2R R3, SR_TID.X ;  /* 0x0000000000037919 */ /* 0x004ea20000002100 */
[----:B------:R-:W-:Y:S01]  /*8ef0*/  BSSY B0, `(.L_x_1435) ;  /* 0x0000006000007945 */ /* 0x000fe20003800000 */
[----:B--2---:R-:W-:-:S04]  /*8f00*/  LOP3.LUT R3, R3, 0x7f, RZ, 0xc0, !PT ;  /* 0x0000007f03037812 */ /* 0x004fc800078ec0ff */
[----:B------:R-:W-:Y:S01]  /*8f10*/  ISETP.NE.AND P1, PT, R3, RZ, PT ;  /* 0x000000ff0300720c */ /* 0x000fe20003f25270 */
[----:B----4-:R-:W-:-:S12]  /*8f20*/  @P2 BRA `(.L_x_1436) ;  /* 0x0000000000082947 */ /* 0x010fd80003800000 */
[----:B------:R-:W2:Y:S02]  /*8f30*/  SYNCS.PHASECHK.TRANS64.TRYWAIT P2, [R0+URZ+0x32450], R11 ;  /* 0x0324500b000075a7 */ /* 0x000ea4000804017f */
[----:B--2---:R-:W-:Y:S05]  /*8f40*/  @!P2 BRA `(.L_x_1437) ;  /* 0x0000014000d8a947 */ /* 0x004fea0003800000 */
.L_x_1436:
[----:B------:R-:W-:Y:S05]  /*8f50*/  BSYNC B0 ;  /* 0x0000000000007941 */ /* 0x000fea0003800000 */
.L_x_1435:
[----:B------:R-:W-:Y:S05]  /*8f60*/  WARPSYNC.ALL ;  /* 0x0000000000007948 */ /* 0x000fea0003800000 */
[----:B------:R-:W-:Y:S01]  /*8f70*/  R2UR UR5, R18 ;  /* 0x00000000120572ca */ /* 0x000fe200000e0000 */
[----:B------:R-:W-:Y:S01]  /*8f80*/  IMAD R72, R72, 0x2000, R18 ;  /* 0x0000200048487824 */ /* 0x000fe200078e0212 */
[----:B------:R-:W-:Y:S01]  /*8f90*/  WARPGROUP.ARRIVE ;  /* 0x00000000000079c5 */ /* 0x000fe20000000000 */
[----:B------:R-:W-:Y:S01]  /*8fa0*/  IMAD.MOV.U32 R7, RZ, RZ, 0xc00 ;  /* 0x00000c00ff077424 */ /* 0x000fe200078e00ff */
[----:B------:R-:W-:Y:S01]  /*8fb0*/  UMOV UR9, 0x40000040 ;  /* 0x4000004000097882 */ /* 0x000fe20000000000 */
[----:B------:R-:W-:Y:S01]  /*8fc0*/  IMAD.MOV.U32 R9, RZ, RZ, 0x40000040 ;  /* 0x40000040ff097424 */ /* 0x000fe200078e00ff */
[----:B------:R-:W-:Y:S01]  /*8fd0*/  R2UR UR4, R72 ;  /* 0x00000000480472ca */ /* 0x000fe200000e0000 */
[----:B------:R-:W-:Y:S01]  /*8fe0*/  IMAD.U32 R13, RZ, RZ, UR9 ;  /* 0x00000009ff0d7e24 */ /* 0x000fe2000f8e00ff */
[----:B------:R-:W-:Y:S01]  /*8ff0*/  UMOV UR53, 0x40000040 ;  /* 0x4000004000357882 */ /* 0x000fe20000000000 */
[----:B------:R-:W-:Y:S01]  /*9000*/  UMOV UR49, 0x40000040 ;  /* 0x4000004000317882 */ /* 0x000fe20000000000 */
[----:B------:R-:W-:Y:S01]  /*9010*/  UMOV UR45, 0x40000040 ;  /* 0x40000040002d7882 */ /* 0x000fe20000000000 */
[----:B------:R-:W-:Y:S01]  /*9020*/  UMOV UR41, 0x40000040 ;  /* 0x4000004000297882 */ /* 0x000fe20000000000 */
[----:B------:R-:W-:Y:S01]  /*9030*/  UMOV UR37, 0x40000040 ;  /* 0x4000004000257882 */ /* 0x000fe20000000000 */
[----:B------:R-:W-:Y:S01]  /*9040*/  UIADD3 UR5, UR5, 0x400, URZ ;  /* 0x0000040005057890 */ /* 0x000fe2000fffe03f */
[----:B------:R-:W-:Y:S01]  /*9050*/  IMAD R157, R176, -0x60, R157 ;  /* 0xffffffa0b09d7824 */ /* 0x000fe200078e029d */
[----:B------:R-:W4:Y:S02]  /*9060*/  S2R R73, SR_TID.X ;  /* 0x0000000000497919 */ /* 0x000f240000002100 */
[----:B------:R-:W-:-:S02]  /*9070*/  USHF.R.U32.HI UR5, URZ, 0x4, UR5 ;  /* 0x000000043f057899 */ /* 0x000fc40008011605 */
[----:B------:R-:W-:Y:S02]  /*9080*/  UIADD3 UR4, UR4, 0x22400, URZ ;  /* 0x0002240004047890 */ /* 0x000fe4000fffe03f */
[----:B------:R-:W-:Y:S02]  /*9090*/  ULOP3.LUT UR5, UR5, 0x3fff, URZ, 0xc0, !UPT ;  /* 0x00003fff05057892 */ /* 0x000fe4000f8ec03f */
[----:B------:R-:W-:Y:S02]  /*90a0*/  USHF.R.U32.HI UR4, URZ, 0x4, UR4 ;  /* 0x000000043f047899 */ /* 0x000fe40008011604 */
[----:B------:R-:W-:Y:S02]  /*90b0*/  ULOP3.LUT UR6, UR5, 0x10000, URZ, 0xfc, !UPT ;  /* 0x0001000005067892 */ /* 0x000fe4000f8efc3f */
[----:B------:R-:W-:-:S04]  /*90c0*/  ULOP3.LUT UR4, UR4, 0x3fff, URZ, 0xc0, !UPT ;  /* 0x00003fff04047892 */ /* 0x000fc8000f8ec03f */
[----:B------:R-:W-:Y:S01]  /*90d0*/  IMAD R6, R200, R7, UR6 ;  /* 0x00000006c8067e24 */ /* 0x000fe2000f8e0207 */
[----:B------:R-:W-:Y:S01]  /*90e0*/  ULOP3.LUT UR4, UR4, 0x10000, URZ, 0xfc, !UPT ;  /* 0x0001000004047892 */ /* 0x000fe2000f8efc3f */
[----:B------:R-:W-:Y:S02]  /*90f0*/  IMAD.MOV.U32 R7, RZ, RZ, 0x40000040 ;  /* 0x40000040ff077424 */ /* 0x000fe400078e00ff */
[C---:B------:R-:W-:Y:S01]  /*9100*/  VIADD R8, R6.reuse, 0x2 ;  /* 0x0000000206087836 */ /* 0x040fe20000000000 */
[----:B------:R-:W-:Y:S01]  /*9110*/  R2UR UR10, R6 ;  /* 0x00000000060a72ca */ /* 0x000fe200000e0000 */
[----:B------:R-:W-:Y:S01]  /*9120*/  IMAD.U32 R3, RZ, RZ, UR6 ;  /* 0x00000006ff037e24 */ /* 0x000fe2000f8e00ff */
[----:B------:R-:W-:Y:S01]  /*9130*/  R2UR UR11, R7 ;  /* 0x00000000070b72ca */ /* 0x000fe200000e0000 */
[----:B------:R-:W-:Y:S01]  /*9140*/  UMOV UR8, UR4 ;  /* 0x0000000400087c82 */ /* 0x000fe20008000000 */
[----:B------:R-:W-:Y:S01]  /*9150*/  UIADD3 UR6, UR4, 0x2, URZ ;  /* 0x0000000204067890 */ /* 0x000fe2000fffe03f */
[----:B------:R-:W-:Y:S01]  /*9160*/  IMAD.U32 R12, RZ, RZ, UR8 ;  /* 0x00000008ff0c7e24 */ /* 0x000fe2000f8e00ff */
[----:B------:R-:W-:Y:S01]  /*9170*/  STL [R1+0x58], R3 ;  /* 0x0000580301007387 */ /* 0x000fe20000100800 */
[----:B------:R-:W-:Y:S01]  /*9180*/  UIADD3 UR52, UR4, 0x806, URZ ;  /* 0x0000080604347890 */ /* 0x000fe2000fffe03f */
[----:B------:R-:W-:Y:S01]  /*9190*/  IMAD.MOV.U32 R7, RZ, RZ, 0x40000040 ;  /* 0x40000040ff077424 */ /* 0x000fe200078e00ff */
[----:B------:R-:W-:Y:S01]  /*91a0*/  UIADD3 UR48, UR4, 0xc00, URZ ;  /* 0x00000c0004307890 */ /* 0x000fe2000fffe03f */
[----:B------:R5:W-:Y:S01]  /*91b0*/  STL.64 [R1+0x50], R12 ;  /* 0x0000500c01007387 */ /* 0x000be20000100a00 */
[----:B------:R-:W-:Y:S01]  /*91c0*/  UIADD3 UR44, UR4, 0xc02, URZ ;  /* 0x00000c02042c7890 */ /* 0x000fe2000fffe03f */
[----:B----4-:R-:W-:Y:S01]  /*91d0*/  SHF.R.U32.HI R73, RZ, 0x7, R73 ;  /* 0x00000007ff497819 */ /* 0x010fe20000011649 */
[----:B------:R-:W-:Y:S01]  /*91e0*/  UIADD3 UR40, UR4, 0xc04, URZ ;  /* 0x00000c0404287890 */ /* 0x000fe2000fffe03f */
[----:B------:R-:W-:Y:S01]  /*91f0*/  R2UR UR39, R7 ;  /* 0x00000000072772ca */ /* 0x000fe200000e0000 */
[----:B------:R-:W-:Y:S01]  /*9200*/  HGMMA.64x96x16.F32 R24, gdesc[UR8], R24, gsb0 ;  /* 0x01600000081879f0 */ /* 0x000fe20008000818 */
[----:B------:R-:W-:Y:S01]  /*9210*/  R2UR UR10, R8 ;  /* 0x00000000080a72ca */ /* 0x000fe200000e0000 */
[----:B------:R-:W-:Y:S01]  /*9220*/  UMOV UR8, UR6 ;  /* 0x0000000600087c82 */ /* 0x000fe20008000000 */
[----:B------:R-:W-:Y:S01]  /*9230*/  R2UR UR11, R9 ;  /* 0x00000000090b72ca */ /* 0x000fe200000e0000 */
[----:B------:R-:W-:Y:S01]  /*9240*/  UMOV UR9, 0x40000040 ;  /* 0x4000004000097882 */ /* 0x000fe20000000000 */
[----:B------:R-:W-:Y:S01]  /*9250*/  VIADD R8, R6, 0x4 ;  /* 0x0000000406087836 */ /* 0x000fe20000000000 */
[----:B------:R-:W-:Y:S01]  /*9260*/  UIADD3 UR6, UR4, 0x4, URZ ;  /* 0x0000000404067890 */ /* 0x000fe2000fffe03f */
[----:B------:R-:W-:Y:S01]  /*9270*/  IMAD.MOV.U32 R9, RZ, RZ, 0x40000040 ;  /* 0x40000040ff097424 */ /* 0x000fe200078e00ff */
[----:B------:R-:W-:Y:S01]  /*9280*/  UIADD3 UR36, UR4, 0xc06, URZ ;  /* 0x00000c0604247890 */ /* 0x000fe2000fffe03f */
[----:B-----5:R-:W-:Y:S01]  /*9290*/  IMAD.U32 R12, RZ, RZ, UR8 ;  /* 0x00000008ff0c7e24 */ /* 0x020fe2000f8e00ff */
[----:B------:R-:W-:Y:S01]  /*92a0*/  IADD3 R178, -R73, 0xb, RZ ;  /* 0x0000000b49b27810 */ /* 0x000fe20007ffe1ff */
[----:B------:R-:W-:-:S05]  /*92b0*/  IMAD.U32 R13, RZ, RZ, UR9 ;  /* 0x00000009ff0d7e24 */ /* 0x000fca000f8e00ff */
[----:B------:R4:W-:Y:S01]  /*92c0*/  STL.64 [R1+0x48], R12 ;  /* 0x0000480c01007387 */ /* 0x0009e20000100a00 */
[----:B------:R-:W-:Y:S02]  /*92d0*/  WARPGROUP.DEPBAR.LE gsb0, 0x0 ;  /* 0x00008000000079c5 */ /* 0x000fe40000010000 */
[----:B------:R-:W-:-:S06]  /*92e0*/  WARPGROUP.ARRIVE ;  /* 0x00000000000079c5 */ /* 0x000fcc0000000000 */
[----:B------:R-:W-:Y:S01]  /*92f0*/  HGMMA.64x96x16.F32 R24, gdesc[UR8], R24, gsb0 ;  /* 0x01600000081879f0 */ /* 0x000fe20008000818 */
[----:B------:R-:W-:Y:S01]  /*9300*/  R2UR UR10, R8 ;  /* 0x00000000080a72ca */ /* 0x000fe200000e0000 */
[----:B------:R-:W-:Y:S01]  /*9310*/  UMOV UR8, UR6 ;  /* 0x0000000600087c82 */ /* 0x000fe20008000000 */
[----:B------:R-:W-:Y:S01]  /*9320*/  R2UR UR11, R9 ;  /* 0x00000000090b72ca */ /* 0x000fe200000e0000 */
[----:B------:R-:W-:Y:S01]  /*9330*/  UMOV UR9, 0x40000040 ;  /* 0x4000004000097882 */ /* 0x000fe20000000000 */
[----:B------:R-:W-:Y:S01]  /*9340*/  VIADD R8, R6, 0x6 ;  /* 0x0000000606087836 */ /* 0x000fe20000000000 */
[----:B------:R-:W-:Y:S01]  /*9350*/  UIADD3 UR6, UR4, 0x6, URZ ;  /* 0x0000000604067890 */ /* 0x000fe2000fffe03f */
[----:B------:R-:W-:Y:S02]  /*9360*/  IMAD.MOV.U32 R9, RZ, RZ, 0x40000040 ;  /* 0x40000040ff097424 */ /* 0x000fe400078e00ff */
[----:B----4-:R-:W-:Y:S02]  /*9370*/  IMAD.U32 R12, RZ, RZ, UR8 ;  /* 0x00000008ff0c7e24 */ /* 0x010fe4000f8e00ff */
        /* <DEDUP_REMOVED lines=9> */
[----:B------:R-:W-:Y:S01]  /*9410*/  IMAD.MOV.U32 R9, RZ, RZ, 0x40000040 ;  /* 0x40000040ff097424 */ /* 0x000fe200078e00ff */
[----:B------:R-:W-:Y:S01]  /*9420*/  IADD3 R8, R6, 0x300, RZ ;  /* 0x0000030006087810 */ /* 0x000fe20007ffe0ff */
[----:B------:R-:W-:Y:S01]  /*9430*/  UIADD3 UR6, UR4, 0x400, URZ ;  /* 0x0000040004067890 */ /* 0x000fe2000fffe03f */
        /* <DEDUP_REMOVED lines=78> */
[----:B----4-:R-:W-:Y:S01]  /*9920*/  IMAD.U32 R12, RZ, RZ, UR8 ;  /* 0x00000008ff0c7e24 */ /* 0x010fe2000f8e00ff */
[----:B------:R-:W-:Y:S01]  /*9930*/  ULDC UR4, c[0x0][0xad0] ;  /* 0x0002b40000047ab9 */ /* 0x000fe20000000800 */
        /* <DEDUP_REMOVED lines=9> */
[----:B------:R-:W-:Y:S02]  /*99d0*/  VIADD R8, R6, 0x606 ;  /* 0x0000060606087836 */ /* 0x000fe40000000000 */
[----:B------:R-:W-:Y:S02]  /*99e0*/  IMAD.MOV.U32 R9, RZ, RZ, 0x40000040 ;  /* 0x40000040ff097424 */ /* 0x000fe400078e00ff */
[----:B----4-:R-:W-:Y:S01]  /*99f0*/  IMAD.U32 R12, RZ, RZ, UR8 ;  /* 0x00000008ff0c7e24 */ /* 0x010fe2000f8e00ff */
[----:B------:R-:W-:Y:S01]  /*9a00*/  R2UR UR54, R8 ;  /* 0x00000000083672ca */ /* 0x000fe200000e0000 */
[----:B------:R-:W-:Y:S01]  /*9a10*/  VIADD R8, R6, 0x900 ;  /* 0x0000090006087836 */ /* 0x000fe20000000000 */
[----:B------:R-:W-:Y:S01]  /*9a20*/  R2UR UR55, R9 ;  /* 0x00000000093772ca */ /* 0x000fe200000e0000 */
[----:B------:R-:W-:-:S02]  /*9a30*/  IMAD.MOV.U32 R9, RZ, RZ, 0x40000040 ;  /* 0x40000040ff097424 */ /* 0x000fc400078e00ff */
[----:B------:R-:W-:Y:S01]  /*9a40*/  IMAD.U32 R13, RZ, RZ, UR9 ;  /* 0x00000009ff0d7e24 */ /* 0x000fe2000f8e00ff */
[----:B------:R-:W-:Y:S01]  /*9a50*/  R2UR UR50, R8 ;  /* 0x00000000083272ca */ /* 0x000fe200000e0000 */
[----:B------:R-:W-:Y:S01]  /*9a60*/  VIADD R8, R6, 0x902 ;  /* 0x0000090206087836 */ /* 0x000fe20000000000 */
[----:B------:R-:W-:Y:S01]  /*9a70*/  R2UR UR51, R9 ;  /* 0x00000000093372ca */ /* 0x000fe200000e0000 */
[----:B------:R-:W-:Y:S01]  /*9a80*/  IMAD.MOV.U32 R9, RZ, RZ, 0x40000040 ;  /* 0x40000040ff097424 */ /* 0x000fe200078e00ff */
[----:B------:R4:W-:Y:S02]  /*9a90*/  STL.64 [R1], R12 ;  /* 0x0000000c01007387 */ /* 0x0009e40000100a00 */
[----:B------:R-:W-:Y:S01]  /*9aa0*/  R2UR UR46, R8 ;  /* 0x00000000082e72ca */ /* 0x000fe200000e0000 */
[----:B------:R-:W-:Y:S01]  /*9ab0*/  VIADD R8, R6, 0x904 ;  /* 0x0000090406087836 */ /* 0x000fe20000000000 */
[----:B------:R-:W-:Y:S01]  /*9ac0*/  R2UR UR47, R9 ;  /* 0x00000000092f72ca */ /* 0x000fe200000e0000 */
[----:B------:R-:W-:-:S02]  /*9ad0*/  IMAD.MOV.U32 R9, RZ, RZ, 0x40000040 ;  /* 0x40000040ff097424 */ /* 0x000fc400078e00ff */
[----:B------:R-:W-:Y:S01]  /*9ae0*/  VIADD R6, R6, 0x906 ;  /* 0x0000090606067836 */ /* 0x000fe20000000000 */
[----:B------:R-:W-:Y:S02]  /*9af0*/  R2UR UR42, R8 ;  /* 0x00000000082a72ca */ /* 0x000fe400000e0000 */
        /* <DEDUP_REMOVED lines=16> */
[----:B------:R-:W-:Y:S01]  /*9c00*/  HGMMA.64x96x16.F32 R24, gdesc[UR40], R24, gsb0 ;  /* 0x01600000281879f0 */ /* 0x000fe20008000818 */
[----:B------:R-:W-:Y:S01]  /*9c10*/  ULOP3.LUT UR42, UR5, 0x3000000, URZ, 0xfc, !UPT ;  /* 0x03000000052a7892 */ /* 0x000fe2000f8efc3f */
[----:B------:R-:W-:Y:S01]  /*9c20*/  ULDC UR43, c[0x0][0xa80] ;  /* 0x0002a000002b7ab9 */ /* 0x000fe20000000800 */
[----:B------:R-:W-:Y:S02]  /*9c30*/  WARPGROUP.DEPBAR.LE gsb0, 0x0 ;  /* 0x00008000000079c5 */ /* 0x000fe40000010000 */
[----:B------:R-:W-:-:S06]  /*9c40*/  WARPGROUP.ARRIVE ;  /* 0x00000000000079c5 */ /* 0x000fcc0000000000 */
        /* <DEDUP_REMOVED lines=9> */
[----:B------:R-:W-:Y:S01]  /*9ce0*/  FMUL.FTZ R20, R31, UR4 ;  /* 0x000000041f147c20 */ /* 0x000fe20008410000 */
[----:B------:R-:W5:Y:S01]  /*9cf0*/  MUFU.TANH R6, R6 ;  /* 0x0000000600067308 */ /* 0x000f620000002400 */
[----:B------:R-:W-:Y:S01]  /*9d00*/  FMUL.FTZ R9, R29, UR4 ;  /* 0x000000041d097c20 */ /* 0x000fe20008410000 */
[----:B0123--:R-:W-:Y:S01]  /*9d10*/  FMUL.FTZ R11, R27, UR4 ;  /* 0x000000041b0b7c20 */ /* 0x00ffe20008410000 */
[----:B------:R-:W-:Y:S01]  /*9d20*/  FMUL.FTZ R25, R36, UR4 ;  /* 0x0000000424197c20 */ /* 0x000fe20008410000 */
[----:B----4-:R-:W-:Y:S01]  /*9d30*/  FMUL.FTZ R13, R32, UR4 ;  /* 0x00000004200d7c20 */ /* 0x010fe20008410000 */
[----:B------:R-:W-:Y:S01]  /*9d40*/  IADD3 R36, -R230, 0x60, R157 ;  /* 0x00000060e6247810 */ /* 0x000fe20007ffe19d */
[----:B------:R-:W-:Y:S01]  /*9d50*/  FMUL.FTZ R12, R33, UR4 ;  /* 0x00000004210c7c20 */ /* 0x000fe20008410000 */
[----:B------:R-:W-:Y:S01]  /*9d60*/  FMUL.FTZ R27, R34, UR4 ;  /* 0x00000004221b7c20 */ /* 0x000fe20008410000 */
[----:B------:R-:W0:Y:S01]  /*9d70*/  MUFU.TANH R7, R7 ;  /* 0x0000000700077308 */ /* 0x000e220000002400 */
[C---:B------:R-:W-:Y:S01]  /*9d80*/  ISETP.GT.AND P2, PT, R36.reuse, RZ, PT ;  /* 0x000000ff2400720c */ /* 0x040fe20003f44270 */
[----:B------:R-:W-:Y:S01]  /*9d90*/  FMUL.FTZ R26, R35, UR4 ;  /* 0x00000004231a7c20 */ /* 0x000fe20008410000 */
[----:B------:R-:W-:Y:S01]  /*9da0*/  ISETP.GT.AND P3, PT, R36, 0x1, PT ;  /* 0x000000012400780c */ /* 0x000fe20003f64270 */
[----:B------:R-:W-:Y:S01]  /*9db0*/  FMUL.FTZ R29, R41, UR4 ;  /* 0x00000004291d7c20 */ /* 0x000fe20008410000 */
[----:B------:R-:W-:Y:S01]  /*9dc0*/  FMUL.FTZ R35, R42, UR4 ;  /* 0x000000042a237c20 */ /* 0x000fe20008410000 */
[----:B------:R-:W-:Y:S01]  /*9dd0*/  ISETP.GT.AND P4, PT, R36, 0x8, PT ;  /* 0x000000082400780c */ /* 0x000fe20003f84270 */
[----:B------:R-:W-:Y:S01]  /*9de0*/  FMUL.FTZ R24, R37, UR4 ;  /* 0x0000000425187c20 */ /* 0x000fe20008410000 */
[----:B------:R-:W1:Y:S01]  /*9df0*/  MUFU.TANH R21, R21 ;  /* 0x0000001500157308 */ /* 0x000e620000002400 */
[----:B-----5:R-:W-:Y:S01]  /*9e00*/  FSEL R41, R6, -INF , P2 ;  /* 0xff80000006297808 */ /* 0x020fe20001000000 */
[----:B------:R-:W-:Y:S01]  /*9e10*/  FMUL.FTZ R30, R39, UR4 ;  /* 0x00000004271e7c20 */ /* 0x000fe20008410000 */
[----:B------:R-:W-:Y:S01]  /*9e20*/  FMUL.FTZ R39, R46, UR4 ;  /* 0x000000042e277c20 */ /* 0x000fe20008410000 */
[----:B------:R-:W-:Y:S01]  /*9e30*/  ISETP.GT.AND P5, PT, R36, 0x9, PT ;  /* 0x000000092400780c */ /* 0x000fe20003fa4270 */
        /* <DEDUP_REMOVED lines=14> */
[----:B------:R-:W-:Y:S01]  /*9f20*/  FMNMX.FTZ R21, R41, R42, !PT ;  /* 0x0000002a29157209 */ /* 0x000fe20007810000 */
[----:B------:R-:W-:Y:S01]  /*9f30*/  FMUL.FTZ R47, R51, UR4 ;  /* 0x00000004332f7c20 */ /* 0x000fe20008410000 */
[----:B------:R-:W-:Y:S01]  /*9f40*/  FMUL.FTZ R51, R56, UR4 ;  /* 0x0000000438337c20 */ /* 0x000fe20008410000 */
[----:B------:R-:W-:Y:S01]  /*9f50*/  FMUL.FTZ R38, R49, UR4 ;  /* 0x0000000431267c20 */ /* 0x000fe20008410000 */
[----:B------:R-:W-:Y:S01]  /*9f60*/  FMUL.FTZ R49, R55, UR4 ;  /* 0x0000000437317c20 */ /* 0x000fe20008410000 */
[----:B------:R-:W1:Y:S01]  /*9f70*/  MUFU.TANH R20, R20 ;  /* 0x0000001400147308 */ /* 0x000e620000002400 */
[----:B--2---:R-:W-:Y:S01]  /*9f80*/  FSEL R46, R8, -INF , P4 ;  /* 0xff800000082e7808 */ /* 0x004fe20002000000 */
[----:B------:R-:W-:Y:S01]  /*9f90*/  FMUL.FTZ R60, R60, UR4 ;  /* 0x000000043c3c7c20 */ /* 0x000fe20008410000 */
[----:B------:R-:W-:Y:S01]  /*9fa0*/  ISETP.GT.AND P4, PT, R36, 0x18, PT ;  /* 0x000000182400780c */ /* 0x000fe20003f84270 */
[----:B------:R-:W-:Y:S01]  /*9fb0*/  FMUL.FTZ R55, R58, UR4 ;  /* 0x000000043a377c20 */ /* 0x000fe20008410000 */
[----:B------:R-:W-:Y:S01]  /*9fc0*/  FMNMX.FTZ R21, R46, R21, !PT ;  /* 0x000000152e157209 */ /* 0x000fe20007810000 */
[----:B------:R-:W-:Y:S01]  /*9fd0*/  FMUL.FTZ R44, R53, UR4 ;  /* 0x00000004352c7c20 */ /* 0x000fe20008410000 */
[----:B------:R-:W-:Y:S01]  /*9fe0*/  FMUL.FTZ R53, R57, UR4 ;  /* 0x0000000439357c20 */ /* 0x000fe20008410000 */
[----:B------:R-:W2:Y:S01]  /*9ff0*/  MUFU.TANH R9, R9 ;  /* 0x0000000900097308 */ /* 0x000ea20000002400 */
[----:B0-----:R-:W-:Y:S01]  /*a000*/  FSEL R3, R3, -INF , P2 ;  /* 0xff80000003037808 */ /* 0x001fe20001000000 */
[----:B------:R-:W-:Y:S01]  /*a010*/  FMUL.FTZ R57, R59, UR4 ;  /* 0x000000043b397c20 */ /* 0x000fe20008410000 */
[----:B------:R-:W-:Y:S01]  /*a020*/  ISETP.GT.AND P2, PT, R36, 0x10, PT ;  /* 0x000000102400780c */ /* 0x000fe20003f44270 */
        /* <DEDUP_REMOVED lines=9> */
[----:B------:R-:W-:Y:S01]  /*a0c0*/  FMUL.FTZ R66, R66, UR4 ;  /* 0x0000000442427c20 */ /* 0x000fe20008410000 */
[----:B------:R-:W-:Y:S01]  /*a0d0*/  FMUL.FTZ R67, R67, UR4 ;  /* 0x0000000443437c20 */ /* 0x000fe20008410000 */
[----:B------:R-:W-:Y:S01]  /*a0e0*/  FMUL.FTZ R70, R70, UR4 ;  /* 0x0000000446467c20 */ /* 0x000fe20008410000 */
[----:B------:R-:W1:Y:S01]  /*a0f0*/  MUFU.TANH R25, R25 ;  /* 0x0000001900197308 */ /* 0x000e620000002400 */
[----:B--2---:R-:W-:Y:S01]  /*a100*/  FSEL R20, R9, -INF , P5 ;  /* 0xff80000009147808 */ /* 0x004fe20002800000 */
[----:B------:R-:W-:Y:S01]  /*a110*/  FMUL.FTZ R71, R71, UR4 ;  /* 0x0000000447477c20 */ /* 0x000fe20008410000 */
[----:B------:R-:W-:-:S05]  /*a120*/  ISETP.GT.AND P5, PT, R36, 0x19, PT ;  /* 0x000000192400780c */ /* 0x000fca0003fa4270 */
[----:B------:R-:W2:Y:S01]  /*a130*/  MUFU.TANH R13, R13 ;  /* 0x0000000d000d7308 */ /* 0x000ea20000002400 */
[----:B0-----:R-:W-:Y:S02]  /*a140*/  FSEL R6, R11, -INF , P3 ;  /* 0xff8000000b067808 */ /* 0x001fe40001800000 */
[----:B------:R-:W-:-:S05]  /*a150*/  ISETP.GT.AND P3, PT, R36, 0x11, PT ;  /* 0x000000112400780c */ /* 0x000fca0003f64270 */
[----:B------:R-:W0:Y:S01]  /*a160*/  MUFU.TANH R12, R12 ;  /* 0x0000000c000c7308 */ /* 0x000e220000002400 */
[----:B-1----:R-:W-:Y:S02]  /*a170*/  FSEL R54, R25, -INF , P4 ;  /* 0xff80000019367808 */ /* 0x002fe40002000000 */
[----:B------:R-:W-:-:S05]  /*a180*/  FMNMX.FTZ R25, R20, R21, !PT ;  /* 0x0000001514197209 */ /* 0x000fca0007810000 */
[----:B------:R-:W1:Y:S01]  /*a190*/  MUFU.TANH R27, R27 ;  /* 0x0000001b001b7308 */ /* 0x000e620000002400 */
[----:B--2---:R-:W-:-:S04]  /*a1a0*/  FSEL R48, R13, -INF , P2 ;  /* 0xff8000000d307808 */ /* 0x004fc80001000000 */
[----:B------:R-:W-:-:S03]  /*a1b0*/  FMNMX.FTZ R25, R48, R25, !PT ;  /* 0x0000001930197209 */ /* 0x000fc60007810000 */
[----:B------:R-:W2:Y:S01]  /*a1c0*/  MUFU.TANH R24, R24 ;  /* 0x0000001800187308 */ /* 0x000ea20000002400 */
[----:B0-----:R-:W-:-:S07]  /*a1d0*/  FSEL R52, R12, -INF , P3 ;  /* 0xff8000000c347808 */ /* 0x001fce0001800000 */
[----:B------:R-:W0:Y:S01]  /*a1e0*/  MUFU.TANH R26, R26 ;  /* 0x0000001a001a7308 */ /* 0x000e220000002400 */
[----:B-1----:R-:W-:Y:S02]  /*a1f0*/  FSEL R9, R27, -INF , P2 ;  /* 0xff8000001b097808 */ /* 0x002fe40001000000 */
[----:B------:R-:W-:Y:S02]  /*a200*/  FMNMX.FTZ R27, R52, R25, !PT ;  /* 0x00000019341b7209 */ /* 0x000fe40007810000 */
[----:B------:R-:W-:Y:S02]  /*a210*/  ISETP.GT.AND P2, PT, R36, 0x20, PT ;  /* 0x000000202400780c */ /* 0x000fe40003f44270 */
[----:B------:R-:W-:Y:S01]  /*a220*/  FMNMX.FTZ R27, R54, R27, !PT ;  /* 0x0000001b361b7209 */ /* 0x000fe20007810000 */
[----:B------:R-:W1:Y:S01]  /*a230*/  MUFU.TANH R28, R28 ;  /* 0x0000001c001c7308 */ /* 0x000e620000002400 */
[----:B--2---:R-:W-:-:S04]  /*a240*/  FSEL R56, R24, -INF , P5 ;  /* 0xff80000018387808 */ /* 0x004fc80002800000 */
[----:B------:R-:W-:-:S03]  /*a250*/  FMNMX.FTZ R27, R56, R27, !PT ;  /* 0x0000001b381b7209 */ /* 0x000fc60007810000 */
[----:B------:R-:W2:Y:S01]  /*a260*/  MUFU.TANH R31, R31 ;  /* 0x0000001f001f7308 */ /* 0x000ea20000002400 */
[----:B0-----:R-:W-:Y:S02]  /*a270*/  FSEL R11, R26, -INF , P3 ;  /* 0xff8000001a0b7808 */ /* 0x001fe40001800000 */
[----:B------:R-:W-:-:S05]  /*a280*/  ISETP.GT.AND P3, PT, R36, 0x21, PT ;  /* 0x000000212400780c */ /* 0x000fca0003f64270 */
[----:B------:R-:W-:Y:S01]  /*a290*/  MUFU.TANH R29, R29 ;  /* 0x0000001d001d7308 */ /* 0x000fe20000002400 */
[----:B-1----:R-:W-:-:S07]  /*a2a0*/  FSEL R58, R28, -INF , P2 ;  /* 0xff8000001c3a7808 */ /* 0x002fce0001000000 */
[----:B------:R-:W0:Y:S01]  /*a2b0*/  MUFU.TANH R30, R30 ;  /* 0x0000001e001e7308 */ /* 0x000e220000002400 */
[----:B--2---:R-:W-:Y:S02]  /*a2c0*/  FSEL R12, R31, -INF , P4 ;  /* 0xff8000001f0c7808 */ /* 0x004fe40002000000 */
[----:B------:R-:W-:-:S05]  /*a2d0*/  ISETP.GT.AND P4, PT, R36, 0x28, PT ;  /* 0x000000282400780c */ /* 0x000fca0003f84270 */
[----:B------:R-:W1:Y:S08]  /*a2e0*/  MUFU.TANH R39, R39 ;  /* 0x0000002700277308 */ /* 0x000e700000002400 */
[----:B------:R-:W2:Y:S01]  /*a2f0*/  MUFU.TANH R32, R32 ;  /* 0x0000002000207308 */ /* 0x000ea20000002400 */
[----:B0-----:R-:W-:Y:S02]  /*a300*/  FSEL R21, R30, -INF , P5 ;  /* 0xff8000001e157808 */ /* 0x001fe40002800000 */
[----:B------:R-:W-:-:S05]  /*a310*/  ISETP.GT.AND P5, PT, R36, 0x29, PT ;  /* 0x000000292400780c */ /* 0x000fca0003fa4270 */
[----:B------:R-:W0:Y:S01]  /*a320*/  MUFU.TANH R35, R35 ;  /* 0x0000002300237308 */ /* 0x000e220000002400 */
[----:B-1----:R-:W-:-:S07]  /*a330*/  FSEL R26, R39, -INF , P4 ;  /* 0xff800000271a7808 */ /* 0x002fce0002000000 */
[----:B------:R-:W-:Y:S01]  /*a340*/  MUFU.TANH R40, R40 ;  /* 0x0000002800287308 */ /* 0x000fe20000002400 */
[----:B--2---:R-:W-:Y:S02]  /*a350*/  FSEL R39, R32, -INF , P4 ;  /* 0xff80000020277808 */ /* 0x004fe40002000000 */
[----:B------:R-:W-:-:S05]  /*a360*/  ISETP.GT.AND P4, PT, R36, 0x38, PT ;  /* 0x000000382400780c */ /* 0x000fca0003f84270 */
[----:B------:R-:W-:Y:S01]  /*a370*/  MUFU.TANH R33, R33 ;  /* 0x0000002100217308 */ /* 0x000fe20000002400 */
[----:B0-----:R-:W-:Y:S02]  /*a380*/  FSEL R24, R35, -INF , P2 ;  /* 0xff80000023187808 */ /* 0x001fe40001000000 */
[----:B------:R-:W-:-:S05]  /*a390*/  ISETP.GT.AND P2, PT, R36, 0x30, PT ;  /* 0x000000302400780c */ /* 0x000fca0003f44270 */
[----:B------:R-:W0:Y:S08]  /*a3a0*/  MUFU.TANH R34, R34 ;  /* 0x0000002200227308 */ /* 0x000e300000002400 */
[----:B------:R-:W1:Y:S08]  /*a3b0*/  MUFU.TANH R37, R37 ;  /* 0x0000002500257308 */ /* 0x000e700000002400 */
[----:B------:R2:W-:Y:S01]  /*a3c0*/  MUFU.TANH R13, R60 ;  /* 0x0000003c000d7308 */ /* 0x0005e20000002400 */
[----:B0-----:R-:W-:-:S07]  /*a3d0*/  FSEL R25, R34, -INF , P3 ;  /* 0xff80000022197808 */ /* 0x001fce0001800000 */
[----:B------:R-:W0:Y:S01]  /*a3e0*/  MUFU.TANH R38, R38 ;  /* 0x0000002600267308 */ /* 0x000e220000002400 */
[----:B--2---:R-:W-:Y:S02]  /*a3f0*/  FSEL R60, R29, -INF , P3 ;  /* 0xff8000001d3c7808 */ /* 0x004fe40001800000 */
[----:B------:R-:W-:Y:S02]  /*a400*/  FMNMX.FTZ R29, R58, R27, !PT ;  /* 0x0000001b3a1d7209 */ /* 0x000fe40007810000 */
[----:B------:R-:W-:Y:S02]  /*a410*/  FSEL R27, R40, -INF , P5 ;  /* 0xff800000281b7808 */ /* 0x000fe40002800000 */
[----:B------:R-:W-:Y:S01]  /*a420*/  FMNMX.FTZ R30, R60, R29, !PT ;  /* 0x0000001d3c1e7209 */ /* 0x000fe20007810000 */
[----:B------:R-:W2:Y:S01]  /*a430*/  MUFU.TANH R45, R45 ;  /* 0x0000002d002d7308 */ /* 0x000ea20000002400 */
[----:B------:R-:W-:Y:S02]  /*a440*/  FSEL R40, R33, -INF , P5 ;  /* 0xff80000021287808 */ /* 0x000fe40002800000 */
[----:B------:R-:W-:-:S02]  /*a450*/  FMNMX.FTZ R29, R39, R30, !PT ;  /* 0x0000001e271d7209 */ /* 0x000fc40007810000 */
[----:B------:R-:W-:Y:S02]  /*a460*/  ISETP.GT.AND P3, PT, R36, 0x31, PT ;  /* 0x000000312400780c */ /* 0x000fe40003f64270 */
[----:B-1----:R-:W-:Y:S01]  /*a470*/  FSEL R37, R37, -INF , P2 ;  /* 0xff80000025257808 */ /* 0x002fe20001000000 */
[----:B------:R-:W1:Y:S01]  /*a480*/  MUFU.TANH R43, R43 ;  /* 0x0000002b002b7308 */ /* 0x000e620000002400 */
[----:B------:R-:W-:Y:S02]  /*a490*/  FMNMX.FTZ R30, R40, R29, !PT ;  /* 0x0000001d281e7209 */ /* 0x000fe40007810000 */
[----:B0-----:R-:W-:Y:S02]  /*a4a0*/  FSEL R38, R38, -INF , P3 ;  /* 0xff80000026267808 */ /* 0x001fe40001800000 */
[----:B------:R-:W-:Y:S02]  /*a4b0*/  FMNMX.FTZ R31, R37, R30, !PT ;  /* 0x0000001e251f7209 */ /* 0x000fe40007810000 */
[----:B------:R-:W-:Y:S01]  /*a4c0*/  ISETP.GT.AND P5, PT, R36, 0x39, PT ;  /* 0x000000392400780c */ /* 0x000fe20003fa4270 */
[----:B------:R-:W0:Y:S01]  /*a4d0*/  MUFU.TANH R44, R44 ;  /* 0x0000002c002c7308 */ /* 0x000e220000002400 */
[----:B--2---:R-:W-:-:S02]  /*a4e0*/  FSEL R28, R45, -INF , P2 ;  /* 0xff8000002d1c7808 */ /* 0x004fc40001000000 */
[----:B------:R-:W-:Y:S02]  /*a4f0*/  FMNMX.FTZ R32, R38, R31, !PT ;  /* 0x0000001f26207209 */ /* 0x000fe40007810000 */
[----:B------:R-:W-:-:S03]  /*a500*/  ISETP.GT.AND P2, PT, R36, 0x40, PT ;  /* 0x000000402400780c */ /* 0x000fc60003f44270 */
[----:B------:R-:W2:Y:S01]  /*a510*/  MUFU.TANH R47, R47 ;  /* 0x0000002f002f7308 */ /* 0x000ea20000002400 */
[----:B-1----:R-:W-:-:S04]  /*a520*/  FSEL R45, R43, -INF , P4 ;  /* 0xff8000002b2d7808 */ /* 0x002fc80002000000 */
[----:B------:R-:W-:-:S03]  /*a530*/  FMNMX.FTZ R33, R45, R32, !PT ;  /* 0x000000202d217209 */ /* 0x000fc60007810000 */
[----:B------:R-:W1:Y:S01]  /*a540*/  MUFU.TANH R51, R51 ;  /* 0x0000003300337308 */ /* 0x000e620000002400 */
[----:B0-----:R-:W-:-:S04]  /*a550*/  FSEL R44, R44, -INF , P5 ;  /* 0xff8000002c2c7808 */ /* 0x001fc80002800000 */
[----:B------:R-:W-:-:S03]  /*a560*/  FMNMX.FTZ R32, R44, R33, !PT ;  /* 0x000000212c207209 */ /* 0x000fc60007810000 */
[----:B------:R-:W0:Y:S01]  /*a570*/  MUFU.TANH R50, R50 ;  /* 0x0000003200327308 */ /* 0x000e220000002400 */
[----:B--2---:R-:W-:Y:S02]  /*a580*/  FSEL R29, R47, -INF , P3 ;  /* 0xff8000002f1d7808 */ /* 0x004fe40001800000 */
[----:B------:R-:W-:-:S05]  /*a590*/  ISETP.GT.AND P3, PT, R36, 0x41, PT ;  /* 0x000000412400780c */ /* 0x000fca0003f64270 */
[----:B------:R-:W2:Y:S01]  /*a5a0*/  MUFU.TANH R53, R53 ;  /* 0x0000003500357308 */ /* 0x000ea20000002400 */
[----:B-1----:R-:W-:-:S04]  /*a5b0*/  FSEL R47, R51, -INF , P2 ;  /* 0xff800000332f7808 */ /* 0x002fc80001000000 */
[----:B------:R-:W-:-:S03]  /*a5c0*/  FMNMX.FTZ R33, R47, R32, !PT ;  /* 0x000000202f217209 */ /* 0x000fc60007810000 */
[----:B------:R-:W1:Y:S01]  /*a5d0*/  MUFU.TANH R49, R49 ;  /* 0x0000003100317308 */ /* 0x000e620000002400 */
[----:B0-----:R-:W-:Y:S02]  /*a5e0*/  FSEL R30, R50, -INF , P4 ;  /* 0xff800000321e7808 */ /* 0x001fe40002000000 */
[----:B------:R-:W-:-:S04]  /*a5f0*/  ISETP.GT.AND P4, PT, R36, 0x48, PT ;  /* 0x000000482400780c */ /* 0x000fc80003f84270 */
[----:B------:R-:W-:Y:S01]  /*a600*/  FSEL R61, R13, -INF , P4 ;  /* 0xff8000000d3d7808 */ /* 0x000fe20002000000 */
[----:B------:R-:W0:Y:S01]  /*a610*/  MUFU.TANH R55, R55 ;  /* 0x0000003700377308 */ /* 0x000e220000002400 */
[----:B--2---:R-:W-:-:S04]  /*a620*/  FSEL R50, R53, -INF , P3 ;  /* 0xff80000035327808 */ /* 0x004fc80001800000 */
[----:B------:R-:W-:-:S03]  /*a630*/  FMNMX.FTZ R34, R50, R33, !PT ;  /* 0x0000002132227209 */ /* 0x000fc60007810000 */
[----:B------:R-:W-:Y:S01]  /*a640*/  MUFU.TANH R59, R59 ;  /* 0x0000003b003b7308 */ /* 0x000fe20000002400 */
[----:B-1----:R-:W-:Y:S02]  /*a650*/  FSEL R31, R49, -INF , P5 ;  /* 0xff800000311f7808 */ /* 0x002fe40002800000 */
[----:B------:R-:W-:Y:S02]  /*a660*/  ISETP.GT.AND P5, PT, R36, 0x49, PT ;  /* 0x000000492400780c */ /* 0x000fe40003fa4270 */
[----:B------:R-:W-:-:S03]  /*a670*/  FMNMX.FTZ R13, R61, R34, !PT ;  /* 0x000000223d0d7209 */ /* 0x000fc60007810000 */
[----:B------:R-:W1:Y:S01]  /*a680*/  MUFU.TANH R57, R57 ;  /* 0x0000003900397308 */ /* 0x000e620000002400 */
[----:B0-----:R-:W-:Y:S02]  /*a690*/  FSEL R32, R55, -INF , P2 ;  /* 0xff80000037207808 */ /* 0x001fe40001000000 */
[----:B------:R-:W-:-:S05]  /*a6a0*/  ISETP.GT.AND P2, PT, R36, 0x50, PT ;  /* 0x000000502400780c */ /* 0x000fca0003f44270 */
[----:B------:R-:W-:Y:S08]  /*a6b0*/  MUFU.TANH R64, R64 ;  /* 0x0000004000407308 */ /* 0x000ff00000002400 */
[----:B------:R0:W2:Y:S01]  /*a6c0*/  MUFU.TANH R35, R62 ;  /* 0x0000003e00237308 */ /* 0x0000a20000002400 */
[----:B-1----:R-:W-:Y:S02]  /*a6d0*/  FSEL R34, R57, -INF , P3 ;  /* 0xff80000039227808 */ /* 0x002fe40001800000 */
[----:B------:R-:W-:-:S05]  /*a6e0*/  ISETP.GT.AND P3, PT, R36, 0x51, PT ;  /* 0x000000512400780c */ /* 0x000fca0003f64270 */
[----:B------:R-:W1:Y:S01]  /*a6f0*/  MUFU.TANH R65, R65 ;  /* 0x0000004100417308 */ /* 0x000e620000002400 */
[----:B0-----:R-:W-:-:S04]  /*a700*/  FSEL R62, R59, -INF , P5 ;  /* 0xff8000003b3e7808 */ /* 0x001fc80002800000 */
[----:B------:R-:W-:-:S03]  /*a710*/  FMNMX.FTZ R74, R62, R13, !PT ;  /* 0x0000000d3e4a7209 */ /* 0x000fc60007810000 */
[----:B------:R0:W3:Y:S01]  /*a720*/  MUFU.TANH R72, R63 ;  /* 0x0000003f00487308 */ /* 0x0000e20000002400 */
[----:B--2---:R-:W-:Y:S02]  /*a730*/  FSEL R35, R35, -INF , P4 ;  /* 0xff80000023237808 */ /* 0x004fe40002000000 */
[----:B------:R-:W-:-:S05]  /*a740*/  ISETP.GT.AND P4, PT, R36, 0x58, PT ;  /* 0x000000582400780c */ /* 0x000fca0003f84270 */
[----:B------:R-:W2:Y:S01]  /*a750*/  MUFU.TANH R68, R68 ;  /* 0x0000004400447308 */ /* 0x000ea20000002400 */
[----:B0-----:R-:W-:Y:S02]  /*a760*/  FSEL R63, R64, -INF , P2 ;  /* 0xff800000403f7808 */ /* 0x001fe40001000000 */
[----:B-1----:R-:W-:Y:S02]  /*a770*/  FSEL R64, R65, -INF , P3 ;  /* 0xff80000041407808 */ /* 0x002fe40001800000 */
[----:B------:R-:W-:-:S03]  /*a780*/  FMNMX.FTZ R13, R63, R74, !PT ;  /* 0x0000004a3f0d7209 */ /* 0x000fc60007810000 */
[----:B------:R-:W0:Y:S01]  /*a790*/  MUFU.TANH R69, R69 ;  /* 0x0000004500457308 */ /* 0x000e220000002400 */
[----:B---3--:R-:W-:Y:S01]  /*a7a0*/  FSEL R33, R72, -INF , P5 ;  /* 0xff80000048217808 */ /* 0x008fe20002800000 */
[----:B------:R1:W-:Y:S06]  /*a7b0*/  BAR.ARV R178, 0x100 ;  /* 0x000400b20000751d */ /* 0x0003ec0000002000 */
[----:B------:R-:W-:Y:S01]  /*a7c0*/  ISETP.GT.AND P5, PT, R36, 0x59, PT ;  /* 0x000000592400780c */ /* 0x000fe20003fa4270 */
[----:B------:R-:W-:Y:S01]  /*a7d0*/  MUFU.TANH R66, R66 ;  /* 0x0000004200427308 */ /* 0x000fe20000002400 */
[----:B--2---:R-:W-:-:S02]  /*a7e0*/  FSEL R36, R68, -INF , P4 ;  /* 0xff80000044247808 */ /* 0x004fc40002000000 */
[----:B------:R-:W-:-:S04]  /*a7f0*/  FMNMX.FTZ R13, R64, R13, !PT ;  /* 0x0000000d400d7209 */ /* 0x000fc80007810000 */
[----:B------:R-:W-:Y:S01]  /*a800*/  FMNMX.FTZ R68, R36, R13, !PT ;  /* 0x0000000d24447209 */ /* 0x000fe20007810000 */
[----:B------:R-:W2:Y:S01]  /*a810*/  MUFU.TANH R67, R67 ;  /* 0x0000004300437308 */ /* 0x000ea20000002400 */
[----:B0-----:R-:W-:-:S04]  /*a820*/  FSEL R65, R69, -INF , P5 ;  /* 0xff80000045417808 */ /* 0x001fc80002800000 */
[----:B------:R-:W-:-:S03]  /*a830*/  FMNMX.FTZ R68, R65, R68, !PT ;  /* 0x0000004441447209 */ /* 0x000fc60007810000 */
[----:B------:R-:W0:Y:S02]  /*a840*/  MUFU.TANH R70, R70 ;  /* 0x0000004600467308 */ /* 0x000e240000002400 */
[----:B------:R-:W3:Y:S06]  /*a850*/  SHFL.BFLY PT, R13, R68, 0x2, 0x1f ;  /* 0x0c401f00440d7f89 */ /* 0x000eec00000e0000 */
[----:B------:R-:W4:Y:S01]  /*a860*/  MUFU.TANH R71, R71 ;  /* 0x0000004700477308 */ /* 0x000f220000002400 */
[----:B---3--:R-:W-:Y:S02]  /*a870*/  FMNMX.FTZ R43, R68, R13, !PT ;  /* 0x0000000d442b7209 */ /* 0x008fe40007810000 */
[----:B------:R-:W-:-:S03]  /*a880*/  FMNMX.FTZ R68, R3, R6, !PT ;  /* 0x0000000603447209 */ /* 0x000fc60007810000 */
[----:B------:R-:W3:Y:S02]  /*a890*/  SHFL.BFLY PT, R72, R43, 0x1, 0x1f ;  /* 0x0c201f002b487f89 */ /* 0x000ee400000e0000 */
[----:B---3--:R-:W-:Y:S02]  /*a8a0*/  FMNMX.FTZ R13, R43, R72, !PT ;  /* 0x000000482b0d7209 */ /* 0x008fe40007810000 */
[----:B------:R-:W-:Y:S02]  /*a8b0*/  FMNMX.FTZ R43, R7, R68, !PT ;  /* 0x00000044072b7209 */ /* 0x000fe40007810000 */
[C---:B------:R-:W-:Y:S01]  /*a8c0*/  FSETP.NEU.FTZ.AND P6, PT, R13.reuse, -INF , PT ;  /* 0xff8000000d00780b */ /* 0x040fe20003fdd000 */
[----:B------:R-:W-:Y:S01]  /*a8d0*/  FMUL.FTZ R69, R13, UR38 ;  /* 0x000000260d457c20 */ /* 0x000fe20008410000 */
[----:B------:R-:W-:-:S04]  /*a8e0*/  FMNMX.FTZ R68, R8, R43, !PT ;  /* 0x0000002b08447209 */ /* 0x000fc80007810000 */
[----:B------:R-:W-:Y:S02]  /*a8f0*/  FSEL R69, R69, RZ, P6 ;  /* 0x000000ff45457208 */ /* 0x000fe40003000000 */
[----:B------:R-:W-:-:S03]  /*a900*/  FMNMX.FTZ R68, R9, R68, !PT ;  /* 0x0000004409447209 */ /* 0x000fc60007810000 */
[--C-:B------:R-:W-:Y:S01]  /*a910*/  FFMA.FTZ R152, R41, UR38, -R69.reuse ;  /* 0x0000002629987c23 */ /* 0x100fe20008010845 */
[----:B------:R-:W-:Y:S01]  /*a920*/  FMNMX.FTZ R41, R11, R68, !PT ;  /* 0x000000440b297209 */ /* 0x000fe20007810000 */
[--C-:B------:R-:W-:Y:S01]  /*a930*/  FFMA.FTZ R55, R42, UR38, -R69.reuse ;  /* 0x000000262a377c23 */ /* 0x100fe20008010845 */
[--C-:B------:R-:W-:Y:S01]  /*a940*/  FFMA.FTZ R57, R20, UR38, -R69.reuse ;  /* 0x0000002614397c23 */ /* 0x100fe20008010845 */
[--C-:B------:R-:W-:Y:S01]  /*a950*/  FFMA.FTZ R154, R46, UR38, -R69.reuse ;  /* 0x000000262e9a7c23 */ /* 0x100fe20008010845 */
[----:B------:R-:W-:Y:S01]  /*a960*/  FMNMX.FTZ R42, R12, R41, !PT ;  /* 0x000000290c2a7209 */ /* 0x000fe20007810000 */
[--C-:B------:R-:W-:Y:S01]  /*a970*/  FFMA.FTZ R156, R48, UR38, -R69.reuse ;  /* 0x00000026309c7c23 */ /* 0x100fe20008010845 */
[----:B--2---:R-:W-:Y:S01]  /*a980*/  FSEL R46, R67, -INF , P3 ;  /* 0xff800000432e7808 */ /* 0x004fe20001800000 */
[--C-:B------:R-:W-:Y:S01]  /*a990*/  FFMA.FTZ R59, R52, UR38, -R69.reuse ;  /* 0x00000026343b7c23 */ /* 0x100fe20008010845 */
[----:B------:R-:W-:Y:S01]  /*a9a0*/  FMNMX.FTZ R41, R21, R42, !PT ;  /* 0x0000002a15297209 */ /* 0x000fe20007810000 */
[--C-:B------:R-:W-:Y:S01]  /*a9b0*/  FFMA.FTZ R164, R37, UR38, -R69.reuse ;  /* 0x0000002625a47c23 */ /* 0x100fe20008010845 */
[----:B0-----:R-:W-:Y:S01]  /*a9c0*/  FSEL R48, R70, -INF , P4 ;  /* 0xff80000046307808 */ /* 0x001fe20002000000 */
[--C-:B------:R-:W-:Y:S01]  /*a9d0*/  FFMA.FTZ R170, R61, UR38, -R69.reuse ;  /* 0x000000263daa7c23 */ /* 0x100fe20008010845 */
[----:B------:R-:W-:Y:S01]  /*a9e0*/  FMNMX.FTZ R42, R24, R41, !PT ;  /* 0x00000029182a7209 */ /* 0x000fe20007810000 */
[--C-:B------:R-:W-:Y:S01]  /*a9f0*/  FFMA.FTZ R174, R36, UR38, -R69.reuse ;  /* 0x0000002624ae7c23 */ /* 0x100fe20008010845 */
[----:B----4-:R-:W-:Y:S01]  /*aa00*/  FSEL R52, R71, -INF , P5 ;  /* 0xff80000047347808 */ /* 0x010fe20002800000 */
[----:B------:R-:W-:Y:S01]  /*aa10*/  MUFU.EX2 R152, R152 ;  /* 0x0000009800987308 */ /* 0x000fe20000000800 */
[----:B------:R-:W-:Y:S01]  /*aa20*/  FMNMX.FTZ R41, R25, R42, !PT ;  /* 0x0000002a19297209 */ /* 0x000fe20007810000 */
[--C-:B------:R-:W-:Y:S01]  /*aa30*/  FFMA.FTZ R49, R38, UR38, -R69.reuse ;  /* 0x0000002626317c23 */ /* 0x100fe20008010845 */
[----:B------:R-:W-:Y:S01]  /*aa40*/  FSEL R42, R66, -INF , P2 ;  /* 0xff800000422a7808 */ /* 0x000fe20001000000 */
[--C-:B------:R-:W-:Y:S01]  /*aa50*/  FFMA.FTZ R51, R40, UR38, -R69.reuse ;  /* 0x0000002628337c23 */ /* 0x100fe20008010845 */
[----:B------:R-:W-:Y:S01]  /*aa60*/  FMNMX.FTZ R20, R26, R41, !PT ;  /* 0x000000291a147209 */ /* 0x000fe20007810000 */
[--C-:B------:R-:W-:Y:S01]  /*aa70*/  FFMA.FTZ R158, R54, UR38, -R69.reuse ;  /* 0x00000026369e7c23 */ /* 0x100fe20008010845 */
[--C-:B------:R-:W-:Y:S01]  /*aa80*/  FFMA.FTZ R53, R56, UR38, -R69.reuse ;  /* 0x0000002638357c23 */ /* 0x100fe20008010845 */
[----:B------:R-:W0:Y:S01]  /*aa90*/  MUFU.EX2 R55, R55 ;  /* 0x0000003700377308 */ /* 0x000e220000000800 */
[----:B------:R-:W-:Y:S01]  /*aaa0*/  FMNMX.FTZ R41, R27, R20, !PT ;  /* 0x000000141b297209 */ /* 0x000fe20007810000 */
[--C-:B------:R-:W-:Y:S01]  /*aab0*/  FFMA.FTZ R160, R58, UR38, -R69.reuse ;  /* 0x000000263aa07c23 */ /* 0x100fe20008010845 */
[--C-:B------:R-:W-:Y:S01]  /*aac0*/  FFMA.FTZ R43, R60, UR38, -R69.reuse ;  /* 0x000000263c2b7c23 */ /* 0x100fe20008010845 */
[--C-:B------:R-:W-:Y:S01]  /*aad0*/  FFMA.FTZ R162, R39, UR38, -R69.reuse ;  /* 0x0000002627a27c23 */ /* 0x100fe20008010845 */
[----:B------:R-:W-:Y:S01]  /*aae0*/  FMNMX.FTZ R20, R28, R41, !PT ;  /* 0x000000291c147209 */ /* 0x000fe20007810000 */
[--C-:B------:R-:W-:Y:S01]  /*aaf0*/  FFMA.FTZ R166, R45, UR38, -R69.reuse ;  /* 0x000000262da67c23 */ /* 0x100fe20008010845 */
[--C-:B------:R-:W-:Y:S01]  /*ab00*/  FFMA.FTZ R39, R44, UR38, -R69.reuse ;  /* 0x000000262c277c23 */ /* 0x100fe20008010845 */
[----:B------:R-:W2:Y:S01]  /*ab10*/  MUFU.EX2 R154, R154 ;  /* 0x0000009a009a7308 */ /* 0x000ea20000000800 */
[----:B------:R-:W-:Y:S01]  /*ab20*/  FMNMX.FTZ R41, R29, R20, !PT ;  /* 0x000000141d297209 */ /* 0x000fe20007810000 */
[--C-:B------:R-:W-:Y:S01]  /*ab30*/  FFMA.FTZ R168, R47, UR38, -R69.reuse ;  /* 0x000000262fa87c23 */ /* 0x100fe20008010845 */
[--C-:B------:R-:W-:Y:S01]  /*ab40*/  FFMA.FTZ R45, R50, UR38, -R69.reuse ;  /* 0x00000026322d7c23 */ /* 0x100fe20008010845 */
[--C-:B------:R-:W-:Y:S01]  /*ab50*/  FFMA.FTZ R47, R62, UR38, -R69.reuse ;  /* 0x000000263e2f7c23 */ /* 0x100fe20008010845 */
[----:B------:R-:W-:Y:S01]  /*ab60*/  FMNMX.FTZ R20, R30, R41, !PT ;  /* 0x000000291e147209 */ /* 0x000fe20007810000 */
[----:B------:R-:W-:-:S02]  /*ab70*/  FFMA.FTZ R172, R63, UR38, -R69 ;  /* 0x000000263fac7c23 */ /* 0x000fc40008010845 */
[----:B------:R-:W3:Y:S01]  /*ab80*/  MUFU.EX2 R57, R57 ;  /* 0x0000003900397308 */ /* 0x000ee20000000800 */
[----:B------:R-:W-:-:S04]  /*ab90*/  FMNMX.FTZ R41, R31, R20, !PT ;  /* 0x000000141f297209 */ /* 0x000fc80007810000 */
[----:B------:R-:W-:-:S03]  /*aba0*/  FMNMX.FTZ R41, R32, R41, !PT ;  /* 0x0000002920297209 */ /* 0x000fc60007810000 */
[----:B------:R-:W-:Y:S01]  /*abb0*/  MUFU.EX2 R156, R156 ;  /* 0x0000009c009c7308 */ /* 0x000fe20000000800 */
        /* <DEDUP_REMOVED lines=9> */
[----:B------:R-:W-:-:S05]  /*ac50*/  FMNMX.FTZ R41, R52, R41, !PT ;  /* 0x0000002934297209 */ /* 0x000fca0007810000 */
[----:B------:R-:W4:Y:S02]  /*ac60*/  SHFL.BFLY PT, R20, R41, 0x2, 0x1f ;  /* 0x0c401f0029147f89 */ /* 0x000f2400000e0000 */
[----:B------:R-:W-:Y:S08]  /*ac70*/  MUFU.EX2 R160, R160 ;  /* 0x000000a000a07308 */ /* 0x000ff00000000800 */
[----:B------:R-:W-:Y:S08]  /*ac80*/  MUFU.EX2 R43, R43 ;  /* 0x0000002b002b7308 */ /* 0x000ff00000000800 */
[----:B------:R-:W-:Y:S01]  /*ac90*/  MUFU.EX2 R162, R162 ;  /* 0x000000a200a27308 */ /* 0x000fe20000000800 */
[----:B----4-:R-:W-:Y:S01]  /*aca0*/  FMNMX.FTZ R37, R41, R20, !PT ;  /* 0x0000001429257209 */ /* 0x010fe20007810000 */
[----:B------:R-:W-:-:S06]  /*acb0*/  FFMA.FTZ R41, R64, UR38, -R69 ;  /* 0x0000002640297c23 */ /* 0x000fcc0008010845 */
[----:B------:R-:W-:Y:S01]  /*acc0*/  MUFU.EX2 R51, R51 ;  /* 0x0000003300337308 */ /* 0x000fe20000000800 */
[----:B------:R-:W4:Y:S07]  /*acd0*/  SHFL.BFLY PT, R20, R37, 0x1, 0x1f ;  /* 0x0c201f0025147f89 */ /* 0x000f2e00000e0000 */
[----:B------:R-:W-:Y:S08]  /*ace0*/  MUFU.EX2 R164, R164 ;  /* 0x000000a400a47308 */ /* 0x000ff00000000800 */
[----:B------:R-:W-:Y:S08]  /*acf0*/  MUFU.EX2 R49, R49 ;  /* 0x0000003100317308 */ /* 0x000ff00000000800 */
[----:B------:R-:W-:Y:S01]  /*ad00*/  MUFU.EX2 R166, R166 ;  /* 0x000000a600a67308 */ /* 0x000fe20000000800 */
[----:B----4-:R-:W-:Y:S01]  /*ad10*/  FMNMX.FTZ R20, R37, R20, !PT ;  /* 0x0000001425147209 */ /* 0x010fe20007810000 */
[----:B------:R-:W-:-:S03]  /*ad20*/  FFMA.FTZ R37, R65, UR38, -R69 ;  /* 0x0000002641257c23 */ /* 0x000fc60008010845 */
[C---:B------:R-:W-:Y:S01]  /*ad30*/  FSETP.NEU.FTZ.AND P2, PT, R20.reuse, -INF , PT ;  /* 0xff8000001400780b */ /* 0x040fe20003f5d000 */
[----:B------:R-:W-:Y:S02]  /*ad40*/  FMUL.FTZ R61, R20, UR38 ;  /* 0x00000026143d7c20 */ /* 0x000fe40008410000 */
[----:B------:R-:W-:Y:S03]  /*ad50*/  MUFU.EX2 R39, R39 ;  /* 0x0000002700277308 */ /* 0x000fe60000000800 */
[----:B------:R-:W-:-:S05]  /*ad60*/  FSEL R61, R61, RZ, P2 ;  /* 0x000000ff3d3d7208 */ /* 0x000fca0001000000 */
[----:B------:R-:W-:Y:S01]  /*ad70*/  MUFU.EX2 R168, R168 ;  /* 0x000000a800a87308 */ /* 0x000fe20000000800 */
[--C-:B------:R-:W-:Y:S01]  /*ad80*/  FFMA.FTZ R153, R3, UR38, -R61.reuse ;  /* 0x0000002603997c23 */ /* 0x100fe2000801083d */
[--C-:B------:R-:W-:Y:S01]  /*ad90*/  FFMA.FTZ R36, R6, UR38, -R61.reuse ;  /* 0x0000002606247c23 */ /* 0x100fe2000801083d */
[--C-:B------:R-:W-:Y:S01]  /*ada0*/  FFMA.FTZ R155, R7, UR38, -R61.reuse ;  /* 0x00000026079b7c23 */ /* 0x100fe2000801083d */
[--C-:B------:R-:W-:Y:S01]  /*adb0*/  FFMA.FTZ R38, R8, UR38, -R61.reuse ;  /* 0x0000002608267c23 */ /* 0x100fe2000801083d */
[----:B------:R-:W-:Y:S02]  /*adc0*/  @!P1 VIADD R3, R0, 0x32440 ;  /* 0x0003244000039836 */ /* 0x000fe40000000000 */
[--C-:B------:R-:W-:Y:S01]  /*add0*/  FFMA.FTZ R157, R9, UR38, -R61.reuse ;  /* 0x00000026099d7c23 */ /* 0x100fe2000801083d */
[--C-:B------:R-:W-:Y:S01]  /*ade0*/  FFMA.FTZ R40, R11, UR38, -R61.reuse ;  /* 0x000000260b287c23 */ /* 0x100fe2000801083d */
[----:B------:R-:W-:Y:S01]  /*adf0*/  MUFU.EX2 R153, R153 ;  /* 0x0000009900997308 */ /* 0x000fe20000000800 */
[----:B------:R-:W-:Y:S01]  /*ae00*/  FFMA.FTZ R159, R12, UR38, -R61 ;  /* 0x000000260c9f7c23 */ /* 0x000fe2000801083d */
[----:B------:R-:W-:Y:S01]  /*ae10*/  @!P1 PRMT R3, RZ, 0x654, R3 ;  /* 0x00000654ff039816 */ /* 0x000fe20000000003 */
[--C-:B------:R-:W-:Y:S01]  /*ae20*/  FFMA.FTZ R169, R32, UR38, -R61.reuse ;  /* 0x0000002620a97c23 */ /* 0x100fe2000801083d */
[--C-:B------:R-:W-:Y:S01]  /*ae30*/  FFMA.FTZ R12, R21, UR38, -R61.reuse ;  /* 0x00000026150c7c23 */ /* 0x100fe2000801083d */
[--C-:B------:R-:W-:Y:S01]  /*ae40*/  FFMA.FTZ R161, R24, UR38, -R61.reuse ;  /* 0x0000002618a17c23 */ /* 0x100fe2000801083d */
[----:B------:R0:W-:Y:S01]  /*ae50*/  @!P1 SYNCS.ARRIVE.TRANS64.RED.A1T0 RZ, [R3+URZ], RZ ;  /* 0x000000ff03ff99a7 */ /* 0x0001e2000810043f */
[--C-:B------:R-:W-:Y:S01]  /*ae60*/  FFMA.FTZ R24, R25, UR38, -R61.reuse ;  /* 0x0000002619187c23 */ /* 0x100fe2000801083d */
[----:B------:R-:W4:Y:S01]  /*ae70*/  MUFU.EX2 R36, R36 ;  /* 0x0000002400247308 */ /* 0x000f220000000800 */
[--C-:B------:R-:W-:Y:S01]  /*ae80*/  FFMA.FTZ R163, R26, UR38, -R61.reuse ;  /* 0x000000261aa37c23 */ /* 0x100fe2000801083d */
[--C-:B------:R-:W-:Y:S01]  /*ae90*/  FFMA.FTZ R167, R30, UR38, -R61.reuse ;  /* 0x000000261ea77c23 */ /* 0x100fe2000801083d */
[--C-:B------:R-:W-:Y:S01]  /*aea0*/  FFMA.FTZ R30, R34, UR38, -R61.reuse ;  /* 0x00000026221e7c23 */ /* 0x100fe2000801083d */
[----:B------:R-:W-:Y:S01]  /*aeb0*/  FFMA.FTZ R26, R27, UR38, -R61 ;  /* 0x000000261b1a7c23 */ /* 0x000fe2000801083d */
[----:B------:R-:W-:-:S02]  /*aec0*/  IMAD.MOV.U32 R9, RZ, RZ, 0xc00 ;  /* 0x00000c00ff097424 */ /* 0x000fc400078e00ff */
[----:B0-----:R-:W-:Y:S01]  /*aed0*/  FADD.FTZ R3, R152, R55 ;  /* 0x0000003798037221 */ /* 0x001fe20000010000 */
[----:B------:R-:W-:Y:S01]  /*aee0*/  FFMA.FTZ R165, R28, UR38, -R61 ;  /* 0x000000261ca57c23 */ /* 0x000fe2000801083d */
[----:B------:R-:W0:Y:S01]  /*aef0*/  MUFU.EX2 R155, R155 ;  /* 0x0000009b009b7308 */ /* 0x000e220000000800 */
[----:B------:R-:W-:Y:S02]  /*af00*/  IMAD R8, R200, R9, UR42 ;  /* 0x0000002ac8087e24 */ /* 0x000fe4000f8e0209 */
[----:B--2---:R-:W-:Y:S01]  /*af10*/  FADD.FTZ R32, R154, R3 ;  /* 0x000000039a207221 */ /* 0x004fe20000010000 */
[--C-:B------:R-:W-:Y:S01]  /*af20*/  FFMA.FTZ R28, R29, UR38, -R61.reuse ;  /* 0x000000261d1c7c23 */ /* 0x100fe2000801083d */
[--C-:B------:R-:W-:Y:S01]  /*af30*/  FFMA.FTZ R31, R31, UR38, -R61.reuse ;  /* 0x000000261f1f7c23 */ /* 0x100fe2000801083d */
[----:B------:R2:W-:Y:S01]  /*af40*/  BAR.SYNC.DEFER_BLOCKING R10, 0x100 ;  /* 0x0004000a0000751d */ /* 0x0005e20000010000 */
[----:B---3--:R-:W-:Y:S01]  /*af50*/  FADD.FTZ R7, R57, R32 ;  /* 0x0000002039077221 */ /* 0x008fe20000010000 */
[--C-:B------:R-:W-:Y:S01]  /*af60*/  FFMA.FTZ R171, R35, UR38, -R61.reuse ;  /* 0x0000002623ab7c23 */ /* 0x100fe2000801083d */
[----:B------:R-:W-:Y:S01]  /*af70*/  FFMA.FTZ R33, R33, UR38, -R61 ;  /* 0x0000002621217c23 */ /* 0x000fe2000801083d */
[----:B----4-:R-:W-:Y:S01]  /*af80*/  FADD.FTZ R6, R153, R36 ;  /* 0x0000002499067221 */ /* 0x010fe20000010000 */
[----:B------:R-:W-:Y:S01]  /*af90*/  FADD.FTZ R32, R156, R7 ;  /* 0x000000079c207221 */ /* 0x000fe20000010000 */
[----:B------:R-:W3:Y:S01]  /*afa0*/  MUFU.EX2 R38, R38 ;  /* 0x0000002600267308 */ /* 0x000ee20000000800 */
[--C-:B------:R-:W-:Y:S01]  /*afb0*/  FFMA.FTZ R42, R42, UR38, -R61.reuse ;  /* 0x000000262a2a7c23 */ /* 0x100fe2000801083d */
[--C-:B------:R-:W-:Y:S01]  /*afc0*/  FFMA.FTZ R46, R46, UR38, -R61.reuse ;  /* 0x000000262e2e7c23 */ /* 0x100fe2000801083d */
[----:B------:R-:W-:Y:S01]  /*afd0*/  FADD.FTZ R7, R59, R32 ;  /* 0x000000203b077221 */ /* 0x000fe20000010000 */
[--C-:B------:R-:W-:Y:S01]  /*afe0*/  FFMA.FTZ R48, R48, UR38, -R61.reuse ;  /* 0x0000002630307c23 */ /* 0x100fe2000801083d */
[----:B------:R-:W-:Y:S01]  /*aff0*/  FFMA.FTZ R52, R52, UR38, -R61 ;  /* 0x0000002634347c23 */ /* 0x000fe2000801083d */
[----:B0-----:R-:W-:Y:S01]  /*b000*/  FADD.FTZ R3, R155, R6 ;  /* 0x000000069b037221 */ /* 0x001fe20000010000 */
[----:B------:R-:W-:Y:S01]  /*b010*/  FADD.FTZ R34, R158, R7 ;  /* 0x000000079e227221 */ /* 0x000fe20000010000 */
[----:B------:R-:W0:Y:S01]  /*b020*/  MUFU.EX2 R157, R157 ;  /* 0x0000009d009d7308 */ /* 0x000e220000000800 */
[----:B------:R-:W-:Y:S01]  /*b030*/  IMAD.MOV.U32 R9, RZ, RZ, 0x40000040 ;  /* 0x40000040ff097424 */ /* 0x000fe200078e00ff */
[----:B------:R-:W-:Y:S01]  /*b040*/  R2UR UR6, R8 ;  /* 0x00000000080672ca */ /* 0x000fe200000e0000 */
[----:B------:R-:W-:Y:S01]  /*b050*/  FADD.FTZ R7, R53, R34 ;  /* 0x0000002235077221 */ /* 0x000fe20000010000 */
[----:B------:R-:W-:Y:S01]  /*b060*/  F2FP.F16.F32.PACK_AB R152, R55, R152 ;  /* 0x000000983798723e */ /* 0x000fe200000000ff */
[----:B------:R-:W-:Y:S01]  /*b070*/  IMAD.MOV.U32 R11, RZ, RZ, 0x40000040 ;  /* 0x40000040ff0b7424 */ /* 0x000fe200078e00ff */
[----:B------:R-:W-:Y:S01]  /*b080*/  R2UR UR7, R9 ;  /* 0x00000000090772ca */ /* 0x000fe200000e0000 */
[----:B------:R-:W-:Y:S01]  /*b090*/  FADD.FTZ R34, R160, R7 ;  /* 0x00000007a0227221 */ /* 0x000fe20000010000 */
[----:B------:R-:W4:Y:S01]  /*b0a0*/  MUFU.EX2 R40, R40 ;  /* 0x0000002800287308 */ /* 0x000f220000000800 */
[----:B---3--:R-:W-:Y:S01]  /*b0b0*/  FADD.FTZ R6, R38, R3 ;  /* 0x0000000326067221 */ /* 0x008fe20000010000 */
[----:B------:R-:W-:Y:S01]  /*b0c0*/  IMAD.MOV.U32 R7, RZ, RZ, 0x40000040 ;  /* 0x40000040ff077424 */ /* 0x000fe200078e00ff */
[----:B------:R-:W-:Y:S01]  /*b0d0*/  F2FP.F16.F32.PACK_AB R154, R57, R154 ;  /* 0x0000009a399a723e */ /* 0x000fe200000000ff */
[----:B------:R-:W-:Y:S01]  /*b0e0*/  IMAD.MOV.U32 R9, RZ, RZ, 0x40000040 ;  /* 0x40000040ff097424 */ /* 0x000fe200078e00ff */
[----:B------:R-:W-:Y:S01]  /*b0f0*/  F2FP.F16.F32.PACK_AB R153, R36, R153 ;  /* 0x000000992499723e */ /* 0x000fe200000000ff */
[----:B------:R-:W-:Y:S01]  /*b100*/  @!P1 VIADD R0, R0, 0x32460 ;  /* 0x0003246000009836 */ /* 0x000fe20000000000 */
[----:B------:R-:W-:Y:S01]  /*b110*/  R2UR UR11, R7 ;  /* 0x00000000070b72ca */ /* 0x000fe200000e0000 */
[----:B------:R-:W3:Y:S01]  /*b120*/  MUFU.EX2 R159, R159 ;  /* 0x0000009f009f7308 */ /* 0x000ee20000000800 */
[----:B0-----:R-:W-:Y:S01]  /*b130*/  FADD.FTZ R3, R157, R6 ;  /* 0x000000069d037221 */ /* 0x001fe20000010000 */
[----:B------:R-:W-:-:S02]  /*b140*/  VIADD R6, R8, 0x80 ;  /* 0x0000008008067836 */ /* 0x000fc40000000000 */
[----:B------:R-:W-:Y:S01]  /*b150*/  FADD.FTZ R7, R43, R34 ;  /* 0x000000222b077221 */ /* 0x000fe20000010000 */
[----:B------:R-:W-:Y:S02]  /*b160*/  F2FP.F16.F32.PACK_AB R155, R38, R155 ;  /* 0x0000009b269b723e */ /* 0x000fe400000000ff */
[----:B------:R-:W-:Y:S01]  /*b170*/  F2FP.F16.F32.PACK_AB R156, R59, R156 ;  /* 0x0000009c3b9c723e */ /* 0x000fe200000000ff */
[----:B------:R-:W0:Y:S01]  /*b180*/  MUFU.EX2 R12, R12 ;  /* 0x0000000c000c7308 */ /* 0x000e220000000800 */
[----:B----4-:R-:W-:Y:S01]  /*b190*/  FADD.FTZ R32, R40, R3 ;  /* 0x0000000328207221 */ /* 0x010fe20000010000 */
[----:B------:R-:W-:Y:S02]  /*b1a0*/  R2UR UR10, R6 ;  /* 0x00000000060a72ca */ /* 0x000fe400000e0000 */
[----:B------:R-:W-:Y:S02]  /*b1b0*/  F2FP.F16.F32.PACK_AB R157, R40, R157 ;  /* 0x0000009d289d723e */ /* 0x000fe400000000ff */
[----:B------:R-:W-:-:S02]  /*b1c0*/  F2FP.F16.F32.PACK_AB R158, R53, R158 ;  /* 0x0000009e359e723e */ /* 0x000fc400000000ff */
[----:B------:R-:W4:Y:S01]  /*b1d0*/  MUFU.EX2 R161, R161 ;  /* 0x000000a100a17308 */ /* 0x000f220000000800 */
[----:B---3--:R-:W-:Y:S01]  /*b1e0*/  FADD.FTZ R3, R159, R32 ;  /* 0x000000209f037221 */ /* 0x008fe20000010000 */
[----:B------:R-:W-:Y:S02]  /*b1f0*/  F2FP.F16.F32.PACK_AB R160, R43, R160 ;  /* 0x000000a02ba0723e */ /* 0x000fe400000000ff */
[----:B------:R-:W-:-:S04]  /*b200*/  @!P1 PRMT R0, RZ, 0x654, R0 ;  /* 0x00000654ff009816 */ /* 0x000fc80000000000 */
[----:B------:R-:W3:Y:S01]  /*b210*/  MUFU.EX2 R24, R24 ;  /* 0x0000001800187308 */ /* 0x000ee20000000800 */
[C---:B0-----:R-:W-:Y:S01]  /*b220*/  FADD.FTZ R32, R12.reuse, R3 ;  /* 0x000000030c207221 */ /* 0x041fe20000010000 */
[----:B------:R-:W-:-:S06]  /*b230*/  F2FP.F16.F32.PACK_AB R159, R12, R159 ;  /* 0x0000009f0c9f723e */ /* 0x000fcc00000000ff */
[----:B------:R-:W0:Y:S01]  /*b240*/  MUFU.EX2 R163, R163 ;  /* 0x000000a300a37308 */ /* 0x000e220000000800 */
[----:B----4-:R-:W-:Y:S01]  /*b250*/  FADD.FTZ R3, R161, R32 ;  /* 0x00000020a1037221 */ /* 0x010fe20000010000 */
[----:B------:R-:W-:Y:S01]  /*b260*/  FADD.FTZ R32, R162, R7 ;  /* 0x00000007a2207221 */ /* 0x000fe20000010000 */
[----:B------:R-:W-:-:S03]  /*b270*/  F2FP.F16.F32.PACK_AB R162, R51, R162 ;  /* 0x000000a233a2723e */ /* 0x000fc600000000ff */
[----:B------:R-:W-:Y:S02]  /*b280*/  FADD.FTZ R7, R51, R32 ;  /* 0x0000002033077221 */ /* 0x000fe40000010000 */
[----:B------:R-:W4:Y:S01]  /*b290*/  MUFU.EX2 R26, R26 ;  /* 0x0000001a001a7308 */ /* 0x000f220000000800 */
[----:B---3--:R-:W-:Y:S01]  /*b2a0*/  FADD.FTZ R6, R24, R3 ;  /* 0x0000000318067221 */ /* 0x008fe20000010000 */
[----:B------:R-:W-:Y:S01]  /*b2b0*/  FADD.FTZ R34, R164, R7 ;  /* 0x00000007a4227221 */ /* 0x000fe20000010000 */
[----:B------:R-:W-:Y:S02]  /*b2c0*/  F2FP.F16.F32.PACK_AB R161, R24, R161 ;  /* 0x000000a118a1723e */ /* 0x000fe400000000ff */
[C---:B------:R-:W-:Y:S01]  /*b2d0*/  F2FP.F16.F32.PACK_AB R164, R49.reuse, R164 ;  /* 0x000000a431a4723e */ /* 0x040fe200000000ff */
[----:B------:R-:W-:Y:S02]  /*b2e0*/  FADD.FTZ R7, R49, R34 ;  /* 0x0000002231077221 */ /* 0x000fe40000010000 */
[----:B------:R-:W3:Y:S01]  /*b2f0*/  MUFU.EX2 R165, R165 ;  /* 0x000000a500a57308 */ /* 0x000ee20000000800 */
[----:B0-----:R-:W-:Y:S01]  /*b300*/  FADD.FTZ R3, R163, R6 ;  /* 0x00000006a3037221 */ /* 0x001fe20000010000 */
[----:B------:R-:W-:Y:S01]  /*b310*/  FADD.FTZ R34, R166, R7 ;  /* 0x00000007a6227221 */ /* 0x000fe20000010000 */
[----:B------:R-:W-:-:S03]  /*b320*/  F2FP.F16.F32.PACK_AB R166, R39, R166 ;  /* 0x000000a627a6723e */ /* 0x000fc600000000ff */
[----:B------:R-:W-:Y:S02]  /*b330*/  FADD.FTZ R7, R39, R34 ;  /* 0x0000002227077221 */ /* 0x000fe40000010000 */
[----:B------:R-:W0:Y:S01]  /*b340*/  MUFU.EX2 R28, R28 ;  /* 0x0000001c001c7308 */ /* 0x000e220000000800 */
[----:B----4-:R-:W-:Y:S01]  /*b350*/  FADD.FTZ R32, R26, R3 ;  /* 0x000000031a207221 */ /* 0x010fe20000010000 */
[----:B------:R-:W-:Y:S01]  /*b360*/  FADD.FTZ R24, R168, R7 ;  /* 0x00000007a8187221 */ /* 0x000fe20000010000 */
[----:B------:R-:W-:-:S05]  /*b370*/  F2FP.F16.F32.PACK_AB R163, R26, R163 ;  /* 0x000000a31aa3723e */ /* 0x000fca00000000ff */
[----:B------:R-:W4:Y:S01]  /*b380*/  MUFU.EX2 R167, R167 ;  /* 0x000000a700a77308 */ /* 0x000f220000000800 */
[----:B---3--:R-:W-:-:S07]  /*b390*/  FADD.FTZ R3, R165, R32 ;  /* 0x00000020a5037221 */ /* 0x008fce0000010000 */
[----:B--2---:R-:W2:Y:S01]  /*b3a0*/  MUFU.EX2 R10, R31 ;  /* 0x0000001f000a7308 */ /* 0x004ea20000000800 */
[C---:B0-----:R-:W-:Y:S01]  /*b3b0*/  FADD.FTZ R32, R28.reuse, R3 ;  /* 0x000000031c207221 */ /* 0x041fe20000010000 */
[----:B------:R-:W-:-:S06]  /*b3c0*/  F2FP.F16.F32.PACK_AB R165, R28, R165 ;  /* 0x000000a51ca5723e */ /* 0x000fcc00000000ff */
[----:B------:R-:W0:Y:S01]  /*b3d0*/  MUFU.EX2 R169, R169 ;  /* 0x000000a900a97308 */ /* 0x000e220000000800 */
[----:B----4-:R-:W-:-:S07]  /*b3e0*/  FADD.FTZ R3, R167, R32 ;  /* 0x00000020a7037221 */ /* 0x010fce0000010000 */
[----:B------:R-:W3:Y:S01]  /*b3f0*/  MUFU.EX2 R45, R45 ;  /* 0x0000002d002d7308 */ /* 0x000ee20000000800 */
[C---:B--2---:R-:W-:Y:S01]  /*b400*/  FADD.FTZ R12, R10.reuse, R3 ;  /* 0x000000030a0c7221 */ /* 0x044fe20000010000 */
[----:B------:R-:W-:-:S06]  /*b410*/  F2FP.F16.F32.PACK_AB R167, R10, R167 ;  /* 0x000000a70aa7723e */ /* 0x000fcc00000000ff */
[----:B------:R-:W2:Y:S01]  /*b420*/  MUFU.EX2 R30, R30 ;  /* 0x0000001e001e7308 */ /* 0x000ea20000000800 */
[----:B0-----:R-:W-:-:S07]  /*b430*/  FADD.FTZ R3, R169, R12 ;  /* 0x0000000ca9037221 */ /* 0x001fce0000010000 */
[----:B------:R-:W0:Y:S01]  /*b440*/  MUFU.EX2 R170, R170 ;  /* 0x000000aa00aa7308 */ /* 0x000e220000000800 */
[C---:B---3--:R-:W-:Y:S01]  /*b450*/  FADD.FTZ R7, R45.reuse, R24 ;  /* 0x000000182d077221 */ /* 0x048fe20000010000 */
[----:B------:R-:W-:-:S06]  /*b460*/  F2FP.F16.F32.PACK_AB R168, R45, R168 ;  /* 0x000000a82da8723e */ /* 0x000fcc00000000ff */
[----:B------:R-:W3:Y:S01]  /*b470*/  MUFU.EX2 R171, R171 ;  /* 0x000000ab00ab7308 */ /* 0x000ee20000000800 */
[C---:B--2---:R-:W-:Y:S01]  /*b480*/  FADD.FTZ R12, R30.reuse, R3 ;  /* 0x000000031e0c7221 */ /* 0x044fe20000010000 */
[----:B------:R-:W-:-:S06]  /*b490*/  F2FP.F16.F32.PACK_AB R169, R30, R169 ;  /* 0x000000a91ea9723e */ /* 0x000fcc00000000ff */
[----:B------:R-:W2:Y:S01]  /*b4a0*/  MUFU.EX2 R47, R47 ;  /* 0x0000002f002f7308 */ /* 0x000ea20000000800 */
[----:B0-----:R-:W-:-:S07]  /*b4b0*/  FADD.FTZ R24, R170, R7 ;  /* 0x00000007aa187221 */ /* 0x001fce0000010000 */
[----:B------:R-:W0:Y:S01]  /*b4c0*/  MUFU.EX2 R6, R33 ;  /* 0x0000002100067308 */ /* 0x000e220000000800 */
[----:B---3--:R-:W-:-:S07]  /*b4d0*/  FADD.FTZ R3, R171, R12 ;  /* 0x0000000cab037221 */ /* 0x008fce0000010000 */
[----:B------:R-:W3:Y:S01]  /*b4e0*/  MUFU.EX2 R172, R172 ;  /* 0x000000ac00ac7308 */ /* 0x000ee20000000800 */
[C---:B--2---:R-:W-:Y:S01]  /*b4f0*/  FADD.FTZ R7, R47.reuse, R24 ;  /* 0x000000182f077221 */ /* 0x044fe20000010000 */
[----:B------:R-:W-:-:S06]  /*b500*/  F2FP.F16.F32.PACK_AB R170, R47, R170 ;  /* 0x000000aa2faa723e */ /* 0x000fcc00000000ff */
[----:B------:R-:W2:Y:S01]  /*b510*/  MUFU.EX2 R42, R42 ;  /* 0x0000002a002a7308 */ /* 0x000ea20000000800 */
[C---:B0-----:R-:W-:Y:S01]  /*b520*/  FADD.FTZ R3, R6.reuse, R3 ;  /* 0x0000000306037221 */ /* 0x041fe20000010000 */
[----:B------:R-:W-:-:S06]  /*b530*/  F2FP.F16.F32.PACK_AB R171, R6, R171 ;  /* 0x000000ab06ab723e */ /* 0x000fcc00000000ff */
[----:B------:R-:W0:Y:S01]  /*b540*/  MUFU.EX2 R41, R41 ;  /* 0x0000002900297308 */ /* 0x000e220000000800 */
[----:B---3--:R-:W-:-:S07]  /*b550*/  FADD.FTZ R10, R172, R7 ;  /* 0x00000007ac0a7221 */ /* 0x008fce0000010000 */
[----:B------:R-:W3:Y:S01]  /*b560*/  MUFU.EX2 R173, R46 ;  /* 0x0000002e00ad7308 */ /* 0x000ee20000000800 */
[----:B--2---:R-:W-:-:S07]  /*b570*/  FADD.FTZ R12, R42, R3 ;  /* 0x000000032a0c7221 */ /* 0x004fce0000010000 */
[----:B------:R-:W2:Y:S01]  /*b580*/  MUFU.EX2 R174, R174 ;  /* 0x000000ae00ae7308 */ /* 0x000ea20000000800 */
[C---:B0-----:R-:W-:Y:S01]  /*b590*/  FADD.FTZ R3, R41.reuse, R10 ;  /* 0x0000000a29037221 */ /* 0x041fe20000010000 */
[----:B------:R-:W-:-:S06]  /*b5a0*/  F2FP.F16.F32.PACK_AB R172, R41, R172 ;  /* 0x000000ac29ac723e */ /* 0x000fcc00000000ff */
[----:B------:R-:W0:Y:S01]  /*b5b0*/  MUFU.EX2 R48, R48 ;  /* 0x0000003000307308 */ /* 0x000e220000000800 */
[C---:B---3--:R-:W-:Y:S01]  /*b5c0*/  FADD.FTZ R7, R173.reuse, R12 ;  /* 0x0000000cad077221 */ /* 0x048fe20000010000 */
[----:B------:R-:W-:-:S06]  /*b5d0*/  F2FP.F16.F32.PACK_AB R173, R173, R42 ;  /* 0x0000002aadad723e */ /* 0x000fcc00000000ff */
[----:B------:R-:W3:Y:S01]  /*b5e0*/  MUFU.EX2 R37, R37 ;  /* 0x0000002500257308 */ /* 0x000ee20000000800 */
[----:B--2---:R-:W-:-:S07]  /*b5f0*/  FADD.FTZ R6, R174, R3 ;  /* 0x00000003ae067221 */ /* 0x004fce0000010000 */
[----:B------:R-:W2:Y:S01]  /*b600*/  MUFU.EX2 R175, R52 ;  /* 0x0000003400af7308 */ /* 0x000ea20000000800 */
[----:B0-----:R-:W-:Y:S01]  /*b610*/  FADD.FTZ R10, R48, R7 ;  /* 0x00000007300a7221 */ /* 0x001fe20000010000 */
[C---:B---3--:R-:W-:Y:S01]  /*b620*/  FADD.FTZ R7, R37.reuse, R6 ;  /* 0x0000000625077221 */ /* 0x048fe20000010000 */
[----:B------:R-:W-:Y:S02]  /*b630*/  F2FP.F16.F32.PACK_AB R174, R37, R174 ;  /* 0x000000ae25ae723e */ /* 0x000fe400000000ff */
[C---:B--2---:R-:W-:Y:S01]  /*b640*/  FADD.FTZ R6, R175.reuse, R10 ;  /* 0x0000000aaf067221 */ /* 0x044fe20000010000 */
[----:B------:R-:W-:Y:S01]  /*b650*/  F2FP.F16.F32.PACK_AB R175, R175, R48 ;  /* 0x00000030afaf723e */ /* 0x000fe200000000ff */
[----:B------:R-:W-:Y:S01]  /*b660*/  VIADD R10, R8, 0x100 ;  /* 0x00000100080a7836 */ /* 0x000fe20000000000 */
[----:B------:R-:W-:-:S06]  /*b670*/  WARPGROUP.ARRIVE ;  /* 0x00000000000079c5 */ /* 0x000fcc0000000000 */
[----:B------:R-:W-:Y:S01]  /*b680*/  HGMMA.64x256x16.F32 R24, R152, gdesc[UR4].tnspB, RZ, !UPT, gsb0 ;  /* 0x43e0000498187df0 */ /* 0x000fe2000c0008ff */
[----:B------:R-:W-:Y:S01]  /*b690*/  R2UR UR6, R10 ;  /* 0x000000000a0672ca */ /* 0x000fe200000e0000 */
[----:B------:R-:W-:Y:S01]  /*b6a0*/  VIADD R10, R8, 0x180 ;  /* 0x00000180080a7836 */ /* 0x000fe20000000000 */
[----:B------:R-:W-:Y:S01]  /*b6b0*/  R2UR UR7, R11 ;  /* 0x000000000b0772ca */ /* 0x000fe200000e0000 */
[----:B------:R-:W-:Y:S01]  /*b6c0*/  IMAD.MOV.U32 R11, RZ, RZ, 0x40000040 ;  /* 0x40000040ff0b7424 */ /* 0x000fe200078e00ff */
[----:B------:R-:W-:Y:S02]  /*b6d0*/  WARPGROUP.DEPBAR.LE gsb0, 0x0 ;  /* 0x00008000000079c5 */ /* 0x000fe40000010000 */
[----:B------:R-:W-:-:S15]  /*b6e0*/  WARPGROUP.ARRIVE ;  /* 0x00000000000079c5 */ /* 0x000fde0000000000 */
[----:B------:R-:W-:-:S06]  /*b6f0*/  NOP ;  /* 0x0000000000007918 */ /* 0x000fcc0000000000 */
[----:B------:R-:W-:Y:S03]  /*b700*/  HGMMA.64x256x16.F32 R24, R156, gdesc[UR8].tnspB, R24, gsb0 ;  /* 0x43e000089c187df0 */ /* 0x000fe60008000818 */
[----:B------:R-:W-:Y:S02]  /*b710*/  WARPGROUP.DEPBAR.LE gsb0, 0x0 ;  /* 0x00008000000079c5 */ /* 0x000fe40000010000 */
[----:B------:R-:W-:-:S15]  /*b720*/  WARPGROUP.ARRIVE ;  /* 0x00000000000079c5 */ /* 0x000fde0000000000 */
[----:B------:R-:W-:-:S08]  /*b730*/  NOP ;  /* 0x0000000000007918 */ /* 0x000fd00000000000 */
        /* <DEDUP_REMOVED lines=23> */
[----:B------:R0:W-:Y:S02]  /*b8b0*/  @!P1 SYNCS.ARRIVE.TRANS64.RED.A1T0 RZ, [R0+URZ], RZ ;  /* 0x000000ff00ff99a7 */ /* 0x0001e4000810043f */
[----:B0-----:R-:W-:-:S05]  /*b8c0*/  VIADD R0, R176, 0xfffffffe ;  /* 0xfffffffeb0007836 */ /* 0x001fca0000000000 */
[----:B------:R-:W-:-:S13]  /*b8d0*/  ISETP.GE.AND P2, PT, R0, R215, PT ;  /* 0x000000d70000720c */ /* 0x000fda0003f46270 */
[----:B-1----:R-:W-:Y:S05]  /*b8e0*/  @!P2 BRA `(.L_x_1438) ;  /* 0x0000002c009ca947 */ /* 0x002fea0003800000 */
[----:B------:R-:W-:Y:S02]  /*b8f0*/  IMAD.MOV.U32 R8, RZ, RZ, R20 ;  /* 0x000000ffff087224 */ /* 0x000fe400078e0014 */
[----:B------:R-:W-:-:S07]  /*b900*/  IMAD.MOV.U32 R9, RZ, RZ, R13 ;  /* 0x000000ffff097224 */ /* 0x000fce00078e000d */
.L_x_1448:
        /* <DEDUP_REMOVED lines=8> */
[----:B-----5:R-:W-:Y:S06]  /*b990*/  @!P0 BRA `(.L_x_1439) ;  /* 0x0000000000048947 */ /* 0x020fec0003800000 */
[----:B------:R-:W-:Y:S01]  /*b9a0*/  BPT.TRAP 0x1 ;  /* 0x000000040000795c */ /* 0x000fe20000300000 */
.L_x_1439:
[----:B------:R-:W-:Y:S01]  /*b9b0*/  IMAD R3, R200, 0x8, R18 ;  /* 0x00000008c8037824 */ /* 0x000fe200078e0212 */
[----:B------:R-:W-:-:S04]  /*b9c0*/  SHF.L.U32 R10, R204, 0x1f, RZ ;  /* 0x0000001fcc0a7819 */ /* 0x000fc800000006ff */
[----:B------:R0:W1:Y:S01]  /*b9d0*/  SYNCS.PHASECHK.TRANS64.TRYWAIT P3, [R3+URZ+0x32430], R10 ;  /* 0x0324300a030075a7 */ /* 0x000062000806017f */
[----:B------:R-:W-:Y:S05]  /*b9e0*/  @!P0 BRA `(.L_x_1440) ;  /* 0x0000000000048947 */ /* 0x000fea0003800000 */
[----:B------:R-:W-:Y:S01]  /*b9f0*/  BPT.TRAP 0x1 ;  /* 0x000000040000795c */ /* 0x000fe20000300000 */
.L_x_1440:
[----:B------:R-:W-:Y:S02]  /*ba00*/  IMAD R152, R200, 0x300, R214 ;  /* 0x00000300c8987824 */ /* 0x000fe400078e02d6 */
[----:B------:R-:W-:Y:S01]  /*ba10*/  IMAD.MOV.U32 R153, RZ, RZ, 0x40000040 ;  /* 0x40000040ff997424 */ /* 0x000fe200078e00ff */
[----:B-1----:R-:W-:Y:S06]  /*ba20*/  @P3 BRA `(.L_x_1441) ;  /* 0x0000000000083947 */ /* 0x002fec0003800000 */
[----:B------:R-:W1:Y:S02]  /*ba30*/  SYNCS.PHASECHK.TRANS64.TRYWAIT P3, [R3+URZ+0x32430], R10 ;  /* 0x0324300a030075a7 */ /* 0x000e64000806017f */
[----:B-1----:R-:W-:Y:S05]  /*ba40*/  @!P3 BRA `(.L_x_1442) ;  /* 0x00000118002cb947 */ /* 0x002fea0003800000 */
.L_x_1441:
[----:B------:R-:W-:Y:S05]  /*ba50*/  WARPSYNC.ALL ;  /* 0x0000000000007948 */ /* 0x000fea0003800000 */
[C---:B------:R-:W-:Y:S01]  /*ba60*/  R2UR UR6, R152.reuse ;  /* 0x00000000980672ca */ /* 0x040fe200000e0000 */
[----:B------:R-:W-:Y:S01]  /*ba70*/  VIADD R12, R152, 0x4 ;  /* 0x00000004980c7836 */ /* 0x000fe20000000000 */
[----:B------:R-:W-:Y:S01]  /*ba80*/  R2UR UR7, R153 ;  /* 0x00000000990772ca */ /* 0x000fe200000e0000 */
[----:B------:R-:W-:Y:S01]  /*ba90*/  IMAD.MOV.U32 R153, RZ, RZ, 0x40000040 ;  /* 0x40000040ff997424 */ /* 0x000fe200078e00ff */
[----:B------:R-:W-:Y:S01]  /*baa0*/  R2UR UR4, R4 ;  /* 0x00000000040472ca */ /* 0x000fe200000e0000 */
[----:B------:R-:W-:Y:S01]  /*bab0*/  IMAD.MOV.U32 R21, RZ, RZ, 0x40000040 ;  /* 0x40000040ff157424 */ /* 0x000fe200078e00ff */
[----:B------:R-:W-:Y:S01]  /*bac0*/  R2UR UR5, R5 ;  /* 0x00000000050572ca */ /* 0x000fe200000e0000 */
[----:B------:R-:W-:Y:S01]  /*bad0*/  IMAD.MOV.U32 R13, RZ, RZ, 0x40000040 ;  /* 0x40000040ff0d7424 */ /* 0x000fe200078e00ff */
[C---:B------:R-:W-:Y:S01]  /*bae0*/  IADD3 R20, R152.reuse, 0x2, RZ ;  /* 0x0000000298147810 */ /* 0x040fe20007ffe0ff */
[----:B------:R-:W-:Y:S01]  /*baf0*/  VIADD R152, R152, 0x6 ;  /* 0x0000000698987836 */ /* 0x000fe20000000000 */
[----:B------:R-:W-:-:S02]  /*bb00*/  R2UR UR19, R153 ;  /* 0x00000000991372ca */ /* 0x000fc400000e0000 */
        /* <DEDUP_REMOVED lines=9> */
[----:B------:R-:W-:Y:S02]  /*bba0*/  R2UR UR12, R206 ;  /* 0x00000000ce0c72ca */ /* 0x000fe400000e0000 */
        /* <DEDUP_REMOVED lines=13> */
[----:B------:R-:W-:Y:S05]  /*bc80*/  @!P0 BRA `(.L_x_1443) ;  /* 0x0000000000048947 */ /* 0x000fea0003800000 */
[----:B------:R-:W-:Y:S01]  /*bc90*/  BPT.TRAP 0x1 ;  /* 0x000000040000795c */ /* 0x000fe20000300000 */
.L_x_1443:
[----:B------:R2:W3:Y:S01]  /*bca0*/  SYNCS.PHASECHK.TRANS64.TRYWAIT P3, [R3+URZ+0x32450], R10 ;  /* 0x0324500a030075a7 */ /* 0x0004e2000806017f */
[----:B------:R-:W-:Y:S05]  /*bcb0*/  @!P0 BRA `(.L_x_1444) ;  /* 0x0000000000048947 */ /* 0x000fea0003800000 */
[----:B------:R-:W-:Y:S01]  /*bcc0*/  BPT.TRAP 0x1 ;  /* 0x000000040000795c */ /* 0x000fe20000300000 */
.L_x_1444:
[----:B------:R-:W-:Y:S04]  /*bcd0*/  BSSY B0, `(.L_x_1445) ;  /* 0x0000004000007945 */ /* 0x000fe80003800000 */
[----:B---3--:R-:W-:Y:S05]  /*bce0*/  @P3 BRA `(.L_x_1446) ;  /* 0x0000000000083947 */ /* 0x008fea0003800000 */
[----:B------:R-:W3:Y:S02]  /*bcf0*/  SYNCS.PHASECHK.TRANS64.TRYWAIT P3, [R3+URZ+0x32450], R10 ;  /* 0x0324500a030075a7 */ /* 0x000ee4000806017f */
[----:B---3--:R-:W-:Y:S05]  /*bd00*/  @!P3 BRA `(.L_x_1447) ;  /* 0x000001140090b947 */ /* 0x008fea0003800000 */
.L_x_1446:
[----:B------:R-:W-:Y:S05]  /*bd10*/  BSYNC B0 ;  /* 0x0000000000007941 */ /* 0x000fea0003800000 */
.L_x_1445:
[----:B------:R-:W-:Y:S05]  /*bd20*/  WARPSYNC.ALL ;  /* 0x0000000000007948 */ /* 0x000fea0003800000 */
[----:B------:R-:W4:Y:S04]  /*bd30*/  LDL R12, [R1+0x58] ;  /* 0x00005800010c7983 */ /* 0x000f280000100800 */
[----:B------:R-:W4:Y:S04]  /*bd40*/  LDL.64 R210, [R1+0x50] ;  /* 0x0000500001d27983 */ /* 0x000f280000100a00 */
[----:B------:R-:W4:Y:S04]  /*bd50*/  LDL.64 R20, [R1+0x48] ;  /* 0x0000480001147983 */ /* 0x000f280000100a00 */
[----:B------:R0:W-:Y:S04]  /*bd60*/  STL.64 [R1+0xa8], R4 ;  /* 0x0000a80401007387 */ /* 0x0001e80000100a00 */
[----:B0-----:R-:W4:Y:S01]  /*bd70*/  LDL.64 R4, [R1+0x40] ;  /* 0x0000400001047983 */ /* 0x001f220000100a00 */
[----:B-123--:R-:W-:-:S02]  /*bd80*/  IMAD.MOV.U32 R10, RZ, RZ, 0xc00 ;  /* 0x00000c00ff0a7424 */ /* 0x00efc400078e00ff */
[----:B------:R-:W-:-:S05]  /*bd90*/  IMAD.MOV.U32 R11, RZ, RZ, 0x40000040 ;  /* 0x40000040ff0b7424 */ /* 0x000fca00078e00ff */
[----:B------:R-:W-:Y:S01]  /*bda0*/  R2UR UR7, R11 ;  /* 0x000000000b0772ca */ /* 0x000fe200000e0000 */
[----:B------:R-:W-:Y:S01]  /*bdb0*/  WARPGROUP.ARRIVE ;  /* 0x00000000000079c5 */ /* 0x000fe20000000000 */
[----:B------:R-:W-:Y:S01]  /*bdc0*/  IMAD.MOV.U32 R13, RZ, RZ, 0x40000040 ;  /* 0x40000040ff0d7424 */ /* 0x000fe200078e00ff */
[----:B----4-:R-:W-:Y:S02]  /*bdd0*/  R2UR UR4, R12 ;  /* 0x000000000c0472ca */ /* 0x010fe400000e0000 */
[----:B------:R-:W-:-:S11]  /*bde0*/  R2UR UR5, R211 ;  /* 0x00000000d30572ca */ /* 0x000fd600000e0000 */
[----:B------:R-:W-:Y:S01]  /*bdf0*/  IMAD R10, R200, R10, UR4 ;  /* 0x00000004c80a7e24 */ /* 0x000fe2000f8e020a */
[----:B------:R-:W-:Y:S02]  /*be00*/  R2UR UR4, R210 ;  /* 0x00000000d20472ca */ /* 0x000fe400000e0000 */
[----:B------:R-:W2:Y:S02]  /*be10*/  LDL.64 R210, [R1+0x38] ;  /* 0x0000380001d27983 */ /* 0x000ea40000100a00 */
[----:B------:R-:W-:-:S13]  /*be20*/  R2UR UR6, R10 ;  /* 0x000000000a0672ca */ /* 0x000fda00000e0000 */
[----:B------:R-:W-:Y:S01]  /*be30*/  HGMMA.64x96x16.F32 R152, gdesc[UR4], R152, gsb0 ;  /* 0x01600000049879f0 */ /* 0x000fe20008000898 */
[----:B------:R-:W-:Y:S02]  /*be40*/  R2UR UR4, R20 ;  /* 0x00000000140472ca */ /* 0x000fe400000e0000 */
[----:B------:R-:W-:Y:S02]  /*be50*/  R2UR UR5, R21 ;  /* 0x00000000150572ca */ /* 0x000fe400000e0000 */
[----:B------:R-:W3:Y:S01]  /*be60*/  LDL.64 R20, [R1+0x30] ;  /* 0x0000300001147983 */ /* 0x000ee20000100a00 */
[----:B------:R-:W-:Y:S01]  /*be70*/  VIADD R12, R10, 0x2 ;  /* 0x000000020a0c7836 */ /* 0x000fe20000000000 */
[----:B------:R-:W-:-:S04]  /*be80*/  R2UR UR7, R13 ;  /* 0x000000000d0772ca */ /* 0x000fc800000e0000 */
[----:B------:R-:W-:Y:S01]  /*be90*/  R2UR UR6, R12 ;  /* 0x000000000c0672ca */ /* 0x000fe200000e0000 */
[----:B------:R-:W-:Y:S02]  /*bea0*/  VIADD R12, R10, 0x4 ;  /* 0x000000040a0c7836 */ /* 0x000fe40000000000 */
[----:B------:R-:W-:Y:S01]  /*beb0*/  IMAD.MOV.U32 R13, RZ, RZ, 0x40000040 ;  /* 0x40000040ff0d7424 */ /* 0x000fe200078e00ff */
[----:B------:R-:W-:Y:S02]  /*bec0*/  WARPGROUP.DEPBAR.LE gsb0, 0x0 ;  /* 0x00008000000079c5 */ /* 0x000fe40000010000 */
[----:B------:R-:W-:-:S07]  /*bed0*/  WARPGROUP.ARRIVE ;  /* 0x00000000000079c5 */ /* 0x000fce0000000000 */
[----:B------:R-:W-:Y:S01]  /*bee0*/  HGMMA.64x96x16.F32 R152, gdesc[UR4], R152, gsb0 ;  /* 0x01600000049879f0 */ /* 0x000fe20008000898 */
[----:B------:R-:W-:Y:S02]  /*bef0*/  R2UR UR4, R4 ;  /* 0x00000000040472ca */ /* 0x000fe400000e0000 */
[----:B------:R-:W-:Y:S02]  /*bf00*/  R2UR UR5, R5 ;  /* 0x00000000050572ca */ /* 0x000fe400000e0000 */
[----:B------:R-:W4:Y:S01]  /*bf10*/  LDL.64 R4, [R1+0x28] ;  /* 0x0000280001047983 */ /* 0x000f220000100a00 */
[----:B------:R-:W-:Y:S02]  /*bf20*/  R2UR UR6, R12 ;  /* 0x000000000c0672ca */ /* 0x000fe400000e0000 */
[----:B------:R-:W-:Y:S01]  /*bf30*/  R2UR UR7, R13 ;  /* 0x000000000d0772ca */ /* 0x000fe200000e0000 */
[----:B------:R-:W-:Y:S02]  /*bf40*/  VIADD R12, R10, 0x6 ;  /* 0x000000060a0c7836 */ /* 0x000fe40000000000 */
[----:B------:R-:W-:Y:S01]  /*bf50*/  IMAD.MOV.U32 R13, RZ, RZ, 0x40000040 ;  /* 0x40000040ff0d7424 */ /* 0x000fe200078e00ff */
[----:B------:R-:W-:-:S02]  /*bf60*/  WARPGROUP.DEPBAR.LE gsb0, 0x0 ;  /* 0x00008000000079c5 */ /* 0x000fc40000010000 */
[----:B------:R-:W-:-:S07]  /*bf70*/  WARPGROUP.ARRIVE ;  /* 0x00000000000079c5 */ /* 0x000fce0000000000 */
[----:B------:R-:W-:Y:S01]  /*bf80*/  HGMMA.64x96x16.F32 R152, gdesc[UR4], R152, gsb0 ;  /* 0x01600000049879f0 */ /* 0x000fe20008000898 */
[----:B------:R-:W-:Y:S02]  /*bf90*/  R2UR UR6, R12 ;  /* 0x000000000c0672ca */ /* 0x000fe400000e0000 */
[----:B------:R-:W-:Y:S02]  /*bfa0*/  R2UR UR7, R13 ;  /* 0x000000000d0772ca */ /* 0x000fe400000e0000 */
[----:B--2---:R-:W-:Y:S02]  /*bfb0*/  R2UR UR4, R210 ;  /* 0x00000000d20472ca */ /* 0x004fe400000e0000 */
[----:B------:R-:W-:Y:S02]  /*bfc0*/  R2UR UR5, R211 ;  /* 0x00000000d30572ca */ /* 0x000fe400000e0000 */
[----:B------:R-:W2:Y:S01]  /*bfd0*/  LDL.64 R210, [R1+0x20] ;  /* 0x0000200001d27983 */ /* 0x000ea20000100a00 */
[----:B------:R-:W-:-:S02]  /*bfe0*/  WARPGROUP.DEPBAR.LE gsb0, 0x0 ;  /* 0x00008000000079c5 */ /* 0x000fc40000010000 */
[----:B------:R-:W-:-:S08]  /*bff0*/  WARPGROUP.ARRIVE ;  /* 0x00000000000079c5 */ /* 0x000fd00000000000 */
[----:B------:R-:W-:Y:S01]  /*c000*/  HGMMA.64x96x16.F32 R152, gdesc[UR4], R152, gsb0 ;  /* 0x01600000049879f0 */ /* 0x000fe20008000898 */
[----:B---3--:R-:W-:Y:S02]  /*c010*/  R2UR UR4, R20 ;  /* 0x00000000140472ca */ /* 0x008fe400000e0000 */
[----:B------:R-:W-:Y:S02]  /*c020*/  R2UR UR5, R21 ;  /* 0x00000000150572ca */ /* 0x000fe400000e0000 */
[----:B------:R-:W3:Y:S01]  /*c030*/  LDL.64 R20, [R1+0x18] ;  /* 0x0000180001147983 */ /* 0x000ee20000100a00 */
[----:B------:R-:W-:Y:S02]  /*c040*/  VIADD R12, R10, 0x300 ;  /* 0x000003000a0c7836 */ /* 0x000fe40000000000 */
[----:B------:R-:W-:-:S03]  /*c050*/  IMAD.MOV.U32 R13, RZ, RZ, 0x40000040 ;  /* 0x40000040ff0d7424 */ /* 0x000fc600078e00ff */
[----:B------:R-:W-:Y:S02]  /*c060*/  R2UR UR6, R12 ;  /* 0x000000000c0672ca */ /* 0x000fe400000e0000 */
[----:B------:R-:W-:Y:S01]  /*c070*/  R2UR UR7, R13 ;  /* 0x000000000d0772ca */ /* 0x000fe200000e0000 */
[----:B------:R-:W-:Y:S01]  /*c080*/  VIADD R12, R10, 0x302 ;  /* 0x000003020a0c7836 */ /* 0x000fe20000000000 */
[----:B------:R-:W-:Y:S02]  /*c090*/  WARPGROUP.DEPBAR.LE gsb0, 0x0 ;  /* 0x00008000000079c5 */ /* 0x000fe40000010000 */
[----:B------:R-:W-:-:S09]  /*c0a0*/  WARPGROUP.ARRIVE ;  /* 0x00000000000079c5 */ /* 0x000fd20000000000 */
[----:B------:R-:W-:Y:S01]  /*c0b0*/  HGMMA.64x96x16.F32 R152, gdesc[UR4], R152, gsb0 ;  /* 0x01600000049879f0 */ /* 0x000fe20008000898 */
[----:B------:R-:W-:Y:S01]  /*c0c0*/  IMAD.MOV.U32 R13, RZ, RZ, 0x40000040 ;  /* 0x40000040ff0d7424 */ /* 0x000fe200078e00ff */
[----:B----4-:R-:W-:Y:S02]  /*c0d0*/  R2UR UR4, R4 ;  /* 0x00000000040472ca */ /* 0x010fe400000e0000 */
[----:B------:R-:W-:Y:S02]  /*c0e0*/  R2UR UR5, R5 ;  /* 0x00000000050572ca */ /* 0x000fe400000e0000 */
[----:B------:R-:W4:Y:S01]  /*c0f0*/  LDL.64 R4, [R1+0x10] ;  /* 0x0000100001047983 */ /* 0x000f220000100a00 */
[----:B------:R-:W-:Y:S02]  /*c100*/  R2UR UR6, R12 ;  /* 0x000000000c0672ca */ /* 0x000fe400000e0000 */
[----:B------:R-:W-:Y:S01]  /*c110*/  R2UR UR7, R13 ;  /* 0x000000000d0772ca */ /* 0x000fe200000e0000 */
[----:B------:R-:W-:-:S02]  /*c120*/  VIADD R12, R10, 0x304 ;  /* 0x000003040a0c7836 */ /* 0x000fc40000000000 */
[----:B------:R-:W-:Y:S01]  /*c130*/  IMAD.MOV.U32 R13, RZ, RZ, 0x40000040 ;  /* 0x40000040ff0d7424 */ /* 0x000fe200078e00ff */
[----:B------:R-:W-:Y:S02]  /*c140*/  WARPGROUP.DEPBAR.LE gsb0, 0x0 ;  /* 0x00008000000079c5 */ /* 0x000fe40000010000 */
        /* <DEDUP_REMOVED lines=10> */
[----:B------:R-:W-:Y:S01]  /*c1f0*/  VIADD R12, R10, 0x306 ;  /* 0x000003060a0c7836 */ /* 0x000fe20000000000 */
[----:B---3--:R-:W-:Y:S01]  /*c200*/  R2UR UR4, R20 ;  /* 0x00000000140472ca */ /* 0x008fe200000e0000 */
[----:B------:R-:W-:Y:S01]  /*c210*/  IMAD.MOV.U32 R13, RZ, RZ, 0x40000040 ;  /* 0x40000040ff0d7424 */ /* 0x000fe200078e00ff */
[----:B------:R-:W-:Y:S02]  /*c220*/  R2UR UR5, R21 ;  /* 0x00000000150572ca */ /* 0x000fe400000e0000 */
[----:B------:R-:W3:Y:S01]  /*c230*/  LDL.64 R20, [R1] ;  /* 0x0000000001147983 */ /* 0x000ee20000100a00 */
        /* <DEDUP_REMOVED lines=9> */
[----:B----4-:R-:W-:Y:S02]  /*c2d0*/  R2UR UR4, R4 ;  /* 0x00000000040472ca */ /* 0x010fe400000e0000 */
[----:B------:R-:W-:Y:S01]  /*c2e0*/  R2UR UR5, R5 ;  /* 0x00000000050572ca */ /* 0x000fe200000e0000 */
[----:B------:R-:W-:Y:S01]  /*c2f0*/  VIADD R12, R10, 0x602 ;  /* 0x000006020a0c7836 */ /* 0x000fe20000000000 */
[----:B------:R-:W-:Y:S01]  /*c300*/  UMOV UR38, UR43 ;  /* 0x0000002b00267c82 */ /* 0x000fe20008000000 */
[----:B------:R-:W-:Y:S01]  /*c310*/  IMAD.MOV.U32 R13, RZ, RZ, 0x40000040 ;  /* 0x40000040ff0d7424 */ /* 0x000fe200078e00ff */
[----:B------:R0:W5:Y:S01]  /*c320*/  LDL.LU.64 R4, [R1+0xa8] ;  /* 0x0000a80001047983 */ /* 0x0001620000300a00 */
[----:B------:R-:W-:-:S02]  /*c330*/  WARPGROUP.DEPBAR.LE gsb0, 0x0 ;  /* 0x00008000000079c5 */ /* 0x000fc40000010000 */
[----:B------:R-:W-:-:S06]  /*c340*/  WARPGROUP.ARRIVE ;  /* 0x00000000000079c5 */ /* 0x000fcc0000000000 */
[----:B------:R-:W-:Y:S01]  /*c350*/  HGMMA.64x96x16.F32 R152, gdesc[UR4], R152, gsb0 ;  /* 0x01600000049879f0 */ /* 0x000fe20008000898 */
[----:B------:R-:W-:Y:S02]  /*c360*/  R2UR UR6, R12 ;  /* 0x000000000c0672ca */ /* 0x000fe400000e0000 */
[----:B------:R-:W-:Y:S02]  /*c370*/  R2UR UR7, R13 ;  /* 0x000000000d0772ca */ /* 0x000fe400000e0000 */
[----:B--2---:R-:W-:Y:S02]  /*c380*/  R2UR UR4, R210 ;  /* 0x00000000d20472ca */ /* 0x004fe400000e0000 */
[----:B------:R-:W-:Y:S01]  /*c390*/  R2UR UR5, R211 ;  /* 0x00000000d30572ca */ /* 0x000fe200000e0000 */
[----:B------:R-:W-:Y:S02]  /*c3a0*/  WARPGROUP.DEPBAR.LE gsb0, 0x0 ;  /* 0x00008000000079c5 */ /* 0x000fe40000010000 */
[----:B------:R-:W-:-:S10]  /*c3b0*/  WARPGROUP.ARRIVE ;  /* 0x00000000000079c5 */ /* 0x000fd40000000000 */
[----:B------:R-:W-:Y:S01]  /*c3c0*/  HGMMA.64x96x16.F32 R152, gdesc[UR4], R152, gsb0 ;  /* 0x01600000049879f0 */ /* 0x000fe20008000898 */
[----:B------:R-:W-:Y:S02]  /*c3d0*/  VIADD R12, R10, 0x604 ;  /* 0x000006040a0c7836 */ /* 0x000fe40000000000 */
[----:B------:R-:W-:Y:S01]  /*c3e0*/  IMAD.MOV.U32 R13, RZ, RZ, 0x40000040 ;  /* 0x40000040ff0d7424 */ /* 0x000fe200078e00ff */
[----:B---3--:R-:W-:Y:S02]  /*c3f0*/  R2UR UR4, R20 ;  /* 0x00000000140472ca */ /* 0x008fe400000e0000 */
[----:B------:R-:W-:Y:S02]  /*c400*/  R2UR UR6, R12 ;  /* 0x000000000c0672ca */ /* 0x000fe400000e0000 */
        /* <DEDUP_REMOVED lines=8> */
[----:B------:R-:W-:Y:S01]  /*c490*/  R2UR UR7, R13 ;  /* 0x000000000d0772ca */ /* 0x000fe200000e0000 */
[----:B------:R-:W-:Y:S01]  /*c4a0*/  UMOV UR4, UR52 ;  /* 0x0000003400047c82 */ /* 0x000fe20008000000 */
[----:B------:R-:W-:Y:S01]  /*c4b0*/  UMOV UR5, UR53 ;  /* 0x0000003500057c82 */ /* 0x000fe20008000000 */
[----:B------:R-:W-:Y:S02]  /*c4c0*/  VIADD R12, R10, 0x900 ;  /* 0x000009000a0c7836 */ /* 0x000fe40000000000 */
[----:B------:R-:W-:Y:S01]  /*c4d0*/  IMAD.MOV.U32 R13, RZ, RZ, 0x40000040 ;  /* 0x40000040ff0d7424 */ /* 0x000fe200078e00ff */
[----:B------:R-:W-:Y:S02]  /*c4e0*/  WARPGROUP.DEPBAR.LE gsb0, 0x0 ;  /* 0x00008000000079c5 */ /* 0x000fe40000010000 */
[----:B------:R-:W-:-:S06]  /*c4f0*/  WARPGROUP.ARRIVE ;  /* 0x00000000000079c5 */ /* 0x000fcc0000000000 */
        /* <DEDUP_REMOVED lines=32> */
[----:B------:R-:W-:Y:S02]  /*c700*/  WARPGROUP.DEPBAR.LE gsb0, 0x0 ;  /* 0x00008000000079c5 */ /* 0x000fe40000010000 */
[----:B------:R-:W-:-:S08]  /*c710*/  WARPGROUP.ARRIVE ;  /* 0x00000000000079c5 */ /* 0x000fd00000000000 */
[----:B------:R-:W-:Y:S03]  /*c720*/  HGMMA.64x96x16.F32 R152, gdesc[UR4], R152, gsb0 ;  /* 0x01600000049879f0 */ /* 0x000fe60008000898 */
[----:B------:R-:W-:Y:S02]  /*c730*/  WARPGROUP.DEPBAR.LE gsb0, 0x0 ;  /* 0x00008000000079c5 */ /* 0x000fe40000010000 */
[----:B------:R-:W-:Y:S01]  /*c740*/  FMUL.FTZ R10, R152, UR39 ;  /* 0x00000027980a7c20 */ /* 0x000fe20008410000 */
[----:B------:R-:W-:Y:S01]  /*c750*/  FMUL.FTZ R11, R153, UR39 ;  /* 0x00000027990b7c20 */ /* 0x000fe20008410000 */
[----:B------:R-:W-:-:S04]  /*c760*/  FMUL.FTZ R12, R156, UR39 ;  /* 0x000000279c0c7c20 */ /* 0x000fc80008410000 */
[----:B------:R-:W1:Y:S01]  /*c770*/  MUFU.TANH R10, R10 ;  /* 0x0000000a000a7308 */ /* 0x000e620000002400 */
[----:B------:R-:W-:Y:S01]  /*c780*/  FMUL.FTZ R20, R157, UR39 ;  /* 0x000000279d147c20 */ /* 0x000fe20008410000 */
[----:B------:R-:W-:-:S06]  /*c790*/  FMUL.FTZ R21, R160, UR39 ;  /* 0x00000027a0157c20 */ /* 0x000fcc0008410000 */
[----:B------:R-:W2:Y:S01]  /*c7a0*/  MUFU.TANH R11, R11 ;  /* 0x0000000b000b7308 */ /* 0x000ea20000002400 */
[----:B------:R-:W-:-:S07]  /*c7b0*/  FMUL.FTZ R152, R161, UR39 ;  /* 0x00000027a1987c20 */ /* 0x000fce0008410000 */
[----:B------:R-:W3:Y:S01]  /*c7c0*/  MUFU.TANH R12, R12 ;  /* 0x0000000c000c7308 */ /* 0x000ee20000002400 */
[----:B-1----:R-:W-:Y:S01]  /*c7d0*/  FMNMX.FTZ R13, R10, R9, !PT ;  /* 0x000000090a0d7209 */ /* 0x002fe20007810000 */
[----:B------:R-:W-:-:S06]  /*c7e0*/  FMUL.FTZ R153, R164, UR39 ;  /* 0x00000027a4997c20 */ /* 0x000fcc0008410000 */
[----:B------:R-:W1:Y:S01]  /*c7f0*/  MUFU.TANH R20, R20 ;  /* 0x0000001400147308 */ /* 0x000e620000002400 */
[----:B--2---:R-:W-:Y:S01]  /*c800*/  FMNMX.FTZ R13, R11, R13, !PT ;  /* 0x0000000d0b0d7209 */ /* 0x004fe20007810000 */
[----:B------:R-:W-:-:S06]  /*c810*/  FMUL.FTZ R156, R165, UR39 ;  /* 0x00000027a59c7c20 */ /* 0x000fcc0008410000 */
[----:B------:R-:W2:Y:S01]  /*c820*/  MUFU.TANH R21, R21 ;  /* 0x0000001500157308 */ /* 0x000ea20000002400 */
[----:B---3--:R-:W-:Y:S01]  /*c830*/  FMNMX.FTZ R13, R12, R13, !PT ;  /* 0x0000000d0c0d7209 */ /* 0x008fe20007810000 */
[----:B------:R-:W-:-:S06]  /*c840*/  FMUL.FTZ R157, R168, UR39 ;  /* 0x00000027a89d7c20 */ /* 0x000fcc0008410000 */
        /* <DEDUP_REMOVED lines=46> */
[----:B-1----:R-:W-:-:S07]  /*cb30*/  FMNMX.FTZ R13, R177, R13, !PT ;  /* 0x0000000db10d7209 */ /* 0x002fce0007810000 */
[----:B------:R-:W1:Y:S01]  /*cb40*/  MUFU.TANH R184, R184 ;  /* 0x000000b800b87308 */ /* 0x000e620000002400 */
[----:B--2---:R-:W-:-:S07]  /*cb50*/  FMNMX.FTZ R13, R180, R13, !PT ;  /* 0x0000000db40d7209 */ /* 0x004fce0007810000 */
[----:B------:R-:W2:Y:S01]  /*cb60*/  MUFU.TANH R185, R185 ;  /* 0x000000b900b97308 */ /* 0x000ea20000002400 */
[----:B---3--:R-:W-:-:S07]  /*cb70*/  FMNMX.FTZ R13, R181, R13, !PT ;  /* 0x0000000db50d7209 */ /* 0x008fce0007810000 */
[----:B------:R-:W3:Y:S01]  /*cb80*/  MUFU.TANH R188, R188 ;  /* 0x000000bc00bc7308 */ /* 0x000ee20000002400 */
[----:B-1----:R-:W-:-:S04]  /*cb90*/  FMNMX.FTZ R13, R184, R13, !PT ;  /* 0x0000000db80d7209 */ /* 0x002fc80007810000 */
[----:B--2---:R-:W-:-:S04]  /*cba0*/  FMNMX.FTZ R13, R185, R13, !PT ;  /* 0x0000000db90d7209 */ /* 0x004fc80007810000 */
[----:B---3--:R-:W-:-:S05]  /*cbb0*/  FMNMX.FTZ R13, R188, R13, !PT ;  /* 0x0000000dbc0d7209 */ /* 0x008fca0007810000 */
[----:B------:R-:W1:Y:S01]  /*cbc0*/  SHFL.BFLY PT, R189, R13, 0x2, 0x1f ;  /* 0x0c401f000dbd7f89 */ /* 0x000e6200000e0000 */
[----:B------:R-:W-:Y:S01]  /*cbd0*/  FMUL.FTZ R212, R154, UR39 ;  /* 0x000000279ad47c20 */ /* 0x000fe20008410000 */
[----:B-1----:R-:W-:-:S05]  /*cbe0*/  FMNMX.FTZ R13, R13, R189, !PT ;  /* 0x000000bd0d0d7209 */ /* 0x002fca0007810000 */
[----:B------:R-:W1:Y:S01]  /*cbf0*/  SHFL.BFLY PT, R154, R13, 0x1, 0x1f ;  /* 0x0c201f000d9a7f89 */ /* 0x000e6200000e0000 */
[----:B------:R-:W-:Y:S01]  /*cc00*/  FMUL.FTZ R197, R162, UR39 ;  /* 0x00000027a2c57c20 */ /* 0x000fe20008410000 */
[----:B------:R-:W-:Y:S01]  /*cc10*/  FMUL.FTZ R210, R158, UR39 ;  /* 0x000000279ed27c20 */ /* 0x000fe20008410000 */
[----:B------:R-:W-:Y:S01]  /*cc20*/  FMUL.FTZ R211, R155, UR39 ;  /* 0x000000279bd37c20 */ /* 0x000fe20008410000 */
[----:B-1----:R-:W-:-:S05]  /*cc30*/  FMNMX.FTZ R13, R13, R154, !PT ;  /* 0x0000009a0d0d7209 */ /* 0x002fca0007810000 */
[C---:B------:R-:W-:Y:S01]  /*cc40*/  FADD.FTZ R162, -R13.reuse, R9 ;  /* 0x000000090da27221 */ /* 0x040fe20000010100 */
[----:B------:R-:W-:-:S03]  /*cc50*/  FMUL.FTZ R9, R13, UR38 ;  /* 0x000000260d097c20 */ /* 0x000fc60008410000 */
[----:B------:R-:W-:Y:S01]  /*cc60*/  FMUL.FTZ R162, R162, UR38 ;  /* 0x00000026a2a27c20 */ /* 0x000fe20008410000 */
[--C-:B------:R-:W-:Y:S01]  /*cc70*/  FFMA.FTZ R154, R10, UR38, -R9.reuse ;  /* 0x000000260a9a7c23 */ /* 0x100fe20008010809 */
[--C-:B------:R-:W-:Y:S01]  /*cc80*/  FFMA.FTZ R158, R11, UR38, -R9.reuse ;  /* 0x000000260b9e7c23 */ /* 0x100fe20008010809 */
[--C-:B------:R-:W-:Y:S01]  /*cc90*/  FFMA.FTZ R11, R152, UR38, -R9.reuse ;  /* 0x00000026980b7c23 */ /* 0x100fe20008010809 */
[--C-:B------:R-:W-:Y:S01]  /*cca0*/  FFMA.FTZ R10, R157, UR38, -R9.reuse ;  /* 0x000000269d0a7c23 */ /* 0x100fe20008010809 */
[----:B------:R-:W-:Y:S01]  /*ccb0*/  MUFU.EX2 R152, R154 ;  /* 0x0000009a00987308 */ /* 0x000fe20000000800 */
[--C-:B------:R-:W-:Y:S01]  /*ccc0*/  FFMA.FTZ R155, R12, UR38, -R9.reuse ;  /* 0x000000260c9b7c23 */ /* 0x100fe20008010809 */
[----:B------:R-:W-:-:S06]  /*ccd0*/  FFMA.FTZ R20, R20, UR38, -R9 ;  /* 0x0000002614147c23 */ /* 0x000fcc0008010809 */
[----:B------:R-:W1:Y:S08]  /*cce0*/  MUFU.EX2 R157, R162 ;  /* 0x000000a2009d7308 */ /* 0x000e700000000800 */
[----:B------:R-:W2:Y:S08]  /*ccf0*/  MUFU.EX2 R158, R158 ;  /* 0x0000009e009e7308 */ /* 0x000eb00000000800 */
[----:B------:R-:W3:Y:S01]  /*cd00*/  MUFU.EX2 R155, R155 ;  /* 0x0000009b009b7308 */ /* 0x000ee20000000800 */
[----:B-1----:R-:W-:-:S07]  /*cd10*/  FFMA.FTZ R154, R157, R7, R152 ;  /* 0x000000079d9a7223 */ /* 0x002fce0000010098 */
[----:B------:R-:W1:Y:S01]  /*cd20*/  MUFU.EX2 R20, R20 ;  /* 0x0000001400147308 */ /* 0x000e620000000800 */
[----:B------:R-:W-:-:S07]  /*cd30*/  FMUL.FTZ R205, R159, UR39 ;  /* 0x000000279fcd7c20 */ /* 0x000fce0008410000 */
[----:B------:R-:W4:Y:S01]  /*cd40*/  MUFU.TANH R212, R212 ;  /* 0x000000d400d47308 */ /* 0x000f220000002400 */
[----:B--2---:R-:W-:-:S07]  /*cd50*/  FADD.FTZ R154, R158, R154 ;  /* 0x0000009a9e9a7221 */ /* 0x004fce0000010000 */
[----:B------:R-:W2:Y:S01]  /*cd60*/  MUFU.TANH R211, R211 ;  /* 0x000000d300d37308 */ /* 0x000ea20000002400 */
[----:B---3--:R-:W-:Y:S01]  /*cd70*/  FADD.FTZ R154, R155, R154 ;  /* 0x0000009a9b9a7221 */ /* 0x008fe20000010000 */
[----:B------:R-:W-:-:S06]  /*cd80*/  FMUL.FTZ R193, R163, UR39 ;  /* 0x00000027a3c17c20 */ /* 0x000fcc0008410000 */
[----:B------:R-:W3:Y:S01]  /*cd90*/  MUFU.TANH R210, R210 ;  /* 0x000000d200d27308 */ /* 0x000ee20000002400 */
[----:B------:R-:W-:Y:S01]  /*cda0*/  F2FP.F16.F32.PACK_AB R152, R158, R152 ;  /* 0x000000989e98723e */ /* 0x000fe200000000ff */
[C---:B-1----:R-:W-:Y:S01]  /*cdb0*/  FADD.FTZ R158, R20.reuse, R154 ;  /* 0x0000009a149e7221 */ /* 0x042fe20000010000 */
[----:B------:R-:W-:-:S05]  /*cdc0*/  F2FP.F16.F32.PACK_AB R154, R20, R155 ;  /* 0x0000009b149a723e */ /* 0x000fca00000000ff */
[----:B------:R-:W1:Y:S01]  /*cdd0*/  MUFU.TANH R205, R205 ;  /* 0x000000cd00cd7308 */ /* 0x000e620000002400 */
[----:B----4-:R-:W-:Y:S01]  /*cde0*/  FMNMX.FTZ R20, R212, R8, !PT ;  /* 0x00000008d4147209 */ /* 0x010fe20007810000 */
[----:B------:R-:W-:-:S06]  /*cdf0*/  FMUL.FTZ R192, R166, UR39 ;  /* 0x00000027a6c07c20 */ /* 0x000fcc0008410000 */
[----:B------:R-:W4:Y:S01]  /*ce00*/  MUFU.TANH R197, R197 ;  /* 0x000000c500c57308 */ /* 0x000f220000002400 */
[----:B--2---:R-:W-:Y:S01]  /*ce10*/  FMNMX.FTZ R20, R211, R20, !PT ;  /* 0x00000014d3147209 */ /* 0x004fe20007810000 */
[----:B------:R-:W-:-:S06]  /*ce20*/  FMUL.FTZ R159, R167, UR39 ;  /* 0x00000027a79f7c20 */ /* 0x000fcc0008410000 */
[----:B------:R-:W2:Y:S01]  /*ce30*/  MUFU.TANH R193, R193 ;  /* 0x000000c100c17308 */ /* 0x000ea20000002400 */
[----:B---3--:R-:W-:Y:S01]  /*ce40*/  FMNMX.FTZ R20, R210, R20, !PT ;  /* 0x00000014d2147209 */ /* 0x008fe20007810000 */
[----:B------:R-:W-:-:S06]  /*ce50*/  FMUL.FTZ R163, R170, UR39 ;  /* 0x00000027aaa37c20 */ /* 0x000fcc0008410000 */
[----:B------:R-:W3:Y:S01]  /*ce60*/  MUFU.TANH R192, R192 ;  /* 0x000000c000c07308 */ /* 0x000ee20000002400 */
[----:B-1----:R-:W-:Y:S01]  /*ce70*/  FMNMX.FTZ R20, R205, R20, !PT ;  /* 0x00000014cd147209 */ /* 0x002fe20007810000 */
[----:B------:R-:W-:Y:S01]  /*ce80*/  FMUL.FTZ R162, R171, UR39 ;  /* 0x00000027aba27c20 */ /* 0x000fe20008410000 */
[----:B------:R-:W-:-:S05]  /*ce90*/  FFMA.FTZ R12, R153, UR38, -R9 ;  /* 0x00000026990c7c23 */ /* 0x000fca0008010809 */
        /* <DEDUP_REMOVED lines=8> */
[----:B------:R-:W-:Y:S01]  /*cf20*/  FMUL.FTZ R167, R178, UR39 ;  /* 0x00000027b2a77c20 */ /* 0x000fe20008410000 */
[--C-:B------:R-:W-:Y:S01]  /*cf30*/  FFMA.FTZ R21, R21, UR38, -R9.reuse ;  /* 0x0000002615157c23 */ /* 0x100fe20008010809 */
[----:B------:R-:W-:-:S04]  /*cf40*/  FFMA.FTZ R156, R156, UR38, -R9 ;  /* 0x000000269c9c7c23 */ /* 0x000fc80008010809 */
[----:B------:R-:W3:Y:S01]  /*cf50*/  MUFU.TANH R153, R153 ;  /* 0x0000009900997308 */ /* 0x000ee20000002400 */
[--C-:B------:R-:W-:Y:S01]  /*cf60*/  FFMA.FTZ R160, R160, UR38, -R9.reuse ;  /* 0x00000026a0a07c23 */ /* 0x100fe20008010809 */
        /* <DEDUP_REMOVED lines=13> */
[----:B------:R-:W0:Y:S01]  /*d040*/  MUFU.TANH R7, R7 ;  /* 0x0000000700077308 */ /* 0x000e220000002400 */
[----:B------:R-:W-:Y:S01]  /*d050*/  FFMA.FTZ R9, R188, UR38, -R9 ;  /* 0x00000026bc097c23 */ /* 0x000fe20008010809 */
[----:B-1----:R-:W-:Y:S01]  /*d060*/  FMNMX.FTZ R20, R159, R20, !PT ;  /* 0x000000149f147209 */ /* 0x002fe20007810000 */
[----:B------:R-:W-:Y:S01]  /*d070*/  FMUL.FTZ R188, R179, UR39 ;  /* 0x00000027b3bc7c20 */ /* 0x000fe20008410000 */
[----:B------:R-:W-:-:S02]  /*d080*/  FMUL.FTZ R189, R182, UR39 ;  /* 0x00000027b6bd7c20 */ /* 0x000fc40008410000 */
[----:B----4-:R-:W-:Y:S02]  /*d090*/  FMNMX.FTZ R20, R163, R20, !PT ;  /* 0x00000014a3147209 */ /* 0x010fe40007810000 */
[----:B------:R-:W1:Y:S01]  /*d0a0*/  MUFU.TANH R167, R167 ;  /* 0x000000a700a77308 */ /* 0x000e620000002400 */
[----:B------:R-:W-:Y:S01]  /*d0b0*/  FMUL.FTZ R166, R183, UR39 ;  /* 0x00000027b7a67c20 */ /* 0x000fe20008410000 */
[----:B--2---:R-:W-:-:S06]  /*d0c0*/  FMNMX.FTZ R20, R162, R20, !PT ;  /* 0x00000014a2147209 */ /* 0x004fcc0007810000 */
[----:B------:R-:W2:Y:S01]  /*d0d0*/  MUFU.TANH R188, R188 ;  /* 0x000000bc00bc7308 */ /* 0x000ea20000002400 */
[----:B---3--:R-:W-:Y:S01]  /*d0e0*/  FMNMX.FTZ R20, R153, R20, !PT ;  /* 0x0000001499147209 */ /* 0x008fe20007810000 */
[----:B------:R-:W-:-:S06]  /*d0f0*/  FMUL.FTZ R170, R186, UR39 ;  /* 0x00000027baaa7c20 */ /* 0x000fcc0008410000 */
[----:B------:R-:W3:Y:S01]  /*d100*/  MUFU.TANH R189, R189 ;  /* 0x000000bd00bd7308 */ /* 0x000ee20000002400 */
        /* <DEDUP_REMOVED lines=21> */
[----:B---3--:R-:W-:-:S07]  /*d260*/  FMNMX.FTZ R20, R186, R20, !PT ;  /* 0x00000014ba147209 */ /* 0x008fce0007810000 */
[----:B------:R-:W3:Y:S01]  /*d270*/  MUFU.TANH R179, R179 ;  /* 0x000000b300b37308 */ /* 0x000ee20000002400 */
[----:B0-----:R-:W-:-:S07]  /*d280*/  FMNMX.FTZ R20, R187, R20, !PT ;  /* 0x00000014bb147209 */ /* 0x001fce0007810000 */
[----:B------:R-:W0:Y:S01]  /*d290*/  MUFU.TANH R182, R182 ;  /* 0x000000b600b67308 */ /* 0x000e220000002400 */
[----:B-1----:R-:W-:-:S04]  /*d2a0*/  FMNMX.FTZ R20, R174, R20, !PT ;  /* 0x00000014ae147209 */ /* 0x002fc80007810000 */
[----:B--2---:R-:W-:-:S04]  /*d2b0*/  FMNMX.FTZ R20, R175, R20, !PT ;  /* 0x00000014af147209 */ /* 0x004fc80007810000 */
[----:B---3--:R-:W-:-:S04]  /*d2c0*/  FMNMX.FTZ R20, R179, R20, !PT ;  /* 0x00000014b3147209 */ /* 0x008fc80007810000 */
[----:B0-----:R-:W-:-:S05]  /*d2d0*/  FMNMX.FTZ R20, R182, R20, !PT ;  /* 0x00000014b6147209 */ /* 0x001fca0007810000 */
[----:B------:R-:W0:Y:S02]  /*d2e0*/  SHFL.BFLY PT, R155, R20, 0x2, 0x1f ;  /* 0x0c401f00149b7f89 */ /* 0x000e2400000e0000 */
[----:B0-----:R-:W-:-:S05]  /*d2f0*/  FMNMX.FTZ R20, R20, R155, !PT ;  /* 0x0000009b14147209 */ /* 0x001fca0007810000 */
[----:B------:R-:W0:Y:S01]  /*d300*/  SHFL.BFLY PT, R155, R20, 0x1, 0x1f ;  /* 0x0c201f00149b7f89 */ /* 0x000e2200000e0000 */
[----:B------:R-:W1:Y:S01]  /*d310*/  S2R R198, SR_TID.X ;  /* 0x0000000000c67919 */ /* 0x000e620000002100 */
[----:B0-----:R-:W-:-:S05]  /*d320*/  FMNMX.FTZ R20, R20, R155, !PT ;  /* 0x0000009b14147209 */ /* 0x001fca0007810000 */
[C---:B------:R-:W-:Y:S01]  /*d330*/  FADD.FTZ R196, -R20.reuse, R8 ;  /* 0x0000000814c47221 */ /* 0x040fe20000010100 */
[----:B------:R-:W-:-:S03]  /*d340*/  FMUL.FTZ R195, R20, UR38 ;  /* 0x0000002614c37c20 */ /* 0x000fc60008410000 */
[----:B------:R-:W-:Y:S01]  /*d350*/  FMUL.FTZ R196, R196, UR38 ;  /* 0x00000026c4c47c20 */ /* 0x000fe20008410000 */
[--C-:B------:R-:W-:Y:S01]  /*d360*/  FFMA.FTZ R178, R212, UR38, -R195.reuse ;  /* 0x00000026d4b27c23 */ /* 0x100fe200080108c3 */
[--C-:B------:R-:W-:Y:S01]  /*d370*/  FFMA.FTZ R191, R153, UR38, -R195.reuse ;  /* 0x0000002699bf7c23 */ /* 0x100fe200080108c3 */
[--C-:B------:R-:W-:Y:S02]  /*d380*/  FFMA.FTZ R183, R211, UR38, -R195.reuse ;  /* 0x00000026d3b77c23 */ /* 0x100fe400080108c3 */
[----:B------:R-:W-:Y:S01]  /*d390*/  MUFU.EX2 R153, R178 ;  /* 0x000000b200997308 */ /* 0x000fe20000000800 */
[--C-:B------:R-:W-:Y:S01]  /*d3a0*/  FFMA.FTZ R190, R162, UR38, -R195.reuse ;  /* 0x00000026a2be7c23 */ /* 0x100fe200080108c3 */
[----:B------:R-:W-:-:S06]  /*d3b0*/  FFMA.FTZ R162, R7, UR38, -R195 ;  /* 0x0000002607a27c23 */ /* 0x000fcc00080108c3 */
[----:B------:R-:W0:Y:S08]  /*d3c0*/  MUFU.EX2 R196, R196 ;  /* 0x000000c400c47308 */ /* 0x000e300000000800 */
[----:B------:R0:W2:Y:S01]  /*d3d0*/  MUFU.EX2 R7, R183 ;  /* 0x000000b700077308 */ /* 0x0000a20000000800 */
[-C--:B------:R-:W-:Y:S01]  /*d3e0*/  FMUL.FTZ R24, R24, R157.reuse ;  /* 0x0000009d18187220 */ /* 0x080fe20000410000 */
[-C--:B------:R-:W-:Y:S01]  /*d3f0*/  FMUL.FTZ R25, R25, R157.reuse ;  /* 0x0000009d19197220 */ /* 0x080fe20000410000 */
[-C--:B------:R-:W-:Y:S01]  /*d400*/  FMUL.FTZ R28, R28, R157.reuse ;  /* 0x0000009d1c1c7220 */ /* 0x080fe20000410000 */
[----:B0-----:R-:W-:Y:S01]  /*d410*/  FFMA.FTZ R183, R196, R6, R153 ;  /* 0x00000006c4b77223 */ /* 0x001fe20000010099 */
[-C--:B------:R-:W-:Y:S01]  /*d420*/  FMUL.FTZ R29, R29, R157.reuse ;  /* 0x0000009d1d1d7220 */ /* 0x080fe20000410000 */
[-C--:B------:R-:W-:Y:S01]  /*d430*/  FMUL.FTZ R32, R32, R157.reuse ;  /* 0x0000009d20207220 */ /* 0x080fe20000410000 */
[-C--:B------:R-:W-:Y:S01]  /*d440*/  FMUL.FTZ R33, R33, R157.reuse ;  /* 0x0000009d21217220 */ /* 0x080fe20000410000 */
[-C--:B------:R-:W-:Y:S01]  /*d450*/  FMUL.FTZ R36, R36, R157.reuse ;  /* 0x0000009d24247220 */ /* 0x080fe20000410000 */
[-C--:B------:R-:W-:Y:S01]  /*d460*/  FMUL.FTZ R37, R37, R157.reuse ;  /* 0x0000009d25257220 */ /* 0x080fe20000410000 */
[----:B------:R-:W-:Y:S01]  /*d470*/  FMUL.FTZ R40, R40, R157 ;  /* 0x0000009d28287220 */ /* 0x000fe20000410000 */
[C---:B--2---:R-:W-:Y:S01]  /*d480*/  FADD.FTZ R183, R7.reuse, R183 ;  /* 0x000000b707b77221 */ /* 0x044fe20000010000 */
[----:B------:R-:W-:Y:S01]  /*d490*/  F2FP.F16.F32.PACK_AB R153, R7, R153 ;  /* 0x000000990799723e */ /* 0x000fe200000000ff */
[----:B------:R-:W-:-:S02]  /*d4a0*/  IMAD.MOV.U32 R7, RZ, RZ, 0x40000040 ;  /* 0x40000040ff077424 */ /* 0x000fc400078e00ff */
        /* <DEDUP_REMOVED lines=55> */
[----:B-1----:R-:W-:Y:S01]  /*d820*/  SHF.R.U32.HI R198, RZ, 0x7, R198 ;  /* 0x00000007ffc67819 */ /* 0x002fe200000116c6 */
[----:B------:R-:W-:Y:S01]  /*d830*/  FFMA.FTZ R155, R210, UR38, -R195 ;  /* 0x00000026d29b7c23 */ /* 0x000fe200080108c3 */
[----:B------:R-:W-:Y:S01]  /*d840*/  @!P1 VIADD R157, R3, 0x32440 ;  /* 0x00032440039d9836 */ /* 0x000fe20000000000 */
[----:B------:R-:W-:-:S02]  /*d850*/  R2UR UR7, R7 ;  /* 0x00000000070772ca */ /* 0x000fc400000e0000 */
[C---:B------:R-:W-:Y:S01]  /*d860*/  IADD3 R178, -R198.reuse, 0xb, RZ ;  /* 0x0000000bc6b27810 */ /* 0x040fe20007ffe1ff */
[----:B------:R0:W-:Y:S01]  /*d870*/  MUFU.EX2 R7, R155 ;  /* 0x0000009b00077308 */ /* 0x0001e20000000800 */
[----:B------:R-:W-:Y:S01]  /*d880*/  @!P1 PRMT R157, RZ, 0x654, R157 ;  /* 0x00000654ff9d9816 */ /* 0x000fe2000000009d */
[----:B------:R-:W-:Y:S02]  /*d890*/  FFMA.FTZ R8, R205, UR38, -R195 ;  /* 0x00000026cd087c23 */ /* 0x000fe400080108c3 */
[----:B------:R1:W-:Y:S06]  /*d8a0*/  BAR.ARV R178, 0x100 ;  /* 0x000400b20000751d */ /* 0x0003ec0000002000 */
[----:B0-----:R-:W-:Y:S01]  /*d8b0*/  VIADD R155, R198, 0x8 ;  /* 0x00000008c69b7836 */ /* 0x001fe20000000000 */
[----:B------:R0:W-:Y:S01]  /*d8c0*/  @!P1 SYNCS.ARRIVE.TRANS64.RED.A1T0 RZ, [R157+URZ], RZ ;  /* 0x000000ff9dff99a7 */ /* 0x0001e2000810043f */
[----:B------:R-:W2:Y:S03]  /*d8d0*/  MUFU.EX2 R8, R8 ;  /* 0x0000000800087308 */ /* 0x000ea60000000800 */
[----:B------:R2:W-:Y:S01]  /*d8e0*/  BAR.SYNC.DEFER_BLOCKING R155, 0x100 ;  /* 0x0004009b0000751d */ /* 0x0005e20000010000 */
[----:B------:R-:W-:-:S04]  /*d8f0*/  IMAD.MOV.U32 R6, RZ, RZ, 0xc00 ;  /* 0x00000c00ff067424 */ /* 0x000fc800078e00ff */
[----:B------:R-:W-:Y:S02]  /*d900*/  IMAD R6, R200, R6, UR42 ;  /* 0x0000002ac8067e24 */ /* 0x000fe4000f8e0206 */
[-C--:B------:R-:W-:Y:S01]  /*d910*/  FMUL.FTZ R26, R26, R196.reuse ;  /* 0x000000c41a1a7220 */ /* 0x080fe20000410000 */
[-C--:B------:R-:W-:Y:S01]  /*d920*/  FMUL.FTZ R27, R27, R196.reuse ;  /* 0x000000c41b1b7220 */ /* 0x080fe20000410000 */
[-C--:B------:R-:W-:Y:S01]  /*d930*/  FMUL.FTZ R30, R30, R196.reuse ;  /* 0x000000c41e1e7220 */ /* 0x080fe20000410000 */
[-C--:B------:R-:W-:Y:S01]  /*d940*/  FMUL.FTZ R31, R31, R196.reuse ;  /* 0x000000c41f1f7220 */ /* 0x080fe20000410000 */
[----:B------:R-:W-:Y:S01]  /*d950*/  R2UR UR6, R6 ;  /* 0x00000000060672ca */ /* 0x000fe200000e0000 */
        /* <DEDUP_REMOVED lines=60> */
[----:B--2---:R-:W-:-:S05]  /*dd20*/  F2FP.F16.F32.PACK_AB R155, R8, R7 ;  /* 0x00000007089b723e */ /* 0x004fca00000000ff */
[----:B------:R-:W-:-:S06]  /*dd30*/  WARPGROUP.ARRIVE ;  /* 0x00000000000079c5 */ /* 0x000fcc0000000000 */
[----:B------:R-:W-:Y:S01]  /*dd40*/  HGMMA.64x256x16.F32 R24, R152, gdesc[UR4].tnspB, R24, gsb0 ;  /* 0x43e0000498187df0 */ /* 0x000fe20008000818 */
[----:B0-----:R-:W-:Y:S01]  /*dd50*/  MUFU.EX2 R157, R11 ;  /* 0x0000000b009d7308 */ /* 0x001fe20000000800 */
        /* <DEDUP_REMOVED lines=16> */
[----:B------:R-:W-:Y:S01]  /*de60*/  FFMA.FTZ R182, R182, UR38, -R195 ;  /* 0x00000026b6b67c23 */ /* 0x000fe200080108c3 */
[----:B------:R-:W-:Y:S08]  /*de70*/  MUFU.EX2 R11, R12 ;  /* 0x0000000c000b7308 */ /* 0x000ff00000000800 */
[----:B------:R-:W-:Y:S08]  /*de80*/  MUFU.EX2 R195, R156 ;  /* 0x0000009c00c37308 */ /* 0x000ff00000000800 */
[----:B------:R-:W-:Y:S08]  /*de90*/  MUFU.EX2 R12, R194 ;  /* 0x000000c2000c7308 */ /* 0x000ff00000000800 */
[----:B------:R-:W-:Y:S08]  /*dea0*/  MUFU.EX2 R160, R160 ;  /* 0x000000a000a07308 */ /* 0x000ff00000000800 */
[----:B------:R-:W-:Y:S08]  /*deb0*/  MUFU.EX2 R161, R161 ;  /* 0x000000a100a17308 */ /* 0x000ff00000000800 */
[----:B------:R-:W-:Y:S01]  /*dec0*/  MUFU.EX2 R164, R164 ;  /* 0x000000a400a47308 */ /* 0x000fe20000000800 */
[----:B------:R-:W-:-:S07]  /*ded0*/  WARPGROUP.DEPBAR.LE gsb0, 0x0 ;  /* 0x00008000000079c5 */ /* 0x000fce0000010000 */
[----:B------:R-:W0:Y:S01]  /*dee0*/  MUFU.EX2 R155, R21 ;  /* 0x00000015009b7308 */ /* 0x000e220000000800 */
[----:B------:R-:W-:-:S05]  /*def0*/  VIADD R152, R6, 0x80 ;  /* 0x0000008006987836 */ /* 0x000fca0000000000 */
[----:B------:R-:W-:Y:S02]  /*df00*/  R2UR UR6, R152 ;  /* 0x00000000980672ca */ /* 0x000fe400000e0000 */
[----:B------:R-:W2:Y:S08]  /*df10*/  MUFU.EX2 R21, R193 ;  /* 0x000000c100157308 */ /* 0x000eb00000000800 */
[----:B------:R3:W-:Y:S08]  /*df20*/  MUFU.EX2 R154, R192 ;  /* 0x000000c0009a7308 */ /* 0x0007f00000000800 */
[----:B------:R-:W4:Y:S01]  /*df30*/  MUFU.EX2 R152, R159 ;  /* 0x0000009f00987308 */ /* 0x000f220000000800 */
[----:B0-----:R-:W-:Y:S01]  /*df40*/  FADD.FTZ R158, R155, R158 ;  /* 0x0000009e9b9e7221 */ /* 0x001fe20000010000 */
[----:B------:R-:W-:-:S03]  /*df50*/  IMAD.MOV.U32 R153, RZ, RZ, 0x40000040 ;  /* 0x40000040ff997424 */ /* 0x000fc600078e00ff */
[----:B------:R-:W-:Y:S02]  /*df60*/  FADD.FTZ R158, R157, R158 ;  /* 0x0000009e9d9e7221 */ /* 0x000fe40000010000 */
[----:B------:R-:W-:Y:S02]  /*df70*/  R2UR UR7, R153 ;  /* 0x00000000990772ca */ /* 0x000fe400000e0000 */
[----:B---3--:R-:W-:Y:S01]  /*df80*/  FADD.FTZ R192, R11, R158 ;  /* 0x0000009e0bc07221 */ /* 0x008fe20000010000 */
[----:B------:R-:W-:Y:S02]  /*df90*/  F2FP.F16.F32.PACK_AB R156, R157, R155 ;  /* 0x0000009b9d9c723e */ /* 0x000fe400000000ff */
[----:B------:R-:W-:Y:S02]  /*dfa0*/  F2FP.F16.F32.PACK_AB R158, R195, R11 ;  /* 0x0000000bc39e723e */ /* 0x000fe400000000ff */
[----:B--2---:R-:W-:Y:S02]  /*dfb0*/  F2FP.F16.F32.PACK_AB R157, R21, R12 ;  /* 0x0000000c159d723e */ /* 0x004fe400000000ff */
[----:B----4-:R-:W-:-:S04]  /*dfc0*/  F2FP.F16.F32.PACK_AB R159, R152, R154 ;  /* 0x0000009a989f723e */ /* 0x010fc800000000ff */
[----:B------:R-:W-:-:S06]  /*dfd0*/  WARPGROUP.ARRIVE ;  /* 0x00000000000079c5 */ /* 0x000fcc0000000000 */
[----:B------:R-:W-:Y:S01]  /*dfe0*/  HGMMA.64x256x16.F32 R24, R156, gdesc[UR4].tnspB, R24, gsb0 ;  /* 0x43e000049c187df0 */ /* 0x000fe20008000818 */
[----:B------:R-:W-:Y:S01]  /*dff0*/  MUFU.EX2 R153, R163 ;  /* 0x000000a300997308 */ /* 0x000fe20000000800 */
[----:B------:R-:W-:-:S07]  /*e000*/  FADD.FTZ R192, R195, R192 ;  /* 0x000000c0c3c07221 */ /* 0x000fce0000010000 */
[----:B------:R-:W-:Y:S08]  /*e010*/  MUFU.EX2 R190, R190 ;  /* 0x000000be00be7308 */ /* 0x000ff00000000800 */
[----:B------:R-:W-:Y:S08]  /*e020*/  MUFU.EX2 R191, R191 ;  /* 0x000000bf00bf7308 */ /* 0x000ff00000000800 */
[----:B------:R0:W2:Y:S01]  /*e030*/  MUFU.EX2 R155, R162 ;  /* 0x000000a2009b7308 */ /* 0x0000a20000000800 */
[----:B------:R-:W-:-:S05]  /*e040*/  IMAD.MOV.U32 R11, RZ, RZ, 0x40000040 ;  /* 0x40000040ff0b7424 */ /* 0x000fca00078e00ff */
[----:B------:R-:W-:Y:S02]  /*e050*/  R2UR UR7, R11 ;  /* 0x000000000b0772ca */ /* 0x000fe400000e0000 */
[----:B0-----:R-:W-:Y:S02]  /*e060*/  F2FP.F16.F32.PACK_AB R162, R164, R161 ;  /* 0x000000a1a4a2723e */ /* 0x001fe400000000ff */
[----:B--2---:R-:W-:Y:S01]  /*e070*/  F2FP.F16.F32.PACK_AB R163, R155, R191 ;  /* 0x000000bf9ba3723e */ /* 0x004fe200000000ff */
[----:B------:R-:W-:Y:S08]  /*e080*/  MUFU.EX2 R168, R168 ;  /* 0x000000a800a87308 */ /* 0x000ff00000000800 */
[----:B------:R-:W-:Y:S08]  /*e090*/  MUFU.EX2 R169, R169 ;  /* 0x000000a900a97308 */ /* 0x000ff00000000800 */
[----:B------:R-:W-:Y:S08]  /*e0a0*/  MUFU.EX2 R172, R172 ;  /* 0x000000ac00ac7308 */ /* 0x000ff00000000800 */
[----:B------:R-:W-:Y:S08]  /*e0b0*/  MUFU.EX2 R188, R188 ;  /* 0x000000bc00bc7308 */ /* 0x000ff00000000800 */
[----:B------:R-:W-:Y:S01]  /*e0c0*/  MUFU.EX2 R189, R189 ;  /* 0x000000bd00bd7308 */ /* 0x000fe20000000800 */
[----:B------:R-:W-:Y:S01]  /*e0d0*/  IMAD.MOV.U32 R11, RZ, RZ, 0x40000040 ;  /* 0x40000040ff0b7424 */ /* 0x000fe200078e00ff */
[----:B------:R-:W-:-:S06]  /*e0e0*/  WARPGROUP.DEPBAR.LE gsb0, 0x0 ;  /* 0x00008000000079c5 */ /* 0x000fcc0000010000 */
[----:B------:R0:W2:Y:S02]  /*e0f0*/  MUFU.EX2 R156, R10 ;  /* 0x0000000a009c7308 */ /* 0x0000a40000000800 */
[----:B0-----:R-:W-:Y:S02]  /*e100*/  VIADD R10, R6, 0x100 ;  /* 0x00000100060a7836 */ /* 0x001fe40000000000 */
[----:B--2---:R-:W-:-:S03]  /*e110*/  FADD.FTZ R192, R156, R192 ;  /* 0x000000c09cc07221 */ /* 0x004fc60000010000 */
[----:B------:R-:W-:Y:S01]  /*e120*/  R2UR UR6, R10 ;  /* 0x000000000a0672ca */ /* 0x000fe200000e0000 */
[C---:B------:R-:W-:Y:S01]  /*e130*/  FADD.FTZ R158, R160.reuse, R192 ;  /* 0x000000c0a09e7221 */ /* 0x040fe20000010000 */
[----:B------:R-:W-:-:S03]  /*e140*/  F2FP.F16.F32.PACK_AB R160, R160, R156 ;  /* 0x0000009ca0a0723e */ /* 0x000fc600000000ff */
[----:B------:R-:W-:Y:S01]  /*e150*/  FADD.FTZ R158, R161, R158 ;  /* 0x0000009ea19e7221 */ /* 0x000fe20000010000 */
[----:B------:R-:W-:-:S04]  /*e160*/  F2FP.F16.F32.PACK_AB R161, R190, R153 ;  /* 0x00000099bea1723e */ /* 0x000fc800000000ff */
[----:B------:R-:W-:-:S06]  /*e170*/  WARPGROUP.ARRIVE ;  /* 0x00000000000079c5 */ /* 0x000fcc0000000000 */
[----:B------:R-:W-:Y:S01]  /*e180*/  HGMMA.64x256x16.F32 R24, R160, gdesc[UR4].tnspB, R24, gsb0 ;  /* 0x43e00004a0187df0 */ /* 0x000fe20008000818 */
[----:B------:R-:W-:Y:S01]  /*e190*/  FADD.FTZ R158, R164, R158 ;  /* 0x0000009ea49e7221 */ /* 0x000fe20000010000 */
[----:B------:R-:W0:Y:S08]  /*e1a0*/  MUFU.EX2 R156, R167 ;  /* 0x000000a7009c7308 */ /* 0x000e300000000800 */
[----:B------:R0:W2:Y:S08]  /*e1b0*/  MUFU.EX2 R164, R165 ;  /* 0x000000a500a47308 */ /* 0x0000b00000000800 */
[----:B------:R3:W4:Y:S01]  /*e1c0*/  MUFU.EX2 R157, R166 ;  /* 0x000000a6009d7308 */ /* 0x0007220000000800 */
[----:B------:R-:W-:Y:S01]  /*e1d0*/  VIADD R10, R6, 0x180 ;  /* 0x00000180060a7836 */ /* 0x000fe20000000000 */
[----:B------:R-:W-:-:S04]  /*e1e0*/  R2UR UR7, R11 ;  /* 0x000000000b0772ca */ /* 0x000fc800000e0000 */
[----:B------:R-:W-:Y:S02]  /*e1f0*/  R2UR UR6, R10 ;  /* 0x000000000a0672ca */ /* 0x000fe400000e0000 */
[----:B0-----:R-:W-:Y:S01]  /*e200*/  F2FP.F16.F32.PACK_AB R165, R188, R156 ;  /* 0x0000009cbca5723e */ /* 0x001fe200000000ff */
[----:B--2---:R-:W-:Y:S01]  /*e210*/  FADD.FTZ R158, R164, R158 ;  /* 0x0000009ea49e7221 */ /* 0x004fe20000010000 */
[----:B------:R-:W-:Y:S02]  /*e220*/  F2FP.F16.F32.PACK_AB R164, R168, R164 ;  /* 0x000000a4a8a4723e */ /* 0x000fe400000000ff */
[----:B---3--:R-:W-:Y:S02]  /*e230*/  F2FP.F16.F32.PACK_AB R166, R172, R169 ;  /* 0x000000a9aca6723e */ /* 0x008fe400000000ff */
[----:B----4-:R-:W-:Y:S01]  /*e240*/  F2FP.F16.F32.PACK_AB R167, R157, R189 ;  /* 0x000000bd9da7723e */ /* 0x010fe200000000ff */
[----:B------:R-:W-:Y:S01]  /*e250*/  FADD.FTZ R158, R168, R158 ;  /* 0x0000009ea89e7221 */ /* 0x000fe20000010000 */
[----:B------:R-:W-:Y:S03]  /*e260*/  MUFU.EX2 R176, R176 ;  /* 0x000000b000b07308 */ /* 0x000fe60000000800 */
[----:B------:R-:W-:-:S05]  /*e270*/  FADD.FTZ R159, R169, R158 ;  /* 0x0000009ea99f7221 */ /* 0x000fca0000010000 */
[----:B------:R-:W-:Y:S08]  /*e280*/  MUFU.EX2 R168, R173 ;  /* 0x000000ad00a87308 */ /* 0x000ff00000000800 */
[----:B------:R-:W-:Y:S08]  /*e290*/  MUFU.EX2 R177, R177 ;  /* 0x000000b100b17308 */ /* 0x000ff00000000800 */
[----:B------:R-:W0:Y:S08]  /*e2a0*/  MUFU.EX2 R180, R180 ;  /* 0x000000b400b47308 */ /* 0x000e300000000800 */
[----:B------:R0:W-:Y:S08]  /*e2b0*/  MUFU.EX2 R158, R170 ;  /* 0x000000aa009e7308 */ /* 0x0001f00000000800 */
[----:B------:R-:W-:Y:S08]  /*e2c0*/  MUFU.EX2 R186, R186 ;  /* 0x000000ba00ba7308 */ /* 0x000ff00000000800 */
[----:B------:R-:W2:Y:S01]  /*e2d0*/  MUFU.EX2 R187, R187 ;  /* 0x000000bb00bb7308 */ /* 0x000ea20000000800 */
[----:B------:R-:W-:-:S02]  /*e2e0*/  VIADD R10, R6, 0x200 ;  /* 0x00000200060a7836 */ /* 0x000fc40000000000 */
[----:B------:R-:W-:Y:S02]  /*e2f0*/  IMAD.MOV.U32 R11, RZ, RZ, 0x40000040 ;  /* 0x40000040ff0b7424 */ /* 0x000fe400078e00ff */
[----:B------:R-:W-:Y:S01]  /*e300*/  FADD.FTZ R159, R172, R159 ;  /* 0x0000009fac9f7221 */ /* 0x000fe20000010000 */
[----:B0-----:R-:W-:-:S03]  /*e310*/  F2FP.F16.F32.PACK_AB R170, R180, R177 ;  /* 0x000000b1b4aa723e */ /* 0x001fc600000000ff */
[----:B------:R-:W-:Y:S01]  /*e320*/  FADD.FTZ R159, R168, R159 ;  /* 0x0000009fa89f7221 */ /* 0x000fe20000010000 */
[----:B------:R-:W-:Y:S01]  /*e330*/  F2FP.F16.F32.PACK_AB R168, R176, R168 ;  /* 0x000000a8b0a8723e */ /* 0x000fe200000000ff */
[----:B------:R-:W-:Y:S02]  /*e340*/  WARPGROUP.DEPBAR.LE gsb0, 0x0 ;  /* 0x00008000000079c5 */ /* 0x000fe40000010000 */
[----:B------:R-:W-:-:S06]  /*e350*/  WARPGROUP.ARRIVE ;  /* 0x00000000000079c5 */ /* 0x000fcc0000000000 */
[----:B------:R-:W-:Y:S01]  /*e360*/  HGMMA.64x256x16.F32 R24, R164, gdesc[UR4].tnspB, R24, gsb0 ;  /* 0x43e00004a4187df0 */ /* 0x000fe20008000818 */
[----:B------:R2:W0:Y:S01]  /*e370*/  MUFU.EX2 R160, R171 ;  /* 0x000000ab00a07308 */ /* 0x0004220000000800 */
[----:B------:R-:W-:Y:S02]  /*e380*/  R2UR UR6, R10 ;  /* 0x000000000a0672ca */ /* 0x000fe400000e0000 */
[----:B------:R-:W-:Y:S02]  /*e390*/  R2UR UR7, R11 ;  /* 0x000000000b0772ca */ /* 0x000fe400000e0000 */
[----:B--2---:R-:W-:Y:S02]  /*e3a0*/  F2FP.F16.F32.PACK_AB R171, R187, R186 ;  /* 0x000000babbab723e */ /* 0x004fe400000000ff */
[----:B0-----:R-:W-:Y:S01]  /*e3b0*/  F2FP.F16.F32.PACK_AB R169, R160, R158 ;  /* 0x0000009ea0a9723e */ /* 0x001fe200000000ff */
[----:B------:R-:W0:Y:S01]  /*e3c0*/  MUFU.EX2 R172, R181 ;  /* 0x000000b500ac7308 */ /* 0x000e220000000800 */
[----:B------:R-:W-:-:S04]  /*e3d0*/  FADD.FTZ R11, R176, R159 ;  /* 0x0000009fb00b7221 */ /* 0x000fc80000010000 */
[----:B------:R-:W-:-:S03]  /*e3e0*/  FADD.FTZ R11, R177, R11 ;  /* 0x0000000bb10b7221 */ /* 0x000fc60000010000 */
[----:B------:R-:W-:Y:S01]  /*e3f0*/  MUFU.EX2 R161, R9 ;  /* 0x0000000900a17308 */ /* 0x000fe20000000800 */
[----:B------:R-:W-:-:S07]  /*e400*/  FADD.FTZ R11, R180, R11 ;  /* 0x0000000bb40b7221 */ /* 0x000fce0000010000 */
[----:B------:R-:W2:Y:S01]  /*e410*/  MUFU.EX2 R184, R184 ;  /* 0x000000b800b87308 */ /* 0x000ea20000000800 */
[----:B------:R-:W-:-:S07]  /*e420*/  VIADD R10, R6, 0x280 ;  /* 0x00000280060a7836 */ /* 0x000fce0000000000 */
[----:B------:R-:W3:Y:S08]  /*e430*/  MUFU.EX2 R185, R185 ;  /* 0x000000b900b97308 */ /* 0x000ef00000000800 */
[----:B------:R3:W-:Y:S08]  /*e440*/  MUFU.EX2 R9, R174 ;  /* 0x000000ae00097308 */ /* 0x0007f00000000800 */
[----:B------:R-:W4:Y:S08]  /*e450*/  MUFU.EX2 R159, R175 ;  /* 0x000000af009f7308 */ /* 0x000f300000000800 */
[----:B------:R-:W-:Y:S08]  /*e460*/  MUFU.EX2 R179, R179 ;  /* 0x000000b300b37308 */ /* 0x000ff00000000800 */
[----:B------:R-:W1:Y:S01]  /*e470*/  MUFU.EX2 R182, R182 ;  /* 0x000000b600b67308 */ /* 0x000e620000000800 */
[----:B0-----:R-:W-:Y:S01]  /*e480*/  FADD.FTZ R6, R172, R11 ;  /* 0x0000000bac067221 */ /* 0x001fe20000010000 */
[----:B------:R-:W-:Y:S01]  /*e490*/  IMAD.MOV.U32 R11, RZ, RZ, 0x40000040 ;  /* 0x40000040ff0b7424 */ /* 0x000fe200078e00ff */
[----:B--2---:R-:W-:-:S02]  /*e4a0*/  F2FP.F16.F32.PACK_AB R172, R184, R172 ;  /* 0x000000acb8ac723e */ /* 0x004fc400000000ff */
[----:B---3--:R-:W-:Y:S02]  /*e4b0*/  F2FP.F16.F32.PACK_AB R174, R161, R185 ;  /* 0x000000b9a1ae723e */ /* 0x008fe400000000ff */
[----:B----4-:R-:W-:Y:S02]  /*e4c0*/  F2FP.F16.F32.PACK_AB R173, R159, R9 ;  /* 0x000000099fad723e */ /* 0x010fe400000000ff */
[----:B-1----:R-:W-:Y:S01]  /*e4d0*/  F2FP.F16.F32.PACK_AB R175, R182, R179 ;  /* 0x000000b3b6af723e */ /* 0x002fe200000000ff */
[----:B------:R-:W-:Y:S02]  /*e4e0*/  WARPGROUP.DEPBAR.LE gsb0, 0x0 ;  /* 0x00008000000079c5 */ /* 0x000fe40000010000 */
[----:B------:R-:W-:-:S06]  /*e4f0*/  WARPGROUP.ARRIVE ;  /* 0x00000000000079c5 */ /* 0x000fcc0000000000 */
[----:B------:R-:W-:Y:S01]  /*e500*/  HGMMA.64x256x16.F32 R24, R168, gdesc[UR4].tnspB, R24, gsb0 ;  /* 0x43e00004a8187df0 */ /* 0x000fe20008000818 */
[----:B------:R-:W-:Y:S02]  /*e510*/  R2UR UR6, R10 ;  /* 0x000000000a0672ca */ /* 0x000fe400000e0000 */
[----:B------:R-:W-:Y:S01]  /*e520*/  R2UR UR7, R11 ;  /* 0x000000000b0772ca */ /* 0x000fe200000e0000 */
[----:B------:R-:W-:-:S04]  /*e530*/  FADD.FTZ R183, R7, R183 ;  /* 0x000000b707b77221 */ /* 0x000fc80000010000 */
        /* <DEDUP_REMOVED lines=16> */
[----:B------:R-:W-:Y:S01]  /*e640*/  FADD.FTZ R183, R187, R183 ;  /* 0x000000b7bbb77221 */ /* 0x000fe20000010000 */
[----:B------:R-:W-:-:S03]  /*e650*/  @!P1 VIADD R3, R3, 0x32460 ;  /* 0x0003246003039836 */ /* 0x000fc60000000000 */
[----:B------:R-:W-:Y:S01]  /*e660*/  FADD.FTZ R183, R9, R183 ;  /* 0x000000b709b77221 */ /* 0x000fe20000010000 */
[----:B------:R-:W-:Y:S01]  /*e670*/  FADD.FTZ R6, R184, R6 ;  /* 0x00000006b8067221 */ /* 0x000fe20000010000 */
[----:B------:R-:W-:Y:S02]  /*e680*/  @!P1 PRMT R3, RZ, 0x654, R3 ;  /* 0x00000654ff039816 */ /* 0x000fe40000000003 */
[----:B------:R-:W-:Y:S01]  /*e690*/  FADD.FTZ R183, R159, R183 ;  /* 0x000000b79fb77221 */ /* 0x000fe20000010000 */
[----:B------:R-:W-:-:S03]  /*e6a0*/  FADD.FTZ R6, R185, R6 ;  /* 0x00000006b9067221 */ /* 0x000fc60000010000 */
[----:B------:R-:W-:Y:S01]  /*e6b0*/  FADD.FTZ R183, R179, R183 ;  /* 0x000000b7b3b77221 */ /* 0x000fe20000010000 */
[----:B------:R-:W-:Y:S01]  /*e6c0*/  FADD.FTZ R7, R161, R6 ;  /* 0x00000006a1077221 */ /* 0x000fe20000010000 */
[----:B------:R-:W-:Y:S02]  /*e6d0*/  IMAD.MOV.U32 R8, RZ, RZ, R20 ;  /* 0x000000ffff087224 */ /* 0x000fe400078e0014 */
[----:B------:R-:W-:Y:S01]  /*e6e0*/  FADD.FTZ R6, R182, R183 ;  /* 0x000000b7b6067221 */ /* 0x000fe20000010000 */
[----:B------:R-:W-:Y:S01]  /*e6f0*/  IMAD.MOV.U32 R9, RZ, RZ, R13 ;  /* 0x000000ffff097224 */ /* 0x000fe200078e000d */
[----:B------:R-:W-:Y:S02]  /*e700*/  WARPGROUP.DEPBAR.LE gsb0, 0x0 ;  /* 0x00008000000079c5 */ /* 0x000fe40000010000 */
[----:B------:R-:W-:-:S06]  /*e710*/  WARPGROUP.ARRIVE ;  /* 0x00000000000079c5 */ /* 0x000fcc0000000000 */
[----:B------:R-:W-:Y:S03]  /*e720*/  HGMMA.64x256x16.F32 R24, R172, gdesc[UR4].tnspB, R24, gsb0 ;  /* 0x43e00004ac187df0 */ /* 0x000fe60008000818 */
[----:B------:R-:W-:Y:S02]  /*e730*/  WARPGROUP.DEPBAR.LE gsb0, 0x0 ;  /* 0x00008000000079c5 */ /* 0x000fe40000010000 */
[----:B------:R0:W-:Y:S01]  /*e740*/  @!P1 SYNCS.ARRIVE.TRANS64.RED.A1T0 RZ, [R3+URZ], RZ ;  /* 0x000000ff03ff99a7 */ /* 0x0001e2000810043f */
[----:B------:R-:W-:Y:S05]  /*e750*/  @P2 BRA `(.L_x_1448) ;  /* 0xffffffd0006c2947 */ /* 0x000fea000383ffff */
.L_x_1438:
[----:B------:R-:W-:Y:S05]  /*e760*/  WARPSYNC.ALL ;  /* 0x0000000000007948 */ /* 0x000fea0003800000 */
[----:B------:R-:W1:Y:S01]  /*e770*/  SHFL.BFLY PT, R0, R7, 0x2, 0x1f ;  /* 0x0c401f0007007f89 */ /* 0x000e6200000e0000 */
[----:B0-----:R-:W-:Y:S02]  /*e780*/  IMAD.MOV.U32 R3, RZ, RZ, RZ ;  /* 0x000000ffff037224 */ /* 0x001fe400078e00ff */
[----:B------:R-:W-:Y:S01]  /*e790*/  IMAD.MOV.U32 R156, RZ, RZ, -0x800000 ;  /* 0xff800000ff9c7424 */ /* 0x000fe200078e00ff */
[----:B------:R0:W-:Y:S06]  /*e7a0*/  BAR.ARV R178, 0x100 ;  /* 0x000400b20000751d */ /* 0x0001ec0000002000 */
[----:B------:R-:W-:-:S02]  /*e7b0*/  VIADD R200, R200, 0x1 ;  /* 0x00000001c8c87836 */ /* 0x000fc40000000000 */
[----:B------:R-:W-:Y:S06]  /*e7c0*/  BAR.ARV 0x8, 0x180 ;  /* 0x0206000000007b1d */ /* 0x000fec0000002000 */
[----:B------:R-:W-:Y:S01]  /*e7d0*/  ISETP.NE.AND P1, PT, R200, 0x2, PT ;  /* 0x00000002c800780c */ /* 0x000fe20003f25270 */
[----:B------:R-:W-:Y:S02]  /*e7e0*/  IMAD.MOV.U32 R155, RZ, RZ, -0x800000 ;  /* 0xff800000ff9b7424 */ /* 0x000fe400078e00ff */
[----:B------:R-:W-:Y:S01]  /*e7f0*/  VIADD R226, R226, 0x1 ;  /* 0x00000001e2e27836 */ /* 0x000fe20000000000 */
[----:B------:R-:W-:Y:S01]  /*e800*/  SEL R200, R200, RZ, P1 ;  /* 0x000000ffc8c87207 */ /* 0x000fe20000800000 */
[----:B-1----:R-:W-:-:S05]  /*e810*/  FADD.FTZ R0, R0, R7 ;  /* 0x0000000700007221 */ /* 0x002fca0000010000 */
[----:B-----5:R-:W1:Y:S02]  /*e820*/  SHFL.BFLY PT, R4, R0, 0x1, 0x1f ;  /* 0x0c201f0000047f89 */ /* 0x020e6400000e0000 */
[----:B-1----:R-:W-:-:S05]  /*e830*/  FADD.FTZ R4, R0, R4 ;  /* 0x0000000400047221 */ /* 0x002fca0000010000 */
[----:B------:R-:W-:-:S13]  /*e840*/  FSETP.NE.FTZ.AND P0, PT, R4, RZ, PT ;  /* 0x000000ff0400720b */ /* 0x000fda0003f15000 */
[----:B------:R-:W1:Y:S08]  /*e850*/  @P0 MUFU.LG2 R0, R4 ;  /* 0x0000000400000308 */ /* 0x000e700000000c00 */
[----:B------:R2:W3:Y:S02]  /*e860*/  @P0 MUFU.RCP R3, R4 ;  /* 0x0000000400030308 */ /* 0x0004e40000001000 */
[----:B--2---:R-:W-:-:S02]  /*e870*/  IMAD.U32 R4, RZ, RZ, UR38 ;  /* 0x00000026ff047e24 */ /* 0x004fc4000f8e00ff */
[----:B-1----:R-:W-:Y:S02]  /*e880*/  @P0 FMUL.FTZ R0, R0, 0.69314718246459960938 ;  /* 0x3f31721800000820 */ /* 0x002fe40000410000 */
[----:B------:R-:W-:-:S04]  /*e890*/  @P0 FMUL.FTZ R4, R4, 0.69314718246459960938 ;  /* 0x3f31721804040820 */ /* 0x000fc80000410000 */
[----:B------:R-:W-:Y:S01]  /*e8a0*/  @P0 FFMA.FTZ R156, R4, R13, R0 ;  /* 0x0000000d049c0223 */ /* 0x000fe20000010000 */
[-C--:B---3--:R-:W-:Y:S01]  /*e8b0*/  FMUL.FTZ R152, R24, R3.reuse ;  /* 0x0000000318987220 */ /* 0x088fe20000410000 */
        /* <DEDUP_REMOVED lines=53> */
[----:B-1----:R-:W-:Y:S01]  /*ec10*/  FADD.FTZ R4, R0, R4 ;  /* 0x0000000400047221 */ /* 0x002fe20000010000 */
[----:B------:R-:W-:-:S02]  /*ec20*/  IMAD.MOV.U32 R0, RZ, RZ, RZ ;  /* 0x000000ffff007224 */ /* 0x000fc400078e00ff */
[-C--:B------:R-:W-:Y:S01]  /*ec30*/  FMUL.FTZ R128, R128, R3.reuse ;  /* 0x0000000380807220 */ /* 0x080fe20000410000 */
        /* <DEDUP_REMOVED lines=11> */
[----:B------:R-:W-:-:S04]  /*ecf0*/  FMUL.FTZ R149, R149, R3 ;  /* 0x0000000395957220 */ /* 0x000fc80000410000 */
[----:B------:R-:W1:Y:S08]  /*ed00*/  @P0 MUFU.LG2 R5, R4 ;  /* 0x0000000400050308 */ /* 0x000e700000000c00 */
[----:B------:R2:W3:Y:S02]  /*ed10*/  @P0 MUFU.RCP R0, R4 ;  /* 0x0000000400000308 */ /* 0x0004e40000001000 */
[----:B--2---:R-:W-:Y:S01]  /*ed20*/  MOV R4, UR38 ;  /* 0x0000002600047c02 */ /* 0x004fe20008000f00 */
[----:B-1----:R-:W-:-:S04]  /*ed30*/  @P0 FMUL.FTZ R5, R5, 0.69314718246459960938 ;  /* 0x3f31721805050820 */ /* 0x002fc80000410000 */
[----:B------:R-:W-:Y:S01]  /*ed40*/  @P0 FMUL.FTZ R4, R4, 0.69314718246459960938 ;  /* 0x3f31721804040820 */ /* 0x000fe20000410000 */
[----:B---3--:R-:W-:-:S03]  /*ed50*/  FMUL.FTZ R26, R26, R0 ;  /* 0x000000001a1a7220 */ /* 0x008fc60000410000 */
[----:B------:R-:W-:Y:S01]  /*ed60*/  @P0 FFMA.FTZ R155, R4, R20, R5 ;  /* 0x00000014049b0223 */ /* 0x000fe20000010005 */
        /* <DEDUP_REMOVED lines=63> */
[----:B------:R-:W-:Y:S01]  /*f160*/  SEL R0, RZ, 0x1, P1 ;  /* 0x00000001ff007807 */ /* 0x000fe20000800000 */
[----:B------:R-:W-:Y:S01]  /*f170*/  FMUL.FTZ R20, R40, R3 ;  /* 0x0000000328147220 */ /* 0x000fe20000410000 */
[----:B------:R-:W-:-:S02]  /*f180*/  PLOP3.LUT P0, PT, PT, PT, PT, 0x8, 0x0 ;  /* 0x000000000000781c */ /* 0x000fc40003f0e170 */
[----:B0-----:R-:W-:-:S11]  /*f190*/  LOP3.LUT R204, R204, R0, RZ, 0x3c, !PT ;  /* 0x00000000cccc7212 */ /* 0x001fd600078e3cff */
.L_x_1395:
[----:B------:R-:W-:Y:S05]  /*f1a0*/  WARPSYNC.ALL ;  /* 0x0000000000007948 */ /* 0x000fea0003800000 */
[----:B------:R-:W0:Y:S08]  /*f1b0*/  S2UR UR5, SR_CgaCtaId ;  /* 0x00000000000579c3 */ /* 0x000e300000008800 */
[----:B------:R-:W-:Y:S06]  /*f1c0*/  BAR.SYNC.DEFER_BLOCKING 0x5, 0x180 ;  /* 0x0146000000007b1d */ /* 0x000fec0000010000 */
[----:B------:R-:W-:Y:S01]  /*f1d0*/  UMOV UR4, 0x400 ;  /* 0x0000040000047882 */ /* 0x000fe20000000000 */
[----:B------:R-:W-:Y:S01]  /*f1e0*/  BSSY B0, `(.L_x_1449) ;  /* 0x00004f5000007945 */ /* 0x000fe20003800000 */
[----:B0-----:R-:W-:-:S06]  /*f1f0*/  ULEA UR4, UR5, UR4, 0x18 ;  /* 0x0000000405047291 */ /* 0x001fcc000f8ec03f */
[----:B------:R-:W-:-:S05]  /*f200*/  IMAD.U32 R18, RZ, RZ, UR4 ;  /* 0x00000004ff127e24 */ /* 0x000fca000f8e00ff */
[----:B------:R0:W1:Y:S01]  /*f210*/  LDS.128 R40, [R18+0x324d0] ;  /* 0x0324d00012287984 */ /* 0x0000620000000c00 */
[----:B------:R-:W-:Y:S06]  /*f220*/  BAR.ARV 0x4, 0x180 ;  /* 0x0106000000007b1d */ /* 0x000fec0000002000 */
[----:B------:R-:W-:Y:S05]  /*f230*/  @P0 BRA `(.L_x_1450) ;  /* 0x0000003c00e80947 */ /* 0x000fea0003800000 */
[----:B------:R-:W2:Y:S01]  /*f240*/  LDL R3, [R1+0x9c] ;  /* 0x00009c0001037983 */ /* 0x000ea20000100800 */
[----:B------:R-:W-:Y:S01]  /*f250*/  ISETP.NE.AND P0, PT, R221, RZ, PT ;  /* 0x000000ffdd00720c */ /* 0x000fe20003f05270 */
        /* <DEDUP_REMOVED lines=17> */
[----:B--2--5:R-:W-:-:S04]  /*f370*/  IMAD.WIDE R24, R3, 0x2, R6 ;  /* 0x0000000203187825 */ /* 0x024fc800078e0206 */
        /* <DEDUP_REMOVED lines=8> */
[----:B--2---:R-:W-:Y:S02]  /*f400*/  IADD3 R8, P0, R24, 0x20, RZ ;  /* 0x0000002018087810 */ /* 0x004fe40007f1e0ff */
        /* <DEDUP_REMOVED lines=8> */
[----:B--2---:R-:W-:Y:S02]  /*f490*/  IADD3 R8, P0, R24, 0x40, RZ ;  /* 0x0000004018087810 */ /* 0x004fe40007f1e0ff */
        /* <DEDUP_REMOVED lines=144> */
[----:B--2---:R-:W-:-:S04]  /*fda0*/  IADD3 R0, P0, R24, 0xc060, RZ ;  /* 0x0000c06018007810 */ /* 0x004fc80007f1e0ff */
        /* <DEDUP_REMOVED lines=12> */
[----:B--2---:R-:W-:Y:S01]  /*fe70*/  @P0 IADD3 R14, P3, R223, UR6, RZ ;  /* 0x00000006df0e0c10 */ /* 0x004fe2000ff7e0ff */
[----:B------:R-:W-:Y:S02]  /*fe80*/  ULDC UR6, c[0x0][0xb88] ;  /* 0x0002e20000067ab9 */ /* 0x000fe40000000800 */
[----:B------:R-:W-:Y:S01]  /*fe90*/  IMAD.U32 R0, RZ, RZ, UR6 ;  /* 0x00000006ff007e24 */ /* 0x000fe2000f8e00ff */
[----:B------:R-:W-:Y:S01]  /*fea0*/  @P0 IADD3.X R15, R224, UR7, RZ, P3, !PT ;  /* 0x00000007e00f0c10 */ /* 0x000fe20009ffe4ff */
[----:B------:R2:W5:Y:S01]  /*feb0*/  @P1 LDG.E R3, desc[UR60][R8.64] ;  /* 0x0000003c08031981 */ /* 0x000562000c1e1900 */
[----:B------:R-:W-:Y:S01]  /*fec0*/  IMAD.MOV.U32 R24, RZ, RZ, 0xab8 ;  /* 0x00000ab8ff187424 */ /* 0x000fe200078e00ff */
[----:B------:R-:W-:Y:S02]  /*fed0*/  ISETP.GT.AND P2, PT, R221, 0x1, PT ;  /* 0x00000001dd00780c */ /* 0x000fe40003f44270 */
[----:B------:R2:W5:Y:S02]  /*fee0*/  @P0 LDG.E R0, desc[UR60][R14.64] ;  /* 0x0000003c0e000981 */ /* 0x000564000c1e1900 */
[----:B------:R-:W-:-:S04]  /*fef0*/  SEL R24, R24, 0xa78, P2 ;  /* 0x00000a7818187807 */ /* 0x000fc80001000000 */
[----:B------:R2:W3:Y:S08]  /*ff00*/  LDC.64 R10, c[0x0][R24+0x220] ;  /* 0x00008800180a7b82 */ /* 0x0004f00000000a00 */
[----:B------:R2:W4:Y:S01]  /*ff10*/  LDC.64 R12, c[0x0][R24+0x218] ;  /* 0x00008600180c7b82 */ /* 0x0005220000000a00 */
[----:B------:R-:W-:Y:S05]  /*ff20*/  @P0 BRA `(.L_x_1451) ;  /* 0x0000000000100947 */ /* 0x000fea0003800000 */
[----:B------:R-:W-:Y:S05]  /*ff30*/  @!P1 BRA `(.L_x_1451) ;  /* 0x00000000000c9947 */ /* 0x000fea0003800000 */
[----:B-----5:R-:W3:Y:S04]  /*ff40*/  LDG.E R0, desc[UR60][R8.64] ;  /* 0x0000003c08007981 */ /* 0x020ee8000c1e1900 */
[----:B--2---:R-:W3:Y:S02]  /*ff50*/  LDG.E R8, desc[UR60][R8.64+0x4] ;  /* 0x0000043c08087981 */ /* 0x004ee4000c1e1900 */
[----:B---3--:R-:W-:-:S07]  /*ff60*/  IMAD.IADD R0, R8, 0x1, -R0 ;  /* 0x0000000108007824 */ /* 0x008fce00078e0a00 */
.L_x_1451:
[----:B--2---:R-:W2:Y:S01]  /*ff70*/  LDL.LU R14, [R1+0x88] ;  /* 0x00008800010e7983 */ /* 0x004ea20000300800 */
[----:B------:R-:W0:Y:S03]  /*ff80*/  LDC R154, c[0x0][0xce8] ;  /* 0x00033a00ff9a7b82 */ /* 0x000e260000000800 */
[----:B------:R-:W2:Y:S01]  /*ff90*/  LDL R25, [R1+0x98] ;  /* 0x0000980001197983 */ /* 0x000ea20000100800 */
[----:B------:R-:W-:-:S03]  /*ffa0*/  ISETP.NE.U32.AND P0, PT, RZ, UR4, PT ;  /* 0x00000004ff007c0c */ /* 0x000fc6000bf05070 */
[----:B------:R-:W2:Y:S01]  /*ffb0*/  LDL R158, [R1+0x94] ;  /* 0x00009400019e7983 */ /* 0x000ea20000100800 */
[----:B------:R-:W2:Y:S01]  /*ffc0*/  LDC.64 R8, c[0x0][R24+0x228] ;  /* 0x00008a0018087b82 */ /* 0x000ea20000000a00 */
[----:B------:R-:W-:Y:S02]  /*ffd0*/  ISETP.NE.AND.EX P0, PT, RZ, UR5, PT, P0 ;  /* 0x00000005ff007c0c */ /* 0x000fe4000bf05300 */
[----:B------:R-:W2:Y:S02]  /*ffe0*/  LDL R157, [R1+0x8c] ;  /* 0x00008c00019d7983 */ /* 0x000ea40000100800 */
[----:B------:R-:W-:Y:S02]  /*fff0*/  SEL R222, R222, RZ, !P0 ;  /* 0x000000ffdede7207 */ /* 0x000fe40004000000 */
[----:B0-----:R-:W-:-:S03]  /*10000*/  ISETP.NE.AND P1, PT, R154, 0x1, PT ;  /* 0x000000019a00780c */ /* 0x001fc60003f25270 */
[----:B---3--:R-:W-:Y:S02]  /*10010*/  IMAD R11, R11, R222, RZ ;  /* 0x000000de0b0b7224 */ /* 0x008fe400078e02ff */
[-C--:B----4-:R-:W-:Y:S02]  /*10020*/  IMAD R15, R13, R220.reuse, RZ ;  /* 0x000000dc0d0f7224 */ /* 0x090fe400078e02ff */
[----:B------:R-:W-:-:S06]  /*10030*/  IMAD.WIDE.U32 R12, R12, R220, RZ ;  /* 0x000000dc0c0c7225 */ /* 0x000fcc00078e00ff */
[----:B-1----:R-:W0:Y:S01]  /*10040*/  @P1 LDC R40, c[0x0][0xcec] ;  /* 0x00033b00ff281b82 */ /* 0x002e220000000800 */
[----:B------:R-:W-:Y:S02]  /*10050*/  IMAD.IADD R15, R13, 0x1, R15 ;  /* 0x000000010d0f7824 */ /* 0x000fe400078e020f */
[----:B-----5:R-:W-:Y:S01]  /*10060*/  IMAD R0, R0, R154, RZ ;  /* 0x0000009a00007224 */ /* 0x020fe200078e02ff */
[----:B--2---:R-:W-:-:S05]  /*10070*/  SEL R14, R14, RZ, !P0 ;  /* 0x000000ff0e0e7207 */ /* 0x004fca0004000000 */
[C---:B------:R-:W-:Y:S02]  /*10080*/  IMAD R14, R10.reuse, R14, R11 ;  /* 0x0000000e0a0e7224 */ /* 0x040fe400078e020b */
[----:B------:R-:W-:-:S04]  /*10090*/  IMAD.WIDE.U32 R10, R10, R222, RZ ;  /* 0x000000de0a0a7225 */ /* 0x000fc800078e00ff */
[----:B------:R-:W-:Y:S01]  /*100a0*/  IMAD.IADD R11, R11, 0x1, R14 ;  /* 0x000000010b0b7824 */ /* 0x000fe200078e020e */
[----:B------:R-:W-:Y:S02]  /*100b0*/  IADD3 R14, P0, P3, R10, R12, R3 ;  /* 0x0000000c0a0e7210 */ /* 0x000fe40007b1e003 */
[----:B------:R-:W1:Y:S01]  /*100c0*/  @P1 LDC R10, c[0x0][0xcf0] ;  /* 0x00033c00ff0a1b82 */ /* 0x000e620000000800 */
[----:B------:R-:W-:Y:S01]  /*100d0*/  SEL R12, R228, RZ, P2 ;  /* 0x000000ffe40c7207 */ /* 0x000fe20001000000 */
[----:B------:R-:W-:-:S04]  /*100e0*/  IMAD R25, R227, 0x80, R25 ;  /* 0x00000080e3197824 */ /* 0x000fc800078e0219 */
[-C--:B------:R-:W-:Y:S02]  /*100f0*/  IMAD R9, R9, R12.reuse, RZ ;  /* 0x0000000c09097224 */ /* 0x080fe400078e02ff */
[----:B------:R-:W-:Y:S01]  /*10100*/  IMAD.WIDE.U32 R12, R8, R12, RZ ;  /* 0x0000000c080c7225 */ /* 0x000fe200078e00ff */
[----:B------:R-:W-:-:S04]  /*10110*/  SHF.R.S32.HI R8, RZ, 0x1f, R3 ;  /* 0x0000001fff087819 */ /* 0x000fc80000011403 */
[----:B------:R-:W-:Y:S01]  /*10120*/  IADD3.X R15, R11, R15, R8, P0, P3 ;  /* 0x0000000f0b0f7210 */ /* 0x000fe200007e6408 */
[----:B0-----:R-:W-:-:S04]  /*10130*/  @P1 IMAD.HI.U32 R11, R25, R40, RZ ;  /* 0x00000028190b1227 */ /* 0x001fc800078e00ff */
[----:B------:R-:W-:Y:S02]  /*10140*/  IMAD.MOV.U32 R40, RZ, RZ, R25 ;  /* 0x000000ffff287224 */ /* 0x000fe400078e0019 */
[----:B------:R-:W-:Y:S01]  /*10150*/  IMAD.IADD R9, R13, 0x1, R9 ;  /* 0x000000010d097824 */ /* 0x000fe200078e0209 */
[----:B-1----:R-:W-:Y:S02]  /*10160*/  @P1 SHF.R.U32.HI R40, RZ, R10, R11 ;  /* 0x0000000aff281219 */ /* 0x002fe4000001160b */
[----:B------:R0:W1:Y:S02]  /*10170*/  LDC.64 R10, c[0x0][R24+0x210] ;  /* 0x00008400180a7b82 */ /* 0x0000640000000a00 */
[----:B------:R-:W-:Y:S02]  /*10180*/  IADD3 R12, P0, P3, R40, R14, R12 ;  /* 0x0000000e280c7210 */ /* 0x000fe40007b1e00c */
[----:B------:R-:W-:-:S04]  /*10190*/  SHF.R.S32.HI R13, RZ, 0x1f, R40 ;  /* 0x0000001fff0d7819 */ /* 0x000fc80000011428 */
[----:B------:R-:W-:Y:S02]  /*101a0*/  IADD3.X R13, R13, R15, R9, P0, P3 ;  /* 0x0000000f0d0d7210 */ /* 0x000fe400007e6409 */
[----:B------:R-:W2:Y:S01]  /*101b0*/  LDC.64 R14, c[0x0][0xca8] ;  /* 0x00032a00ff0e7b82 */ /* 0x000ea20000000a00 */
[----:B0-----:R-:W-:-:S04]  /*101c0*/  IMAD.MOV R24, RZ, RZ, -R40 ;  /* 0x000000ffff187224 */ /* 0x001fc800078e0a28 */
[----:B------:R-:W-:-:S05]  /*101d0*/  IMAD R24, R154, R24, R25 ;  /* 0x000000189a187224 */ /* 0x000fca00078e0219 */
[----:B------:R-:W-:Y:S01]  /*101e0*/  SHF.R.S32.HI R9, RZ, 0x1f, R24 ;  /* 0x0000001fff097819 */ /* 0x000fe20000011418 */
[----:B--2---:R-:W0:Y:S08]  /*101f0*/  @!P2 LDC R14, c[0x0][0xc50] ;  /* 0x00031400ff0eab82 */ /* 0x004e300000000800 */
[----:B------:R-:W2:Y:S01]  /*10200*/  @!P2 LDC R15, c[0x0][0xc54] ;  /* 0x00031500ff0fab82 */ /* 0x000ea20000000800 */
[----:B-1----:R-:W-:-:S02]  /*10210*/  IMAD R11, R11, R24, RZ ;  /* 0x000000180b0b7224 */ /* 0x002fc400078e02ff */
[----:B------:R-:W-:-:S04]  /*10220*/  IMAD.WIDE.U32 R12, R10, R24, R12 ;  /* 0x000000180a0c7225 */ /* 0x000fc800078e000c */
[----:B------:R-:W-:-:S04]  /*10230*/  IMAD R9, R10, R9, R11 ;  /* 0x000000090a097224 */ /* 0x000fc800078e020b */
[----:B------:R-:W-:Y:S01]  /*10240*/  IMAD.IADD R9, R13, 0x1, R9 ;  /* 0x000000010d097824 */ /* 0x000fe200078e0209 */
[----:B0-----:R-:W-:-:S04]  /*10250*/  LEA R14, P0, R12, R14, 0x2 ;  /* 0x0000000e0c0e7211 */ /* 0x001fc800078010ff */
[----:B--2---:R-:W-:Y:S01]  /*10260*/  LEA.HI.X R9, R12, R15, R9, 0x2, P0 ;  /* 0x0000000f0c097211 */ /* 0x004fe200000f1409 */
[----:B------:R-:W-:Y:S01]  /*10270*/  SHFL.IDX PT, R10, R14, RZ, 0x1c1f ;  /* 0x001c1fff0e0a7589 */ /* 0x000fe200000e0000 */
[----:B------:R-:W-:-:S03]  /*10280*/  IMAD R24, R227, 0x80, R158 ;  /* 0x00000080e3187824 */ /* 0x000fc600078e029e */
[----:B------:R-:W0:Y:S04]  /*10290*/  SHFL.IDX PT, R11, R9, RZ, 0x1c1f ;  /* 0x001c1fff090b7589 */ /* 0x000e2800000e0000 */
[----:B------:R-:W-:Y:S04]  /*102a0*/  SHFL.IDX PT, R12, R14, 0x1, 0x1c1f ;  /* 0x003c1f000e0c7f89 */ /* 0x000fe800000e0000 */
[----:B------:R1:W2:Y:S01]  /*102b0*/  SHFL.IDX PT, R13, R9, 0x1, 0x1c1f ;  /* 0x003c1f00090d7f89 */ /* 0x0002a200000e0000 */
        /* <DEDUP_REMOVED lines=9> */
[----:B------:R-:W-:-:S07]  /*10350*/  ULDC.64 UR4, c[0x0][0xba0] ;  /* 0x0002e80000047ab9 */ /* 0x000fce0000000a00 */
[----:B------:R-:W2:Y:S01]  /*10360*/  @P1 LDC R20, c[0x0][0xcf0] ;  /* 0x00033c00ff141b82 */ /* 0x000ea20000000800 */
        /* <DEDUP_REMOVED lines=8> */
[----:B------:R-:W-:Y:S02]  /*103f0*/  LOP3.LUT R44, R45, 0x380, RZ, 0xc0, !PT ;  /* 0x000003802d2c7812 */ /* 0x000fe400078ec0ff */
[C---:B------:R-:W-:Y:S02]  /*10400*/  IADD3 R29, P2, R6.reuse, 0x2000, RZ ;  /* 0x00002000061d7810 */ /* 0x040fe40007f5e0ff */
[C---:B------:R-:W-:Y:S02]  /*10410*/  IADD3 R33, P3, R6.reuse, 0x3000, RZ ;  /* 0x0000300006217810 */ /* 0x040fe40007f7e0ff */
[----:B------:R-:W-:-:S02]  /*10420*/  IADD3 R37, P4, R6, 0x4000, RZ ;  /* 0x0000400006257810 */ /* 0x000fc40007f9e0ff */
[----:B------:R-:W-:Y:S02]  /*10430*/  SHF.R.U64 R44, R44, 0x3, RZ ;  /* 0x000000032c2c7819 */ /* 0x000fe400000012ff */
[----:B------:R-:W-:Y:S02]  /*10440*/  LOP3.LUT R24, R25, 0x380, RZ, 0xc0, !PT ;  /* 0x0000038019187812 */ /* 0x000fe400078ec0ff */
[----:B------:R-:W-:Y:S02]  /*10450*/  LOP3.LUT R28, R29, 0x380, RZ, 0xc0, !PT ;  /* 0x000003801d1c7812 */ /* 0x000fe400078ec0ff */
[----:B------:R-:W-:Y:S02]  /*10460*/  LOP3.LUT R32, R33, 0x380, RZ, 0xc0, !PT ;  /* 0x0000038021207812 */ /* 0x000fe400078ec0ff */
[----:B------:R-:W-:Y:S02]  /*10470*/  LOP3.LUT R36, R37, 0x380, RZ, 0xc0, !PT ;  /* 0x0000038025247812 */ /* 0x000fe400078ec0ff */
[----:B------:R-:W-:Y:S01]  /*10480*/  LOP3.LUT R44, R44, R45, RZ, 0x3c, !PT ;  /* 0x0000002d2c2c7212 */ /* 0x000fe200078e3cff */
[----:B------:R-:W-:Y:S01]  /*10490*/  IMAD.X R45, RZ, RZ, R7, P5 ;  /* 0x000000ffff2d7224 */ /* 0x000fe200028e0607 */
[----:B------:R-:W-:-:S02]  /*104a0*/  IADD3 R65, P5, R6, 0xa000, RZ ;  /* 0x0000a00006417810 */ /* 0x000fc40007fbe0ff */
[----:B------:R-:W-:Y:S02]  /*104b0*/  SHF.R.U64 R24, R24, 0x3, RZ ;  /* 0x0000000318187819 */ /* 0x000fe400000012ff */
[----:B------:R-:W-:Y:S01]  /*104c0*/  SHF.R.U64 R28, R28, 0x3, RZ ;  /* 0x000000031c1c7819 */ /* 0x000fe200000012ff */
[----:B------:R-:W-:Y:S01]  /*104d0*/  IMAD R8, R8, UR4, RZ ;  /* 0x0000000408087c24 */ /* 0x000fe2000f8e02ff */
[----:B------:R-:W-:Y:S01]  /*104e0*/  SHF.R.U64 R32, R32, 0x3, RZ ;  /* 0x0000000320207819 */ /* 0x000fe200000012ff */
[----:B------:R-:W5:Y:S01]  /*104f0*/  LD.E.128 R44, desc[UR60][R44.64] ;  /* 0x0000003c2c2c7980 */ /* 0x000f62000c101d00 */
[----:B------:R-:W-:Y:S02]  /*10500*/  SHF.R.U64 R36, R36, 0x3, RZ ;  /* 0x0000000324247819 */ /* 0x000fe400000012ff */
[----:B------:R-:W-:Y:S02]  /*10510*/  LOP3.LUT R64, R65, 0x380, RZ, 0xc0, !PT ;  /* 0x0000038041407812 */ /* 0x000fe400078ec0ff */
        /* <DEDUP_REMOVED lines=9> */
[----:B------:R-:W5:Y:S01]  /*105b0*/  LD.E.128 R24, desc[UR60][R24.64] ;  /* 0x0000003c18187980 */ /* 0x000f62000c101d00 */
[----:B------:R-:W-:-:S02]  /*105c0*/  IADD3 R53, P2, R6, 0x7000, RZ ;  /* 0x0000700006357810 */ /* 0x000fc40007f5e0ff */
[C---:B------:R-:W-:Y:S01]  /*105d0*/  IADD3 R57, P3, R6.reuse, 0x8000, RZ ;  /* 0x0000800006397810 */ /* 0x040fe20007f7e0ff */
[----:B------:R-:W5:Y:S01]  /*105e0*/  LD.E.128 R28, desc[UR60][R28.64] ;  /* 0x0000003c1c1c7980 */ /* 0x000f62000c101d00 */
[----:B------:R-:W-:Y:S02]  /*105f0*/  IADD3 R61, P4, R6, 0x9000, RZ ;  /* 0x00009000063d7810 */ /* 0x000fe40007f9e0ff */
[----:B------:R-:W-:Y:S01]  /*10600*/  SHF.R.U64 R64, R64, 0x3, RZ ;  /* 0x0000000340407819 */ /* 0x000fe200000012ff */
[----:B------:R-:W5:Y:S01]  /*10610*/  LD.E.128 R32, desc[UR60][R32.64] ;  /* 0x0000003c20207980 */ /* 0x000f62000c101d00 */
[----:B------:R-:W-:Y:S02]  /*10620*/  LOP3.LUT R48, R49, 0x380, RZ, 0xc0, !PT ;  /* 0x0000038031307812 */ /* 0x000fe400078ec0ff */
[----:B------:R-:W-:Y:S01]  /*10630*/  LOP3.LUT R52, R53, 0x380, RZ, 0xc0, !PT ;  /* 0x0000038035347812 */ /* 0x000fe200078ec0ff */
[----:B------:R-:W5:Y:S01]  /*10640*/  LD.E.128 R36, desc[UR60][R36.64] ;  /* 0x0000003c24247980 */ /* 0x000f62000c101d00 */
[----:B------:R-:W-:-:S02]  /*10650*/  LOP3.LUT R56, R57, 0x380, RZ, 0xc0, !PT ;  /* 0x0000038039387812 */ /* 0x000fc400078ec0ff */
[----:B------:R-:W-:Y:S02]  /*10660*/  LOP3.LUT R60, R61, 0x380, RZ, 0xc0, !PT ;  /* 0x000003803d3c7812 */ /* 0x000fe400078ec0ff */
[----:B------:R-:W-:Y:S01]  /*10670*/  LOP3.LUT R64, R64, R65, RZ, 0x3c, !PT ;  /* 0x0000004140407212 */ /* 0x000fe200078e3cff */
[--C-:B------:R-:W-:Y:S01]  /*10680*/  IMAD.X R65, RZ, RZ, R7.reuse, P5 ;  /* 0x000000ffff417224 */ /* 0x100fe200028e0607 */
[C---:B------:R-:W-:Y:S02]  /*10690*/  LOP3.LUT R13, R6.reuse, 0x380, RZ, 0xc0, !PT ;  /* 0x00000380060d7812 */ /* 0x040fe400078ec0ff */
[----:B------:R-:W-:Y:S02]  /*106a0*/  IADD3 R9, P5, R6, 0xf000, RZ ;  /* 0x0000f00006097810 */ /* 0x000fe40007fbe0ff */
[----:B------:R-:W-:Y:S01]  /*106b0*/  SHF.R.U64 R48, R48, 0x3, RZ ;  /* 0x0000000330307819 */ /* 0x000fe200000012ff */
[----:B------:R-:W5:Y:S01]  /*106c0*/  LD.E.128 R64, desc[UR60][R64.64] ;  /* 0x0000003c40407980 */ /* 0x000f62000c101d00 */
[----:B------:R-:W-:Y:S01]  /*106d0*/  SHF.R.U64 R52, R52, 0x3, RZ ;  /* 0x0000000334347819 */ /* 0x000fe200000012ff */
[----:B------:R-:W-:Y:S01]  /*106e0*/  IMAD.X R85, RZ, RZ, R7, P5 ;  /* 0x000000ffff557224 */ /* 0x000fe200028e0607 */
[----:B------:R-:W-:-:S02]  /*106f0*/  SHF.R.U64 R56, R56, 0x3, RZ ;  /* 0x0000000338387819 */ /* 0x000fc400000012ff */
[----:B------:R-:W-:Y:S02]  /*10700*/  SHF.R.U64 R60, R60, 0x3, RZ ;  /* 0x000000033c3c7819 */ /* 0x000fe400000012ff */
        /* <DEDUP_REMOVED lines=16> */
[----:B------:R-:W-:Y:S01]  /*10810*/  LOP3.LUT R4, R13, R6, RZ, 0x3c, !PT ;  /* 0x000000060d047212 */ /* 0x000fe200078e3cff */
[----:B------:R-:W5:Y:S01]  /*10820*/  LD.E.128 R56, desc[UR60][R56.64] ;  /* 0x0000003c38387980 */ /* 0x000f62000c101d00 */
[----:B------:R-:W-:Y:S02]  /*10830*/  SHF.R.U64 R6, R5, 0x3, RZ ;  /* 0x0000000305067819 */ /* 0x000fe400000012ff */
[----:B------:R-:W-:Y:S01]  /*10840*/  LOP3.LUT R12, R12, 0xfffffff8, RZ, 0xc0, !PT ;  /* 0xfffffff80c0c7812 */ /* 0x000fe200078ec0ff */
[C---:B------:R-:W-:Y:S01]  /*10850*/  IMAD R13, R3.reuse, UR5, R8 ;  /* 0x00000005030d7c24 */ /* 0x040fe2000f8e0208 */
[----:B------:R-:W-:Y:S01]  /*10860*/  LOP3.LUT R84, R6, R9, RZ, 0x3c, !PT ;  /* 0x0000000906547212 */ /* 0x000fe200078e3cff */
[----:B------:R-:W-:Y:S01]  /*10870*/  IMAD.WIDE.U32 R8, R3, UR4, RZ ;  /* 0x0000000403087c25 */ /* 0x000fe2000f8e00ff */
[----:B------:R-:W-:Y:S01]  /*10880*/  LOP3.LUT R68, R69, 0x380, RZ, 0xc0, !PT ;  /* 0x0000038045447812 */ /* 0x000fe200078ec0ff */
[----:B------:R-:W-:Y:S01]  /*10890*/  ULDC.64 UR4, c[0x0][0xbe8] ;  /* 0x0002fa0000047ab9 */ /* 0x000fe20000000a00 */
[----:B------:R-:W-:Y:S01]  /*108a0*/  LOP3.LUT R72, R73, 0x380, RZ, 0xc0, !PT ;  /* 0x0000038049487812 */ /* 0x000fe200078ec0ff */
[----:B------:R-:W-:Y:S01]  /*108b0*/  IMAD.IADD R11, R11, 0x1, -R12 ;  /* 0x000000010b0b7824 */ /* 0x000fe200078e0a0c */
[----:B------:R-:W-:Y:S01]  /*108c0*/  LOP3.LUT R76, R77, 0x380, RZ, 0xc0, !PT ;  /* 0x000003804d4c7812 */ /* 0x000fe200078ec0ff */
[----:B------:R-:W-:Y:S01]  /*108d0*/  IMAD.IADD R9, R9, 0x1, R13 ;  /* 0x0000000109097824 */ /* 0x000fe200078e020d */
[----:B------:R-:W-:Y:S01]  /*108e0*/  LOP3.LUT R80, R81, 0x380, RZ, 0xc0, !PT ;  /* 0x0000038051507812 */ /* 0x000fe200078ec0ff */
[----:B------:R-:W-:Y:S01]  /*108f0*/  IMAD R12, R11, 0x20, R10 ;  /* 0x000000200b0c7824 */ /* 0x000fe200078e020a */
[----:B------:R-:W-:Y:S01]  /*10900*/  SHF.R.U64 R68, R68, 0x3, RZ ;  /* 0x0000000344447819 */ /* 0x000fe200000012ff */
[----:B------:R-:W-:Y:S01]  /*10910*/  IMAD.WIDE.U32 R8, R220, UR4, R8 ;  /* 0x00000004dc087c25 */ /* 0x000fe2000f8e0008 */
[----:B------:R-:W-:Y:S01]  /*10920*/  SHF.R.U64 R72, R72, 0x3, RZ ;  /* 0x0000000348487819 */ /* 0x000fe200000012ff */
[----:B------:R-:W5:Y:S01]  /*10930*/  LD.E.128 R60, desc[UR60][R60.64] ;  /* 0x0000003c3c3c7980 */ /* 0x000f62000c101d00 */
[----:B------:R-:W-:Y:S01]  /*10940*/  SHF.R.U64 R76, R76, 0x3, RZ ;  /* 0x000000034c4c7819 */ /* 0x000fe200000012ff */
[----:B------:R-:W-:Y:S01]  /*10950*/  IMAD R14, R227, 0x80, R12 ;  /* 0x00000080e30e7824 */ /* 0x000fe200078e020c */
[----:B------:R-:W-:Y:S01]  /*10960*/  SHF.R.U64 R80, R80, 0x3, RZ ;  /* 0x0000000350507819 */ /* 0x000fe200000012ff */
[----:B------:R-:W-:Y:S01]  /*10970*/  IMAD.MOV.U32 R5, RZ, RZ, R7 ;  /* 0x000000ffff057224 */ /* 0x000fe200078e0007 */
[----:B------:R-:W-:Y:S01]  /*10980*/  SHF.R.S32.HI R13, RZ, 0x1f, R222 ;  /* 0x0000001fff0d7819 */ /* 0x000fe200000114de */
[----:B------:R-:W-:Y:S01]  /*10990*/  IMAD R9, R220, UR5, R9 ;  /* 0x00000005dc097c24 */ /* 0x000fe2000f8e0209 */
[----:B------:R-:W-:Y:S01]  /*109a0*/  ULDC.64 UR4, c[0x0][0xbf0] ;  /* 0x0002fc0000047ab9 */ /* 0x000fe20000000a00 */
[----:B------:R-:W-:Y:S01]  /*109b0*/  LOP3.LUT R68, R68, R69, RZ, 0x3c, !PT ;  /* 0x0000004544447212 */ /* 0x000fe200078e3cff */
[----:B-1----:R-:W-:Y:S01]  /*109c0*/  @P1 IMAD.HI.U32 R3, R14, R15, RZ ;  /* 0x0000000f0e031227 */ /* 0x002fe200078e00ff */
[----:B------:R-:W-:Y:S01]  /*109d0*/  LOP3.LUT R72, R72, R73, RZ, 0x3c, !PT ;  /* 0x0000004948487212 */ /* 0x000fe200078e3cff */
[----:B------:R-:W5:Y:S01]  /*109e0*/  LD.E.128 R84, desc[UR60][R84.64] ;  /* 0x0000003c54547980 */ /* 0x000f62000c101d00 */
[----:B------:R-:W-:Y:S01]  /*109f0*/  LOP3.LUT R76, R76, R77, RZ, 0x3c, !PT ;  /* 0x0000004d4c4c7212 */ /* 0x000fe200078e3cff */
[--C-:B------:R-:W-:Y:S01]  /*10a00*/  IMAD.X R69, RZ, RZ, R7.reuse, P0 ;  /* 0x000000ffff457224 */ /* 0x100fe200000e0607 */
[----:B------:R-:W-:Y:S01]  /*10a10*/  LOP3.LUT R80, R80, R81, RZ, 0x3c, !PT ;  /* 0x0000005150507212 */ /* 0x000fe200078e3cff */
[----:B------:R-:W-:-:S02]  /*10a20*/  IMAD.X R73, RZ, RZ, R7, P2 ;  /* 0x000000ffff497224 */ /* 0x000fc400010e0607 */
[--C-:B------:R-:W-:Y:S02]  /*10a30*/  IMAD.X R77, RZ, RZ, R7.reuse, P3 ;  /* 0x000000ffff4d7224 */ /* 0x100fe400018e0607 */
[----:B------:R-:W-:Y:S01]  /*10a40*/  IMAD.X R81, RZ, RZ, R7, P4 ;  /* 0x000000ffff517224 */ /* 0x000fe200020e0607 */
[----:B------:R-:W5:Y:S01]  /*10a50*/  LD.E.128 R68, desc[UR60][R68.64] ;  /* 0x0000003c44447980 */ /* 0x000f62000c101d00 */
[----:B------:R-:W-:Y:S02]  /*10a60*/  IMAD R13, R13, UR4, RZ ;  /* 0x000000040d0d7c24 */ /* 0x000fe4000f8e02ff */
[----:B------:R-:W-:Y:S01]  /*10a70*/  IMAD.MOV.U32 R11, RZ, RZ, R14 ;  /* 0x000000ffff0b7224 */ /* 0x000fe200078e000e */
[----:B--2---:R-:W-:Y:S01]  /*10a80*/  @P1 SHF.R.U32.HI R11, RZ, R20, R3 ;  /* 0x00000014ff0b1219 */ /* 0x004fe20000011603 */
[C---:B------:R-:W-:Y:S01]  /*10a90*/  IMAD R13, R222.reuse, UR5, R13 ;  /* 0x00000005de0d7c24 */ /* 0x040fe2000f8e020d */
[----:B------:R-:W5:Y:S01]  /*10aa0*/  LD.E.128 R4, desc[UR60][R4.64] ;  /* 0x0000003c04047980 */ /* 0x000f62000c101d00 */
[----:B------:R-:W-:Y:S01]  /*10ab0*/  IMAD.WIDE.U32 R8, R222, UR4, R8 ;  /* 0x00000004de087c25 */ /* 0x000fe2000f8e0008 */
[----:B------:R-:W-:Y:S01]  /*10ac0*/  SHF.R.S32.HI R3, RZ, 0x1f, R11 ;  /* 0x0000001fff037819 */ /* 0x000fe2000001140b */
[----:B------:R-:W-:Y:S01]  /*10ad0*/  ULDC.64 UR4, c[0x0][0xbe0] ;  /* 0x0002f80000047ab9 */ /* 0x000fe20000000a00 */
[----:B------:R-:W5:Y:S01]  /*10ae0*/  LD.E.128 R72, desc[UR60][R72.64] ;  /* 0x0000003c48487980 */ /* 0x000f62000c101d00 */
[----:B------:R-:W-:-:S03]  /*10af0*/  IMAD.IADD R9, R9, 0x1, R13 ;  /* 0x0000000109097824 */ /* 0x000fc600078e020d */
[----:B------:R-:W5:Y:S01]  /*10b00*/  LD.E.128 R76, desc[UR60][R76.64] ;  /* 0x0000003c4c4c7980 */ /* 0x000f62000c101d00 */
[----:B------:R-:W-:-:S03]  /*10b10*/  IMAD.MOV R13, RZ, RZ, -R11 ;  /* 0x000000ffff0d7224 */ /* 0x000fc600078e0a0b */
[----:B------:R-:W5:Y:S01]  /*10b20*/  LD.E.128 R80, desc[UR60][R80.64] ;  /* 0x0000003c50507980 */ /* 0x000f62000c101d00 */
[----:B------:R-:W-:Y:S01]  /*10b30*/  @!PT LDS RZ, [RZ] ;  /* 0x00000000fffff984 */ /* 0x000fe20000000800 */
[----:B------:R-:W-:Y:S01]  /*10b40*/  @!PT LDS RZ, [RZ] ;  /* 0x00000000fffff984 */ /* 0x000fe20000000800 */
[----:B------:R-:W-:Y:S01]  /*10b50*/  @!PT LDS RZ, [RZ] ;  /* 0x00000000fffff984 */ /* 0x000fe20000000800 */
[----:B------:R-:W-:Y:S01]  /*10b60*/  @!PT LDS RZ, [RZ] ;  /* 0x00000000fffff984 */ /* 0x000fe20000000800 */
[----:B------:R0:W-:Y:S06]  /*10b70*/  MEMBAR.ALL.CTA ;  /* 0x0000000000007992 */ /* 0x0001ec0000008000 */
[----:B0-----:R-:W0:Y:S01]  /*10b80*/  FENCE.VIEW.ASYNC.S ;  /* 0x00000000000073c6 */ /* 0x001e220000000000 */
[----:B------:R-:W-:Y:S02]  /*10b90*/  IMAD R12, R3, UR4, RZ ;  /* 0x00000004030c7c24 */ /* 0x000fe4000f8e02ff */
[----:B------:R-:W-:-:S02]  /*10ba0*/  IMAD R13, R154, R13, R14 ;  /* 0x0000000d9a0d7224 */ /* 0x000fc400078e020e */
[----:B------:R-:W-:-:S04]  /*10bb0*/  IMAD.WIDE.U32 R8, R11, UR4, R8 ;  /* 0x000000040b087c25 */ /* 0x000fc8000f8e0008 */
[----:B------:R-:W-:Y:S01]  /*10bc0*/  IMAD R15, R11, UR5, R12 ;  /* 0x000000050b0f7c24 */ /* 0x000fe2000f8e020c */
[----:B------:R-:W-:Y:S01]  /*10bd0*/  SHF.R.S32.HI R11, RZ, 0x1f, R13 ;  /* 0x0000001fff0b7819 */ /* 0x000fe2000001140d */
[----:B------:R-:W-:Y:S01]  /*10be0*/  ULDC.64 UR4, c[0x0][0xbd8] ;  /* 0x0002f60000047ab9 */ /* 0x000fe20000000a00 */
[----:B------:R-:W-:Y:S01]  /*10bf0*/  IADD3 R3, R18, 0x32420, RZ ;  /* 0x0003242012037810 */ /* 0x000fe20007ffe0ff */
        /* <DEDUP_REMOVED lines=14> */
.L_x_1672:
        /* <DEDUP_REMOVED lines=14> */
[-C--:B--2---:R-:W-:Y:S02]  /*10dc0*/  @!P3 LEA R8, P5, R203, R14.reuse, 0x1 ;  /* 0x0000000ecb08b211 */ /* 0x084fe400078a08ff */
[----:B------:R-:W-:Y:S02]  /*10dd0*/  @!P2 LEA R10, P4, R219, R14, 0x1 ;  /* 0x0000000edb0aa211 */ /* 0x000fe400078808ff */
[----:B-1----:R-:W-:Y:S02]  /*10de0*/  @!P3 LEA.HI.X R9, R203, R20, R12, 0x1, P5 ;  /* 0x00000014cb09b211 */ /* 0x002fe400028f0c0c */
[----:B------:R-:W-:-:S02]  /*10df0*/  @!P1 LEA R12, P5, R218, R14, 0x1 ;  /* 0x0000000eda0c9211 */ /* 0x000fc400078a08ff */
[----:B------:R-:W-:Y:S01]  /*10e00*/  @!P2 LEA.HI.X R11, R219, R20, R90, 0x1, P4 ;  /* 0x00000014db0ba211 */ /* 0x000fe200020f0c5a */
[----:B-----5:R3:W-:Y:S01]  /*10e10*/  @!P3 ST.E.128 desc[UR60][R8.64], R4 ;  /* 0x000000040800b985 */ /* 0x0207e2000c101d3c */
[----:B------:R-:W-:Y:S02]  /*10e20*/  SHF.R.S32.HI R40, RZ, 0x1f, R15 ;  /* 0x0000001fff287819 */ /* 0x000fe4000001140f */
[C---:B------:R-:W-:Y:S01]  /*10e30*/  @!P0 LEA R14, P4, R15.reuse, R14, 0x1 ;  /* 0x0000000e0f0e8211 */ /* 0x040fe200078808ff */
[----:B------:R3:W-:Y:S01]  /*10e40*/  @!P2 ST.E.128 desc[UR60][R10.64], R36 ;  /* 0x000000240a00a985 */ /* 0x0007e2000c101d3c */
[-C--:B------:R-:W-:Y:S02]  /*10e50*/  @!P1 LEA.HI.X R13, R218, R20.reuse, R88, 0x1, P5 ;  /* 0x00000014da0d9211 */ /* 0x080fe400028f0c58 */
[----:B------:R-:W-:-:S03]  /*10e60*/  @!P0 LEA.HI.X R15, R15, R20, R40, 0x1, P4 ;  /* 0x000000140f0f8211 */ /* 0x000fc600020f0c28 */
[----:B------:R3:W-:Y:S04]  /*10e70*/  @!P1 ST.E.128 desc[UR60][R12.64], R56 ;  /* 0x000000380c009985 */ /* 0x0007e8000c101d3c */
[----:B------:R3:W-:Y:S02]  /*10e80*/  @!P0 ST.E.128 desc[UR60][R14.64], R72 ;  /* 0x000000480e008985 */ /* 0x0007e4000c101d3c */
.L_x_1455:
[----:B------:R-:W-:Y:S05]  /*10e90*/  BSYNC B1 ;  /* 0x0000000000017941 */ /* 0x000fea0003800000 */
.L_x_1454:
[----:B------:R-:W-:Y:S01]  /*10ea0*/  UMOV UR4, 0xffffffff ;  /* 0xffffffff00047882 */ /* 0x000fe20000000000 */
[----:B---3-5:R-:W-:Y:S02]  /*10eb0*/  SHF.R.S32.HI R36, RZ, 0x1f, R89 ;  /* 0x0000001fff247819 */ /* 0x028fe40000011459 */
[----:B------:R-:W-:Y:S05]  /*10ec0*/  BRA.DIV UR4, `(.L_x_1456) ;  /* 0x000000c604687947 */ /* 0x000fea000b800000 */
[----:B-1----:R1:W3:Y:S04]  /*10ed0*/  SHFL.IDX PT, R20, R21, 0x1, 0x181f ;  /* 0x00381f0015147f89 */ /* 0x0022e800000e0000 */
[----:B--2---:R1:W2:Y:S02]  /*10ee0*/  SHFL.IDX PT, R14, R3, 0x1, 0x181f ;  /* 0x00381f00030e7f89 */ /* 0x0042a400000e0000 */
.L_x_1676:
        /* <DEDUP_REMOVED lines=12> */
[-C--:B--2---:R-:W-:Y:S02]  /*10fb0*/  @!P3 LEA R4, P5, R203, R14.reuse, 0x1 ;  /* 0x0000000ecb04b211 */ /* 0x084fe400078a08ff */
        /* <DEDUP_REMOVED lines=11> */
.L_x_1458:
[----:B------:R-:W-:Y:S05]  /*11070*/  BSYNC B1 ;  /* 0x0000000000017941 */ /* 0x000fea0003800000 */
.L_x_1457:
[----:B------:R-:W-:-:S03]  /*11080*/  UMOV UR4, 0xffffffff ;  /* 0xffffffff00047882 */ /* 0x000fc60000000000 */
[----:B------:R-:W-:Y:S05]  /*11090*/  BRA.DIV UR4, `(.L_x_1459) ;  /* 0x000000c6043c7947 */ /* 0x000fea000b800000 */
[----:B---3--:R3:W0:Y:S04]  /*110a0*/  SHFL.IDX PT, R20, R21, 0x2, 0x181f ;  /* 0x00581f0015147f89 */ /* 0x00862800000e0000 */
[----:B--2---:R3:W2:Y:S02]  /*110b0*/  SHFL.IDX PT, R14, R3, 0x2, 0x181f ;  /* 0x00581f00030e7f89 */ /* 0x0046a400000e0000 */
.L_x_1680:
[----:B----4-:R-:W-:Y:S01]  /*110c0*/  VIADD R5, R91, 0x40 ;  /* 0x000000405b057836 */ /* 0x010fe20000000000 */
        /* <DEDUP_REMOVED lines=23> */
.L_x_1461:
[----:B------:R-:W-:Y:S05]  /*11240*/  BSYNC B1 ;  /* 0x0000000000017941 */ /* 0x000fea0003800000 */
.L_x_1460:
[----:B------:R-:W-:-:S03]  /*11250*/  UMOV UR4, 0xffffffff ;  /* 0xffffffff00047882 */ /* 0x000fc60000000000 */
[----:B------:R-:W-:Y:S05]  /*11260*/  BRA.DIV UR4, `(.L_x_1462) ;  /* 0x000000c604107947 */ /* 0x000fea000b800000 */
[----:B----4-:R4:W0:Y:S04]  /*11270*/  SHFL.IDX PT, R10, R21, 0x3, 0x181f ;  /* 0x00781f00150a7f89 */ /* 0x01082800000e0000 */
[----:B--2---:R4:W2:Y:S02]  /*11280*/  SHFL.IDX PT, R14, R3, 0x3, 0x181f ;  /* 0x00781f00030e7f89 */ /* 0x0048a400000e0000 */
.L_x_1684:
[----:B01-34-:R-:W-:-:S05]  /*11290*/  VIADD R3, R91, 0x60 ;  /* 0x000000605b037836 */ /* 0x01bfca0000000000 */
        /* <DEDUP_REMOVED lines=9> */
[-C--:B--2---:R-:W-:Y:S02]  /*11330*/  @!P3 LEA R4, P0, R203, R14.reuse, 0x1 ;  /* 0x0000000ecb04b211 */ /* 0x084fe400078008ff */
[-C--:B------:R-:W-:Y:S02]  /*11340*/  @!P4 LEA R6, P1, R219, R14.reuse, 0x1 ;  /* 0x0000000edb06c211 */ /* 0x080fe400078208ff */
[C---:B------:R-:W-:Y:S02]  /*11350*/  @!P5 LEA R8, P2, R218.reuse, R14, 0x1 ;  /* 0x0000000eda08d211 */ /* 0x040fe400078408ff */
        /* <DEDUP_REMOVED lines=12> */
.L_x_1452:
[----:B------:R-:W1:Y:S01]  /*11420*/  @P1 LDC R7, c[0x0][0xcec] ;  /* 0x00033b00ff071b82 */ /* 0x000e620000000800 */
[----:B------:R-:W-:Y:S01]  /*11430*/  ULDC.64 UR4, c[0x0][0xc08] ;  /* 0x0003020000047ab9 */ /* 0x000fe20000000a00 */
[----:B0-----:R-:W-:Y:S02]  /*11440*/  IMAD.MOV.U32 R10, RZ, RZ, R25 ;  /* 0x000000ffff0a7224 */ /* 0x001fe400078e0019 */
[----:B------:R-:W-:-:S04]  /*11450*/  IMAD R8, R8, UR4, RZ ;  /* 0x0000000408087c24 */ /* 0x000fc8000f8e02ff */
[----:B------:R-:W0:Y:S01]  /*11460*/  @P1 LDC R6, c[0x0][0xcf0] ;  /* 0x00033c00ff061b82 */ /* 0x000e220000000800 */
[----:B------:R-:W-:Y:S02]  /*11470*/  IMAD R8, R3, UR5, R8 ;  /* 0x0000000503087c24 */ /* 0x000fe4000f8e0208 */
[----:B-1----:R-:W-:-:S05]  /*11480*/  @P1 IMAD.HI.U32 R7, R25, R7, RZ ;  /* 0x0000000719071227 */ /* 0x002fca00078e00ff */
[----:B0-----:R-:W-:Y:S01]  /*11490*/  @P1 SHF.R.U32.HI R10, RZ, R6, R7 ;  /* 0x00000006ff0a1219 */ /* 0x001fe20000011607 */
[----:B------:R-:W-:Y:S01]  /*114a0*/  IMAD.WIDE.U32 R6, R3, UR4, RZ ;  /* 0x0000000403067c25 */ /* 0x000fe2000f8e00ff */
[----:B------:R-:W-:Y:S01]  /*114b0*/  ULDC.64 UR4, c[0x0][0xc38] ;  /* 0x00030e0000047ab9 */ /* 0x000fe20000000a00 */
[----:B------:R-:W-:Y:S02]  /*114c0*/  SHF.R.S32.HI R3, RZ, 0x1f, R222 ;  /* 0x0000001fff037819 */ /* 0x000fe400000114de */
[----:B------:R-:W-:Y:S02]  /*114d0*/  IMAD.IADD R7, R7, 0x1, R8 ;  /* 0x0000000107077824 */ /* 0x000fe400078e0208 */
        /* <DEDUP_REMOVED lines=19> */
[----:B------:R-:W-:Y:S01]  /*11610*/  IMAD.IADD R7, R7, 0x1, R8 ;  /* 0x0000000107077824 */ /* 0x000fe200078e0208 */
[----:B------:R-:W-:Y:S02]  /*11620*/  SHF.R.S32.HI R8, RZ, 0x1f, R3 ;  /* 0x0000001fff087819 */ /* 0x000fe40000011403 */
[----:B------:R-:W-:Y:S01]  /*11630*/  PRMT R10, RZ, 0x654, R10 ;  /* 0x00000654ff0a7816 */ /* 0x000fe2000000000a */
[----:B------:R-:W-:-:S03]  /*11640*/  IMAD.WIDE.U32 R6, R3, UR4, R6 ;  /* 0x0000000403067c25 */ /* 0x000fc6000f8e0006 */
[----:B------:R0:W-:Y:S01]  /*11650*/  SYNCS.ARRIVE.TRANS64.RED.A1T0 RZ, [R10+URZ], RZ ;  /* 0x000000ff0aff79a7 */ /* 0x0001e2000810043f */
[----:B------:R-:W-:-:S04]  /*11660*/  IMAD R8, R8, UR4, RZ ;  /* 0x0000000408087c24 */ /* 0x000fc8000f8e02ff */
[----:B------:R-:W-:Y:S01]  /*11670*/  IMAD R8, R3, UR5, R8 ;  /* 0x0000000503087c24 */ /* 0x000fe2000f8e0208 */
[----:B------:R-:W-:Y:S02]  /*11680*/  ULDC.64 UR4, c[0x0][0xc00] ;  /* 0x0003000000047ab9 */ /* 0x000fe40000000a00 */
[----:B------:R-:W-:Y:S01]  /*11690*/  LEA R3, P0, R6, UR4, 0x2 ;  /* 0x0000000406037c11 */ /* 0x000fe2000f8010ff */
[----:B------:R-:W-:Y:S01]  /*116a0*/  IMAD.IADD R8, R7, 0x1, R8 ;  /* 0x0000000107087824 */ /* 0x000fe200078e0208 */
[----:B------:R-:W-:-:S04]  /*116b0*/  UMOV UR4, 0xffffffff ;  /* 0xffffffff00047882 */ /* 0x000fc80000000000 */
[----:B------:R-:W-:Y:S01]  /*116c0*/  LEA.HI.X R8, R6, UR5, R8, 0x2, P0 ;  /* 0x0000000506087c11 */ /* 0x000fe200080f1408 */
[----:B0-----:R-:W-:Y:S06]  /*116d0*/  BRA.DIV UR4, `(.L_x_1464) ;  /* 0x000000c2043c7947 */ /* 0x001fec000b800000 */
[----:B------:R0:W1:Y:S04]  /*116e0*/  SHFL.IDX PT, R25, R8, RZ, 0x1c1f ;  /* 0x001c1fff08197589 */ /* 0x00006800000e0000 */
[----:B------:R0:W2:Y:S02]  /*116f0*/  SHFL.IDX PT, R12, R3, RZ, 0x1c1f ;  /* 0x001c1fff030c7589 */ /* 0x0000a400000e0000 */
.L_x_1687:
[----:B------:R-:W-:Y:S01]  /*11700*/  ISETP.GE.AND P0, PT, R24, R0, PT ;  /* 0x000000001800720c */ /* 0x000fe20003f06270 */
[----:B------:R-:W-:-:S12]  /*11710*/  BSSY B1, `(.L_x_1465) ;  /* 0x00000d3000017945 */ /* 0x000fd80003800000 */
[----:B------:R-:W-:Y:S05]  /*11720*/  @P0 BRA `(.L_x_1466) ;  /* 0x0000000c00440947 */ /* 0x000fea0003800000 */
[----:B------:R-:W-:Y:S01]  /*11730*/  ULDC UR4, c[0x0][0xbc8] ;  /* 0x0002f20000047ab9 */ /* 0x000fe20000000800 */
[C---:B------:R-:W-:Y:S01]  /*11740*/  VIADD R13, R230.reuse, 0x8 ;  /* 0x00000008e60d7836 */ /* 0x040fe20000000000 */
[C---:B------:R-:W-:Y:S01]  /*11750*/  ISETP.GE.AND P0, PT, R230.reuse, UR4, PT ;  /* 0x00000004e6007c0c */ /* 0x040fe2000bf06270 */
[C---:B------:R-:W-:Y:S02]  /*11760*/  VIADD R11, R230.reuse, 0x10 ;  /* 0x00000010e60b7836 */ /* 0x040fe40000000000 */
[C---:B------:R-:W-:Y:S01]  /*11770*/  VIADD R14, R230.reuse, 0x8 ;  /* 0x00000008e60e7836 */ /* 0x040fe20000000000 */
        /* <DEDUP_REMOVED lines=21> */
[----:B-1----:R-:W-:Y:S01]  /*118d0*/  @!P0 LEA R6, P2, R11, R12, 0x2 ;  /* 0x0000000c0b068211 */ /* 0x002fe200078410ff */
[----:B------:R-:W-:-:S03]  /*118e0*/  VIADD R28, R230, 0x60 ;  /* 0x00000060e61c7836 */ /* 0x000fc60000000000 */
        /* <DEDUP_REMOVED lines=17> */
[C---:B------:R-:W-:Y:S02]  /*11a00*/  VIADD R13, R230.reuse, 0x38 ;  /* 0x00000038e60d7836 */ /* 0x040fe40000000000 */
[----:B------:R1:W-:Y:S01]  /*11a10*/  @!P0 ST.E.64 desc[UR60][R6.64], R20 ;  /* 0x0000001406008985 */ /* 0x0003e2000c101b3c */
[----:B------:R-:W-:Y:S02]  /*11a20*/  SHF.R.S32.HI R14, RZ, 0x1f, R14 ;  /* 0x0000001fff0e7819 */ /* 0x000fe4000001140e */
[----:B------:R-:W-:Y:S02]  /*11a30*/  ISETP.GE.AND P1, PT, R13, UR4, PT ;  /* 0x000000040d007c0c */ /* 0x000fe4000bf26270 */
[----:B-1----:R-:W-:Y:S01]  /*11a40*/  @!P2 LEA R6, P0, R11, R12, 0x2 ;  /* 0x0000000c0b06a211 */ /* 0x002fe200078010ff */
[----:B------:R-:W-:-:S02]  /*11a50*/  VIADD R20, R230, 0x60 ;  /* 0x00000060e6147836 */ /* 0x000fc40000000000 */
[C---:B------:R-:W-:Y:S01]  /*11a60*/  VIADD R21, R230.reuse, 0x80 ;  /* 0x00000080e6157836 */ /* 0x040fe20000000000 */
[----:B------:R-:W-:Y:S01]  /*11a70*/  @!P2 LEA.HI.X R7, R11, R25, R14, 0x2, P0 ;  /* 0x000000190b07a211 */ /* 0x000fe200000f140e */
[----:B------:R-:W-:Y:S01]  /*11a80*/  VIADD R11, R230, 0x30 ;  /* 0x00000030e60b7836 */ /* 0x000fe20000000000 */
[----:B------:R-:W-:Y:S01]  /*11a90*/  ISETP.GE.AND P0, PT, R154, UR4, PT ;  /* 0x000000049a007c0c */ /* 0x000fe2000bf06270 */
[----:B------:R-:W-:Y:S01]  /*11aa0*/  VIADD R14, R230, 0x48 ;  /* 0x00000048e60e7836 */ /* 0x000fe20000000000 */
[----:B------:R-:W-:Y:S01]  /*11ab0*/  SHF.R.S32.HI R20, RZ, 0x1f, R20 ;  /* 0x0000001fff147819 */ /* 0x000fe20000011414 */
[----:B------:R1:W-:Y:S01]  /*11ac0*/  @!P2 ST.E.64 desc[UR60][R6.64], R44 ;  /* 0x0000002c0600a985 */ /* 0x0003e2000c101b3c */
[----:B------:R-:W-:Y:S02]  /*11ad0*/  SHF.R.S32.HI R11, RZ, 0x1f, R11 ;  /* 0x0000001fff0b7819 */ /* 0x000fe4000001140b */
[----:B-1----:R-:W-:-:S04]  /*11ae0*/  @!P3 LEA R6, P2, R10, R12, 0x2 ;  /* 0x0000000c0a06b211 */ /* 0x002fc800078410ff */
[-C--:B------:R-:W-:Y:S02]  /*11af0*/  @!P3 LEA.HI.X R7, R10, R25.reuse, R11, 0x2, P2 ;  /* 0x000000190a07b211 */ /* 0x080fe400010f140b */
[----:B------:R-:W-:Y:S02]  /*11b00*/  ISETP.GE.AND P2, PT, R14, UR4, PT ;  /* 0x000000040e007c0c */ /* 0x000fe4000bf46270 */
[C---:B------:R-:W-:Y:S01]  /*11b10*/  @!P1 LEA R10, P4, R13.reuse, R12, 0x2 ;  /* 0x0000000c0d0a9211 */ /* 0x040fe200078810ff */
        /* <DEDUP_REMOVED lines=10> */
[----:B------:R-:W-:Y:S01]  /*11bc0*/  VIADD R24, R230, 0x50 ;  /* 0x00000050e6187836 */ /* 0x000fe20000000000 */
[----:B--2---:R-:W-:-:S03]  /*11bd0*/  @!P2 LEA R10, P5, R14, R12, 0x2 ;  /* 0x0000000c0e0aa211 */ /* 0x004fc600078a10ff */
[----:B------:R1:W-:Y:S01]  /*11be0*/  @!P0 ST.E.64 desc[UR60][R6.64], R56 ;  /* 0x0000003806008985 */ /* 0x0003e2000c101b3c */
[----:B------:R-:W-:Y:S02]  /*11bf0*/  ISETP.GE.AND P0, PT, R28, UR4, PT ;  /* 0x000000041c007c0c */ /* 0x000fe4000bf06270 */
[----:B------:R-:W-:Y:S01]  /*11c00*/  @!P2 LEA.HI.X R11, R14, R25, R15, 0x2, P5 ;  /* 0x000000190e0ba211 */ /* 0x000fe200028f140f */
[C---:B------:R-:W-:Y:S01]  /*11c10*/  VIADD R14, R230.reuse, 0x68 ;  /* 0x00000068e60e7836 */ /* 0x040fe20000000000 */
[----:B------:R-:W-:Y:S01]  /*11c20*/  SHF.R.S32.HI R24, RZ, 0x1f, R24 ;  /* 0x0000001fff187819 */ /* 0x000fe20000011418 */
[----:B------:R-:W-:Y:S02]  /*11c30*/  VIADD R15, R230, 0x58 ;  /* 0x00000058e60f7836 */ /* 0x000fe40000000000 */
[----:B------:R2:W-:Y:S01]  /*11c40*/  @!P2 ST.E.64 desc[UR60][R10.64], R60 ;  /* 0x0000003c0a00a985 */ /* 0x0005e2000c101b3c */
[----:B------:R-:W-:Y:S02]  /*11c50*/  ISETP.GE.AND P2, PT, R14, UR4, PT ;  /* 0x000000040e007c0c */ /* 0x000fe4000bf46270 */
[----:B------:R-:W-:-:S02]  /*11c60*/  SHF.R.S32.HI R15, RZ, 0x1f, R15 ;  /* 0x0000001fff0f7819 */ /* 0x000fc4000001140f */
[----:B-1----:R-:W-:-:S04]  /*11c70*/  @!P3 LEA R6, P4, R40, R12, 0x2 ;  /* 0x0000000c2806b211 */ /* 0x002fc800078810ff */
[----:B------:R-:W-:Y:S01]  /*11c80*/  @!P3 LEA.HI.X R7, R40, R25, R24, 0x2, P4 ;  /* 0x000000192807b211 */ /* 0x000fe200020f1418 */
[----:B------:R-:W-:Y:S01]  /*11c90*/  VIADD R24, R230, 0x70 ;  /* 0x00000070e6187836 */ /* 0x000fe20000000000 */
[----:B--2---:R-:W-:-:S03]  /*11ca0*/  @!P1 LEA R10, P5, R13, R12, 0x2 ;  /* 0x0000000c0d0a9211 */ /* 0x004fc600078a10ff */
[----:B------:R1:W-:Y:S01]  /*11cb0*/  @!P3 ST.E.64 desc[UR60][R6.64], R64 ;  /* 0x000000400600b985 */ /* 0x0003e2000c101b3c */
[----:B------:R-:W-:Y:S02]  /*11cc0*/  ISETP.GE.AND P3, PT, R24, UR4, PT ;  /* 0x0000000418007c0c */ /* 0x000fe4000bf66270 */
[----:B------:R-:W-:Y:S01]  /*11cd0*/  @!P1 LEA.HI.X R11, R13, R25, R15, 0x2, P5 ;  /* 0x000000190d0b9211 */ /* 0x000fe200028f140f */
[C---:B------:R-:W-:Y:S02]  /*11ce0*/  VIADD R13, R230.reuse, 0x78 ;  /* 0x00000078e60d7836 */ /* 0x040fe40000000000 */
[----:B------:R-:W-:Y:S02]  /*11cf0*/  VIADD R15, R230, 0x68 ;  /* 0x00000068e60f7836 */ /* 0x000fe40000000000 */
[----:B------:R2:W-:Y:S01]  /*11d00*/  @!P1 ST.E.64 desc[UR60][R10.64], R68 ;  /* 0x000000440a009985 */ /* 0x0005e2000c101b3c */
[----:B------:R-:W-:Y:S02]  /*11d10*/  ISETP.GE.AND P1, PT, R13, UR4, PT ;  /* 0x000000040d007c0c */ /* 0x000fe4000bf26270 */
[----:B------:R-:W-:-:S02]  /*11d20*/  SHF.R.S32.HI R15, RZ, 0x1f, R15 ;  /* 0x0000001fff0f7819 */ /* 0x000fc4000001140f */
[----:B-1----:R-:W-:-:S04]  /*11d30*/  @!P0 LEA R6, P4, R28, R12, 0x2 ;  /* 0x0000000c1c068211 */ /* 0x002fc800078810ff */
[-C--:B------:R-:W-:Y:S01]  /*11d40*/  @!P0 LEA.HI.X R7, R28, R25.reuse, R20, 0x2, P4 ;  /* 0x000000191c078211 */ /* 0x080fe200020f1414 */
        /* <DEDUP_REMOVED lines=8> */
[----:B------:R-:W-:Y:S01]  /*11dd0*/  VIADD R15, R230, 0x78 ;  /* 0x00000078e60f7836 */ /* 0x000fe20000000000 */
[----:B------:R-:W-:Y:S01]  /*11de0*/  SHF.R.S32.HI R28, RZ, 0x1f, R28 ;  /* 0x0000001fff1c7819 */ /* 0x000fe2000001141c */
[----:B------:R2:W-:Y:S01]  /*11df0*/  @!P2 ST.E.64 desc[UR60][R10.64], R76 ;  /* 0x0000004c0a00a985 */ /* 0x0005e2000c101b3c */
[----:B------:R-:W-:-:S02]  /*11e00*/  ISETP.GE.AND P2, PT, R14, UR4, PT ;  /* 0x000000040e007c0c */ /* 0x000fc4000bf46270 */
[----:B------:R-:W-:Y:S02]  /*11e10*/  SHF.R.S32.HI R15, RZ, 0x1f, R15 ;  /* 0x0000001fff0f7819 */ /* 0x000fe4000001140f */
        /* <DEDUP_REMOVED lines=15> */
[-C--:B------:R-:W-:Y:S01]  /*11f10*/  @!P0 LEA.HI.X R7, R21, R25.reuse, R24, 0x2, P4 ;  /* 0x0000001915078211 */ /* 0x080fe200020f1418 */
        /* <DEDUP_REMOVED lines=21> */
[----:B------:R-:W-:-:S02]  /*12070*/  IADD3 R14, R230, 0xb8, RZ ;  /* 0x000000b8e60e7810 */ /* 0x000fc40007ffe0ff */
[----:B------:R-:W-:Y:S01]  /*12080*/  SHF.R.S32.HI R21, RZ, 0x1f, R21 ;  /* 0x0000001fff157819 */ /* 0x000fe20000011415 */
[----:B------:R2:W-:Y:S01]  /*12090*/  @!P1 ST.E.64 desc[UR60][R10.64], R100 ;  /* 0x000000640a009985 */ /* 0x0005e2000c101b3c */
[----:B------:R-:W-:Y:S02]  /*120a0*/  ISETP.GE.AND P1, PT, R14, UR4, PT ;  /* 0x000000040e007c0c */ /* 0x000fe4000bf26270 */
[----:B-1----:R-:W-:-:S04]  /*120b0*/  @!P0 LEA R6, P3, R24, R12, 0x2 ;  /* 0x0000000c18068211 */ /* 0x002fc800078610ff */
[----:B------:R-:W-:Y:S02]  /*120c0*/  @!P0 LEA.HI.X R7, R24, R25, R28, 0x2, P3 ;  /* 0x0000001918078211 */ /* 0x000fe400018f141c */
[----:B--2---:R-:W-:-:S03]  /*120d0*/  @!P2 LEA R10, P5, R15, R12, 0x2 ;  /* 0x0000000c0f0aa211 */ /* 0x004fc600078a10ff */
[----:B------:R1:W-:Y:S01]  /*120e0*/  @!P0 ST.E.64 desc[UR60][R6.64], R104 ;  /* 0x0000006806008985 */ /* 0x0003e2000c101b3c */
[----:B------:R-:W-:Y:S02]  /*120f0*/  ISETP.GE.AND P0, PT, R13, UR4, PT ;  /* 0x000000040d007c0c */ /* 0x000fe4000bf06270 */
[----:B------:R-:W-:Y:S01]  /*12100*/  @!P2 LEA.HI.X R11, R15, R25, R21, 0x2, P5 ;  /* 0x000000190f0ba211 */ /* 0x000fe200028f1415 */
[C---:B------:R-:W-:Y:S02]  /*12110*/  VIADD R21, R230.reuse, 0xb0 ;  /* 0x000000b0e6157836 */ /* 0x040fe40000000000 */
[----:B------:R-:W-:Y:S02]  /*12120*/  VIADD R15, R230, 0xb8 ;  /* 0x000000b8e60f7836 */ /* 0x000fe40000000000 */
[----:B------:R2:W-:Y:S01]  /*12130*/  @!P2 ST.E.64 desc[UR60][R10.64], R108 ;  /* 0x0000006c0a00a985 */ /* 0x0005e2000c101b3c */
[----:B------:R-:W-:Y:S02]  /*12140*/  SHF.R.S32.HI R21, RZ, 0x1f, R21 ;  /* 0x0000001fff157819 */ /* 0x000fe40000011415 */
[----:B------:R-:W-:-:S02]  /*12150*/  SHF.R.S32.HI R15, RZ, 0x1f, R15 ;  /* 0x0000001fff0f7819 */ /* 0x000fc4000001140f */
[----:B------:R-:W-:Y:S02]  /*12160*/  ISETP.GE.AND P2, PT, R237, UR4, PT ;  /* 0x00000004ed007c0c */ /* 0x000fe4000bf46270 */
[----:B-1----:R-:W-:-:S04]  /*12170*/  @!P4 LEA R6, P3, R20, R12, 0x2 ;  /* 0x0000000c1406c211 */ /* 0x002fc800078610ff */
[-C--:B------:R-:W-:Y:S02]  /*12180*/  @!P4 LEA.HI.X R7, R20, R25.reuse, R21, 0x2, P3 ;  /* 0x000000191407c211 */ /* 0x080fe400018f1415 */
[----:B------:R-:W-:Y:S02]  /*12190*/  ISETP.GE.AND P3, PT, R236, UR4, PT ;  /* 0x00000004ec007c0c */ /* 0x000fe4000bf66270 */
[C---:B--2---:R-:W-:Y:S01]  /*121a0*/  @!P1 LEA R10, P5, R14.reuse, R12, 0x2 ;  /* 0x0000000c0e0a9211 */ /* 0x044fe200078a10ff */
[----:B------:R1:W-:Y:S01]  /*121b0*/  @!P4 ST.E.64 desc[UR60][R6.64], R112 ;  /* 0x000000700600c985 */ /* 0x0003e2000c101b3c */
[----:B------:R-:W-:Y:S02]  /*121c0*/  SHF.R.S32.HI R20, RZ, 0x1f, R237 ;  /* 0x0000001fff147819 */ /* 0x000fe400000114ed */
[----:B------:R-:W-:Y:S01]  /*121d0*/  @!P1 LEA.HI.X R11, R14, R25, R15, 0x2, P5 ;  /* 0x000000190e0b9211 */ /* 0x000fe200028f140f */
[----:B------:R-:W-:Y:S01]  /*121e0*/  VIADD R14, R230, 0xc0 ;  /* 0x000000c0e60e7836 */ /* 0x000fe20000000000 */
[----:B------:R-:W-:-:S03]  /*121f0*/  SHF.R.S32.HI R21, RZ, 0x1f, R232 ;  /* 0x0000001fff157819 */ /* 0x000fc600000114e8 */
[----:B------:R2:W-:Y:S01]  /*12200*/  @!P1 ST.E.64 desc[UR60][R10.64], R116 ;  /* 0x000000740a009985 */ /* 0x0005e2000c101b3c */
[----:B------:R-:W-:Y:S02]  /*12210*/  SHF.R.S32.HI R14, RZ, 0x1f, R14 ;  /* 0x0000001fff0e7819 */ /* 0x000fe4000001140e */
[----:B------:R-:W-:Y:S02]  /*12220*/  ISETP.GE.AND P1, PT, R235, UR4, PT ;  /* 0x00000004eb007c0c */ /* 0x000fe4000bf26270 */
[----:B-1----:R-:W-:-:S04]  /*12230*/  @!P0 LEA R6, P4, R13, R12, 0x2 ;  /* 0x0000000c0d068211 */ /* 0x002fc800078810ff */
[-C--:B------:R-:W-:Y:S02]  /*12240*/  @!P0 LEA.HI.X R7, R13, R25.reuse, R14, 0x2, P4 ;  /* 0x000000190d078211 */ /* 0x080fe400020f140e */
[-C--:B------:R-:W-:Y:S02]  /*12250*/  @!P3 LEA R14, P4, R236, R12.reuse, 0x2 ;  /* 0x0000000cec0eb211 */ /* 0x080fe400078810ff */
[C---:B--2---:R-:W-:Y:S01]  /*12260*/  @!P2 LEA R10, P5, R237.reuse, R12, 0x2 ;  /* 0x0000000ced0aa211 */ /* 0x044fe200078a10ff */
[----:B------:R1:W-:Y:S01]  /*12270*/  @!P0 ST.E.64 desc[UR60][R6.64], R120 ;  /* 0x0000007806008985 */ /* 0x0003e2000c101b3c */
[----:B------:R-:W-:Y:S02]  /*12280*/  SHF.R.S32.HI R13, RZ, 0x1f, R236 ;  /* 0x0000001fff0d7819 */ /* 0x000fe400000114ec */
[----:B------:R-:W-:Y:S02]  /*12290*/  ISETP.GE.AND P0, PT, R234, UR4, PT ;  /* 0x00000004ea007c0c */ /* 0x000fe4000bf06270 */
[----:B------:R-:W-:-:S02]  /*122a0*/  @!P2 LEA.HI.X R11, R237, R25, R20, 0x2, P5 ;  /* 0x00000019ed0ba211 */ /* 0x000fc400028f1414 */
[----:B------:R-:W-:Y:S02]  /*122b0*/  @!P3 LEA.HI.X R15, R236, R25, R13, 0x2, P4 ;  /* 0x00000019ec0fb211 */ /* 0x000fe400020f140d */
[----:B------:R-:W-:Y:S01]  /*122c0*/  ISETP.GE.AND P4, PT, R233, UR4, PT ;  /* 0x00000004e9007c0c */ /* 0x000fe2000bf86270 */
[----:B------:R2:W-:Y:S01]  /*122d0*/  @!P2 ST.E.64 desc[UR60][R10.64], R124 ;  /* 0x0000007c0a00a985 */ /* 0x0005e2000c101b3c */
[----:B------:R-:W-:Y:S02]  /*122e0*/  SHF.R.S32.HI R13, RZ, 0x1f, R235 ;  /* 0x0000001fff0d7819 */ /* 0x000fe400000114eb */
[----:B------:R-:W-:Y:S01]  /*122f0*/  ISETP.GE.AND P2, PT, R232, UR4, PT ;  /* 0x00000004e8007c0c */ /* 0x000fe2000bf46270 */
[----:B------:R3:W-:Y:S01]  /*12300*/  @!P3 ST.E.64 desc[UR60][R14.64], R128 ;  /* 0x000000800e00b985 */ /* 0x0007e2000c101b3c */
[----:B-1----:R-:W-:Y:S02]  /*12310*/  @!P1 LEA R6, P5, R235, R12, 0x2 ;  /* 0x0000000ceb069211 */ /* 0x002fe400078a10ff */
[----:B------:R-:W-:-:S02]  /*12320*/  ISETP.GE.AND P3, PT, R231, UR4, PT ;  /* 0x00000004e7007c0c */ /* 0x000fc4000bf66270 */
[-C--:B------:R-:W-:Y:S02]  /*12330*/  @!P1 LEA.HI.X R7, R235, R25.reuse, R13, 0x2, P5 ;  /* 0x00000019eb079211 */ /* 0x080fe400028f140d */
[----:B------:R-:W-:Y:S02]  /*12340*/  SHF.R.S32.HI R13, RZ, 0x1f, R234 ;  /* 0x0000001fff0d7819 */ /* 0x000fe400000114ea */
[----:B------:R-:W-:Y:S01]  /*12350*/  SHF.R.S32.HI R20, RZ, 0x1f, R231 ;  /* 0x0000001fff147819 */ /* 0x000fe200000114e7 */
[----:B------:R1:W-:Y:S01]  /*12360*/  @!P1 ST.E.64 desc[UR60][R6.64], R132 ;  /* 0x0000008406009985 */ /* 0x0003e2000c101b3c */
[CC--:B--2---:R-:W-:Y:S02]  /*12370*/  @!P0 LEA R10, P5, R234.reuse, R12.reuse, 0x2 ;  /* 0x0000000cea0a8211 */ /* 0x0c4fe400078a10ff */
[----:B---3--:R-:W-:Y:S02]  /*12380*/  @!P4 LEA R14, P1, R233, R12, 0x2 ;  /* 0x0000000ce90ec211 */ /* 0x008fe400078210ff */
[----:B------:R-:W-:-:S02]  /*12390*/  @!P0 LEA.HI.X R11, R234, R25, R13, 0x2, P5 ;  /* 0x00000019ea0b8211 */ /* 0x000fc400028f140d */
[----:B------:R-:W-:-:S03]  /*123a0*/  SHF.R.S32.HI R13, RZ, 0x1f, R233 ;  /* 0x0000001fff0d7819 */ /* 0x000fc600000114e9 */
[----:B------:R3:W-:Y:S01]  /*123b0*/  @!P0 ST.E.64 desc[UR60][R10.64], R136 ;  /* 0x000000880a008985 */ /* 0x0007e2000c101b3c */
[-C--:B------:R-:W-:Y:S02]  /*123c0*/  @!P4 LEA.HI.X R15, R233, R25.reuse, R13, 0x2, P1 ;  /* 0x00000019e90fc211 */ /* 0x080fe400008f140d */
[CC--:B-1----:R-:W-:Y:S02]  /*123d0*/  @!P2 LEA R6, P5, R232.reuse, R12.reuse, 0x2 ;  /* 0x0000000ce806a211 */ /* 0x0c2fe400078a10ff */
[C---:B------:R-:W-:Y:S01]  /*123e0*/  @!P3 LEA R12, P1, R231.reuse, R12, 0x2 ;  /* 0x0000000ce70cb211 */ /* 0x040fe200078210ff */
[----:B------:R3:W-:Y:S01]  /*123f0*/  @!P4 ST.E.64 desc[UR60][R14.64], R140 ;  /* 0x0000008c0e00c985 */ /* 0x0007e2000c101b3c */
[-C--:B------:R-:W-:Y:S02]  /*12400*/  @!P2 LEA.HI.X R7, R232, R25.reuse, R21, 0x2, P5 ;  /* 0x00000019e807a211 */ /* 0x080fe400028f1415 */
[----:B------:R-:W-:-:S03]  /*12410*/  @!P3 LEA.HI.X R13, R231, R25, R20, 0x2, P1 ;  /* 0x00000019e70db211 */ /* 0x000fc600008f1414 */
[----:B------:R3:W-:Y:S04]  /*12420*/  @!P2 ST.E.64 desc[UR60][R6.64], R144 ;  /* 0x000000900600a985 */ /* 0x0007e8000c101b3c */
[----:B------:R3:W-:Y:S02]  /*12430*/  @!P3 ST.E.64 desc[UR60][R12.64], R148 ;  /* 0x000000940c00b985 */ /* 0x0007e4000c101b3c */
.L_x_1466:
[----:B------:R-:W-:Y:S05]  /*12440*/  BSYNC B1 ;  /* 0x0000000000017941 */ /* 0x000fea0003800000 */
.L_x_1465:
[----:B------:R-:W-:-:S03]  /*12450*/  UMOV UR4, 0xffffffff ;  /* 0xffffffff00047882 */ /* 0x000fc60000000000 */
[----:B------:R-:W-:Y:S05]  /*12460*/  BRA.DIV UR4, `(.L_x_1467) ;  /* 0x000000b604107947 */ /* 0x000fea000b800000 */
[----:B---3--:R3:W4:Y:S04]  /*12470*/  SHFL.IDX PT, R10, R8, 0x1, 0x1c1f ;  /* 0x003c1f00080a7f89 */ /* 0x00872800000e0000 */
[----:B0-----:R-:W0:Y:S02]  /*12480*/  SHFL.IDX PT, R3, R3, 0x1, 0x1c1f ;  /* 0x003c1f0003037f89 */ /* 0x001e2400000e0000 */
.L_x_1691:
[----:B------:R-:W-:-:S13]  /*12490*/  ISETP.GE.AND P0, PT, R9, R0, PT ;  /* 0x000000000900720c */ /* 0x000fda0003f06270 */
[----:B------:R-:W-:Y:S05]  /*124a0*/  @P0 BRA `(.L_x_1463) ;  /* 0x0000001c00200947 */ /* 0x000fea0003800000 */
[----:B------:R-:W-:Y:S01]  /*124b0*/  ULDC UR4, c[0x0][0xbc8] ;  /* 0x0002f20000047ab9 */ /* 0x000fe20000000800 */
[C---:B------:R-:W-:Y:S01]  /*124c0*/  VIADD R15, R230.reuse, 0x8 ;  /* 0x00000008e60f7836 */ /* 0x040fe20000000000 */
[C---:B------:R-:W-:Y:S01]  /*124d0*/  ISETP.GE.AND P2, PT, R230.reuse, UR4, PT ;  /* 0x00000004e6007c0c */ /* 0x040fe2000bf46270 */
[C---:B------:R-:W-:Y:S02]  /*124e0*/  VIADD R13, R230.reuse, 0x10 ;  /* 0x00000010e60d7836 */ /* 0x040fe40000000000 */
[C---:B------:R-:W-:Y:S01]  /*124f0*/  VIADD R11, R230.reuse, 0x18 ;  /* 0x00000018e60b7836 */ /* 0x040fe20000000000 */
[----:B------:R-:W-:Y:S01]  /*12500*/  ISETP.GE.AND P3, PT, R15, UR4, PT ;  /* 0x000000040f007c0c */ /* 0x000fe2000bf66270 */
[C---:B------:R-:W-:Y:S01]  /*12510*/  VIADD R20, R230.reuse, 0x8 ;  /* 0x00000008e6147836 */ /* 0x040fe20000000000 */
[----:B------:R-:W-:Y:S01]  /*12520*/  ISETP.GE.AND P1, PT, R13, UR4, PT ;  /* 0x000000040d007c0c */ /* 0x000fe2000bf26270 */
[C---:B--2---:R-:W-:Y:S01]  /*12530*/  VIADD R12, R230.reuse, 0x20 ;  /* 0x00000020e60c7836 */ /* 0x044fe20000000000 */
[----:B------:R-:W-:Y:S01]  /*12540*/  ISETP.GE.AND P0, PT, R11, UR4, PT ;  /* 0x000000040b007c0c */ /* 0x000fe2000bf06270 */
[----:B------:R-:W-:Y:S01]  /*12550*/  VIADD R14, R230, 0x10 ;  /* 0x00000010e60e7836 */ /* 0x000fe20000000000 */
[----:B------:R-:W-:-:S03]  /*12560*/  SHF.R.S32.HI R20, RZ, 0x1f, R20 ;  /* 0x0000001fff147819 */ /* 0x000fc60000011414 */
[----:B0-----:R-:W-:Y:S01]  /*12570*/  @!P2 IMAD.MOV.U32 R6, RZ, RZ, R3 ;  /* 0x000000ffff06a224 */ /* 0x001fe200078e0003 */
[----:B------:R-:W-:Y:S01]  /*12580*/  SHF.R.S32.HI R14, RZ, 0x1f, R14 ;  /* 0x0000001fff0e7819 */ /* 0x000fe2000001140e */
[----:B----4-:R-:W-:Y:S02]  /*12590*/  @!P2 IMAD.MOV.U32 R7, RZ, RZ, R10 ;  /* 0x000000ffff07a224 */ /* 0x010fe400078e000a */
[----:B---3--:R-:W-:Y:S01]  /*125a0*/  @!P3 LEA R8, P4, R15, R3, 0x2 ;  /* 0x000000030f08b211 */ /* 0x008fe200078810ff */
[----:B------:R-:W-:-:S03]  /*125b0*/  @!P2 IMAD.WIDE R6, R230, 0x4, R6 ;  /* 0x00000004e606a825 */ /* 0x000fc600078e0206 */
[----:B------:R-:W-:Y:S01]  /*125c0*/  @!P3 LEA.HI.X R9, R15, R10, R20, 0x2, P4 ;  /* 0x0000000a0f09b211 */ /* 0x000fe200020f1414 */
[----:B------:R-:W-:Y:S01]  /*125d0*/  VIADD R15, R230, 0x28 ;  /* 0x00000028e60f7836 */ /* 0x000fe20000000000 */
[----:B------:R0:W-:Y:S01]  /*125e0*/  @!P2 ST.E.64 desc[UR60][R6.64], R26 ;  /* 0x0000001a0600a985 */ /* 0x0001e2000c101b3c */
[----:B------:R-:W-:Y:S01]  /*125f0*/  ISETP.GE.AND P2, PT, R12, UR4, PT ;  /* 0x000000040c007c0c */ /* 0x000fe2000bf46270 */
[----:B------:R-:W-:Y:S02]  /*12600*/  VIADD R20, R230, 0x18 ;  /* 0x00000018e6147836 */ /* 0x000fe40000000000 */
[----:B------:R2:W-:Y:S01]  /*12610*/  @!P3 ST.E.64 desc[UR60][R8.64], R30 ;  /* 0x0000001e0800b985 */ /* 0x0005e2000c101b3c */
[----:B------:R-:W-:Y:S02]  /*12620*/  ISETP.GE.AND P3, PT, R15, UR4, PT ;  /* 0x000000040f007c0c */ /* 0x000fe4000bf66270 */
[----:B------:R-:W-:Y:S02]  /*12630*/  SHF.R.S32.HI R20, RZ, 0x1f, R20 ;  /* 0x0000001fff147819 */ /* 0x000fe40000011414 */
[----:B0-----:R-:W-:-:S04]  /*12640*/  @!P1 LEA R6, P5, R13, R3, 0x2 ;  /* 0x000000030d069211 */ /* 0x001fc800078a10ff */
[-C--:B------:R-:W-:Y:S01]  /*12650*/  @!P1 LEA.HI.X R7, R13, R10.reuse, R14, 0x2, P5 ;  /* 0x0000000a0d079211 */ /* 0x080fe200028f140e */
[C---:B------:R-:W-:Y:S01]  /*12660*/  VIADD R13, R230.reuse, 0x30 ;  /* 0x00000030e60d7836 */ /* 0x040fe20000000000 */
[----:B--2---:R-:W-:Y:S01]  /*12670*/  @!P0 LEA R8, P4, R11, R3, 0x2 ;  /* 0x000000030b088211 */ /* 0x004fe200078810ff */
[C---:B------:R-:W-:Y:S02]  /*12680*/  VIADD R14, R230.reuse, 0x20 ;  /* 0x00000020e60e7836 */ /* 0x040fe40000000000 */
[----:B------:R0:W-:Y:S01]  /*12690*/  @!P1 ST.E.64 desc[UR60][R6.64], R34 ;  /* 0x0000002206009985 */ /* 0x0001e2000c101b3c */
[----:B------:R-:W-:Y:S02]  /*126a0*/  ISETP.GE.AND P1, PT, R13, UR4, PT ;  /* 0x000000040d007c0c */ /* 0x000fe4000bf26270 */
[----:B------:R-:W-:Y:S02]  /*126b0*/  SHF.R.S32.HI R14, RZ, 0x1f, R14 ;  /* 0x0000001fff0e7819 */ /* 0x000fe4000001140e */
[----:B------:R-:W-:Y:S01]  /*126c0*/  @!P0 LEA.HI.X R9, R11, R10, R20, 0x2, P4 ;  /* 0x0000000a0b098211 */ /* 0x000fe200020f1414 */
[----:B------:R-:W-:-:S02]  /*126d0*/  VIADD R11, R230, 0x38 ;  /* 0x00000038e60b7836 */ /* 0x000fc40000000000 */
[----:B------:R-:W-:Y:S02]  /*126e0*/  VIADD R20, R230, 0x28 ;  /* 0x00000028e6147836 */ /* 0x000fe40000000000 */
[----:B------:R2:W-:Y:S01]  /*126f0*/  @!P0 ST.E.64 desc[UR60][R8.64], R38 ;  /* 0x0000002608008985 */ /* 0x0005e2000c101b3c */
[----:B------:R-:W-:Y:S02]  /*12700*/  ISETP.GE.AND P0, PT, R11, UR4, PT ;  /* 0x000000040b007c0c */ /* 0x000fe4000bf06270 */
[----:B------:R-:W-:Y:S02]  /*12710*/  SHF.R.S32.HI R20, RZ, 0x1f, R20 ;  /* 0x0000001fff147819 */ /* 0x000fe40000011414 */
[----:B0-----:R-:W-:-:S04]  /*12720*/  @!P2 LEA R6, P5, R12, R3, 0x2 ;  /* 0x000000030c06a211 */ /* 0x001fc800078a10ff */
[-C--:B------:R-:W-:Y:S01]  /*12730*/  @!P2 LEA.HI.X R7, R12, R10.reuse, R14, 0x2, P5 ;  /* 0x0000000a0c07a211 */ /* 0x080fe200028f140e */
[C---:B------:R-:W-:Y:S02]  /*12740*/  VIADD R12, R230.reuse, 0x40 ;  /* 0x00000040e60c7836 */ /* 0x040fe40000000000 */
[----:B------:R-:W-:Y:S01]  /*12750*/  VIADD R14, R230, 0x30 ;  /* 0x00000030e60e7836 */ /* 0x000fe20000000000 */
[C---:B--2---:R-:W-:Y:S01]  /*12760*/  @!P3 LEA R8, P4, R15.reuse, R3, 0x2 ;  /* 0x000000030f08b211 */ /* 0x044fe200078810ff */
[----:B------:R0:W-:Y:S01]  /*12770*/  @!P2 ST.E.64 desc[UR60][R6.64], R4 ;  /* 0x000000040600a985 */ /* 0x0001e2000c101b3c */
[----:B------:R-:W-:Y:S02]  /*12780*/  ISETP.GE.AND P2, PT, R12, UR4, PT ;  /* 0x000000040c007c0c */ /* 0x000fe4000bf46270 */
[----:B------:R-:W-:Y:S02]  /*12790*/  SHF.R.S32.HI R14, RZ, 0x1f, R14 ;  /* 0x0000001fff0e7819 */ /* 0x000fe4000001140e */
[----:B------:R-:W-:Y:S01]  /*127a0*/  @!P3 LEA.HI.X R9, R15, R10, R20, 0x2, P4 ;  /* 0x0000000a0f09b211 */ /* 0x000fe200020f1414 */
[----:B------:R-:W-:-:S02]  /*127b0*/  VIADD R15, R230, 0x48 ;  /* 0x00000048e60f7836 */ /* 0x000fc40000000000 */
[C---:B------:R-:W-:Y:S02]  /*127c0*/  VIADD R20, R230.reuse, 0x38 ;  /* 0x00000038e6147836 */ /* 0x040fe40000000000 */
[----:B------:R-:W-:Y:S01]  /*127d0*/  @!P3 ST.E.64 desc[UR60][R8.64], R46 ;  /* 0x0000002e0800b985 */ /* 0x000fe2000c101b3c */
[----:B------:R-:W-:Y:S02]  /*127e0*/  ISETP.GE.AND P3, PT, R15, UR4, PT ;  /* 0x000000040f007c0c */ /* 0x000fe4000bf66270 */
[----:B------:R-:W-:Y:S02]  /*127f0*/  SHF.R.S32.HI R20, RZ, 0x1f, R20 ;  /* 0x0000001fff147819 */ /* 0x000fe40000011414 */
[-C--:B0-----:R-:W-:Y:S02]  /*12800*/  @!P1 LEA R4, P5, R13, R3.reuse, 0x2 ;  /* 0x000000030d049211 */ /* 0x081fe400078a10ff */
[----:B------:R-:W-:Y:S02]  /*12810*/  @!P0 LEA R6, P4, R11, R3, 0x2 ;  /* 0x000000030b068211 */ /* 0x000fe400078810ff */
[-C--:B------:R-:W-:Y:S01]  /*12820*/  @!P1 LEA.HI.X R5, R13, R10.reuse, R14, 0x2, P5 ;  /* 0x0000000a0d059211 */ /* 0x080fe200028f140e */
[C---:B------:R-:W-:Y:S01]  /*12830*/  VIADD R13, R230.reuse, 0x50 ;  /* 0x00000050e60d7836 */ /* 0x040fe20000000000 */
[----:B------:R-:W-:Y:S01]  /*12840*/  @!P0 LEA.HI.X R7, R11, R10, R20, 0x2, P4 ;  /* 0x0000000a0b078211 */ /* 0x000fe200020f1414 */
[----:B------:R-:W-:-:S02]  /*12850*/  VIADD R14, R230, 0x40 ;  /* 0x00000040e60e7836 */ /* 0x000fc40000000000 */
[----:B------:R0:W-:Y:S01]  /*12860*/  @!P1 ST.E.64 desc[UR60][R4.64], R50 ;  /* 0x0000003204009985 */ /* 0x0001e2000c101b3c */
[----:B------:R-:W-:Y:S01]  /*12870*/  ISETP.GE.AND P1, PT, R13, UR4, PT ;  /* 0x000000040d007c0c */ /* 0x000fe2000bf26270 */
[C---:B------:R-:W-:Y:S01]  /*12880*/  VIADD R11, R230.reuse, 0x58 ;  /* 0x00000058e60b7836 */ /* 0x040fe20000000000 */
[----:B------:R-:W-:Y:S01]  /*12890*/  SHF.R.S32.HI R14, RZ, 0x1f, R14 ;  /* 0x0000001fff0e7819 */ /* 0x000fe2000001140e */
[----:B------:R-:W-:Y:S01]  /*128a0*/  VIADD R20, R230, 0x48 ;  /* 0x00000048e6147836 */ /* 0x000fe20000000000 */
[----:B------:R2:W-:Y:S02]  /*128b0*/  @!P0 ST.E.64 desc[UR60][R6.64], R54 ;  /* 0x0000003606008985 */ /* 0x0005e4000c101b3c */
[----:B------:R-:W-:Y:S02]  /*128c0*/  ISETP.GE.AND P0, PT, R11, UR4, PT ;  /* 0x000000040b007c0c */ /* 0x000fe4000bf06270 */
[----:B------:R-:W-:Y:S02]  /*128d0*/  SHF.R.S32.HI R20, RZ, 0x1f, R20 ;  /* 0x0000001fff147819 */ /* 0x000fe40000011414 */
[----:B0-----:R-:W-:-:S04]  /*128e0*/  @!P2 LEA R4, P5, R12, R3, 0x2 ;  /* 0x000000030c04a211 */ /* 0x001fc800078a10ff */
[-C--:B------:R-:W-:Y:S01]  /*128f0*/  @!P2 LEA.HI.X R5, R12, R10.reuse, R14, 0x2, P5 ;  /* 0x0000000a0c05a211 */ /* 0x080fe200028f140e */
[C---:B------:R-:W-:Y:S01]  /*12900*/  VIADD R12, R230.reuse, 0x60 ;  /* 0x00000060e60c7836 */ /* 0x040fe20000000000 */
[C---:B--2---:R-:W-:Y:S01]  /*12910*/  @!P3 LEA R6, P4, R15.reuse, R3, 0x2 ;  /* 0x000000030f06b211 */ /* 0x044fe200078810ff */
[----:B------:R-:W-:Y:S02]  /*12920*/  VIADD R14, R230, 0x50 ;  /* 0x00000050e60e7836 */ /* 0x000fe40000000000 */
        /* <DEDUP_REMOVED lines=14> */
[----:B--2---:R-:W-:Y:S02]  /*12a10*/  @!P0 LEA R6, P4, R11, R3, 0x2 ;  /* 0x000000030b068211 */ /* 0x004fe400078810ff */
        /* <DEDUP_REMOVED lines=14> */
[----:B--2---:R-:W-:Y:S02]  /*12b00*/  @!P3 LEA R6, P4, R15, R3, 0x2 ;  /* 0x000000030f06b211 */ /* 0x004fe400078810ff */
        /* <DEDUP_REMOVED lines=43> */
[-C--:B------:R-:W-:Y:S01]  /*12dc0*/  @!P0 LEA.HI.X R7, R11, R10.reuse, R20, 0x2, P5 ;  /* 0x0000000a0b078211 */ /* 0x080fe200028f1414 */
[C---:B------:R-:W-:Y:S02]  /*12dd0*/  VIADD R11, R230.reuse, 0xb8 ;  /* 0x000000b8e60b7836 */ /* 0x040fe40000000000 */
[----:B------:R-:W-:Y:S02]  /*12de0*/  VIADD R20, R230, 0xa8 ;  /* 0x000000a8e6147836 */ /* 0x000fe40000000000 */
[----:B------:R2:W-:Y:S01]  /*12df0*/  @!P0 ST.E.64 desc[UR60][R6.64], R102 ;  /* 0x0000006606008985 */ /* 0x0005e2000c101b3c */
[C---:B0-----:R-:W-:Y:S02]  /*12e00*/  @!P2 LEA R4, P1, R12.reuse, R3, 0x2 ;  /* 0x000000030c04a211 */ /* 0x041fe400078210ff */
[----:B------:R-:W-:Y:S02]  /*12e10*/  SHF.R.S32.HI R20, RZ, 0x1f, R20 ;  /* 0x0000001fff147819 */ /* 0x000fe40000011414 */
[----:B------:R-:W-:Y:S01]  /*12e20*/  @!P2 LEA.HI.X R5, R12, R10, R14, 0x2, P1 ;  /* 0x0000000a0c05a211 */ /* 0x000fe200008f140e */
[C---:B------:R-:W-:Y:S01]  /*12e30*/  VIADD R14, R230.reuse, 0xb0 ;  /* 0x000000b0e60e7836 */ /* 0x040fe20000000000 */
[----:B------:R-:W-:Y:S01]  /*12e40*/  ISETP.GE.AND P1, PT, R11, UR4, PT ;  /* 0x000000040b007c0c */ /* 0x000fe2000bf26270 */
[----:B------:R-:W-:-:S02]  /*12e50*/  VIADD R12, R230, 0xc0 ;  /* 0x000000c0e60c7836 */ /* 0x000fc40000000000 */
[----:B------:R0:W-:Y:S01]  /*12e60*/  @!P2 ST.E.64 desc[UR60][R4.64], R106 ;  /* 0x0000006a0400a985 */ /* 0x0001e2000c101b3c */
[----:B------:R-:W-:Y:S02]  /*12e70*/  SHF.R.S32.HI R14, RZ, 0x1f, R14 ;  /* 0x0000001fff0e7819 */ /* 0x000fe4000001140e */
[C---:B--2---:R-:W-:Y:S02]  /*12e80*/  @!P4 LEA R6, P0, R15.reuse, R3, 0x2 ;  /* 0x000000030f06c211 */ /* 0x044fe400078010ff */
[----:B------:R-:W-:Y:S02]  /*12e90*/  ISETP.GE.AND P2, PT, R12, UR4, PT ;  /* 0x000000040c007c0c */ /* 0x000fe4000bf46270 */
[----:B------:R-:W-:Y:S02]  /*12ea0*/  @!P4 LEA.HI.X R7, R15, R10, R20, 0x2, P0 ;  /* 0x0000000a0f07c211 */ /* 0x000fe400000f1414 */
[----:B------:R-:W-:-:S03]  /*12eb0*/  ISETP.GE.AND P0, PT, R237, UR4, PT ;  /* 0x00000004ed007c0c */ /* 0x000fc6000bf06270 */
[----:B------:R2:W-:Y:S01]  /*12ec0*/  @!P4 ST.E.64 desc[UR60][R6.64], R110 ;  /* 0x0000006e0600c985 */ /* 0x0005e2000c101b3c */
[----:B0-----:R-:W-:-:S04]  /*12ed0*/  @!P3 LEA R4, P5, R13, R3, 0x2 ;  /* 0x000000030d04b211 */ /* 0x001fc800078a10ff */
[----:B------:R-:W-:Y:S01]  /*12ee0*/  @!P3 LEA.HI.X R5, R13, R10, R14, 0x2, P5 ;  /* 0x0000000a0d05b211 */ /* 0x000fe200028f140e */
[C---:B------:R-:W-:Y:S02]  /*12ef0*/  VIADD R14, R230.reuse, 0xb8 ;  /* 0x000000b8e60e7836 */ /* 0x040fe40000000000 */
[----:B------:R-:W-:Y:S02]  /*12f00*/  VIADD R13, R230, 0xc0 ;  /* 0x000000c0e60d7836 */ /* 0x000fe40000000000 */
[----:B------:R0:W-:Y:S01]  /*12f10*/  @!P3 ST.E.64 desc[UR60][R4.64], R114 ;  /* 0x000000720400b985 */ /* 0x0001e2000c101b3c */
[----:B------:R-:W-:Y:S02]  /*12f20*/  SHF.R.S32.HI R14, RZ, 0x1f, R14 ;  /* 0x0000001fff0e7819 */ /* 0x000fe4000001140e */
[----:B--2---:R-:W-:Y:S02]  /*12f30*/  @!P1 LEA R6, P4, R11, R3, 0x2 ;  /* 0x000000030b069211 */ /* 0x004fe400078810ff */
[----:B------:R-:W-:-:S02]  /*12f40*/  ISETP.GE.AND P3, PT, R236, UR4, PT ;  /* 0x00000004ec007c0c */ /* 0x000fc4000bf66270 */
[----:B------:R-:W-:Y:S02]  /*12f50*/  SHF.R.S32.HI R13, RZ, 0x1f, R13 ;  /* 0x0000001fff0d7819 */ /* 0x000fe4000001140d */
[----:B------:R-:W-:Y:S02]  /*12f60*/  @!P1 LEA.HI.X R7, R11, R10, R14, 0x2, P4 ;  /* 0x0000000a0b079211 */ /* 0x000fe400020f140e */
[-C--:B------:R-:W-:Y:S02]  /*12f70*/  @!P0 LEA R8, P4, R237, R3.reuse, 0x2 ;  /* 0x00000003ed088211 */ /* 0x080fe400078810ff */
[----:B------:R-:W-:Y:S01]  /*12f80*/  SHF.R.S32.HI R11, RZ, 0x1f, R237 ;  /* 0x0000001fff0b7819 */ /* 0x000fe200000114ed */
[----:B------:R-:W-:Y:S01]  /*12f90*/  @!P1 ST.E.64 desc[UR60][R6.64], R118 ;  /* 0x0000007606009985 */ /* 0x000fe2000c101b3c */
[----:B0-----:R-:W-:Y:S02]  /*12fa0*/  @!P2 LEA R4, P5, R12, R3, 0x2 ;  /* 0x000000030c04a211 */ /* 0x001fe400078a10ff */
[----:B------:R-:W-:-:S02]  /*12fb0*/  ISETP.GE.AND P1, PT, R235, UR4, PT ;  /* 0x00000004eb007c0c */ /* 0x000fc4000bf26270 */
[-C--:B------:R-:W-:Y:S02]  /*12fc0*/  @!P2 LEA.HI.X R5, R12, R10.reuse, R13, 0x2, P5 ;  /* 0x0000000a0c05a211 */ /* 0x080fe400028f140d */
[----:B------:R-:W-:Y:S02]  /*12fd0*/  @!P0 LEA.HI.X R9, R237, R10, R11, 0x2, P4 ;  /* 0x0000000aed098211 */ /* 0x000fe400020f140b */
[----:B------:R-:W-:Y:S01]  /*12fe0*/  ISETP.GE.AND P4, PT, R234, UR4, PT ;  /* 0x00000004ea007c0c */ /* 0x000fe2000bf86270 */
[----:B------:R0:W-:Y:S01]  /*12ff0*/  @!P2 ST.E.64 desc[UR60][R4.64], R122 ;  /* 0x0000007a0400a985 */ /* 0x0001e2000c101b3c */
[----:B------:R-:W-:Y:S02]  /*13000*/  SHF.R.S32.HI R11, RZ, 0x1f, R236 ;  /* 0x0000001fff0b7819 */ /* 0x000fe400000114ec */
[----:B------:R-:W-:Y:S01]  /*13010*/  ISETP.GE.AND P2, PT, R233, UR4, PT ;  /* 0x00000004e9007c0c */ /* 0x000fe2000bf46270 */
[----:B------:R2:W-:Y:S01]  /*13020*/  @!P0 ST.E.64 desc[UR60][R8.64], R126 ;  /* 0x0000007e08008985 */ /* 0x0005e2000c101b3c */
[----:B------:R-:W-:-:S02]  /*13030*/  ISETP.GE.AND P0, PT, R232, UR4, PT ;  /* 0x00000004e8007c0c */ /* 0x000fc4000bf06270 */
[----:B------:R-:W-:Y:S02]  /*13040*/  SHF.R.S32.HI R12, RZ, 0x1f, R234 ;  /* 0x0000001fff0c7819 */ /* 0x000fe400000114ea */
[----:B------:R-:W-:Y:S02]  /*13050*/  SHF.R.S32.HI R14, RZ, 0x1f, R233 ;  /* 0x0000001fff0e7819 */ /* 0x000fe400000114e9 */
[----:B0-----:R-:W-:-:S04]  /*13060*/  @!P3 LEA R4, P5, R236, R3, 0x2 ;  /* 0x00000003ec04b211 */ /* 0x001fc800078a10ff */
[-C--:B------:R-:W-:Y:S02]  /*13070*/  @!P3 LEA.HI.X R5, R236, R10.reuse, R11, 0x2, P5 ;  /* 0x0000000aec05b211 */ /* 0x080fe400028f140b */
[----:B------:R-:W-:Y:S02]  /*13080*/  SHF.R.S32.HI R11, RZ, 0x1f, R235 ;  /* 0x0000001fff0b7819 */ /* 0x000fe400000114eb */
[CC--:B------:R-:W-:Y:S01]  /*13090*/  @!P1 LEA R6, P5, R235.reuse, R3.reuse, 0x2 ;  /* 0x00000003eb069211 */ /* 0x0c0fe200078a10ff */
[----:B------:R0:W-:Y:S03]  /*130a0*/  @!P3 ST.E.64 desc[UR60][R4.64], R130 ;  /* 0x000000820400b985 */ /* 0x0001e6000c101b3c */
[----:B------:R-:W-:Y:S02]  /*130b0*/  @!P1 LEA.HI.X R7, R235, R10, R11, 0x2, P5 ;  /* 0x0000000aeb079211 */ /* 0x000fe400028f140b */
[----:B--2---:R-:W-:-:S02]  /*130c0*/  @!P2 LEA R8, P5, R233, R3, 0x2 ;  /* 0x00000003e908a211 */ /* 0x004fc400078a10ff */
[----:B------:R-:W-:Y:S01]  /*130d0*/  SHF.R.S32.HI R11, RZ, 0x1f, R232 ;  /* 0x0000001fff0b7819 */ /* 0x000fe200000114e8 */
[----:B------:R2:W-:Y:S01]  /*130e0*/  @!P1 ST.E.64 desc[UR60][R6.64], R134 ;  /* 0x0000008606009985 */ /* 0x0005e2000c101b3c */
[----:B------:R-:W-:Y:S02]  /*130f0*/  @!P2 LEA.HI.X R9, R233, R10, R14, 0x2, P5 ;  /* 0x0000000ae909a211 */ /* 0x000fe400028f140e */
[----:B0-----:R-:W-:-:S04]  /*13100*/  @!P4 LEA R4, P3, R234, R3, 0x2 ;  /* 0x00000003ea04c211 */ /* 0x001fc800078610ff */
[----:B------:R-:W-:Y:S02]  /*13110*/  @!P4 LEA.HI.X R5, R234, R10, R12, 0x2, P3 ;  /* 0x0000000aea05c211 */ /* 0x000fe400018f140c */
[----:B------:R-:W-:-:S03]  /*13120*/  @!P0 LEA R12, P3, R232, R3, 0x2 ;  /* 0x00000003e80c8211 */ /* 0x000fc600078610ff */
[----:B------:R2:W-:Y:S01]  /*13130*/  @!P4 ST.E.64 desc[UR60][R4.64], R138 ;  /* 0x0000008a0400c985 */ /* 0x0005e2000c101b3c */
[----:B------:R-:W-:-:S03]  /*13140*/  @!P0 LEA.HI.X R13, R232, R10, R11, 0x2, P3 ;  /* 0x0000000ae80d8211 */ /* 0x000fc600018f140b */
[----:B------:R2:W-:Y:S04]  /*13150*/  @!P2 ST.E.64 desc[UR60][R8.64], R142 ;  /* 0x0000008e0800a985 */ /* 0x0005e8000c101b3c */
[----:B------:R2:W-:Y:S01]  /*13160*/  @!P0 ST.E.64 desc[UR60][R12.64], R146 ;  /* 0x000000920c008985 */ /* 0x0005e2000c101b3c */
[----:B------:R-:W-:-:S13]  /*13170*/  ISETP.GE.AND P0, PT, R231, UR4, PT ;  /* 0x00000004e7007c0c */ /* 0x000fda000bf06270 */
[----:B--2---:R-:W-:Y:S05]  /*13180*/  @P0 BRA `(.L_x_1463) ;  /* 0x0000000c00e80947 */ /* 0x004fea0003800000 */
[----:B------:R-:W-:Y:S02]  /*13190*/  SHF.R.S32.HI R11, RZ, 0x1f, R231 ;  /* 0x0000001fff0b7819 */ /* 0x000fe400000114e7 */
[----:B------:R-:W-:-:S04]  /*131a0*/  LEA R4, P0, R231, R3, 0x2 ;  /* 0x00000003e7047211 */ /* 0x000fc800078010ff */
[----:B------:R-:W-:-:S05]  /*131b0*/  LEA.HI.X R5, R231, R10, R11, 0x2, P0 ;  /* 0x0000000ae7057211 */ /* 0x000fca00000f140b */
[----:B------:R0:W-:Y:S01]  /*131c0*/  ST.E.64 desc[UR60][R4.64], R150 ;  /* 0x0000009604007985 */ /* 0x0001e2000c101b3c */
[----:B------:R-:W-:Y:S05]  /*131d0*/  BRA `(.L_x_1463) ;  /* 0x0000000c00d47947 */ /* 0x000fea0003800000 */
.L_x_1450:
        /* <DEDUP_REMOVED lines=8> */
[----:B------:R-:W-:-:S07]  /*13260*/  IADD3.X R5, R224, UR7, RZ, P2, !PT ;  /* 0x00000007e0057c10 */ /* 0x000fce00097fe4ff */
[----:B------:R-:W-:Y:S01]  /*13270*/  @P1 IADD3 R6, P2, R223, UR4, RZ ;  /* 0x00000004df061c10 */ /* 0x000fe2000ff5e0ff */
[----:B------:R-:W-:Y:S02]  /*13280*/  ULDC UR4, c[0x0][0xb88] ;  /* 0x0002e20000047ab9 */ /* 0x000fe40000000800 */
[----:B------:R-:W-:Y:S01]  /*13290*/  IMAD.U32 R20, RZ, RZ, UR4 ;  /* 0x00000004ff147e24 */ /* 0x000fe2000f8e00ff */
[----:B------:R-:W-:Y:S01]  /*132a0*/  @P1 IADD3.X R7, R224, UR5, RZ, P2, !PT ;  /* 0x00000005e0071c10 */ /* 0x000fe200097fe4ff */
[----:B------:R2:W5:Y:S04]  /*132b0*/  @P0 LDG.E R3, desc[UR60][R4.64] ;  /* 0x0000003c04030981 */ /* 0x000568000c1e1900 */
[----:B------:R2:W5:Y:S01]  /*132c0*/  @P1 LDG.E R20, desc[UR60][R6.64] ;  /* 0x0000003c06141981 */ /* 0x000562000c1e1900 */
[----:B------:R-:W-:Y:S01]  /*132d0*/  ISETP.NE.AND P2, PT, R221, RZ, PT ;  /* 0x000000ffdd00720c */ /* 0x000fe20003f45270 */
[----:B------:R-:W3:-:S12]  /*132e0*/  S2R R0, SR_TID.X ;  /* 0x0000000000007919 */ /* 0x000ed80000002100 */
[----:B------:R-:W4:Y:S01]  /*132f0*/  @!P2 LDC R221, c[0x0][0xbd4] ;  /* 0x0002f500ffddab82 */ /* 0x000f220000000800 */
[----:B---3--:R-:W-:Y:S02]  /*13300*/  IADD3 R30, R0, -0x80, RZ ;  /* 0xffffff80001e7810 */ /* 0x008fe40007ffe0ff */
[----:B----4-:R-:W-:Y:S02]  /*13310*/  ISETP.GT.AND P2, PT, R221, 0x1, PT ;  /* 0x00000001dd00780c */ /* 0x010fe40003f44270 */
[----:B------:R-:W-:Y:S01]  /*13320*/  ISETP.GT.AND P3, PT, R30, 0x7f, PT ;  /* 0x0000007f1e00780c */ /* 0x000fe20003f64270 */
[----:B--2---:R-:W-:-:S12]  /*13330*/  @P1 BRA `(.L_x_1468) ;  /* 0x0000000000101947 */ /* 0x004fd80003800000 */
[----:B------:R-:W-:Y:S05]  /*13340*/  @!P0 BRA `(.L_x_1468) ;  /* 0x00000000000c8947 */ /* 0x000fea0003800000 */
[----:B------:R-:W2:Y:S04]  /*13350*/  LDG.E R7, desc[UR60][R4.64] ;  /* 0x0000003c04077981 */ /* 0x000ea8000c1e1900 */
[----:B-----5:R-:W2:Y:S02]  /*13360*/  LDG.E R20, desc[UR60][R4.64+0x4] ;  /* 0x0000043c04147981 */ /* 0x020ea4000c1e1900 */
[----:B--2---:R-:W-:-:S07]  /*13370*/  IMAD.IADD R20, R20, 0x1, -R7 ;  /* 0x0000000114147824 */ /* 0x004fce00078e0a07 */
.L_x_1468:
[----:B------:R-:W2:Y:S01]  /*13380*/  LDL.LU R0, [R1+0x88] ;  /* 0x0000880001007983 */ /* 0x000ea20000300800 */
[----:B------:R-:W-:Y:S01]  /*13390*/  BSSY B1, `(.L_x_1469) ;  /* 0x0000037000017945 */ /* 0x000fe20003800000 */
[----:B------:R-:W-:Y:S02]  /*133a0*/  SEL R29, R222, RZ, !P0 ;  /* 0x000000ffde1d7207 */ /* 0x000fe40004000000 */
[----:B-----5:R-:W-:Y:S02]  /*133b0*/  SHF.R.S32.HI R26, RZ, 0x1f, R3 ;  /* 0x0000001fff1a7819 */ /* 0x020fe40000011403 */
[----:B--2---:R-:W-:Y:S01]  /*133c0*/  SEL R28, R0, RZ, !P0 ;  /* 0x000000ff001c7207 */ /* 0x004fe20004000000 */
[----:B------:R-:W-:Y:S06]  /*133d0*/  @P3 BRA `(.L_x_1470) ;  /* 0x0000000000c83947 */ /* 0x000fec0003800000 */
[----:B------:R-:W2:Y:S01]  /*133e0*/  S2R R0, SR_TID.X ;  /* 0x0000000000007919 */ /* 0x000ea20000002100 */
[----:B------:R-:W3:Y:S02]  /*133f0*/  LDC R33, c[0x0][0xce8] ;  /* 0x00033a00ff217b82 */ /* 0x000ee40000000800 */
[----:B---3--:R-:W-:Y:S02]  /*13400*/  IMAD R4, R20, R33, RZ ;  /* 0x0000002114047224 */ /* 0x008fe400078e02ff */
[----:B--2---:R-:W-:-:S04]  /*13410*/  IMAD R0, R227, 0x80, R0 ;  /* 0x00000080e3007824 */ /* 0x004fc800078e0200 */
[----:B------:R-:W-:-:S05]  /*13420*/  VIADD R31, R0, 0xffffff80 ;  /* 0xffffff80001f7836 */ /* 0x000fca0000000000 */
[----:B------:R-:W-:-:S13]  /*13430*/  ISETP.GE.AND P0, PT, R31, R4, PT ;  /* 0x000000041f00720c */ /* 0x000fda0003f06270 */
[----:B------:R-:W-:Y:S05]  /*13440*/  @P0 BRA `(.L_x_1470) ;  /* 0x0000000000ac0947 */ /* 0x000fea0003800000 */
[----:B------:R-:W-:Y:S01]  /*13450*/  IMAD.MOV.U32 R24, RZ, RZ, 0xab8 ;  /* 0x00000ab8ff187424 */ /* 0x000fe200078e00ff */
[----:B------:R-:W-:Y:S01]  /*13460*/  ISETP.GT.AND P0, PT, R221, 0x1, PT ;  /* 0x00000001dd00780c */ /* 0x000fe20003f04270 */
[----:B------:R-:W2:Y:S01]  /*13470*/  LDC.64 R4, c[0x0][0xca8] ;  /* 0x00032a00ff047b82 */ /* 0x000ea20000000a00 */
[----:B------:R-:W-:Y:S01]  /*13480*/  ISETP.NE.AND P1, PT, R33, 0x1, PT ;  /* 0x000000012100780c */ /* 0x000fe20003f25270 */
[----:B------:R-:W-:Y:S01]  /*13490*/  IMAD.MOV.U32 R21, RZ, RZ, R31 ;  /* 0x000000ffff157224 */ /* 0x000fe200078e001f */
[----:B------:R-:W-:-:S05]  /*134a0*/  SEL R24, R24, 0xa78, P0 ;  /* 0x00000a7818187807 */ /* 0x000fca0000000000 */
[----:B------:R-:W3:Y:S08]  /*134b0*/  LDC.64 R8, c[0x0][R24+0x220] ;  /* 0x0000880018087b82 */ /* 0x000ef00000000a00 */
[----:B------:R-:W4:Y:S08]  /*134c0*/  LDC.64 R12, c[0x0][R24+0x218] ;  /* 0x00008600180c7b82 */ /* 0x000f300000000a00 */
[----:B------:R-:W5:Y:S08]  /*134d0*/  LDC.64 R10, c[0x0][R24+0x228] ;  /* 0x00008a00180a7b82 */ /* 0x000f700000000a00 */
[----:B------:R-:W0:Y:S08]  /*134e0*/  @P1 LDC R0, c[0x0][0xcec] ;  /* 0x00033b00ff001b82 */ /* 0x000e300000000800 */
[----:B------:R-:W1:Y:S08]  /*134f0*/  LDC.64 R6, c[0x0][R24+0x210] ;  /* 0x0000840018067b82 */ /* 0x000e700000000a00 */
[----:B------:R-:W5:Y:S01]  /*13500*/  @P1 LDC R27, c[0x0][0xcf0] ;  /* 0x00033c00ff1b1b82 */ /* 0x000f620000000800 */
[----:B0-----:R-:W-:-:S07]  /*13510*/  @P1 IMAD.HI.U32 R0, R31, R0, RZ ;  /* 0x000000001f001227 */ /* 0x001fce00078e00ff */
[----:B--2---:R-:W0:Y:S01]  /*13520*/  @!P0 LDC R4, c[0x0][0xc50] ;  /* 0x00031400ff048b82 */ /* 0x004e220000000800 */
[-C--:B---3--:R-:W-:Y:S02]  /*13530*/  IMAD R9, R9, R29.reuse, RZ ;  /* 0x0000001d09097224 */ /* 0x088fe400078e02ff */
[----:B------:R-:W-:-:S05]  /*13540*/  IMAD.WIDE.U32 R14, R8, R29, RZ ;  /* 0x0000001d080e7225 */ /* 0x000fca00078e00ff */
[----:B------:R-:W2:Y:S01]  /*13550*/  @!P0 LDC R5, c[0x0][0xc54] ;  /* 0x00031500ff058b82 */ /* 0x000ea20000000800 */
[-C--:B----4-:R-:W-:Y:S02]  /*13560*/  IMAD R25, R13, R220.reuse, RZ ;  /* 0x000000dc0d197224 */ /* 0x090fe400078e02ff */
[----:B------:R-:W-:Y:S01]  /*13570*/  IMAD.WIDE.U32 R12, R12, R220, RZ ;  /* 0x000000dc0c0c7225 */ /* 0x000fe200078e00ff */
[----:B-----5:R-:W-:-:S03]  /*13580*/  @P1 SHF.R.U32.HI R21, RZ, R27, R0 ;  /* 0x0000001bff151219 */ /* 0x020fc60000011600 */
[----:B------:R-:W-:Y:S01]  /*13590*/  IMAD R27, R8, R28, R9 ;  /* 0x0000001c081b7224 */ /* 0x000fe200078e0209 */
[----:B------:R-:W-:Y:S01]  /*135a0*/  SEL R9, R228, RZ, P0 ;  /* 0x000000ffe4097207 */ /* 0x000fe20000000000 */
[----:B------:R-:W-:Y:S01]  /*135b0*/  IMAD.IADD R25, R13, 0x1, R25 ;  /* 0x000000010d197824 */ /* 0x000fe200078e0219 */
[----:B------:R-:W-:Y:S01]  /*135c0*/  IADD3 R12, P1, P3, R14, R12, R3 ;  /* 0x0000000c0e0c7210 */ /* 0x000fe20007b3e003 */
[----:B------:R-:W-:Y:S02]  /*135d0*/  IMAD.MOV R0, RZ, RZ, -R21 ;  /* 0x000000ffff007224 */ /* 0x000fe400078e0a15 */
[----:B------:R-:W-:Y:S02]  /*135e0*/  IMAD.IADD R27, R15, 0x1, R27 ;  /* 0x000000010f1b7824 */ /* 0x000fe400078e021b */
        /* <DEDUP_REMOVED lines=8> */
[-C--:B-1----:R-:W-:Y:S01]  /*13670*/  IMAD R0, R7, R11.reuse, RZ ;  /* 0x0000000b07007224 */ /* 0x082fe200078e02ff */
[----:B------:R-:W-:Y:S01]  /*13680*/  SHF.R.S32.HI R13, RZ, 0x1f, R11 ;  /* 0x0000001fff0d7819 */ /* 0x000fe2000001140b */
[----:B------:R-:W-:Y:S02]  /*13690*/  IMAD.MOV.U32 R7, RZ, RZ, -0x800000 ;  /* 0xff800000ff077424 */ /* 0x000fe400078e00ff */
[----:B------:R-:W-:-:S04]  /*136a0*/  IMAD.WIDE.U32 R8, R6, R11, R8 ;  /* 0x0000000b06087225 */ /* 0x000fc800078e0008 */
[----:B------:R-:W-:Y:S01]  /*136b0*/  IMAD R13, R6, R13, R0 ;  /* 0x0000000d060d7224 */ /* 0x000fe200078e0200 */
[----:B0-----:R-:W-:-:S03]  /*136c0*/  LEA R4, P0, R8, R4, 0x2 ;  /* 0x0000000408047211 */ /* 0x001fc600078010ff */
[----:B------:R-:W-:-:S05]  /*136d0*/  IMAD.IADD R0, R9, 0x1, R13 ;  /* 0x0000000109007824 */ /* 0x000fca00078e020d */
[----:B--2---:R-:W-:-:S05]  /*136e0*/  LEA.HI.X R5, R8, R5, R0, 0x2, P0 ;  /* 0x0000000508057211 */ /* 0x004fca00000f1400 */
[----:B------:R2:W-:Y:S02]  /*136f0*/  STG.E desc[UR60][R4.64], R7 ;  /* 0x0000000704007986 */ /* 0x0005e4000c10193c */
.L_x_1470:
[----:B------:R-:W-:Y:S05]  /*13700*/  BSYNC B1 ;  /* 0x0000000000017941 */ /* 0x000fea0003800000 */
.L_x_1469:
[----:B------:R-:W-:Y:S05]  /*13710*/  @P2 BRA `(.L_x_1463) ;  /* 0x0000000800842947 */ /* 0x000fea0003800000 */
[----:B------:R-:W3:Y:S01]  /*13720*/  LDC R21, c[0x0][0xce8] ;  /* 0x00033a00ff157b82 */ /* 0x000ee20000000800 */
[----:B--2---:R-:W-:Y:S01]  /*13730*/  SHF.R.S32.HI R5, RZ, 0x1f, R30 ;  /* 0x0000001fff057819 */ /* 0x004fe2000001141e */
[----:B------:R-:W-:Y:S01]  /*13740*/  ULDC.64 UR4, c[0x0][0xba0] ;  /* 0x0002e80000047ab9 */ /* 0x000fe20000000a00 */
[----:B------:R-:W-:Y:S02]  /*13750*/  VIADD R25, R203, 0xc0 ;  /* 0x000000c0cb197836 */ /* 0x000fe40000000000 */
[----:B------:R-:W-:Y:S01]  /*13760*/  LEA.HI R8, R5, R30, RZ, 0x3 ;  /* 0x0000001e05087211 */ /* 0x000fe200078f18ff */
[----:B------:R-:W-:Y:S02]  /*13770*/  IMAD R0, R26, UR4, RZ ;  /* 0x000000041a007c24 */ /* 0x000fe4000f8e02ff */
[C---:B------:R-:W-:Y:S01]  /*13780*/  IMAD.WIDE.U32 R4, R3.reuse, UR4, RZ ;  /* 0x0000000403047c25 */ /* 0x040fe2000f8e00ff */
[----:B------:R-:W-:Y:S02]  /*13790*/  LOP3.LUT R9, R8, 0xfffffff8, RZ, 0xc0, !PT ;  /* 0xfffffff808097812 */ /* 0x000fe400078ec0ff */
[----:B------:R-:W-:Y:S01]  /*137a0*/  SHF.R.S32.HI R8, RZ, 0x3, R8 ;  /* 0x00000003ff087819 */ /* 0x000fe20000011408 */
[----:B------:R-:W-:Y:S01]  /*137b0*/  IMAD R7, R3, UR5, R0 ;  /* 0x0000000503077c24 */ /* 0x000fe2000f8e0200 */
[----:B------:R-:W-:Y:S01]  /*137c0*/  ULDC.64 UR4, c[0x0][0xbe8] ;  /* 0x0002fa0000047ab9 */ /* 0x000fe20000000a00 */
[----:B------:R-:W-:-:S02]  /*137d0*/  IMAD.IADD R0, R30, 0x1, -R9 ;  /* 0x000000011e007824 */ /* 0x000fc400078e0a09 */
        /* <DEDUP_REMOVED lines=9> */
[----:B------:R-:W2:Y:S08]  /*13870*/  @P0 LDC R6, c[0x0][0xcec] ;  /* 0x00033b00ff060b82 */ /* 0x000eb00000000800 */
[----:B------:R-:W3:Y:S01]  /*13880*/  @P0 LDC R11, c[0x0][0xcf0] ;  /* 0x00033c00ff0b0b82 */ /* 0x000ee20000000800 */
[----:B--2---:R-:W-:-:S04]  /*13890*/  @P0 IMAD.HI.U32 R0, R9, R6, RZ ;  /* 0x0000000609000227 */ /* 0x004fc800078e00ff */
[----:B------:R-:W-:Y:S01]  /*138a0*/  IMAD R6, R28, UR4, RZ ;  /* 0x000000041c067c24 */ /* 0x000fe2000f8e02ff */
[----:B---3--:R-:W-:-:S03]  /*138b0*/  @P0 SHF.R.U32.HI R3, RZ, R11, R0 ;  /* 0x0000000bff030219 */ /* 0x008fc60000011600 */
[----:B------:R-:W-:Y:S01]  /*138c0*/  IMAD R7, R29, UR5, R6 ;  /* 0x000000051d077c24 */ /* 0x000fe2000f8e0206 */
[----:B------:R-:W-:Y:S01]  /*138d0*/  ULDC.64 UR4, c[0x0][0xbe0] ;  /* 0x0002f80000047ab9 */ /* 0x000fe20000000a00 */
[--C-:B------:R-:W-:Y:S01]  /*138e0*/  SHF.R.S32.HI R0, RZ, 0x1f, R3.reuse ;  /* 0x0000001fff007819 */ /* 0x100fe20000011403 */
[----:B------:R-:W-:Y:S02]  /*138f0*/  IMAD.MOV R6, RZ, RZ, -R3 ;  /* 0x000000ffff067224 */ /* 0x000fe400078e0a03 */
[----:B------:R-:W-:Y:S02]  /*13900*/  IMAD.IADD R5, R5, 0x1, R7 ;  /* 0x0000000105057824 */ /* 0x000fe400078e0207 */
[----:B------:R-:W-:Y:S01]  /*13910*/  IMAD R7, R21, R6, R9 ;  /* 0x0000000615077224 */ /* 0x000fe200078e0209 */
[----:B------:R-:W-:Y:S01]  /*13920*/  SHF.R.S32.HI R6, RZ, 0x1f, R25 ;  /* 0x0000001fff067819 */ /* 0x000fe20000011419 */
        /* <DEDUP_REMOVED lines=9> */
[----:B------:R-:W-:-:S03]  /*139c0*/  ULDC.64 UR4, c[0x0][0xb80] ;  /* 0x0002e00000047ab9 */ /* 0x000fc60000000a00 */
[----:B------:R-:W-:Y:S01]  /*139d0*/  IMAD.IADD R5, R5, 0x1, R3 ;  /* 0x0000000105057824 */ /* 0x000fe200078e0203 */
[----:B------:R-:W-:Y:S01]  /*139e0*/  LEA R3, P0, R4, UR4, 0x1 ;  /* 0x0000000404037c11 */ /* 0x000fe2000f8008ff */
[----:B------:R-:W-:-:S03]  /*139f0*/  UMOV UR4, 0xffffffff ;  /* 0xffffffff00047882 */ /* 0x000fc60000000000 */
[----:B------:R-:W-:Y:S01]  /*13a00*/  LEA.HI.X R4, R4, UR5, R5, 0x1, P0 ;  /* 0x0000000504047c11 */ /* 0x000fe200080f0c05 */
[----:B------:R-:W-:Y:S08]  /*13a10*/  BRA.DIV UR4, `(.L_x_1471) ;  /* 0x0000009e04f07947 */ /* 0x000ff0000b800000 */
[----:B------:R2:W3:Y:S04]  /*13a20*/  SHFL.IDX PT, R0, R4, RZ, 0x181f ;  /* 0x00181fff04007589 */ /* 0x0004e800000e0000 */
[----:B------:R2:W4:Y:S02]  /*13a30*/  SHFL.IDX PT, R14, R3, RZ, 0x181f ;  /* 0x00181fff030e7589 */ /* 0x00052400000e0000 */
.L_x_1694:
        /* <DEDUP_REMOVED lines=12> */
[-C--:B----4-:R-:W-:Y:S02]  /*13b00*/  @!P3 LEA R8, P5, R203, R14.reuse, 0x1 ;  /* 0x0000000ecb08b211 */ /* 0x090fe400078a08ff */
[----:B------:R-:W-:Y:S02]  /*13b10*/  @!P2 LEA R10, P4, R219, R14, 0x1 ;  /* 0x0000000edb0aa211 */ /* 0x000fe400078808ff */
[----:B---3--:R-:W-:Y:S02]  /*13b20*/  @!P3 LEA.HI.X R9, R203, R0, R5, 0x1, P5 ;  /* 0x00000000cb09b211 */ /* 0x008fe400028f0c05 */
[----:B------:R-:W-:Y:S02]  /*13b30*/  SHF.R.S32.HI R5, RZ, 0x1f, R218 ;  /* 0x0000001fff057819 */ /* 0x000fe400000114da */
[----:B------:R-:W-:Y:S01]  /*13b40*/  @!P1 LEA R12, P5, R218, R14, 0x1 ;  /* 0x0000000eda0c9211 */ /* 0x000fe200078a08ff */
[----:B------:R3:W-:Y:S01]  /*13b50*/  @!P3 ST.E.128 desc[UR60][R8.64], RZ ;  /* 0x000000ff0800b985 */ /* 0x0007e2000c101d3c */
[----:B------:R-:W-:-:S02]  /*13b60*/  @!P2 LEA.HI.X R11, R219, R0, R15, 0x1, P4 ;  /* 0x00000000db0ba211 */ /* 0x000fc400020f0c0f */
[C---:B------:R-:W-:Y:S02]  /*13b70*/  @!P0 LEA R14, P4, R25.reuse, R14, 0x1 ;  /* 0x0000000e190e8211 */ /* 0x040fe400078808ff */
[-C--:B------:R-:W-:Y:S01]  /*13b80*/  @!P1 LEA.HI.X R13, R218, R0.reuse, R5, 0x1, P5 ;  /* 0x00000000da0d9211 */ /* 0x080fe200028f0c05 */
[----:B------:R3:W-:Y:S01]  /*13b90*/  @!P2 ST.E.128 desc[UR60][R10.64], RZ ;  /* 0x000000ff0a00a985 */ /* 0x0007e2000c101d3c */
[----:B------:R-:W-:-:S03]  /*13ba0*/  @!P0 LEA.HI.X R15, R25, R0, R6, 0x1, P4 ;  /* 0x00000000190f8211 */ /* 0x000fc600020f0c06 */
[----:B------:R3:W-:Y:S04]  /*13bb0*/  @!P1 ST.E.128 desc[UR60][R12.64], RZ ;  /* 0x000000ff0c009985 */ /* 0x0007e8000c101d3c */
[----:B------:R3:W-:Y:S02]  /*13bc0*/  @!P0 ST.E.128 desc[UR60][R14.64], RZ ;  /* 0x000000ff0e008985 */ /* 0x0007e4000c101d3c */
.L_x_1473:
[----:B------:R-:W-:Y:S05]  /*13bd0*/  BSYNC B1 ;  /* 0x0000000000017941 */ /* 0x000fea0003800000 */
.L_x_1472:
[----:B------:R-:W-:-:S03]  /*13be0*/  UMOV UR4, 0xffffffff ;  /* 0xffffffff00047882 */ /* 0x000fc60000000000 */
[----:B------:R-:W-:Y:S05]  /*13bf0*/  BRA.DIV UR4, `(.L_x_1474) ;  /* 0x0000009e04ac7947 */ /* 0x000fea000b800000 */
[----:B---3--:R3:W0:Y:S04]  /*13c00*/  SHFL.IDX PT, R0, R4, 0x1, 0x181f ;  /* 0x00381f0004007f89 */ /* 0x00862800000e0000 */
[----:B----4-:R3:W4:Y:S02]  /*13c10*/  SHFL.IDX PT, R14, R3, 0x1, 0x181f ;  /* 0x00381f00030e7f89 */ /* 0x01072400000e0000 */
.L_x_1698:
        /* <DEDUP_REMOVED lines=12> */
[-C--:B----4-:R-:W-:Y:S02]  /*13ce0*/  @!P3 LEA R8, P5, R203, R14.reuse, 0x1 ;  /* 0x0000000ecb08b211 */ /* 0x090fe400078a08ff */
        /* <DEDUP_REMOVED lines=11> */
.L_x_1476:
[----:B------:R-:W-:Y:S05]  /*13da0*/  BSYNC B1 ;  /* 0x0000000000017941 */ /* 0x000fea0003800000 */
.L_x_1475:
[----:B------:R-:W-:-:S03]  /*13db0*/  UMOV UR4, 0xffffffff ;  /* 0xffffffff00047882 */ /* 0x000fc60000000000 */
[----:B------:R-:W-:Y:S05]  /*13dc0*/  BRA.DIV UR4, `(.L_x_1477) ;  /* 0x0000009e04807947 */ /* 0x000fea000b800000 */
[----:B0-----:R0:W0:Y:S04]  /*13dd0*/  SHFL.IDX PT, R0, R4, 0x2, 0x181f ;  /* 0x00581f0004007f89 */ /* 0x00102800000e0000 */
[----:B----4-:R4:W0:Y:S02]  /*13de0*/  SHFL.IDX PT, R14, R3, 0x2, 0x181f ;  /* 0x00581f00030e7f89 */ /* 0x01082400000e0000 */
.L_x_1702:
        /* <DEDUP_REMOVED lines=12> */
[-C--:B0-----:R-:W-:Y:S02]  /*13eb0*/  @!P3 LEA R8, P5, R203, R14.reuse, 0x1 ;  /* 0x0000000ecb08b211 */ /* 0x081fe400078a08ff */
[----:B------:R-:W-:Y:S02]  /*13ec0*/  @!P2 LEA R10, P4, R219, R14, 0x1 ;  /* 0x0000000edb0aa211 */ /* 0x000fe400078808ff */
[----:B------:R-:W-:Y:S02]  /*13ed0*/  @!P3 LEA.HI.X R9, R203, R0, R12, 0x1, P5 ;  /* 0x00000000cb09b211 */ /* 0x000fe400028f0c0c */
        /* <DEDUP_REMOVED lines=9> */
.L_x_1479:
[----:B------:R-:W-:Y:S05]  /*13f70*/  BSYNC B1 ;  /* 0x0000000000017941 */ /* 0x000fea0003800000 */
.L_x_1478:
[----:B------:R-:W-:-:S03]  /*13f80*/  UMOV UR4, 0xffffffff ;  /* 0xffffffff00047882 */ /* 0x000fc60000000000 */
[----:B------:R-:W-:Y:S05]  /*13f90*/  BRA.DIV UR4, `(.L_x_1480) ;  /* 0x0000009e04547947 */ /* 0x000fea000b800000 */
[----:B0-----:R0:W0:Y:S04]  /*13fa0*/  SHFL.IDX PT, R0, R4, 0x3, 0x181f ;  /* 0x00781f0004007f89 */ /* 0x00102800000e0000 */
[----:B------:R0:W0:Y:S02]  /*13fb0*/  SHFL.IDX PT, R14, R3, 0x3, 0x181f ;  /* 0x00781f00030e7f89 */ /* 0x00002400000e0000 */
.L_x_1706:
        /* <DEDUP_REMOVED lines=11> */
[-C--:B------:R-:W-:Y:S02]  /*14070*/  @!P3 LEA R4, P5, R203, R14.reuse, 0x1 ;  /* 0x0000000ecb04b211 */ /* 0x080fe400078a08ff */
        /* <DEDUP_REMOVED lines=11> */
.L_x_1463:
[----:B------:R-:W-:Y:S05]  /*14130*/  BSYNC B0 ;  /* 0x0000000000007941 */ /* 0x000fea0003800000 */
.L_x_1449:
[----:B------:R-:W-:Y:S02]  /*14140*/  ULDC UR4, c[0x0][0xd3c] ;  /* 0x00034f0000047ab9 */ /* 0x000fe40000000800 */
[----:B-1----:R-:W-:-:S13]  /*14150*/  ISETP.GE.AND P0, PT, R43, UR4, PT ;  /* 0x000000042b007c0c */ /* 0x002fda000bf06270 */
[----:B------:R-:W-:Y:S05]  /*14160*/  @!P0 BRA `(.L_x_1481) ;  /* 0xfffffed000b08947 */ /* 0x000fea000383ffff */
[----:B------:R-:W-:Y:S05]  /*14170*/  BRA `(.L_x_1333) ;  /* 0x00000088009c7947 */ /* 0x000fea0003800000 */
.L_x_1331:
[----:B------:R-:W-:-:S08]  /*14180*/  NOP ;  /* 0x0000000000007918 */ /* 0x000fd00000000000 */
[----:B0-----:R-:W0:-:S00]  /*14190*/  USETMAXREG.DEALLOC.CTAPOOL 0x18 ;  /* 0x00000018000079c8 */ /* 0x001e0000080e0500 */
        /* <DEDUP_REMOVED lines=18> */
.L_x_1482:
        /* <DEDUP_REMOVED lines=43> */
.L_x_1486:
        /* <DEDUP_REMOVED lines=38> */
.L_x_1484:
        /* <DEDUP_REMOVED lines=20> */
.L_x_1487:
        /* <DEDUP_REMOVED lines=26> */
[----:B------:R-:W-:Y:S02]  /*14ab0*/  ISETP.GE.AND P2, PT, R2, RZ, PT ;  /* 0x000000ff0200720c */ /* 0x000fe40003f46270 */
[----:B------:R-:W-:-:S11]  /*14ac0*/  IADD3 R3, RZ, -R3, RZ ;  /* 0x80000003ff037210 */ /* 0x000fd60007ffe0ff */
        /* <DEDUP_REMOVED lines=26> */
.L_x_1485:
[----:B------:R-:W-:Y:S01]  /*14c70*/  IMAD.U32 R2, RZ, RZ, UR6 ;  /* 0x00000006ff027e24 */ /* 0x000fe2000f8e00ff */
[----:B------:R0:W-:Y:S04]  /*14c80*/  STL [R1+0x4], RZ ;  /* 0x000004ff01007387 */ /* 0x0001e80000100800 */
[----:B------:R0:W-:Y:S04]  /*14c90*/  STL [R1+0x8], RZ ;  /* 0x000008ff01007387 */ /* 0x0001e80000100800 */
[----:B------:R0:W-:Y:S02]  /*14ca0*/  STL [R1], R2 ;  /* 0x0000000201007387 */ /* 0x0001e40000100800 */
.L_x_1488:
        /* <DEDUP_REMOVED lines=10> */
.L_x_1483:
[----:B--2---:R-:W2:Y:S01]  /*14d50*/  LDL R0, [R1+0xc] ;  /* 0x00000c0001007983 */ /* 0x004ea20000100800 */
[----:B------:R-:W-:Y:S01]  /*14d60*/  ULDC UR4, c[0x0][0xd3c] ;  /* 0x00034f0000047ab9 */ /* 0x000fe20000000800 */
[----:B------:R-:W-:Y:S01]  /*14d70*/  IMAD.MOV.U32 R19, RZ, RZ, RZ ;  /* 0x000000ffff137224 */ /* 0x000fe200078e00ff */
[----:B--2---:R-:W-:Y:S01]  /*14d80*/  ISETP.GE.AND P0, PT, R0, UR4, PT ;  /* 0x0000000400007c0c */ /* 0x004fe2000bf06270 */
[----:B------:R-:W-:-:S05]  /*14d90*/  IMAD.MOV.U32 R0, RZ, RZ, 0x1 ;  /* 0x00000001ff007424 */ /* 0x000fca00078e00ff */
[----:B------:R2:W-:Y:S04]  /*14da0*/  STL [R1+0x1c], R0 ;  /* 0x00001c0001007387 */ /* 0x0005e80000100800 */
[----:B------:R2:W-:Y:S03]  /*14db0*/  STL [R1+0x80], RZ ;  /* 0x000080ff01007387 */ /* 0x0005e60000100800 */
[----:B------:R-:W-:Y:S05]  /*14dc0*/  @P0 BRA `(.L_x_1489) ;  /* 0x0000007800a00947 */ /* 0x000fea0003800000 */
[----:B------:R-:W3:Y:S01]  /*14dd0*/  S2UR UR5, SR_CgaCtaId ;  /* 0x00000000000579c3 */ /* 0x000ee20000008800 */
[C---:B--2---:R-:W-:Y:S01]  /*14de0*/  IMAD.SHL.U32 R0, R6.reuse, 0x8, RZ ;  /* 0x0000000806007824 */ /* 0x044fe200078e00ff */
[----:B------:R-:W-:Y:S01]  /*14df0*/  LOP3.LUT R4, R6, 0x7f, RZ, 0xc0, !PT ;  /* 0x0000007f06047812 */ /* 0x000fe200078ec0ff */
[----:B------:R-:W-:Y:S01]  /*14e00*/  UMOV UR4, 0x400 ;  /* 0x0000040000047882 */ /* 0x000fe20000000000 */
[----:B------:R-:W-:Y:S01]  /*14e10*/  BSSY B8, `(.L_x_1489) ;  /* 0x00007a3000087945 */ /* 0x000fe20003800000 */
[----:B------:R-:W-:Y:S01]  /*14e20*/  IMAD.MOV.U32 R19, RZ, RZ, RZ ;  /* 0x000000ffff137224 */ /* 0x000fe200078e00ff */
[----:B------:R-:W-:Y:S01]  /*14e30*/  LOP3.LUT R3, R0, 0x1f8, RZ, 0xc0, !PT ;  /* 0x000001f800037812 */ /* 0x000fe200078ec0ff */
[----:B0-----:R-:W-:Y:S01]  /*14e40*/  IMAD.SHL.U32 R2, R4, 0x8, RZ ;  /* 0x0000000804027824 */ /* 0x001fe200078e00ff */
[----:B------:R-:W-:Y:S01]  /*14e50*/  LOP3.LUT R0, R0, 0x38, RZ, 0xc0, !PT ;  /* 0x0000003800007812 */ /* 0x000fe200078ec0ff */
[----:B------:R-:W-:Y:S01]  /*14e60*/  ULDC.64 UR36, c[0x0][0x198] ;  /* 0x0000660000247ab9 */ /* 0x000fe20000000a00 */
[----:B------:R-:W-:Y:S01]  /*14e70*/  LOP3.LUT R3, R3, 0x38, R6, 0x78, !PT ;  /* 0x0000003803037812 */ /* 0x000fe200078e7806 */
[----:B------:R-:W-:Y:S01]  /*14e80*/  IMAD.SHL.U32 R6, R6, 0x10, RZ ;  /* 0x0000001006067824 */ /* 0x000fe200078e00ff */
[----:B------:R-:W-:-:S02]  /*14e90*/  ULDC UR38, c[0x0][0xc] ;  /* 0x0000030000267ab9 */ /* 0x000fc40000000800 */
[----:B------:R-:W-:Y:S02]  /*14ea0*/  LOP3.LUT R3, R3, 0x200, R2, 0xf8, !PT ;  /* 0x0000020003037812 */ /* 0x000fe400078ef802 */
[----:B------:R-:W-:-:S04]  /*14eb0*/  SHF.R.U32.HI R2, RZ, 0x3, R4 ;  /* 0x00000003ff027819 */ /* 0x000fc80000011604 */
[----:B------:R-:W-:Y:S01]  /*14ec0*/  LOP3.LUT R4, R2, 0x70, R6, 0xf8, !PT ;  /* 0x0000007002047812 */ /* 0x000fe200078ef806 */
[----:B------:R-:W-:Y:S02]  /*14ed0*/  IMAD.MOV.U32 R2, RZ, RZ, 0x1 ;  /* 0x00000001ff027424 */ /* 0x000fe400078e00ff */
[----:B------:R-:W-:Y:S01]  /*14ee0*/  IMAD.MOV.U32 R4, RZ, RZ, 0x1 ;  /* 0x00000001ff047424 */ /* 0x000fe200078e00ff */
[----:B---3--:R-:W-:-:S06]  /*14ef0*/  ULEA UR4, UR5, UR4, 0x18 ;  /* 0x0000000405047291 */ /* 0x008fcc000f8ec03f */
[----:B------:R-:W-:-:S04]  /*14f00*/  IMAD.U32 R18, RZ, RZ, UR4 ;  /* 0x00000004ff127e24 */ /* 0x000fc8000f8e00ff */
[----:B------:R-:W-:-:S05]  /*14f10*/  IMAD R3, R3, 0x2, R18 ;  /* 0x0000000203037824 */ /* 0x000fca00078e0212 */
[----:B------:R0:W-:Y:S04]  /*14f20*/  STL [R1+0x14], R3 ;  /* 0x0000140301007387 */ /* 0x0001e80000100800 */
[----:B------:R-:W-:Y:S04]  /*14f30*/  STL [R1+0x80], RZ ;  /* 0x000080ff01007387 */ /* 0x000fe80000100800 */
[----:B------:R2:W-:Y:S01]  /*14f40*/  STL [R1+0x20], R2 ;  /* 0x0000200201007387 */ /* 0x0005e20000100800 */
[----:B0-----:R-:W-:-:S03]  /*14f50*/  LOP3.LUT R3, R0, 0x40, RZ, 0xfc, !PT ;  /* 0x0000004000037812 */ /* 0x001fc600078efcff */
[----:B------:R0:W-:Y:S04]  /*14f60*/  STL [R1+0x10], RZ ;  /* 0x000010ff01007387 */ /* 0x0001e80000100800 */
[----:B------:R0:W-:Y:S01]  /*14f70*/  STL [R1+0x1c], R4 ;  /* 0x00001c0401007387 */ /* 0x0001e20000100800 */
[C---:B--2---:R-:W-:Y:S02]  /*14f80*/  LOP3.LUT R2, R0.reuse, 0x80, RZ, 0xfc, !PT ;  /* 0x0000008000027812 */ /* 0x044fe400078efcff */
[----:B------:R-:W-:-:S07]  /*14f90*/  LOP3.LUT R0, R0, 0xc0, RZ, 0xfc, !PT ;  /* 0x000000c000007812 */ /* 0x000fce00078efcff */
.L_x_1637:
[----:B--2---:R-:W2:Y:S01]  /*14fa0*/  LDL R0, [R1+0xc] ;  /* 0x00000c0001007983 */ /* 0x004ea20000100800 */
[----:B------:R-:W2:Y:S01]  /*14fb0*/  LDC.64 R2, c[0x0][0xd88] ;  /* 0x00036200ff027b82 */ /* 0x000ea20000000a00 */
[----:B------:R-:W-:Y:S05]  /*14fc0*/  YIELD ;  /* 0x0000000000007946 */ /* 0x000fea0003800000 */
[----:B------:R-:W-:Y:S01]  /*14fd0*/  ULDC.64 UR4, c[0x0][0xb20] ;  /* 0x0002c80000047ab9 */ /* 0x000fe20000000a00 */
[----:B01----:R-:W-:Y:S02]  /*14fe0*/  CS2R R8, SRZ ;  /* 0x0000000000087805 */ /* 0x003fe4000001ff00 */
[----:B------:R-:W-:Y:S01]  /*14ff0*/  ISETP.NE.U32.AND P0, PT, RZ, UR4, PT ;  /* 0x00000004ff007c0c */ /* 0x000fe2000bf05070 */
[----:B------:R-:W-:Y:S01]  /*15000*/  ULDC.64 UR10, c[0x0][0xb10] ;  /* 0x0002c400000a7ab9 */ /* 0x000fe20000000a00 */
[----:B------:R-:W-:Y:S01]  /*15010*/  ULDC.64 UR8, c[0x0][0xb08] ;  /* 0x0002c20000087ab9 */ /* 0x000fe20000000a00 */
[----:B------:R-:W-:Y:S01]  /*15020*/  ULDC.64 UR6, c[0x0][0xb00] ;  /* 0x0002c00000067ab9 */ /* 0x000fe20000000a00 */
[----:B--2---:R-:W-:-:S05]  /*15030*/  IMAD.WIDE R2, R0, 0x4, R2 ;  /* 0x0000000400027825 */ /* 0x004fca00078e0202 */
[----:B------:R-:W0:Y:S01]  /*15040*/  LDG.E R13, desc[UR60][R2.64] ;  /* 0x0000003c020d7981 */ /* 0x000e22000c1e1900 */
[----:B------:R-:W-:Y:S01]  /*15050*/  ISETP.NE.AND.EX P0, PT, RZ, UR5, PT, P0 ;  /* 0x00000005ff007c0c */ /* 0x000fe2000bf05300 */
[----:B------:R-:W-:Y:S01]  /*15060*/  IMAD.MOV.U32 R0, RZ, RZ, RZ ;  /* 0x000000ffff007224 */ /* 0x000fe200078e00ff */
[----:B0-----:R-:W-:Y:S01]  /*15070*/  SHF.R.S32.HI R4, RZ, 0x1f, R13 ;  /* 0x0000001fff047819 */ /* 0x001fe2000001140d */
        /* <DEDUP_REMOVED lines=14> */
[----:B------:R-:W-:Y:S02]  /*15160*/  ISETP.NE.U32.AND P2, PT, RZ, UR8, PT ;  /* 0x00000008ff007c0c */ /* 0x000fe4000bf45070 */
[C---:B------:R-:W-:Y:S02]  /*15170*/  IADD3 R6, P5, R17.reuse, UR6, RZ ;  /* 0x0000000611067c10 */ /* 0x040fe4000ffbe0ff */
[----:B-1----:R-:W-:-:S02]  /*15180*/  IADD3 R2, P4, R17, UR4, RZ ;  /* 0x0000000411027c10 */ /* 0x002fc4000ff9e0ff */
[----:B------:R-:W-:Y:S02]  /*15190*/  ISETP.NE.AND.EX P3, PT, RZ, UR11, PT, P3 ;  /* 0x0000000bff007c0c */ /* 0x000fe4000bf65330 */
[C---:B------:R-:W-:Y:S02]  /*151a0*/  IADD3.X R3, R14.reuse, UR5, RZ, P4, !PT ;  /* 0x000000050e037c10 */ /* 0x040fe4000a7fe4ff */
[----:B0-----:R-:W-:Y:S02]  /*151b0*/  IADD3 R4, P4, R17, UR8, RZ ;  /* 0x0000000811047c10 */ /* 0x001fe4000ff9e0ff */
        /* <DEDUP_REMOVED lines=30> */
.L_x_1490:
        /* <DEDUP_REMOVED lines=17> */
.L_x_1491:
[----:B------:R-:W-:Y:S05]  /*154b0*/  @!P0 BRA `(.L_x_1492) ;  /* 0x00000000000c8947 */ /* 0x000fea0003800000 */
[----:B------:R-:W2:Y:S04]  /*154c0*/  LDG.E R8, desc[UR60][R6.64] ;  /* 0x0000003c06087981 */ /* 0x000ea8000c1e1900 */
[----:B------:R-:W2:Y:S02]  /*154d0*/  LDG.E R6, desc[UR60][R6.64+0x4] ;  /* 0x0000043c06067981 */ /* 0x000ea4000c1e1900 */
[----:B--2---:R-:W-:-:S07]  /*154e0*/  IMAD.IADD R8, R6, 0x1, -R8 ;  /* 0x0000000106087824 */ /* 0x004fce00078e0a08 */
.L_x_1492:
[----:B-----5:R-:W-:Y:S02]  /*154f0*/  IMAD.IADD R6, R8, 0x1, -R0 ;  /* 0x0000000108067824 */ /* 0x020fe400078e0a00 */
[----:B------:R-:W2:Y:S04]  /*15500*/  @P2 LDG.E R0, desc[UR60][R4.64] ;  /* 0x0000003c04002981 */ /* 0x000ea8000c1e1900 */
[----:B------:R-:W2:Y:S01]  /*15510*/  @P2 LDG.E R4, desc[UR60][R4.64+0x4] ;  /* 0x0000043c04042981 */ /* 0x000ea2000c1e1900 */
[----:B------:R-:W-:Y:S01]  /*15520*/  LOP3.LUT R14, R10, 0xff, RZ, 0xc0, !PT ;  /* 0x000000ff0a0e7812 */ /* 0x000fe200078ec0ff */
[----:B------:R-:W-:Y:S01]  /*15530*/  BSSY B0, `(.L_x_1493) ;  /* 0x000002a000007945 */ /* 0x000fe20003800000 */
[----:B------:R-:W-:Y:S01]  /*15540*/  SHF.R.U32.HI R10, RZ, 0x10, R10 ;  /* 0x00000010ff0a7819 */ /* 0x000fe2000001160a */
[----:B--2---:R-:W-:-:S04]  /*15550*/  @P2 IMAD.IADD R11, R4, 0x1, -R0 ;  /* 0x00000001040b2824 */ /* 0x004fc800078e0a00 */
[----:B01----:R-:W-:-:S04]  /*15560*/  IMAD.IADD R2, R6, 0x1, R11 ;  /* 0x0000000106027824 */ /* 0x003fc800078e020b */
[C---:B------:R-:W-:Y:S01]  /*15570*/  VIADD R0, R2.reuse, 0x5f ;  /* 0x0000005f02007836 */ /* 0x040fe20000000000 */
[----:B------:R-:W-:-:S03]  /*15580*/  ISETP.GE.AND P1, PT, R2, 0x1, PT ;  /* 0x000000010200780c */ /* 0x000fc60003f26270 */
[----:B------:R-:W-:-:S05]  /*15590*/  IMAD.HI R0, R0, 0x2aaaaaab, RZ ;  /* 0x2aaaaaab00007827 */ /* 0x000fca00078e02ff */
[----:B------:R-:W-:-:S04]  /*155a0*/  SHF.R.U32.HI R2, RZ, 0x1f, R0 ;  /* 0x0000001fff027819 */ /* 0x000fc80000011600 */
[----:B------:R-:W-:Y:S01]  /*155b0*/  LEA.HI.SX32 R12, R0, R2, 0x1c ;  /* 0x00000002000c7211 */ /* 0x000fe200078fe2ff */
[----:B------:R-:W-:-:S04]  /*155c0*/  IMAD.MOV.U32 R0, RZ, RZ, RZ ;  /* 0x000000ffff007224 */ /* 0x000fc800078e00ff */
[----:B------:R0:W-:Y:S04]  /*155d0*/  STL [R1+0x44], R12 ;  /* 0x0000440c01007387 */ /* 0x0001e80000100800 */
[----:B------:R0:W-:Y:S01]  /*155e0*/  STL [R1+0x84], R14 ;  /* 0x0000840e01007387 */ /* 0x0001e20000100800 */
[----:B------:R-:W-:Y:S05]  /*155f0*/  @!P1 BRA `(.L_x_1494) ;  /* 0x0000000000749947 */ /* 0x000fea0003800000 */
        /* <DEDUP_REMOVED lines=16> */
[----:B------:R-:W-:-:S05]  /*15700*/  IABS R0, R2 ;  /* 0x0000000200007213 */ /* 0x000fca0000000000 */
        /* <DEDUP_REMOVED lines=12> */
.L_x_1494:
[----:B------:R-:W-:Y:S05]  /*157d0*/  BSYNC B0 ;  /* 0x0000000000007941 */ /* 0x000fea0003800000 */
.L_x_1493:
[-C--:B------:R-:W-:Y:S01]  /*157e0*/  IMAD R2, R14, R0.reuse, RZ ;  /* 0x000000000e027224 */ /* 0x080fe200078e02ff */
[----:B------:R-:W-:Y:S04]  /*157f0*/  BSSY B0, `(.L_x_1495) ;  /* 0x0000141000007945 */ /* 0x000fe80003800000 */
        /* <DEDUP_REMOVED lines=23> */
.L_x_1709:
[----:B-1----:R-:W-:Y:S02]  /*15970*/  ISETP.NE.AND P0, PT, R14, RZ, PT ;  /* 0x000000ff0e00720c */ /* 0x002fe40003f05270 */
[----:B------:R-:W-:-:S11]  /*15980*/  PLOP3.LUT P6, PT, PT, PT, PT, 0x8, 0x0 ;  /* 0x000000000000781c */ /* 0x000fd60003fce170 */
[----:B------:R-:W-:Y:S05]  /*15990*/  @P0 BRA `(.L_x_1498) ;  /* 0x00000000000c0947 */ /* 0x000fea0003800000 */
[----:B------:R-:W-:-:S03]  /*159a0*/  UMOV UR4, 0xffffffff ;  /* 0xffffffff00047882 */ /* 0x000fc60000000000 */
[----:B------:R-:W-:Y:S05]  /*159b0*/  BRA.DIV UR4, `(.L_x_1499) ;  /* 0x0000008604487947 */ /* 0x000fea000b800000 */
[----:B------:R-:W-:-:S13]  /*159c0*/  ELECT P6, URZ, PT ;  /* 0x00000000003f782f */ /* 0x000fda00038c0000 */
.L_x_1498:
        /* <DEDUP_REMOVED lines=9> */
.L_x_1712:
[----:B------:R-:W-:Y:S05]  /*15a60*/  BSYNC B1 ;  /* 0x0000000000017941 */ /* 0x000fea0003800000 */
.L_x_1500:
        /* <DEDUP_REMOVED lines=12> */
.L_x_1713:
[----:B------:R-:W-:Y:S05]  /*15b30*/  BSYNC B2 ;  /* 0x0000000000027941 */ /* 0x000fea0003800000 */
.L_x_1504:
        /* <DEDUP_REMOVED lines=9> */
.L_x_1507:
[----:B------:R-:W-:Y:S05]  /*15bd0*/  BSYNC B2 ;  /* 0x0000000000027941 */ /* 0x000fea0003800000 */
.L_x_1506:
        /* <DEDUP_REMOVED lines=13> */
.L_x_1508:
        /* <DEDUP_REMOVED lines=13> */
.L_x_1714:
[----:B------:R-:W-:Y:S05]  /*15d80*/  BSYNC B2 ;  /* 0x0000000000027941 */ /* 0x000fea0003800000 */
.L_x_1509:
        /* <DEDUP_REMOVED lines=11> */
.L_x_1512:
[----:B------:R-:W-:Y:S05]  /*15e40*/  BSYNC B2 ;  /* 0x0000000000027941 */ /* 0x000fea0003800000 */
.L_x_1511:
        /* <DEDUP_REMOVED lines=8> */
[----:B--2---:R-:W-:-:S04]  /*15ed0*/  IMAD R6, R5, 0xc000, R18 ;  /* 0x0000c00005067824 */ /* 0x004fc800078e0212 */
[----:B------:R-:W-:-:S08]  /*15ee0*/  VIADD R5, R6, 0x400 ;  /* 0x0000040006057836 */ /* 0x000fd00000000000 */
.L_x_1513:
        /* <DEDUP_REMOVED lines=15> */
.L_x_1514:
        /* <DEDUP_REMOVED lines=15> */
.L_x_1515:
        /* <DEDUP_REMOVED lines=15> */
.L_x_1516:
        /* <DEDUP_REMOVED lines=10> */
.L_x_1503:
[----:B------:R-:W-:Y:S05]  /*16260*/  BSYNC B1 ;  /* 0x0000000000017941 */ /* 0x000fea0003800000 */
.L_x_1502:
        /* <DEDUP_REMOVED lines=13> */
.L_x_1532:
        /* <DEDUP_REMOVED lines=13> */
.L_x_1715:
[----:B------:R-:W-:Y:S05]  /*16410*/  BSYNC B2 ;  /* 0x0000000000027941 */ /* 0x000fea0003800000 */
.L_x_1519:
        /* <DEDUP_REMOVED lines=9> */
.L_x_1522:
[----:B------:R-:W-:Y:S05]  /*164b0*/  BSYNC B2 ;  /* 0x0000000000027941 */ /* 0x000fea0003800000 */
.L_x_1521:
        /* <DEDUP_REMOVED lines=12> */
.L_x_1523:
        /* <DEDUP_REMOVED lines=13> */
.L_x_1716:
[----:B------:R-:W-:Y:S05]  /*16650*/  BSYNC B2 ;  /* 0x0000000000027941 */ /* 0x000fea0003800000 */
.L_x_1524:
        /* <DEDUP_REMOVED lines=11> */
.L_x_1527:
[----:B------:R-:W-:Y:S05]  /*16710*/  BSYNC B2 ;  /* 0x0000000000027941 */ /* 0x000fea0003800000 */
.L_x_1526:
        /* <DEDUP_REMOVED lines=10> */
.L_x_1528:
        /* <DEDUP_REMOVED lines=15> */
.L_x_1529:
        /* <DEDUP_REMOVED lines=15> */
.L_x_1530:
        /* <DEDUP_REMOVED lines=15> */
.L_x_1531:
        /* <DEDUP_REMOVED lines=10> */
.L_x_1518:
[----:B------:R-:W-:Y:S05]  /*16b30*/  BSYNC B1 ;  /* 0x0000000000017941 */ /* 0x000fea0003800000 */
.L_x_1517:
        /* <DEDUP_REMOVED lines=12> */
.L_x_1496:
[----:B------:R-:W-:Y:S05]  /*16c00*/  BSYNC B0 ;  /* 0x0000000000007941 */ /* 0x000fea0003800000 */
.L_x_1495:
[----:B------:R3:W5:Y:S01]  /*16c10*/  LDL R7, [R1+0x44] ;  /* 0x0000440001077983 */ /* 0x0007620000100800 */
[----:B------:R-:W-:Y:S05]  /*16c20*/  @!P0 WARPSYNC.ALL ;  /* 0x0000000000008948 */ /* 0x000fea0003800000 */
[----:B------:R3:W-:Y:S01]  /*16c30*/  STL [R1+0x48], RZ ;  /* 0x000048ff01007387 */ /* 0x0007e20000100800 */
[----:B------:R-:W-:Y:S01]  /*16c40*/  BSSY B0, `(.L_x_1533) ;  /* 0x0000020000007945 */ /* 0x000fe20003800000 */
[----:B------:R-:W-:Y:S06]  /*16c50*/  @!P0 BAR.SYNC.DEFER_BLOCKING 0xc, 0x180 ;  /* 0x0306000000008b1d */ /* 0x000fec0000010000 */
[----:B---3--:R-:W-:Y:S05]  /*16c60*/  @!P1 BRA `(.L_x_1534) ;  /* 0x0000000000749947 */ /* 0x008fea0003800000 */
[----:B------:R-:W-:-:S13]  /*16c70*/  ISETP.NE.AND P0, PT, R10, RZ, PT ;  /* 0x000000ff0a00720c */ /* 0x000fda0003f05270 */
[----:B------:R-:W3:Y:S02]  /*16c80*/  @!P0 LDC R10, c[0x0][0xae8] ;  /* 0x0002ba00ff0a8b82 */ /* 0x000ee40000000800 */
[----:B---3--:R-:W-:-:S04]  /*16c90*/  IABS R0, R10 ;  /* 0x0000000a00007213 */ /* 0x008fc80000000000 */
[----:B------:R-:W3:Y:S08]  /*16ca0*/  I2F.RP R2, R0 ;  /* 0x0000000000027306 */ /* 0x000ef00000209400 */
[----:B---3--:R-:W3:Y:S02]  /*16cb0*/  MUFU.RCP R2, R2 ;  /* 0x0000000200027308 */ /* 0x008ee40000001000 */
[----:B---3--:R-:W-:-:S06]  /*16cc0*/  VIADD R2, R2, 0xffffffe ;  /* 0x0ffffffe02027836 */ /* 0x008fcc0000000000 */
[----:B------:R-:W3:Y:S02]  /*16cd0*/  F2I.FTZ.U32.TRUNC.NTZ R3, R2 ;  /* 0x0000000200037305 */ /* 0x000ee4000021f000 */
[----:B---3--:R-:W-:-:S04]  /*16ce0*/  IMAD.MOV R2, RZ, RZ, -R3 ;  /* 0x000000ffff027224 */ /* 0x008fc800078e0a03 */
[----:B-12---:R-:W-:Y:S02]  /*16cf0*/  IMAD R4, R2, R0, RZ ;  /* 0x0000000002047224 */ /* 0x006fe400078e02ff */
[----:B------:R-:W-:-:S04]  /*16d00*/  IMAD.MOV.U32 R2, RZ, RZ, RZ ;  /* 0x000000ffff027224 */ /* 0x000fc800078e00ff */
[----:B------:R-:W-:Y:S01]  /*16d10*/  IMAD.HI.U32 R6, R3, R4, R2 ;  /* 0x0000000403067227 */ /* 0x000fe200078e0002 */
[----:B------:R-:W-:Y:S02]  /*16d20*/  IABS R2, R10 ;  /* 0x0000000a00027213 */ /* 0x000fe40000000000 */
[----:B-----5:R-:W-:-:S03]  /*16d30*/  IADD3 R4, R7, -0x1, R10 ;  /* 0xffffffff07047810 */ /* 0x020fc60007ffe00a */
        /* <DEDUP_REMOVED lines=16> */
.L_x_1534:
[----:B------:R-:W-:Y:S05]  /*16e40*/  BSYNC B0 ;  /* 0x0000000000007941 */ /* 0x000fea0003800000 */
.L_x_1533:
[----:B------:R-:W4:Y:S04]  /*16e50*/  LDL R0, [R1+0x48] ;  /* 0x0000480001007983 */ /* 0x000f280000100800 */
[----:B---3--:R-:W4:Y:S01]  /*16e60*/  LDL R2, [R1+0x84] ;  /* 0x0000840001027983 */ /* 0x008f220000100800 */
[----:B------:R-:W-:Y:S01]  /*16e70*/  BSSY B7, `(.L_x_1535) ;  /* 0x00004c1000077945 */ /* 0x000fe20003800000 */
[----:B----4-:R-:W-:-:S05]  /*16e80*/  IMAD R2, R2, R0, RZ ;  /* 0x0000000002027224 */ /* 0x010fca00078e02ff */
[----:B-----5:R-:W-:Y:S01]  /*16e90*/  VIADDMNMX R0, R2, R0, R7, PT ;  /* 0x0000000002007246 */ /* 0x020fe20003800107 */
        /* <DEDUP_REMOVED lines=10> */
[----:B-12---:R-:W1:Y:S01]  /*16f40*/  LDC.64 R4, c[0x0][0xd60] ;  /* 0x00035800ff047b82 */ /* 0x006e620000000a00 */
[----:B------:R-:W3:Y:S08]  /*16f50*/  FLO.U32 R0, UR4 ;  /* 0x0000000400007d00 */ /* 0x000ef000080e0000 */
[----:B------:R-:W1:Y:S01]  /*16f60*/  POPC R2, UR4 ;  /* 0x0000000400027d09 */ /* 0x000e620008000000 */
[----:B---3--:R-:W-:-:S13]  /*16f70*/  ISETP.EQ.U32.AND P0, PT, R0, R3, PT ;  /* 0x000000030000720c */ /* 0x008fda0003f02070 */
[----:B-1----:R-:W2:Y:S01]  /*16f80*/  @P0 ATOMG.E.ADD.STRONG.GPU PT, R5, desc[UR60][R4.64], R2 ;  /* 0x00000002040509a8 */ /* 0x002ea200081ee1fc */
[----:B------:R-:W1:Y:S02]  /*16f90*/  S2R R3, SR_LTMASK ;  /* 0x0000000000037919 */ /* 0x000e640000003900 */
[----:B-1----:R-:W-:-:S06]  /*16fa0*/  LOP3.LUT R3, R3, UR4, RZ, 0xc0, !PT ;  /* 0x0000000403037c12 */ /* 0x002fcc000f8ec0ff */
[----:B------:R-:W1:Y:S01]  /*16fb0*/  POPC R3, R3 ;  /* 0x0000000300037309 */ /* 0x000e620000000000 */
[----:B--2---:R-:W1:Y:S02]  /*16fc0*/  SHFL.IDX PT, R0, R5, R0, 0x1f ;  /* 0x00001f0005007589 */ /* 0x004e6400000e0000 */
[----:B-1----:R-:W-:-:S05]  /*16fd0*/  IADD3 R0, R0, UR38, R3 ;  /* 0x0000002600007c10 */ /* 0x002fca000fffe003 */
[----:B------:R4:W-:Y:S01]  /*16fe0*/  STL [R1], R0 ;  /* 0x0000000001007387 */ /* 0x0009e20000100800 */
[----:B------:R-:W-:Y:S05]  /*16ff0*/  BRA `(.L_x_1537) ;  /* 0x0000004800a07947 */ /* 0x000fea0003800000 */
.L_x_1536:
        /* <DEDUP_REMOVED lines=8> */
[----:B-12---:R-:W-:Y:S02]  /*17080*/  IMAD.U32 R4, RZ, RZ, UR6 ;  /* 0x00000006ff047e24 */ /* 0x006fe4000f8e00ff */
        /* <DEDUP_REMOVED lines=11> */
.L_x_1539:
[----:B------:R-:W-:Y:S05]  /*17140*/  BSYNC B6 ;  /* 0x0000000000067941 */ /* 0x000fea0003800000 */
.L_x_1538:
        /* <DEDUP_REMOVED lines=9> */
[----:B-12---:R-:W-:Y:S02]  /*171e0*/  IMAD.U32 R4, RZ, RZ, UR6 ;  /* 0x00000006ff047e24 */ /* 0x006fe4000f8e00ff */
[----:B------:R-:W-:Y:S02]  /*171f0*/  IMAD.U32 R5, RZ, RZ, UR7 ;  /* 0x00000007ff057e24 */ /* 0x000fe4000f8e00ff */
[----:B------:R-:W-:Y:S02]  /*17200*/  IMAD.U32 R6, RZ, RZ, UR8 ;  /* 0x00000008ff067e24 */ /* 0x000fe4000f8e00ff */
[----:B------:R-:W-:-:S02]  /*17210*/  IMAD.U32 R7, RZ, RZ, UR9 ;  /* 0x00000009ff077e24 */ /* 0x000fc4000f8e00ff */
[----:B------:R-:W-:Y:S02]  /*17220*/  IMAD.U32 R10, RZ, RZ, UR4 ;  /* 0x00000004ff0a7e24 */ /* 0x000fe4000f8e00ff */
[----:B------:R-:W-:Y:S02]  /*17230*/  IMAD.U32 R11, RZ, RZ, UR5 ;  /* 0x00000005ff0b7e24 */ /* 0x000fe4000f8e00ff */
[----:B------:R-:W-:Y:S02]  /*17240*/  IMAD.MOV.U32 R8, RZ, RZ, 0x70 ;  /* 0x00000070ff087424 */ /* 0x000fe400078e00ff */
[----:B0-----:R-:W-:Y:S02]  /*17250*/  IMAD.MOV.U32 R12, RZ, RZ, 0x1 ;  /* 0x00000001ff0c7424 */ /* 0x001fe400078e00ff */
[----:B---3--:R-:W-:-:S07]  /*17260*/  IMAD.MOV.U32 R13, RZ, RZ, RZ ;  /* 0x000000ffff0d7224 */ /* 0x008fce00078e00ff */
[----:B------:R-:W-:-:S07]  /*17270*/  LEPC R20, `(.L_x_1542) ;  /* 0x000000001014794e */ /* 0x000fce0000000000 */
[----:B----4-:R-:W-:Y:S05]  /*17280*/  CALL.ABS.NOINC R2 ;  /* 0x0000000002007343 */ /* 0x010fea0003c00000 */
.L_x_1542:
        /* <DEDUP_REMOVED lines=16> */
.L_x_1541:
[----:B------:R-:W-:Y:S05]  /*17390*/  BSYNC B6 ;  /* 0x0000000000067941 */ /* 0x000fea0003800000 */
.L_x_1540:
[----:B-12---:R-:W2:Y:S01]  /*173a0*/  LDL.LU R4, [R1+0x24] ;  /* 0x0000240001047983 */ /* 0x006ea20000300800 */
        /* <DEDUP_REMOVED lines=23> */
.L_x_1719:
        /* <DEDUP_REMOVED lines=11> */
.L_x_1722:
[----:B------:R-:W-:Y:S05]  /*175d0*/  @!P6 BRA `(.L_x_1544) ;  /* 0x0000000000fce947 */ /* 0x000fea0003800000 */
[----:B------:R-:W-:-:S04]  /*175e0*/  ISETP.NE.U32.AND P0, PT, R2, RZ, PT ;  /* 0x000000ff0200720c */ /* 0x000fc80003f05070 */
[----:B------:R-:W-:-:S13]  /*175f0*/  ISETP.NE.AND.EX P0, PT, R3, RZ, PT, P0 ;  /* 0x000000ff0300720c */ /* 0x000fda0003f05300 */
[----:B------:R-:W-:Y:S05]  /*17600*/  @!P0 BRA `(.L_x_1546) ;  /* 0x0000000000508947 */ /* 0x000fea0003800000 */
[----:B------:R-:W1:Y:S01]  /*17610*/  LDC R6, c[0x0][0x43c] ;  /* 0x00010f00ff067b82 */ /* 0x000e620000000800 */
[----:B------:R-:W-:Y:S01]  /*17620*/  MOV R9, R0 ;  /* 0x0000000000097202 */ /* 0x000fe20000000f00 */
[----:B------:R-:W-:-:S04]  /*17630*/  ULDC.64 UR4, c[0x0][0x428] ;  /* 0x00010a0000047ab9 */ /* 0x000fc80000000a00 */
        /* <DEDUP_REMOVED lines=17> */
.L_x_1546:
[----:B-1----:R-:W2:Y:S01]  /*17750*/  LDL R2, [R1+0x1c] ;  /* 0x00001c0001027983 */ /* 0x002ea20000100800 */
[----:B0-----:R-:W-:Y:S01]  /*17760*/  IMAD R0, R19, 0x8, R18 ;  /* 0x0000000813007824 */ /* 0x001fe200078e0212 */
[----:B--2---:R-:W-:-:S04]  /*17770*/  SHF.L.U32 R2, R2, 0x1f, RZ ;  /* 0x0000001f02027819 */ /* 0x004fc800000006ff */
[----:B------:R-:W0:Y:S02]  /*17780*/  SYNCS.PHASECHK.TRANS64.TRYWAIT P0, [R0+URZ+0x32440], R2 ;  /* 0x03244002000075a7 */ /* 0x000e24000800017f */
[----:B0-----:R-:W-:Y:S05]  /*17790*/  @!P0 BRA `(.L_x_1547) ;  /* 0x0000006800a88947 */ /* 0x001fea0003800000 */
.L_x_1723:
        /* <DEDUP_REMOVED lines=11> */
.L_x_1548:
        /* <DEDUP_REMOVED lines=24> */
.L_x_1544:
[----:B0-----:R-:W2:Y:S04]  /*179d0*/  LDL.LU R4, [R1+0x30] ;  /* 0x0000300001047983 */ /* 0x001ea80000300800 */
[----:B------:R-:W3:Y:S04]  /*179e0*/  LDL.LU R3, [R1+0x58] ;  /* 0x0000580001037983 */ /* 0x000ee80000300800 */
[----:B-1----:R-:W4:Y:S01]  /*179f0*/  LDL R2, [R1+0x38] ;  /* 0x0000380001027983 */ /* 0x002f220000100800 */
        /* <DEDUP_REMOVED lines=8> */
[----:B--2---:R-:W-:Y:S02]  /*17a80*/  SEL R0, R4, RZ, !P0 ;  /* 0x000000ff04007207 */ /* 0x004fe40004000000 */
[----:B---3--:R-:W-:-:S03]  /*17a90*/  SEL R3, R3, RZ, !P0 ;  /* 0x000000ff03037207 */ /* 0x008fc60004000000 */
[----:B------:R4:W-:Y:S02]  /*17aa0*/  STL [R1+0x40], R0 ;  /* 0x0000400001007387 */ /* 0x0009e40000100800 */
[----:B----4-:R-:W-:-:S05]  /*17ab0*/  SHF.R.S32.HI R0, RZ, 0x1f, R2 ;  /* 0x0000001fff007819 */ /* 0x010fca0000011402 */
[----:B------:R0:W-:Y:S04]  /*17ac0*/  STL [R1+0x58], R0 ;  /* 0x0000580001007387 */ /* 0x0001e80000100800 */
[----:B------:R0:W-:Y:S01]  /*17ad0*/  STL [R1+0x6c], R3 ;  /* 0x00006c0301007387 */ /* 0x0001e20000100800 */
[----:B------:R-:W-:Y:S05]  /*17ae0*/  @!P1 BRA `(.L_x_1550) ;  /* 0x0000000000409947 */ /* 0x000fea0003800000 */
[----:B------:R-:W-:Y:S01]  /*17af0*/  MOV R2, 0x0 ;  /* 0x0000000000027802 */ /* 0x000fe20000000f00 */
[----:B------:R-:W-:Y:S01]  /*17b00*/  ULDC.64 UR4, c[0x4][0x98] ;  /* 0x0100260000047ab9 */ /* 0x000fe20000000a00 */
[----:B------:R-:W-:Y:S01]  /*17b10*/  ULDC.64 UR6, c[0x4][0xa0] ;  /* 0x0100280000067ab9 */ /* 0x000fe20000000a00 */
[----:B------:R-:W-:Y:S01]  /*17b20*/  ULDC.64 UR8, c[0x4][0x20] ;  /* 0x0100080000087ab9 */ /* 0x000fe20000000a00 */
[----:B------:R-:W-:Y:S02]  /*17b30*/  IMAD.U32 R4, RZ, RZ, UR4 ;  /* 0x00000004ff047e24 */ /* 0x000fe4000f8e00ff */
[----:B0-----:R-:W0:Y:S01]  /*17b40*/  LDC.64 R2, c[0x4][R2] ;  /* 0x0100000002027b82 */ /* 0x001e220000000a00 */
        /* <DEDUP_REMOVED lines=10> */
.L_x_1550:
[----:B------:R-:W-:Y:S05]  /*17bf0*/  BSYNC B6 ;  /* 0x0000000000067941 */ /* 0x000fea0003800000 */
.L_x_1549:
[----:B------:R-:W2:Y:S01]  /*17c00*/  LDL.LU R5, [R1+0x4] ;  /* 0x0000040001057983 */ /* 0x000ea20000300800 */
[----:B------:R-:W1:Y:S01]  /*17c10*/  LDC R8, c[0x0][0x448] ;  /* 0x00011200ff087b82 */ /* 0x000e620000000800 */
[----:B------:R-:W-:Y:S01]  /*17c20*/  ULDC.64 UR4, c[0x0][0x298] ;  /* 0x0000a60000047ab9 */ /* 0x000fe20000000a00 */
[----:B------:R-:W-:Y:S01]  /*17c30*/  ULDC.64 UR6, c[0x0][0x280] ;  /* 0x0000a00000067ab9 */ /* 0x000fe20000000a00 */
[----:B------:R-:W3:Y:S04]  /*17c40*/  LDL R4, [R1+0x58] ;  /* 0x0000580001047983 */ /* 0x000ee80000100800 */
[----:B------:R-:W4:Y:S04]  /*17c50*/  LDL R10, [R1+0x38] ;  /* 0x00003800010a7983 */ /* 0x000f280000100800 */
[----:B------:R-:W4:Y:S01]  /*17c60*/  LDL R9, [R1+0x6c] ;  /* 0x00006c0001097983 */ /* 0x000f220000100800 */
[----:B------:R-:W1:Y:S01]  /*17c70*/  S2R R2, SR_TID.X ;  /* 0x0000000000027919 */ /* 0x000e620000002100 */
[----:B0-----:R-:W0:Y:S02]  /*17c80*/  S2R R0, SR_TID.X ;  /* 0x0000000000007919 */ /* 0x001e240000002100 */
[----:B------:R-:W4:Y:S01]  /*17c90*/  LDL R7, [R1+0x40] ;  /* 0x0000400001077983 */ /* 0x000f220000100800 */
[----:B-1----:R-:W-:-:S13]  /*17ca0*/  ISETP.NE.AND P0, PT, R8, 0x1, PT ;  /* 0x000000010800780c */ /* 0x002fda0003f05270 */
[----:B------:R-:W1:Y:S01]  /*17cb0*/  @P0 LDC R3, c[0x0][0x450] ;  /* 0x00011400ff030b82 */ /* 0x000e620000000800 */
[----:B------:R-:W-:-:S04]  /*17cc0*/  LOP3.LUT R2, R2, 0x7f, RZ, 0xc0, !PT ;  /* 0x0000007f02027812 */ /* 0x000fc800078ec0ff */
        /* <DEDUP_REMOVED lines=8> */
[----:B-1----:R-:W-:Y:S01]  /*17d50*/  @P0 SHF.R.U32.HI R0, RZ, R3, R2 ;  /* 0x00000003ff000219 */ /* 0x002fe20000011602 */
[----:B---3--:R-:W-:-:S04]  /*17d60*/  IMAD R2, R4, UR4, RZ ;  /* 0x0000000404027c24 */ /* 0x008fc8000f8e02ff */
[C---:B----4-:R-:W-:Y:S02]  /*17d70*/  IMAD R4, R10.reuse, UR5, R2 ;  /* 0x000000050a047c24 */ /* 0x050fe4000f8e0202 */
        /* <DEDUP_REMOVED lines=35> */
[----:B------:R-:W2:Y:S01]  /*17fb0*/  LDL R11, [R1+0x4c] ;  /* 0x00004c00010b7983 */ /* 0x000ea20000100800 */
[----:B------:R-:W0:Y:S03]  /*17fc0*/  S2R R5, SR_TID.X ;  /* 0x0000000000057919 */ /* 0x000e260000002100 */
[----:B------:R-:W-:Y:S01]  /*17fd0*/  SHFL.IDX PT, R4, R2, RZ, 0x181f ;  /* 0x00181fff02047589 */ /* 0x000fe200000e0000 */
[----:B0-----:R-:W-:-:S04]  /*17fe0*/  LOP3.LUT R5, R5, 0x7f, RZ, 0xc0, !PT ;  /* 0x0000007f05057812 */ /* 0x001fc800078ec0ff */
[----:B------:R-:W-:Y:S02]  /*17ff0*/  SHF.R.U32.HI R7, RZ, 0x3, R5 ;  /* 0x00000003ff077819 */ /* 0x000fe40000011605 */
[----:B------:R-:W0:Y:S01]  /*18000*/  SHFL.IDX PT, R5, R3, RZ, 0x181f ;  /* 0x00181fff03057589 */ /* 0x000e2200000e0000 */
[----:B--2---:R-:W-:Y:S02]  /*18010*/  IMAD R0, R11, R8, RZ ;  /* 0x000000080b007224 */ /* 0x004fe400078e02ff */
[----:B------:R-:W-:-:S05]  /*18020*/  IMAD.IADD R11, R7, 0x1, R6 ;  /* 0x00000001070b7824 */ /* 0x000fca00078e0206 */
[C---:B------:R-:W-:Y:S01]  /*18030*/  ISETP.GE.AND P1, PT, R11.reuse, R0, PT ;  /* 0x000000000b00720c */ /* 0x040fe20003f26270 */
[----:B------:R-:W1:Y:S01]  /*18040*/  SHFL.IDX PT, R6, R3, 0x1, 0x181f ;  /* 0x00381f0003067f89 */ /* 0x000e6200000e0000 */
[----:B------:R-:W-:-:S03]  /*18050*/  VIADD R8, R11, 0x10 ;  /* 0x000000100b087836 */ /* 0x000fc60000000000 */
[----:B------:R-:W2:Y:S08]  /*18060*/  SHFL.IDX PT, R7, R2, 0x1, 0x181f ;  /* 0x00381f0002077f89 */ /* 0x000eb000000e0000 */
[----:B0-----:R-:W-:-:S05]  /*18070*/  @!P1 LEA R5, P3, R10, R5, 0x1 ;  /* 0x000000050a059211 */ /* 0x001fca00078608ff */
[----:B------:R-:W-:Y:S01]  /*18080*/  @!P1 IMAD.X R4, RZ, RZ, R4, P3 ;  /* 0x000000ffff049224 */ /* 0x000fe200018e0604 */
[----:B------:R-:W-:-:S04]  /*18090*/  ISETP.GE.AND P2, PT, R8, R0, PT ;  /* 0x000000000800720c */ /* 0x000fc80003f46270 */
[----:B------:R-:W-:-:S04]  /*180a0*/  @!P1 LOP3.LUT R5, R5, R4, RZ, 0x3c, !PT ;  /* 0x0000000405059212 */ /* 0x000fc800078e3cff */
[----:B------:R-:W-:-:S04]  /*180b0*/  @!P1 LOP3.LUT R4, R5, R4, RZ, 0x3c, !PT ;  /* 0x0000000405049212 */ /* 0x000fc800078e3cff */
[----:B------:R-:W-:-:S05]  /*180c0*/  @!P1 LOP3.LUT R5, R5, R4, RZ, 0x3c, !PT ;  /* 0x0000000405059212 */ /* 0x000fca00078e3cff */
[----:B-----5:R1:W-:Y:S02]  /*180d0*/  @!P1 LDGSTS.E.BYPASS.LTC128B.128 [R9+0x18400], desc[UR60][R4.64], !P0 ;  /* 0x1840000004099fae */ /* 0x0203e4000c101d7c */
[----:B-1----:R-:W-:-:S05]  /*180e0*/  @!P2 LEA R5, P1, R10, R6, 0x1 ;  /* 0x000000060a05a211 */ /* 0x002fca00078208ff */
[----:B--2---:R-:W-:-:S05]  /*180f0*/  @!P2 IMAD.X R4, RZ, RZ, R7, P1 ;  /* 0x000000ffff04a224 */ /* 0x004fca00008e0607 */
[----:B------:R-:W-:-:S04]  /*18100*/  @!P2 LOP3.LUT R5, R5, R4, RZ, 0x3c, !PT ;  /* 0x000000040505a212 */ /* 0x000fc800078e3cff */
[----:B------:R-:W-:-:S04]  /*18110*/  @!P2 LOP3.LUT R4, R5, R4, RZ, 0x3c, !PT ;  /* 0x000000040504a212 */ /* 0x000fc800078e3cff */
[----:B------:R-:W-:-:S05]  /*18120*/  @!P2 LOP3.LUT R5, R5, R4, RZ, 0x3c, !PT ;  /* 0x000000040505a212 */ /* 0x000fca00078e3cff */
[----:B------:R0:W-:Y:S04]  /*18130*/  @!P2 LDGSTS.E.BYPASS.LTC128B.128 [R9+0x18c00], desc[UR60][R4.64], !P0 ;  /* 0x18c000000409afae */ /* 0x0001e8000c101d7c */
[----:B------:R-:W-:Y:S04]  /*18140*/  STL [R1+0x4], R11 ;  /* 0x0000040b01007387 */ /* 0x000fe80000100800 */
[----:B0-----:R-:W0:Y:S04]  /*18150*/  SHFL.IDX PT, R4, R3, 0x2, 0x181f ;  /* 0x00581f0003047f89 */ /* 0x001e2800000e0000 */
[----:B------:R1:W-:Y:S04]  /*18160*/  STL [R1+0x60], R8 ;  /* 0x0000600801007387 */ /* 0x0003e80000100800 */
[----:B------:R-:W2:Y:S01]  /*18170*/  SHFL.IDX PT, R6, R2, 0x2, 0x181f ;  /* 0x00581f0002067f89 */ /* 0x000ea200000e0000 */
[----:B-1----:R-:W-:-:S05]  /*18180*/  VIADD R8, R11, 0x20 ;  /* 0x000000200b087836 */ /* 0x002fca0000000000 */
[----:B------:R-:W-:-:S13]  /*18190*/  ISETP.GE.AND P1, PT, R8, R0, PT ;  /* 0x000000000800720c */ /* 0x000fda0003f26270 */
[----:B0-----:R-:W-:-:S05]  /*181a0*/  @!P1 LEA R5, P2, R10, R4, 0x1 ;  /* 0x000000040a059211 */ /* 0x001fca00078408ff */
[----:B--2---:R-:W-:-:S05]  /*181b0*/  @!P1 IMAD.X R4, RZ, RZ, R6, P2 ;  /* 0x000000ffff049224 */ /* 0x004fca00010e0606 */
[----:B------:R-:W-:-:S04]  /*181c0*/  @!P1 LOP3.LUT R5, R5, R4, RZ, 0x3c, !PT ;  /* 0x0000000405059212 */ /* 0x000fc800078e3cff */
[----:B------:R-:W-:-:S04]  /*181d0*/  @!P1 LOP3.LUT R4, R5, R4, RZ, 0x3c, !PT ;  /* 0x0000000405049212 */ /* 0x000fc800078e3cff */
[----:B------:R-:W-:-:S05]  /*181e0*/  @!P1 LOP3.LUT R5, R5, R4, RZ, 0x3c, !PT ;  /* 0x0000000405059212 */ /* 0x000fca00078e3cff */
[----:B------:R0:W-:Y:S01]  /*181f0*/  @!P1 LDGSTS.E.BYPASS.LTC128B.128 [R9+0x19400], desc[UR60][R4.64], !P0 ;  /* 0x1940000004099fae */ /* 0x0001e2000c101d7c */
[----:B------:R-:W-:-:S03]  /*18200*/  VIADD R7, R11, 0x30 ;  /* 0x000000300b077836 */ /* 0x000fc60000000000 */
[----:B------:R-:W-:Y:S04]  /*18210*/  SHFL.IDX PT, R6, R2, 0x3, 0x181f ;  /* 0x00781f0002067f89 */ /* 0x000fe800000e0000 */
[----:B0-----:R-:W0:Y:S01]  /*18220*/  SHFL.IDX PT, R4, R3, 0x3, 0x181f ;  /* 0x00781f0003047f89 */ /* 0x001e2200000e0000 */
[----:B------:R-:W-:-:S13]  /*18230*/  ISETP.GE.AND P1, PT, R7, R0, PT ;  /* 0x000000000700720c */ /* 0x000fda0003f26270 */
[----:B0-----:R-:W-:-:S05]  /*18240*/  @!P1 LEA R5, P2, R10, R4, 0x1 ;  /* 0x000000040a059211 */ /* 0x001fca00078408ff */
[----:B------:R-:W-:-:S05]  /*18250*/  @!P1 IMAD.X R4, RZ, RZ, R6, P2 ;  /* 0x000000ffff049224 */ /* 0x000fca00010e0606 */
        /* <DEDUP_REMOVED lines=15> */
[----:B------:R0:W-:Y:S04]  /*18350*/  @!P1 LDGSTS.E.BYPASS.LTC128B.128 [R9+0x1a400], desc[UR60][R4.64], !P0 ;  /* 0x1a40000004099fae */ /* 0x0001e8000c101d7c */
[----:B------:R1:W-:Y:S04]  /*18360*/  STL [R1+0x70], R7 ;  /* 0x0000700701007387 */ /* 0x0003e80000100800 */
[----:B0-----:R-:W0:Y:S01]  /*18370*/  SHFL.IDX PT, R4, R3, 0x5, 0x181f ;  /* 0x00b81f0003047f89 */ /* 0x001e2200000e0000 */
[----:B-1----:R-:W-:-:S03]  /*18380*/  VIADD R7, R11, 0x50 ;  /* 0x000000500b077836 */ /* 0x002fc60000000000 */
[----:B------:R-:W1:Y:S02]  /*18390*/  SHFL.IDX PT, R6, R2, 0x5, 0x181f ;  /* 0x00b81f0002067f89 */ /* 0x000e6400000e0000 */
[----:B------:R-:W-:-:S13]  /*183a0*/  ISETP.GE.AND P1, PT, R7, R0, PT ;  /* 0x000000000700720c */ /* 0x000fda0003f26270 */
[----:B0-----:R-:W-:-:S05]  /*183b0*/  @!P1 LEA R5, P2, R10, R4, 0x1 ;  /* 0x000000040a059211 */ /* 0x001fca00078408ff */
[----:B-1----:R-:W-:-:S05]  /*183c0*/  @!P1 IMAD.X R4, RZ, RZ, R6, P2 ;  /* 0x000000ffff049224 */ /* 0x002fca00010e0606 */
        /* <DEDUP_REMOVED lines=13> */
[----:B------:R-:W-:Y:S01]  /*184a0*/  @!P1 LOP3.LUT R5, R5, R4, RZ, 0x3c, !PT ;  /* 0x0000000405059212 */ /* 0x000fe200078e3cff */
[----:B------:R0:W-:Y:S04]  /*184b0*/  STL [R1+0x78], R7 ;  /* 0x0000780701007387 */ /* 0x0001e80000100800 */
[----:B------:R1:W-:Y:S04]  /*184c0*/  @!P1 LDGSTS.E.BYPASS.LTC128B.128 [R9+0x1b400], desc[UR60][R4.64], !P0 ;  /* 0x1b40000004099fae */ /* 0x0003e8000c101d7c */
[----:B------:R-:W2:Y:S04]  /*184d0*/  SHFL.IDX PT, R3, R3, 0x7, 0x181f ;  /* 0x00f81f0003037f89 */ /* 0x000ea800000e0000 */
[----:B-1----:R0:W1:Y:S02]  /*184e0*/  SHFL.IDX PT, R4, R2, 0x7, 0x181f ;  /* 0x00f81f0002047f89 */ /* 0x00206400000e0000 */
.L_x_1740:
[----:B0-----:R-:W3:Y:S02]  /*184f0*/  LDL R2, [R1+0x4] ;  /* 0x0000040001027983 */ /* 0x001ee40000100800 */
[----:B---3--:R-:W-:-:S05]  /*18500*/  VIADD R2, R2, 0x70 ;  /* 0x0000007002027836 */ /* 0x008fca0000000000 */
[----:B------:R-:W-:Y:S01]  /*18510*/  ISETP.GE.AND P1, PT, R2, R0, PT ;  /* 0x000000000200720c */ /* 0x000fe20003f26270 */
[----:B------:R2:W-:-:S12]  /*18520*/  STL [R1+0x7c], R2 ;  /* 0x00007c0201007387 */ /* 0x0005d80000100800 */
[----:B--2---:R-:W-:-:S05]  /*18530*/  @!P1 LEA R2, P2, R10, R3, 0x1 ;  /* 0x000000030a029211 */ /* 0x004fca00078408ff */
[----:B-1----:R-:W-:-:S05]  /*18540*/  @!P1 IMAD.X R3, RZ, RZ, R4, P2 ;  /* 0x000000ffff039224 */ /* 0x002fca00010e0604 */
[----:B------:R-:W-:Y:S01]  /*18550*/  @!PT LDS RZ, [RZ] ;  /* 0x00000000fffff984 */ /* 0x000fe20000000800 */
[----:B------:R-:W-:Y:S01]  /*18560*/  @!PT LDS RZ, [RZ] ;  /* 0x00000000fffff984 */ /* 0x000fe20000000800 */
[----:B------:R-:W-:Y:S01]  /*18570*/  @!PT LDS RZ, [RZ] ;  /* 0x00000000fffff984 */ /* 0x000fe20000000800 */
[----:B------:R0:W-:Y:S01]  /*18580*/  @!P1 LDGSTS.E.BYPASS.LTC128B.128 [R9+0x1bc00], desc[UR60][R2.64], !P0 ;  /* 0x1bc0000002099fae */ /* 0x0001e2000c101d7c */
[----:B------:R-:W-:Y:S01]  /*18590*/  PLOP3.LUT P0, PT, PT, PT, PT, 0x80, 0x0 ;  /* 0x000000000000781c */ /* 0x000fe20003f0f070 */
[----:B------:R-:W-:-:S12]  /*185a0*/  NOP ;  /* 0x0000000000007918 */ /* 0x000fd80000000000 */
.L_x_1552:
        /* <DEDUP_REMOVED lines=37> */
.L_x_1554:
[----:B------:R-:W-:Y:S05]  /*18800*/  BSYNC B6 ;  /* 0x0000000000067941 */ /* 0x000fea0003800000 */
.L_x_1553:
        /* <DEDUP_REMOVED lines=9> */
[----:B0-----:R-:W-:-:S02]  /*188a0*/  ISETP.NE.AND P0, PT, R6, 0x1, PT ;  /* 0x000000010600780c */ /* 0x001fc40003f05270 */
[----:B-1----:R-:W-:-:S04]  /*188b0*/  SHF.L.U32 R8, R8, 0x3, RZ ;  /* 0x0000000308087819 */ /* 0x002fc800000006ff */
        /* <DEDUP_REMOVED lines=13> */
[----:B------:R-:W1:Y:S02]  /*18990*/  @P0 LDC R4, c[0x0][0x44c] ;  /* 0x00011300ff040b82 */ /* 0x000e640000000800 */
[----:B------:R-:W-:Y:S02]  /*189a0*/  IMAD.IADD R3, R3, 0x1, R0 ;  /* 0x0000000103037824 */ /* 0x000fe400078e0200 */
[----:B-----5:R-:W-:Y:S02]  /*189b0*/  IMAD.MOV.U32 R0, RZ, RZ, R7 ;  /* 0x000000ffff007224 */ /* 0x020fe400078e0007 */
[----:B-1----:R-:W-:-:S05]  /*189c0*/  @P0 IMAD.HI.U32 R4, R7, R4, RZ ;  /* 0x0000000407040227 */ /* 0x002fca00078e00ff */
[----:B0-----:R-:W-:-:S04]  /*189d0*/  @P0 SHF.R.U32.HI R0, RZ, R5, R4 ;  /* 0x00000005ff000219 */ /* 0x001fc80000011604 */
[--C-:B------:R-:W-:Y:S01]  /*189e0*/  SHF.R.S32.HI R5, RZ, 0x1f, R0.reuse ;  /* 0x0000001fff057819 */ /* 0x100fe20000011400 */
[----:B------:R-:W-:Y:S02]  /*189f0*/  IMAD.MOV R4, RZ, RZ, -R0 ;  /* 0x000000ffff047224 */ /* 0x000fe400078e0a00 */
[----:B------:R-:W-:-:S04]  /*18a00*/  IMAD.WIDE.U32 R2, R0, UR4, R2 ;  /* 0x0000000400027c25 */ /* 0x000fc8000f8e0002 */
[----:B------:R-:W-:Y:S02]  /*18a10*/  IMAD R4, R6, R4, R7 ;  /* 0x0000000406047224 */ /* 0x000fe400078e0207 */
[----:B------:R-:W0:Y:S01]  /*18a20*/  S2R R7, SR_TID.X ;  /* 0x0000000000077919 */ /* 0x000e220000002100 */
[----:B------:R-:W-:-:S04]  /*18a30*/  IMAD R5, R5, UR4, RZ ;  /* 0x0000000405057c24 */ /* 0x000fc8000f8e02ff */
[----:B------:R-:W-:Y:S01]  /*18a40*/  IMAD R0, R0, UR5, R5 ;  /* 0x0000000500007c24 */ /* 0x000fe2000f8e0205 */
[----:B------:R-:W-:-:S03]  /*18a50*/  ULDC.64 UR4, c[0x0][0x3c8] ;  /* 0x0000f20000047ab9 */ /* 0x000fc60000000a00 */
[----:B------:R-:W-:Y:S01]  /*18a60*/  IMAD.IADD R3, R3, 0x1, R0 ;  /* 0x0000000103037824 */ /* 0x000fe200078e0200 */
[----:B------:R-:W-:Y:S01]  /*18a70*/  SHF.R.S32.HI R0, RZ, 0x1f, R4 ;  /* 0x0000001fff007819 */ /* 0x000fe20000011404 */
[----:B------:R-:W-:-:S04]  /*18a80*/  IMAD.WIDE.U32 R2, R4, UR4, R2 ;  /* 0x0000000404027c25 */ /* 0x000fc8000f8e0002 */
[----:B------:R-:W-:Y:S01]  /*18a90*/  IMAD R0, R0, UR4, RZ ;  /* 0x0000000400007c24 */ /* 0x000fe2000f8e02ff */
[----:B------:R-:W-:Y:S02]  /*18aa0*/  ULDC UR4, c[0x0][0x3b8] ;  /* 0x0000ee0000047ab9 */ /* 0x000fe40000000800 */
[----:B------:R-:W-:Y:S01]  /*18ab0*/  ISETP.GE.AND P2, PT, R10, UR4, PT ;  /* 0x000000040a007c0c */ /* 0x000fe2000bf46270 */
[----:B------:R-:W-:Y:S01]  /*18ac0*/  IMAD R4, R4, UR5, R0 ;  /* 0x0000000504047c24 */ /* 0x000fe2000f8e0200 */
[----:B------:R-:W-:Y:S02]  /*18ad0*/  LEA R0, P4, R2, UR6, 0x1 ;  /* 0x0000000602007c11 */ /* 0x000fe4000f8808ff */
[----:B------:R-:W-:Y:S01]  /*18ae0*/  ISETP.GE.AND P1, PT, R9, UR4, PT ;  /* 0x0000000409007c0c */ /* 0x000fe2000bf26270 */
[----:B------:R-:W-:Y:S01]  /*18af0*/  IMAD.IADD R4, R3, 0x1, R4 ;  /* 0x0000000103047824 */ /* 0x000fe200078e0204 */
[----:B------:R-:W-:-:S04]  /*18b00*/  ISETP.GE.AND P0, PT, R8, UR4, PT ;  /* 0x0000000408007c0c */ /* 0x000fc8000bf06270 */
[----:B------:R-:W-:Y:S01]  /*18b10*/  LEA.HI.X R2, R2, UR7, R4, 0x1, P4 ;  /* 0x0000000702027c11 */ /* 0x000fe2000a0f0c04 */
[----:B0-----:R-:W-:-:S05]  /*18b20*/  IMAD.SHL.U32 R7, R7, 0x8, RZ ;  /* 0x0000000807077824 */ /* 0x001fca00078e00ff */
[----:B------:R-:W-:-:S04]  /*18b30*/  LOP3.LUT R7, R7, 0x38, RZ, 0xc0, !PT ;  /* 0x0000003807077812 */ /* 0x000fc800078ec0ff */
[----:B------:R-:W-:Y:S01]  /*18b40*/  ISETP.GE.AND P3, PT, R7, UR4, PT ;  /* 0x0000000407007c0c */ /* 0x000fe2000bf66270 */
[----:B------:R-:W-:-:S03]  /*18b50*/  UMOV UR4, 0xffffffff ;  /* 0xffffffff00047882 */ /* 0x000fc60000000000 */
[----:B------:R-:W-:Y:S09]  /*18b60*/  BRA.DIV UR4, `(.L_x_1555) ;  /* 0x0000006204987947 */ /* 0x000ff2000b800000 */
[----:B------:R-:W2:Y:S04]  /*18b70*/  LDL.LU R9, [R1+0x4c] ;  /* 0x00004c0001097983 */ /* 0x000ea80000300800 */
[----:B------:R-:W3:Y:S04]  /*18b80*/  LDL.LU R5, [R1+0x4] ;  /* 0x0000040001057983 */ /* 0x000ee80000300800 */
[----:B------:R-:W4:Y:S04]  /*18b90*/  LDL.LU R4, [R1+0x60] ;  /* 0x0000600001047983 */ /* 0x000f280000300800 */
[----:B------:R-:W5:Y:S04]  /*18ba0*/  LDL.LU R10, [R1+0x64] ;  /* 0x00006400010a7983 */ /* 0x000f680000300800 */
[----:B------:R-:W5:Y:S01]  /*18bb0*/  LDL R8, [R1+0x14] ;  /* 0x0000140001087983 */ /* 0x000f620000100800 */
        /* <DEDUP_REMOVED lines=12> */
[----:B------:R-:W-:Y:S01]  /*18c80*/  @!PT LDS RZ, [RZ] ;  /* 0x00000000fffff984 */ /* 0x000fe20000000800 */
[----:B-----5:R-:W-:Y:S04]  /*18c90*/  @!P5 LDGSTS.E.BYPASS.LTC128B.128 [R8+0x22400], desc[UR60][R4.64], !P3 ;  /* 0x224000000408dfae */ /* 0x020fe8000d901d7c */
[----:B------:R-:W-:Y:S04]  /*18ca0*/  @!P5 LDGSTS.E.BYPASS.LTC128B.128 [R8+0x26400], desc[UR60][R4.64+0x80], !P2 ;  /* 0x264000800408dfae */ /* 0x000fe8000d101d7c */
[----:B------:R-:W-:Y:S04]  /*18cb0*/  @!P5 LDGSTS.E.BYPASS.LTC128B.128 [R8+0x2a400], desc[UR60][R4.64+0x100], !P1 ;  /* 0x2a4001000408dfae */ /* 0x000fe8000c901d7c */
[----:B------:R0:W-:Y:S04]  /*18cc0*/  @!P5 LDGSTS.E.BYPASS.LTC128B.128 [R8+0x2e400], desc[UR60][R4.64+0x180], !P0 ;  /* 0x2e4001800408dfae */ /* 0x0001e8000c101d7c */
[----:B------:R-:W-:Y:S04]  /*18cd0*/  SHFL.IDX PT, R6, R2, 0x1, 0x181f ;  /* 0x00381f0002067f89 */ /* 0x000fe800000e0000 */
[----:B0-----:R-:W0:Y:S02]  /*18ce0*/  SHFL.IDX PT, R5, R0, 0x1, 0x181f ;  /* 0x00381f0000057f89 */ /* 0x001e2400000e0000 */
[----:B0-----:R-:W-:-:S05]  /*18cf0*/  @!P4 LEA R5, P6, R7, R5, 0x1 ;  /* 0x000000050705c211 */ /* 0x001fca00078c08ff */
[----:B------:R-:W-:-:S05]  /*18d00*/  @!P4 IMAD.X R4, RZ, RZ, R6, P6 ;  /* 0x000000ffff04c224 */ /* 0x000fca00030e0606 */
[----:B------:R-:W-:-:S04]  /*18d10*/  @!P4 LOP3.LUT R5, R5, R4, RZ, 0x3c, !PT ;  /* 0x000000040505c212 */ /* 0x000fc800078e3cff */
[----:B------:R-:W-:-:S04]  /*18d20*/  @!P4 LOP3.LUT R4, R5, R4, RZ, 0x3c, !PT ;  /* 0x000000040504c212 */ /* 0x000fc800078e3cff */
[----:B------:R-:W-:-:S05]  /*18d30*/  @!P4 LOP3.LUT R5, R5, R4, RZ, 0x3c, !PT ;  /* 0x000000040505c212 */ /* 0x000fca00078e3cff */
        /* <DEDUP_REMOVED lines=10> */
[----:B------:R-:W-:-:S04]  /*18de0*/  @!P4 LOP3.LUT R5, R5, R4, RZ, 0x3c, !PT ;  /* 0x000000040505c212 */ /* 0x000fc800078e3cff */
[----:B------:R-:W-:-:S04]  /*18df0*/  @!P4 LOP3.LUT R4, R5, R4, RZ, 0x3c, !PT ;  /* 0x000000040504c212 */ /* 0x000fc800078e3cff */
[----:B------:R-:W-:-:S05]  /*18e00*/  @!P4 LOP3.LUT R5, R5, R4, RZ, 0x3c, !PT ;  /* 0x000000040505c212 */ /* 0x000fca00078e3cff */
        /* <DEDUP_REMOVED lines=46> */
[----:B------:R-:W-:-:S05]  /*190f0*/  @!P4 IMAD.X R4, RZ, RZ, R6, P5 ;  /* 0x000000ffff04c224 */ /* 0x000fca00028e0606 */
[----:B------:R-:W-:-:S04]  /*19100*/  @!P4 LOP3.LUT R5, R5, R4, RZ, 0x3c, !PT ;  /* 0x000000040505c212 */ /* 0x000fc800078e3cff */
[----:B------:R-:W-:-:S04]  /*19110*/  @!P4 LOP3.LUT R4, R5, R4, RZ, 0x3c, !PT ;  /* 0x000000040504c212 */ /* 0x000fc800078e3cff */
[----:B------:R-:W-:Y:S01]  /*19120*/  @!P4 LOP3.LUT R5, R5, R4, RZ, 0x3c, !PT ;  /* 0x000000040505c212 */ /* 0x000fe200078e3cff */
[----:B------:R0:W2:Y:S04]  /*19130*/  SHFL.IDX PT, R6, R2, 0x7, 0x181f ;  /* 0x00f81f0002067f89 */ /* 0x0000a800000e0000 */
[----:B------:R0:W-:Y:S04]  /*19140*/  @!P4 LDGSTS.E.BYPASS.LTC128B.128 [R8+0x25400], desc[UR60][R4.64], !P3 ;  /* 0x254000000408cfae */ /* 0x0001e8000d901d7c */
[----:B------:R0:W-:Y:S04]  /*19150*/  @!P4 LDGSTS.E.BYPASS.LTC128B.128 [R8+0x29400], desc[UR60][R4.64+0x80], !P2 ;  /* 0x294000800408cfae */ /* 0x0001e8000d101d7c */
[----:B------:R0:W-:Y:S04]  /*19160*/  @!P4 LDGSTS.E.BYPASS.LTC128B.128 [R8+0x2d400], desc[UR60][R4.64+0x100], !P1 ;  /* 0x2d4001000408cfae */ /* 0x0001e8000c901d7c */
[----:B-1----:R0:W-:Y:S02]  /*19170*/  @!P4 LDGSTS.E.BYPASS.LTC128B.128 [R8+0x31400], desc[UR60][R4.64+0x180], !P0 ;  /* 0x314001800408cfae */ /* 0x0021e4000c101d7c */
.L_x_1758:
[----:B0-----:R-:W3:Y:S01]  /*19180*/  LDL.LU R2, [R1+0x7c] ;  /* 0x00007c0001027983 */ /* 0x001ee20000300800 */
[----:B------:R-:W-:Y:S01]  /*19190*/  BSSY B0, `(.L_x_1556) ;  /* 0x000000d000007945 */ /* 0x000fe20003800000 */
[----:B---3--:R-:W-:-:S13]  /*191a0*/  ISETP.GE.AND P4, PT, R2, R3, PT ;  /* 0x000000030200720c */ /* 0x008fda0003f86270 */
[----:B------:R-:W-:Y:S05]  /*191b0*/  @P4 BRA `(.L_x_1557) ;  /* 0x0000000000284947 */ /* 0x000fea0003800000 */
[----:B-1----:R-:W3:Y:S01]  /*191c0*/  LDL R4, [R1+0x14] ;  /* 0x0000140001047983 */ /* 0x002ee20000100800 */
        /* <DEDUP_REMOVED lines=9> */
.L_x_1557:
[----:B------:R-:W-:Y:S05]  /*19260*/  BSYNC B0 ;  /* 0x0000000000007941 */ /* 0x000fea0003800000 */
.L_x_1556:
[----:B------:R-:W-:Y:S01]  /*19270*/  NOP ;  /* 0x0000000000007918 */ /* 0x000fe20000000000 */
[----:B------:R-:W-:-:S13]  /*19280*/  PLOP3.LUT P0, PT, PT, PT, PT, 0x80, 0x0 ;  /* 0x000000000000781c */ /* 0x000fda0003f0f070 */
.L_x_1558:
        /* <DEDUP_REMOVED lines=16> */
[----:B------:R-:W3:Y:S03]  /*19390*/  SYNCS.PHASECHK.TRANS64.TRYWAIT P0, [R18+URZ+0x32420], R0 ;  /* 0x03242000120075a7 */ /* 0x000ee6000800017f */
[----:B0--3--:R-:W-:Y:S05]  /*193a0*/  @!P0 BRA `(.L_x_1560) ;  /* 0x0000006800008947 */ /* 0x009fea0003800000 */
.L_x_1759:
[----:B------:R-:W-:Y:S05]  /*193b0*/  BSYNC B0 ;  /* 0x0000000000007941 */ /* 0x000fea0003800000 */
.L_x_1559:
[----:B------:R-:W3:Y:S01]  /*193c0*/  LDL R2, [R1+0x18] ;  /* 0x0000180001027983 */ /* 0x000ee20000100800 */
[----:B------:R-:W-:Y:S01]  /*193d0*/  BSSY B0, `(.L_x_1561) ;  /* 0x000005a000007945 */ /* 0x000fe20003800000 */
[----:B---3--:R-:W-:-:S13]  /*193e0*/  LOP3.LUT P0, RZ, R2, 0x1, RZ, 0xc0, !PT ;  /* 0x0000000102ff7812 */ /* 0x008fda000780c0ff */
[----:B------:R-:W-:Y:S05]  /*193f0*/  @!P0 BRA `(.L_x_1562) ;  /* 0x00000004005c8947 */ /* 0x000fea0003800000 */
[----:B-1----:R-:W0:Y:S01]  /*19400*/  LDL R4, [R1+0x1c] ;  /* 0x00001c0001047983 */ /* 0x002e220000100800 */
        /* <DEDUP_REMOVED lines=8> */
.L_x_1760:
[----:B------:R-:W-:Y:S05]  /*19490*/  BSYNC B1 ;  /* 0x0000000000017941 */ /* 0x000fea0003800000 */
.L_x_1563:
        /* <DEDUP_REMOVED lines=9> */
.L_x_1566:
[----:B------:R-:W-:Y:S05]  /*19530*/  BSYNC B1 ;  /* 0x0000000000017941 */ /* 0x000fea0003800000 */
.L_x_1565:
        /* <DEDUP_REMOVED lines=12> */
.L_x_1567:
        /* <DEDUP_REMOVED lines=15> */
.L_x_1568:
        /* <DEDUP_REMOVED lines=15> */
.L_x_1569:
        /* <DEDUP_REMOVED lines=15> */
.L_x_1570:
        /* <DEDUP_REMOVED lines=10> */
.L_x_1562:
[----:B------:R-:W-:Y:S05]  /*19970*/  BSYNC B0 ;  /* 0x0000000000007941 */ /* 0x000fea0003800000 */
.L_x_1561:
[----:B-1----:R-:W0:Y:S04]  /*19980*/  LDL R4, [R1+0x50] ;  /* 0x0000500001047983 */ /* 0x002e280000100800 */
        /* <DEDUP_REMOVED lines=8> */
[----:B------:R-:W-:Y:S01]  /*19a10*/  BSSY B2, `(.L_x_1573) ;  /* 0x00000a9000027945 */ /* 0x000fe20003800000 */
[----:B---3--:R-:W-:-:S04]  /*19a20*/  VIADD R2, R7, 0x1 ;  /* 0x0000000107027836 */ /* 0x008fc80000000000 */
[----:B--2---:R-:W-:-:S05]  /*19a30*/  IMAD R2, R2, R6, RZ ;  /* 0x0000000602027224 */ /* 0x004fca00078e02ff */
        /* <DEDUP_REMOVED lines=42> */
.L_x_1577:
        /* <DEDUP_REMOVED lines=8> */
.L_x_1761:
[----:B------:R-:W-:Y:S05]  /*19d60*/  BSYNC B3 ;  /* 0x0000000000037941 */ /* 0x000fea0003800000 */
.L_x_1578:
        /* <DEDUP_REMOVED lines=9> */
.L_x_1581:
[----:B------:R-:W-:Y:S05]  /*19e00*/  BSYNC B3 ;  /* 0x0000000000037941 */ /* 0x000fea0003800000 */
.L_x_1580:
        /* <DEDUP_REMOVED lines=12> */
.L_x_1582:
        /* <DEDUP_REMOVED lines=13> */
.L_x_1762:
[----:B------:R-:W-:Y:S05]  /*19fa0*/  BSYNC B3 ;  /* 0x0000000000037941 */ /* 0x000fea0003800000 */
.L_x_1583:
        /* <DEDUP_REMOVED lines=11> */
.L_x_1586:
[----:B------:R-:W-:Y:S05]  /*1a060*/  BSYNC B3 ;  /* 0x0000000000037941 */ /* 0x000fea0003800000 */
.L_x_1585:
        /* <DEDUP_REMOVED lines=9> */
.L_x_1587:
        /* <DEDUP_REMOVED lines=15> */
.L_x_1588:
        /* <DEDUP_REMOVED lines=15> */
.L_x_1589:
        /* <DEDUP_REMOVED lines=15> */
.L_x_1590:
        /* <DEDUP_REMOVED lines=10> */
.L_x_1576:
[----:B------:R-:W-:Y:S05]  /*1a470*/  BSYNC B1 ;  /* 0x0000000000017941 */ /* 0x000fea0003800000 */
.L_x_1575:
[----:B------:R-:W2:Y:S02]  /*1a480*/  LDL.LU R5, [R1+0x50] ;  /* 0x0000500001057983 */ /* 0x000ea40000300800 */
[----:B--2---:R-:W-:-:S07]  /*1a490*/  VIADD R0, R5, 0xfffffffd ;  /* 0xfffffffd05007836 */ /* 0x004fce0000000000 */
.L_x_1574:
[----:B------:R-:W-:Y:S05]  /*1a4a0*/  BSYNC B2 ;  /* 0x0000000000027941 */ /* 0x000fea0003800000 */
.L_x_1573:
[----:B------:R-:W-:Y:S01]  /*1a4b0*/  VIADD R8, R8, 0xfffffffe ;  /* 0xfffffffe08087836 */ /* 0x000fe20000000000 */
[----:B------:R-:W-:-:S04]  /*1a4c0*/  LOP3.LUT R4, RZ, R4, RZ, 0x33, !PT ;  /* 0x00000004ff047212 */ /* 0x000fc800078e33ff */
[----:B------:R-:W-:-:S13]  /*1a4d0*/  ISETP.NE.AND P0, PT, R8, R4, PT ;  /* 0x000000040800720c */ /* 0x000fda0003f05270 */
[----:B------:R-:W-:Y:S05]  /*1a4e0*/  @!P0 BRA `(.L_x_1572) ;  /* 0x0000001000f88947 */ /* 0x000fea0003800000 */
.L_x_1623:
        /* <DEDUP_REMOVED lines=35> */
.L_x_1593:
        /* <DEDUP_REMOVED lines=8> */
.L_x_1763:
[----:B------:R-:W-:Y:S05]  /*1a7a0*/  BSYNC B2 ;  /* 0x0000000000027941 */ /* 0x000fea0003800000 */
.L_x_1594:
        /* <DEDUP_REMOVED lines=9> */
.L_x_1597:
[----:B------:R-:W-:Y:S05]  /*1a840*/  BSYNC B2 ;  /* 0x0000000000027941 */ /* 0x000fea0003800000 */
.L_x_1596:
        /* <DEDUP_REMOVED lines=12> */
.L_x_1598:
        /* <DEDUP_REMOVED lines=13> */
.L_x_1764:
[----:B------:R-:W-:Y:S05]  /*1a9e0*/  BSYNC B2 ;  /* 0x0000000000027941 */ /* 0x000fea0003800000 */
.L_x_1599:
        /* <DEDUP_REMOVED lines=11> */
.L_x_1602:
[----:B------:R-:W-:Y:S05]  /*1aaa0*/  BSYNC B2 ;  /* 0x0000000000027941 */ /* 0x000fea0003800000 */
.L_x_1601:
        /* <DEDUP_REMOVED lines=9> */
.L_x_1603:
        /* <DEDUP_REMOVED lines=15> */
.L_x_1604:
        /* <DEDUP_REMOVED lines=15> */
.L_x_1605:
        /* <DEDUP_REMOVED lines=15> */
.L_x_1606:
        /* <DEDUP_REMOVED lines=10> */
.L_x_1592:
[----:B------:R-:W-:Y:S05]  /*1aeb0*/  BSYNC B1 ;  /* 0x0000000000017941 */ /* 0x000fea0003800000 */
.L_x_1591:
        /* <DEDUP_REMOVED lines=35> */
.L_x_1609:
        /* <DEDUP_REMOVED lines=8> */
.L_x_1765:
[----:B------:R-:W-:Y:S05]  /*1b170*/  BSYNC B2 ;  /* 0x0000000000027941 */ /* 0x000fea0003800000 */
.L_x_1610:
        /* <DEDUP_REMOVED lines=9> */
.L_x_1613:
[----:B------:R-:W-:Y:S05]  /*1b210*/  BSYNC B2 ;  /* 0x0000000000027941 */ /* 0x000fea0003800000 */
.L_x_1612:
        /* <DEDUP_REMOVED lines=12> */
.L_x_1614:
        /* <DEDUP_REMOVED lines=13> */
.L_x_1766:
[----:B------:R-:W-:Y:S05]  /*1b3b0*/  BSYNC B2 ;  /* 0x0000000000027941 */ /* 0x000fea0003800000 */
.L_x_1615:
        /* <DEDUP_REMOVED lines=11> */
.L_x_1618:
[----:B------:R-:W-:Y:S05]  /*1b470*/  BSYNC B2 ;  /* 0x0000000000027941 */ /* 0x000fea0003800000 */
.L_x_1617:
        /* <DEDUP_REMOVED lines=9> */
.L_x_1619:
        /* <DEDUP_REMOVED lines=15> */
.L_x_1620:
        /* <DEDUP_REMOVED lines=15> */
.L_x_1621:
        /* <DEDUP_REMOVED lines=15> */
.L_x_1622:
        /* <DEDUP_REMOVED lines=10> */
.L_x_1608:
[----:B------:R-:W-:Y:S05]  /*1b880*/  BSYNC B1 ;  /* 0x0000000000017941 */ /* 0x000fea0003800000 */
.L_x_1607:
[----:B------:R-:W2:Y:S01]  /*1b890*/  LDL R5, [R1+0x2c] ;  /* 0x00002c0001057983 */ /* 0x000ea20000100800 */
[----:B------:R-:W-:Y:S01]  /*1b8a0*/  VIADD R0, R0, 0xfffffffe ;  /* 0xfffffffe00007836 */ /* 0x000fe20000000000 */
[----:B--2---:R-:W-:-:S13]  /*1b8b0*/  ISETP.GT.AND P0, PT, R6, R5, PT ;  /* 0x000000050600720c */ /* 0x004fda0003f04270 */
[----:B------:R-:W-:Y:S05]  /*1b8c0*/  @P0 BRA `(.L_x_1623) ;  /* 0xffffffec00080947 */ /* 0x000fea000383ffff */
.L_x_1572:
[----:B------:R-:W-:Y:S05]  /*1b8d0*/  BSYNC B0 ;  /* 0x0000000000007941 */ /* 0x000fea0003800000 */
.L_x_1571:
[----:B------:R-:W3:Y:S01]  /*1b8e0*/  LDL.LU R2, [R1+0x1c] ;  /* 0x00001c0001027983 */ /* 0x000ee20000300800 */
[----:B------:R-:W1:Y:S01]  /*1b8f0*/  S2R R3, SR_TID.X ;  /* 0x0000000000037919 */ /* 0x000e620000002100 */
[----:B------:R-:W-:-:S05]  /*1b900*/  VIADD R19, R19, 0x1 ;  /* 0x0000000113137836 */ /* 0x000fca0000000000 */
[----:B------:R-:W-:-:S04]  /*1b910*/  ISETP.NE.AND P0, PT, R19, 0x2, PT ;  /* 0x000000021300780c */ /* 0x000fc80003f05270 */
[----:B------:R-:W-:Y:S01]  /*1b920*/  SEL R0, RZ, 0x1, P0 ;  /* 0x00000001ff007807 */ /* 0x000fe20000000000 */
[----:B------:R-:W-:Y:S01]  /*1b930*/  BSSY B0, `(.L_x_1624) ;  /* 0x0000013000007945 */ /* 0x000fe20003800000 */
[----:B-1----:R-:W-:-:S04]  /*1b940*/  LOP3.LUT R3, R3, 0x7f, RZ, 0xc0, !PT ;  /* 0x0000007f03037812 */ /* 0x002fc800078ec0ff */
[----:B------:R-:W-:Y:S02]  /*1b950*/  ISETP.NE.AND P1, PT, R3, RZ, PT ;  /* 0x000000ff0300720c */ /* 0x000fe40003f25270 */
[----:B---3--:R-:W-:-:S05]  /*1b960*/  LOP3.LUT R2, R2, R0, RZ, 0x3c, !PT ;  /* 0x0000000002027212 */ /* 0x008fca00078e3cff */
[----:B------:R1:W-:Y:S06]  /*1b970*/  STL [R1+0x1c], R2 ;  /* 0x00001c0201007387 */ /* 0x0003ec0000100800 */
[----:B------:R-:W-:Y:S05]  /*1b980*/  @P1 BRA `(.L_x_1625) ;  /* 0x0000000000341947 */ /* 0x000fea0003800000 */
[----:B------:R-:W3:Y:S01]  /*1b990*/  S2R R3, SR_LANEID ;  /* 0x0000000000037919 */ /* 0x000ee20000000000 */
[----:B------:R-:W-:Y:S01]  /*1b9a0*/  VOTEU.ANY UR4, UPT, PT ;  /* 0x0000000000047886 */ /* 0x000fe200038e0100 */
[----:B------:R-:W4:Y:S01]  /*1b9b0*/  LDC.64 R4, c[0x0][0xd60] ;  /* 0x00035800ff047b82 */ /* 0x000f220000000a00 */
[----:B------:R-:W3:Y:S08]  /*1b9c0*/  FLO.U32 R0, UR4 ;  /* 0x0000000400007d00 */ /* 0x000ef000080e0000 */
[----:B-1----:R-:W4:Y:S01]  /*1b9d0*/  POPC R2, UR4 ;  /* 0x0000000400027d09 */ /* 0x002f220008000000 */
[----:B---3--:R-:W-:-:S13]  /*1b9e0*/  ISETP.EQ.U32.AND P1, PT, R0, R3, PT ;  /* 0x000000030000720c */ /* 0x008fda0003f22070 */
[----:B----4-:R-:W3:Y:S01]  /*1b9f0*/  @P1 ATOMG.E.ADD.STRONG.GPU PT, R5, desc[UR60][R4.64], R2 ;  /* 0x00000002040519a8 */ /* 0x010ee200081ee1fc */
[----:B------:R-:W1:Y:S02]  /*1ba00*/  S2R R3, SR_LTMASK ;  /* 0x0000000000037919 */ /* 0x000e640000003900 */
[----:B-1----:R-:W-:-:S06]  /*1ba10*/  LOP3.LUT R3, R3, UR4, RZ, 0xc0, !PT ;  /* 0x0000000403037c12 */ /* 0x002fcc000f8ec0ff */
[----:B------:R-:W1:Y:S01]  /*1ba20*/  POPC R3, R3 ;  /* 0x0000000300037309 */ /* 0x000e620000000000 */
[----:B---3--:R-:W1:Y:S02]  /*1ba30*/  SHFL.IDX PT, R0, R5, R0, 0x1f ;  /* 0x00001f0005007589 */ /* 0x008e6400000e0000 */
[----:B-1----:R-:W-:-:S05]  /*1ba40*/  IADD3 R0, R0, UR38, R3 ;  /* 0x0000002600007c10 */ /* 0x002fca000fffe003 */
[----:B------:R3:W-:Y:S02]  /*1ba50*/  STL [R1], R0 ;  /* 0x0000000001007387 */ /* 0x0007e40000100800 */
.L_x_1625:
[----:B------:R-:W-:Y:S05]  /*1ba60*/  BSYNC B0 ;  /* 0x0000000000007941 */ /* 0x000fea0003800000 */
.L_x_1624:
[----:B------:R-:W-:-:S07]  /*1ba70*/  SEL R19, R19, RZ, P0 ;  /* 0x000000ff13137207 */ /* 0x000fce0000000000 */
.L_x_1537:
[----:B------:R-:W-:Y:S05]  /*1ba80*/  BSYNC B7 ;  /* 0x0000000000077941 */ /* 0x000fea0003800000 */
.L_x_1535:
        /* <DEDUP_REMOVED lines=9> */
[----:B-12---:R-:W1:Y:S04]  /*1bb20*/  LDS.128 R4, [R18+0x324d0] ;  /* 0x0324d00012047984 */ /* 0x006e680000000c00 */
[----:B-1----:R1:W-:Y:S04]  /*1bb30*/  STL.64 [R1], R4 ;  /* 0x0000000401007387 */ /* 0x0023e80000100a00 */
[----:B------:R1:W-:Y:S01]  /*1bb40*/  STL.64 [R1+0x8], R6 ;  /* 0x0000080601007387 */ /* 0x0003e20000100a00 */
[----:B------:R-:W-:Y:S06]  /*1bb50*/  BAR.ARV 0x4, 0x180 ;  /* 0x0106000000007b1d */ /* 0x000fec0000002000 */
[----:B------:R-:W-:Y:S05]  /*1bb60*/  BRA `(.L_x_1627) ;  /* 0x0000000c00247947 */ /* 0x000fea0003800000 */
.L_x_1626:
[----:B------:R-:W3:Y:S01]  /*1bb70*/  S2R R16, SR_TID.X ;  /* 0x0000000000107919 */ /* 0x000ee20000002100 */
[----:B------:R-:W-:Y:S01]  /*1bb80*/  UMOV UR4, 0xffffffff ;  /* 0xffffffff00047882 */ /* 0x000fe20000000000 */
[----:B---3--:R-:W-:-:S04]  /*1bb90*/  LOP3.LUT R16, R16, 0x1f, RZ, 0xc0, !PT ;  /* 0x0000001f10107812 */ /* 0x008fc800078ec0ff */
[----:B------:R-:W-:Y:S01]  /*1bba0*/  ISETP.NE.AND P0, PT, R16, 0x1f, PT ;  /* 0x0000001f1000780c */ /* 0x000fe20003f05270 */
[----:B------:R-:W-:-:S12]  /*1bbb0*/  BRA.DIV UR4, `(.L_x_1628) ;  /* 0x00000042049c7947 */ /* 0x000fd8000b800000 */
[----:B-1----:R-:W3:Y:S01]  /*1bbc0*/  LDL.LU R2, [R1] ;  /* 0x0000000001027983 */ /* 0x002ee20000300800 */
[----:B------:R-:W-:-:S03]  /*1bbd0*/  ULDC UR4, c[0x0][0xd3c] ;  /* 0x00034f0000047ab9 */ /* 0x000fc60000000800 */
[----:B------:R-:W4:Y:S01]  /*1bbe0*/  LDL R3, [R1+0xc] ;  /* 0x00000c0001037983 */ /* 0x000f220000100800 */
[----:B---3--:R-:W-:Y:S02]  /*1bbf0*/  IMAD.MOV.U32 R10, RZ, RZ, R2 ;  /* 0x000000ffff0a7224 */ /* 0x008fe400078e0002 */
[----:B----4-:R-:W-:-:S05]  /*1bc00*/  IMAD.IADD R0, R3, 0x1, R16 ;  /* 0x0000000103007824 */ /* 0x010fca00078e0210 */
[----:B------:R-:W-:-:S13]  /*1bc10*/  ISETP.GE.OR P1, PT, R0, UR4, !P0 ;  /* 0x0000000400007c0c */ /* 0x000fda000c726670 */
[----:B------:R-:W1:Y:S08]  /*1bc20*/  @!P1 LDC.64 R2, c[0x0][0xd80] ;  /* 0x00036000ff029b82 */ /* 0x000e700000000a00 */
[----:B--2---:R-:W2:Y:S01]  /*1bc30*/  @!P1 LDC.64 R6, c[0x0][0xd78] ;  /* 0x00035e00ff069b82 */ /* 0x004ea20000000a00 */
        /* <DEDUP_REMOVED lines=12> */
[----:B---3--:R-:W-:-:S02]  /*1bd00*/  @!P1 IMAD.MOV.U32 R0, RZ, RZ, R8 ;  /* 0x000000ffff009224 */ /* 0x008fc400078e0008 */
[----:B------:R-:W-:Y:S02]  /*1bd10*/  IMAD.MOV.U32 R8, RZ, RZ, RZ ;  /* 0x000000ffff087224 */ /* 0x000fe400078e00ff */
[----:B--2---:R-:W-:Y:S01]  /*1bd20*/  @!P1 IMAD.MOV.U32 R6, RZ, RZ, R2 ;  /* 0x000000ffff069224 */ /* 0x004fe200078e0002 */
        /* <DEDUP_REMOVED lines=18> */
.L_x_1776:
[----:B------:R-:W-:Y:S02]  /*1be50*/  ULDC UR4, c[0x0][0xd38] ;  /* 0x00034e0000047ab9 */ /* 0x000fe40000000800 */
[----:B------:R-:W-:-:S04]  /*1be60*/  IMAD.U32 R3, RZ, RZ, UR4 ;  /* 0x00000004ff037e24 */ /* 0x000fc8000f8e00ff */
[----:B-1----:R-:W-:-:S04]  /*1be70*/  IMAD R9, R9, R3, RZ ;  /* 0x0000000309097224 */ /* 0x002fc800078e02ff */
[----:B------:R-:W-:-:S05]  /*1be80*/  IMAD.IADD R4, R4, 0x1, R9 ;  /* 0x0000000104047824 */ /* 0x000fca00078e0209 */
[----:B------:R-:W-:-:S13]  /*1be90*/  ISETP.GT.AND P6, PT, R4, R5, PT ;  /* 0x000000050400720c */ /* 0x000fda0003fc4270 */
[----:B------:R-:W-:Y:S05]  /*1bea0*/  @P6 BRA `(.L_x_1629) ;  /* 0x0000000000ac6947 */ /* 0x000fea0003800000 */
.L_x_1632:
        /* <DEDUP_REMOVED lines=8> */
[----:B------:R-:W-:-:S05]  /*1bf30*/  IMAD.IADD R6, R2, 0x1, R3 ;  /* 0x0000000102067824 */ /* 0x000fca00078e0203 */
[----:B------:R-:W-:Y:S01]  /*1bf40*/  ISETP.GE.OR P6, PT, R6, R0, !P0 ;  /* 0x000000000600720c */ /* 0x000fe200047c6670 */
[----:B------:R-:W-:-:S12]  /*1bf50*/  IMAD.MOV.U32 R0, RZ, RZ, RZ ;  /* 0x000000ffff007224 */ /* 0x000fd800078e00ff */
        /* <DEDUP_REMOVED lines=26> */
.L_x_1784:
[----:B------:R-:W-:Y:S02]  /*1c100*/  ULDC UR4, c[0x0][0xd38] ;  /* 0x00034e0000047ab9 */ /* 0x000fe40000000800 */
[----:B------:R-:W-:-:S04]  /*1c110*/  IMAD.U32 R3, RZ, RZ, UR4 ;  /* 0x00000004ff037e24 */ /* 0x000fc8000f8e00ff */
[----:B-1----:R-:W-:-:S04]  /*1c120*/  IMAD R9, R9, R3, RZ ;  /* 0x0000000309097224 */ /* 0x002fc800078e02ff */
[----:B------:R-:W-:-:S05]  /*1c130*/  IMAD.IADD R4, R9, 0x1, R4 ;  /* 0x0000000109047824 */ /* 0x000fca00078e0204 */
[----:B------:R-:W-:-:S13]  /*1c140*/  ISETP.GT.AND P6, PT, R4, R5, PT ;  /* 0x000000050400720c */ /* 0x000fda0003fc4270 */
[----:B------:R-:W-:Y:S05]  /*1c150*/  @!P6 BRA `(.L_x_1632) ;  /* 0xfffffffc0054e947 */ /* 0x000fea000383ffff */
.L_x_1629:
        /* <DEDUP_REMOVED lines=9> */
.L_x_1789:
[----:B------:R-:W-:-:S13]  /*1c1f0*/  ISETP.NE.AND P0, PT, R4, RZ, PT ;  /* 0x000000ff0400720c */ /* 0x000fda0003f05270 */
[----:B------:R-:W-:Y:S05]  /*1c200*/  @!P0 BRA `(.L_x_1634) ;  /* 0x0000000000148947 */ /* 0x000fea0003800000 */
[----:B------:R-:W-:Y:S01]  /*1c210*/  UMOV UR4, 0xffffffff ;  /* 0xffffffff00047882 */ /* 0x000fe20000000000 */
[----:B------:R-:W-:Y:S02]  /*1c220*/  VIADD R12, R2, 0xffffffff ;  /* 0xffffffff020c7836 */ /* 0x000fe40000000000 */
[----:B------:R-:W-:Y:S05]  /*1c230*/  BRA.DIV UR4, `(.L_x_1635) ;  /* 0x0000004604907947 */ /* 0x000fea000b800000 */
[----:B0-----:R0:W4:Y:S02]  /*1c240*/  SHFL.IDX PT, R7, R7, R12, 0x1f ;  /* 0x00001f0c07077589 */ /* 0x00112400000e0000 */
.L_x_1792:
[----:B----4-:R-:W-:-:S07]  /*1c250*/  IMAD.MOV.U32 R8, RZ, RZ, R7 ;  /* 0x000000ffff087224 */ /* 0x010fce00078e0007 */
.L_x_1634:
[----:B0-----:R-:W4:Y:S01]  /*1c260*/  LDL.LU R7, [R1+0xc] ;  /* 0x00000c0001077983 */ /* 0x001f220000300800 */
[----:B--2---:R-:W-:Y:S01]  /*1c270*/  IABS R4, R0 ;  /* 0x0000000000047213 */ /* 0x004fe20000000000 */
[----:B------:R-:W-:Y:S02]  /*1c280*/  IMAD R10, R8, R3, R9 ;  /* 0x00000003080a7224 */ /* 0x000fe400078e0209 */
[----:B------:R-:W-:Y:S01]  /*1c290*/  IMAD.MOV.U32 R8, RZ, RZ, RZ ;  /* 0x000000ffff087224 */ /* 0x000fe200078e00ff */
[----:B------:R-:W0:Y:S02]  /*1c2a0*/  I2F.RP R3, R4 ;  /* 0x0000000400037306 */ /* 0x000e240000209400 */
[----:B------:R4:W-:Y:S06]  /*1c2b0*/  STL [R1], R10 ;  /* 0x0000000a01007387 */ /* 0x0009ec0000100800 */
[----:B0-----:R-:W0:Y:S02]  /*1c2c0*/  MUFU.RCP R3, R3 ;  /* 0x0000000300037308 */ /* 0x001e240000001000 */
[----:B0-----:R-:W-:-:S06]  /*1c2d0*/  VIADD R3, R3, 0xffffffe ;  /* 0x0ffffffe03037836 */ /* 0x001fcc0000000000 */
[----:B------:R-:W0:Y:S02]  /*1c2e0*/  F2I.FTZ.U32.TRUNC.NTZ R9, R3 ;  /* 0x0000000300097305 */ /* 0x000e24000021f000 */
[----:B0-----:R-:W-:-:S04]  /*1c2f0*/  IMAD.MOV R3, RZ, RZ, -R9 ;  /* 0x000000ffff037224 */ /* 0x001fc800078e0a09 */
[----:B------:R-:W-:-:S04]  /*1c300*/  IMAD R3, R3, R4, RZ ;  /* 0x0000000403037224 */ /* 0x000fc800078e02ff */
[----:B------:R-:W-:-:S04]  /*1c310*/  IMAD.HI.U32 R8, R9, R3, R8 ;  /* 0x0000000309087227 */ /* 0x000fc800078e0008 */
[----:B------:R-:W-:-:S05]  /*1c320*/  IMAD.IADD R3, R5, 0x1, -R10 ;  /* 0x0000000105037824 */ /* 0x000fca00078e0a0a */
[----:B------:R-:W-:-:S05]  /*1c330*/  IABS R5, R3 ;  /* 0x0000000300057213 */ /* 0x000fca0000000000 */
[----:B------:R-:W-:-:S04]  /*1c340*/  IMAD.HI.U32 R8, R8, R5, RZ ;  /* 0x0000000508087227 */ /* 0x000fc800078e00ff */
[----:B----4-:R-:W-:Y:S01]  /*1c350*/  IMAD.MOV.U32 R10, RZ, RZ, R7 ;  /* 0x000000ffff0a7224 */ /* 0x010fe200078e0007 */
[----:B------:R-:W-:-:S03]  /*1c360*/  IABS R7, R0 ;  /* 0x0000000000077213 */ /* 0x000fc60000000000 */
[----:B------:R-:W-:Y:S02]  /*1c370*/  IMAD.IADD R10, R2, 0x1, R10 ;  /* 0x00000001020a7824 */ /* 0x000fe400078e020a */
[----:B------:R-:W-:-:S04]  /*1c380*/  IMAD.MOV R7, RZ, RZ, -R7 ;  /* 0x000000ffff077224 */ /* 0x000fc800078e0a07 */
[----:B------:R-:W-:Y:S01]  /*1c390*/  IMAD R5, R8, R7, R5 ;  /* 0x0000000708057224 */ /* 0x000fe200078e0205 */
[----:B---3--:R-:W-:-:S04]  /*1c3a0*/  IABS R7, R6 ;  /* 0x0000000600077213 */ /* 0x008fc80000000000 */
[----:B------:R-:W-:-:S13]  /*1c3b0*/  ISETP.GT.U32.AND P1, PT, R4, R5, PT ;  /* 0x000000050400720c */ /* 0x000fda0003f24070 */
[----:B------:R-:W-:Y:S02]  /*1c3c0*/  @!P1 IMAD.IADD R5, R5, 0x1, -R4 ;  /* 0x0000000105059824 */ /* 0x000fe400078e0a04 */
[----:B------:R-:W-:Y:S01]  /*1c3d0*/  @!P1 VIADD R8, R8, 0x1 ;  /* 0x0000000108089836 */ /* 0x000fe20000000000 */
[----:B------:R-:W-:Y:S02]  /*1c3e0*/  ISETP.NE.AND P1, PT, R0, RZ, PT ;  /* 0x000000ff0000720c */ /* 0x000fe40003f25270 */
[----:B------:R-:W-:Y:S02]  /*1c3f0*/  ISETP.GE.U32.AND P0, PT, R5, R4, PT ;  /* 0x000000040500720c */ /* 0x000fe40003f06070 */
[----:B------:R-:W0:Y:S11]  /*1c400*/  I2F.RP R4, R7 ;  /* 0x0000000700047306 */ /* 0x000e360000209400 */
[----:B------:R-:W-:Y:S01]  /*1c410*/  @P0 VIADD R8, R8, 0x1 ;  /* 0x0000000108080836 */ /* 0x000fe20000000000 */
[----:B0-----:R-:W0:Y:S02]  /*1c420*/  MUFU.RCP R4, R4 ;  /* 0x0000000400047308 */ /* 0x001e240000001000 */
[----:B0-----:R-:W-:-:S06]  /*1c430*/  VIADD R4, R4, 0xffffffe ;  /* 0x0ffffffe04047836 */ /* 0x001fcc0000000000 */
[----:B------:R-:W0:Y:S02]  /*1c440*/  F2I.FTZ.U32.TRUNC.NTZ R5, R4 ;  /* 0x0000000400057305 */ /* 0x000e24000021f000 */
[----:B0-----:R-:W-:-:S05]  /*1c450*/  IADD3 R4, RZ, -R5, RZ ;  /* 0x80000005ff047210 */ /* 0x001fca0007ffe0ff */
        /* <DEDUP_REMOVED lines=13> */
[----:B-1----:R-:W-:-:S03]  /*1c530*/  IMAD.IADD R2, R3, 0x1, -R0 ;  /* 0x0000000103027824 */ /* 0x002fc600078e0a00 */
        /* <DEDUP_REMOVED lines=12> */
[----:B------:R-:W-:-:S04]  /*1c600*/  IMAD R5, R6, R5, R8 ;  /* 0x0000000506057224 */ /* 0x000fc800078e0208 */
[----:B------:R-:W-:-:S05]  /*1c610*/  IMAD R0, R5, 0x10000, R4 ;  /* 0x0001000005007824 */ /* 0x000fca00078e0204 */
[----:B------:R0:W-:Y:S04]  /*1c620*/  STL [R1+0x8], R0 ;  /* 0x0000080001007387 */ /* 0x0001e80000100800 */
[----:B------:R0:W-:Y:S04]  /*1c630*/  STL [R1+0xc], R10 ;  /* 0x00000c0a01007387 */ /* 0x0001e80000100800 */
[----:B------:R0:W-:Y:S01]  /*1c640*/  STL [R1+0x4], R2 ;  /* 0x0000040201007387 */ /* 0x0001e20000100800 */
[----:B------:R-:W-:Y:S05]  /*1c650*/  BRA `(.L_x_1636) ;  /* 0x0000000000287947 */ /* 0x000fea0003800000 */
.L_x_1630:
        /* <DEDUP_REMOVED lines=10> */
.L_x_1636:
[----:B01----:R-:W2:Y:S04]  /*1c700*/  LDL R2, [R1+0xc] ;  /* 0x00000c0001027983 */ /* 0x003ea80000100800 */
[----:B------:R-:W3:Y:S04]  /*1c710*/  LDL R3, [R1+0x8] ;  /* 0x0000080001037983 */ /* 0x000ee80000100800 */
[----:B------:R-:W4:Y:S04]  /*1c720*/  LDL R5, [R1+0x4] ;  /* 0x0000040001057983 */ /* 0x000f280000100800 */
[----:B------:R-:W4:Y:S01]  /*1c730*/  LDL R4, [R1] ;  /* 0x0000000001047983 */ /* 0x000f220000100800 */
        /* <DEDUP_REMOVED lines=12> */
.L_x_1627:
[----:B------:R-:W3:Y:S01]  /*1c800*/  LDL R0, [R1+0xc] ;  /* 0x00000c0001007983 */ /* 0x000ee20000100800 */
[----:B------:R-:W-:Y:S02]  /*1c810*/  ULDC UR4, c[0x0][0xd3c] ;  /* 0x00034f0000047ab9 */ /* 0x000fe40000000800 */
[----:B---3--:R-:W-:-:S13]  /*1c820*/  ISETP.GE.AND P0, PT, R0, UR4, PT ;  /* 0x0000000400007c0c */ /* 0x008fda000bf06270 */
[----:B------:R-:W-:Y:S05]  /*1c830*/  @!P0 BRA `(.L_x_1637) ;  /* 0xffffff8400d88947 */ /* 0x000fea000383ffff */
[----:B------:R-:W-:Y:S05]  /*1c840*/  BSYNC B8 ;  /* 0x0000000000087941 */ /* 0x000fea0003800000 */
.L_x_1489:
[----:B--2---:R-:W2:Y:S01]  /*1c850*/  LDL.LU R0, [R1+0x80] ;  /* 0x0000800001007983 */ /* 0x004ea20000300800 */
[----:B------:R-:W-:Y:S01]  /*1c860*/  BSSY B0, `(.L_x_1638) ;  /* 0x000000b000007945 */ /* 0x000fe20003800000 */
[----:B-1----:R-:W1:Y:S01]  /*1c870*/  S2R R5, SR_CgaCtaId ;  /* 0x0000000000057919 */ /* 0x002e620000008800 */
[----:B--2---:R-:W-:-:S05]  /*1c880*/  VIADD R0, R0, 0x1 ;  /* 0x0000000100007836 */ /* 0x004fca0000000000 */
        /* <DEDUP_REMOVED lines=8> */
.L_x_1793:
[----:B------:R-:W-:Y:S05]  /*1c910*/  BSYNC B0 ;  /* 0x0000000000007941 */ /* 0x000fea0003800000 */
.L_x_1638:
[----:B------:R-:W-:-:S03]  /*1c920*/  UMOV UR4, 0xffffffff ;  /* 0xffffffff00047882 */ /* 0x000fc60000000000 */
[----:B------:R-:W-:Y:S05]  /*1c930*/  BRA.DIV UR4, `(.L_x_1640) ;  /* 0x00000042040c7947 */ /* 0x000fea000b800000 */
[----:B------:R-:W1:Y:S02]  /*1c940*/  S2R R2, SR_TID.X ;  /* 0x0000000000027919 */ /* 0x000e640000002100 */
[----:B-1----:R-:W-:-:S04]  /*1c950*/  SHF.R.U32.HI R2, RZ, 0x5, R2 ;  /* 0x00000005ff027819 */ /* 0x002fc80000011602 */
[----:B------:R-:W-:-:S05]  /*1c960*/  LOP3.LUT R2, R2, 0x3, RZ, 0xc0, !PT ;  /* 0x0000000302027812 */ /* 0x000fca00078ec0ff */
[----:B------:R1:W2:Y:S02]  /*1c970*/  SHFL.IDX PT, R14, R2, RZ, 0x1f ;  /* 0x00001fff020e7589 */ /* 0x0002a400000e0000 */
.L_x_1796:
[----:B--2---:R-:W-:-:S13]  /*1c980*/  ISETP.NE.AND P0, PT, R14, RZ, PT ;  /* 0x000000ff0e00720c */ /* 0x004fda0003f05270 */
[----:B------:R-:W-:Y:S05]  /*1c990*/  @P0 BRA `(.L_x_1333) ;  /* 0x0000000000940947 */ /* 0x000fea0003800000 */
[----:B------:R-:W-:-:S03]  /*1c9a0*/  UMOV UR4, 0xffffffff ;  /* 0xffffffff00047882 */ /* 0x000fc60000000000 */
[----:B------:R-:W-:Y:S05]  /*1c9b0*/  BRA.DIV UR4, `(.L_x_1641) ;  /* 0x0000004204207947 */ /* 0x000fea000b800000 */
[----:B------:R-:W-:-:S13]  /*1c9c0*/  ELECT P6, URZ, PT ;  /* 0x00000000003f782f */ /* 0x000fda00038c0000 */
.L_x_1799:
[----:B------:R-:W-:Y:S05]  /*1c9d0*/  @!P6 BRA `(.L_x_1333) ;  /* 0x000000000084e947 */ /* 0x000fea0003800000 */
[----:B-1----:R-:W2:Y:S02]  /*1c9e0*/  LDL R2, [R1+0xa0] ;  /* 0x0000a00001027983 */ /* 0x002ea40000100800 */
[----:B--2---:R-:W-:-:S13]  /*1c9f0*/  R2UR UR4, R2 ;  /* 0x00000000020472ca */ /* 0x004fda00000e0000 */
[----:B------:R-:W-:-:S06]  /*1ca00*/  ULOP3.LUT UR4, UR4, 0x2, URZ, 0xfc, !UPT ;  /* 0x0000000204047892 */ /* 0x000fcc000f8efc3f */
[----:B------:R-:W-:-:S05]  /*1ca10*/  IMAD.U32 R2, RZ, RZ, UR4 ;  /* 0x00000004ff027e24 */ /* 0x000fca000f8e00ff */
[----:B------:R-:W-:-:S13]  /*1ca20*/  ISETP.NE.AND P2, PT, R2, 0x3, PT ;  /* 0x000000030200780c */ /* 0x000fda0003f45270 */
[----:B------:R-:W-:Y:S05]  /*1ca30*/  @!P2 BRA `(.L_x_1642) ;  /* 0x000000000004a947 */ /* 0x000fea0003800000 */
[----:B------:R-:W-:Y:S01]  /*1ca40*/  BPT.TRAP 0x1 ;  /* 0x000000040000795c */ /* 0x000fe20000300000 */
.L_x_1642:
        /* <DEDUP_REMOVED lines=13> */
.L_x_1800:
[----:B------:R-:W1:Y:S02]  /*1cb20*/  SYNCS.PHASECHK.TRANS64.TRYWAIT P0, [R7+URZ], R2 ;  /* 0x00000002070075a7 */ /* 0x000e64000800017f */
[----:B-1----:R-:W-:Y:S05]  /*1cb30*/  @!P0 BRA `(.L_x_1644) ;  /* 0x0000003c00f48947 */ /* 0x002fea0003800000 */
.L_x_1801:
[----:B------:R-:W-:Y:S05]  /*1cb40*/  @!P2 BRA `(.L_x_1645) ;  /* 0x000000000004a947 */ /* 0x000fea0003800000 */
[----:B------:R-:W-:Y:S01]  /*1cb50*/  BPT.TRAP 0x1 ;  /* 0x000000040000795c */ /* 0x000fe20000300000 */
.L_x_1645:
[----:B------:R-:W-:-:S04]  /*1cb60*/  VIADD R0, R0, 0x32460 ;  /* 0x0003246000007836 */ /* 0x000fc80000000000 */
[----:B------:R-:W-:-:S04]  /*1cb70*/  IMAD R4, R19, 0x8, R0 ;  /* 0x0000000813047824 */ /* 0x000fc800078e0200 */
[----:B------:R-:W2:Y:S02]  /*1cb80*/  SYNCS.PHASECHK.TRANS64.TRYWAIT P0, [R4+URZ], R5 ;  /* 0x00000005040075a7 */ /* 0x000ea4000800017f */
[----:B--2---:R-:W-:Y:S05]  /*1cb90*/  @!P0 BRA `(.L_x_1646) ;  /* 0x0000003c00f08947 */ /* 0x004fea0003800000 */
.L_x_1802:
[----:B------:R-:W-:-:S07]  /*1cba0*/  IMAD R3, R3, 0x8, R0 ;  /* 0x0000000803037824 */ /* 0x000fce00078e0200 */
.L_x_1647:
[----:B---3--:R3:W4:Y:S02]  /*1cbb0*/  SYNCS.PHASECHK.TRANS64.TRYWAIT P0, [R3+URZ], R2 ;  /* 0x00000002030075a7 */ /* 0x008724000800017f */
[----:B----4-:R-:W-:Y:S05]  /*1cbc0*/  @!P0 NANOSLEEP.SYNCS 0x989680 ;  /* 0x009896800000895d */ /* 0x010fea0003900000 */
[----:B------:R-:W4:Y:S02]  /*1cbd0*/  @!P0 SYNCS.PHASECHK.TRANS64 P0, [R3+URZ], R2 ;  /* 0x00000002030085a7 */ /* 0x000f24000800007f */
[----:B----4-:R-:W-:Y:S05]  /*1cbe0*/  @!P0 BRA `(.L_x_1647) ;  /* 0xfffffffc00f08947 */ /* 0x010fea000383ffff */
.L_x_1333:
[----:B------:R-:W-:Y:S05]  /*1cbf0*/  BSYNC B9 ;  /* 0x0000000000097941 */ /* 0x000fea0003800000 */
.L_x_1330:
[----:B------:R-:W-:Y:S05]  /*1cc00*/  EXIT ;  /* 0x000000000000794d */ /* 0x000fea0003800000 */
.L_x_1353:
[----:B0-----:R0:W1:Y:S02]  /*1cc10*/  SYNCS.PHASECHK.TRANS64.TRYWAIT P6, [R97+URZ+0x32490], R109 ;  /* 0x0324906d610075a7 */ /* 0x00106400080c017f */
[----:B-1----:R-:W-:Y:S05]  /*1cc20*/  @!P6 NANOSLEEP.SYNCS 0x989680 ;  /* 0x009896800000e95d */ /* 0x002fea0003900000 */
[----:B------:R-:W1:Y:S02]  /*1cc30*/  @!P6 SYNCS.PHASECHK.TRANS64 P6, [R97+URZ+0x32490], R109 ;  /* 0x0324906d6100e5a7 */ /* 0x000e6400080c007f */
[----:B-1----:R-:W-:Y:S05]  /*1cc40*/  @!P6 BRA `(.L_x_1353) ;  /* 0xfffffffc00f0e947 */ /* 0x002fea000383ffff */
[----:B------:R-:W-:Y:S05]  /*1cc50*/  BRA `(.L_x_1648) ;  /* 0xfffffe6400747947 */ /* 0x000fea000383ffff */
.L_x_1371:
[----:B0-----:R0:W1:Y:S02]  /*1cc60*/  SYNCS.PHASECHK.TRANS64.TRYWAIT P5, [R97+URZ+0x32490], R109 ;  /* 0x0324906d610075a7 */ /* 0x00106400080a017f */
[----:B-1----:R-:W-:Y:S05]  /*1cc70*/  @!P5 NANOSLEEP.SYNCS 0x989680 ;  /* 0x009896800000d95d */ /* 0x002fea0003900000 */
[----:B------:R-:W1:Y:S02]  /*1cc80*/  @!P5 SYNCS.PHASECHK.TRANS64 P5, [R97+URZ+0x32490], R109 ;  /* 0x0324906d6100d5a7 */ /* 0x000e6400080a007f */
[----:B-1----:R-:W-:Y:S05]  /*1cc90*/  @!P5 BRA `(.L_x_1371) ;  /* 0xfffffffc00f0d947 */ /* 0x002fea000383ffff */
[----:B------:R-:W-:Y:S05]  /*1cca0*/  BRA `(.L_x_1649) ;  /* 0xfffffe7400d07947 */ /* 0x000fea000383ffff */
.L_x_1380:
[----:B0-----:R0:W1:Y:S02]  /*1ccb0*/  SYNCS.PHASECHK.TRANS64.TRYWAIT P4, [R97+URZ+0x32490], R109 ;  /* 0x0324906d610075a7 */ /* 0x001064000808017f */
[----:B-1----:R-:W-:Y:S05]  /*1ccc0*/  @!P4 NANOSLEEP.SYNCS 0x989680 ;  /* 0x009896800000c95d */ /* 0x002fea0003900000 */
[----:B------:R-:W1:Y:S02]  /*1ccd0*/  @!P4 SYNCS.PHASECHK.TRANS64 P4, [R97+URZ+0x32490], R109 ;  /* 0x0324906d6100c5a7 */ /* 0x000e64000808007f */
[----:B-1----:R-:W-:Y:S05]  /*1cce0*/  @!P4 BRA `(.L_x_1380) ;  /* 0xfffffffc00f0c947 */ /* 0x002fea000383ffff */
[----:B------:R-:W-:Y:S05]  /*1ccf0*/  BRA `(.L_x_1650) ;  /* 0xfffffe8400d47947 */ /* 0x000fea000383ffff */
.L_x_1386:
[----:B--2---:R2:W3:Y:S02]  /*1cd00*/  SYNCS.PHASECHK.TRANS64.TRYWAIT P3, [R97+URZ+0x324b0], R109 ;  /* 0x0324b06d610075a7 */ /* 0x0044e4000806017f */
[----:B---3--:R-:W-:Y:S05]  /*1cd10*/  @!P3 NANOSLEEP.SYNCS 0x989680 ;  /* 0x009896800000b95d */ /* 0x008fea0003900000 */
[----:B------:R-:W3:Y:S02]  /*1cd20*/  @!P3 SYNCS.PHASECHK.TRANS64 P3, [R97+URZ+0x324b0], R109 ;  /* 0x0324b06d6100b5a7 */ /* 0x000ee4000806007f */
[----:B---3--:R-:W-:Y:S05]  /*1cd30*/  @!P3 BRA `(.L_x_1386) ;  /* 0xfffffffc00f0b947 */ /* 0x008fea000383ffff */
[----:B------:R-:W-:Y:S05]  /*1cd40*/  BRA `(.L_x_1651) ;  /* 0xfffffe8800647947 */ /* 0x000fea000383ffff */
.L_x_1396:
[----:B------:R-:W-:Y:S01]  /*1cd50*/  BSSY B0, `(.L_x_1652) ;  /* 0x0000007000007945 */ /* 0x000fe20003800000 */
[----:B------:R-:W-:Y:S02]  /*1cd60*/  IMAD.MOV.U32 R12, RZ, RZ, RZ ;  /* 0x000000ffff0c7224 */ /* 0x000fe400078e00ff */
[----:B------:R-:W-:Y:S02]  /*1cd70*/  IMAD.MOV.U32 R11, RZ, RZ, 0x1f ;  /* 0x0000001fff0b7424 */ /* 0x000fe400078e00ff */
[----:B------:R-:W-:-:S07]  /*1cd80*/  IMAD.MOV.U32 R15, RZ, RZ, -0x1 ;  /* 0xffffffffff0f7424 */ /* 0x000fce00078e00ff */
[----:B-----5:R-:W-:Y:S05]  /*1cd90*/  WARPSYNC.COLLECTIVE R15, `(.L_x_1653) ;  /* 0x000000000f087348 */ /* 0x020fea0003c00000 */
[----:B------:R0:W1:Y:S02]  /*1cda0*/  SHFL.IDX P6, R14, R13, R12, R11 ;  /* 0x0000000c0d0e7389 */ /* 0x00006400000c000b */
[----:B01---5:R-:W-:Y:S01]  /*1cdb0*/  ENDCOLLECTIVE ;  /* 0x000000000000791b */ /* 0x023fe20003800000 */
.L_x_1653:
[----:B------:R-:W-:Y:S05]  /*1cdc0*/  BSYNC B0 ;  /* 0x0000000000007941 */ /* 0x000fea0003800000 */
.L_x_1652:
[----:B------:R-:W-:Y:S05]  /*1cdd0*/  BRA `(.L_x_1654) ;  /* 0xfffffe9400ac7947 */ /* 0x000fea000383ffff */
.L_x_1408:
        /* <DEDUP_REMOVED lines=8> */
.L_x_1656:
[----:B------:R-:W-:Y:S05]  /*1ce60*/  BSYNC B1 ;  /* 0x0000000000017941 */ /* 0x000fea0003800000 */
.L_x_1655:
        /* <DEDUP_REMOVED lines=8> */
.L_x_1657:
[----:B------:R-:W-:Y:S02]  /*1cef0*/  IMAD.MOV.U32 R13, RZ, RZ, R24 ;  /* 0x000000ffff0d7224 */ /* 0x000fe400078e0018 */
[----:B------:R-:W-:-:S07]  /*1cf00*/  IMAD.MOV.U32 R21, RZ, RZ, R14 ;  /* 0x000000ffff157224 */ /* 0x000fce00078e000e */
[----:B------:R-:W-:Y:S05]  /*1cf10*/  WARPSYNC.COLLECTIVE R15, `(.L_x_1658) ;  /* 0x000000000f087348 */ /* 0x000fea0003c00000 */
[----:B------:R0:W1:Y:S02]  /*1cf20*/  SHFL.IDX P6, R14, R13, R12, R11 ;  /* 0x0000000c0d0e7389 */ /* 0x00006400000c000b */
[----:B01----:R-:W-:Y:S01]  /*1cf30*/  ENDCOLLECTIVE ;  /* 0x000000000000791b */ /* 0x003fe20003800000 */
.L_x_1658:
[----:B------:R-:W-:Y:S02]  /*1cf40*/  IMAD.MOV.U32 R13, RZ, RZ, R27 ;  /* 0x000000ffff0d7224 */ /* 0x000fe400078e001b */
[----:B------:R-:W-:-:S07]  /*1cf50*/  IMAD.MOV.U32 R24, RZ, RZ, R14 ;  /* 0x000000ffff187224 */ /* 0x000fce00078e000e */
[----:B------:R-:W-:Y:S05]  /*1cf60*/  WARPSYNC.COLLECTIVE R15, `(.L_x_1659) ;  /* 0x000000000f087348 */ /* 0x000fea0003c00000 */
[----:B------:R0:W1:Y:S02]  /*1cf70*/  SHFL.IDX P6, R14, R13, R12, R11 ;  /* 0x0000000c0d0e7389 */ /* 0x00006400000c000b */
[----:B01----:R-:W-:Y:S01]  /*1cf80*/  ENDCOLLECTIVE ;  /* 0x000000000000791b */ /* 0x003fe20003800000 */
.L_x_1659:
[----:B------:R-:W-:Y:S01]  /*1cf90*/  IMAD.MOV.U32 R27, RZ, RZ, R14 ;  /* 0x000000ffff1b7224 */ /* 0x000fe200078e000e */
[----:B------:R-:W-:Y:S06]  /*1cfa0*/  BRA `(.L_x_1660) ;  /* 0xfffffe9800c07947 */ /* 0x000fec000383ffff */
.L_x_1412:
[----:B0-----:R0:W1:Y:S02]  /*1cfb0*/  SYNCS.PHASECHK.TRANS64.TRYWAIT P0, [R18+URZ+0x32400], R29 ;  /* 0x0324001d120075a7 */ /* 0x001064000800017f */
[----:B-1----:R-:W-:Y:S05]  /*1cfc0*/  @!P0 NANOSLEEP.SYNCS 0x989680 ;  /* 0x009896800000895d */ /* 0x002fea0003900000 */
[----:B------:R-:W1:Y:S02]  /*1cfd0*/  @!P0 SYNCS.PHASECHK.TRANS64 P0, [R18+URZ+0x32400], R29 ;  /* 0x0324001d120085a7 */ /* 0x000e64000800007f */
[----:B-1----:R-:W-:Y:S05]  /*1cfe0*/  @!P0 BRA `(.L_x_1412) ;  /* 0xfffffffc00f08947 */ /* 0x002fea000383ffff */
[----:B------:R-:W-:Y:S05]  /*1cff0*/  BRA `(.L_x_1661) ;  /* 0xfffffe9c00e47947 */ /* 0x000fea000383ffff */
.L_x_1420:
        /* <DEDUP_REMOVED lines=8> */
.L_x_1663:
[----:B------:R-:W-:Y:S05]  /*1d080*/  BSYNC B1 ;  /* 0x0000000000017941 */ /* 0x000fea0003800000 */
.L_x_1662:
        /* <DEDUP_REMOVED lines=8> */
.L_x_1664:
[----:B------:R-:W-:Y:S02]  /*1d110*/  IMAD.MOV.U32 R13, RZ, RZ, R24 ;  /* 0x000000ffff0d7224 */ /* 0x000fe400078e0018 */
[----:B------:R-:W-:-:S07]  /*1d120*/  IMAD.MOV.U32 R20, RZ, RZ, R14 ;  /* 0x000000ffff147224 */ /* 0x000fce00078e000e */
[----:B------:R-:W-:Y:S05]  /*1d130*/  WARPSYNC.COLLECTIVE R15, `(.L_x_1665) ;  /* 0x000000000f087348 */ /* 0x000fea0003c00000 */
[----:B------:R0:W1:Y:S02]  /*1d140*/  SHFL.IDX P6, R14, R13, R12, R11 ;  /* 0x0000000c0d0e7389 */ /* 0x00006400000c000b */
[----:B01----:R-:W-:Y:S01]  /*1d150*/  ENDCOLLECTIVE ;  /* 0x000000000000791b */ /* 0x003fe20003800000 */
.L_x_1665:
[----:B------:R-:W-:Y:S01]  /*1d160*/  IMAD.MOV.U32 R13, RZ, RZ, R27 ;  /* 0x000000ffff0d7224 */ /* 0x000fe200078e001b */
[----:B------:R-:W-:-:S07]  /*1d170*/  MOV R21, R14 ;  /* 0x0000000e00157202 */ /* 0x000fce0000000f00 */
[----:B------:R-:W-:Y:S05]  /*1d180*/  WARPSYNC.COLLECTIVE R15, `(.L_x_1666) ;  /* 0x000000000f087348 */ /* 0x000fea0003c00000 */
[----:B------:R0:W1:Y:S02]  /*1d190*/  SHFL.IDX P6, R14, R13, R12, R11 ;  /* 0x0000000c0d0e7389 */ /* 0x00006400000c000b */
[----:B01----:R-:W-:Y:S01]  /*1d1a0*/  ENDCOLLECTIVE ;  /* 0x000000000000791b */ /* 0x003fe20003800000 */
.L_x_1666:
[----:B------:R-:W-:Y:S05]  /*1d1b0*/  BRA `(.L_x_1667) ;  /* 0xfffffea800447947 */ /* 0x000fea000383ffff */
.L_x_1424:
[----:B0-----:R0:W1:Y:S02]  /*1d1c0*/  SYNCS.PHASECHK.TRANS64.TRYWAIT P1, [R18+URZ+0x32400], R27 ;  /* 0x0324001b120075a7 */ /* 0x001064000802017f */
[----:B-1----:R-:W-:Y:S05]  /*1d1d0*/  @!P1 NANOSLEEP.SYNCS 0x989680 ;  /* 0x009896800000995d */ /* 0x002fea0003900000 */
[----:B------:R-:W1:Y:S02]  /*1d1e0*/  @!P1 SYNCS.PHASECHK.TRANS64 P1, [R18+URZ+0x32400], R27 ;  /* 0x0324001b120095a7 */ /* 0x000e64000802007f */
[----:B-1----:R-:W-:Y:S05]  /*1d1f0*/  @!P1 BRA `(.L_x_1424) ;  /* 0xfffffffc00f09947 */ /* 0x002fea000383ffff */
[----:B------:R-:W-:Y:S05]  /*1d200*/  BRA `(.L_x_1668) ;  /* 0xfffffeac00247947 */ /* 0x000fea000383ffff */
.L_x_1430:
[----:B-1----:R1:W2:Y:S02]  /*1d210*/  SYNCS.PHASECHK.TRANS64.TRYWAIT P1, [R0+URZ+0x32430], R11 ;  /* 0x0324300b000075a7 */ /* 0x0022a4000802017f */
[----:B--2---:R-:W-:Y:S05]  /*1d220*/  @!P1 NANOSLEEP.SYNCS 0x989680 ;  /* 0x009896800000995d */ /* 0x004fea0003900000 */
[----:B------:R-:W2:Y:S02]  /*1d230*/  @!P1 SYNCS.PHASECHK.TRANS64 P1, [R0+URZ+0x32430], R11 ;  /* 0x0324300b000095a7 */ /* 0x000ea4000802007f */
[----:B--2---:R-:W-:Y:S05]  /*1d240*/  @!P1 BRA `(.L_x_1430) ;  /* 0xfffffffc00f09947 */ /* 0x004fea000383ffff */
[----:B------:R-:W-:Y:S05]  /*1d250*/  BRA `(.L_x_1429) ;  /* 0xfffffeb8004c7947 */ /* 0x000fea000383ffff */
.L_x_1432:
[----:B--2---:R2:W3:Y:S02]  /*1d260*/  SYNCS.PHASECHK.TRANS64.TRYWAIT P1, [R18+URZ+0x32410], R3 ;  /* 0x03241003120075a7 */ /* 0x0044e4000802017f */
[----:B---3--:R-:W-:Y:S05]  /*1d270*/  @!P1 NANOSLEEP.SYNCS 0x989680 ;  /* 0x009896800000995d */ /* 0x008fea0003900000 */
[----:B------:R-:W3:Y:S02]  /*1d280*/  @!P1 SYNCS.PHASECHK.TRANS64 P1, [R18+URZ+0x32410], R3 ;  /* 0x03241003120095a7 */ /* 0x000ee4000802007f */
[----:B---3--:R-:W-:Y:S05]  /*1d290*/  @!P1 BRA `(.L_x_1432) ;  /* 0xfffffffc00f09947 */ /* 0x008fea000383ffff */
[----:B------:R-:W-:Y:S05]  /*1d2a0*/  BRA `(.L_x_1669) ;  /* 0xfffffeb800f47947 */ /* 0x000fea000383ffff */
.L_x_1437:
[----:B--2---:R2:W4:Y:S02]  /*1d2b0*/  SYNCS.PHASECHK.TRANS64.TRYWAIT P2, [R0+URZ+0x32450], R11 ;  /* 0x0324500b000075a7 */ /* 0x004524000804017f */
[----:B----4-:R-:W-:Y:S05]  /*1d2c0*/  @!P2 NANOSLEEP.SYNCS 0x989680 ;  /* 0x009896800000a95d */ /* 0x010fea0003900000 */
[----:B------:R-:W4:Y:S02]  /*1d2d0*/  @!P2 SYNCS.PHASECHK.TRANS64 P2, [R0+URZ+0x32450], R11 ;  /* 0x0324500b0000a5a7 */ /* 0x000f24000804007f */
[----:B----4-:R-:W-:Y:S05]  /*1d2e0*/  @!P2 BRA `(.L_x_1437) ;  /* 0xfffffffc00f0a947 */ /* 0x010fea000383ffff */
[----:B------:R-:W-:Y:S05]  /*1d2f0*/  BRA `(.L_x_1436) ;  /* 0xfffffebc00147947 */ /* 0x000fea000383ffff */
.L_x_1442:
[----:B-1----:R1:W2:Y:S02]  /*1d300*/  SYNCS.PHASECHK.TRANS64.TRYWAIT P3, [R3+URZ+0x32430], R10 ;  /* 0x0324300a030075a7 */ /* 0x0022a4000806017f */
[----:B--2---:R-:W-:Y:S05]  /*1d310*/  @!P3 NANOSLEEP.SYNCS 0x989680 ;  /* 0x009896800000b95d */ /* 0x004fea0003900000 */
[----:B------:R-:W2:Y:S02]  /*1d320*/  @!P3 SYNCS.PHASECHK.TRANS64 P3, [R3+URZ+0x32430], R10 ;  /* 0x0324300a0300b5a7 */ /* 0x000ea4000806007f */
[----:B--2---:R-:W-:Y:S05]  /*1d330*/  @!P3 BRA `(.L_x_1442) ;  /* 0xfffffffc00f0b947 */ /* 0x004fea000383ffff */
[----:B------:R-:W-:Y:S05]  /*1d340*/  BRA `(.L_x_1441) ;  /* 0xfffffee400c07947 */ /* 0x000fea000383ffff */
.L_x_1447:
[----:B---3--:R3:W4:Y:S02]  /*1d350*/  SYNCS.PHASECHK.TRANS64.TRYWAIT P3, [R3+URZ+0x32450], R10 ;  /* 0x0324500a030075a7 */ /* 0x008724000806017f */
[----:B----4-:R-:W-:Y:S05]  /*1d360*/  @!P3 NANOSLEEP.SYNCS 0x989680 ;  /* 0x009896800000b95d */ /* 0x010fea0003900000 */
[----:B------:R-:W4:Y:S02]  /*1d370*/  @!P3 SYNCS.PHASECHK.TRANS64 P3, [R3+URZ+0x32450], R10 ;  /* 0x0324500a0300b5a7 */ /* 0x000f24000806007f */
[----:B----4-:R-:W-:Y:S05]  /*1d380*/  @!P3 BRA `(.L_x_1447) ;  /* 0xfffffffc00f0b947 */ /* 0x010fea000383ffff */
[----:B------:R-:W-:Y:S05]  /*1d390*/  BRA `(.L_x_1446) ;  /* 0xfffffee8005c7947 */ /* 0x000fea000383ffff */
.L_x_1453:
[----:B------:R-:W-:Y:S02]  /*1d3a0*/  IMAD.MOV.U32 R13, RZ, RZ, R21 ;  /* 0x000000ffff0d7224 */ /* 0x000fe400078e0015 */
[----:B------:R-:W-:Y:S02]  /*1d3b0*/  IMAD.MOV.U32 R12, RZ, RZ, RZ ;  /* 0x000000ffff0c7224 */ /* 0x000fe400078e00ff */
[----:B------:R-:W-:Y:S02]  /*1d3c0*/  IMAD.MOV.U32 R11, RZ, RZ, 0x181f ;  /* 0x0000181fff0b7424 */ /* 0x000fe400078e00ff */
[----:B------:R-:W-:-:S07]  /*1d3d0*/  IMAD.MOV.U32 R15, RZ, RZ, -0x1 ;  /* 0xffffffffff0f7424 */ /* 0x000fce00078e00ff */
[----:B-----5:R-:W-:Y:S05]  /*1d3e0*/  WARPSYNC.COLLECTIVE R15, `(.L_x_1670) ;  /* 0x000000000f087348 */ /* 0x020fea0003c00000 */
[----:B------:R0:W1:Y:S02]  /*1d3f0*/  SHFL.IDX P6, R14, R13, R12, R11 ;  /* 0x0000000c0d0e7389 */ /* 0x00006400000c000b */
[----:B01---5:R-:W-:Y:S01]  /*1d400*/  ENDCOLLECTIVE ;  /* 0x000000000000791b */ /* 0x023fe20003800000 */
.L_x_1670:
[----:B------:R-:W-:Y:S02]  /*1d410*/  IMAD.MOV.U32 R13, RZ, RZ, R3 ;  /* 0x000000ffff0d7224 */ /* 0x000fe400078e0003 */
[----:B------:R-:W-:-:S07]  /*1d420*/  IMAD.MOV.U32 R20, RZ, RZ, R14 ;  /* 0x000000ffff147224 */ /* 0x000fce00078e000e */
[----:B------:R-:W-:Y:S05]  /*1d430*/  WARPSYNC.COLLECTIVE R15, `(.L_x_1671) ;  /* 0x000000000f087348 */ /* 0x000fea0003c00000 */
[----:B------:R0:W1:Y:S02]  /*1d440*/  SHFL.IDX P6, R14, R13, R12, R11 ;  /* 0x0000000c0d0e7389 */ /* 0x00006400000c000b */
[----:B01----:R-:W-:Y:S01]  /*1d450*/  ENDCOLLECTIVE ;  /* 0x000000000000791b */ /* 0x003fe20003800000 */
.L_x_1671:
[----:B------:R-:W-:Y:S05]  /*1d460*/  BRA `(.L_x_1672) ;  /* 0xffffff38001c7947 */ /* 0x000fea000383ffff */
.L_x_1456:
[----:B------:R-:W-:Y:S01]  /*1d470*/  BSSY B1, `(.L_x_1673) ;  /* 0x0000008000017945 */ /* 0x000fe20003800000 */
[----:B------:R-:W-:Y:S02]  /*1d480*/  IMAD.MOV.U32 R13, RZ, RZ, R21 ;  /* 0x000000ffff0d7224 */ /* 0x000fe400078e0015 */
[----:B------:R-:W-:Y:S02]  /*1d490*/  IMAD.MOV.U32 R12, RZ, RZ, 0x1 ;  /* 0x00000001ff0c7424 */ /* 0x000fe400078e00ff */
[----:B------:R-:W-:Y:S02]  /*1d4a0*/  IMAD.MOV.U32 R11, RZ, RZ, 0x181f ;  /* 0x0000181fff0b7424 */ /* 0x000fe400078e00ff */
[----:B------:R-:W-:-:S07]  /*1d4b0*/  IMAD.MOV.U32 R15, RZ, RZ, -0x1 ;  /* 0xffffffffff0f7424 */ /* 0x000fce00078e00ff */
[----:B012---:R-:W-:Y:S05]  /*1d4c0*/  WARPSYNC.COLLECTIVE R15, `(.L_x_1674) ;  /* 0x000000000f087348 */ /* 0x007fea0003c00000 */
[----:B--2---:R2:W3:Y:S02]  /*1d4d0*/  SHFL.IDX P6, R14, R13, R12, R11 ;  /* 0x0000000c0d0e7389 */ /* 0x0044e400000c000b */
[----:B0123--:R-:W-:Y:S01]  /*1d4e0*/  ENDCOLLECTIVE ;  /* 0x000000000000791b */ /* 0x00ffe20003800000 */
.L_x_1674:
[----:B------:R-:W-:Y:S05]  /*1d4f0*/  BSYNC B1 ;  /* 0x0000000000017941 */ /* 0x000fea0003800000 */
.L_x_1673:
        /* <DEDUP_REMOVED lines=8> */
.L_x_1675:
[----:B------:R-:W-:Y:S05]  /*1d580*/  BRA `(.L_x_1676) ;  /* 0xffffff3800587947 */ /* 0x000fea000383ffff */
.L_x_1459:
        /* <DEDUP_REMOVED lines=8> */
.L_x_1678:
[----:B------:R-:W-:Y:S05]  /*1d610*/  BSYNC B1 ;  /* 0x0000000000017941 */ /* 0x000fea0003800000 */
.L_x_1677:
        /* <DEDUP_REMOVED lines=8> */
.L_x_1679:
[----:B------:R-:W-:Y:S05]  /*1d6a0*/  BRA `(.L_x_1680) ;  /* 0xffffff3800847947 */ /* 0x000fea000383ffff */
.L_x_1462:
        /* <DEDUP_REMOVED lines=8> */
.L_x_1682:
[----:B------:R-:W-:Y:S05]  /*1d730*/  BSYNC B1 ;  /* 0x0000000000017941 */ /* 0x000fea0003800000 */
.L_x_1681:
        /* <DEDUP_REMOVED lines=8> */
.L_x_1683:
[----:B------:R-:W-:Y:S05]  /*1d7c0*/  BRA `(.L_x_1684) ;  /* 0xffffff3800b07947 */ /* 0x000fea000383ffff */
.L_x_1464:
[----:B------:R-:W-:Y:S02]  /*1d7d0*/  IMAD.MOV.U32 R13, RZ, RZ, R8 ;  /* 0x000000ffff0d7224 */ /* 0x000fe400078e0008 */
[----:B------:R-:W-:Y:S02]  /*1d7e0*/  IMAD.MOV.U32 R12, RZ, RZ, RZ ;  /* 0x000000ffff0c7224 */ /* 0x000fe400078e00ff */
[----:B------:R-:W-:Y:S02]  /*1d7f0*/  IMAD.MOV.U32 R11, RZ, RZ, 0x1c1f ;  /* 0x00001c1fff0b7424 */ /* 0x000fe400078e00ff */
[----:B------:R-:W-:-:S07]  /*1d800*/  IMAD.MOV.U32 R15, RZ, RZ, -0x1 ;  /* 0xffffffffff0f7424 */ /* 0x000fce00078e00ff */
[----:B------:R-:W-:Y:S05]  /*1d810*/  WARPSYNC.COLLECTIVE R15, `(.L_x_1685) ;  /* 0x000000000f087348 */ /* 0x000fea0003c00000 */
[----:B------:R0:W1:Y:S02]  /*1d820*/  SHFL.IDX P6, R14, R13, R12, R11 ;  /* 0x0000000c0d0e7389 */ /* 0x00006400000c000b */
[----:B01----:R-:W-:Y:S01]  /*1d830*/  ENDCOLLECTIVE ;  /* 0x000000000000791b */ /* 0x003fe20003800000 */
.L_x_1685:
[----:B------:R-:W-:Y:S02]  /*1d840*/  IMAD.MOV.U32 R13, RZ, RZ, R3 ;  /* 0x000000ffff0d7224 */ /* 0x000fe400078e0003 */
[----:B------:R-:W-:-:S07]  /*1d850*/  IMAD.MOV.U32 R25, RZ, RZ, R14 ;  /* 0x000000ffff197224 */ /* 0x000fce00078e000e */
[----:B------:R-:W-:Y:S05]  /*1d860*/  WARPSYNC.COLLECTIVE R15, `(.L_x_1686) ;  /* 0x000000000f087348 */ /* 0x000fea0003c00000 */
[----:B------:R0:W1:Y:S02]  /*1d870*/  SHFL.IDX P6, R14, R13, R12, R11 ;  /* 0x0000000c0d0e7389 */ /* 0x00006400000c000b */
[----:B01----:R-:W-:Y:S01]  /*1d880*/  ENDCOLLECTIVE ;  /* 0x000000000000791b */ /* 0x003fe20003800000 */
.L_x_1686:
[----:B------:R-:W-:Y:S01]  /*1d890*/  IMAD.MOV.U32 R12, RZ, RZ, R14 ;  /* 0x000000ffff0c7224 */ /* 0x000fe200078e000e */
[----:B------:R-:W-:Y:S06]  /*1d8a0*/  BRA `(.L_x_1687) ;  /* 0xffffff3c00947947 */ /* 0x000fec000383ffff */
.L_x_1467:
[----:B------:R-:W-:Y:S01]  /*1d8b0*/  BSSY B1, `(.L_x_1688) ;  /* 0x0000008000017945 */ /* 0x000fe20003800000 */
[----:B---3--:R-:W-:Y:S02]  /*1d8c0*/  IMAD.MOV.U32 R13, RZ, RZ, R8 ;  /* 0x000000ffff0d7224 */ /* 0x008fe400078e0008 */
[----:B--2---:R-:W-:Y:S02]  /*1d8d0*/  IMAD.MOV.U32 R12, RZ, RZ, 0x1 ;  /* 0x00000001ff0c7424 */ /* 0x004fe400078e00ff */
[----:B------:R-:W-:Y:S02]  /*1d8e0*/  IMAD.MOV.U32 R11, RZ, RZ, 0x1c1f ;  /* 0x00001c1fff0b7424 */ /* 0x000fe400078e00ff */
[----:B------:R-:W-:-:S07]  /*1d8f0*/  IMAD.MOV.U32 R15, RZ, RZ, -0x1 ;  /* 0xffffffffff0f7424 */ /* 0x000fce00078e00ff */
[----:B01----:R-:W-:Y:S05]  /*1d900*/  WARPSYNC.COLLECTIVE R15, `(.L_x_1689) ;  /* 0x000000000f087348 */ /* 0x003fea0003c00000 */
[----:B------:R2:W3:Y:S02]  /*1d910*/  SHFL.IDX P6, R14, R13, R12, R11 ;  /* 0x0000000c0d0e7389 */ /* 0x0004e400000c000b */
[----:B0123--:R-:W-:Y:S01]  /*1d920*/  ENDCOLLECTIVE ;  /* 0x000000000000791b */ /* 0x00ffe20003800000 */
.L_x_1689:
[----:B------:R-:W-:Y:S05]  /*1d930*/  BSYNC B1 ;  /* 0x0000000000017941 */ /* 0x000fea0003800000 */
.L_x_1688:
        /* <DEDUP_REMOVED lines=8> */
.L_x_1690:
[----:B------:R-:W-:Y:S01]  /*1d9c0*/  IMAD.MOV.U32 R3, RZ, RZ, R14 ;  /* 0x000000ffff037224 */ /* 0x000fe200078e000e */
[----:B------:R-:W-:Y:S06]  /*1d9d0*/  BRA `(.L_x_1691) ;  /* 0xffffff4800ac7947 */ /* 0x000fec000383ffff */
.L_x_1471:
[----:B------:R-:W-:Y:S02]  /*1d9e0*/  IMAD.MOV.U32 R13, RZ, RZ, R4 ;  /* 0x000000ffff0d7224 */ /* 0x000fe400078e0004 */
[----:B------:R-:W-:Y:S02]  /*1d9f0*/  IMAD.MOV.U32 R12, RZ, RZ, RZ ;  /* 0x000000ffff0c7224 */ /* 0x000fe400078e00ff */
[----:B------:R-:W-:Y:S02]  /*1da00*/  IMAD.MOV.U32 R11, RZ, RZ, 0x181f ;  /* 0x0000181fff0b7424 */ /* 0x000fe400078e00ff */
[----:B------:R-:W-:-:S07]  /*1da10*/  IMAD.MOV.U32 R15, RZ, RZ, -0x1 ;  /* 0xffffffffff0f7424 */ /* 0x000fce00078e00ff */
[----:B01----:R-:W-:Y:S05]  /*1da20*/  WARPSYNC.COLLECTIVE R15, `(.L_x_1692) ;  /* 0x000000000f087348 */ /* 0x003fea0003c00000 */
[----:B------:R2:W3:Y:S02]  /*1da30*/  SHFL.IDX P6, R14, R13, R12, R11 ;  /* 0x0000000c0d0e7389 */ /* 0x0004e400000c000b */
[----:B0123--:R-:W-:Y:S01]  /*1da40*/  ENDCOLLECTIVE ;  /* 0x000000000000791b */ /* 0x00ffe20003800000 */
.L_x_1692:
[----:B------:R-:W-:Y:S02]  /*1da50*/  IMAD.MOV.U32 R13, RZ, RZ, R3 ;  /* 0x000000ffff0d7224 */ /* 0x000fe400078e0003 */
[----:B------:R-:W-:-:S07]  /*1da60*/  IMAD.MOV.U32 R0, RZ, RZ, R14 ;  /* 0x000000ffff007224 */ /* 0x000fce00078e000e */
[----:B------:R-:W-:Y:S05]  /*1da70*/  WARPSYNC.COLLECTIVE R15, `(.L_x_1693) ;  /* 0x000000000f087348 */ /* 0x000fea0003c00000 */
[----:B------:R0:W1:Y:S02]  /*1da80*/  SHFL.IDX P6, R14, R13, R12, R11 ;  /* 0x0000000c0d0e7389 */ /* 0x00006400000c000b */
[----:B01----:R-:W-:Y:S01]  /*1da90*/  ENDCOLLECTIVE ;  /* 0x000000000000791b */ /* 0x003fe20003800000 */
.L_x_1693:
[----:B------:R-:W-:Y:S05]  /*1daa0*/  BRA `(.L_x_1694) ;  /* 0xffffff5c00e47947 */ /* 0x000fea000383ffff */
.L_x_1474:
        /* <DEDUP_REMOVED lines=8> */
.L_x_1696:
[----:B------:R-:W-:Y:S05]  /*1db30*/  BSYNC B1 ;  /* 0x0000000000017941 */ /* 0x000fea0003800000 */
.L_x_1695:
        /* <DEDUP_REMOVED lines=8> */
.L_x_1697:
[----:B------:R-:W-:Y:S05]  /*1dbc0*/  BRA `(.L_x_1698) ;  /* 0xffffff6000147947 */ /* 0x000fea000383ffff */
.L_x_1477:
        /* <DEDUP_REMOVED lines=8> */
.L_x_1700:
[----:B------:R-:W-:Y:S05]  /*1dc50*/  BSYNC B1 ;  /* 0x0000000000017941 */ /* 0x000fea0003800000 */
.L_x_1699:
        /* <DEDUP_REMOVED lines=8> */
.L_x_1701:
[----:B------:R-:W-:Y:S05]  /*1dce0*/  BRA `(.L_x_1702) ;  /* 0xffffff6000407947 */ /* 0x000fea000383ffff */
.L_x_1480:
        /* <DEDUP_REMOVED lines=8> */
.L_x_1704:
[----:B------:R-:W-:Y:S05]  /*1dd70*/  BSYNC B1 ;  /* 0x0000000000017941 */ /* 0x000fea0003800000 */
.L_x_1703:
        /* <DEDUP_REMOVED lines=8> */
.L_x_1705:
[----:B------:R-:W-:Y:S05]  /*1de00*/  BRA `(.L_x_1706) ;  /* 0xffffff60006c7947 */ /* 0x000fea000383ffff */
.L_x_1497:
        /* <DEDUP_REMOVED lines=11> */
.L_x_1708:
[----:B------:R-:W-:Y:S05]  /*1dec0*/  BSYNC B1 ;  /* 0x0000000000017941 */ /* 0x000fea0003800000 */
.L_x_1707:
[----:B------:R-:W-:Y:S05]  /*1ded0*/  BRA `(.L_x_1709) ;  /* 0xffffff7800a47947 */ /* 0x000fea000383ffff */
.L_x_1499:
[----:B------:R-:W-:Y:S01]  /*1dee0*/  BSSY B1, `(.L_x_1710) ;  /* 0x0000006000017945 */ /* 0x000fe20003800000 */
[----:B------:R-:W-:-:S07]  /*1def0*/  IMAD.MOV.U32 R15, RZ, RZ, -0x1 ;  /* 0xffffffffff0f7424 */ /* 0x000fce00078e00ff */
[----:B0-----:R-:W-:Y:S05]  /*1df00*/  WARPSYNC.COLLECTIVE R15, `(.L_x_1711) ;  /* 0x000000000f0c7348 */ /* 0x001fea0003c00000 */
[----:B------:R-:W-:Y:S02]  /*1df10*/  ELECT P6, UR62, PT ;  /* 0x00000000003e782f */ /* 0x000fe400038c0000 */
[----:B------:R-:W-:Y:S01]  /*1df20*/  MOV R14, UR62 ;  /* 0x0000003e000e7c02 */ /* 0x000fe20008000f00 */
[----:B0-----:R-:W-:Y:S10]  /*1df30*/  ENDCOLLECTIVE ;  /* 0x000000000000791b */ /* 0x001ff40003800000 */
.L_x_1711:
[----:B------:R-:W-:Y:S05]  /*1df40*/  BSYNC B1 ;  /* 0x0000000000017941 */ /* 0x000fea0003800000 */
.L_x_1710:
[----:B------:R-:W-:Y:S05]  /*1df50*/  BRA `(.L_x_1498) ;  /* 0xffffff78009c7947 */ /* 0x000fea000383ffff */
.L_x_1501:
[----:B0-----:R0:W1:Y:S02]  /*1df60*/  SYNCS.PHASECHK.TRANS64.TRYWAIT P0, [R18+URZ+0x32420], R3 ;  /* 0x03242003120075a7 */ /* 0x001064000800017f */
[----:B-1----:R-:W-:Y:S05]  /*1df70*/  @!P0 NANOSLEEP.SYNCS 0x989680 ;  /* 0x009896800000895d */ /* 0x002fea0003900000 */
[----:B------:R-:W1:Y:S02]  /*1df80*/  @!P0 SYNCS.PHASECHK.TRANS64 P0, [R18+URZ+0x32420], R3 ;  /* 0x03242003120085a7 */ /* 0x000e64000800007f */
[----:B-1----:R-:W-:Y:S05]  /*1df90*/  @!P0 BRA `(.L_x_1501) ;  /* 0xfffffffc00f08947 */ /* 0x002fea000383ffff */
[----:B------:R-:W-:Y:S05]  /*1dfa0*/  BRA `(.L_x_1712) ;  /* 0xffffff7800ac7947 */ /* 0x000fea000383ffff */
.L_x_1505:
[----:B0-----:R0:W1:Y:S02]  /*1dfb0*/  SYNCS.PHASECHK.TRANS64.TRYWAIT P0, [R3+URZ+0x324a0], R8 ;  /* 0x0324a008030075a7 */ /* 0x001064000800017f */
[----:B-1----:R-:W-:Y:S05]  /*1dfc0*/  @!P0 NANOSLEEP.SYNCS 0x989680 ;  /* 0x009896800000895d */ /* 0x002fea0003900000 */
[----:B------:R-:W1:Y:S02]  /*1dfd0*/  @!P0 SYNCS.PHASECHK.TRANS64 P0, [R3+URZ+0x324a0], R8 ;  /* 0x0324a008030085a7 */ /* 0x000e64000800007f */
[----:B-1----:R-:W-:Y:S05]  /*1dfe0*/  @!P0 BRA `(.L_x_1505) ;  /* 0xfffffffc00f08947 */ /* 0x002fea000383ffff */
[----:B------:R-:W-:Y:S05]  /*1dff0*/  BRA `(.L_x_1713) ;  /* 0xffffff7800cc7947 */ /* 0x000fea000383ffff */
.L_x_1510:
[----:B-1----:R1:W2:Y:S02]  /*1e000*/  SYNCS.PHASECHK.TRANS64.TRYWAIT P0, [R3+URZ+0x324c0], R8 ;  /* 0x0324c008030075a7 */ /* 0x0022a4000800017f */
[----:B--2---:R-:W-:Y:S05]  /*1e010*/  @!P0 NANOSLEEP.SYNCS 0x989680 ;  /* 0x009896800000895d */ /* 0x004fea0003900000 */
[----:B------:R-:W2:Y:S02]  /*1e020*/  @!P0 SYNCS.PHASECHK.TRANS64 P0, [R3+URZ+0x324c0], R8 ;  /* 0x0324c008030085a7 */ /* 0x000ea4000800007f */
[----:B--2---:R-:W-:Y:S05]  /*1e030*/  @!P0 BRA `(.L_x_1510) ;  /* 0xfffffffc00f08947 */ /* 0x004fea000383ffff */
[----:B------:R-:W-:Y:S05]  /*1e040*/  BRA `(.L_x_1714) ;  /* 0xffffff7c004c7947 */ /* 0x000fea000383ffff */
.L_x_1520:
[----:B0-----:R0:W1:Y:S02]  /*1e050*/  SYNCS.PHASECHK.TRANS64.TRYWAIT P2, [R4+URZ+0x324a0], R5 ;  /* 0x0324a005040075a7 */ /* 0x001064000804017f */
[----:B-1----:R-:W-:Y:S05]  /*1e060*/  @!P2 NANOSLEEP.SYNCS 0x989680 ;  /* 0x009896800000a95d */ /* 0x002fea0003900000 */
[----:B------:R-:W1:Y:S02]  /*1e070*/  @!P2 SYNCS.PHASECHK.TRANS64 P2, [R4+URZ+0x324a0], R5 ;  /* 0x0324a0050400a5a7 */ /* 0x000e64000804007f */
[----:B-1----:R-:W-:Y:S05]  /*1e080*/  @!P2 BRA `(.L_x_1520) ;  /* 0xfffffffc00f0a947 */ /* 0x002fea000383ffff */
[----:B------:R-:W-:Y:S05]  /*1e090*/  BRA `(.L_x_1715) ;  /* 0xffffff8000dc7947 */ /* 0x000fea000383ffff */
.L_x_1525:
[----:B-1----:R1:W2:Y:S02]  /*1e0a0*/  SYNCS.PHASECHK.TRANS64.TRYWAIT P2, [R4+URZ+0x324c0], R5 ;  /* 0x0324c005040075a7 */ /* 0x0022a4000804017f */
[----:B--2---:R-:W-:Y:S05]  /*1e0b0*/  @!P2 NANOSLEEP.SYNCS 0x989680 ;  /* 0x009896800000a95d */ /* 0x004fea0003900000 */
[----:B------:R-:W2:Y:S02]  /*1e0c0*/  @!P2 SYNCS.PHASECHK.TRANS64 P2, [R4+URZ+0x324c0], R5 ;  /* 0x0324c0050400a5a7 */ /* 0x000ea4000804007f */
[----:B--2---:R-:W-:Y:S05]  /*1e0d0*/  @!P2 BRA `(.L_x_1525) ;  /* 0xfffffffc00f0a947 */ /* 0x004fea000383ffff */
[----:B------:R-:W-:Y:S05]  /*1e0e0*/  BRA `(.L_x_1716) ;  /* 0xffffff8400587947 */ /* 0x000fea000383ffff */
.L_x_1543:
        /* <DEDUP_REMOVED lines=11> */
.L_x_1718:
[----:B------:R-:W-:Y:S05]  /*1e1a0*/  BSYNC B0 ;  /* 0x0000000000007941 */ /* 0x000fea0003800000 */
.L_x_1717:
[----:B------:R-:W-:Y:S05]  /*1e1b0*/  BRA `(.L_x_1719) ;  /* 0xffffff9000d87947 */ /* 0x000fea000383ffff */
.L_x_1545:
[----:B------:R-:W-:Y:S01]  /*1e1c0*/  BSSY B0, `(.L_x_1720) ;  /* 0x0000006000007945 */ /* 0x000fe20003800000 */
[----:B------:R-:W-:-:S07]  /*1e1d0*/  IMAD.MOV.U32 R15, RZ, RZ, -0x1 ;  /* 0xffffffffff0f7424 */ /* 0x000fce00078e00ff */
[----:B0-----:R-:W-:Y:S05]  /*1e1e0*/  WARPSYNC.COLLECTIVE R15, `(.L_x_1721) ;  /* 0x000000000f0c7348 */ /* 0x001fea0003c00000 */
[----:B------:R-:W-:Y:S02]  /*1e1f0*/  ELECT P6, UR62, PT ;  /* 0x00000000003e782f */ /* 0x000fe400038c0000 */
[----:B------:R-:W-:Y:S01]  /*1e200*/  MOV R14, UR62 ;  /* 0x0000003e000e7c02 */ /* 0x000fe20008000f00 */
[----:B0-----:R-:W-:Y:S10]  /*1e210*/  ENDCOLLECTIVE ;  /* 0x000000000000791b */ /* 0x001ff40003800000 */
.L_x_1721:
[----:B------:R-:W-:Y:S05]  /*1e220*/  BSYNC B0 ;  /* 0x0000000000007941 */ /* 0x000fea0003800000 */
.L_x_1720:
[----:B------:R-:W-:Y:S05]  /*1e230*/  BRA `(.L_x_1722) ;  /* 0xffffff9000e47947 */ /* 0x000fea000383ffff */
.L_x_1547:
[----:B0-----:R0:W1:Y:S02]  /*1e240*/  SYNCS.PHASECHK.TRANS64.TRYWAIT P0, [R0+URZ+0x32440], R2 ;  /* 0x03244002000075a7 */ /* 0x001064000800017f */
[----:B-1----:R-:W-:Y:S05]  /*1e250*/  @!P0 NANOSLEEP.SYNCS 0x989680 ;  /* 0x009896800000895d */ /* 0x002fea0003900000 */
[----:B------:R-:W1:Y:S02]  /*1e260*/  @!P0 SYNCS.PHASECHK.TRANS64 P0, [R0+URZ+0x32440], R2 ;  /* 0x03244002000085a7 */ /* 0x000e64000800007f */
[----:B-1----:R-:W-:Y:S05]  /*1e270*/  @!P0 BRA `(.L_x_1547) ;  /* 0xfffffffc00f08947 */ /* 0x002fea000383ffff */
[----:B------:R-:W-:Y:S05]  /*1e280*/  BRA `(.L_x_1723) ;  /* 0xffffff9400447947 */ /* 0x000fea000383ffff */
.L_x_1551:
        /* <DEDUP_REMOVED lines=9> */
.L_x_1724:
[----:B------:R-:W-:Y:S02]  /*1e320*/  IMAD.MOV.U32 R13, RZ, RZ, R3 ;  /* 0x000000ffff0d7224 */ /* 0x000fe400078e0003 */
[----:B------:R-:W-:Y:S01]  /*1e330*/  IMAD.MOV.U32 R4, RZ, RZ, R14 ;  /* 0x000000ffff047224 */ /* 0x000fe200078e000e */
[----:B------:R-:W-:-:S07]  /*1e340*/  LOP3.LUT R7, R7, 0x7f, RZ, 0xc0, !PT ;  /* 0x0000007f07077812 */ /* 0x000fce00078ec0ff */
[----:B------:R-:W-:Y:S05]  /*1e350*/  WARPSYNC.COLLECTIVE R15, `(.L_x_1725) ;  /* 0x000000000f087348 */ /* 0x000fea0003c00000 */
[----:B------:R0:W1:Y:S02]  /*1e360*/  SHFL.IDX P6, R14, R13, R12, R11 ;  /* 0x0000000c0d0e7389 */ /* 0x00006400000c000b */
[----:B01----:R-:W-:Y:S01]  /*1e370*/  ENDCOLLECTIVE ;  /* 0x000000000000791b */ /* 0x003fe20003800000 */
.L_x_1725:
[----:B------:R-:W-:Y:S01]  /*1e380*/  SHF.R.U32.HI R7, RZ, 0x3, R7 ;  /* 0x00000003ff077819 */ /* 0x000fe20000011607 */
[----:B------:R-:W-:Y:S02]  /*1e390*/  IMAD.MOV.U32 R13, RZ, RZ, R2 ;  /* 0x000000ffff0d7224 */ /* 0x000fe400078e0002 */
[----:B------:R-:W-:Y:S02]  /*1e3a0*/  IMAD.MOV.U32 R12, RZ, RZ, 0x1 ;  /* 0x00000001ff0c7424 */ /* 0x000fe400078e00ff */
[----:B------:R-:W-:-:S07]  /*1e3b0*/  IMAD.MOV.U32 R5, RZ, RZ, R14 ;  /* 0x000000ffff057224 */ /* 0x000fce00078e000e */
[----:B------:R-:W-:Y:S05]  /*1e3c0*/  WARPSYNC.COLLECTIVE R15, `(.L_x_1726) ;  /* 0x000000000f087348 */ /* 0x000fea0003c00000 */
[----:B------:R0:W1:Y:S02]  /*1e3d0*/  SHFL.IDX P6, R14, R13, R12, R11 ;  /* 0x0000000c0d0e7389 */ /* 0x00006400000c000b */
[----:B01----:R-:W-:Y:S01]  /*1e3e0*/  ENDCOLLECTIVE ;  /* 0x000000000000791b */ /* 0x003fe20003800000 */
.L_x_1726:
[----:B------:R-:W-:Y:S02]  /*1e3f0*/  IMAD.MOV.U32 R13, RZ, RZ, R3 ;  /* 0x000000ffff0d7224 */ /* 0x000fe400078e0003 */
[----:B------:R-:W-:Y:S02]  /*1e400*/  IMAD R0, R0, R8, RZ ;  /* 0x0000000800007224 */ /* 0x000fe400078e02ff */
[----:B------:R-:W-:Y:S02]  /*1e410*/  IMAD.IADD R8, R7, 0x1, R6 ;  /* 0x0000000107087824 */ /* 0x000fe400078e0206 */
[----:B------:R-:W-:-:S07]  /*1e420*/  IMAD.MOV.U32 R7, RZ, RZ, R14 ;  /* 0x000000ffff077224 */ /* 0x000fce00078e000e */
[----:B------:R-:W-:Y:S05]  /*1e430*/  WARPSYNC.COLLECTIVE R15, `(.L_x_1727) ;  /* 0x000000000f087348 */ /* 0x000fea0003c00000 */
[----:B------:R0:W1:Y:S02]  /*1e440*/  SHFL.IDX P6, R14, R13, R12, R11 ;  /* 0x0000000c0d0e7389 */ /* 0x00006400000c000b */
[----:B01----:R-:W-:Y:S01]  /*1e450*/  ENDCOLLECTIVE ;  /* 0x000000000000791b */ /* 0x003fe20003800000 */
.L_x_1727:
        /* <DEDUP_REMOVED lines=11> */
.L_x_1728:
        /* <DEDUP_REMOVED lines=15> */
.L_x_1729:
[----:B------:R-:W-:Y:S01]  /*1e600*/  @!P2 IMAD.X R4, RZ, RZ, R7, P1 ;  /* 0x000000ffff04a224 */ /* 0x000fe200008e0607 */
[----:B------:R-:W-:-:S04]  /*1e610*/  IADD3 R7, R8, 0x20, RZ ;  /* 0x0000002008077810 */ /* 0x000fc80007ffe0ff */
[----:B------:R-:W-:Y:S01]  /*1e620*/  @!P2 LOP3.LUT R5, R5, R4, RZ, 0x3c, !PT ;  /* 0x000000040505a212 */ /* 0x000fe200078e3cff */
[----:B------:R0:W-:Y:S01]  /*1e630*/  STL [R1+0x64], R7 ;  /* 0x0000640701007387 */ /* 0x0001e20000100800 */
[----:B------:R-:W-:Y:S02]  /*1e640*/  ISETP.GE.AND P1, PT, R7, R0, PT ;  /* 0x000000000700720c */ /* 0x000fe40003f26270 */
[----:B------:R-:W-:Y:S01]  /*1e650*/  @!P2 LOP3.LUT R4, R5, R4, RZ, 0x3c, !PT ;  /* 0x000000040504a212 */ /* 0x000fe200078e3cff */
[----:B------:R-:W-:-:S03]  /*1e660*/  IMAD.MOV.U32 R13, RZ, RZ, R2 ;  /* 0x000000ffff0d7224 */ /* 0x000fc600078e0002 */
[----:B------:R-:W-:Y:S01]  /*1e670*/  @!P2 LOP3.LUT R5, R5, R4, RZ, 0x3c, !PT ;  /* 0x000000040505a212 */ /* 0x000fe200078e3cff */
[----:B------:R-:W-:Y:S02]  /*1e680*/  IMAD.MOV.U32 R12, RZ, RZ, 0x3 ;  /* 0x00000003ff0c7424 */ /* 0x000fe400078e00ff */
[----:B0-----:R-:W-:Y:S02]  /*1e690*/  VIADD R7, R8, 0x30 ;  /* 0x0000003008077836 */ /* 0x001fe40000000000 */
[----:B------:R-:W-:Y:S01]  /*1e6a0*/  @!PT LDS RZ, [RZ] ;  /* 0x00000000fffff984 */ /* 0x000fe20000000800 */
[----:B------:R-:W-:Y:S01]  /*1e6b0*/  @!PT LDS RZ, [RZ] ;  /* 0x00000000fffff984 */ /* 0x000fe20000000800 */
[----:B------:R-:W-:Y:S01]  /*1e6c0*/  @!PT LDS RZ, [RZ] ;  /* 0x00000000fffff984 */ /* 0x000fe20000000800 */
[----:B------:R0:W-:Y:S04]  /*1e6d0*/  @!P2 LDGSTS.E.BYPASS.LTC128B.128 [R9+0x18c00], desc[UR60][R4.64], !P0 ;  /* 0x18c000000409afae */ /* 0x0001e8000c101d7c */
[----:B------:R1:W-:Y:S01]  /*1e6e0*/  STL [R1+0x68], R7 ;  /* 0x0000680701007387 */ /* 0x0003e20000100800 */
[----:B0-----:R-:W-:-:S07]  /*1e6f0*/  IMAD.MOV.U32 R4, RZ, RZ, R14 ;  /* 0x000000ffff047224 */ /* 0x001fce00078e000e */
[----:B-1----:R-:W-:Y:S05]  /*1e700*/  WARPSYNC.COLLECTIVE R15, `(.L_x_1730) ;  /* 0x000000000f087348 */ /* 0x002fea0003c00000 */
[----:B------:R0:W2:Y:S02]  /*1e710*/  SHFL.IDX P6, R14, R13, R12, R11 ;  /* 0x0000000c0d0e7389 */ /* 0x0000a400000c000b */
[----:B012---:R-:W-:Y:S01]  /*1e720*/  ENDCOLLECTIVE ;  /* 0x000000000000791b */ /* 0x007fe20003800000 */
.L_x_1730:
        /* <DEDUP_REMOVED lines=10> */
.L_x_1731:
        /* <DEDUP_REMOVED lines=13> */
.L_x_1732:
        /* <DEDUP_REMOVED lines=10> */
.L_x_1733:
        /* <DEDUP_REMOVED lines=13> */
.L_x_1734:
        /* <DEDUP_REMOVED lines=10> */
.L_x_1735:
        /* <DEDUP_REMOVED lines=13> */
.L_x_1736:
        /* <DEDUP_REMOVED lines=10> */
.L_x_1737:
        /* <DEDUP_REMOVED lines=11> */
.L_x_1738:
        /* <DEDUP_REMOVED lines=14> */
.L_x_1739:
[----:B------:R-:W-:Y:S01]  /*1edb0*/  IMAD.MOV.U32 R3, RZ, RZ, R14 ;  /* 0x000000ffff037224 */ /* 0x000fe200078e000e */
[----:B------:R-:W-:Y:S06]  /*1edc0*/  BRA `(.L_x_1740) ;  /* 0xffffff9400c87947 */ /* 0x000fec000383ffff */
.L_x_1555:
        /* <DEDUP_REMOVED lines=10> */
[----:B--2---:R-:W-:-:S02]  /*1ee70*/  IMAD R3, R15, R6, RZ ;  /* 0x000000060f037224 */ /* 0x004fc400078e02ff */
[----:B------:R-:W-:-:S03]  /*1ee80*/  IMAD.MOV.U32 R15, RZ, RZ, -0x1 ;  /* 0xffffffffff0f7424 */ /* 0x000fc600078e00ff */
[-C--:B---3--:R-:W-:Y:S02]  /*1ee90*/  ISETP.GE.AND P4, PT, R14, R3.reuse, PT ;  /* 0x000000030e00720c */ /* 0x088fe40003f86270 */
[-C--:B----4-:R-:W-:Y:S01]  /*1eea0*/  ISETP.GE.AND P5, PT, R13, R3.reuse, PT ;  /* 0x000000030d00720c */ /* 0x090fe20003fa6270 */
[----:B------:R-:W-:Y:S01]  /*1eeb0*/  IMAD.MOV.U32 R13, RZ, RZ, R2 ;  /* 0x000000ffff0d7224 */ /* 0x000fe200078e0002 */
[----:B-----5:R-:W-:Y:S01]  /*1eec0*/  ISETP.GE.AND P6, PT, R12, R3, PT ;  /* 0x000000030c00720c */ /* 0x020fe20003fc6270 */
[----:B------:R-:W-:Y:S01]  /*1eed0*/  IMAD.MOV.U32 R12, RZ, RZ, RZ ;  /* 0x000000ffff0c7224 */ /* 0x000fe200078e00ff */
[----:B------:R-:W-:-:S07]  /*1eee0*/  LOP3.LUT R8, R8, 0xffffffef, RZ, 0xc0, !PT ;  /* 0xffffffef08087812 */ /* 0x000fce00078ec0ff */
        /* <DEDUP_REMOVED lines=18> */
.L_x_1742:
[----:B------:R-:W-:Y:S05]  /*1f010*/  BSYNC B0 ;  /* 0x0000000000007941 */ /* 0x000fea0003800000 */
.L_x_1741:
        /* <DEDUP_REMOVED lines=10> */
.L_x_1743:
        /* <DEDUP_REMOVED lines=16> */
.L_x_1744:
        /* <DEDUP_REMOVED lines=15> */
.L_x_1745:
[----:B------:R-:W-:Y:S02]  /*1f2b0*/  IMAD.MOV.U32 R13, RZ, RZ, R2 ;  /* 0x000000ffff0d7224 */ /* 0x000fe400078e0002 */
[----:B------:R-:W-:Y:S02]  /*1f2c0*/  IMAD.MOV.U32 R12, RZ, RZ, 0x2 ;  /* 0x00000002ff0c7424 */ /* 0x000fe400078e00ff */
[----:B------:R-:W-:-:S05]  /*1f2d0*/  IMAD.MOV.U32 R5, RZ, RZ, R14 ;  /* 0x000000ffff057224 */ /* 0x000fca00078e000e */
[----:B------:R-:W-:-:S05]  /*1f2e0*/  @!P4 LEA R5, P6, R7, R5, 0x1 ;  /* 0x000000050705c211 */ /* 0x000fca00078c08ff */
[----:B------:R-:W-:-:S05]  /*1f2f0*/  @!P4 IMAD.X R4, RZ, RZ, R6, P6 ;  /* 0x000000ffff04c224 */ /* 0x000fca00030e0606 */
[----:B------:R-:W-:-:S07]  /*1f300*/  @!P4 LOP3.LUT R5, R5, R4, RZ, 0x3c, !PT ;  /* 0x000000040505c212 */ /* 0x000fce00078e3cff */
[----:B------:R-:W-:Y:S05]  /*1f310*/  WARPSYNC.COLLECTIVE R15, `(.L_x_1746) ;  /* 0x000000000f087348 */ /* 0x000fea0003c00000 */
[----:B------:R0:W1:Y:S02]  /*1f320*/  SHFL.IDX P6, R14, R13, R12, R11 ;  /* 0x0000000c0d0e7389 */ /* 0x00006400000c000b */
[----:B01----:R-:W-:Y:S01]  /*1f330*/  ENDCOLLECTIVE ;  /* 0x000000000000791b */ /* 0x003fe20003800000 */
.L_x_1746:
        /* <DEDUP_REMOVED lines=15> */
.L_x_1747:
[----:B------:R-:W-:Y:S01]  /*1f430*/  MOV R13, R2 ;  /* 0x00000002000d7202 */ /* 0x000fe20000000f00 */
        /* <DEDUP_REMOVED lines=8> */
.L_x_1748:
        /* <DEDUP_REMOVED lines=15> */
.L_x_1749:
        /* <DEDUP_REMOVED lines=9> */
.L_x_1750:
        /* <DEDUP_REMOVED lines=15> */
.L_x_1751:
        /* <DEDUP_REMOVED lines=9> */
.L_x_1752:
        /* <DEDUP_REMOVED lines=10> */
[----:B------:R-:W-:-:S07]  /*1f860*/  IMAD.MOV.U32 R6, RZ, RZ, R14 ;  /* 0x000000ffff067224 */ /* 0x000fce00078e000e */
[----:B0-----:R-:W-:Y:S05]  /*1f870*/  WARPSYNC.COLLECTIVE R15, `(.L_x_1753) ;  /* 0x000000000f087348 */ /* 0x001fea0003c00000 */
[----:B------:R1:W2:Y:S02]  /*1f880*/  SHFL.IDX P6, R14, R13, R12, R11 ;  /* 0x0000000c0d0e7389 */ /* 0x0002a400000c000b */
[----:B012---:R-:W-:Y:S01]  /*1f890*/  ENDCOLLECTIVE ;  /* 0x000000000000791b */ /* 0x007fe20003800000 */
.L_x_1753:
[----:B------:R-:W-:Y:S02]  /*1f8a0*/  IMAD.MOV.U32 R13, RZ, RZ, R2 ;  /* 0x000000ffff0d7224 */ /* 0x000fe400078e0002 */
[----:B------:R-:W-:Y:S01]  /*1f8b0*/  IMAD.MOV.U32 R12, RZ, RZ, 0x6 ;  /* 0x00000006ff0c7424 */ /* 0x000fe200078e00ff */
[----:B------:R-:W-:Y:S01]  /*1f8c0*/  LOP3.LUT P6, RZ, R9, 0x20, RZ, 0xc0, !PT ;  /* 0x0000002009ff7812 */ /* 0x000fe200078cc0ff */
[----:B------:R-:W-:-:S12]  /*1f8d0*/  IMAD.MOV.U32 R5, RZ, RZ, R14 ;  /* 0x000000ffff057224 */ /* 0x000fd800078e000e */
        /* <DEDUP_REMOVED lines=15> */
.L_x_1754:
[----:B------:R-:W-:Y:S02]  /*1f9d0*/  IMAD.MOV.U32 R13, RZ, RZ, R0 ;  /* 0x000000ffff0d7224 */ /* 0x000fe400078e0000 */
[----:B------:R-:W-:-:S07]  /*1f9e0*/  IMAD.MOV.U32 R6, RZ, RZ, R14 ;  /* 0x000000ffff067224 */ /* 0x000fce00078e000e */
[----:B------:R-:W-:Y:S05]  /*1f9f0*/  WARPSYNC.COLLECTIVE R15, `(.L_x_1755) ;  /* 0x000000000f087348 */ /* 0x000fea0003c00000 */
[----:B------:R0:W1:Y:S02]  /*1fa00*/  SHFL.IDX P6, R14, R13, R12, R11 ;  /* 0x0000000c0d0e7389 */ /* 0x00006400000c000b */
[----:B01----:R-:W-:Y:S01]  /*1fa10*/  ENDCOLLECTIVE ;  /* 0x000000000000791b */ /* 0x003fe20003800000 */
.L_x_1755:
[----:B------:R-:W-:Y:S02]  /*1fa20*/  IMAD.MOV.U32 R13, RZ, RZ, R2 ;  /* 0x000000ffff0d7224 */ /* 0x000fe400078e0002 */
[----:B------:R-:W-:Y:S02]  /*1fa30*/  IMAD.MOV.U32 R12, RZ, RZ, 0x7 ;  /* 0x00000007ff0c7424 */ /* 0x000fe400078e00ff */
[----:B------:R-:W-:-:S07]  /*1fa40*/  IMAD.MOV.U32 R5, RZ, RZ, R14 ;  /* 0x000000ffff057224 */ /* 0x000fce00078e000e */
[----:B------:R-:W-:Y:S05]  /*1fa50*/  WARPSYNC.COLLECTIVE R15, `(.L_x_1756) ;  /* 0x000000000f087348 */ /* 0x000fea0003c00000 */
[----:B------:R0:W1:Y:S02]  /*1fa60*/  SHFL.IDX P6, R14, R13, R12, R11 ;  /* 0x0000000c0d0e7389 */ /* 0x00006400000c000b */
[----:B01----:R-:W-:Y:S01]  /*1fa70*/  ENDCOLLECTIVE ;  /* 0x000000000000791b */ /* 0x003fe20003800000 */
.L_x_1756:
        /* <DEDUP_REMOVED lines=10> */
.L_x_1757:
[----:B------:R-:W-:Y:S01]  /*1fb20*/  @!PT LDS RZ, [RZ] ;  /* 0x00000000fffff984 */ /* 0x000fe20000000800 */
[----:B------:R-:W-:Y:S01]  /*1fb30*/  @!PT LDS RZ, [RZ] ;  /* 0x00000000fffff984 */ /* 0x000fe20000000800 */
[----:B------:R-:W-:Y:S01]  /*1fb40*/  @!PT LDS RZ, [RZ] ;  /* 0x00000000fffff984 */ /* 0x000fe20000000800 */
[----:B------:R1:W-:Y:S04]  /*1fb50*/  @!P4 LDGSTS.E.BYPASS.LTC128B.128 [R8+0x25400], desc[UR60][R4.64], !P3 ;  /* 0x254000000408cfae */ /* 0x0003e8000d901d7c */
[----:B------:R1:W-:Y:S04]  /*1fb60*/  @!P4 LDGSTS.E.BYPASS.LTC128B.128 [R8+0x29400], desc[UR60][R4.64+0x80], !P2 ;  /* 0x294000800408cfae */ /* 0x0003e8000d101d7c */
[----:B------:R1:W-:Y:S04]  /*1fb70*/  @!P4 LDGSTS.E.BYPASS.LTC128B.128 [R8+0x2d400], desc[UR60][R4.64+0x100], !P1 ;  /* 0x2d4001000408cfae */ /* 0x0003e8000c901d7c */
[----:B------:R1:W-:Y:S01]  /*1fb80*/  @!P4 LDGSTS.E.BYPASS.LTC128B.128 [R8+0x31400], desc[UR60][R4.64+0x180], !P0 ;  /* 0x314001800408cfae */ /* 0x0003e2000c101d7c */
[----:B------:R-:W-:Y:S01]  /*1fb90*/  IMAD.MOV.U32 R0, RZ, RZ, R14 ;  /* 0x000000ffff007224 */ /* 0x000fe200078e000e */
[----:B------:R-:W-:Y:S06]  /*1fba0*/  BRA `(.L_x_1758) ;  /* 0xffffff9400747947 */ /* 0x000fec000383ffff */
.L_x_1560:
[----:B0-----:R0:W3:Y:S02]  /*1fbb0*/  SYNCS.PHASECHK.TRANS64.TRYWAIT P0, [R18+URZ+0x32420], R0 ;  /* 0x03242000120075a7 */ /* 0x0010e4000800017f */
[----:B---3--:R-:W-:Y:S05]  /*1fbc0*/  @!P0 NANOSLEEP.SYNCS 0x989680 ;  /* 0x009896800000895d */ /* 0x008fea0003900000 */
[----:B------:R-:W3:Y:S02]  /*1fbd0*/  @!P0 SYNCS.PHASECHK.TRANS64 P0, [R18+URZ+0x32420], R0 ;  /* 0x03242000120085a7 */ /* 0x000ee4000800007f */
[----:B---3--:R-:W-:Y:S05]  /*1fbe0*/  @!P0 BRA `(.L_x_1560) ;  /* 0xfffffffc00f08947 */ /* 0x008fea000383ffff */
[----:B------:R-:W-:Y:S05]  /*1fbf0*/  BRA `(.L_x_1759) ;  /* 0xffffff9400ec7947 */ /* 0x000fea000383ffff */
.L_x_1564:
[----:B0-----:R0:W1:Y:S02]  /*1fc00*/  SYNCS.PHASECHK.TRANS64.TRYWAIT P0, [R2+URZ+0x32460], R0 ;  /* 0x03246000020075a7 */ /* 0x001064000800017f */
[----:B-1----:R-:W-:Y:S05]  /*1fc10*/  @!P0 NANOSLEEP.SYNCS 0x989680 ;  /* 0x009896800000895d */ /* 0x002fea0003900000 */
[----:B------:R-:W1:Y:S02]  /*1fc20*/  @!P0 SYNCS.PHASECHK.TRANS64 P0, [R2+URZ+0x32460], R0 ;  /* 0x03246000020085a7 */ /* 0x000e64000800007f */
[----:B-1----:R-:W-:Y:S05]  /*1fc30*/  @!P0 BRA `(.L_x_1564) ;  /* 0xfffffffc00f08947 */ /* 0x002fea000383ffff */
[----:B------:R-:W-:Y:S05]  /*1fc40*/  BRA `(.L_x_1760) ;  /* 0xffffff9800107947 */ /* 0x000fea000383ffff */
.L_x_1579:
[----:B-1----:R1:W2:Y:S02]  /*1fc50*/  SYNCS.PHASECHK.TRANS64.TRYWAIT P0, [R2+URZ+0x32440], R6 ;  /* 0x03244006020075a7 */ /* 0x0022a4000800017f */
[----:B--2---:R-:W-:Y:S05]  /*1fc60*/  @!P0 NANOSLEEP.SYNCS 0x989680 ;  /* 0x009896800000895d */ /* 0x004fea0003900000 */
[----:B------:R-:W2:Y:S02]  /*1fc70*/  @!P0 SYNCS.PHASECHK.TRANS64 P0, [R2+URZ+0x32440], R6 ;  /* 0x03244006020085a7 */ /* 0x000ea4000800007f */
[----:B--2---:R-:W-:Y:S05]  /*1fc80*/  @!P0 BRA `(.L_x_1579) ;  /* 0xfffffffc00f08947 */ /* 0x004fea000383ffff */
[----:B------:R-:W-:Y:S05]  /*1fc90*/  BRA `(.L_x_1761) ;  /* 0xffffffa000307947 */ /* 0x000fea000383ffff */
.L_x_1584:
[----:B0-----:R0:W2:Y:S02]  /*1fca0*/  SYNCS.PHASECHK.TRANS64.TRYWAIT P0, [R2+URZ+0x32460], R6 ;  /* 0x03246006020075a7 */ /* 0x0010a4000800017f */
[----:B--2---:R-:W-:Y:S05]  /*1fcb0*/  @!P0 NANOSLEEP.SYNCS 0x989680 ;  /* 0x009896800000895d */ /* 0x004fea0003900000 */
[----:B------:R-:W2:Y:S02]  /*1fcc0*/  @!P0 SYNCS.PHASECHK.TRANS64 P0, [R2+URZ+0x32460], R6 ;  /* 0x03246006020085a7 */ /* 0x000ea4000800007f */
[----:B--2---:R-:W-:Y:S05]  /*1fcd0*/  @!P0 BRA `(.L_x_1584) ;  /* 0xfffffffc00f08947 */ /* 0x004fea000383ffff */
[----:B------:R-:W-:Y:S05]  /*1fce0*/  BRA `(.L_x_1762) ;  /* 0xffffffa000ac7947 */ /* 0x000fea000383ffff */
.L_x_1595:
[----:B-1----:R1:W2:Y:S02]  /*1fcf0*/  SYNCS.PHASECHK.TRANS64.TRYWAIT P0, [R3+URZ+0x32440], R2 ;  /* 0x03244002030075a7 */ /* 0x0022a4000800017f */
[----:B--2---:R-:W-:Y:S05]  /*1fd00*/  @!P0 NANOSLEEP.SYNCS 0x989680 ;  /* 0x009896800000895d */ /* 0x004fea0003900000 */
[----:B------:R-:W2:Y:S02]  /*1fd10*/  @!P0 SYNCS.PHASECHK.TRANS64 P0, [R3+URZ+0x32440], R2 ;  /* 0x03244002030085a7 */ /* 0x000ea4000800007f */
[----:B--2---:R-:W-:Y:S05]  /*1fd20*/  @!P0 BRA `(.L_x_1595) ;  /* 0xfffffffc00f08947 */ /* 0x004fea000383ffff */
[----:B------:R-:W-:Y:S05]  /*1fd30*/  BRA `(.L_x_1763) ;  /* 0xffffffa800987947 */ /* 0x000fea000383ffff */
.L_x_1600:
[----:B--2---:R2:W3:Y:S02]  /*1fd40*/  SYNCS.PHASECHK.TRANS64.TRYWAIT P0, [R3+URZ+0x32460], R2 ;  /* 0x03246002030075a7 */ /* 0x0044e4000800017f */
[----:B---3--:R-:W-:Y:S05]  /*1fd50*/  @!P0 NANOSLEEP.SYNCS 0x989680 ;  /* 0x009896800000895d */ /* 0x008fea0003900000 */
[----:B------:R-:W3:Y:S02]  /*1fd60*/  @!P0 SYNCS.PHASECHK.TRANS64 P0, [R3+URZ+0x32460], R2 ;  /* 0x03246002030085a7 */ /* 0x000ee4000800007f */
[----:B---3--:R-:W-:Y:S05]  /*1fd70*/  @!P0 BRA `(.L_x_1600) ;  /* 0xfffffffc00f08947 */ /* 0x008fea000383ffff */
[----:B------:R-:W-:Y:S05]  /*1fd80*/  BRA `(.L_x_1764) ;  /* 0xffffffac00147947 */ /* 0x000fea000383ffff */
.L_x_1611:
[----:B-1----:R1:W2:Y:S02]  /*1fd90*/  SYNCS.PHASECHK.TRANS64.TRYWAIT P0, [R3+URZ+0x32440], R2 ;  /* 0x03244002030075a7 */ /* 0x0022a4000800017f */
[----:B--2---:R-:W-:Y:S05]  /*1fda0*/  @!P0 NANOSLEEP.SYNCS 0x989680 ;  /* 0x009896800000895d */ /* 0x004fea0003900000 */
[----:B------:R-:W2:Y:S02]  /*1fdb0*/  @!P0 SYNCS.PHASECHK.TRANS64 P0, [R3+URZ+0x32440], R2 ;  /* 0x03244002030085a7 */ /* 0x000ea4000800007f */
[----:B--2---:R-:W-:Y:S05]  /*1fdc0*/  @!P0 BRA `(.L_x_1611) ;  /* 0xfffffffc00f08947 */ /* 0x004fea000383ffff */
[----:B------:R-:W-:Y:S05]  /*1fdd0*/  BRA `(.L_x_1765) ;  /* 0xffffffb000e47947 */ /* 0x000fea000383ffff */
.L_x_1616:
[----:B--2---:R2:W3:Y:S02]  /*1fde0*/  SYNCS.PHASECHK.TRANS64.TRYWAIT P0, [R3+URZ+0x32460], R2 ;  /* 0x03246002030075a7 */ /* 0x0044e4000800017f */
[----:B---3--:R-:W-:Y:S05]  /*1fdf0*/  @!P0 NANOSLEEP.SYNCS 0x989680 ;  /* 0x009896800000895d */ /* 0x008fea0003900000 */
[----:B------:R-:W3:Y:S02]  /*1fe00*/  @!P0 SYNCS.PHASECHK.TRANS64 P0, [R3+URZ+0x32460], R2 ;  /* 0x03246002030085a7 */ /* 0x000ee4000800007f */
[----:B---3--:R-:W-:Y:S05]  /*1fe10*/  @!P0 BRA `(.L_x_1616) ;  /* 0xfffffffc00f08947 */ /* 0x008fea000383ffff */
[----:B------:R-:W-:Y:S05]  /*1fe20*/  BRA `(.L_x_1766) ;  /* 0xffffffb400607947 */ /* 0x000fea000383ffff */
.L_x_1628:
[----:B-1----:R-:W3:Y:S01]  /*1fe30*/  LDL R2, [R1] ;  /* 0x0000000001027983 */ /* 0x002ee20000100800 */
[----:B------:R-:W-:Y:S01]  /*1fe40*/  BSSY B0, `(.L_x_1767) ;  /* 0x0000008000007945 */ /* 0x000fe20003800000 */
[----:B0-----:R-:W-:Y:S02]  /*1fe50*/  IMAD.MOV.U32 R12, RZ, RZ, RZ ;  /* 0x000000ffff0c7224 */ /* 0x001fe400078e00ff */
[----:B------:R-:W-:Y:S02]  /*1fe60*/  IMAD.MOV.U32 R11, RZ, RZ, 0x1f ;  /* 0x0000001fff0b7424 */ /* 0x000fe400078e00ff */
[----:B------:R-:W-:Y:S02]  /*1fe70*/  IMAD.MOV.U32 R15, RZ, RZ, -0x1 ;  /* 0xffffffffff0f7424 */ /* 0x000fe400078e00ff */
[----:B---3--:R-:W-:-:S07]  /*1fe80*/  IMAD.MOV.U32 R13, RZ, RZ, R2 ;  /* 0x000000ffff0d7224 */ /* 0x008fce00078e0002 */
[----:B--2---:R-:W-:Y:S05]  /*1fe90*/  WARPSYNC.COLLECTIVE R15, `(.L_x_1768) ;  /* 0x000000000f087348 */ /* 0x004fea0003c00000 */
[----:B------:R0:W1:Y:S02]  /*1fea0*/  SHFL.IDX P6, R14, R13, R12, R11 ;  /* 0x0000000c0d0e7389 */ /* 0x00006400000c000b */
[----:B012---:R-:W-:Y:S01]  /*1feb0*/  ENDCOLLECTIVE ;  /* 0x000000000000791b */ /* 0x007fe20003800000 */
.L_x_1768:
[----:B------:R-:W-:Y:S05]  /*1fec0*/  BSYNC B0 ;  /* 0x0000000000007941 */ /* 0x000fea0003800000 */
.L_x_1767:
        /* <DEDUP_REMOVED lines=9> */
.L_x_1769:
        /* <DEDUP_REMOVED lines=26> */
.L_x_1770:
        /* <DEDUP_REMOVED lines=8> */
.L_x_1771:
        /* <DEDUP_REMOVED lines=8> */
.L_x_1772:
        /* <DEDUP_REMOVED lines=8> */
.L_x_1773:
[----:B------:R-:W-:Y:S01]  /*20280*/  IMAD.MOV.U32 R12, RZ, RZ, 0x10 ;  /* 0x00000010ff0c7424 */ /* 0x000fe200078e00ff */
[----:B------:R-:W-:-:S04]  /*20290*/  MOV R3, R14 ;  /* 0x0000000e00037202 */ /* 0x000fc80000000f00 */
[----:B------:R-:W-:-:S05]  /*202a0*/  SEL R3, R3, RZ, P4 ;  /* 0x000000ff03037207 */ /* 0x000fca0002000000 */
[----:B------:R-:W-:-:S04]  /*202b0*/  IMAD.IADD R2, R2, 0x1, R3 ;  /* 0x0000000102027824 */ /* 0x000fc800078e0203 */
[----:B------:R-:W-:-:S07]  /*202c0*/  IMAD.MOV.U32 R13, RZ, RZ, R2 ;  /* 0x000000ffff0d7224 */ /* 0x000fce00078e0002 */
[----:B------:R-:W-:Y:S05]  /*202d0*/  WARPSYNC.COLLECTIVE R15, `(.L_x_1774) ;  /* 0x000000000f087348 */ /* 0x000fea0003c00000 */
[----:B------:R0:W1:Y:S02]  /*202e0*/  SHFL.UP P6, R14, R13, R12, R11 ;  /* 0x0400000c0d0e7389 */ /* 0x00006400000c000b */
[----:B01----:R-:W-:Y:S01]  /*202f0*/  ENDCOLLECTIVE ;  /* 0x000000000000791b */ /* 0x003fe20003800000 */
.L_x_1774:
        /* <DEDUP_REMOVED lines=9> */
.L_x_1775:
[----:B------:R-:W-:Y:S01]  /*20390*/  IMAD.MOV.U32 R9, RZ, RZ, R14 ;  /* 0x000000ffff097224 */ /* 0x000fe200078e000e */
[----:B------:R-:W-:Y:S06]  /*203a0*/  BRA `(.L_x_1776) ;  /* 0xffffffb800a87947 */ /* 0x000fec000383ffff */
.L_x_1631:
        /* <DEDUP_REMOVED lines=8> */
.L_x_1778:
[----:B------:R-:W-:Y:S05]  /*20430*/  BSYNC B0 ;  /* 0x0000000000007941 */ /* 0x000fea0003800000 */
.L_x_1777:
        /* <DEDUP_REMOVED lines=10> */
.L_x_1779:
        /* <DEDUP_REMOVED lines=8> */
.L_x_1780:
        /* <DEDUP_REMOVED lines=8> */
.L_x_1781:
        /* <DEDUP_REMOVED lines=8> */
.L_x_1782:
        /* <DEDUP_REMOVED lines=9> */
.L_x_1783:
[----:B------:R-:W-:Y:S01]  /*206f0*/  IMAD.MOV.U32 R9, RZ, RZ, R14 ;  /* 0x000000ffff097224 */ /* 0x000fe200078e000e */
[----:B------:R-:W-:Y:S06]  /*20700*/  BRA `(.L_x_1784) ;  /* 0xffffffb8007c7947 */ /* 0x000fec000383ffff */
.L_x_1633:
[----:B------:R-:W-:Y:S01]  /*20710*/  BSSY B0, `(.L_x_1785) ;  /* 0x0000006000007945 */ /* 0x000fe20003800000 */
[----:B------:R-:W-:Y:S01]  /*20720*/  PLOP3.LUT P6, PT, P6, PT, PT, 0x8, 0x0 ;  /* 0x000000000000781c */ /* 0x000fe200037ce170 */
[----:B------:R-:W-:-:S12]  /*20730*/  IMAD.MOV.U32 R15, RZ, RZ, -0x1 ;  /* 0xffffffffff0f7424 */ /* 0x000fd800078e00ff */
[----:B0-----:R-:W-:Y:S05]  /*20740*/  WARPSYNC.COLLECTIVE R15, `(.L_x_1786) ;  /* 0x000000000f087348 */ /* 0x001fea0003c00000 */
[----:B------:R-:W-:Y:S01]  /*20750*/  VOTE.ANY R14, PT, P6 ;  /* 0x00000000000e7806 */ /* 0x000fe200030e0100 */
[----:B0-----:R-:W-:Y:S06]  /*20760*/  ENDCOLLECTIVE ;  /* 0x000000000000791b */ /* 0x001fec0003800000 */
.L_x_1786:
[----:B------:R-:W-:Y:S05]  /*20770*/  BSYNC B0 ;  /* 0x0000000000007941 */ /* 0x000fea0003800000 */
.L_x_1785:
        /* <DEDUP_REMOVED lines=9> */
.L_x_1787:
[----:B------:R-:W-:Y:S02]  /*20810*/  IMAD.MOV.U32 R13, RZ, RZ, R6 ;  /* 0x000000ffff0d7224 */ /* 0x000fe400078e0006 */
[----:B------:R-:W-:-:S07]  /*20820*/  IMAD.MOV.U32 R0, RZ, RZ, R14 ;  /* 0x000000ffff007224 */ /* 0x000fce00078e000e */
[----:B------:R-:W-:Y:S05]  /*20830*/  WARPSYNC.COLLECTIVE R15, `(.L_x_1788) ;  /* 0x000000000f087348 */ /* 0x000fea0003c00000 */
[----:B------:R0:W1:Y:S02]  /*20840*/  SHFL.IDX P6, R14, R13, R12, R11 ;  /* 0x0000000c0d0e7389 */ /* 0x00006400000c000b */
[----:B01----:R-:W-:Y:S01]  /*20850*/  ENDCOLLECTIVE ;  /* 0x000000000000791b */ /* 0x003fe20003800000 */
.L_x_1788:
[----:B------:R-:W-:Y:S01]  /*20860*/  IMAD.MOV.U32 R6, RZ, RZ, R14 ;  /* 0x000000ffff067224 */ /* 0x000fe200078e000e */
[----:B------:R-:W-:Y:S06]  /*20870*/  BRA `(.L_x_1789) ;  /* 0xffffffb8005c7947 */ /* 0x000fec000383ffff */
.L_x_1635:
[----:B------:R-:W-:Y:S01]  /*20880*/  BSSY B0, `(.L_x_1790) ;  /* 0x0000007000007945 */ /* 0x000fe20003800000 */
[----:B------:R-:W-:Y:S02]  /*20890*/  IMAD.MOV.U32 R13, RZ, RZ, R7 ;  /* 0x000000ffff0d7224 */ /* 0x000fe400078e0007 */
[----:B------:R-:W-:Y:S02]  /*208a0*/  IMAD.MOV.U32 R11, RZ, RZ, 0x1f ;  /* 0x0000001fff0b7424 */ /* 0x000fe400078e00ff */
[----:B------:R-:W-:-:S07]  /*208b0*/  IMAD.MOV.U32 R15, RZ, RZ, -0x1 ;  /* 0xffffffffff0f7424 */ /* 0x000fce00078e00ff */
[----:B0123--:R-:W-:Y:S05]  /*208c0*/  WARPSYNC.COLLECTIVE R15, `(.L_x_1791) ;  /* 0x000000000f087348 */ /* 0x00ffea0003c00000 */
[----:B------:R4:W0:Y:S02]  /*208d0*/  SHFL.IDX P6, R14, R13, R12, R11 ;  /* 0x0000000c0d0e7389 */ /* 0x00082400000c000b */
[----:B01234-:R-:W-:Y:S01]  /*208e0*/  ENDCOLLECTIVE ;  /* 0x000000000000791b */ /* 0x01ffe20003800000 */
.L_x_1791:
[----:B------:R-:W-:Y:S05]  /*208f0*/  BSYNC B0 ;  /* 0x0000000000007941 */ /* 0x000fea0003800000 */
.L_x_1790:
[----:B------:R-:W-:Y:S01]  /*20900*/  IMAD.MOV.U32 R7, RZ, RZ, R14 ;  /* 0x000000ffff077224 */ /* 0x000fe200078e000e */
[----:B------:R-:W-:Y:S06]  /*20910*/  BRA `(.L_x_1792) ;  /* 0xffffffb8004c7947 */ /* 0x000fec000383ffff */
.L_x_1639:
[----:B0-----:R0:W1:Y:S02]  /*20920*/  SYNCS.PHASECHK.TRANS64.TRYWAIT P0, [R0+URZ+0x32420], R3 ;  /* 0x03242003000075a7 */ /* 0x001064000800017f */
[----:B-1----:R-:W-:Y:S05]  /*20930*/  @!P0 NANOSLEEP.SYNCS 0x989680 ;  /* 0x009896800000895d */ /* 0x002fea0003900000 */
[----:B------:R-:W1:Y:S02]  /*20940*/  @!P0 SYNCS.PHASECHK.TRANS64 P0, [R0+URZ+0x32420], R3 ;  /* 0x03242003000085a7 */ /* 0x000e64000800007f */
[----:B-1----:R-:W-:Y:S05]  /*20950*/  @!P0 BRA `(.L_x_1639) ;  /* 0xfffffffc00f08947 */ /* 0x002fea000383ffff */
[----:B------:R-:W-:Y:S05]  /*20960*/  BRA `(.L_x_1793) ;  /* 0xffffffbc00e87947 */ /* 0x000fea000383ffff */
.L_x_1640:
        /* <DEDUP_REMOVED lines=11> */
.L_x_1795:
[----:B------:R-:W-:Y:S05]  /*20a20*/  BSYNC B0 ;  /* 0x0000000000007941 */ /* 0x000fea0003800000 */
.L_x_1794:
[----:B------:R-:W-:Y:S05]  /*20a30*/  BRA `(.L_x_1796) ;  /* 0xffffffbc00d07947 */ /* 0x000fea000383ffff */
.L_x_1641:
[----:B------:R-:W-:Y:S01]  /*20a40*/  BSSY B0, `(.L_x_1797) ;  /* 0x0000006000007945 */ /* 0x000fe20003800000 */
[----:B------:R-:W-:-:S07]  /*20a50*/  IMAD.MOV.U32 R15, RZ, RZ, -0x1 ;  /* 0xffffffffff0f7424 */ /* 0x000fce00078e00ff */
[----:B01----:R-:W-:Y:S05]  /*20a60*/  WARPSYNC.COLLECTIVE R15, `(.L_x_1798) ;  /* 0x000000000f0c7348 */ /* 0x003fea0003c00000 */
[----:B------:R-:W-:Y:S02]  /*20a70*/  ELECT P6, UR62, PT ;  /* 0x00000000003e782f */ /* 0x000fe400038c0000 */
[----:B------:R-:W-:Y:S01]  /*20a80*/  MOV R14, UR62 ;  /* 0x0000003e000e7c02 */ /* 0x000fe20008000f00 */
[----:B01----:R-:W-:Y:S10]  /*20a90*/  ENDCOLLECTIVE ;  /* 0x000000000000791b */ /* 0x003ff40003800000 */
.L_x_1798:
[----:B------:R-:W-:Y:S05]  /*20aa0*/  BSYNC B0 ;  /* 0x0000000000007941 */ /* 0x000fea0003800000 */
.L_x_1797:
[----:B------:R-:W-:Y:S05]  /*20ab0*/  BRA `(.L_x_1799) ;  /* 0xffffffbc00c47947 */ /* 0x000fea000383ffff */
.L_x_1643:
[----:B0-----:R0:W1:Y:S02]  /*20ac0*/  SYNCS.PHASECHK.TRANS64.TRYWAIT P0, [R6+URZ], R5 ;  /* 0x00000005060075a7 */ /* 0x001064000800017f */
[----:B-1----:R-:W-:Y:S05]  /*20ad0*/  @!P0 NANOSLEEP.SYNCS 0x989680 ;  /* 0x009896800000895d */ /* 0x002fea0003900000 */
[----:B------:R-:W1:Y:S02]  /*20ae0*/  @!P0 SYNCS.PHASECHK.TRANS64 P0, [R6+URZ], R5 ;  /* 0x00000005060085a7 */ /* 0x000e64000800007f */
[----:B-1----:R-:W-:Y:S05]  /*20af0*/  @!P0 BRA `(.L_x_1643) ;  /* 0xfffffffc00f08947 */ /* 0x002fea000383ffff */
[----:B------:R-:W-:Y:S05]  /*20b00*/  BRA `(.L_x_1800) ;  /* 0xffffffc000047947 */ /* 0x000fea000383ffff */
.L_x_1644:
[----:B-1----:R1:W2:Y:S02]  /*20b10*/  SYNCS.PHASECHK.TRANS64.TRYWAIT P0, [R7+URZ], R2 ;  /* 0x00000002070075a7 */ /* 0x0022a4000800017f */
[----:B--2---:R-:W-:Y:S05]  /*20b20*/  @!P0 NANOSLEEP.SYNCS 0x989680 ;  /* 0x009896800000895d */ /* 0x004fea0003900000 */
[----:B------:R-:W2:Y:S02]  /*20b30*/  @!P0 SYNCS.PHASECHK.TRANS64 P0, [R7+URZ], R2 ;  /* 0x00000002070085a7 */ /* 0x000ea4000800007f */
[----:B--2---:R-:W-:Y:S05]  /*20b40*/  @!P0 BRA `(.L_x_1644) ;  /* 0xfffffffc00f08947 */ /* 0x004fea000383ffff */
[----:B------:R-:W-:Y:S05]  /*20b50*/  BRA `(.L_x_1801) ;  /* 0xffffffbc00f87947 */ /* 0x000fea000383ffff */
.L_x_1646:
[----:B--2---:R2:W3:Y:S02]  /*20b60*/  SYNCS.PHASECHK.TRANS64.TRYWAIT P0, [R4+URZ], R5 ;  /* 0x00000005040075a7 */ /* 0x0044e4000800017f */
[----:B---3--:R-:W-:Y:S05]  /*20b70*/  @!P0 NANOSLEEP.SYNCS 0x989680 ;  /* 0x009896800000895d */ /* 0x008fea0003900000 */
[----:B------:R-:W3:Y:S02]  /*20b80*/  @!P0 SYNCS.PHASECHK.TRANS64 P0, [R4+URZ], R5 ;  /* 0x00000005040085a7 */ /* 0x000ee4000800007f */
[----:B---3--:R-:W-:Y:S05]  /*20b90*/  @!P0 BRA `(.L_x_1646) ;  /* 0xfffffffc00f08947 */ /* 0x008fea000383ffff */
[----:B------:R-:W-:Y:S05]  /*20ba0*/  BRA `(.L_x_1802) ;  /* 0xffffffbc00fc7947 */ /* 0x000fea000383ffff */
.L_x_1803:
        /* <DEDUP_REMOVED lines=13> */
.L_x_6133:


//--------------------- .text._ZN7cutlass13device_kernelIN5flash11enable_sm90INS1_16FlashAttnFwdSm90INS1_25CollectiveMainloopFwdSm90ILi2EN4cute5tupleIJNS5_1CILi1EEES8_S8_EEENS6_IJNS7_ILi128EEENS7_ILi96EEENS7_ILi64EEEEEELi256ENS_6half_tEfNS_4arch4Sm90ELb0ELb1ELb1ELb0ELb0ELb0ELb0ELb1ELb0ELb1ELb1ELb0EEENS1_21CollectiveEpilogueFwdINS6_IJSA_NS7_ILi256EEESB_EEES9_SE_SG_Li256ELb0ELb1ELb1ELb0EEENS1_19SingleTileSchedulerILb0ELb1ELb1ELi128EEEEEEEEEvNT_6ParamsE --------------------------
	.section	.text._ZN7cutlass13device_kernelIN5flash11enable_sm90INS1_16FlashAttnFwdSm90INS1_25CollectiveMainloopFwdSm90ILi2EN4cute5tupleIJNS5_1CILi1EEES8_S8_EEENS6_IJNS7_ILi128EEENS7_ILi96EEENS7_ILi64EEEEEELi256ENS_6half_tEfNS_4arch4Sm90ELb0ELb1ELb1ELb0ELb0ELb0ELb0ELb1ELb0ELb1ELb1ELb0EEENS1_21CollectiveEpilogueFwdINS6_IJSA_NS7_ILi256EEESB_EEES9_SE_SG_Li256ELb0ELb1ELb1ELb0EEENS1_19SingleTileSchedulerILb0ELb1ELb1ELi128EEEEEEEEEvNT_6ParamsE,"ax",@progbits
	.align	128
.text._ZN7cutlass13device_kernelIN5flash11enable_sm90INS1_16FlashAttnFwdSm90INS1_25CollectiveMainloopFwdSm90ILi2EN4cute5tupleIJNS5_1CILi1EEES8_S8_EEENS6_IJNS7_ILi128EEENS7_ILi96EEENS7_ILi64EEEEEELi256ENS_6half_tEfNS_4arch4Sm90ELb0ELb1ELb1ELb0ELb0ELb0ELb0ELb1ELb0ELb1ELb1ELb0EEENS1_21CollectiveEpilogueFwdINS6_IJSA_NS7_ILi256EEESB_EEES9_SE_SG_Li256ELb0ELb1ELb1ELb0EEENS1_19SingleTileSchedulerILb0ELb1ELb1ELi128EEEEEEEEEvNT_6ParamsE:
        .type           _ZN7cutlass13device_kernelIN5flash11enable_sm90INS1_16FlashAttnFwdSm90INS1_25CollectiveMainloopFwdSm90ILi2EN4cute5tupleIJNS5_1CILi1EEES8_S8_EEENS6_IJNS7_ILi128EEENS7_ILi96EEENS7_ILi64EEEEEELi256ENS_6half_tEfNS_4arch4Sm90ELb0ELb1ELb1ELb0ELb0ELb0ELb0ELb1ELb0ELb1ELb1ELb0EEENS1_21CollectiveEpilogueFwdINS6_IJSA_NS7_ILi256EEESB_EEES9_SE_SG_Li256ELb0ELb1ELb1ELb0EEENS1_19SingleTileSchedulerILb0ELb1ELb1ELi128EEEEEEEEEvNT_6ParamsE,@function
        .size           _ZN7cutlass13device_kernelIN5flash11enable_sm90INS1_16FlashAttnFwdSm90INS1_25CollectiveMainloopFwdSm90ILi2EN4cute5tupleIJNS5_1CILi1EEES8_S8_EEENS6_IJNS7_ILi128EEENS7_ILi96EEENS7_ILi64EEEEEELi256ENS_6half_tEfNS_4arch4Sm90ELb0ELb1ELb1ELb0ELb0ELb0ELb0ELb1ELb0ELb1ELb1ELb0EEENS1_21CollectiveEpilogueFwdINS6_IJSA_NS7_ILi256EEESB_EEES9_SE_SG_Li256ELb0ELb1ELb1ELb0EEENS1_19SingleTileSchedulerILb0ELb1ELb1ELi128EEEEEEEEEvNT_6ParamsE,(.L_x_6134 - _ZN7cutlass13device_kernelIN5flash11enable_sm90INS1_16FlashAttnFwdSm90INS1_25CollectiveMainloopFwdSm90ILi2EN4cute5tupleIJNS5_1CILi1EEES8_S8_EEENS6_IJNS7_ILi128EEENS7_ILi96EEENS7_ILi64EEEEEELi256ENS_6half_tEfNS_4arch4Sm90ELb0ELb1ELb1ELb0ELb0ELb0ELb0ELb1ELb0ELb1ELb1ELb0EEENS1_21CollectiveEpilogueFwdINS6_IJSA_NS7_ILi256EEESB_EEES9_SE_SG_Li256ELb0ELb1ELb1ELb0EEENS1_19SingleTileSchedulerILb0ELb1ELb1ELi128EEEEEEEEEvNT_6ParamsE)
        .other          _ZN7cutlass13device_kernelIN5flash11enable_sm90INS1_16FlashAttnFwdSm90INS1_25CollectiveMainloopFwdSm90ILi2EN4cute5tupleIJNS5_1CILi1EEES8_S8_EEENS6_IJNS7_ILi128EEENS7_ILi96EEENS7_ILi64EEEEEELi256ENS_6half_tEfNS_4arch4Sm90ELb0ELb1ELb1ELb0ELb0ELb0ELb0ELb1ELb0ELb1ELb1ELb0EEENS1_21CollectiveEpilogueFwdINS6_IJSA_NS7_ILi256EEESB_EEES9_SE_SG_Li256ELb0ELb1ELb1ELb0EEENS1_19SingleTileSchedulerILb0ELb1ELb1ELi128EEEEEEEEEvNT_6ParamsE,@"STO_CUDA_ENTRY STV_DEFAULT"
_ZN7cutlass13device_kernelIN5flash11enable_sm90INS1_16FlashAttnFwdSm90INS1_25CollectiveMainloopFwdSm90ILi2EN4cute5tupleIJNS5_1CILi1EEES8_S8_EEENS6_IJNS7_ILi128EEENS7_ILi96EEENS7_ILi64EEEEEELi256ENS_6half_tEfNS_4arch4Sm90ELb0ELb1ELb1ELb0ELb0ELb0ELb0ELb1ELb0ELb1ELb1ELb0EEENS1_21CollectiveEpilogueFwdINS6_IJSA_NS7_ILi256EEESB_EEES9_SE_SG_Li256ELb0ELb1ELb1ELb0EEENS1_19SingleTileSchedulerILb0ELb1ELb1ELi128EEEEEEEEEvNT_6ParamsE:
        /* <DEDUP_REMOVED lines=18> */
.L_x_1805:
[----:B------:R-:W-:Y:S05]  /*0120*/  BSYNC B0 ;  /* 0x0000000000007941 */ /* 0x000fea0003800000 */
.L_x_1804:
        /* <DEDUP_REMOVED lines=41> */
.L_x_1806:
        /* <DEDUP_REMOVED lines=22> */
.L_x_1807:
        /* <DEDUP_REMOVED lines=18> */
.L_x_1808:
        /* <DEDUP_REMOVED lines=22> */
.L_x_1809:
        /* <DEDUP_REMOVED lines=22> */
.L_x_1810:
        /* <DEDUP_REMOVED lines=8> */
.L_x_1813:
        /* <DEDUP_REMOVED lines=20> */
[----:B------:R-:W0:Y:S01]  /*0ac0*/  LDC.64 R6, c[0x0][0x418] ;  /* 0x00010600ff067b82 */ /* 0x000e220000000a00 */
[----:B------:R-:W-:Y:S01]  /*0ad0*/  ULDC UR4, c[0x0][0x448] ;  /* 0x0001120000047ab9 */ /* 0x000fe20000000800 */
[----:B------:R-:W1:Y:S01]  /*0ae0*/  S2R R0, SR_TID.X ;  /* 0x0000000000007919 */ /* 0x000e620000002100 */
[----:B------:R-:W-:-:S03]  /*0af0*/  UISETP.NE.AND UP1, UPT, UR4, 0x1, UPT ;  /* 0x000000010400788c */ /* 0x000fc6000bf25270 */
[----:B------:R-:W-:Y:S02]  /*0b00*/  ULDC.64 UR4, c[0x0][0x9e0] ;  /* 0x0002780000047ab9 */ /* 0x000fe40000000a00 */
[----:B------:R-:W2:Y:S01]  /*0b10*/  LDC R2, c[0x0][0x288] ;  /* 0x0000a200ff027b82 */ /* 0x000ea20000000800 */
[----:B------:R-:W-:-:S05]  /*0b20*/  UISETP.GE.AND UP0, UPT, UR5, 0x1, UPT ;  /* 0x000000010500788c */ /* 0x000fca000bf06270 */
[----:B------:R-:W-:Y:S01]  /*0b30*/  @UP1 ULDC UR8, c[0x0][0x44c] ;  /* 0x0001130000081ab9 */ /* 0x000fe20000000800 */
[----:B------:R-:W-:Y:S01]  /*0b40*/  @UP1 ULDC UR11, c[0x0][0x450] ;  /* 0x00011400000b1ab9 */ /* 0x000fe20000000800 */
[----:B------:R-:W3:Y:S01]  /*0b50*/  LDC R16, c[0x0][0x424] ;  /* 0x00010900ff107b82 */ /* 0x000ee20000000800 */
[----:B------:R-:W-:-:S07]  /*0b60*/  PLOP3.LUT P1, PT, PT, PT, UP0, 0x80, 0x0 ;  /* 0x000000000000781c */ /* 0x000fce0003f2f008 */
[----:B------:R-:W4:Y:S01]  /*0b70*/  LDC R5, c[0x0][0x2f0] ;  /* 0x0000bc00ff057b82 */ /* 0x000f220000000800 */
[----:B0-----:R-:W-:-:S04]  /*0b80*/  ISETP.NE.U32.AND P0, PT, R6, RZ, PT ;  /* 0x000000ff0600720c */ /* 0x001fc80003f05070 */
[----:B------:R-:W-:-:S03]  /*0b90*/  ISETP.NE.AND.EX P0, PT, R7, RZ, PT, P0 ;  /* 0x000000ff0700720c */ /* 0x000fc60003f05300 */
[----:B------:R-:W0:Y:S01]  /*0ba0*/  S2UR UR39, SR_CTAID.X ;  /* 0x00000000002779c3 */ /* 0x000e220000002500 */
[----:B--2---:R-:W-:Y:S01]  /*0bb0*/  IADD3 R3, -R2, 0x1, RZ ;  /* 0x0000000102037810 */ /* 0x004fe20007ffe1ff */
[----:B-1----:R-:W-:Y:S01]  /*0bc0*/  VIADD R22, R0, 0xffffff80 ;  /* 0xffffff8000167836 */ /* 0x002fe20000000000 */
[----:B---3--:R-:W-:-:S05]  /*0bd0*/  SEL R16, R16, 0x1, P0 ;  /* 0x0000000110107807 */ /* 0x008fca0000000000 */
[CC--:B----4-:R-:W-:Y:S02]  /*0be0*/  IMAD R3, R16.reuse, R5.reuse, R3 ;  /* 0x0000000510037224 */ /* 0x0d0fe400078e0203 */
[----:B------:R-:W-:-:S03]  /*0bf0*/  IMAD R18, R16, R5, RZ ;  /* 0x0000000510127224 */ /* 0x000fc600078e02ff */
[----:B------:R-:W-:Y:S01]  /*0c00*/  R2UR UR10, R3 ;  /* 0x00000000030a72ca */ /* 0x000fe200000e0000 */
[----:B0-----:R-:W-:-:S04]  /*0c10*/  USHF.L.U32 UR39, UR39, 0x7, URZ ;  /* 0x0000000727277899 */ /* 0x001fc8000800063f */
[----:B------:R-:W-:-:S04]  /*0c20*/  UIADD3 UR7, UR39, 0x7f, URZ ;  /* 0x0000007f27077890 */ /* 0x000fc8000fffe03f */
[----:B------:R-:W-:-:S04]  /*0c30*/  UIMAD.WIDE.U32 UR8, UR7, UR8, URZ ;  /* 0x00000008070872a5 */ /* 0x000fc8000f8e003f */
[----:B------:R-:W-:-:S04]  /*0c40*/  @UP1 USHF.R.U32.HI UR7, URZ, UR11, UR9 ;  /* 0x0000000b3f071299 */ /* 0x000fc80008011609 */
[----:B------:R-:W-:-:S04]  /*0c50*/  UIADD3 UR7, UR10, UR7, URZ ;  /* 0x000000070a077290 */ /* 0x000fc8000fffe03f */
[----:B------:R-:W-:-:S06]  /*0c60*/  UIADD3 UR4, UR7, UR4, URZ ;  /* 0x0000000407047290 */ /* 0x000fcc000fffe03f */
[----:B------:R-:W-:Y:S01]  /*0c70*/  IMAD.U32 R0, RZ, RZ, UR4 ;  /* 0x00000004ff007e24 */ /* 0x000fe2000f8e00ff */
[----:B------:R-:W-:Y:S06]  /*0c80*/  @!P1 BRA `(.L_x_1815) ;  /* 0x0000000000409947 */ /* 0x000fec0003800000 */
[----:B------:R-:W-:Y:S01]  /*0c90*/  ISETP.LT.AND P0, PT, RZ, UR7, PT ;  /* 0x00000007ff007c0c */ /* 0x000fe2000bf01270 */
[----:B------:R-:W-:-:S12]  /*0ca0*/  UIADD3 UR4, UR7, -0x1, URZ ;  /* 0xffffffff07047890 */ /* 0x000fd8000fffe03f */
[----:B------:R-:W-:Y:S05]  /*0cb0*/  @P0 BRA `(.L_x_1816) ;  /* 0x00000000001c0947 */ /* 0x000fea0003800000 */
[----:B------:R-:W-:Y:S02]  /*0cc0*/  UISETP.NE.AND UP0, UPT, UR5, 0x1, UPT ;  /* 0x000000010500788c */ /* 0x000fe4000bf05270 */
[----:B------:R-:W-:-:S09]  /*0cd0*/  UIADD3 UR4, -UR7, URZ, URZ ;  /* 0x0000003f07047290 */ /* 0x000fd2000fffe13f */
[----:B------:R-:W-:Y:S02]  /*0ce0*/  @UP0 ULDC.64 UR10, c[0x0][0x9e8] ;  /* 0x00027a00000a0ab9 */ /* 0x000fe40000000a00 */
[----:B------:R-:W-:-:S04]  /*0cf0*/  UIMAD.WIDE.U32 UR8, UR4, UR10, URZ ;  /* 0x0000000a040872a5 */ /* 0x000fc8000f8e003f */
[----:B------:R-:W-:-:S04]  /*0d00*/  @UP0 USHF.R.U32.HI UR4, URZ, UR11, UR9 ;  /* 0x0000000b3f040299 */ /* 0x000fc80008011609 */
[----:B------:R-:W-:Y:S01]  /*0d10*/  ULOP3.LUT UR4, URZ, UR4, URZ, 0x33, !UPT ;  /* 0x000000043f047292 */ /* 0x000fe2000f8e333f */
[----:B------:R-:W-:Y:S11]  /*0d20*/  BRA `(.L_x_1817) ;  /* 0x0000000000107947 */ /* 0x000ff60003800000 */
.L_x_1816:
[----:B------:R-:W-:-:S11]  /*0d30*/  UISETP.NE.AND UP0, UPT, UR5, 0x1, UPT ;  /* 0x000000010500788c */ /* 0x000fd6000bf05270 */
[----:B------:R-:W-:Y:S02]  /*0d40*/  @UP0 ULDC.64 UR10, c[0x0][0x9e8] ;  /* 0x00027a00000a0ab9 */ /* 0x000fe40000000a00 */
[----:B------:R-:W-:-:S04]  /*0d50*/  UIMAD.WIDE.U32 UR8, UR4, UR10, URZ ;  /* 0x0000000a040872a5 */ /* 0x000fc8000f8e003f */
[----:B------:R-:W-:-:S12]  /*0d60*/  @UP0 USHF.R.U32.HI UR4, URZ, UR11, UR9 ;  /* 0x0000000b3f040299 */ /* 0x000fd80008011609 */
.L_x_1817:
[----:B------:R-:W-:-:S06]  /*0d70*/  UIMAD UR4, UR4, UR5, UR5 ;  /* 0x00000005040472a4 */ /* 0x000fcc000f8e0205 */
[----:B------:R-:W-:-:S07]  /*0d80*/  VIMNMX R0, R0, UR4, PT ;  /* 0x0000000400007c48 */ /* 0x000fce000bfe0100 */
.L_x_1815:
[-C--:B------:R-:W-:Y:S01]  /*0d90*/  IMAD R2, R16, R5.reuse, -R2 ;  /* 0x0000000510027224 */ /* 0x080fe200078e0a02 */
[----:B------:R-:W-:Y:S01]  /*0da0*/  @UP1 ULDC UR8, c[0x0][0x44c] ;  /* 0x0001130000081ab9 */ /* 0x000fe20000000800 */
[----:B------:R-:W-:Y:S01]  /*0db0*/  @UP1 ULDC UR10, c[0x0][0x450] ;  /* 0x00011400000a1ab9 */ /* 0x000fe20000000800 */
[----:B------:R-:W-:Y:S02]  /*0dc0*/  UIMAD.WIDE.U32 UR8, UR39, UR8, URZ ;  /* 0x00000008270872a5 */ /* 0x000fe4000f8e003f */
[----:B------:R-:W-:Y:S01]  /*0dd0*/  R2UR UR7, R2 ;  /* 0x00000000020772ca */ /* 0x000fe200000e0000 */
[----:B------:R-:W-:Y:S01]  /*0de0*/  VIADD R2, R0, 0x5f ;  /* 0x0000005f00027836 */ /* 0x000fe20000000000 */
[----:B------:R-:W-:Y:S01]  /*0df0*/  UMOV UR4, UR39 ;  /* 0x0000002700047c82 */ /* 0x000fe20008000000 */
[----:B------:R-:W-:Y:S01]  /*0e00*/  IMAD R0, R16, R5, 0x5f ;  /* 0x0000005f10007424 */ /* 0x000fe200078e0205 */
[----:B------:R-:W-:Y:S01]  /*0e10*/  @UP1 USHF.R.U32.HI UR4, URZ, UR10, UR9 ;  /* 0x0000000a3f041299 */ /* 0x000fe20008011609 */
[----:B------:R-:W-:-:S04]  /*0e20*/  IMAD.HI R2, R2, 0x2aaaaaab, RZ ;  /* 0x2aaaaaab02027827 */ /* 0x000fc800078e02ff */
[----:B------:R-:W-:Y:S01]  /*0e30*/  IMAD.HI R0, R0, 0x2aaaaaab, RZ ;  /* 0x2aaaaaab00007827 */ /* 0x000fe200078e02ff */
[----:B------:R-:W-:-:S03]  /*0e40*/  SHF.R.U32.HI R5, RZ, 0x1f, R2 ;  /* 0x0000001fff057819 */ /* 0x000fc60000011602 */
[----:B------:R-:W-:Y:S01]  /*0e50*/  UIADD3 UR4, UR7, UR4, URZ ;  /* 0x0000000407047290 */ /* 0x000fe2000fffe03f */
[----:B------:R-:W-:Y:S02]  /*0e60*/  SHF.R.U32.HI R3, RZ, 0x1f, R0 ;  /* 0x0000001fff037819 */ /* 0x000fe40000011600 */
[----:B------:R-:W-:Y:S01]  /*0e70*/  ULDC UR7, c[0x0][0x9dc] ;  /* 0x0002770000077ab9 */ /* 0x000fe20000000800 */
[----:B------:R-:W-:Y:S01]  /*0e80*/  LEA.HI.SX32 R2, R2, R5, 0x1c ;  /* 0x0000000502027211 */ /* 0x000fe200078fe2ff */
[----:B------:R-:W-:Y:S01]  /*0e90*/  UIADD3 UR7, UR4, -UR7, URZ ;  /* 0x8000000704077290 */ /* 0x000fe2000fffe03f */
[----:B------:R-:W-:-:S04]  /*0ea0*/  LEA.HI.SX32 R3, R0, R3, 0x1c ;  /* 0x0000000300037211 */ /* 0x000fc800078fe2ff */
[----:B------:R-:W-:Y:S01]  /*0eb0*/  VIMNMX R23, R3, R2, PT ;  /* 0x0000000203177248 */ /* 0x000fe20003fe0100 */
[----:B------:R-:W-:Y:S06]  /*0ec0*/  @!P1 BRA `(.L_x_1818) ;  /* 0x0000000000449947 */ /* 0x000fec0003800000 */
[----:B------:R-:W-:-:S06]  /*0ed0*/  UISETP.GT.AND UP0, UPT, UR4, -0x1, UPT ;  /* 0xffffffff0400788c */ /* 0x000fcc000bf04270 */
[----:B------:R-:W-:-:S13]  /*0ee0*/  PLOP3.LUT P0, PT, PT, PT, UP0, 0x80, 0x0 ;  /* 0x000000000000781c */ /* 0x000fda0003f0f008 */
[----:B------:R-:W-:Y:S05]  /*0ef0*/  @P0 BRA `(.L_x_1819) ;  /* 0x00000000001c0947 */ /* 0x000fea0003800000 */
[----:B------:R-:W-:Y:S02]  /*0f00*/  UISETP.NE.AND UP0, UPT, UR5, 0x1, UPT ;  /* 0x000000010500788c */ /* 0x000fe4000bf05270 */
[----:B------:R-:W-:-:S09]  /*0f10*/  ULOP3.LUT UR4, URZ, UR4, URZ, 0x33, !UPT ;  /* 0x000000043f047292 */ /* 0x000fd2000f8e333f */
[----:B------:R-:W-:Y:S02]  /*0f20*/  @UP0 ULDC.64 UR10, c[0x0][0x9e8] ;  /* 0x00027a00000a0ab9 */ /* 0x000fe40000000a00 */
[----:B------:R-:W-:-:S04]  /*0f30*/  UIMAD.WIDE.U32 UR8, UR4, UR10, URZ ;  /* 0x0000000a040872a5 */ /* 0x000fc8000f8e003f */
[----:B------:R-:W-:-:S04]  /*0f40*/  @UP0 USHF.R.U32.HI UR4, URZ, UR11, UR9 ;  /* 0x0000000b3f040299 */ /* 0x000fc80008011609 */
[----:B------:R-:W-:Y:S01]  /*0f50*/  ULOP3.LUT UR4, URZ, UR4, URZ, 0x33, !UPT ;  /* 0x000000043f047292 */ /* 0x000fe2000f8e333f */
[----:B------:R-:W-:Y:S11]  /*0f60*/  BRA `(.L_x_1820) ;  /* 0x0000000000107947 */ /* 0x000ff60003800000 */
.L_x_1819:
[----:B------:R-:W-:-:S11]  /*0f70*/  UISETP.NE.AND UP0, UPT, UR5, 0x1, UPT ;  /* 0x000000010500788c */ /* 0x000fd6000bf05270 */
[----:B------:R-:W-:Y:S02]  /*0f80*/  @UP0 ULDC.64 UR10, c[0x0][0x9e8] ;  /* 0x00027a00000a0ab9 */ /* 0x000fe40000000a00 */
[----:B------:R-:W-:-:S04]  /*0f90*/  UIMAD.WIDE.U32 UR8, UR4, UR10, URZ ;  /* 0x0000000a040872a5 */ /* 0x000fc8000f8e003f */
[----:B------:R-:W-:-:S12]  /*0fa0*/  @UP0 USHF.R.U32.HI UR4, URZ, UR11, UR9 ;  /* 0x0000000b3f040299 */ /* 0x000fd80008011609 */
.L_x_1820:
[----:B------:R-:W-:-:S04]  /*0fb0*/  UIMAD UR4, UR4, UR5, URZ ;  /* 0x00000005040472a4 */ /* 0x000fc8000f8e023f */
[----:B------:R-:W-:-:S04]  /*0fc0*/  UISETP.LT.AND UP0, UPT, UR7, UR4, UPT ;  /* 0x000000040700728c */ /* 0x000fc8000bf01270 */
[----:B------:R-:W-:-:S12]  /*0fd0*/  USEL UR7, UR7, UR4, !UP0 ;  /* 0x0000000407077287 */ /* 0x000fd8000c000000 */
.L_x_1818:
[----:B------:R-:W-:Y:S02]  /*0fe0*/  UIMAD.WIDE UR4, UR7, 0x2aaaaaab, URZ ;  /* 0x2aaaaaab070478a5 */ /* 0x000fe4000f8e023f */
[----:B------:R-:W-:Y:S02]  /*0ff0*/  USHF.R.U32.HI UR10, URZ, 0x10, UR6 ;  /* 0x000000103f0a7899 */ /* 0x000fe40008011606 */
[----:B------:R-:W-:Y:S02]  /*1000*/  USHF.R.U32.HI UR4, URZ, 0x1f, UR5 ;  /* 0x0000001f3f047899 */ /* 0x000fe40008011605 */
[----:B------:R-:W-:Y:S02]  /*1010*/  ULOP3.LUT UR37, UR6, 0xffff, URZ, 0xc0, !UPT ;  /* 0x0000ffff06257892 */ /* 0x000fe4000f8ec03f */
[----:B------:R-:W-:-:S04]  /*1020*/  ULEA.HI.SX32 UR4, UR5, UR4, 0x1c ;  /* 0x0000000405047291 */ /* 0x000fc8000f8fe23f */
[----:B------:R-:W-:-:S04]  /*1030*/  UISETP.LT.AND UP0, UPT, URZ, UR4, UPT ;  /* 0x000000043f00728c */ /* 0x000fc8000bf01270 */
[----:B------:R-:W-:Y:S02]  /*1040*/  USEL UR9, URZ, UR4, !UP0 ;  /* 0x000000043f097287 */ /* 0x000fe4000c000000 */
[----:B------:R-:W-:Y:S01]  /*1050*/  UISETP.NE.AND UP0, UPT, UR10, URZ, UPT ;  /* 0x0000003f0a00728c */ /* 0x000fe2000bf05270 */
[----:B------:R-:W-:-:S03]  /*1060*/  UMOV UR4, URZ ;  /* 0x0000003f00047c82 */ /* 0x000fc60008000000 */
[----:B------:R-:W-:-:S07]  /*1070*/  ISETP.GT.AND P0, PT, R23, UR9, PT ;  /* 0x0000000917007c0c */ /* 0x000fce000bf04270 */
[----:B------:R-:W-:-:S06]  /*1080*/  @!UP0 ULDC UR10, c[0x0][0x9f0] ;  /* 0x00027c00000a8ab9 */ /* 0x000fcc0000000800 */
[----:B------:R-:W-:Y:S05]  /*1090*/  @!P0 BRA `(.L_x_1821) ;  /* 0x00000000008c8947 */ /* 0x000fea0003800000 */
[----:B------:R-:W-:Y:S01]  /*10a0*/  IMAD.U32 R4, RZ, RZ, UR10 ;  /* 0x0000000aff047e24 */ /* 0x000fe2000f8e00ff */
[----:B------:R-:W-:-:S04]  /*10b0*/  UMOV UR4, URZ ;  /* 0x0000003f00047c82 */ /* 0x000fc80008000000 */
[----:B------:R-:W-:-:S04]  /*10c0*/  IABS R0, R4 ;  /* 0x0000000400007213 */ /* 0x000fc80000000000 */
[----:B------:R-:W-:Y:S02]  /*10d0*/  R2UR UR11, R0 ;  /* 0x00000000000b72ca */ /* 0x000fe400000e0000 */
[----:B------:R-:W-:Y:S02]  /*10e0*/  IADD3 R0, R4, -0x1, R23 ;  /* 0xffffffff04007810 */ /* 0x000fe40007ffe017 */
[----:B------:R-:W-:Y:S02]  /*10f0*/  IABS R4, R4 ;  /* 0x0000000400047213 */ /* 0x000fe40000000000 */
[----:B------:R-:W-:-:S03]  /*1100*/  R2UR UR6, R0 ;  /* 0x00000000000672ca */ /* 0x000fc600000e0000 */
[----:B------:R-:W-:-:S04]  /*1110*/  IMAD.MOV R4, RZ, RZ, -R4 ;  /* 0x000000ffff047224 */ /* 0x000fc800078e0a04 */
[----:B------:R-:W0:Y:S06]  /*1120*/  I2F.RP R2, UR11 ;  /* 0x0000000b00027d06 */ /* 0x000e2c0008209400 */
[----:B------:R-:W-:-:S06]  /*1130*/  UIADD3 UR6, -UR9, UR6, URZ ;  /* 0x0000000609067290 */ /* 0x000fcc000fffe13f */
[----:B------:R-:W-:Y:S01]  /*1140*/  IMAD.U32 R0, RZ, RZ, UR6 ;  /* 0x00000006ff007e24 */ /* 0x000fe2000f8e00ff */
[----:B------:R-:W-:Y:S01]  /*1150*/  ULOP3.LUT UR6, UR6, UR10, URZ, 0x3c, !UPT ;  /* 0x0000000a06067292 */ /* 0x000fe2000f8e3c3f */
[----:B0-----:R-:W0:Y:S03]  /*1160*/  MUFU.RCP R2, R2 ;  /* 0x0000000200027308 */ /* 0x001e260000001000 */
[----:B------:R-:W-:-:S04]  /*1170*/  IABS R0, R0 ;  /* 0x0000000000007213 */ /* 0x000fc80000000000 */
[----:B------:R-:W-:Y:S01]  /*1180*/  R2UR UR8, R0 ;  /* 0x00000000000872ca */ /* 0x000fe200000e0000 */
[----:B------:R-:W-:Y:S02]  /*1190*/  IMAD.MOV.U32 R0, RZ, RZ, R4 ;  /* 0x000000ffff007224 */ /* 0x000fe400078e0004 */
[----:B0-----:R-:W-:-:S06]  /*11a0*/  VIADD R3, R2, 0xffffffe ;  /* 0x0ffffffe02037836 */ /* 0x001fcc0000000000 */
        /* <DEDUP_REMOVED lines=18> */
.L_x_1821:
[----:B------:R-:W-:Y:S02]  /*12d0*/  UIMAD UR37, UR37, UR4, UR9 ;  /* 0x00000004252572a4 */ /* 0x000fe4000f8e0209 */
[----:B------:R-:W-:Y:S01]  /*12e0*/  IMAD.U32 R0, RZ, RZ, UR4 ;  /* 0x00000004ff007e24 */ /* 0x000fe2000f8e00ff */
[----:B------:R-:W-:Y:S02]  /*12f0*/  PLOP3.LUT P0, PT, PT, PT, PT, 0x80, 0x0 ;  /* 0x000000000000781c */ /* 0x000fe40003f0f070 */
[----:B------:R-:W-:Y:S02]  /*1300*/  CS2R R2, SRZ ;  /* 0x0000000000027805 */ /* 0x000fe4000001ff00 */
[----:B------:R-:W-:Y:S02]  /*1310*/  CS2R R150, SRZ ;  /* 0x0000000000967805 */ /* 0x000fe4000001ff00 */
[----:B------:R-:W-:Y:S02]  /*1320*/  CS2R R148, SRZ ;  /* 0x0000000000947805 */ /* 0x000fe4000001ff00 */
[----:B------:R-:W-:-:S02]  /*1330*/  VIADDMNMX R23, R0, UR37, R23, PT ;  /* 0x0000002500177c46 */ /* 0x000fc4000b800117 */
[----:B------:R-:W-:Y:S02]  /*1340*/  CS2R R146, SRZ ;  /* 0x0000000000927805 */ /* 0x000fe4000001ff00 */
[----:B------:R-:W-:Y:S02]  /*1350*/  CS2R R144, SRZ ;  /* 0x0000000000907805 */ /* 0x000fe4000001ff00 */
[----:B------:R-:W-:Y:S02]  /*1360*/  CS2R R142, SRZ ;  /* 0x00000000008e7805 */ /* 0x000fe4000001ff00 */
[----:B------:R-:W-:Y:S02]  /*1370*/  ISETP.GT.AND P1, PT, R23, UR37, PT ;  /* 0x0000002517007c0c */ /* 0x000fe4000bf24270 */
        /* <DEDUP_REMOVED lines=64> */
[----:B------:R-:W-:-:S05]  /*1780*/  SHF.R.S32.HI R73, RZ, 0x7, R72 ;  /* 0x00000007ff497819 */ /* 0x000fca0000011448 */
        /* <DEDUP_REMOVED lines=29> */
.L_x_1823:
[----:B------:R-:W-:Y:S01]  /*1960*/  SHF.L.U32 R11, RZ, 0x1f, RZ ;  /* 0x0000001fff0b7819 */ /* 0x000fe200000006ff */
[----:B------:R-:W-:-:S03]  /*1970*/  VIADD R5, R19, 0x8 ;  /* 0x0000000813057836 */ /* 0x000fc60000000000 */
[----:B------:R-:W0:Y:S02]  /*1980*/  SYNCS.PHASECHK.TRANS64.TRYWAIT P0, [UR38+0x22800], R11 ;  /* 0x0228000bff0075a7 */ /* 0x000e240008000166 */
[----:B0-----:R-:W-:Y:S05]  /*1990*/  @!P0 BRA `(.L_x_1824) ;  /* 0x0000013000688947 */ /* 0x001fea0003800000 */
.L_x_1986:
[----:B------:R-:W-:Y:S05]  /*19a0*/  WARPSYNC.ALL ;  /* 0x0000000000007948 */ /* 0x000fea0003800000 */
[----:B------:R-:W-:Y:S01]  /*19b0*/  ULOP3.LUT UR4, UR45, 0x1, URZ, 0xfc, !UPT ;  /* 0x000000012d047892 */ /* 0x000fe2000f8efc3f */
[----:B------:R1:W-:Y:S03]  /*19c0*/  BAR.SYNC.DEFER_BLOCKING R5, 0x100 ;  /* 0x000400050000751d */ /* 0x0003e60000010000 */
[----:B------:R-:W-:-:S06]  /*19d0*/  UISETP.NE.AND UP0, UPT, UR4, 0x3, UPT ;  /* 0x000000030400788c */ /* 0x000fcc000bf05270 */
[----:B------:R-:W-:-:S13]  /*19e0*/  PLOP3.LUT P0, PT, PT, PT, UP0, 0x40, 0x0 ;  /* 0x000000000000781c */ /* 0x000fda0003f0e808 */
[----:B-1----:R-:W-:Y:S05]  /*19f0*/  @P0 BRA `(.L_x_1825) ;  /* 0x0000000000040947 */ /* 0x002fea0003800000 */
[----:B------:R-:W-:Y:S01]  /*1a00*/  BPT.TRAP 0x1 ;  /* 0x000000040000795c */ /* 0x000fe20000300000 */
.L_x_1825:
[----:B------:R-:W-:Y:S01]  /*1a10*/  PLOP3.LUT P1, PT, PT, PT, UP0, 0x40, 0x0 ;  /* 0x000000000000781c */ /* 0x000fe20003f2e808 */
[----:B------:R1:W2:-:S12]  /*1a20*/  SYNCS.PHASECHK.TRANS64.TRYWAIT P0, [UR38+0x22830], R11 ;  /* 0x0228300bff0075a7 */ /* 0x0002980008000166 */
[----:B-1----:R-:W-:Y:S05]  /*1a30*/  @P1 BRA `(.L_x_1826) ;  /* 0x0000000000041947 */ /* 0x002fea0003800000 */
[----:B------:R-:W-:Y:S01]  /*1a40*/  BPT.TRAP 0x1 ;  /* 0x000000040000795c */ /* 0x000fe20000300000 */
.L_x_1826:
[----:B--2---:R-:W-:Y:S05]  /*1a50*/  @P0 BRA `(.L_x_1827) ;  /* 0x0000000000080947 */ /* 0x004fea0003800000 */
[----:B------:R-:W1:Y:S02]  /*1a60*/  SYNCS.PHASECHK.TRANS64.TRYWAIT P0, [UR38+0x22830], R11 ;  /* 0x0228300bff0075a7 */ /* 0x000e640008000166 */
[----:B-1----:R-:W-:Y:S05]  /*1a70*/  @!P0 BRA `(.L_x_1828) ;  /* 0x0000013000488947 */ /* 0x002fea0003800000 */
.L_x_1827:
[----:B------:R-:W-:Y:S01]  /*1a80*/  UIADD3 UR4, UR38, 0x1c400, URZ ;  /* 0x0001c40026047890 */ /* 0x000fe2000fffe03f */
[----:B------:R-:W-:Y:S01]  /*1a90*/  WARPGROUP.ARRIVE ;  /* 0x00000000000079c5 */ /* 0x000fe20000000000 */
[----:B------:R-:W-:Y:S01]  /*1aa0*/  ULOP3.LUT UR20, UR40, 0x10000, URZ, 0xfc, !UPT ;  /* 0x0001000028147892 */ /* 0x000fe2000f8efc3f */
[----:B------:R-:W1:Y:S01]  /*1ab0*/  LDC R7, c[0x0][0x448] ;  /* 0x00011200ff077b82 */ /* 0x000e620000000800 */
[----:B------:R-:W-:Y:S01]  /*1ac0*/  USHF.R.U32.HI UR4, URZ, 0x4, UR4 ;  /* 0x000000043f047899 */ /* 0x000fe20008011604 */
[----:B------:R-:W-:Y:S01]  /*1ad0*/  LOP3.LUT R3, R72, 0xffffff80, RZ, 0xc0, !PT ;  /* 0xffffff8048037812 */ /* 0x000fe200078ec0ff */
[----:B------:R-:W-:Y:S01]  /*1ae0*/  UMOV UR21, 0x40000040 ;  /* 0x4000004000157882 */ /* 0x000fe20000000000 */
[----:B------:R-:W-:Y:S01]  /*1af0*/  UMOV UR7, 0x40000040 ;  /* 0x4000004000077882 */ /* 0x000fe20000000000 */
[----:B------:R-:W-:Y:S01]  /*1b00*/  ULOP3.LUT UR4, UR4, 0x3fff, URZ, 0xc0, !UPT ;  /* 0x00003fff04047892 */ /* 0x000fe2000f8ec03f */
[----:B------:R-:W2:Y:S01]  /*1b10*/  S2R R75, SR_TID.X ;  /* 0x00000000004b7919 */ /* 0x000ea20000002100 */
[----:B------:R-:W-:Y:S01]  /*1b20*/  UMOV UR5, UR21 ;  /* 0x0000001500057c82 */ /* 0x000fe20008000000 */
[----:B------:R-:W-:Y:S01]  /*1b30*/  UIADD3 UR8, UR20, 0x2, URZ ;  /* 0x0000000214087890 */ /* 0x000fe2000fffe03f */
[----:B------:R-:W-:Y:S01]  /*1b40*/  IMAD.IADD R3, R22, 0x1, -R3 ;  /* 0x0000000116037824 */ /* 0x000fe200078e0a03 */
[----:B------:R-:W-:Y:S01]  /*1b50*/  ULOP3.LUT UR6, UR4, 0x10000, URZ, 0xfc, !UPT ;  /* 0x0001000004067892 */ /* 0x000fe2000f8efc3f */
[----:B------:R-:W-:Y:S01]  /*1b60*/  LEA.HI R2, R17, R22, RZ, 0x2 ;  /* 0x0000001611027211 */ /* 0x000fe200078f10ff */
[----:B------:R-:W-:Y:S01]  /*1b70*/  UMOV UR9, 0x40000040 ;  /* 0x4000004000097882 */ /* 0x000fe20000000000 */
[----:B------:R-:W-:Y:S01]  /*1b80*/  UMOV UR4, UR20 ;  /* 0x0000001400047c82 */ /* 0x000fe20008000000 */
[----:B------:R-:W-:Y:S01]  /*1b90*/  UIADD3 UR10, UR6, 0x2, URZ ;  /* 0x00000002060a7890 */ /* 0x000fe2000fffe03f */
[----:B------:R-:W-:Y:S01]  /*1ba0*/  LEA.HI R6, R73, R73, RZ, 0x1 ;  /* 0x0000004949067211 */ /* 0x000fe200078f08ff */
[----:B------:R-:W-:Y:S01]  /*1bb0*/  UMOV UR11, 0x40000040 ;  /* 0x40000040000b7882 */ /* 0x000fe20000000000 */
[----:B------:R-:W-:Y:S01]  /*1bc0*/  UIADD3 UR12, UR20, 0x4, URZ ;  /* 0x00000004140c7890 */ /* 0x000fe2000fffe03f */
[----:B------:R-:W-:Y:S01]  /*1bd0*/  SHF.R.S32.HI R4, RZ, 0x1f, R3 ;  /* 0x0000001fff047819 */ /* 0x000fe20000011403 */
[----:B------:R-:W-:Y:S01]  /*1be0*/  HGMMA.64x96x16.F32 R24, gdesc[UR4], RZ, !UPT, gsb0 ;  /* 0x01600000041879f0 */ /* 0x000fe2000c0008ff */
[----:B------:R-:W-:Y:S01]  /*1bf0*/  UIADD3 UR14, UR6, 0x4, URZ ;  /* 0x00000004060e7890 */ /* 0x000fe2000fffe03f */
[----:B------:R-:W-:Y:S01]  /*1c00*/  LOP3.LUT R21, R2, 0xfffffffc, RZ, 0xc0, !PT ;  /* 0xfffffffc02157812 */ /* 0x000fe200078ec0ff */
[----:B------:R-:W-:Y:S01]  /*1c10*/  UMOV UR13, 0x40000040 ;  /* 0x40000040000d7882 */ /* 0x000fe20000000000 */
[----:B------:R-:W-:Y:S01]  /*1c20*/  UMOV UR15, 0x40000040 ;  /* 0x40000040000f7882 */ /* 0x000fe20000000000 */
[----:B------:R-:W-:Y:S01]  /*1c30*/  UIADD3 UR16, UR20, 0x6, URZ ;  /* 0x0000000614107890 */ /* 0x000fe2000fffe03f */
[----:B-1----:R-:W-:Y:S01]  /*1c40*/  ISETP.NE.AND P1, PT, R7, 0x1, PT ;  /* 0x000000010700780c */ /* 0x002fe20003f25270 */
[----:B------:R-:W-:Y:S01]  /*1c50*/  UIADD3 UR18, UR6, 0x6, URZ ;  /* 0x0000000606127890 */ /* 0x000fe2000fffe03f */
[----:B------:R-:W-:Y:S01]  /*1c60*/  LOP3.LUT R20, R6, 0x3fffffe, RZ, 0xc0, !PT ;  /* 0x03fffffe06147812 */ /* 0x000fe200078ec0ff */
[----:B------:R-:W-:Y:S01]  /*1c70*/  UMOV UR17, 0x40000040 ;  /* 0x4000004000117882 */ /* 0x000fe20000000000 */
[----:B------:R-:W-:Y:S01]  /*1c80*/  UMOV UR19, 0x40000040 ;  /* 0x4000004000137882 */ /* 0x000fe20000000000 */
[----:B------:R-:W-:Y:S01]  /*1c90*/  ULDC UR4, c[0x0][0x9d8] ;  /* 0x0002760000047ab9 */ /* 0x000fe20000000800 */
[-C--:B------:R-:W-:Y:S01]  /*1ca0*/  LEA.HI R6, R4, R3.reuse, RZ, 0x2 ;  /* 0x0000000304067211 */ /* 0x080fe200078f10ff */
[----:B------:R-:W-:Y:S01]  /*1cb0*/  IMAD.IADD R22, R22, 0x1, -R21 ;  /* 0x0000000116167824 */ /* 0x000fe200078e0a15 */
[----:B------:R-:W-:Y:S01]  /*1cc0*/  LEA.HI R8, R4, R3, RZ, 0x5 ;  /* 0x0000000304087211 */ /* 0x000fe200078f28ff */
[----:B------:R-:W-:Y:S01]  /*1cd0*/  IMAD.IADD R20, R73, 0x1, -R20 ;  /* 0x0000000149147824 */ /* 0x000fe200078e0a14 */
[--C-:B------:R-:W-:Y:S01]  /*1ce0*/  SHF.R.S32.HI R4, RZ, 0x2, R6.reuse ;  /* 0x00000002ff047819 */ /* 0x100fe20000011406 */
[----:B------:R-:W-:Y:S01]  /*1cf0*/  ULDC UR7, c[0x0][0x9dc] ;  /* 0x0002770000077ab9 */ /* 0x000fe20000000800 */
[----:B------:R-:W-:Y:S01]  /*1d00*/  SHF.R.S32.HI R21, RZ, 0x1f, R6 ;  /* 0x0000001fff157819 */ /* 0x000fe20000011406 */
[----:B------:R-:W-:Y:S01]  /*1d10*/  ULOP3.LUT UR7, URZ, UR7, URZ, 0x33, !UPT ;  /* 0x000000073f077292 */ /* 0x000fe2000f8e333f */
[----:B------:R-:W-:-:S02]  /*1d20*/  SHF.R.S32.HI R8, RZ, 0x5, R8 ;  /* 0x00000005ff087819 */ /* 0x000fc40000011408 */
[-C--:B------:R-:W-:Y:S02]  /*1d30*/  LEA.HI R21, R21, R4.reuse, RZ, 0x3 ;  /* 0x0000000415157211 */ /* 0x080fe400078f18ff */
[----:B------:R-:W-:Y:S02]  /*1d40*/  LEA R8, R8, UR39, 0x4 ;  /* 0x0000002708087c11 */ /* 0x000fe4000f8e20ff */
[----:B------:R-:W-:Y:S02]  /*1d50*/  LOP3.LUT R21, R21, 0xfffffff8, RZ, 0xc0, !PT ;  /* 0xfffffff815157812 */ /* 0x000fe400078ec0ff */
[----:B--2---:R-:W-:Y:S02]  /*1d60*/  LOP3.LUT R75, R75, 0x7f, RZ, 0xc0, !PT ;  /* 0x0000007f4b4b7812 */ /* 0x004fe400078ec0ff */
[----:B------:R-:W-:Y:S02]  /*1d70*/  IADD3 R21, R8, R4, -R21 ;  /* 0x0000000408157210 */ /* 0x000fe40007ffe815 */
[----:B------:R-:W-:-:S02]  /*1d80*/  ISETP.NE.AND P0, PT, R75, RZ, PT ;  /* 0x000000ff4b00720c */ /* 0x000fc40003f05270 */
[----:B------:R-:W-:Y:S01]  /*1d90*/  LOP3.LUT R8, R6, 0x7ffffffc, RZ, 0xc0, !PT ;  /* 0x7ffffffc06087812 */ /* 0x000fe200078ec0ff */
[----:B------:R-:W-:Y:S01]  /*1da0*/  IMAD R21, R20, 0x40, R21 ;  /* 0x0000004014157824 */ /* 0x000fe200078e0215 */
[----:B------:R-:W-:Y:S01]  /*1db0*/  LOP3.LUT R17, R17, 0xfff7ffff, RZ, 0xc0, !PT ;  /* 0xfff7ffff11117812 */ /* 0x000fe200078ec0ff */
[----:B------:R-:W-:Y:S02]  /*1dc0*/  IMAD.U32 R6, RZ, RZ, UR38 ;  /* 0x00000026ff067e24 */ /* 0x000fe4000f8e00ff */
[----:B------:R-:W-:Y:S01]  /*1dd0*/  IMAD.IADD R3, R3, 0x1, -R8 ;  /* 0x0000000103037824 */ /* 0x000fe200078e0a08 */
[----:B------:R-:W-:Y:S02]  /*1de0*/  IADD3 R8, -R19, 0xb, RZ ;  /* 0x0000000b13087810 */ /* 0x000fe40007ffe1ff */
[----:B------:R-:W-:Y:S01]  /*1df0*/  @P1 LOP3.LUT R17, R17, 0x80000, RZ, 0xfc, !PT ;  /* 0x0008000011111812 */ /* 0x000fe200078efcff */
        /* <DEDUP_REMOVED lines=15> */
[----:B------:R1:W2:Y:S01]  /*1ef0*/  MUFU.TANH R27, R43 ;  /* 0x0000002b001b7308 */ /* 0x0002a20000002400 */
[----:B------:R-:W-:Y:S01]  /*1f00*/  FMUL.FTZ R10, R24, UR4 ;  /* 0x00000004180a7c20 */ /* 0x000fe20008410000 */
[----:B------:R-:W-:Y:S01]  /*1f10*/  FMUL.FTZ R25, R25, UR4 ;  /* 0x0000000419197c20 */ /* 0x000fe20008410000 */
[----:B------:R-:W-:Y:S01]  /*1f20*/  LEA.HI R24, R22, R22, RZ, 0x1 ;  /* 0x0000001616187211 */ /* 0x000fe200078f08ff */
[----:B------:R-:W-:Y:S01]  /*1f30*/  FMUL.FTZ R58, R58, UR4 ;  /* 0x000000043a3a7c20 */ /* 0x000fe20008410000 */
[----:B------:R-:W-:Y:S01]  /*1f40*/  FMUL.FTZ R14, R34, UR4 ;  /* 0x00000004220e7c20 */ /* 0x000fe20008410000 */
[----:B0-----:R-:W-:Y:S01]  /*1f50*/  FMUL.FTZ R0, R26, UR4 ;  /* 0x000000041a007c20 */ /* 0x001fe20008410000 */
[----:B------:R-:W-:Y:S01]  /*1f60*/  FMUL.FTZ R28, R28, UR4 ;  /* 0x000000041c1c7c20 */ /* 0x000fe20008410000 */
[----:B------:R0:W3:Y:S01]  /*1f70*/  MUFU.TANH R31, R51 ;  /* 0x00000033001f7308 */ /* 0x0000e20000002400 */
[----:B-1----:R-:W1:Y:S01]  /*1f80*/  @P1 LDC R43, c[0x0][0x44c] ;  /* 0x00011300ff2b1b82 */ /* 0x002e620000000800 */
[----:B------:R-:W-:Y:S01]  /*1f90*/  FMUL.FTZ R29, R29, UR4 ;  /* 0x000000041d1d7c20 */ /* 0x000fe20008410000 */
[----:B------:R-:W-:Y:S01]  /*1fa0*/  FMUL.FTZ R12, R30, UR4 ;  /* 0x000000041e0c7c20 */ /* 0x000fe20008410000 */
[----:B------:R-:W-:Y:S01]  /*1fb0*/  FMUL.FTZ R32, R32, UR4 ;  /* 0x0000000420207c20 */ /* 0x000fe20008410000 */
[----:B------:R-:W-:Y:S01]  /*1fc0*/  FMUL.FTZ R33, R33, UR4 ;  /* 0x0000000421217c20 */ /* 0x000fe20008410000 */
[----:B------:R-:W-:Y:S01]  /*1fd0*/  FMUL.FTZ R15, R35, UR4 ;  /* 0x00000004230f7c20 */ /* 0x000fe20008410000 */
[----:B------:R-:W-:Y:S01]  /*1fe0*/  FMUL.FTZ R36, R36, UR4 ;  /* 0x0000000424247c20 */ /* 0x000fe20008410000 */
[----:B------:R4:W1:Y:S01]  /*1ff0*/  MUFU.TANH R74, R25 ;  /* 0x00000019004a7308 */ /* 0x0008620000002400 */
[----:B0-----:R-:W0:Y:S01]  /*2000*/  @P1 LDC R51, c[0x0][0x450] ;  /* 0x00011400ff331b82 */ /* 0x001e220000000800 */
[----:B------:R-:W-:Y:S01]  /*2010*/  FMUL.FTZ R37, R37, UR4 ;  /* 0x0000000425257c20 */ /* 0x000fe20008410000 */
[----:B------:R-:W-:Y:S01]  /*2020*/  FMUL.FTZ R38, R38, UR4 ;  /* 0x0000000426267c20 */ /* 0x000fe20008410000 */
[----:B------:R-:W-:Y:S01]  /*2030*/  FMUL.FTZ R39, R39, UR4 ;  /* 0x0000000427277c20 */ /* 0x000fe20008410000 */
[----:B------:R-:W-:Y:S01]  /*2040*/  FMUL.FTZ R40, R40, UR4 ;  /* 0x0000000428287c20 */ /* 0x000fe20008410000 */
[----:B------:R-:W-:Y:S01]  /*2050*/  FMUL.FTZ R41, R41, UR4 ;  /* 0x0000000429297c20 */ /* 0x000fe20008410000 */
[----:B------:R-:W-:Y:S01]  /*2060*/  FMUL.FTZ R42, R42, UR4 ;  /* 0x000000042a2a7c20 */ /* 0x000fe20008410000 */
[----:B------:R5:W0:Y:S01]  /*2070*/  MUFU.TANH R34, R58 ;  /* 0x0000003a00227308 */ /* 0x000a220000002400 */
[----:B----4-:R-:W-:Y:S01]  /*2080*/  LOP3.LUT R25, R24, 0x1ffffffe, RZ, 0xc0, !PT ;  /* 0x1ffffffe18197812 */ /* 0x010fe200078ec0ff */
[----:B------:R-:W-:Y:S01]  /*2090*/  FMUL.FTZ R44, R44, UR4 ;  /* 0x000000042c2c7c20 */ /* 0x000fe20008410000 */
[----:B------:R-:W-:Y:S01]  /*20a0*/  FMUL.FTZ R45, R45, UR4 ;  /* 0x000000042d2d7c20 */ /* 0x000fe20008410000 */
[----:B------:R-:W-:Y:S01]  /*20b0*/  FMUL.FTZ R46, R46, UR4 ;  /* 0x000000042e2e7c20 */ /* 0x000fe20008410000 */
[----:B------:R-:W-:Y:S01]  /*20c0*/  FMUL.FTZ R47, R47, UR4 ;  /* 0x000000042f2f7c20 */ /* 0x000fe20008410000 */
[----:B------:R-:W-:-:S02]  /*20d0*/  IMAD.IADD R4, R22, 0x1, -R25 ;  /* 0x0000000116047824 */ /* 0x000fc400078e0a19 */
[----:B------:R-:W-:Y:S01]  /*20e0*/  FMUL.FTZ R48, R48, UR4 ;  /* 0x0000000430307c20 */ /* 0x000fe20008410000 */
[----:B------:R-:W-:Y:S01]  /*20f0*/  FMUL.FTZ R49, R49, UR4 ;  /* 0x0000000431317c20 */ /* 0x000fe20008410000 */
[----:B------:R-:W-:Y:S01]  /*2100*/  FMUL.FTZ R50, R50, UR4 ;  /* 0x0000000432327c20 */ /* 0x000fe20008410000 */
[----:B------:R-:W-:Y:S02]  /*2110*/  IMAD R4, R4, 0x8, R21 ;  /* 0x0000000804047824 */ /* 0x000fe400078e0215 */
[----:B------:R-:W-:Y:S01]  /*2120*/  FMUL.FTZ R52, R52, UR4 ;  /* 0x0000000434347c20 */ /* 0x000fe20008410000 */
[----:B------:R-:W-:Y:S01]  /*2130*/  FMUL.FTZ R53, R53, UR4 ;  /* 0x0000000435357c20 */ /* 0x000fe20008410000 */
[----:B------:R-:W-:Y:S01]  /*2140*/  FMUL.FTZ R54, R54, UR4 ;  /* 0x0000000436367c20 */ /* 0x000fe20008410000 */
[----:B-1----:R-:W-:-:S04]  /*2150*/  @P1 IMAD.HI.U32 R20, R4, R43, RZ ;  /* 0x0000002b04141227 */ /* 0x002fc800078e00ff */
[----:B------:R-:W-:Y:S01]  /*2160*/  FMUL.FTZ R55, R55, UR4 ;  /* 0x0000000437377c20 */ /* 0x000fe20008410000 */
[----:B------:R-:W-:Y:S01]  /*2170*/  FMUL.FTZ R56, R56, UR4 ;  /* 0x0000000438387c20 */ /* 0x000fe20008410000 */
[----:B------:R-:W-:Y:S01]  /*2180*/  FMUL.FTZ R57, R57, UR4 ;  /* 0x0000000439397c20 */ /* 0x000fe20008410000 */
[----:B------:R-:W-:Y:S01]  /*2190*/  IMAD.MOV.U32 R22, RZ, RZ, R4 ;  /* 0x000000ffff167224 */ /* 0x000fe200078e0004 */
[----:B0-----:R-:W-:Y:S01]  /*21a0*/  @P1 SHF.R.U32.HI R22, RZ, R51, R20 ;  /* 0x00000033ff161219 */ /* 0x001fe20000011614 */
[----:B------:R-:W-:Y:S02]  /*21b0*/  @!P0 VIADD R20, R6, 0x22840 ;  /* 0x0002284006148836 */ /* 0x000fe40000000000 */
[----:B------:R-:W-:Y:S01]  /*21c0*/  FMUL.FTZ R59, R59, UR4 ;  /* 0x000000043b3b7c20 */ /* 0x000fe20008410000 */
        /* <DEDUP_REMOVED lines=12> */
[----:B-----5:R-:W0:Y:S01]  /*2290*/  SHFL.IDX PT, R58, R22, RZ, 0x1c1f ;  /* 0x001c1fff163a7589 */ /* 0x020e2200000e0000 */
[----:B------:R-:W-:Y:S01]  /*22a0*/  ULDC.64 UR4, c[0x0][0x9e0] ;  /* 0x0002780000047ab9 */ /* 0x000fe20000000a00 */
[----:B------:R-:W-:Y:S01]  /*22b0*/  @!P0 PRMT R20, RZ, 0x654, R20 ;  /* 0x00000654ff148816 */ /* 0x000fe20000000014 */
[----:B------:R-:W-:Y:S01]  /*22c0*/  IMAD R21, R23, -0x60, R18 ;  /* 0xffffffa017157824 */ /* 0x000fe200078e0212 */
[----:B------:R-:W-:Y:S01]  /*22d0*/  UISETP.GE.AND UP1, UPT, UR5, 0x1, UPT ;  /* 0x000000010500788c */ /* 0x000fe2000bf26270 */
[----:B------:R1:W-:Y:S06]  /*22e0*/  BAR.ARV R8, 0x100 ;  /* 0x000400080000751d */ /* 0x0003ec0000002000 */
[----:B------:R4:W-:Y:S01]  /*22f0*/  @!P0 SYNCS.ARRIVE.TRANS64.RED.A1T0 RZ, [R20+URZ], RZ ;  /* 0x000000ff14ff89a7 */ /* 0x0009e2000810043f */
[----:B------:R-:W-:Y:S01]  /*2300*/  PLOP3.LUT P1, PT, PT, PT, UP1, 0x40, 0x0 ;  /* 0x000000000000781c */ /* 0x000fe20003f2e818 */
[----:B------:R-:W0:Y:S01]  /*2310*/  MUFU.TANH R10, R10 ;  /* 0x0000000a000a7308 */ /* 0x000e220000002400 */
[----:B------:R-:W-:-:S02]  /*2320*/  IMAD.MOV.U32 R26, RZ, RZ, -0x60 ;  /* 0xffffffa0ff1a7424 */ /* 0x000fc400078e00ff */
[----:B----4-:R-:W-:-:S05]  /*2330*/  VIADD R20, R21, 0x61 ;  /* 0x0000006115147836 */ /* 0x010fca0000000000 */
[----:B------:R-:W4:Y:S01]  /*2340*/  MUFU.TANH R0, R0 ;  /* 0x0000000000007308 */ /* 0x000f220000002400 */
[----:B------:R-:W-:Y:S02]  /*2350*/  IMAD R24, R3, -0x2, R20 ;  /* 0xfffffffe03187824 */ /* 0x000fe400078e0214 */
[----:B------:R-:W-:Y:S02]  /*2360*/  VIADD R20, R21, 0x60 ;  /* 0x0000006015147836 */ /* 0x000fe40000000000 */
[----:B------:R-:W-:-:S03]  /*2370*/  VIADD R24, R24, -UR11 ;  /* 0x8000000b18187c36 */ /* 0x000fc60008000000 */
[----:B------:R-:W1:Y:S01]  /*2380*/  MUFU.TANH R9, R9 ;  /* 0x0000000900097308 */ /* 0x000e620000002400 */
[----:B------:R-:W-:Y:S02]  /*2390*/  IMAD R25, R3, -0x2, R20 ;  /* 0xfffffffe03197824 */ /* 0x000fe400078e0214 */
[----:B------:R-:W-:-:S04]  /*23a0*/  VIADD R43, R24, UR7 ;  /* 0x00000007182b7c36 */ /* 0x000fc80008000000 */
[----:B0-----:R-:W-:Y:S01]  /*23b0*/  IMAD.IADD R21, R43, 0x1, R58 ;  /* 0x000000012b157824 */ /* 0x001fe200078e023a */
[----:B------:R-:W0:Y:S08]  /*23c0*/  MUFU.TANH R28, R28 ;  /* 0x0000001c001c7308 */ /* 0x000e300000002400 */
        /* <DEDUP_REMOVED lines=39> */
[----:B------:R5:W0:Y:S02]  /*2640*/  MUFU.TANH R30, R50 ;  /* 0x00000032001e7308 */ /* 0x000a240000002400 */
[----:B-----5:R-:W-:-:S02]  /*2650*/  IMAD R50, R23, R26, 0x60 ;  /* 0x0000006017327424 */ /* 0x020fc400078e021a */
[----:B------:R-:W-:Y:S02]  /*2660*/  VIADD R26, R24, UR4 ;  /* 0x00000004181a7c36 */ /* 0x000fe40008000000 */
[----:B------:R-:W-:-:S03]  /*2670*/  IMAD R51, R3, -0x2, R50 ;  /* 0xfffffffe03337824 */ /* 0x000fc600078e0232 */
[----:B------:R-:W-:Y:S01]  /*2680*/  VIADDMNMX R20, R58, R26, R25, PT ;  /* 0x0000001a3a147246 */ /* 0x000fe20003800119 */
[----:B01234-:R-:W-:Y:S06]  /*2690*/  @P1 BRA `(.L_x_1829) ;  /* 0x0000000000541947 */ /* 0x01ffec0003800000 */
[----:B------:R-:W-:Y:S01]  /*26a0*/  IADD3 R24, R18, -UR11, R58 ;  /* 0x8000000b12187c10 */ /* 0x000fe2000fffe03a */
[----:B------:R-:W-:Y:S03]  /*26b0*/  BSSY B0, `(.L_x_1830) ;  /* 0x0000010000007945 */ /* 0x000fe60003800000 */
[----:B------:R-:W-:-:S13]  /*26c0*/  ISETP.GT.AND P1, PT, R24, -0x1, PT ;  /* 0xffffffff1800780c */ /* 0x000fda0003f24270 */
[----:B------:R-:W-:Y:S05]  /*26d0*/  @P1 BRA `(.L_x_1831) ;  /* 0x0000000000201947 */ /* 0x000fea0003800000 */
[----:B------:R-:W-:Y:S01]  /*26e0*/  UISETP.NE.AND UP2, UPT, UR5, 0x1, UPT ;  /* 0x000000010500788c */ /* 0x000fe2000bf45270 */
[----:B------:R-:W-:-:S05]  /*26f0*/  LOP3.LUT R24, RZ, R24, RZ, 0x33, !PT ;  /* 0x00000018ff187212 */ /* 0x000fca00078e33ff */
[----:B------:R-:W-:-:S05]  /*2700*/  PLOP3.LUT P1, PT, PT, PT, UP2, 0x80, 0x0 ;  /* 0x000000000000781c */ /* 0x000fca0003f2f028 */
[----:B------:R-:W-:-:S08]  /*2710*/  @UP2 ULDC.64 UR14, c[0x0][0x9e8] ;  /* 0x00027a00000e2ab9 */ /* 0x000fd00000000a00 */
[----:B------:R-:W-:-:S05]  /*2720*/  @P1 IMAD.HI.U32 R58, R24, UR14, RZ ;  /* 0x0000000e183a1c27 */ /* 0x000fca000f8e00ff */
[----:B------:R-:W-:-:S04]  /*2730*/  @P1 SHF.R.U32.HI R24, RZ, UR15, R58 ;  /* 0x0000000fff181c19 */ /* 0x000fc8000801163a */
[----:B------:R-:W-:Y:S01]  /*2740*/  LOP3.LUT R24, RZ, R24, RZ, 0x33, !PT ;  /* 0x00000018ff187212 */ /* 0x000fe200078e33ff */
[----:B------:R-:W-:Y:S06]  /*2750*/  BRA `(.L_x_1832) ;  /* 0x0000000000147947 */ /* 0x000fec0003800000 */
.L_x_1831:
[----:B------:R-:W-:-:S06]  /*2760*/  UISETP.NE.AND UP2, UPT, UR5, 0x1, UPT ;  /* 0x000000010500788c */ /* 0x000fcc000bf45270 */
[----:B------:R-:W-:-:S05]  /*2770*/  PLOP3.LUT P1, PT, PT, PT, UP2, 0x80, 0x0 ;  /* 0x000000000000781c */ /* 0x000fca0003f2f028 */
[----:B------:R-:W-:-:S08]  /*2780*/  @UP2 ULDC.64 UR14, c[0x0][0x9e8] ;  /* 0x00027a00000e2ab9 */ /* 0x000fd00000000a00 */
[----:B------:R-:W-:-:S05]  /*2790*/  @P1 IMAD.HI.U32 R58, R24, UR14, RZ ;  /* 0x0000000e183a1c27 */ /* 0x000fca000f8e00ff */
[----:B------:R-:W-:-:S07]  /*27a0*/  @P1 SHF.R.U32.HI R24, RZ, UR15, R58 ;  /* 0x0000000fff181c19 */ /* 0x000fce000801163a */
.L_x_1832:
[----:B------:R-:W-:Y:S05]  /*27b0*/  BSYNC B0 ;  /* 0x0000000000007941 */ /* 0x000fea0003800000 */
.L_x_1830:
[----:B------:R-:W-:-:S05]  /*27c0*/  IMAD R24, R24, UR5, R51 ;  /* 0x0000000518187c24 */ /* 0x000fca000f8e0233 */
[----:B------:R-:W-:Y:S02]  /*27d0*/  VIMNMX R21, R21, R24, !PT ;  /* 0x0000001815157248 */ /* 0x000fe40007fe0100 */
[----:B------:R-:W-:-:S07]  /*27e0*/  VIADDMNMX R20, R24, UR5, R20, PT ;  /* 0x0000000518147c46 */ /* 0x000fce000b800114 */
.L_x_1829:
[C---:B------:R-:W-:Y:S02]  /*27f0*/  ISETP.GE.AND P1, PT, R50.reuse, 0x2, PT ;  /* 0x000000023200780c */ /* 0x040fe40003f26270 */
[C---:B------:R-:W-:Y:S02]  /*2800*/  ISETP.GE.AND P5, PT, R50.reuse, 0xa, PT ;  /* 0x0000000a3200780c */ /* 0x040fe40003fa6270 */
[----:B------:R-:W-:Y:S02]  /*2810*/  ISETP.GT.AND P3, PT, R21, 0x1, !P1 ;  /* 0x000000011500780c */ /* 0x000fe40004f64270 */
[----:B------:R-:W-:Y:S02]  /*2820*/  ISETP.GE.AND P2, PT, R50, 0x9, PT ;  /* 0x000000093200780c */ /* 0x000fe40003f46270 */
[----:B------:R-:W-:Y:S02]  /*2830*/  ISETP.LT.OR P3, PT, R20, 0x2, P3 ;  /* 0x000000021400780c */ /* 0x000fe40001f61670 */
[----:B------:R-:W-:-:S02]  /*2840*/  P2R R24, PR, RZ, 0x20 ;  /* 0x00000020ff187803 */ /* 0x000fc40000000000 */
[----:B------:R-:W-:Y:S02]  /*2850*/  FSEL R74, R74, -INF , !P3 ;  /* 0xff8000004a4a7808 */ /* 0x000fe40005800000 */
[C---:B------:R-:W-:Y:S02]  /*2860*/  ISETP.GT.AND P3, PT, R21.reuse, 0x9, !P5 ;  /* 0x000000091500780c */ /* 0x040fe40006f64270 */
[----:B------:R-:W-:Y:S02]  /*2870*/  ISETP.GT.AND P4, PT, R21, 0x8, !P2 ;  /* 0x000000081500780c */ /* 0x000fe40005784270 */
[----:B------:R-:W-:Y:S02]  /*2880*/  ISETP.LT.OR P3, PT, R20, 0xa, P3 ;  /* 0x0000000a1400780c */ /* 0x000fe40001f61670 */
[----:B------:R-:W-:Y:S02]  /*2890*/  ISETP.GE.AND P5, PT, R50, 0x11, PT ;  /* 0x000000113200780c */ /* 0x000fe40003fa6270 */
[----:B------:R-:W-:-:S02]  /*28a0*/  FSEL R72, R29, -INF , !P3 ;  /* 0xff8000001d487808 */ /* 0x000fc40005800000 */
[----:B------:R-:W-:Y:S02]  /*28b0*/  ISETP.LT.OR P4, PT, R20, 0x9, P4 ;  /* 0x000000091400780c */ /* 0x000fe40002781670 */
[----:B------:R-:W-:Y:S02]  /*28c0*/  ISETP.GT.AND P3, PT, R21, 0x10, !P5 ;  /* 0x000000101500780c */ /* 0x000fe40006f64270 */
[----:B------:R-:W-:Y:S02]  /*28d0*/  FSEL R58, R28, -INF , !P4 ;  /* 0xff8000001c3a7808 */ /* 0x000fe40006000000 */
[----:B------:R-:W-:Y:S02]  /*28e0*/  ISETP.LT.OR P3, PT, R20, 0x11, P3 ;  /* 0x000000111400780c */ /* 0x000fe40001f61670 */
[----:B------:R-:W-:Y:S02]  /*28f0*/  ISETP.GE.AND P4, PT, R50, 0x12, PT ;  /* 0x000000123200780c */ /* 0x000fe40003f86270 */
[----:B------:R-:W-:-:S02]  /*2900*/  FSEL R76, R32, -INF , !P3 ;  /* 0xff800000204c7808 */ /* 0x000fc40005800000 */
[----:B------:R-:W-:Y:S02]  /*2910*/  ISETP.GT.AND P3, PT, R21, 0x11, !P4 ;  /* 0x000000111500780c */ /* 0x000fe40006764270 */
[----:B------:R-:W-:Y:S02]  /*2920*/  P2R R29, PR, RZ, 0x10 ;  /* 0x00000010ff1d7803 */ /* 0x000fe40000000000 */
[----:B------:R-:W-:Y:S02]  /*2930*/  ISETP.LT.OR P3, PT, R20, 0x12, P3 ;  /* 0x000000121400780c */ /* 0x000fe40001f61670 */
[----:B------:R-:W-:Y:S02]  /*2940*/  ISETP.GE.AND P4, PT, R50, 0x19, PT ;  /* 0x000000193200780c */ /* 0x000fe40003f86270 */
[----:B------:R-:W-:Y:S02]  /*2950*/  FSEL R78, R33, -INF , !P3 ;  /* 0xff800000214e7808 */ /* 0x000fe40005800000 */
[----:B------:R-:W-:-:S02]  /*2960*/  ISETP.GT.AND P3, PT, R21, 0x18, !P4 ;  /* 0x000000181500780c */ /* 0x000fc40006764270 */
[----:B------:R-:W-:Y:S02]  /*2970*/  P2R R32, PR, RZ, 0x10 ;  /* 0x00000010ff207803 */ /* 0x000fe40000000000 */
[----:B------:R-:W-:Y:S02]  /*2980*/  ISETP.LT.OR P3, PT, R20, 0x19, P3 ;  /* 0x000000191400780c */ /* 0x000fe40001f61670 */
[----:B------:R-:W-:Y:S02]  /*2990*/  ISETP.GE.AND P4, PT, R50, 0x1a, PT ;  /* 0x0000001a3200780c */ /* 0x000fe40003f86270 */
[----:B------:R-:W-:Y:S02]  /*29a0*/  FSEL R80, R36, -INF , !P3 ;  /* 0xff80000024507808 */ /* 0x000fe40005800000 */
[----:B------:R-:W-:Y:S02]  /*29b0*/  ISETP.GT.AND P3, PT, R21, 0x19, !P4 ;  /* 0x000000191500780c */ /* 0x000fe40006764270 */
[----:B------:R-:W-:-:S02]  /*29c0*/  P2R R33, PR, RZ, 0x10 ;  /* 0x00000010ff217803 */ /* 0x000fc40000000000 */
[----:B------:R-:W-:Y:S02]  /*29d0*/  ISETP.LT.OR P3, PT, R20, 0x1a, P3 ;  /* 0x0000001a1400780c */ /* 0x000fe40001f61670 */
[----:B------:R-:W-:Y:S02]  /*29e0*/  ISETP.GE.AND P4, PT, R50, 0x21, PT ;  /* 0x000000213200780c */ /* 0x000fe40003f86270 */
[----:B------:R-:W-:Y:S02]  /*29f0*/  FSEL R82, R37, -INF , !P3 ;  /* 0xff80000025527808 */ /* 0x000fe40005800000 */
[----:B------:R-:W-:Y:S02]  /*2a00*/  ISETP.GT.AND P3, PT, R21, 0x20, !P4 ;  /* 0x000000201500780c */ /* 0x000fe40006764270 */
[----:B------:R-:W-:Y:S02]  /*2a10*/  P2R R36, PR, RZ, 0x10 ;  /* 0x00000010ff247803 */ /* 0x000fe40000000000 */
[----:B------:R-:W-:-:S02]  /*2a20*/  ISETP.LT.OR P3, PT, R20, 0x21, P3 ;  /* 0x000000211400780c */ /* 0x000fc40001f61670 */
[----:B------:R-:W-:Y:S02]  /*2a30*/  ISETP.GE.AND P4, PT, R50, 0x22, PT ;  /* 0x000000223200780c */ /* 0x000fe40003f86270 */
[----:B------:R-:W-:Y:S02]  /*2a40*/  FSEL R84, R40, -INF , !P3 ;  /* 0xff80000028547808 */ /* 0x000fe40005800000 */
[----:B------:R-:W-:Y:S02]  /*2a50*/  ISETP.GT.AND P3, PT, R21, 0x21, !P4 ;  /* 0x000000211500780c */ /* 0x000fe40006764270 */
[----:B------:R-:W-:Y:S02]  /*2a60*/  P2R R37, PR, RZ, 0x10 ;  /* 0x00000010ff257803 */ /* 0x000fe40000000000 */
[----:B------:R-:W-:Y:S02]  /*2a70*/  ISETP.LT.OR P3, PT, R20, 0x22, P3 ;  /* 0x000000221400780c */ /* 0x000fe40001f61670 */
[----:B------:R-:W-:-:S02]  /*2a80*/  ISETP.GE.AND P4, PT, R50, 0x29, PT ;  /* 0x000000293200780c */ /* 0x000fc40003f86270 */
[----:B------:R-:W-:Y:S02]  /*2a90*/  FSEL R86, R41, -INF , !P3 ;  /* 0xff80000029567808 */ /* 0x000fe40005800000 */
[----:B------:R-:W-:Y:S02]  /*2aa0*/  ISETP.GT.AND P3, PT, R21, 0x28, !P4 ;  /* 0x000000281500780c */ /* 0x000fe40006764270 */
[----:B------:R-:W-:Y:S02]  /*2ab0*/  P2R R41, PR, RZ, 0x10 ;  /* 0x00000010ff297803 */ /* 0x000fe40000000000 */
        /* <DEDUP_REMOVED lines=51> */
[----:B------:R-:W-:Y:S02]  /*2df0*/  P2R R28, PR, RZ, 0x20 ;  /* 0x00000020ff1c7803 */ /* 0x000fe40000000000 */
[----:B------:R-:W-:Y:S02]  /*2e00*/  FSEL R64, R64, -INF , !P3 ;  /* 0xff80000040407808 */ /* 0x000fe40005800000 */
[C---:B------:R-:W-:Y:S02]  /*2e10*/  ISETP.GE.AND P3, PT, R50.reuse, 0x52, PT ;  /* 0x000000523200780c */ /* 0x040fe40003f66270 */
[----:B------:R-:W-:Y:S02]  /*2e20*/  ISETP.GE.AND P6, PT, R50, 0x1, PT ;  /* 0x000000013200780c */ /* 0x000fe40003fc6270 */
[----:B------:R-:W-:-:S04]  /*2e30*/  ISETP.GT.AND P4, PT, R21, 0x51, !P3 ;  /* 0x000000511500780c */ /* 0x000fc80005f84270 */
[----:B------:R-:W-:-:S04]  /*2e40*/  ISETP.LT.OR P4, PT, R20, 0x52, P4 ;  /* 0x000000521400780c */ /* 0x000fc80002781670 */
[----:B------:R-:W-:Y:S02]  /*2e50*/  FSEL R104, R65, -INF , !P4 ;  /* 0xff80000041687808 */ /* 0x000fe40006000000 */
[----:B------:R-:W-:-:S04]  /*2e60*/  ISETP.GE.AND P4, PT, R50, 0x59, PT ;  /* 0x000000593200780c */ /* 0x000fc80003f86270 */
[----:B------:R-:W-:-:S04]  /*2e70*/  ISETP.GT.AND P5, PT, R21, 0x58, !P4 ;  /* 0x000000581500780c */ /* 0x000fc800067a4270 */
[----:B------:R-:W-:-:S04]  /*2e80*/  ISETP.LT.OR P5, PT, R20, 0x59, P5 ;  /* 0x000000591400780c */ /* 0x000fc80002fa1670 */
[----:B------:R-:W-:Y:S02]  /*2e90*/  FSEL R68, R68, -INF , !P5 ;  /* 0xff80000044447808 */ /* 0x000fe40006800000 */
[----:B------:R-:W-:-:S04]  /*2ea0*/  ISETP.GT.AND P5, PT, R21, RZ, !P6 ;  /* 0x000000ff1500720c */ /* 0x000fc800077a4270 */
[----:B------:R-:W-:-:S04]  /*2eb0*/  ISETP.LT.OR P5, PT, R20, 0x1, P5 ;  /* 0x000000011400780c */ /* 0x000fc80002fa1670 */
[----:B------:R-:W-:Y:S02]  /*2ec0*/  FSEL R40, R10, -INF , !P5 ;  /* 0xff8000000a287808 */ /* 0x000fe40006800000 */
[----:B------:R-:W-:Y:S01]  /*2ed0*/  ISETP.GE.AND P5, PT, R50, 0x5a, PT ;  /* 0x0000005a3200780c */ /* 0x000fe20003fa6270 */
[----:B------:R-:W0:Y:S03]  /*2ee0*/  SHFL.IDX PT, R10, R22, 0x1, 0x1c1f ;  /* 0x003c1f00160a7f89 */ /* 0x000e2600000e0000 */
[----:B------:R-:W-:Y:S02]  /*2ef0*/  P2R R50, PR, RZ, 0x20 ;  /* 0x00000020ff327803 */ /* 0x000fe40000000000 */
[----:B------:R-:W-:-:S04]  /*2f00*/  ISETP.GT.AND P5, PT, R21, 0x59, !P5 ;  /* 0x000000591500780c */ /* 0x000fc80006fa4270 */
[----:B------:R-:W-:-:S04]  /*2f10*/  ISETP.LT.OR P5, PT, R20, 0x5a, P5 ;  /* 0x0000005a1400780c */ /* 0x000fc80002fa1670 */
[----:B------:R-:W-:Y:S02]  /*2f20*/  FSEL R106, R69, -INF , !P5 ;  /* 0xff800000456a7808 */ /* 0x000fe40006800000 */
[----:B------:R-:W-:Y:S02]  /*2f30*/  PLOP3.LUT P5, PT, PT, PT, UP1, 0x40, 0x0 ;  /* 0x000000000000781c */ /* 0x000fe40003fae818 */
[----:B0-----:R-:W-:Y:S01]  /*2f40*/  VIADDMNMX R20, R10, R26, R25, PT ;  /* 0x0000001a0a147246 */ /* 0x001fe20003800119 */
[----:B------:R-:W-:-:S10]  /*2f50*/  IMAD.IADD R21, R43, 0x1, R10 ;  /* 0x000000012b157824 */ /* 0x000fd400078e020a */
[----:B------:R-:W-:Y:S05]  /*2f60*/  @P5 BRA `(.L_x_1833) ;  /* 0x00000000005c5947 */ /* 0x000fea0003800000 */
        /* <DEDUP_REMOVED lines=8> */
[----:B------:R-:W-:Y:S01]  /*2ff0*/  @P5 IMAD.HI.U32 R22, R10, UR14, RZ ;  /* 0x0000000e0a165c27 */ /* 0x000fe2000f8e00ff */
[----:B------:R-:W-:-:S13]  /*3000*/  PLOP3.LUT P5, PT, PT, PT, UP2, 0x80, 0x0 ;  /* 0x000000000000781c */ /* 0x000fda0003faf028 */
[----:B------:R-:W-:-:S04]  /*3010*/  @P5 SHF.R.U32.HI R10, RZ, UR15, R22 ;  /* 0x0000000fff0a5c19 */ /* 0x000fc80008011616 */
[----:B------:R-:W-:Y:S01]  /*3020*/  LOP3.LUT R10, RZ, R10, RZ, 0x33, !PT ;  /* 0x0000000aff0a7212 */ /* 0x000fe200078e33ff */
[----:B------:R-:W-:Y:S06]  /*3030*/  BRA `(.L_x_1836) ;  /* 0x0000000000187947 */ /* 0x000fec0003800000 */
.L_x_1835:
[----:B------:R-:W-:-:S06]  /*3040*/  UISETP.NE.AND UP2, UPT, UR5, 0x1, UPT ;  /* 0x000000010500788c */ /* 0x000fcc000bf45270 */
[----:B------:R-:W-:-:S05]  /*3050*/  PLOP3.LUT P5, PT, PT, PT, UP2, 0x80, 0x0 ;  /* 0x000000000000781c */ /* 0x000fca0003faf028 */
[----:B------:R-:W-:-:S08]  /*3060*/  @UP2 ULDC.64 UR14, c[0x0][0x9e8] ;  /* 0x00027a00000e2ab9 */ /* 0x000fd00000000a00 */
[----:B------:R-:W-:Y:S01]  /*3070*/  @P5 IMAD.HI.U32 R22, R10, UR14, RZ ;  /* 0x0000000e0a165c27 */ /* 0x000fe2000f8e00ff */
[----:B------:R-:W-:-:S13]  /*3080*/  PLOP3.LUT P5, PT, PT, PT, UP2, 0x80, 0x0 ;  /* 0x000000000000781c */ /* 0x000fda0003faf028 */
[----:B------:R-:W-:-:S07]  /*3090*/  @P5 SHF.R.U32.HI R10, RZ, UR15, R22 ;  /* 0x0000000fff0a5c19 */ /* 0x000fce0008011616 */
.L_x_1836:
[----:B------:R-:W-:Y:S05]  /*30a0*/  BSYNC B0 ;  /* 0x0000000000007941 */ /* 0x000fea0003800000 */
.L_x_1834:
[----:B------:R-:W-:-:S05]  /*30b0*/  IMAD R10, R10, UR5, R51 ;  /* 0x000000050a0a7c24 */ /* 0x000fca000f8e0233 */
[----:B------:R-:W-:Y:S02]  /*30c0*/  VIMNMX R21, R21, R10, !PT ;  /* 0x0000000a15157248 */ /* 0x000fe40007fe0100 */
[----:B------:R-:W-:-:S07]  /*30d0*/  VIADDMNMX R20, R10, UR5, R20, PT ;  /* 0x000000050a147c46 */ /* 0x000fce000b800114 */
.L_x_1833:
[C---:B------:R-:W-:Y:S01]  /*30e0*/  ISETP.GT.AND P1, PT, R21.reuse, 0x1, !P1 ;  /* 0x000000011500780c */ /* 0x040fe20004f24270 */
[----:B------:R-:W-:Y:S01]  /*30f0*/  ULDC UR10, c[0x0][0x988] ;  /* 0x00026200000a7ab9 */ /* 0x000fe20000000800 */
[----:B------:R-:W-:Y:S02]  /*3100*/  ISETP.GT.AND P2, PT, R21, 0x8, !P2 ;  /* 0x000000081500780c */ /* 0x000fe40005744270 */
[C---:B------:R-:W-:Y:S02]  /*3110*/  ISETP.LT.OR P1, PT, R20.reuse, 0x2, P1 ;  /* 0x000000021400780c */ /* 0x040fe40000f21670 */
[----:B------:R-:W-:Y:S02]  /*3120*/  ISETP.LT.OR P2, PT, R20, 0x9, P2 ;  /* 0x000000091400780c */ /* 0x000fe40001741670 */
[----:B------:R-:W-:Y:S02]  /*3130*/  FSEL R25, R9, -INF , !P1 ;  /* 0xff80000009197808 */ /* 0x000fe40004800000 */
[----:B------:R-:W-:-:S02]  /*3140*/  ISETP.NE.AND P1, PT, R24, RZ, PT ;  /* 0x000000ff1800720c */ /* 0x000fc40003f25270 */
[----:B------:R-:W-:Y:S02]  /*3150*/  FMNMX.FTZ R9, R40, R74, !PT ;  /* 0x0000004a28097209 */ /* 0x000fe40007810000 */
[----:B------:R-:W-:Y:S02]  /*3160*/  ISETP.GT.AND P1, PT, R21, 0x9, !P1 ;  /* 0x000000091500780c */ /* 0x000fe40004f24270 */
[----:B------:R-:W-:Y:S02]  /*3170*/  FMNMX.FTZ R9, R58, R9, !PT ;  /* 0x000000093a097209 */ /* 0x000fe40007810000 */
[----:B------:R-:W-:Y:S02]  /*3180*/  ISETP.LT.OR P1, PT, R20, 0xa, P1 ;  /* 0x0000000a1400780c */ /* 0x000fe40000f21670 */
[----:B------:R-:W-:Y:S02]  /*3190*/  FSEL R12, R12, -INF , !P2 ;  /* 0xff8000000c0c7808 */ /* 0x000fe40005000000 */
[----:B------:R-:W-:-:S02]  /*31a0*/  FSEL R13, R13, -INF , !P1 ;  /* 0xff8000000d0d7808 */ /* 0x000fc40004800000 */
[----:B------:R-:W-:Y:S02]  /*31b0*/  ISETP.NE.AND P1, PT, R28, RZ, PT ;  /* 0x000000ff1c00720c */ /* 0x000fe40003f25270 */
[----:B------:R-:W-:Y:S02]  /*31c0*/  ISETP.NE.AND P2, PT, R29, RZ, PT ;  /* 0x000000ff1d00720c */ /* 0x000fe40003f45270 */
[----:B------:R-:W-:Y:S02]  /*31d0*/  ISETP.GT.AND P1, PT, R21, 0x10, !P1 ;  /* 0x000000101500780c */ /* 0x000fe40004f24270 */
[----:B------:R-:W-:Y:S02]  /*31e0*/  FMNMX.FTZ R9, R72, R9, !PT ;  /* 0x0000000948097209 */ /* 0x000fe40007810000 */
[----:B------:R-:W-:Y:S02]  /*31f0*/  ISETP.LT.OR P1, PT, R20, 0x11, P1 ;  /* 0x000000111400780c */ /* 0x000fe40000f21670 */
[----:B------:R-:W-:-:S02]  /*3200*/  FMNMX.FTZ R9, R76, R9, !PT ;  /* 0x000000094c097209 */ /* 0x000fc40007810000 */
[----:B------:R-:W-:Y:S02]  /*3210*/  FSEL R14, R14, -INF , !P1 ;  /* 0xff8000000e0e7808 */ /* 0x000fe40004800000 */
[----:B------:R-:W-:Y:S02]  /*3220*/  ISETP.GT.AND P1, PT, R21, 0x11, !P2 ;  /* 0x000000111500780c */ /* 0x000fe40005724270 */
[----:B------:R-:W-:Y:S02]  /*3230*/  ISETP.NE.AND P5, PT, R32, RZ, PT ;  /* 0x000000ff2000720c */ /* 0x000fe40003fa5270 */
[----:B------:R-:W-:Y:S02]  /*3240*/  ISETP.LT.OR P1, PT, R20, 0x12, P1 ;  /* 0x000000121400780c */ /* 0x000fe40000f21670 */
[----:B------:R-:W-:Y:S02]  /*3250*/  FMNMX.FTZ R9, R78, R9, !PT ;  /* 0x000000094e097209 */ /* 0x000fe40007810000 */
[----:B------:R-:W-:-:S02]  /*3260*/  FSEL R15, R15, -INF , !P1 ;  /* 0xff8000000f0f7808 */ /* 0x000fc40004800000 */
[----:B------:R-:W-:Y:S02]  /*3270*/  ISETP.GT.AND P1, PT, R21, 0x18, !P5 ;  /* 0x000000181500780c */ /* 0x000fe40006f24270 */
[----:B------:R-:W-:Y:S02]  /*3280*/  FMNMX.FTZ R9, R80, R9, !PT ;  /* 0x0000000950097209 */ /* 0x000fe40007810000 */
[----:B------:R-:W-:Y:S02]  /*3290*/  ISETP.LT.OR P1, PT, R20, 0x19, P1 ;  /* 0x000000191400780c */ /* 0x000fe40000f21670 */
[----:B------:R-:W-:Y:S02]  /*32a0*/  FMNMX.FTZ R9, R82, R9, !PT ;  /* 0x0000000952097209 */ /* 0x000fe40007810000 */
[----:B------:R-:W-:Y:S02]  /*32b0*/  FSEL R22, R38, -INF , !P1 ;  /* 0xff80000026167808 */ /* 0x000fe40004800000 */
[----:B------:R-:W-:-:S02]  /*32c0*/  FMNMX.FTZ R9, R84, R9, !PT ;  /* 0x0000000954097209 */ /* 0x000fc40007810000 */
[----:B------:R-:W-:Y:S02]  /*32d0*/  ISETP.NE.AND P1, PT, R33, RZ, PT ;  /* 0x000000ff2100720c */ /* 0x000fe40003f25270 */
[----:B------:R-:W-:Y:S02]  /*32e0*/  FMNMX.FTZ R9, R86, R9, !PT ;  /* 0x0000000956097209 */ /* 0x000fe40007810000 */
[----:B------:R-:W-:Y:S02]  /*32f0*/  ISETP.GT.AND P1, PT, R21, 0x19, !P1 ;  /* 0x000000191500780c */ /* 0x000fe40004f24270 */
[----:B------:R-:W-:Y:S02]  /*3300*/  FMNMX.FTZ R9, R88, R9, !PT ;  /* 0x0000000958097209 */ /* 0x000fe40007810000 */
[----:B------:R-:W-:Y:S02]  /*3310*/  ISETP.LT.OR P1, PT, R20, 0x1a, P1 ;  /* 0x0000001a1400780c */ /* 0x000fe40000f21670 */
[----:B------:R-:W-:-:S02]  /*3320*/  FMNMX.FTZ R9, R90, R9, !PT ;  /* 0x000000095a097209 */ /* 0x000fc40007810000 */
[----:B------:R-:W-:Y:S02]  /*3330*/  FSEL R24, R39, -INF , !P1 ;  /* 0xff80000027187808 */ /* 0x000fe40004800000 */
[----:B------:R-:W-:Y:S02]  /*3340*/  ISETP.NE.AND P1, PT, R36, RZ, PT ;  /* 0x000000ff2400720c */ /* 0x000fe40003f25270 */
[----:B------:R-:W-:Y:S02]  /*3350*/  FMNMX.FTZ R9, R92, R9, !PT ;  /* 0x000000095c097209 */ /* 0x000fe40007810000 */
[----:B------:R-:W-:Y:S02]  /*3360*/  ISETP.GT.AND P1, PT, R21, 0x20, !P1 ;  /* 0x000000201500780c */ /* 0x000fe40004f24270 */
[----:B------:R-:W-:Y:S02]  /*3370*/  FMNMX.FTZ R9, R94, R9, !PT ;  /* 0x000000095e097209 */ /* 0x000fe40007810000 */
[----:B------:R-:W-:-:S02]  /*3380*/  ISETP.LT.OR P1, PT, R20, 0x21, P1 ;  /* 0x000000211400780c */ /* 0x000fc40000f21670 */
[----:B------:R-:W-:Y:S02]  /*3390*/  FMNMX.FTZ R9, R96, R9, !PT ;  /* 0x0000000960097209 */ /* 0x000fe40007810000 */
[----:B------:R-:W-:Y:S02]  /*33a0*/  FSEL R26, R42, -INF , !P1 ;  /* 0xff8000002a1a7808 */ /* 0x000fe40004800000 */
[----:B------:R-:W-:Y:S02]  /*33b0*/  ISETP.NE.AND P1, PT, R37, RZ, PT ;  /* 0x000000ff2500720c */ /* 0x000fe40003f25270 */
[----:B------:R-:W-:Y:S02]  /*33c0*/  FMNMX.FTZ R9, R98, R9, !PT ;  /* 0x0000000962097209 */ /* 0x000fe40007810000 */
[----:B------:R-:W-:Y:S02]  /*33d0*/  ISETP.GT.AND P1, PT, R21, 0x21, !P1 ;  /* 0x000000211500780c */ /* 0x000fe40004f24270 */
[----:B------:R-:W-:-:S02]  /*33e0*/  FMNMX.FTZ R9, R56, R9, !PT ;  /* 0x0000000938097209 */ /* 0x000fc40007810000 */
[----:B------:R-:W-:Y:S02]  /*33f0*/  ISETP.LT.OR P1, PT, R20, 0x22, P1 ;  /* 0x000000221400780c */ /* 0x000fe40000f21670 */
[----:B------:R-:W-:Y:S02]  /*3400*/  FMNMX.FTZ R9, R100, R9, !PT ;  /* 0x0000000964097209 */ /* 0x000fe40007810000 */
[----:B------:R-:W-:Y:S02]  /*3410*/  FSEL R27, R27, -INF , !P1 ;  /* 0xff8000001b1b7808 */ /* 0x000fe40004800000 */
[----:B------:R-:W-:Y:S02]  /*3420*/  ISETP.NE.AND P1, PT, R41, RZ, PT ;  /* 0x000000ff2900720c */ /* 0x000fe40003f25270 */
[----:B------:R-:W-:Y:S02]  /*3430*/  FMNMX.FTZ R9, R60, R9, !PT ;  /* 0x000000093c097209 */ /* 0x000fe40007810000 */
[----:B------:R-:W-:-:S02]  /*3440*/  ISETP.GT.AND P1, PT, R21, 0x28, !P1 ;  /* 0x000000281500780c */ /* 0x000fc40004f24270 */
[----:B------:R-:W-:Y:S02]  /*3450*/  FMNMX.FTZ R9, R102, R9, !PT ;  /* 0x0000000966097209 */ /* 0x000fe40007810000 */
[----:B------:R-:W-:Y:S02]  /*3460*/  ISETP.LT.OR P1, PT, R20, 0x29, P1 ;  /* 0x000000291400780c */ /* 0x000fe40000f21670 */
[----:B------:R-:W-:Y:S02]  /*3470*/  FMNMX.FTZ R9, R64, R9, !PT ;  /* 0x0000000940097209 */ /* 0x000fe40007810000 */
[----:B------:R-:W-:Y:S02]  /*3480*/  FSEL R28, R46, -INF , !P1 ;  /* 0xff8000002e1c7808 */ /* 0x000fe40004800000 */
[----:B------:R-:W-:Y:S02]  /*3490*/  FMNMX.FTZ R9, R104, R9, !PT ;  /* 0x0000000968097209 */ /* 0x000fe40007810000 */
[----:B------:R-:W-:-:S02]  /*34a0*/  ISETP.NE.AND P1, PT, R44, RZ, PT ;  /* 0x000000ff2c00720c */ /* 0x000fc40003f25270 */
[----:B------:R-:W-:Y:S02]  /*34b0*/  FMNMX.FTZ R9, R68, R9, !PT ;  /* 0x0000000944097209 */ /* 0x000fe40007810000 */
[C---:B------:R-:W-:Y:S02]  /*34c0*/  ISETP.GT.AND P1, PT, R21.reuse, 0x29, !P1 ;  /* 0x000000291500780c */ /* 0x040fe40004f24270 */
[----:B------:R-:W-:Y:S02]  /*34d0*/  FMNMX.FTZ R9, R106, R9, !PT ;  /* 0x000000096a097209 */ /* 0x000fe40007810000 */
[----:B------:R-:W-:Y:S02]  /*34e0*/  ISETP.LT.OR P1, PT, R20, 0x2a, P1 ;  /* 0x0000002a1400780c */ /* 0x000fe40000f21670 */
[----:B------:R-:W-:Y:S01]  /*34f0*/  ISETP.GT.AND P6, PT, R21, RZ, !P6 ;  /* 0x000000ff1500720c */ /* 0x000fe200077c4270 */
[----:B------:R-:W0:Y:S01]  /*3500*/  SHFL.BFLY PT, R10, R9, 0x2, 0x1f ;  /* 0x0c401f00090a7f89 */ /* 0x000e2200000e0000 */
[----:B------:R-:W-:-:S02]  /*3510*/  FSEL R29, R47, -INF , !P1 ;  /* 0xff8000002f1d7808 */ /* 0x000fc40004800000 */
[----:B------:R-:W-:Y:S02]  /*3520*/  ISETP.NE.AND P1, PT, R45, RZ, PT ;  /* 0x000000ff2d00720c */ /* 0x000fe40003f25270 */
[----:B------:R-:W-:Y:S02]  /*3530*/  ISETP.LT.OR P6, PT, R20, 0x1, P6 ;  /* 0x000000011400780c */ /* 0x000fe400037c1670 */
[----:B------:R-:W-:Y:S02]  /*3540*/  ISETP.GT.AND P1, PT, R21, 0x30, !P1 ;  /* 0x000000301500780c */ /* 0x000fe40004f24270 */
[----:B------:R-:W-:Y:S02]  /*3550*/  FSEL R0, R0, -INF , !P6 ;  /* 0xff80000000007808 */ /* 0x000fe40007000000 */
[----:B------:R-:W-:Y:S02]  /*3560*/  ISETP.LT.OR P1, PT, R20, 0x31, P1 ;  /* 0x000000311400780c */ /* 0x000fe40000f21670 */
[----:B------:R-:W-:-:S02]  /*3570*/  ISETP.NE.AND P2, PT, R53, RZ, PT ;  /* 0x000000ff3500720c */ /* 0x000fc40003f45270 */
[----:B------:R-:W-:Y:S02]  /*3580*/  FSEL R30, R30, -INF , !P1 ;  /* 0xff8000001e1e7808 */ /* 0x000fe40004800000 */
[----:B------:R-:W-:Y:S02]  /*3590*/  ISETP.NE.AND P1, PT, R48, RZ, PT ;  /* 0x000000ff3000720c */ /* 0x000fe40003f25270 */
[----:B------:R-:W-:Y:S02]  /*35a0*/  ISETP.NE.AND P5, PT, R59, RZ, PT ;  /* 0x000000ff3b00720c */ /* 0x000fe40003fa5270 */
[----:B------:R-:W-:Y:S02]  /*35b0*/  ISETP.GT.AND P1, PT, R21, 0x31, !P1 ;  /* 0x000000311500780c */ /* 0x000fe40004f24270 */
[----:B------:R-:W-:Y:S02]  /*35c0*/  ISETP.NE.AND P6, PT, R63, RZ, PT ;  /* 0x000000ff3f00720c */ /* 0x000fe40003fc5270 */
[----:B------:R-:W-:-:S02]  /*35d0*/  ISETP.LT.OR P1, PT, R20, 0x32, P1 ;  /* 0x000000321400780c */ /* 0x000fc40000f21670 */
[----:B0-----:R-:W-:Y:S02]  /*35e0*/  FMNMX.FTZ R37, R9, R10, !PT ;  /* 0x0000000a09257209 */ /* 0x001fe40007810000 */
[----:B------:R-:W-:Y:S02]  /*35f0*/  FMNMX.FTZ R9, R0, R25, !PT ;  /* 0x0000001900097209 */ /* 0x000fe40007810000 */
[----:B------:R-:W-:Y:S01]  /*3600*/  FSEL R31, R31, -INF , !P1 ;  /* 0xff8000001f1f7808 */ /* 0x000fe20004800000 */
[----:B------:R-:W0:Y:S01]  /*3610*/  SHFL.BFLY PT, R10, R37, 0x1, 0x1f ;  /* 0x0c201f00250a7f89 */ /* 0x000e2200000e0000 */
[----:B------:R-:W-:Y:S02]  /*3620*/  ISETP.NE.AND P1, PT, R49, RZ, PT ;  /* 0x000000ff3100720c */ /* 0x000fe40003f25270 */
[----:B------:R-:W-:Y:S02]  /*3630*/  FMNMX.FTZ R38, R12, R9, !PT ;  /* 0x000000090c267209 */ /* 0x000fe40007810000 */
[----:B------:R-:W-:-:S02]  /*3640*/  ISETP.GT.AND P1, PT, R21, 0x38, !P1 ;  /* 0x000000381500780c */ /* 0x000fc40004f24270 */
[----:B------:R-:W-:Y:S02]  /*3650*/  FMNMX.FTZ R9, R13, R38, !PT ;  /* 0x000000260d097209 */ /* 0x000fe40007810000 */
[----:B------:R-:W-:Y:S02]  /*3660*/  ISETP.LT.OR P1, PT, R20, 0x39, P1 ;  /* 0x000000391400780c */ /* 0x000fe40000f21670 */
[----:B------:R-:W-:Y:S02]  /*3670*/  FMNMX.FTZ R38, R14, R9, !PT ;  /* 0x000000090e267209 */ /* 0x000fe40007810000 */
[----:B------:R-:W-:Y:S02]  /*3680*/  FSEL R32, R54, -INF , !P1 ;  /* 0xff80000036207808 */ /* 0x000fe40004800000 */
[----:B------:R-:W-:Y:S02]  /*3690*/  ISETP.NE.AND P1, PT, R52, RZ, PT ;  /* 0x000000ff3400720c */ /* 0x000fe40003f25270 */
[----:B------:R-:W-:-:S02]  /*36a0*/  FMNMX.FTZ R9, R15, R38, !PT ;  /* 0x000000260f097209 */ /* 0x000fc40007810000 */
[----:B------:R-:W-:Y:S02]  /*36b0*/  ISETP.GT.AND P1, PT, R21, 0x39, !P1 ;  /* 0x000000391500780c */ /* 0x000fe40004f24270 */
[----:B------:R-:W-:Y:S02]  /*36c0*/  FMNMX.FTZ R9, R22, R9, !PT ;  /* 0x0000000916097209 */ /* 0x000fe40007810000 */
[----:B------:R-:W-:Y:S02]  /*36d0*/  ISETP.LT.OR P1, PT, R20, 0x3a, P1 ;  /* 0x0000003a1400780c */ /* 0x000fe40000f21670 */
[----:B------:R-:W-:Y:S02]  /*36e0*/  FMNMX.FTZ R9, R24, R9, !PT ;  /* 0x0000000918097209 */ /* 0x000fe40007810000 */
[----:B------:R-:W-:Y:S02]  /*36f0*/  FSEL R33, R55, -INF , !P1 ;  /* 0xff80000037217808 */ /* 0x000fe40004800000 */
[----:B------:R-:W-:-:S02]  /*3700*/  ISETP.GT.AND P1, PT, R21, 0x40, !P2 ;  /* 0x000000401500780c */ /* 0x000fc40005724270 */
[----:B------:R-:W-:Y:S02]  /*3710*/  FMNMX.FTZ R38, R26, R9, !PT ;  /* 0x000000091a267209 */ /* 0x000fe40007810000 */
[----:B------:R-:W-:Y:S02]  /*3720*/  ISETP.LT.OR P1, PT, R20, 0x41, P1 ;  /* 0x000000411400780c */ /* 0x000fe40000f21670 */
[----:B------:R-:W-:Y:S02]  /*3730*/  FMNMX.FTZ R9, R27, R38, !PT ;  /* 0x000000261b097209 */ /* 0x000fe40007810000 */
[----:B------:R-:W-:Y:S02]  /*3740*/  FSEL R34, R34, -INF , !P1 ;  /* 0xff80000022227808 */ /* 0x000fe40004800000 */
[----:B------:R-:W-:Y:S02]  /*3750*/  FMNMX.FTZ R38, R28, R9, !PT ;  /* 0x000000091c267209 */ /* 0x000fe40007810000 */
[----:B------:R-:W-:-:S02]  /*3760*/  ISETP.GT.AND P1, PT, R21, 0x41, !P5 ;  /* 0x000000411500780c */ /* 0x000fc40006f24270 */
[----:B0-----:R-:W-:Y:S02]  /*3770*/  FMNMX.FTZ R10, R37, R10, !PT ;  /* 0x0000000a250a7209 */ /* 0x001fe40007810000 */
[----:B------:R-:W-:Y:S02]  /*3780*/  FMNMX.FTZ R9, R29, R38, !PT ;  /* 0x000000261d097209 */ /* 0x000fe40007810000 */
[----:B------:R-:W-:Y:S01]  /*3790*/  ISETP.LT.OR P1, PT, R20, 0x42, P1 ;  /* 0x000000421400780c */ /* 0x000fe20000f21670 */
[----:B------:R-:W-:Y:S01]  /*37a0*/  FMUL.FTZ R36, R10, UR10 ;  /* 0x0000000a0a247c20 */ /* 0x000fe20008410000 */
[----:B------:R-:W-:Y:S02]  /*37b0*/  FMNMX.FTZ R38, R30, R9, !PT ;  /* 0x000000091e267209 */ /* 0x000fe40007810000 */
[----:B------:R-:W-:Y:S02]  /*37c0*/  FSEL R35, R35, -INF , !P1 ;  /* 0xff80000023237808 */ /* 0x000fe40004800000 */
[----:B------:R-:W-:-:S02]  /*37d0*/  FSETP.NEU.FTZ.AND P1, PT, R10, -INF , PT ;  /* 0xff8000000a00780b */ /* 0x000fc40003f3d000 */
[----:B------:R-:W-:Y:S02]  /*37e0*/  ISETP.NE.AND P5, PT, R57, RZ, PT ;  /* 0x000000ff3900720c */ /* 0x000fe40003fa5270 */
[----:B------:R-:W-:Y:S02]  /*37f0*/  FMNMX.FTZ R9, R31, R38, !PT ;  /* 0x000000261f097209 */ /* 0x000fe40007810000 */
[----:B------:R-:W-:Y:S02]  /*3800*/  FSEL R39, R36, RZ, P1 ;  /* 0x000000ff24277208 */ /* 0x000fe40000800000 */
[----:B------:R-:W-:Y:S02]  /*3810*/  ISETP.GT.AND P1, PT, R21, 0x48, !P5 ;  /* 0x000000481500780c */ /* 0x000fe40006f24270 */
[----:B------:R-:W-:Y:S01]  /*3820*/  FMNMX.FTZ R38, R32, R9, !PT ;  /* 0x0000000920267209 */ /* 0x000fe20007810000 */
[--C-:B------:R-:W-:Y:S01]  /*3830*/  FFMA.FTZ R37, R74, UR10, -R39.reuse ;  /* 0x0000000a4a257c23 */ /* 0x100fe20008010827 */
[----:B------:R-:W-:Y:S01]  /*3840*/  ISETP.LT.OR P1, PT, R20, 0x49, P1 ;  /* 0x000000491400780c */ /* 0x000fe20000f21670 */
[--C-:B------:R-:W-:Y:S01]  /*3850*/  FFMA.FTZ R40, R40, UR10, -R39.reuse ;  /* 0x0000000a28287c23 */ /* 0x100fe20008010827 */
[----:B------:R-:W-:Y:S01]  /*3860*/  FMNMX.FTZ R9, R33, R38, !PT ;  /* 0x0000002621097209 */ /* 0x000fe20007810000 */
[----:B------:R0:W-:Y:S01]  /*3870*/  MUFU.EX2 R41, R37 ;  /* 0x0000002500297308 */ /* 0x0001e20000000800 */
[----:B------:R-:W-:Y:S01]  /*3880*/  FSEL R36, R62, -INF , !P1 ;  /* 0xff8000003e247808 */ /* 0x000fe20004800000 */
[--C-:B------:R-:W-:Y:S01]  /*3890*/  FFMA.FTZ R42, R58, UR10, -R39.reuse ;  /* 0x0000000a3a2a7c23 */ /* 0x100fe20008010827 */
[----:B------:R-:W-:Y:S01]  /*38a0*/  ISETP.NE.AND P2, PT, R61, RZ, PT ;  /* 0x000000ff3d00720c */ /* 0x000fe20003f45270 */
[--C-:B------:R-:W-:Y:S01]  /*38b0*/  FFMA.FTZ R43, R72, UR10, -R39.reuse ;  /* 0x0000000a482b7c23 */ /* 0x100fe20008010827 */
[C---:B------:R-:W-:Y:S01]  /*38c0*/  ISETP.GT.AND P1, PT, R21.reuse, 0x49, !P6 ;  /* 0x000000491500780c */ /* 0x040fe20007724270 */
[--C-:B------:R-:W-:Y:S01]  /*38d0*/  FFMA.FTZ R44, R80, UR10, -R39.reuse ;  /* 0x0000000a502c7c23 */ /* 0x100fe20008010827 */
[----:B------:R-:W-:Y:S01]  /*38e0*/  FMNMX.FTZ R38, R34, R9, !PT ;  /* 0x0000000922267209 */ /* 0x000fe20007810000 */
[----:B------:R1:W2:Y:S01]  /*38f0*/  MUFU.EX2 R172, R40 ;  /* 0x0000002800ac7308 */ /* 0x0002a20000000800 */
[----:B------:R-:W-:Y:S01]  /*3900*/  ISETP.GT.AND P2, PT, R21, 0x50, !P2 ;  /* 0x000000501500780c */ /* 0x000fe20005744270 */
[--C-:B0-----:R-:W-:Y:S01]  /*3910*/  FFMA.FTZ R37, R78, UR10, -R39.reuse ;  /* 0x0000000a4e257c23 */ /* 0x101fe20008010827 */
[----:B------:R-:W-:Y:S01]  /*3920*/  ISETP.LT.OR P1, PT, R20, 0x4a, P1 ;  /* 0x0000004a1400780c */ /* 0x000fe20000f21670 */
[--C-:B------:R-:W-:Y:S01]  /*3930*/  FFMA.FTZ R46, R84, UR10, -R39.reuse ;  /* 0x0000000a542e7c23 */ /* 0x100fe20008010827 */
[----:B------:R-:W-:Y:S01]  /*3940*/  FMNMX.FTZ R9, R35, R38, !PT ;  /* 0x0000002623097209 */ /* 0x000fe20007810000 */
[--C-:B------:R-:W-:Y:S01]  /*3950*/  FFMA.FTZ R48, R86, UR10, -R39.reuse ;  /* 0x0000000a56307c23 */ /* 0x100fe20008010827 */
[----:B------:R-:W-:Y:S01]  /*3960*/  ISETP.NE.AND P5, PT, R50, RZ, PT ;  /* 0x000000ff3200720c */ /* 0x000fe20003fa5270 */
[----:B------:R-:W-:Y:S01]  /*3970*/  MUFU.EX2 R45, R37 ;  /* 0x00000025002d7308 */ /* 0x000fe20000000800 */
[C---:B------:R-:W-:Y:S01]  /*3980*/  ISETP.GT.AND P3, PT, R21.reuse, 0x51, !P3 ;  /* 0x000000511500780c */ /* 0x040fe20005f64270 */
[--C-:B-1----:R-:W-:Y:S01]  /*3990*/  FFMA.FTZ R40, R76, UR10, -R39.reuse ;  /* 0x0000000a4c287c23 */ /* 0x102fe20008010827 */
[----:B------:R-:W-:Y:S01]  /*39a0*/  ISETP.LT.OR P2, PT, R20, 0x51, P2 ;  /* 0x000000511400780c */ /* 0x000fe20001741670 */
[--C-:B------:R-:W-:Y:S01]  /*39b0*/  FFMA.FTZ R50, R88, UR10, -R39.reuse ;  /* 0x0000000a58327c23 */ /* 0x100fe20008010827 */
[----:B------:R-:W-:Y:S01]  /*39c0*/  FSEL R2, R2, -INF , !P1 ;  /* 0xff80000002027808 */ /* 0x000fe20004800000 */
[----:B------:R-:W-:Y:S01]  /*39d0*/  FFMA.FTZ R58, R102, UR10, -R39 ;  /* 0x0000000a663a7c23 */ /* 0x000fe20008010827 */
[----:B------:R-:W-:Y:S01]  /*39e0*/  FMNMX.FTZ R9, R36, R9, !PT ;  /* 0x0000000924097209 */ /* 0x000fe20007810000 */
[----:B------:R0:W-:Y:S01]  /*39f0*/  MUFU.EX2 R168, R40 ;  /* 0x0000002800a87308 */ /* 0x0001e20000000800 */
[C---:B------:R-:W-:Y:S01]  /*3a00*/  ISETP.GT.AND P4, PT, R21.reuse, 0x58, !P4 ;  /* 0x000000581500780c */ /* 0x040fe20006784270 */
[----:B--2---:R-:W-:Y:S01]  /*3a10*/  FADD.FTZ R65, R172, R41 ;  /* 0x00000029ac417221 */ /* 0x004fe20000010000 */
[----:B------:R-:W-:Y:S01]  /*3a20*/  ISETP.GT.AND P5, PT, R21, 0x59, !P5 ;  /* 0x000000591500780c */ /* 0x000fe20006fa4270 */
[--C-:B------:R-:W-:Y:S01]  /*3a30*/  FFMA.FTZ R51, R90, UR10, -R39.reuse ;  /* 0x0000000a5a337c23 */ /* 0x100fe20008010827 */
[----:B------:R-:W-:Y:S01]  /*3a40*/  ISETP.LT.OR P3, PT, R20, 0x52, P3 ;  /* 0x000000521400780c */ /* 0x000fe20001f61670 */
[--C-:B------:R-:W-:Y:S01]  /*3a50*/  FFMA.FTZ R52, R92, UR10, -R39.reuse ;  /* 0x0000000a5c347c23 */ /* 0x100fe20008010827 */
[----:B------:R-:W-:Y:S01]  /*3a60*/  FSEL R21, R66, -INF , !P2 ;  /* 0xff80000042157808 */ /* 0x000fe20005000000 */
[----:B------:R-:W-:Y:S01]  /*3a70*/  MUFU.EX2 R42, R42 ;  /* 0x0000002a002a7308 */ /* 0x000fe20000000800 */
[----:B------:R-:W-:Y:S01]  /*3a80*/  FMNMX.FTZ R38, R2, R9, !PT ;  /* 0x0000000902267209 */ /* 0x000fe20007810000 */
[--C-:B0-----:R-:W-:Y:S01]  /*3a90*/  FFMA.FTZ R40, R82, UR10, -R39.reuse ;  /* 0x0000000a52287c23 */ /* 0x101fe20008010827 */
[----:B------:R-:W-:Y:S01]  /*3aa0*/  ISETP.LT.OR P4, PT, R20, 0x59, P4 ;  /* 0x000000591400780c */ /* 0x000fe20002781670 */
[--C-:B------:R-:W-:Y:S01]  /*3ab0*/  FFMA.FTZ R54, R96, UR10, -R39.reuse ;  /* 0x0000000a60367c23 */ /* 0x100fe20008010827 */
[----:B------:R-:W-:Y:S01]  /*3ac0*/  FSEL R37, R67, -INF , !P3 ;  /* 0xff80000043257808 */ /* 0x000fe20005800000 */
[--C-:B------:R-:W-:Y:S01]  /*3ad0*/  FFMA.FTZ R55, R98, UR10, -R39.reuse ;  /* 0x0000000a62377c23 */ /* 0x100fe20008010827 */
[----:B------:R-:W-:Y:S01]  /*3ae0*/  FMNMX.FTZ R38, R21, R38, !PT ;  /* 0x0000002615267209 */ /* 0x000fe20007810000 */
[----:B------:R0:W-:Y:S01]  /*3af0*/  MUFU.EX2 R47, R40 ;  /* 0x00000028002f7308 */ /* 0x0001e20000000800 */
[----:B------:R-:W-:Y:S01]  /*3b00*/  ISETP.LT.OR P5, PT, R20, 0x5a, P5 ;  /* 0x0000005a1400780c */ /* 0x000fe20002fa1670 */
[--C-:B------:R-:W-:Y:S01]  /*3b10*/  FFMA.FTZ R56, R56, UR10, -R39.reuse ;  /* 0x0000000a38387c23 */ /* 0x100fe20008010827 */
[----:B------:R-:W-:Y:S01]  /*3b20*/  FSEL R20, R70, -INF , !P4 ;  /* 0xff80000046147808 */ /* 0x000fe20006000000 */
[--C-:B------:R-:W-:Y:S01]  /*3b30*/  FFMA.FTZ R57, R100, UR10, -R39.reuse ;  /* 0x0000000a64397c23 */ /* 0x100fe20008010827 */
[----:B------:R-:W-:Y:S01]  /*3b40*/  FMNMX.FTZ R9, R37, R38, !PT ;  /* 0x0000002625097209 */ /* 0x000fe20007810000 */
[----:B------:R-:W-:Y:S01]  /*3b50*/  FFMA.FTZ R61, R104, UR10, -R39 ;  /* 0x0000000a683d7c23 */ /* 0x000fe20008010827 */
[----:B------:R-:W-:Y:S01]  /*3b60*/  FSEL R38, R71, -INF , !P5 ;  /* 0xff80000047267808 */ /* 0x000fe20006800000 */
[----:B------:R-:W1:Y:S01]  /*3b70*/  MUFU.EX2 R43, R43 ;  /* 0x0000002b002b7308 */ /* 0x000e620000000800 */
[----:B------:R-:W-:-:S02]  /*3b80*/  FMNMX.FTZ R9, R20, R9, !PT ;  /* 0x0000000914097209 */ /* 0x000fc40007810000 */
[----:B------:R-:W-:Y:S02]  /*3b90*/  F2FP.F16.F32.PACK_AB R172, R41, R172 ;  /* 0x000000ac29ac723e */ /* 0x000fe400000000ff */
[----:B------:R-:W-:-:S03]  /*3ba0*/  FMNMX.FTZ R9, R38, R9, !PT ;  /* 0x0000000926097209 */ /* 0x000fc60007810000 */
[----:B------:R-:W2:Y:S02]  /*3bb0*/  MUFU.EX2 R44, R44 ;  /* 0x0000002c002c7308 */ /* 0x000ea40000000800 */
[----:B0-----:R-:W0:Y:S06]  /*3bc0*/  SHFL.BFLY PT, R40, R9, 0x2, 0x1f ;  /* 0x0c401f0009287f89 */ /* 0x001e2c00000e0000 */
[----:B------:R-:W-:Y:S01]  /*3bd0*/  MUFU.EX2 R46, R46 ;  /* 0x0000002e002e7308 */ /* 0x000fe20000000800 */
[----:B-1----:R-:W-:-:S07]  /*3be0*/  F2FP.F16.F32.PACK_AB R174, R43, R42 ;  /* 0x0000002a2bae723e */ /* 0x002fce00000000ff */
[----:B------:R1:W3:Y:S01]  /*3bf0*/  MUFU.EX2 R49, R48 ;  /* 0x0000003000317308 */ /* 0x0002e20000000800 */
[----:B--2---:R-:W-:-:S07]  /*3c00*/  F2FP.F16.F32.PACK_AB R170, R47, R44 ;  /* 0x0000002c2faa723e */ /* 0x004fce00000000ff */
[----:B------:R-:W-:Y:S01]  /*3c10*/  MUFU.EX2 R50, R50 ;  /* 0x0000003200327308 */ /* 0x000fe20000000800 */
[----:B-1----:R-:W-:Y:S01]  /*3c20*/  FFMA.FTZ R48, R94, UR10, -R39 ;  /* 0x0000000a5e307c23 */ /* 0x002fe20008010827 */
[----:B0-----:R-:W-:-:S05]  /*3c30*/  FMNMX.FTZ R40, R9, R40, !PT ;  /* 0x0000002809287209 */ /* 0x001fca0007810000 */
[----:B------:R-:W0:Y:S01]  /*3c40*/  SHFL.BFLY PT, R9, R40, 0x1, 0x1f ;  /* 0x0c201f0028097f89 */ /* 0x000e2200000e0000 */
[----:B------:R-:W-:Y:S01]  /*3c50*/  MUFU.EX2 R59, R58 ;  /* 0x0000003a003b7308 */ /* 0x000fe20000000800 */
[----:B---3--:R-:W-:-:S07]  /*3c60*/  F2FP.F16.F32.PACK_AB R164, R49, R46 ;  /* 0x0000002e31a4723e */ /* 0x008fce00000000ff */
[----:B------:R-:W1:Y:S08]  /*3c70*/  MUFU.EX2 R51, R51 ;  /* 0x0000003300337308 */ /* 0x000e700000000800 */
[----:B------:R-:W-:Y:S01]  /*3c80*/  MUFU.EX2 R52, R52 ;  /* 0x0000003400347308 */ /* 0x000fe20000000800 */
[----:B0-----:R-:W-:-:S07]  /*3c90*/  FMNMX.FTZ R9, R40, R9, !PT ;  /* 0x0000000928097209 */ /* 0x001fce0007810000 */
[----:B------:R0:W2:Y:S01]  /*3ca0*/  MUFU.EX2 R53, R48 ;  /* 0x0000003000357308 */ /* 0x0000a20000000800 */
[----:B------:R-:W-:Y:S01]  /*3cb0*/  FFMA.FTZ R40, R68, UR10, -R39 ;  /* 0x0000000a44287c23 */ /* 0x000fe20008010827 */
[----:B-1----:R-:W-:Y:S01]  /*3cc0*/  F2FP.F16.F32.PACK_AB R166, R51, R50 ;  /* 0x0000003233a6723e */ /* 0x002fe200000000ff */
[C---:B------:R-:W-:Y:S01]  /*3cd0*/  FMUL.FTZ R62, R9.reuse, UR10 ;  /* 0x0000000a093e7c20 */ /* 0x040fe20008410000 */
[----:B------:R-:W-:-:S04]  /*3ce0*/  FSETP.NEU.FTZ.AND P1, PT, R9, -INF , PT ;  /* 0xff8000000900780b */ /* 0x000fc80003f3d000 */
[----:B------:R-:W-:Y:S01]  /*3cf0*/  MUFU.EX2 R54, R54 ;  /* 0x0000003600367308 */ /* 0x000fe20000000800 */
[----:B------:R-:W-:Y:S01]  /*3d00*/  FSEL R63, R62, RZ, P1 ;  /* 0x000000ff3e3f7208 */ /* 0x000fe20000800000 */
[--C-:B0-----:R-:W-:Y:S01]  /*3d10*/  FFMA.FTZ R48, R60, UR10, -R39.reuse ;  /* 0x0000000a3c307c23 */ /* 0x101fe20008010827 */
[--C-:B------:R-:W-:Y:S01]  /*3d20*/  FFMA.FTZ R60, R64, UR10, -R39.reuse ;  /* 0x0000000a403c7c23 */ /* 0x100fe20008010827 */
[----:B------:R-:W-:Y:S01]  /*3d30*/  FFMA.FTZ R39, R106, UR10, -R39 ;  /* 0x0000000a6a277c23 */ /* 0x000fe20008010827 */
[----:B------:R-:W-:Y:S01]  /*3d40*/  PLOP3.LUT P1, PT, PT, PT, UP0, 0x40, 0x0 ;  /* 0x000000000000781c */ /* 0x000fe20003f2e808 */
        /* <DEDUP_REMOVED lines=25> */
[----:B------:R-:W-:Y:S01]  /*3ee0*/  FFMA.FTZ R38, R38, UR10, -R63 ;  /* 0x0000000a26267c23 */ /* 0x000fe2000801083f */
[----:B--2---:R-:W-:-:S04]  /*3ef0*/  F2FP.F16.F32.PACK_AB R160, R53, R52 ;  /* 0x0000003435a0723e */ /* 0x004fc800000000ff */
[----:B------:R2:W-:Y:S01]  /*3f00*/  MUFU.EX2 R171, R24 ;  /* 0x0000001800ab7308 */ /* 0x0005e20000000800 */
[----:B0-----:R-:W-:-:S07]  /*3f10*/  F2FP.F16.F32.PACK_AB R173, R25, R0 ;  /* 0x0000000019ad723e */ /* 0x001fce00000000ff */
[----:B------:R-:W0:Y:S01]  /*3f20*/  MUFU.EX2 R13, R13 ;  /* 0x0000000d000d7308 */ /* 0x000e220000000800 */
[----:B--2---:R-:W-:-:S04]  /*3f30*/  FADD.FTZ R24, R42, R65 ;  /* 0x000000412a187221 */ /* 0x004fc80000010000 */
[----:B------:R-:W-:-:S03]  /*3f40*/  FADD.FTZ R65, R43, R24 ;  /* 0x000000182b417221 */ /* 0x000fc60000010000 */
[----:B------:R-:W2:Y:S01]  /*3f50*/  MUFU.EX2 R14, R14 ;  /* 0x0000000e000e7308 */ /* 0x000ea20000000800 */
[----:B------:R-:W-:Y:S01]  /*3f60*/  FADD.FTZ R24, R168, R65 ;  /* 0x00000041a8187221 */ /* 0x000fe20000010000 */
[----:B------:R-:W-:Y:S01]  /*3f70*/  FADD.FTZ R65, R0, R25 ;  /* 0x0000001900417221 */ /* 0x000fe20000010000 */
[C---:B------:R-:W-:Y:S02]  /*3f80*/  F2FP.F16.F32.PACK_AB R168, R45.reuse, R168 ;  /* 0x000000a82da8723e */ /* 0x040fe400000000ff */
[----:B------:R-:W-:Y:S01]  /*3f90*/  FADD.FTZ R67, R45, R24 ;  /* 0x000000182d437221 */ /* 0x000fe20000010000 */
[----:B-1----:R-:W-:Y:S02]  /*3fa0*/  FADD.FTZ R24, R12, R65 ;  /* 0x000000410c187221 */ /* 0x002fe40000010000 */
[----:B------:R-:W1:Y:S01]  /*3fb0*/  MUFU.EX2 R15, R15 ;  /* 0x0000000f000f7308 */ /* 0x000e620000000800 */
[----:B------:R-:W-:Y:S01]  /*3fc0*/  FADD.FTZ R58, R44, R67 ;  /* 0x000000432c3a7221 */ /* 0x000fe20000010000 */
[C---:B0-----:R-:W-:Y:S01]  /*3fd0*/  FADD.FTZ R65, R13.reuse, R24 ;  /* 0x000000180d417221 */ /* 0x041fe20000010000 */
[----:B------:R-:W-:-:S02]  /*3fe0*/  F2FP.F16.F32.PACK_AB R175, R13, R12 ;  /* 0x0000000c0daf723e */ /* 0x000fc400000000ff */
[----:B------:R-:W-:-:S03]  /*3ff0*/  FADD.FTZ R67, R47, R58 ;  /* 0x0000003a2f437221 */ /* 0x000fc60000010000 */
[----:B------:R-:W0:Y:S01]  /*4000*/  MUFU.EX2 R22, R22 ;  /* 0x0000001600167308 */ /* 0x000e220000000800 */
[----:B--2---:R-:W-:Y:S01]  /*4010*/  FADD.FTZ R24, R14, R65 ;  /* 0x000000410e187221 */ /* 0x004fe20000010000 */
[----:B------:R-:W-:-:S04]  /*4020*/  FADD.FTZ R58, R46, R67 ;  /* 0x000000432e3a7221 */ /* 0x000fc80000010000 */
[----:B------:R-:W-:Y:S02]  /*4030*/  FADD.FTZ R67, R49, R58 ;  /* 0x0000003a31437221 */ /* 0x000fe40000010000 */
[----:B------:R-:W2:Y:S01]  /*4040*/  MUFU.EX2 R26, R26 ;  /* 0x0000001a001a7308 */ /* 0x000ea20000000800 */
[C---:B-1----:R-:W-:Y:S01]  /*4050*/  FADD.FTZ R65, R15.reuse, R24 ;  /* 0x000000180f417221 */ /* 0x042fe20000010000 */
[----:B------:R-:W-:Y:S01]  /*4060*/  FADD.FTZ R58, R50, R67 ;  /* 0x00000043323a7221 */ /* 0x000fe20000010000 */
[----:B------:R-:W-:-:S03]  /*4070*/  F2FP.F16.F32.PACK_AB R169, R15, R14 ;  /* 0x0000000e0fa9723e */ /* 0x000fc600000000ff */
[----:B------:R-:W-:Y:S02]  /*4080*/  FADD.FTZ R67, R51, R58 ;  /* 0x0000003a33437221 */ /* 0x000fe40000010000 */
[----:B------:R-:W1:Y:S01]  /*4090*/  MUFU.EX2 R27, R27 ;  /* 0x0000001b001b7308 */ /* 0x000e620000000800 */
[----:B0-----:R-:W-:Y:S01]  /*40a0*/  FADD.FTZ R24, R22, R65 ;  /* 0x0000004116187221 */ /* 0x001fe20000010000 */
[----:B------:R-:W-:-:S03]  /*40b0*/  FADD.FTZ R58, R52, R67 ;  /* 0x00000043343a7221 */ /* 0x000fc60000010000 */
[----:B------:R-:W-:Y:S01]  /*40c0*/  FADD.FTZ R65, R171, R24 ;  /* 0x00000018ab417221 */ /* 0x000fe20000010000 */
[----:B------:R-:W-:Y:S01]  /*40d0*/  FADD.FTZ R67, R53, R58 ;  /* 0x0000003a35437221 */ /* 0x000fe20000010000 */
[----:B------:R-:W-:Y:S01]  /*40e0*/  F2FP.F16.F32.PACK_AB R171, R171, R22 ;  /* 0x00000016abab723e */ /* 0x000fe200000000ff */
[----:B------:R-:W0:Y:S01]  /*40f0*/  MUFU.EX2 R28, R28 ;  /* 0x0000001c001c7308 */ /* 0x000e220000000800 */
[----:B--2---:R-:W-:Y:S01]  /*4100*/  FADD.FTZ R24, R26, R65 ;  /* 0x000000411a187221 */ /* 0x004fe20000010000 */
[----:B------:R-:W-:-:S06]  /*4110*/  FADD.FTZ R58, R54, R67 ;  /* 0x00000043363a7221 */ /* 0x000fcc0000010000 */
[----:B------:R-:W2:Y:S01]  /*4120*/  MUFU.EX2 R29, R29 ;  /* 0x0000001d001d7308 */ /* 0x000ea20000000800 */
[C---:B-1----:R-:W-:Y:S01]  /*4130*/  FADD.FTZ R65, R27.reuse, R24 ;  /* 0x000000181b417221 */ /* 0x042fe20000010000 */
[----:B------:R-:W-:Y:S01]  /*4140*/  FFMA.FTZ R24, R20, UR10, -R63 ;  /* 0x0000000a14187c23 */ /* 0x000fe2000801083f */
[----:B------:R-:W-:-:S05]  /*4150*/  F2FP.F16.F32.PACK_AB R165, R27, R26 ;  /* 0x0000001a1ba5723e */ /* 0x000fca00000000ff */
[----:B------:R-:W1:Y:S01]  /*4160*/  MUFU.EX2 R55, R55 ;  /* 0x0000003700377308 */ /* 0x000e620000000800 */
[----:B0-----:R-:W-:-:S07]  /*4170*/  FADD.FTZ R20, R28, R65 ;  /* 0x000000411c147221 */ /* 0x001fce0000010000 */
[----:B------:R-:W0:Y:S01]  /*4180*/  MUFU.EX2 R30, R30 ;  /* 0x0000001e001e7308 */ /* 0x000e220000000800 */
[C---:B--2---:R-:W-:Y:S01]  /*4190*/  FADD.FTZ R63, R29.reuse, R20 ;  /* 0x000000141d3f7221 */ /* 0x044fe20000010000 */
[----:B------:R-:W-:-:S06]  /*41a0*/  F2FP.F16.F32.PACK_AB R167, R29, R28 ;  /* 0x0000001c1da7723e */ /* 0x000fcc00000000ff */
[----:B------:R-:W2:Y:S01]  /*41b0*/  MUFU.EX2 R56, R56 ;  /* 0x0000003800387308 */ /* 0x000ea20000000800 */
[C---:B-1----:R-:W-:Y:S01]  /*41c0*/  FADD.FTZ R65, R55.reuse, R58 ;  /* 0x0000003a37417221 */ /* 0x042fe20000010000 */
[----:B------:R-:W-:-:S06]  /*41d0*/  F2FP.F16.F32.PACK_AB R162, R55, R54 ;  /* 0x0000003637a2723e */ /* 0x000fcc00000000ff */
[----:B------:R-:W1:Y:S01]  /*41e0*/  MUFU.EX2 R31, R31 ;  /* 0x0000001f001f7308 */ /* 0x000e620000000800 */
[----:B0-----:R-:W-:-:S07]  /*41f0*/  FADD.FTZ R20, R30, R63 ;  /* 0x0000003f1e147221 */ /* 0x001fce0000010000 */
[----:B------:R-:W0:Y:S01]  /*4200*/  MUFU.EX2 R57, R57 ;  /* 0x0000003900397308 */ /* 0x000e220000000800 */
[----:B--2---:R-:W-:-:S07]  /*4210*/  FADD.FTZ R58, R56, R65 ;  /* 0x00000041383a7221 */ /* 0x004fce0000010000 */
[----:B------:R-:W-:Y:S01]  /*4220*/  MUFU.EX2 R32, R32 ;  /* 0x0000002000207308 */ /* 0x000fe20000000800 */
[C---:B-1----:R-:W-:Y:S01]  /*4230*/  FADD.FTZ R41, R31.reuse, R20 ;  /* 0x000000141f297221 */ /* 0x042fe20000010000 */
[----:B------:R-:W-:-:S06]  /*4240*/  F2FP.F16.F32.PACK_AB R161, R31, R30 ;  /* 0x0000001e1fa1723e */ /* 0x000fcc00000000ff */
[----:B------:R-:W1:Y:S01]  /*4250*/  MUFU.EX2 R48, R48 ;  /* 0x0000003000307308 */ /* 0x000e620000000800 */
[C---:B0-----:R-:W-:Y:S01]  /*4260*/  FADD.FTZ R43, R57.reuse, R58 ;  /* 0x0000003a392b7221 */ /* 0x041fe20000010000 */
[----:B------:R-:W-:-:S06]  /*4270*/  F2FP.F16.F32.PACK_AB R156, R57, R56 ;  /* 0x00000038399c723e */ /* 0x000fcc00000000ff */
[----:B------:R-:W0:Y:S08]  /*4280*/  MUFU.EX2 R33, R33 ;  /* 0x0000002100217308 */ /* 0x000e300000000800 */
[----:B------:R-:W-:Y:S01]  /*4290*/  MUFU.EX2 R34, R34 ;  /* 0x0000002200227308 */ /* 0x000fe20000000800 */
[----:B-1----:R-:W-:Y:S01]  /*42a0*/  FADD.FTZ R20, R48, R43 ;  /* 0x0000002b30147221 */ /* 0x002fe20000010000 */
[----:B------:R-:W-:-:S03]  /*42b0*/  F2FP.F16.F32.PACK_AB R158, R59, R48 ;  /* 0x000000303b9e723e */ /* 0x000fc600000000ff */
[----:B------:R-:W-:-:S03]  /*42c0*/  FADD.FTZ R43, R59, R20 ;  /* 0x000000143b2b7221 */ /* 0x000fc60000010000 */
[----:B------:R-:W1:Y:S01]  /*42d0*/  MUFU.EX2 R60, R60 ;  /* 0x0000003c003c7308 */ /* 0x000e620000000800 */
[----:B0-----:R-:W-:-:S07]  /*42e0*/  F2FP.F16.F32.PACK_AB R163, R33, R32 ;  /* 0x0000002021a3723e */ /* 0x001fce00000000ff */
[----:B------:R-:W0:Y:S08]  /*42f0*/  MUFU.EX2 R35, R35 ;  /* 0x0000002300237308 */ /* 0x000e300000000800 */
[----:B------:R-:W2:Y:S01]  /*4300*/  MUFU.EX2 R61, R61 ;  /* 0x0000003d003d7308 */ /* 0x000ea20000000800 */
[----:B-1----:R-:W-:-:S07]  /*4310*/  FADD.FTZ R42, R60, R43 ;  /* 0x0000002b3c2a7221 */ /* 0x002fce0000010000 */
[----:B------:R-:W1:Y:S01]  /*4320*/  MUFU.EX2 R36, R36 ;  /* 0x0000002400247308 */ /* 0x000e620000000800 */
[----:B0-----:R-:W-:-:S07]  /*4330*/  F2FP.F16.F32.PACK_AB R157, R35, R34 ;  /* 0x00000022239d723e */ /* 0x001fce00000000ff */
[----:B------:R0:W3:Y:S01]  /*4340*/  MUFU.EX2 R159, R2 ;  /* 0x00000002009f7308 */ /* 0x0000e20000000800 */
[C---:B--2---:R-:W-:Y:S01]  /*4350*/  FADD.FTZ R43, R61.reuse, R42 ;  /* 0x0000002a3d2b7221 */ /* 0x044fe20000010000 */
[----:B------:R-:W-:-:S06]  /*4360*/  F2FP.F16.F32.PACK_AB R152, R61, R60 ;  /* 0x0000003c3d98723e */ /* 0x000fcc00000000ff */
[----:B------:R-:W2:Y:S01]  /*4370*/  MUFU.EX2 R21, R21 ;  /* 0x0000001500157308 */ /* 0x000ea20000000800 */
[----:B0-----:R-:W-:-:S04]  /*4380*/  FADD.FTZ R2, R32, R41 ;  /* 0x0000002920027221 */ /* 0x001fc80000010000 */
[----:B------:R-:W-:-:S03]  /*4390*/  FADD.FTZ R41, R33, R2 ;  /* 0x0000000221297221 */ /* 0x000fc60000010000 */
[----:B------:R-:W0:Y:S01]  /*43a0*/  MUFU.EX2 R20, R37 ;  /* 0x0000002500147308 */ /* 0x000e220000000800 */
[----:B------:R-:W-:-:S04]  /*43b0*/  FADD.FTZ R2, R34, R41 ;  /* 0x0000002922027221 */ /* 0x000fc80000010000 */
[----:B------:R-:W-:-:S03]  /*43c0*/  FADD.FTZ R41, R35, R2 ;  /* 0x0000000223297221 */ /* 0x000fc60000010000 */
[----:B------:R-:W4:Y:S01]  /*43d0*/  MUFU.EX2 R24, R24 ;  /* 0x0000001800187308 */ /* 0x000f220000000800 */
[----:B-1----:R-:W-:-:S04]  /*43e0*/  FADD.FTZ R42, R36, R41 ;  /* 0x00000029242a7221 */ /* 0x002fc80000010000 */
[C---:B---3--:R-:W-:Y:S01]  /*43f0*/  FADD.FTZ R42, R159.reuse, R42 ;  /* 0x0000002a9f2a7221 */ /* 0x048fe20000010000 */
[----:B------:R-:W-:Y:S02]  /*4400*/  F2FP.F16.F32.PACK_AB R159, R159, R36 ;  /* 0x000000249f9f723e */ /* 0x000fe400000000ff */
[----:B------:R-:W1:Y:S01]  /*4410*/  MUFU.EX2 R40, R40 ;  /* 0x0000002800287308 */ /* 0x000e620000000800 */
[----:B--2---:R-:W-:Y:S01]  /*4420*/  FADD.FTZ R13, R21, R42 ;  /* 0x0000002a150d7221 */ /* 0x004fe20000010000 */
[----:B0-----:R-:W-:-:S03]  /*4430*/  F2FP.F16.F32.PACK_AB R153, R20, R21 ;  /* 0x000000151499723e */ /* 0x001fc600000000ff */
[----:B------:R-:W-:-:S03]  /*4440*/  FADD.FTZ R13, R20, R13 ;  /* 0x0000000d140d7221 */ /* 0x000fc60000010000 */
[----:B------:R-:W0:Y:S01]  /*4450*/  MUFU.EX2 R155, R38 ;  /* 0x00000026009b7308 */ /* 0x000e220000000800 */
[----:B----4-:R-:W-:-:S07]  /*4460*/  FADD.FTZ R0, R24, R13 ;  /* 0x0000000d18007221 */ /* 0x010fce0000010000 */
[----:B------:R-:W2:Y:S01]  /*4470*/  MUFU.EX2 R39, R39 ;  /* 0x0000002700277308 */ /* 0x000ea20000000800 */
[----:B-1----:R-:W-:Y:S01]  /*4480*/  FADD.FTZ R2, R40, R43 ;  /* 0x0000002b28027221 */ /* 0x002fe20000010000 */
[C---:B0-----:R-:W-:Y:S01]  /*4490*/  FADD.FTZ R0, R155.reuse, R0 ;  /* 0x000000009b007221 */ /* 0x041fe20000010000 */
[----:B------:R-:W-:Y:S02]  /*44a0*/  F2FP.F16.F32.PACK_AB R155, R155, R24 ;  /* 0x000000189b9b723e */ /* 0x000fe400000000ff */
[C---:B--2---:R-:W-:Y:S01]  /*44b0*/  FADD.FTZ R2, R39.reuse, R2 ;  /* 0x0000000227027221 */ /* 0x044fe20000010000 */
[----:B------:R-:W-:Y:S01]  /*44c0*/  F2FP.F16.F32.PACK_AB R154, R39, R40 ;  /* 0x00000028279a723e */ /* 0x000fe200000000ff */
[----:B------:R-:W-:Y:S06]  /*44d0*/  @P1 BRA `(.L_x_1837) ;  /* 0x0000000000041947 */ /* 0x000fec0003800000 */
[----:B------:R-:W-:Y:S01]  /*44e0*/  BPT.TRAP 0x1 ;  /* 0x000000040000795c */ /* 0x000fe20000300000 */
.L_x_1837:
[----:B------:R-:W-:Y:S01]  /*44f0*/  PLOP3.LUT P2, PT, PT, PT, UP0, 0x40, 0x0 ;  /* 0x000000000000781c */ /* 0x000fe20003f4e808 */
[----:B------:R0:W1:-:S12]  /*4500*/  SYNCS.PHASECHK.TRANS64.TRYWAIT P1, [UR38+0x22850], R11 ;  /* 0x0228500bff0075a7 */ /* 0x0000580008020166 */
[----:B0-----:R-:W-:Y:S05]  /*4510*/  @P2 BRA `(.L_x_1838) ;  /* 0x0000000000042947 */ /* 0x001fea0003800000 */
[----:B------:R-:W-:Y:S01]  /*4520*/  BPT.TRAP 0x1 ;  /* 0x000000040000795c */ /* 0x000fe20000300000 */
.L_x_1838:
[----:B-1----:R-:W-:Y:S05]  /*4530*/  @P1 BRA `(.L_x_1839) ;  /* 0x0000000000081947 */ /* 0x002fea0003800000 */
[----:B------:R-:W0:Y:S02]  /*4540*/  SYNCS.PHASECHK.TRANS64.TRYWAIT P1, [UR38+0x22850], R11 ;  /* 0x0228500bff0075a7 */ /* 0x000e240008020166 */
[----:B0-----:R-:W-:Y:S05]  /*4550*/  @!P1 BRA `(.L_x_1840) ;  /* 0x0000010400a89947 */ /* 0x001fea0003800000 */
.L_x_1839:
[----:B------:R1:W-:Y:S01]  /*4560*/  BAR.SYNC.DEFER_BLOCKING R5, 0x100 ;  /* 0x000400050000751d */ /* 0x0003e20000010000 */
[----:B------:R-:W-:Y:S01]  /*4570*/  UIADD3 UR14, UR38, 0x400, URZ ;  /* 0x00000400260e7890 */ /* 0x000fe2000fffe03f */
[----:B------:R-:W-:Y:S01]  /*4580*/  ISETP.NE.AND P1, PT, R7, 0x1, PT ;  /* 0x000000010700780c */ /* 0x000fe20003f25270 */
[----:B0-----:R-:W-:Y:S02]  /*4590*/  @!P0 VIADD R6, R6, 0x22860 ;  /* 0x0002286006068836 */ /* 0x001fe40000000000 */
[----:B------:R-:W-:Y:S01]  /*45a0*/  USHF.R.U32.HI UR14, URZ, 0x4, UR14 ;  /* 0x000000043f0e7899 */ /* 0x000fe2000801160e */
[----:B------:R-:W-:Y:S01]  /*45b0*/  UMOV UR15, 0x40000040 ;  /* 0x40000040000f7882 */ /* 0x000fe20000000000 */
[----:B------:R-:W0:Y:S02]  /*45c0*/  S2R R11, SR_CTAID.X ;  /* 0x00000000000b7919 */ /* 0x000e240000002500 */
[----:B------:R-:W-:Y:S01]  /*45d0*/  ULOP3.LUT UR14, UR14, 0x3fff, URZ, 0xc0, !UPT ;  /* 0x00003fff0e0e7892 */ /* 0x000fe2000f8ec03f */
[----:B------:R-:W-:-:S03]  /*45e0*/  @!P0 PRMT R6, RZ, 0x654, R6 ;  /* 0x00000654ff068816 */ /* 0x000fc60000000006 */
[----:B------:R-:W-:Y:S02]  /*45f0*/  ULOP3.LUT UR24, UR14, 0x3000000, URZ, 0xfc, !UPT ;  /* 0x030000000e187892 */ /* 0x000fe4000f8efc3f */
[----:B------:R-:W2:Y:S05]  /*4600*/  @P1 LDC R12, c[0x0][0x44c] ;  /* 0x00011300ff0c1b82 */ /* 0x000eaa0000000800 */
[----:B------:R-:W-:-:S03]  /*4610*/  UMOV UR14, UR24 ;  /* 0x00000018000e7c82 */ /* 0x000fc60008000000 */
[----:B------:R-:W3:Y:S01]  /*4620*/  @P1 LDC R15, c[0x0][0x450] ;  /* 0x00011400ff0f1b82 */ /* 0x000ee20000000800 */
[----:B------:R-:W-:-:S06]  /*4630*/  WARPGROUP.ARRIVE ;  /* 0x00000000000079c5 */ /* 0x000fcc0000000000 */
[----:B------:R-:W-:Y:S01]  /*4640*/  HGMMA.64x256x16.F32 R24, R172, gdesc[UR12].tnspB, RZ, !UPT, gsb0 ;  /* 0x43e0000cac187df0 */ /* 0x000fe2000c0008ff */
[----:B------:R-:W-:Y:S01]  /*4650*/  UIADD3 UR14, UR24, 0x80, URZ ;  /* 0x00000080180e7890 */ /* 0x000fe2000fffe03f */
[----:B------:R-:W-:Y:S01]  /*4660*/  UMOV UR15, 0x40000040 ;  /* 0x40000040000f7882 */ /* 0x000fe20000000000 */
[----:B0-----:R-:W-:-:S04]  /*4670*/  IMAD.SHL.U32 R11, R11, 0x80, RZ ;  /* 0x000000800b0b7824 */ /* 0x001fc800078e00ff */
[----:B--2---:R-:W-:-:S04]  /*4680*/  @P1 IMAD.HI.U32 R12, R11, R12, RZ ;  /* 0x0000000c0b0c1227 */ /* 0x004fc800078e00ff */
[----:B------:R-:W-:Y:S01]  /*4690*/  IMAD.MOV.U32 R13, RZ, RZ, R11 ;  /* 0x000000ffff0d7224 */ /* 0x000fe200078e000b */
[----:B---3--:R-:W-:Y:S02]  /*46a0*/  @P1 SHF.R.U32.HI R13, RZ, R15, R12 ;  /* 0x0000000fff0d1219 */ /* 0x008fe4000001160c */
[----:B------:R-:W-:Y:S02]  /*46b0*/  PLOP3.LUT P1, PT, PT, PT, UP1, 0x40, 0x0 ;  /* 0x000000000000781c */ /* 0x000fe40003f2e818 */
[----:B------:R-:W-:Y:S01]  /*46c0*/  IADD3 R13, R13, -UR11, R18 ;  /* 0x8000000b0d0d7c10 */ /* 0x000fe2000fffe012 */
[----:B------:R-:W-:Y:S02]  /*46d0*/  WARPGROUP.DEPBAR.LE gsb0, 0x0 ;  /* 0x00008000000079c5 */ /* 0x000fe40000010000 */
[----:B------:R-:W-:-:S09]  /*46e0*/  WARPGROUP.ARRIVE ;  /* 0x00000000000079c5 */ /* 0x000fd20000000000 */
        /* <DEDUP_REMOVED lines=25> */
[----:B------:R-:W-:-:S13]  /*4880*/  R2UR UR14, R13 ;  /* 0x000000000d0e72ca */ /* 0x000fda00000e0000 */
[----:B------:R-:W-:Y:S01]  /*4890*/  UIADD3 UR4, UR14, UR4, URZ ;  /* 0x000000040e047290 */ /* 0x000fe2000fffe03f */
[----:B------:R-:W-:Y:S02]  /*48a0*/  WARPGROUP.DEPBAR.LE gsb0, 0x0 ;  /* 0x00008000000079c5 */ /* 0x000fe40000010000 */
[----:B------:R0:W-:Y:S02]  /*48b0*/  @!P0 SYNCS.ARRIVE.TRANS64.RED.A1T0 RZ, [R6+URZ], RZ ;  /* 0x000000ff06ff89a7 */ /* 0x0001e4000810043f */
[----:B0-----:R-:W-:Y:S01]  /*48c0*/  VIADD R6, R23, 0xfffffffe ;  /* 0xfffffffe17067836 */ /* 0x001fe20000000000 */
[----:B-1----:R-:W-:Y:S06]  /*48d0*/  @P1 BRA `(.L_x_1841) ;  /* 0x0000000000481947 */ /* 0x002fec0003800000 */
[C---:B------:R-:W-:Y:S01]  /*48e0*/  ISETP.GT.AND P1, PT, R13.reuse, RZ, PT ;  /* 0x000000ff0d00720c */ /* 0x040fe20003f24270 */
[----:B------:R-:W-:-:S05]  /*48f0*/  VIADD R12, R13, 0xffffffff ;  /* 0xffffffff0d0c7836 */ /* 0x000fca0000000000 */
[----:B------:R-:W-:-:S07]  /*4900*/  R2UR UR18, R12 ;  /* 0x000000000c1272ca */ /* 0x000fce00000e0000 */
[----:B------:R-:W-:Y:S08]  /*4910*/  @P1 BRA `(.L_x_1842) ;  /* 0x00000000001c1947 */ /* 0x000ff00003800000 */
[----:B------:R-:W-:Y:S02]  /*4920*/  UISETP.NE.AND UP2, UPT, UR5, 0x1, UPT ;  /* 0x000000010500788c */ /* 0x000fe4000bf45270 */
[----:B------:R-:W-:-:S09]  /*4930*/  UIADD3 UR18, -UR14, URZ, URZ ;  /* 0x0000003f0e127290 */ /* 0x000fd2000fffe13f */
[----:B------:R-:W-:Y:S02]  /*4940*/  @UP2 ULDC.64 UR22, c[0x0][0x9e8] ;  /* 0x00027a0000162ab9 */ /* 0x000fe40000000a00 */
[----:B------:R-:W-:-:S04]  /*4950*/  UIMAD.WIDE.U32 UR14, UR18, UR22, URZ ;  /* 0x00000016120e72a5 */ /* 0x000fc8000f8e003f */
[----:B------:R-:W-:-:S04]  /*4960*/  @UP2 USHF.R.U32.HI UR18, URZ, UR23, UR15 ;  /* 0x000000173f122299 */ /* 0x000fc8000801160f */
[----:B------:R-:W-:Y:S01]  /*4970*/  ULOP3.LUT UR18, URZ, UR18, URZ, 0x33, !UPT ;  /* 0x000000123f127292 */ /* 0x000fe2000f8e333f */
[----:B------:R-:W-:Y:S11]  /*4980*/  BRA `(.L_x_1843) ;  /* 0x0000000000107947 */ /* 0x000ff60003800000 */
.L_x_1842:
[----:B------:R-:W-:-:S11]  /*4990*/  UISETP.NE.AND UP2, UPT, UR5, 0x1, UPT ;  /* 0x000000010500788c */ /* 0x000fd6000bf45270 */
[----:B------:R-:W-:Y:S02]  /*49a0*/  @UP2 ULDC.64 UR22, c[0x0][0x9e8] ;  /* 0x00027a0000162ab9 */ /* 0x000fe40000000a00 */
[----:B------:R-:W-:-:S04]  /*49b0*/  UIMAD.WIDE.U32 UR14, UR18, UR22, URZ ;  /* 0x00000016120e72a5 */ /* 0x000fc8000f8e003f */
[----:B------:R-:W-:-:S12]  /*49c0*/  @UP2 USHF.R.U32.HI UR18, URZ, UR23, UR15 ;  /* 0x000000173f122299 */ /* 0x000fd8000801160f */
.L_x_1843:
[----:B------:R-:W-:-:S04]  /*49d0*/  UIMAD UR5, UR18, UR5, UR5 ;  /* 0x00000005120572a4 */ /* 0x000fc8000f8e0205 */
[----:B------:R-:W-:-:S04]  /*49e0*/  UISETP.LT.AND UP2, UPT, UR4, UR5, UPT ;  /* 0x000000050400728c */ /* 0x000fc8000bf41270 */
[----:B------:R-:W-:-:S12]  /*49f0*/  USEL UR4, UR4, UR5, UP2 ;  /* 0x0000000504047287 */ /* 0x000fd80009000000 */
.L_x_1841:
[----:B------:R-:W-:-:S04]  /*4a00*/  UIMAD.WIDE UR4, UR4, 0x2aaaaaab, URZ ;  /* 0x2aaaaaab040478a5 */ /* 0x000fc8000f8e023f */
[----:B------:R-:W-:-:S04]  /*4a10*/  USHF.R.U32.HI UR4, URZ, 0x1f, UR5 ;  /* 0x0000001f3f047899 */ /* 0x000fc80008011605 */
[----:B------:R-:W-:-:S03]  /*4a20*/  ULEA.HI.SX32 UR4, UR5, UR4, 0x1c ;  /* 0x0000000405047291 */ /* 0x000fc6000f8fe23f */
[----:B------:R-:W-:Y:S01]  /*4a30*/  UMOV UR5, URZ ;  /* 0x0000003f00057c82 */ /* 0x000fe20008000000 */
[----:B------:R-:W-:-:S04]  /*4a40*/  UISETP.LT.AND UP2, UPT, UR37, UR4, UPT ;  /* 0x000000042500728c */ /* 0x000fc8000bf41270 */
[----:B------:R-:W-:-:S03]  /*4a50*/  USEL UR25, UR37, UR4, !UP2 ;  /* 0x0000000425197287 */ /* 0x000fc6000d000000 */
[----:B------:R-:W-:-:S03]  /*4a60*/  UMOV UR4, URZ ;  /* 0x0000003f00047c82 */ /* 0x000fc60008000000 */
[----:B------:R-:W-:-:S13]  /*4a70*/  ISETP.GE.AND P1, PT, R6, UR25, PT ;  /* 0x0000001906007c0c */ /* 0x000fda000bf26270 */
[----:B------:R-:W-:Y:S05]  /*4a80*/  @!P1 BRA `(.L_x_1844) ;  /* 0x00000034008c9947 */ /* 0x000fea0003800000 */
[----:B------:R-:W-:Y:S01]  /*4a90*/  UMOV UR5, URZ ;  /* 0x0000003f00057c82 */ /* 0x000fe20008000000 */
[----:B------:R-:W-:Y:S01]  /*4aa0*/  UMOV UR4, URZ ;  /* 0x0000003f00047c82 */ /* 0x000fe20008000000 */
[----:B------:R-:W-:Y:S01]  /*4ab0*/  ULDC UR28, c[0x0][0x9e4] ;  /* 0x00027900001c7ab9 */ /* 0x000fe20000000800 */
[----:B------:R-:W-:Y:S01]  /*4ac0*/  ULDC UR26, c[0x0][0x288] ;  /* 0x0000a200001a7ab9 */ /* 0x000fe20000000800 */
[----:B------:R-:W-:Y:S01]  /*4ad0*/  ULDC UR29, c[0x0][0x2f0] ;  /* 0x0000bc00001d7ab9 */ /* 0x000fe20000000800 */
[----:B------:R-:W-:Y:S01]  /*4ae0*/  ULDC UR30, c[0x0][0x9d8] ;  /* 0x00027600001e7ab9 */ /* 0x000fe20000000800 */
[----:B------:R-:W-:Y:S01]  /*4af0*/  ULDC UR27, c[0x0][0x988] ;  /* 0x00026200001b7ab9 */ /* 0x000fe20000000800 */
[----:B------:R-:W-:-:S05]  /*4b00*/  ULDC UR31, c[0x0][0x9e0] ;  /* 0x00027800001f7ab9 */ /* 0x000fca0000000800 */
.L_x_1861:
[----:B------:R-:W-:Y:S01]  /*4b10*/  UIADD3 UR4, UR4, 0x1, URZ ;  /* 0x0000000104047890 */ /* 0x000fe2000fffe03f */
[----:B------:R-:W-:-:S03]  /*4b20*/  PLOP3.LUT P1, PT, PT, PT, UP0, 0x40, 0x0 ;  /* 0x000000000000781c */ /* 0x000fc60003f2e808 */
[----:B------:R-:W-:-:S04]  /*4b30*/  UISETP.NE.AND UP2, UPT, UR4, 0x2, UPT ;  /* 0x000000020400788c */ /* 0x000fc8000bf45270 */
[----:B------:R-:W-:Y:S02]  /*4b40*/  USEL UR10, URZ, 0x1, UP2 ;  /* 0x000000013f0a7887 */ /* 0x000fe40009000000 */
[----:B------:R-:W-:Y:S02]  /*4b50*/  USEL UR4, UR4, URZ, UP2 ;  /* 0x0000003f04047287 */ /* 0x000fe40009000000 */
[----:B------:R-:W-:Y:S02]  /*4b60*/  ULOP3.LUT UR5, UR5, UR10, URZ, 0x3c, !UPT ;  /* 0x0000000a05057292 */ /* 0x000fe4000f8e3c3f */
[----:B-1----:R-:W-:Y:S10]  /*4b70*/  @P1 BRA `(.L_x_1845) ;  /* 0x0000000000041947 */ /* 0x002ff40003800000 */
[----:B------:R-:W-:Y:S01]  /*4b80*/  BPT.TRAP 0x1 ;  /* 0x000000040000795c */ /* 0x000fe20000300000 */
.L_x_1845:
[----:B------:R-:W-:Y:S01]  /*4b90*/  PLOP3.LUT P2, PT, PT, PT, UP0, 0x40, 0x0 ;  /* 0x000000000000781c */ /* 0x000fe20003f4e808 */
[----:B------:R-:W-:Y:S01]  /*4ba0*/  ULEA UR32, UR4, UR38, 0x3 ;  /* 0x0000002604207291 */ /* 0x000fe2000f8e183f */
[----:B------:R-:W-:-:S05]  /*4bb0*/  IMAD.U32 R12, RZ, RZ, UR5 ;  /* 0x00000005ff0c7e24 */ /* 0x000fca000f8e00ff */
[----:B------:R-:W-:-:S04]  /*4bc0*/  SHF.L.U32 R12, R12, 0x1f, RZ ;  /* 0x0000001f0c0c7819 */ /* 0x000fc800000006ff */
[----:B------:R0:W1:Y:S02]  /*4bd0*/  SYNCS.PHASECHK.TRANS64.TRYWAIT P1, [UR32+0x22830], R12 ;  /* 0x0228300cff0075a7 */ /* 0x0000640008020160 */
[----:B------:R-:W-:Y:S05]  /*4be0*/  @P2 BRA `(.L_x_1846) ;  /* 0x0000000000042947 */ /* 0x000fea0003800000 */
[----:B------:R-:W-:Y:S01]  /*4bf0*/  BPT.TRAP 0x1 ;  /* 0x000000040000795c */ /* 0x000fe20000300000 */
.L_x_1846:
[----:B-1----:R-:W-:Y:S05]  /*4c00*/  @P1 BRA `(.L_x_1847) ;  /* 0x0000000000081947 */ /* 0x002fea0003800000 */
[----:B------:R-:W1:Y:S02]  /*4c10*/  SYNCS.PHASECHK.TRANS64.TRYWAIT P1, [UR32+0x22830], R12 ;  /* 0x0228300cff0075a7 */ /* 0x000e640008020160 */
[----:B-1----:R-:W-:Y:S05]  /*4c20*/  @!P1 BRA `(.L_x_1848) ;  /* 0x0000010000089947 */ /* 0x002fea0003800000 */
.L_x_1847:
[----:B------:R-:W-:Y:S01]  /*4c30*/  UIMAD UR22, UR4, 0x300, UR6 ;  /* 0x00000300041678a4 */ /* 0x000fe2000f8e0206 */
[----:B------:R-:W-:Y:S01]  /*4c40*/  WARPGROUP.ARRIVE ;  /* 0x00000000000079c5 */ /* 0x000fe20000000000 */
[----:B------:R-:W-:Y:S01]  /*4c50*/  UMOV UR23, 0x40000040 ;  /* 0x4000004000177882 */ /* 0x000fe20000000000 */
[----:B------:R-:W-:Y:S01]  /*4c60*/  UMOV UR11, 0x40000040 ;  /* 0x40000040000b7882 */ /* 0x000fe20000000000 */
[----:B------:R-:W-:Y:S01]  /*4c70*/  UIADD3 UR10, UR22, 0x2, URZ ;  /* 0x00000002160a7890 */ /* 0x000fe2000fffe03f */
[----:B------:R-:W-:Y:S01]  /*4c80*/  ISETP.NE.AND P1, PT, R7, 0x1, PT ;  /* 0x000000010700780c */ /* 0x000fe20003f25270 */
[----:B------:R-:W-:Y:S01]  /*4c90*/  UIADD3 UR14, UR22, 0x4, URZ ;  /* 0x00000004160e7890 */ /* 0x000fe2000fffe03f */
[----:B------:R-:W-:Y:S02]  /*4ca0*/  UMOV UR15, 0x40000040 ;  /* 0x40000040000f7882 */ /* 0x000fe40000000000 */
[----:B------:R-:W-:Y:S01]  /*4cb0*/  HGMMA.64x96x16.F32 R152, gdesc[UR20], RZ, !UPT, gsb0 ;  /* 0x01600000149879f0 */ /* 0x000fe2000c0008ff */
[----:B------:R-:W-:Y:S01]  /*4cc0*/  UIADD3 UR18, UR22, 0x6, URZ ;  /* 0x0000000616127890 */ /* 0x000fe2000fffe03f */
[----:B------:R-:W-:-:S07]  /*4cd0*/  UMOV UR19, 0x40000040 ;  /* 0x4000004000137882 */ /* 0x000fce0000000000 */
[----:B------:R-:W2:Y:S08]  /*4ce0*/  @P1 LDC R23, c[0x0][0x44c] ;  /* 0x00011300ff171b82 */ /* 0x000eb00000000800 */
[----:B------:R-:W3:Y:S01]  /*4cf0*/  @P1 LDC R8, c[0x0][0x450] ;  /* 0x00011400ff081b82 */ /* 0x000ee20000000800 */
[----:B--2---:R-:W-:Y:S01]  /*4d00*/  @P1 IMAD.HI.U32 R23, R4, R23, RZ ;  /* 0x0000001704171227 */ /* 0x004fe200078e00ff */
[----:B------:R-:W-:-:S02]  /*4d10*/  WARPGROUP.DEPBAR.LE gsb0, 0x0 ;  /* 0x00008000000079c5 */ /* 0x000fc40000010000 */
[----:B------:R-:W-:-:S06]  /*4d20*/  WARPGROUP.ARRIVE ;  /* 0x00000000000079c5 */ /* 0x000fcc0000000000 */
[----:B------:R-:W-:Y:S01]  /*4d30*/  HGMMA.64x96x16.F32 R152, gdesc[UR8], R152, gsb0 ;  /* 0x01600000089879f0 */ /* 0x000fe20008000898 */
[----:B------:R-:W-:Y:S02]  /*4d40*/  UMOV UR11, UR26 ;  /* 0x0000001a000b7c82 */ /* 0x000fe40008000000 */
        /* <DEDUP_REMOVED lines=10> */
[----:B------:R-:W-:Y:S02]  /*4df0*/  IMAD.MOV.U32 R191, RZ, RZ, R4 ;  /* 0x000000ffffbf7224 */ /* 0x000fe400078e0004 */
[----:B------:R-:W-:Y:S01]  /*4e00*/  FMUL.FTZ R208, R169, UR30 ;  /* 0x0000001ea9d07c20 */ /* 0x000fe20008410000 */
[----:B---3--:R-:W-:Y:S01]  /*4e10*/  @P1 SHF.R.U32.HI R191, RZ, R8, R23 ;  /* 0x00000008ffbf1219 */ /* 0x008fe20000011617 */
[----:B------:R-:W-:Y:S01]  /*4e20*/  FMUL.FTZ R169, R190, UR30 ;  /* 0x0000001ebea97c20 */ /* 0x000fe20008410000 */
[----:B------:R-:W-:-:S02]  /*4e30*/  IMAD R190, R6, -0x60, RZ ;  /* 0xffffffa006be7824 */ /* 0x000fc400078e02ff */
[----:B------:R-:W-:Y:S01]  /*4e40*/  FMUL.FTZ R211, R172, UR30 ;  /* 0x0000001eacd37c20 */ /* 0x000fe20008410000 */
[----:B------:R-:W-:Y:S01]  /*4e50*/  FMUL.FTZ R209, R168, UR30 ;  /* 0x0000001ea8d17c20 */ /* 0x000fe20008410000 */
[----:B------:R-:W2:Y:S01]  /*4e60*/  SHFL.IDX PT, R172, R191, RZ, 0x1c1f ;  /* 0x001c1fffbfac7589 */ /* 0x000ea200000e0000 */
[----:B------:R-:W-:Y:S02]  /*4e70*/  VIADD R168, R190, 0x1 ;  /* 0x00000001bea87836 */ /* 0x000fe40000000000 */
[----:B------:R-:W-:Y:S01]  /*4e80*/  FMUL.FTZ R204, R161, UR30 ;  /* 0x0000001ea1cc7c20 */ /* 0x000fe20008410000 */
[----:B------:R-:W-:Y:S01]  /*4e90*/  FMUL.FTZ R21, R162, UR30 ;  /* 0x0000001ea2157c20 */ /* 0x000fe20008410000 */
[----:B------:R-:W-:Y:S01]  /*4ea0*/  FMUL.FTZ R201, R152, UR30 ;  /* 0x0000001e98c97c20 */ /* 0x000fe20008410000 */
[----:B------:R-:W-:Y:S01]  /*4eb0*/  FMUL.FTZ R161, R182, UR30 ;  /* 0x0000001eb6a17c20 */ /* 0x000fe20008410000 */
[----:B------:R-:W-:Y:S01]  /*4ec0*/  FMUL.FTZ R162, R183, UR30 ;  /* 0x0000001eb7a27c20 */ /* 0x000fe20008410000 */
[----:B------:R-:W-:Y:S01]  /*4ed0*/  FMUL.FTZ R200, R153, UR30 ;  /* 0x0000001e99c87c20 */ /* 0x000fe20008410000 */
[----:B-1----:R-:W-:Y:S01]  /*4ee0*/  FMUL.FTZ R13, R154, UR30 ;  /* 0x0000001e9a0d7c20 */ /* 0x002fe20008410000 */
        /* <DEDUP_REMOVED lines=16> */
[----:B------:R-:W-:-:S02]  /*4ff0*/  IMAD R23, R3, -0x2, R168 ;  /* 0xfffffffe03177824 */ /* 0x000fc400078e02a8 */
        /* <DEDUP_REMOVED lines=18> */
[----:B------:R-:W-:Y:S01]  /*5120*/  IMAD.U32 R177, RZ, RZ, UR32 ;  /* 0x00000020ffb17e24 */ /* 0x000fe2000f8e00ff */
[----:B------:R-:W-:Y:S01]  /*5130*/  PLOP3.LUT P1, PT, PT, PT, UP1, 0x40, 0x0 ;  /* 0x000000000000781c */ /* 0x000fe20003f2e818 */
[----:B------:R-:W1:Y:S01]  /*5140*/  MUFU.TANH R201, R201 ;  /* 0x000000c900c97308 */ /* 0x000e620000002400 */
[----:B------:R-:W-:Y:S01]  /*5150*/  IMAD R23, R16, UR29, R23 ;  /* 0x0000001d10177c24 */ /* 0x000fe2000f8e0217 */
[----:B------:R-:W-:Y:S01]  /*5160*/  IADD3 R8, -R19, 0xb, RZ ;  /* 0x0000000b13087810 */ /* 0x000fe20007ffe1ff */
[----:B------:R-:W-:-:S02]  /*5170*/  @!P0 VIADD R22, R177, 0x22840 ;  /* 0x00022840b1168836 */ /* 0x000fc40000000000 */
[----:B------:R-:W-:-:S03]  /*5180*/  VIADD R23, R23, -UR11 ;  /* 0x8000000b17177c36 */ /* 0x000fc60008000000 */
[----:B------:R-:W3:Y:S01]  /*5190*/  MUFU.TANH R200, R200 ;  /* 0x000000c800c87308 */ /* 0x000ee20000002400 */
[----:B------:R-:W-:Y:S01]  /*51a0*/  @!P0 PRMT R22, RZ, 0x654, R22 ;  /* 0x00000654ff168816 */ /* 0x000fe20000000016 */
[----:B------:R4:W-:Y:S06]  /*51b0*/  BAR.ARV R8, 0x100 ;  /* 0x000400080000751d */ /* 0x0009ec0000002000 */
[----:B------:R-:W0:Y:S01]  /*51c0*/  MUFU.TANH R13, R13 ;  /* 0x0000000d000d7308 */ /* 0x000e220000002400 */
[C---:B------:R-:W-:Y:S01]  /*51d0*/  VIADD R193, R23.reuse, UR31 ;  /* 0x0000001f17c17c36 */ /* 0x040fe20008000000 */
[----:B------:R4:W-:Y:S01]  /*51e0*/  @!P0 SYNCS.ARRIVE.TRANS64.RED.A1T0 RZ, [R22+URZ], RZ ;  /* 0x000000ff16ff89a7 */ /* 0x0009e2000810043f */
[----:B------:R-:W-:-:S02]  /*51f0*/  VIADD R195, R23, UR7 ;  /* 0x0000000717c37c36 */ /* 0x000fc40008000000 */
[C---:B--2---:R-:W-:Y:S02]  /*5200*/  IMAD.IADD R192, R172.reuse, 0x1, R193 ;  /* 0x00000001acc07824 */ /* 0x044fe400078e02c1 */
[----:B------:R-:W-:Y:S01]  /*5210*/  IMAD.IADD R194, R172, 0x1, R195 ;  /* 0x00000001acc27824 */ /* 0x000fe200078e02c3 */
[----:B------:R-:W2:Y:S08]  /*5220*/  MUFU.TANH R14, R14 ;  /* 0x0000000e000e7308 */ /* 0x000eb00000002400 */
        /* <DEDUP_REMOVED lines=43> */
[----:B------:R-:W0:Y:S01]  /*54e0*/  MUFU.TANH R168, R168 ;  /* 0x000000a800a87308 */ /* 0x000e220000002400 */
[----:B-1234-:R-:W-:Y:S05]  /*54f0*/  @P1 BRA `(.L_x_1849) ;  /* 0x00000000005c1947 */ /* 0x01efea0003800000 */
[----:B------:R-:W-:Y:S01]  /*5500*/  IMAD R22, R16, UR29, R172 ;  /* 0x0000001d10167c24 */ /* 0x000fe2000f8e02ac */
[----:B------:R-:W-:Y:S03]  /*5510*/  BSSY B0, `(.L_x_1850) ;  /* 0x0000011000007945 */ /* 0x000fe60003800000 */
[----:B------:R-:W-:-:S05]  /*5520*/  VIADD R171, R22, -UR11 ;  /* 0x8000000b16ab7c36 */ /* 0x000fca0008000000 */
[----:B------:R-:W-:-:S13]  /*5530*/  ISETP.GT.AND P1, PT, R171, -0x1, PT ;  /* 0xffffffffab00780c */ /* 0x000fda0003f24270 */
[----:B------:R-:W-:Y:S05]  /*5540*/  @P1 BRA `(.L_x_1851) ;  /* 0x0000000000201947 */ /* 0x000fea0003800000 */
[----:B------:R-:W-:Y:S01]  /*5550*/  IMAD.U32 R172, RZ, RZ, UR28 ;  /* 0x0000001cffac7e24 */ /* 0x000fe2000f8e00ff */
[----:B------:R-:W-:-:S04]  /*5560*/  LOP3.LUT R171, RZ, R171, RZ, 0x33, !PT ;  /* 0x000000abffab7212 */ /* 0x000fc800078e33ff */
[----:B------:R-:W-:-:S13]  /*5570*/  ISETP.NE.AND P1, PT, R172, 0x1, PT ;  /* 0x00000001ac00780c */ /* 0x000fda0003f25270 */
[----:B------:R-:W1:Y:S02]  /*5580*/  @P1 LDC.64 R22, c[0x0][0x9e8] ;  /* 0x00027a00ff161b82 */ /* 0x000e640000000a00 */
[----:B-1----:R-:W-:-:S05]  /*5590*/  @P1 IMAD.HI.U32 R22, R171, R22, RZ ;  /* 0x00000016ab161227 */ /* 0x002fca00078e00ff */
[----:B------:R-:W-:-:S04]  /*55a0*/  @P1 SHF.R.U32.HI R171, RZ, R23, R22 ;  /* 0x00000017ffab1219 */ /* 0x000fc80000011616 */
[----:B------:R-:W-:Y:S01]  /*55b0*/  LOP3.LUT R171, RZ, R171, RZ, 0x33, !PT ;  /* 0x000000abffab7212 */ /* 0x000fe200078e33ff */
[----:B------:R-:W-:Y:S06]  /*55c0*/  BRA `(.L_x_1852) ;  /* 0x0000000000147947 */ /* 0x000fec0003800000 */
.L_x_1851:
[----:B------:R-:W-:-:S05]  /*55d0*/  IMAD.U32 R172, RZ, RZ, UR28 ;  /* 0x0000001cffac7e24 */ /* 0x000fca000f8e00ff */
[----:B------:R-:W-:-:S13]  /*55e0*/  ISETP.NE.AND P1, PT, R172, 0x1, PT ;  /* 0x00000001ac00780c */ /* 0x000fda0003f25270 */
[----:B------:R-:W1:Y:S02]  /*55f0*/  @P1 LDC.64 R22, c[0x0][0x9e8] ;  /* 0x00027a00ff161b82 */ /* 0x000e640000000a00 */
[----:B-1----:R-:W-:-:S05]  /*5600*/  @P1 IMAD.HI.U32 R22, R171, R22, RZ ;  /* 0x00000016ab161227 */ /* 0x002fca00078e00ff */
[----:B------:R-:W-:-:S07]  /*5610*/  @P1 SHF.R.U32.HI R171, RZ, R23, R22 ;  /* 0x00000017ffab1219 */ /* 0x000fce0000011616 */
.L_x_1852:
[----:B------:R-:W-:Y:S05]  /*5620*/  BSYNC B0 ;  /* 0x0000000000007941 */ /* 0x000fea0003800000 */
.L_x_1850:
[----:B------:R-:W-:-:S04]  /*5630*/  IMAD R22, R3, -0x2, R190 ;  /* 0xfffffffe03167824 */ /* 0x000fc800078e02be */
[----:B------:R-:W-:-:S05]  /*5640*/  IMAD R171, R171, R172, R22 ;  /* 0x000000acabab7224 */ /* 0x000fca00078e0216 */
[----:B------:R-:W-:Y:S02]  /*5650*/  VIADDMNMX R192, R171, R172, R192, PT ;  /* 0x000000acabc07246 */ /* 0x000fe400038001c0 */
[----:B------:R-:W-:-:S07]  /*5660*/  VIMNMX R194, R194, R171, !PT ;  /* 0x000000abc2c27248 */ /* 0x000fce0007fe0100 */
.L_x_1849:
[C---:B------:R-:W-:Y:S01]  /*5670*/  ISETP.GE.AND P1, PT, R190.reuse, 0x1, PT ;  /* 0x00000001be00780c */ /* 0x040fe20003f26270 */
[----:B------:R-:W1:Y:S01]  /*5680*/  SHFL.IDX PT, R22, R191, 0x1, 0x1c1f ;  /* 0x003c1f00bf167f89 */ /* 0x000e6200000e0000 */
[----:B------:R-:W-:Y:S02]  /*5690*/  ISETP.GE.AND P4, PT, R190, 0x9, PT ;  /* 0x00000009be00780c */ /* 0x000fe40003f86270 */
[----:B------:R-:W-:Y:S02]  /*56a0*/  LOP3.LUT R17, R17, 0xfffbffff, RZ, 0xc0, !PT ;  /* 0xfffbffff11117812 */ /* 0x000fe400078ec0ff */
[----:B------:R-:W-:-:S04]  /*56b0*/  ISETP.GT.AND P2, PT, R194, RZ, !P1 ;  /* 0x000000ffc200720c */ /* 0x000fc80004f44270 */
[----:B------:R-:W-:-:S03]  /*56c0*/  ISETP.LT.OR P2, PT, R192, 0x1, P2 ;  /* 0x00000001c000780c */ /* 0x000fc60001741670 */
[----:B------:R-:W-:Y:S02]  /*56d0*/  @P1 LOP3.LUT R17, R17, 0x40000, RZ, 0xfc, !PT ;  /* 0x0004000011111812 */ /* 0x000fe400078efcff */
[----:B------:R-:W-:Y:S02]  /*56e0*/  ISETP.GE.AND P1, PT, R190, 0x2, PT ;  /* 0x00000002be00780c */ /* 0x000fe40003f26270 */
[----:B------:R-:W-:Y:S02]  /*56f0*/  LOP3.LUT R17, R17, 0xfffffffd, RZ, 0xc0, !PT ;  /* 0xfffffffd11117812 */ /* 0x000fe400078ec0ff */
[----:B------:R-:W-:Y:S02]  /*5700*/  FSEL R201, R201, -INF , !P2 ;  /* 0xff800000c9c97808 */ /* 0x000fe40005000000 */
[----:B------:R-:W-:Y:S02]  /*5710*/  ISETP.GT.AND P3, PT, R194, 0x1, !P1 ;  /* 0x00000001c200780c */ /* 0x000fe40004f64270 */
[----:B------:R-:W-:-:S02]  /*5720*/  @P4 LOP3.LUT R17, R17, 0x2, RZ, 0xfc, !PT ;  /* 0x0000000211114812 */ /* 0x000fc400078efcff */
[----:B------:R-:W-:Y:S01]  /*5730*/  ISETP.GT.AND P2, PT, R194, 0x8, !P4 ;  /* 0x00000008c200780c */ /* 0x000fe20006744270 */
[--C-:B-1----:R-:W-:Y:S01]  /*5740*/  IMAD.IADD R193, R193, 0x1, R22.reuse ;  /* 0x00000001c1c17824 */ /* 0x102fe200078e0216 */
[----:B------:R-:W-:Y:S01]  /*5750*/  ISETP.GE.AND P4, PT, R190, 0xa, PT ;  /* 0x0000000abe00780c */ /* 0x000fe20003f86270 */
[----:B------:R-:W-:Y:S01]  /*5760*/  IMAD.IADD R195, R195, 0x1, R22 ;  /* 0x00000001c3c37824 */ /* 0x000fe200078e0216 */
[C---:B------:R-:W-:Y:S02]  /*5770*/  ISETP.LT.OR P3, PT, R192.reuse, 0x2, P3 ;  /* 0x00000002c000780c */ /* 0x040fe40001f61670 */
[----:B------:R-:W-:Y:S02]  /*5780*/  ISETP.LT.OR P2, PT, R192, 0x9, P2 ;  /* 0x00000009c000780c */ /* 0x000fe40001741670 */
[----:B------:R-:W-:Y:S02]  /*5790*/  FSEL R200, R200, -INF , !P3 ;  /* 0xff800000c8c87808 */ /* 0x000fe40005800000 */
[----:B------:R-:W-:-:S02]  /*57a0*/  ISETP.GE.AND P3, PT, R190, 0x11, PT ;  /* 0x00000011be00780c */ /* 0x000fc40003f66270 */
[----:B------:R-:W-:Y:S02]  /*57b0*/  LOP3.LUT R17, R17, 0xfffffffb, RZ, 0xc0, !PT ;  /* 0xfffffffb11117812 */ /* 0x000fe400078ec0ff */
[----:B0-----:R-:W-:Y:S02]  /*57c0*/  FSEL R203, R203, -INF , !P2 ;  /* 0xff800000cbcb7808 */ /* 0x001fe40005000000 */
[----:B------:R-:W-:Y:S02]  /*57d0*/  ISETP.GT.AND P2, PT, R194, 0x9, !P4 ;  /* 0x00000009c200780c */ /* 0x000fe40006744270 */
[----:B------:R-:W-:Y:S02]  /*57e0*/  @P4 LOP3.LUT R17, R17, 0x4, RZ, 0xfc, !PT ;  /* 0x0000000411114812 */ /* 0x000fe400078efcff */
[----:B------:R-:W-:Y:S02]  /*57f0*/  ISETP.LT.OR P2, PT, R192, 0xa, P2 ;  /* 0x0000000ac000780c */ /* 0x000fe40001741670 */
[----:B------:R-:W-:-:S02]  /*5800*/  LOP3.LUT R17, R17, 0xfffffff7, RZ, 0xc0, !PT ;  /* 0xfffffff711117812 */ /* 0x000fc400078ec0ff */
[----:B------:R-:W-:Y:S02]  /*5810*/  FSEL R202, R202, -INF , !P2 ;  /* 0xff800000caca7808 */ /* 0x000fe40005000000 */
[----:B------:R-:W-:Y:S02]  /*5820*/  @P3 LOP3.LUT R17, R17, 0x8, RZ, 0xfc, !PT ;  /* 0x0000000811113812 */ /* 0x000fe400078efcff */
[----:B------:R-:W-:Y:S02]  /*5830*/  ISETP.GT.AND P2, PT, R194, 0x10, !P3 ;  /* 0x00000010c200780c */ /* 0x000fe40005f44270 */
[----:B------:R-:W-:Y:S02]  /*5840*/  ISETP.GE.AND P3, PT, R190, 0x12, PT ;  /* 0x00000012be00780c */ /* 0x000fe40003f66270 */
[----:B------:R-:W-:Y:S02]  /*5850*/  ISETP.LT.OR P2, PT, R192, 0x11, P2 ;  /* 0x00000011c000780c */ /* 0x000fe40001741670 */
[----:B------:R-:W-:-:S02]  /*5860*/  LOP3.LUT R17, R17, 0xffffffef, RZ, 0xc0, !PT ;  /* 0xffffffef11117812 */ /* 0x000fc400078ec0ff */
[----:B------:R-:W-:Y:S02]  /*5870*/  FSEL R205, R205, -INF , !P2 ;  /* 0xff800000cdcd7808 */ /* 0x000fe40005000000 */
[----:B------:R-:W-:-:S04]  /*5880*/  ISETP.GT.AND P2, PT, R194, 0x11, !P3 ;  /* 0x00000011c200780c */ /* 0x000fc80005f44270 */
[----:B------:R-:W-:Y:S02]  /*5890*/  ISETP.LT.OR P2, PT, R192, 0x12, P2 ;  /* 0x00000012c000780c */ /* 0x000fe40001741670 */
[----:B------:R-:W-:Y:S02]  /*58a0*/  @P3 LOP3.LUT R17, R17, 0x10, RZ, 0xfc, !PT ;  /* 0x0000001011113812 */ /* 0x000fe400078efcff */
[----:B------:R-:W-:Y:S02]  /*58b0*/  ISETP.GE.AND P3, PT, R190, 0x19, PT ;  /* 0x00000019be00780c */ /* 0x000fe40003f66270 */
[----:B------:R-:W-:Y:S02]  /*58c0*/  LOP3.LUT R17, R17, 0xfffdffff, RZ, 0xc0, !PT ;  /* 0xfffdffff11117812 */ /* 0x000fe400078ec0ff */
[----:B------:R-:W-:Y:S02]  /*58d0*/  FSEL R204, R204, -INF , !P2 ;  /* 0xff800000cccc7808 */ /* 0x000fe40005000000 */
[----:B------:R-:W-:-:S04]  /*58e0*/  ISETP.GT.AND P2, PT, R194, 0x18, !P3 ;  /* 0x00000018c200780c */ /* 0x000fc80005f44270 */
[----:B------:R-:W-:-:S03]  /*58f0*/  ISETP.LT.OR P2, PT, R192, 0x19, P2 ;  /* 0x00000019c000780c */ /* 0x000fc60001741670 */
        /* <DEDUP_REMOVED lines=62> */
[----:B------:R-:W-:Y:S02]  /*5ce0*/  FSEL R182, R182, -INF , !P2 ;  /* 0xff800000b6b67808 */ /* 0x000fe40005000000 */
[----:B------:R-:W-:Y:S02]  /*5cf0*/  LOP3.LUT R17, R17, 0xffffffbf, RZ, 0xc0, !PT ;  /* 0xffffffbf11117812 */ /* 0x000fe400078ec0ff */
[----:B------:R-:W-:-:S04]  /*5d00*/  ISETP.GT.AND P2, PT, R194, 0x41, !P3 ;  /* 0x00000041c200780c */ /* 0x000fc80005f44270 */
[----:B------:R-:W-:-:S03]  /*5d10*/  ISETP.LT.OR P2, PT, R192, 0x42, P2 ;  /* 0x00000042c000780c */ /* 0x000fc60001741670 */
[----:B------:R-:W-:Y:S02]  /*5d20*/  @P3 LOP3.LUT R17, R17, 0x40, RZ, 0xfc, !PT ;  /* 0x0000004011113812 */ /* 0x000fe400078efcff */
[----:B------:R-:W-:Y:S02]  /*5d30*/  ISETP.GE.AND P3, PT, R190, 0x49, PT ;  /* 0x00000049be00780c */ /* 0x000fe40003f66270 */
[----:B------:R-:W-:Y:S02]  /*5d40*/  FSEL R183, R183, -INF , !P2 ;  /* 0xff800000b7b77808 */ /* 0x000fe40005000000 */
[----:B------:R-:W-:Y:S02]  /*5d50*/  ISETP.GT.AND P2, PT, R194, 0x48, !P3 ;  /* 0x00000048c200780c */ /* 0x000fe40005f44270 */
[----:B------:R-:W-:Y:S02]  /*5d60*/  LOP3.LUT R17, R17, 0xffffffdf, RZ, 0xc0, !PT ;  /* 0xffffffdf11117812 */ /* 0x000fe400078ec0ff */
[----:B------:R-:W-:-:S04]  /*5d70*/  ISETP.LT.OR P2, PT, R192, 0x49, P2 ;  /* 0x00000049c000780c */ /* 0x000fc80001741670 */
[----:B------:R-:W-:Y:S02]  /*5d80*/  FSEL R184, R184, -INF , !P2 ;  /* 0xff800000b8b87808 */ /* 0x000fe40005000000 */
[----:B------:R-:W-:Y:S02]  /*5d90*/  ISETP.GE.AND P2, PT, R190, 0x4a, PT ;  /* 0x0000004abe00780c */ /* 0x000fe40003f46270 */
[----:B------:R-:W-:Y:S02]  /*5da0*/  @P3 LOP3.LUT R17, R17, 0x20, RZ, 0xfc, !PT ;  /* 0x0000002011113812 */ /* 0x000fe400078efcff */
[----:B------:R-:W-:Y:S02]  /*5db0*/  ISETP.GT.AND P3, PT, R194, 0x49, !P2 ;  /* 0x00000049c200780c */ /* 0x000fe40005764270 */
[----:B------:R-:W-:Y:S02]  /*5dc0*/  LOP3.LUT R17, R17, 0xfffffffe, RZ, 0xc0, !PT ;  /* 0xfffffffe11117812 */ /* 0x000fe400078ec0ff */
[----:B------:R-:W-:-:S04]  /*5dd0*/  ISETP.LT.OR P3, PT, R192, 0x4a, P3 ;  /* 0x0000004ac000780c */ /* 0x000fc80001f61670 */
[----:B------:R-:W-:Y:S02]  /*5de0*/  FSEL R185, R185, -INF , !P3 ;  /* 0xff800000b9b97808 */ /* 0x000fe40005800000 */
[----:B------:R-:W-:-:S04]  /*5df0*/  ISETP.GE.AND P3, PT, R190, 0x51, PT ;  /* 0x00000051be00780c */ /* 0x000fc80003f66270 */
[----:B------:R-:W-:-:S04]  /*5e00*/  ISETP.GT.AND P4, PT, R194, 0x50, !P3 ;  /* 0x00000050c200780c */ /* 0x000fc80005f84270 */
        /* <DEDUP_REMOVED lines=10> */
[----:B------:R-:W-:-:S13]  /*5eb0*/  ISETP.GE.AND P6, PT, R190, 0x5a, PT ;  /* 0x0000005abe00780c */ /* 0x000fda0003fc6270 */
[----:B------:R-:W-:Y:S02]  /*5ec0*/  @P6 LOP3.LUT R17, R17, 0x1, RZ, 0xfc, !PT ;  /* 0x0000000111116812 */ /* 0x000fe400078efcff */
[----:B------:R-:W-:-:S04]  /*5ed0*/  ISETP.GT.AND P6, PT, R194, 0x59, !P6 ;  /* 0x00000059c200780c */ /* 0x000fc800077c4270 */
[----:B------:R-:W-:-:S04]  /*5ee0*/  ISETP.LT.OR P6, PT, R192, 0x5a, P6 ;  /* 0x0000005ac000780c */ /* 0x000fc800037c1670 */
[----:B------:R-:W-:Y:S02]  /*5ef0*/  FSEL R189, R189, -INF , !P6 ;  /* 0xff800000bdbd7808 */ /* 0x000fe40007000000 */
[----:B------:R-:W-:-:S13]  /*5f00*/  PLOP3.LUT P6, PT, PT, PT, UP1, 0x40, 0x0 ;  /* 0x000000000000781c */ /* 0x000fda0003fce818 */
[----:B------:R-:W-:Y:S05]  /*5f10*/  @P6 BRA `(.L_x_1853) ;  /* 0x00000000005c6947 */ /* 0x000fea0003800000 */
        /* <DEDUP_REMOVED lines=8> */
[----:B------:R-:W0:Y:S02]  /*5fa0*/  @P6 LDC.64 R22, c[0x0][0x9e8] ;  /* 0x00027a00ff166b82 */ /* 0x000e240000000a00 */
[----:B0-----:R-:W-:-:S05]  /*5fb0*/  @P6 IMAD.HI.U32 R22, R191, R22, RZ ;  /* 0x00000016bf166227 */ /* 0x001fca00078e00ff */
[----:B------:R-:W-:-:S04]  /*5fc0*/  @P6 SHF.R.U32.HI R191, RZ, R23, R22 ;  /* 0x00000017ffbf6219 */ /* 0x000fc80000011616 */
[----:B------:R-:W-:Y:S01]  /*5fd0*/  LOP3.LUT R191, RZ, R191, RZ, 0x33, !PT ;  /* 0x000000bfffbf7212 */ /* 0x000fe200078e33ff */
[----:B------:R-:W-:Y:S06]  /*5fe0*/  BRA `(.L_x_1856) ;  /* 0x0000000000147947 */ /* 0x000fec0003800000 */
.L_x_1855:
[----:B------:R-:W-:-:S05]  /*5ff0*/  IMAD.U32 R192, RZ, RZ, UR28 ;  /* 0x0000001cffc07e24 */ /* 0x000fca000f8e00ff */
[----:B------:R-:W-:-:S13]  /*6000*/  ISETP.NE.AND P6, PT, R192, 0x1, PT ;  /* 0x00000001c000780c */ /* 0x000fda0003fc5270 */
[----:B------:R-:W0:Y:S02]  /*6010*/  @P6 LDC.64 R22, c[0x0][0x9e8] ;  /* 0x00027a00ff166b82 */ /* 0x000e240000000a00 */
[----:B0-----:R-:W-:-:S05]  /*6020*/  @P6 IMAD.HI.U32 R22, R191, R22, RZ ;  /* 0x00000016bf166227 */ /* 0x001fca00078e00ff */
[----:B------:R-:W-:-:S07]  /*6030*/  @P6 SHF.R.U32.HI R191, RZ, R23, R22 ;  /* 0x00000017ffbf6219 */ /* 0x000fce0000011616 */
.L_x_1856:
[----:B------:R-:W-:Y:S05]  /*6040*/  BSYNC B0 ;  /* 0x0000000000007941 */ /* 0x000fea0003800000 */
.L_x_1854:
[----:B------:R-:W-:-:S04]  /*6050*/  IMAD R22, R3, -0x2, R190 ;  /* 0xfffffffe03167824 */ /* 0x000fc800078e02be */
[----:B------:R-:W-:-:S05]  /*6060*/  IMAD R22, R191, R192, R22 ;  /* 0x000000c0bf167224 */ /* 0x000fca00078e0216 */
[----:B------:R-:W-:Y:S02]  /*6070*/  VIADDMNMX R193, R22, R192, R193, PT ;  /* 0x000000c016c17246 */ /* 0x000fe400038001c1 */
[----:B------:R-:W-:-:S07]  /*6080*/  VIMNMX R195, R195, R22, !PT ;  /* 0x00000016c3c37248 */ /* 0x000fce0007fe0100 */
.L_x_1853:
[----:B------:R-:W-:Y:S01]  /*6090*/  ISETP.GT.AND P1, PT, R195, 0x1, !P1 ;  /* 0x00000001c300780c */ /* 0x000fe20004f24270 */
[----:B------:R-:W-:Y:S01]  /*60a0*/  UMOV UR10, UR27 ;  /* 0x0000001b000a7c82 */ /* 0x000fe20008000000 */
[----:B------:R-:W-:Y:S02]  /*60b0*/  LOP3.LUT P6, RZ, R17, 0x10000, RZ, 0xc0, !PT ;  /* 0x0001000011ff7812 */ /* 0x000fe400078cc0ff */
[----:B------:R-:W-:Y:S02]  /*60c0*/  ISETP.LT.OR P1, PT, R193, 0x2, P1 ;  /* 0x00000002c100780c */ /* 0x000fe40000f21670 */
[----:B------:R-:W-:Y:S02]  /*60d0*/  FMNMX.FTZ R23, R201, R10, !PT ;  /* 0x0000000ac9177209 */ /* 0x000fe40007810000 */
[----:B------:R-:W-:Y:S02]  /*60e0*/  FSEL R22, R14, -INF , !P1 ;  /* 0xff8000000e167808 */ /* 0x000fe40004800000 */
[----:B------:R-:W-:-:S02]  /*60f0*/  LOP3.LUT P1, RZ, R17, 0x2, RZ, 0xc0, !PT ;  /* 0x0000000211ff7812 */ /* 0x000fc4000782c0ff */
[----:B------:R-:W-:Y:S02]  /*6100*/  FMNMX.FTZ R14, R200, R23, !PT ;  /* 0x00000017c80e7209 */ /* 0x000fe40007810000 */
[----:B------:R-:W-:Y:S02]  /*6110*/  ISETP.GT.AND P1, PT, R195, 0x8, !P1 ;  /* 0x00000008c300780c */ /* 0x000fe40004f24270 */
[----:B------:R-:W-:Y:S02]  /*6120*/  FMNMX.FTZ R23, R203, R14, !PT ;  /* 0x0000000ecb177209 */ /* 0x000fe40007810000 */
[----:B------:R-:W-:Y:S02]  /*6130*/  ISETP.LT.OR P1, PT, R193, 0x9, P1 ;  /* 0x00000009c100780c */ /* 0x000fe40000f21670 */
[----:B------:R-:W-:Y:S02]  /*6140*/  FMNMX.FTZ R14, R202, R23, !PT ;  /* 0x00000017ca0e7209 */ /* 0x000fe40007810000 */
[----:B------:R-:W-:-:S02]  /*6150*/  FSEL R15, R15, -INF , !P1 ;  /* 0xff8000000f0f7808 */ /* 0x000fc40004800000 */
[----:B------:R-:W-:Y:S02]  /*6160*/  LOP3.LUT P1, RZ, R17, 0x4, RZ, 0xc0, !PT ;  /* 0x0000000411ff7812 */ /* 0x000fe4000782c0ff */
[----:B------:R-:W-:Y:S02]  /*6170*/  FMNMX.FTZ R23, R205, R14, !PT ;  /* 0x0000000ecd177209 */ /* 0x000fe40007810000 */
[----:B------:R-:W-:Y:S02]  /*6180*/  ISETP.GT.AND P1, PT, R195, 0x9, !P1 ;  /* 0x00000009c300780c */ /* 0x000fe40004f24270 */
[----:B------:R-:W-:Y:S02]  /*6190*/  FMNMX.FTZ R14, R204, R23, !PT ;  /* 0x00000017cc0e7209 */ /* 0x000fe40007810000 */
[----:B------:R-:W-:Y:S02]  /*61a0*/  ISETP.LT.OR P1, PT, R193, 0xa, P1 ;  /* 0x0000000ac100780c */ /* 0x000fe40000f21670 */
[----:B------:R-:W-:-:S02]  /*61b0*/  FMNMX.FTZ R23, R171, R14, !PT ;  /* 0x0000000eab177209 */ /* 0x000fc40007810000 */
[----:B------:R-:W-:Y:S02]  /*61c0*/  FSEL R20, R20, -INF , !P1 ;  /* 0xff80000014147808 */ /* 0x000fe40004800000 */
[----:B------:R-:W-:Y:S02]  /*61d0*/  LOP3.LUT P1, RZ, R17, 0x8, RZ, 0xc0, !PT ;  /* 0x0000000811ff7812 */ /* 0x000fe4000782c0ff */
[----:B------:R-:W-:Y:S02]  /*61e0*/  FMNMX.FTZ R14, R172, R23, !PT ;  /* 0x00000017ac0e7209 */ /* 0x000fe40007810000 */
[----:B------:R-:W-:Y:S02]  /*61f0*/  ISETP.GT.AND P1, PT, R195, 0x10, !P1 ;  /* 0x00000010c300780c */ /* 0x000fe40004f24270 */
[----:B------:R-:W-:Y:S02]  /*6200*/  FMNMX.FTZ R23, R173, R14, !PT ;  /* 0x0000000ead177209 */ /* 0x000fe40007810000 */
[----:B------:R-:W-:-:S02]  /*6210*/  ISETP.LT.OR P1, PT, R193, 0x11, P1 ;  /* 0x00000011c100780c */ /* 0x000fc40000f21670 */
[----:B------:R-:W-:Y:S02]  /*6220*/  FMNMX.FTZ R14, R174, R23, !PT ;  /* 0x00000017ae0e7209 */ /* 0x000fe40007810000 */
[----:B------:R-:W-:Y:S02]  /*6230*/  FSEL R21, R21, -INF , !P1 ;  /* 0xff80000015157808 */ /* 0x000fe40004800000 */
[----:B------:R-:W-:Y:S02]  /*6240*/  LOP3.LUT P1, RZ, R17, 0x10, RZ, 0xc0, !PT ;  /* 0x0000001011ff7812 */ /* 0x000fe4000782c0ff */
[----:B------:R-:W-:Y:S02]  /*6250*/  FMNMX.FTZ R23, R175, R14, !PT ;  /* 0x0000000eaf177209 */ /* 0x000fe40007810000 */
[----:B------:R-:W-:Y:S02]  /*6260*/  ISETP.GT.AND P1, PT, R195, 0x11, !P1 ;  /* 0x00000011c300780c */ /* 0x000fe40004f24270 */
[----:B------:R-:W-:-:S02]  /*6270*/  FMNMX.FTZ R23, R176, R23, !PT ;  /* 0x00000017b0177209 */ /* 0x000fc40007810000 */
[----:B------:R-:W-:Y:S02]  /*6280*/  ISETP.LT.OR P1, PT, R193, 0x12, P1 ;  /* 0x00000012c100780c */ /* 0x000fe40000f21670 */
[----:B------:R-:W-:Y:S02]  /*6290*/  FMNMX.FTZ R14, R178, R23, !PT ;  /* 0x00000017b20e7209 */ /* 0x000fe40007810000 */
[----:B------:R-:W-:Y:S02]  /*62a0*/  FSEL R152, R152, -INF , !P1 ;  /* 0xff80000098987808 */ /* 0x000fe40004800000 */
[----:B------:R-:W-:Y:S02]  /*62b0*/  LOP3.LUT P1, RZ, R17, 0x20000, RZ, 0xc0, !PT ;  /* 0x0002000011ff7812 */ /* 0x000fe4000782c0ff */
[----:B------:R-:W-:Y:S02]  /*62c0*/  FMNMX.FTZ R23, R179, R14, !PT ;  /* 0x0000000eb3177209 */ /* 0x000fe40007810000 */
[----:B------:R-:W-:-:S02]  /*62d0*/  ISETP.GT.AND P1, PT, R195, 0x18, !P1 ;  /* 0x00000018c300780c */ /* 0x000fc40004f24270 */
[----:B------:R-:W-:Y:S02]  /*62e0*/  FMNMX.FTZ R14, R180, R23, !PT ;  /* 0x00000017b40e7209 */ /* 0x000fe40007810000 */
[----:B------:R-:W-:Y:S02]  /*62f0*/  ISETP.LT.OR P1, PT, R193, 0x19, P1 ;  /* 0x00000019c100780c */ /* 0x000fe40000f21670 */
[----:B------:R-:W-:Y:S02]  /*6300*/  FMNMX.FTZ R23, R181, R14, !PT ;  /* 0x0000000eb5177209 */ /* 0x000fe40007810000 */
[----:B------:R-:W-:Y:S02]  /*6310*/  FSEL R153, R153, -INF , !P1 ;  /* 0xff80000099997808 */ /* 0x000fe40004800000 */
        /* <DEDUP_REMOVED lines=12> */
[----:B------:R-:W-:Y:S02]  /*63e0*/  LOP3.LUT P1, RZ, R17, 0x4000, RZ, 0xc0, !PT ;  /* 0x0000400011ff7812 */ /* 0x000fe4000782c0ff */
[----:B------:R-:W-:-:S02]  /*63f0*/  FMNMX.FTZ R23, R187, R14, !PT ;  /* 0x0000000ebb177209 */ /* 0x000fc40007810000 */
[----:B------:R-:W-:Y:S02]  /*6400*/  ISETP.GT.AND P1, PT, R195, 0x21, !P1 ;  /* 0x00000021c300780c */ /* 0x000fe40004f24270 */
[----:B------:R-:W-:Y:S02]  /*6410*/  FMNMX.FTZ R14, R188, R23, !PT ;  /* 0x00000017bc0e7209 */ /* 0x000fe40007810000 */
[----:B------:R-:W-:Y:S02]  /*6420*/  ISETP.LT.OR P1, PT, R193, 0x22, P1 ;  /* 0x00000022c100780c */ /* 0x000fe40000f21670 */
[----:B------:R-:W-:Y:S02]  /*6430*/  FMNMX.FTZ R23, R189, R14, !PT ;  /* 0x0000000ebd177209 */ /* 0x000fe40007810000 */
[----:B------:R-:W-:Y:S02]  /*6440*/  FSEL R156, R156, -INF , !P1 ;  /* 0xff8000009c9c7808 */ /* 0x000fe40004800000 */
[C---:B------:R-:W-:Y:S01]  /*6450*/  LOP3.LUT P1, RZ, R17.reuse, 0x2000, RZ, 0xc0, !PT ;  /* 0x0000200011ff7812 */ /* 0x040fe2000782c0ff */
[----:B------:R-:W0:Y:S01]  /*6460*/  SHFL.BFLY PT, R14, R23, 0x2, 0x1f ;  /* 0x0c401f00170e7f89 */ /* 0x000e2200000e0000 */
[----:B------:R-:W-:-:S02]  /*6470*/  LOP3.LUT P6, RZ, R17, 0x20, RZ, 0xc0, !PT ;  /* 0x0000002011ff7812 */ /* 0x000fc400078cc0ff */
[C---:B------:R-:W-:Y:S02]  /*6480*/  ISETP.GT.AND P1, PT, R195.reuse, 0x28, !P1 ;  /* 0x00000028c300780c */ /* 0x040fe40004f24270 */
[----:B------:R-:W-:Y:S02]  /*6490*/  ISETP.GT.AND P2, PT, R195, 0x49, !P2 ;  /* 0x00000049c300780c */ /* 0x000fe40005744270 */
[C---:B------:R-:W-:Y:S02]  /*64a0*/  ISETP.LT.OR P1, PT, R193.reuse, 0x29, P1 ;  /* 0x00000029c100780c */ /* 0x040fe40000f21670 */
[----:B------:R-:W-:Y:S02]  /*64b0*/  ISETP.LT.OR P2, PT, R193, 0x4a, P2 ;  /* 0x0000004ac100780c */ /* 0x000fe40001741670 */
[----:B------:R-:W-:Y:S02]  /*64c0*/  FSEL R157, R157, -INF , !P1 ;  /* 0xff8000009d9d7808 */ /* 0x000fe40004800000 */
[----:B------:R-:W-:-:S02]  /*64d0*/  LOP3.LUT P1, RZ, R17, 0x1000, RZ, 0xc0, !PT ;  /* 0x0000100011ff7812 */ /* 0x000fc4000782c0ff */
[C---:B------:R-:W-:Y:S02]  /*64e0*/  ISETP.GT.AND P3, PT, R195.reuse, 0x50, !P3 ;  /* 0x00000050c300780c */ /* 0x040fe40005f64270 */
[----:B------:R-:W-:Y:S02]  /*64f0*/  ISETP.GT.AND P1, PT, R195, 0x29, !P1 ;  /* 0x00000029c300780c */ /* 0x000fe40004f24270 */
[----:B------:R-:W-:Y:S02]  /*6500*/  FSEL R170, R170, -INF , !P2 ;  /* 0xff800000aaaa7808 */ /* 0x000fe40005000000 */
[----:B------:R-:W-:Y:S02]  /*6510*/  ISETP.LT.OR P1, PT, R193, 0x2a, P1 ;  /* 0x0000002ac100780c */ /* 0x000fe40000f21670 */
[----:B------:R-:W-:Y:S02]  /*6520*/  ISETP.GT.AND P4, PT, R195, 0x51, !P4 ;  /* 0x00000051c300780c */ /* 0x000fe40006784270 */
[----:B------:R-:W-:-:S02]  /*6530*/  FSEL R158, R158, -INF , !P1 ;  /* 0xff8000009e9e7808 */ /* 0x000fc40004800000 */
[----:B------:R-:W-:Y:S02]  /*6540*/  LOP3.LUT P1, RZ, R17, 0x800, RZ, 0xc0, !PT ;  /* 0x0000080011ff7812 */ /* 0x000fe4000782c0ff */
[----:B0-----:R-:W-:Y:S02]  /*6550*/  FMNMX.FTZ R190, R23, R14, !PT ;  /* 0x0000000e17be7209 */ /* 0x001fe40007810000 */
[----:B------:R-:W-:Y:S02]  /*6560*/  ISETP.GT.AND P1, PT, R195, 0x30, !P1 ;  /* 0x00000030c300780c */ /* 0x000fe40004f24270 */
[C---:B------:R-:W-:Y:S01]  /*6570*/  ISETP.LT.OR P3, PT, R193.reuse, 0x51, P3 ;  /* 0x00000051c100780c */ /* 0x040fe20001f61670 */
[----:B------:R-:W0:Y:S01]  /*6580*/  SHFL.BFLY PT, R191, R190, 0x1, 0x1f ;  /* 0x0c201f00bebf7f89 */ /* 0x000e2200000e0000 */
[----:B------:R-:W-:Y:S02]  /*6590*/  ISETP.LT.OR P1, PT, R193, 0x31, P1 ;  /* 0x00000031c100780c */ /* 0x000fe40000f21670 */
[----:B------:R-:W-:-:S02]  /*65a0*/  ISETP.GT.AND P5, PT, R195, 0x58, !P5 ;  /* 0x00000058c300780c */ /* 0x000fc40006fa4270 */
[----:B------:R-:W-:Y:S02]  /*65b0*/  FSEL R159, R159, -INF , !P1 ;  /* 0xff8000009f9f7808 */ /* 0x000fe40004800000 */
[----:B------:R-:W-:Y:S02]  /*65c0*/  LOP3.LUT P1, RZ, R17, 0x400, RZ, 0xc0, !PT ;  /* 0x0000040011ff7812 */ /* 0x000fe4000782c0ff */
[----:B------:R-:W-:Y:S02]  /*65d0*/  ISETP.LT.OR P4, PT, R193, 0x52, P4 ;  /* 0x00000052c100780c */ /* 0x000fe40002781670 */
[----:B------:R-:W-:Y:S02]  /*65e0*/  ISETP.GT.AND P1, PT, R195, 0x31, !P1 ;  /* 0x00000031c300780c */ /* 0x000fe40004f24270 */
[C---:B------:R-:W-:Y:S02]  /*65f0*/  ISETP.LT.OR P5, PT, R193.reuse, 0x59, P5 ;  /* 0x00000059c100780c */ /* 0x040fe40002fa1670 */
[----:B------:R-:W-:-:S04]  /*6600*/  ISETP.LT.OR P1, PT, R193, 0x32, P1 ;  /* 0x00000032c100780c */ /* 0x000fc80000f21670 */
[----:B------:R-:W-:Y:S02]  /*6610*/  FSEL R160, R160, -INF , !P1 ;  /* 0xff800000a0a07808 */ /* 0x000fe40004800000 */
[----:B------:R-:W-:Y:S02]  /*6620*/  LOP3.LUT P1, RZ, R17, 0x200, RZ, 0xc0, !PT ;  /* 0x0000020011ff7812 */ /* 0x000fe4000782c0ff */
[----:B0-----:R-:W-:Y:S02]  /*6630*/  FMNMX.FTZ R14, R190, R191, !PT ;  /* 0x000000bfbe0e7209 */ /* 0x001fe40007810000 */
[----:B------:R-:W-:-:S03]  /*6640*/  ISETP.GT.AND P1, PT, R195, 0x38, !P1 ;  /* 0x00000038c300780c */ /* 0x000fc60004f24270 */
[----:B------:R-:W-:Y:S01]  /*6650*/  FMUL.FTZ R197, R14, UR10 ;  /* 0x0000000a0ec57c20 */ /* 0x000fe20008410000 */
[----:B------:R-:W-:-:S04]  /*6660*/  ISETP.LT.OR P1, PT, R193, 0x39, P1 ;  /* 0x00000039c100780c */ /* 0x000fc80000f21670 */
[----:B------:R-:W-:Y:S02]  /*6670*/  FSEL R161, R161, -INF , !P1 ;  /* 0xff800000a1a17808 */ /* 0x000fe40004800000 */
[----:B------:R-:W-:-:S04]  /*6680*/  LOP3.LUT P1, RZ, R17, 0x100, RZ, 0xc0, !PT ;  /* 0x0000010011ff7812 */ /* 0x000fc8000782c0ff */
[----:B------:R-:W-:-:S04]  /*6690*/  ISETP.GT.AND P1, PT, R195, 0x39, !P1 ;  /* 0x00000039c300780c */ /* 0x000fc80004f24270 */
        /* <DEDUP_REMOVED lines=10> */
[----:B------:R-:W-:Y:S02]  /*6740*/  ISETP.GT.AND P1, PT, R195, 0x48, !P6 ;  /* 0x00000048c300780c */ /* 0x000fe40007724270 */
[----:B------:R-:W-:Y:S02]  /*6750*/  LOP3.LUT P6, RZ, R17, 0x40000, RZ, 0xc0, !PT ;  /* 0x0004000011ff7812 */ /* 0x000fe400078cc0ff */
[----:B------:R-:W-:-:S04]  /*6760*/  ISETP.LT.OR P1, PT, R193, 0x49, P1 ;  /* 0x00000049c100780c */ /* 0x000fc80000f21670 */
[----:B------:R-:W-:Y:S02]  /*6770*/  FSEL R169, R169, -INF , !P1 ;  /* 0xff800000a9a97808 */ /* 0x000fe40004800000 */
[----:B------:R-:W-:Y:S02]  /*6780*/  ISETP.GT.AND P1, PT, R195, RZ, !P6 ;  /* 0x000000ffc300720c */ /* 0x000fe40007724270 */
[----:B------:R-:W-:Y:S02]  /*6790*/  LOP3.LUT P6, RZ, R17, 0x1, RZ, 0xc0, !PT ;  /* 0x0000000111ff7812 */ /* 0x000fe400078cc0ff */
[----:B------:R-:W-:Y:S02]  /*67a0*/  ISETP.LT.OR P1, PT, R193, 0x1, P1 ;  /* 0x00000001c100780c */ /* 0x000fe40000f21670 */
[----:B------:R-:W-:Y:S02]  /*67b0*/  ISETP.GT.AND P2, PT, R195, 0x59, !P6 ;  /* 0x00000059c300780c */ /* 0x000fe40007744270 */
[----:B------:R-:W-:-:S02]  /*67c0*/  FSEL R196, R13, -INF , !P1 ;  /* 0xff8000000dc47808 */ /* 0x000fc40004800000 */
[----:B------:R-:W-:Y:S02]  /*67d0*/  FSETP.NEU.FTZ.AND P1, PT, R14, -INF , PT ;  /* 0xff8000000e00780b */ /* 0x000fe40003f3d000 */
[----:B------:R-:W-:Y:S02]  /*67e0*/  FMNMX.FTZ R23, R196, R9, !PT ;  /* 0x00000009c4177209 */ /* 0x000fe40007810000 */
[----:B------:R-:W-:Y:S02]  /*67f0*/  FSEL R197, R197, RZ, P1 ;  /* 0x000000ffc5c57208 */ /* 0x000fe40000800000 */
[----:B------:R-:W-:Y:S02]  /*6800*/  FMNMX.FTZ R192, R22, R23, !PT ;  /* 0x0000001716c07209 */ /* 0x000fe40007810000 */
[----:B------:R-:W-:Y:S01]  /*6810*/  FSEL R195, R165, -INF , !P3 ;  /* 0xff800000a5c37808 */ /* 0x000fe20005800000 */
[--C-:B------:R-:W-:Y:S01]  /*6820*/  FFMA.FTZ R165, R175, UR10, -R197.reuse ;  /* 0x0000000aafa57c23 */ /* 0x100fe200080108c5 */
[----:B------:R-:W-:Y:S01]  /*6830*/  FMNMX.FTZ R23, R15, R192, !PT ;  /* 0x000000c00f177209 */ /* 0x000fe20007810000 */
[--C-:B------:R-:W-:Y:S01]  /*6840*/  FFMA.FTZ R190, R200, UR10, -R197.reuse ;  /* 0x0000000ac8be7c23 */ /* 0x100fe200080108c5 */
[----:B------:R-:W-:Y:S01]  /*6850*/  FSEL R175, R166, -INF , !P4 ;  /* 0xff800000a6af7808 */ /* 0x000fe20006000000 */
[--C-:B------:R-:W-:Y:S01]  /*6860*/  FFMA.FTZ R166, R176, UR10, -R197.reuse ;  /* 0x0000000ab0a67c23 */ /* 0x100fe200080108c5 */
[----:B------:R-:W-:Y:S01]  /*6870*/  FMNMX.FTZ R192, R20, R23, !PT ;  /* 0x0000001714c07209 */ /* 0x000fe20007810000 */
[--C-:B------:R-:W-:Y:S01]  /*6880*/  FFMA.FTZ R200, R178, UR10, -R197.reuse ;  /* 0x0000000ab2c87c23 */ /* 0x100fe200080108c5 */
[----:B------:R-:W-:Y:S01]  /*6890*/  ISETP.LT.OR P2, PT, R193, 0x5a, P2 ;  /* 0x0000005ac100780c */ /* 0x000fe20001741670 */
[--C-:B------:R-:W-:Y:S01]  /*68a0*/  FFMA.FTZ R178, R180, UR10, -R197.reuse ;  /* 0x0000000ab4b27c23 */ /* 0x100fe200080108c5 */
[----:B------:R-:W-:Y:S01]  /*68b0*/  FMNMX.FTZ R191, R21, R192, !PT ;  /* 0x000000c015bf7209 */ /* 0x000fe20007810000 */
[--C-:B------:R-:W-:Y:S01]  /*68c0*/  FFMA.FTZ R180, R182, UR10, -R197.reuse ;  /* 0x0000000ab6b47c23 */ /* 0x100fe200080108c5 */
[----:B------:R-:W-:Y:S01]  /*68d0*/  FSEL R193, R167, -INF , !P5 ;  /* 0xff800000a7c17808 */ /* 0x000fe20006800000 */
[--C-:B------:R-:W-:Y:S01]  /*68e0*/  FFMA.FTZ R182, R184, UR10, -R197.reuse ;  /* 0x0000000ab8b67c23 */ /* 0x100fe200080108c5 */
[----:B------:R-:W-:Y:S01]  /*68f0*/  FMNMX.FTZ R194, R152, R191, !PT ;  /* 0x000000bf98c27209 */ /* 0x000fe20007810000 */
[--C-:B------:R-:W-:Y:S01]  /*6900*/  FFMA.FTZ R184, R186, UR10, -R197.reuse ;  /* 0x0000000abab87c23 */ /* 0x100fe200080108c5 */
[--C-:B------:R-:W-:Y:S01]  /*6910*/  FFMA.FTZ R13, R201, UR10, -R197.reuse ;  /* 0x0000000ac90d7c23 */ /* 0x100fe200080108c5 */
[----:B------:R-:W-:Y:S01]  /*6920*/  MUFU.EX2 R190, R190 ;  /* 0x000000be00be7308 */ /* 0x000fe20000000800 */
[----:B------:R-:W-:Y:S01]  /*6930*/  FMNMX.FTZ R191, R153, R194, !PT ;  /* 0x000000c299bf7209 */ /* 0x000fe20007810000 */
[--C-:B------:R-:W-:Y:S01]  /*6940*/  FFMA.FTZ R203, R203, UR10, -R197.reuse ;  /* 0x0000000acbcb7c23 */ /* 0x100fe200080108c5 */
[--C-:B------:R-:W-:Y:S01]  /*6950*/  FFMA.FTZ R192, R202, UR10, -R197.reuse ;  /* 0x0000000acac07c23 */ /* 0x100fe200080108c5 */
        /* <DEDUP_REMOVED lines=10> */
[----:B------:R-:W-:-:S02]  /*6a00*/  FFMA.FTZ R188, R188, UR10, -R197 ;  /* 0x0000000abcbc7c23 */ /* 0x000fc400080108c5 */
        /* <DEDUP_REMOVED lines=17> */
[----:B------:R-:W-:Y:S02]  /*6b20*/  FMNMX.FTZ R176, R175, R198, !PT ;  /* 0x000000c6afb07209 */ /* 0x000fe40007810000 */
[----:B------:R-:W-:Y:S01]  /*6b30*/  FSEL R198, R168, -INF , !P2 ;  /* 0xff800000a8c67808 */ /* 0x000fe20005000000 */
[--C-:B------:R-:W-:Y:S01]  /*6b40*/  FFMA.FTZ R168, R179, UR10, -R197.reuse ;  /* 0x0000000ab3a87c23 */ /* 0x100fe200080108c5 */
[----:B------:R-:W-:Y:S01]  /*6b50*/  FMNMX.FTZ R167, R193, R176, !PT ;  /* 0x000000b0c1a77209 */ /* 0x000fe20007810000 */
[--C-:B------:R-:W-:Y:S01]  /*6b60*/  FFMA.FTZ R179, R181, UR10, -R197.reuse ;  /* 0x0000000ab5b37c23 */ /* 0x100fe200080108c5 */
[--C-:B------:R-:W-:Y:S01]  /*6b70*/  FFMA.FTZ R181, R183, UR10, -R197.reuse ;  /* 0x0000000ab7b57c23 */ /* 0x100fe200080108c5 */
[--C-:B------:R-:W-:Y:S01]  /*6b80*/  FFMA.FTZ R183, R185, UR10, -R197.reuse ;  /* 0x0000000ab9b77c23 */ /* 0x100fe200080108c5 */
[----:B------:R-:W-:Y:S01]  /*6b90*/  FMNMX.FTZ R176, R198, R167, !PT ;  /* 0x000000a7c6b07209 */ /* 0x000fe20007810000 */
[----:B------:R-:W-:Y:S01]  /*6ba0*/  FFMA.FTZ R185, R187, UR10, -R197 ;  /* 0x0000000abbb97c23 */ /* 0x000fe200080108c5 */
[----:B------:R-:W-:Y:S01]  /*6bb0*/  FSEL R187, R14, RZ, P1 ;  /* 0x000000ff0ebb7208 */ /* 0x000fe20000800000 */
[----:B------:R-:W-:Y:S02]  /*6bc0*/  MUFU.EX2 R173, R173 ;  /* 0x000000ad00ad7308 */ /* 0x000fe40000000800 */
[----:B------:R-:W0:Y:S02]  /*6bd0*/  SHFL.BFLY PT, R199, R176, 0x2, 0x1f ;  /* 0x0c401f00b0c77f89 */ /* 0x000e2400000e0000 */
[----:B------:R-:W-:-:S04]  /*6be0*/  FADD.FTZ R187, -R187, R10 ;  /* 0x0000000abbbb7221 */ /* 0x000fc80000010100 */
[----:B------:R-:W-:Y:S01]  /*6bf0*/  FMUL.FTZ R186, R187, UR10 ;  /* 0x0000000abbba7c20 */ /* 0x000fe20008410000 */
[----:B------:R-:W-:Y:S01]  /*6c00*/  FFMA.FTZ R187, R189, UR10, -R197 ;  /* 0x0000000abdbb7c23 */ /* 0x000fe200080108c5 */
[----:B------:R-:W-:Y:S08]  /*6c10*/  MUFU.EX2 R174, R174 ;  /* 0x000000ae00ae7308 */ /* 0x000ff00000000800 */
[----:B------:R-:W1:Y:S01]  /*6c20*/  MUFU.EX2 R186, R186 ;  /* 0x000000ba00ba7308 */ /* 0x000e620000000800 */
[----:B0-----:R-:W-:-:S07]  /*6c30*/  FMNMX.FTZ R199, R176, R199, !PT ;  /* 0x000000c7b0c77209 */ /* 0x001fce0007810000 */
[----:B------:R-:W-:Y:S01]  /*6c40*/  MUFU.EX2 R165, R165 ;  /* 0x000000a500a57308 */ /* 0x000fe20000000800 */
[----:B------:R-:W0:Y:S07]  /*6c50*/  SHFL.BFLY PT, R176, R199, 0x1, 0x1f ;  /* 0x0c201f00c7b07f89 */ /* 0x000e2e00000e0000 */
[----:B------:R-:W2:Y:S01]  /*6c60*/  MUFU.EX2 R166, R166 ;  /* 0x000000a600a67308 */ /* 0x000ea20000000800 */
[-C--:B-1----:R-:W-:Y:S01]  /*6c70*/  FMUL.FTZ R24, R24, R186.reuse ;  /* 0x000000ba18187220 */ /* 0x082fe20000410000 */
        /* <DEDUP_REMOVED lines=14> */
[----:B------:R1:W-:Y:S01]  /*6d60*/  MUFU.EX2 R10, R188 ;  /* 0x000000bc000a7308 */ /* 0x0003e20000000800 */
[-C--:B------:R-:W-:Y:S01]  /*6d70*/  FMUL.FTZ R52, R52, R186.reuse ;  /* 0x000000ba34347220 */ /* 0x080fe20000410000 */
[-C--:B------:R-:W-:Y:S01]  /*6d80*/  FMUL.FTZ R53, R53, R186.reuse ;  /* 0x000000ba35357220 */ /* 0x080fe20000410000 */
[----:B------:R-:W-:Y:S01]  /*6d90*/  FMUL.FTZ R56, R56, R186 ;  /* 0x000000ba38387220 */ /* 0x000fe20000410000 */
[----:B0-----:R-:W-:Y:S01]  /*6da0*/  FMNMX.FTZ R176, R199, R176, !PT ;  /* 0x000000b0c7b07209 */ /* 0x001fe20007810000 */
[-C--:B------:R-:W-:Y:S01]  /*6db0*/  FMUL.FTZ R57, R57, R186.reuse ;  /* 0x000000ba39397220 */ /* 0x080fe20000410000 */
[-C--:B------:R-:W-:Y:S01]  /*6dc0*/  FMUL.FTZ R60, R60, R186.reuse ;  /* 0x000000ba3c3c7220 */ /* 0x080fe20000410000 */
[-C--:B------:R-:W-:Y:S01]  /*6dd0*/  FMUL.FTZ R61, R61, R186.reuse ;  /* 0x000000ba3d3d7220 */ /* 0x080fe20000410000 */
[C---:B------:R-:W-:Y:S01]  /*6de0*/  FSETP.NEU.FTZ.AND P1, PT, R176.reuse, -INF , PT ;  /* 0xff800000b000780b */ /* 0x040fe20003f3d000 */
[----:B------:R-:W-:Y:S01]  /*6df0*/  FMUL.FTZ R199, R176, UR10 ;  /* 0x0000000ab0c77c20 */ /* 0x000fe20008410000 */
[----:B------:R-:W-:Y:S01]  /*6e00*/  MUFU.EX2 R168, R168 ;  /* 0x000000a800a87308 */ /* 0x000fe20000000800 */
[-C--:B------:R-:W-:Y:S01]  /*6e10*/  FMUL.FTZ R64, R64, R186.reuse ;  /* 0x000000ba40407220 */ /* 0x080fe20000410000 */
[-C--:B------:R-:W-:Y:S01]  /*6e20*/  FMUL.FTZ R65, R65, R186.reuse ;  /* 0x000000ba41417220 */ /* 0x080fe20000410000 */
[----:B------:R-:W-:Y:S01]  /*6e30*/  FMUL.FTZ R68, R68, R186 ;  /* 0x000000ba44447220 */ /* 0x000fe20000410000 */
[----:B------:R-:W-:Y:S01]  /*6e40*/  FSEL R197, R199, RZ, P1 ;  /* 0x000000ffc7c57208 */ /* 0x000fe20000800000 */
[----:B------:R-:W-:Y:S01]  /*6e50*/  FFMA.FTZ R199, R186, R2, R13 ;  /* 0x00000002bac77223 */ /* 0x000fe2000001000d */
[-C--:B------:R-:W-:Y:S01]  /*6e60*/  FMUL.FTZ R69, R69, R186.reuse ;  /* 0x000000ba45457220 */ /* 0x080fe20000410000 */
[----:B------:R-:W-:Y:S01]  /*6e70*/  FMUL.FTZ R72, R72, R186 ;  /* 0x000000ba48487220 */ /* 0x000fe20000410000 */
[----:B------:R-:W-:Y:S01]  /*6e80*/  MUFU.EX2 R178, R178 ;  /* 0x000000b200b27308 */ /* 0x000fe20000000800 */
[----:B------:R-:W-:Y:S01]  /*6e90*/  FADD.FTZ R2, R190, R199 ;  /* 0x000000c7be027221 */ /* 0x000fe20000010000 */
[--C-:B-1----:R-:W-:Y:S01]  /*6ea0*/  FFMA.FTZ R188, R152, UR10, -R197.reuse ;  /* 0x0000000a98bc7c23 */ /* 0x102fe200080108c5 */
[--C-:B------:R-:W-:Y:S01]  /*6eb0*/  FFMA.FTZ R189, R196, UR10, -R197.reuse ;  /* 0x0000000ac4bd7c23 */ /* 0x100fe200080108c5 */
[--C-:B------:R-:W-:Y:S01]  /*6ec0*/  FFMA.FTZ R196, R153, UR10, -R197.reuse ;  /* 0x0000000a99c47c23 */ /* 0x100fe200080108c5 */
[----:B------:R-:W-:Y:S01]  /*6ed0*/  FADD.FTZ R199, R23, R2 ;  /* 0x0000000217c77221 */ /* 0x000fe20000010000 */
[--C-:B------:R-:W-:Y:S01]  /*6ee0*/  FFMA.FTZ R204, R163, UR10, -R197.reuse ;  /* 0x0000000aa3cc7c23 */ /* 0x100fe200080108c5 */
[----:B------:R-:W-:Y:S01]  /*6ef0*/  FFMA.FTZ R202, R161, UR10, -R197 ;  /* 0x0000000aa1ca7c23 */ /* 0x000fe200080108c5 */
[----:B------:R-:W0:Y:S01]  /*6f00*/  MUFU.EX2 R179, R179 ;  /* 0x000000b300b37308 */ /* 0x000e220000000800 */
[----:B------:R-:W-:Y:S01]  /*6f10*/  FADD.FTZ R2, R192, R199 ;  /* 0x000000c7c0027221 */ /* 0x000fe20000010000 */
[--C-:B------:R-:W-:Y:S01]  /*6f20*/  FFMA.FTZ R203, R162, UR10, -R197.reuse ;  /* 0x0000000aa2cb7c23 */ /* 0x100fe200080108c5 */
[--C-:B------:R-:W-:Y:S01]  /*6f30*/  FFMA.FTZ R22, R22, UR10, -R197.reuse ;  /* 0x0000000a16167c23 */ /* 0x100fe200080108c5 */
[----:B--2---:R-:W-:Y:S01]  /*6f40*/  F2FP.F16.F32.PACK_AB R162, R166, R165 ;  /* 0x000000a5a6a2723e */ /* 0x004fe200000000ff */
[----:B------:R-:W-:Y:S01]  /*6f50*/  FADD.FTZ R199, R191, R2 ;  /* 0x00000002bfc77221 */ /* 0x000fe20000010000 */
[--C-:B------:R-:W-:Y:S01]  /*6f60*/  FFMA.FTZ R15, R15, UR10, -R197.reuse ;  /* 0x0000000a0f0f7c23 */ /* 0x100fe200080108c5 */
[----:B------:R-:W-:Y:S01]  /*6f70*/  FFMA.FTZ R20, R20, UR10, -R197 ;  /* 0x0000000a14147c23 */ /* 0x000fe200080108c5 */
[----:B------:R-:W-:Y:S01]  /*6f80*/  MUFU.EX2 R180, R180 ;  /* 0x000000b400b47308 */ /* 0x000fe20000000800 */
[----:B------:R-:W-:Y:S01]  /*6f90*/  FADD.FTZ R2, R194, R199 ;  /* 0x000000c7c2027221 */ /* 0x000fe20000010000 */
[--C-:B------:R-:W-:Y:S01]  /*6fa0*/  FFMA.FTZ R21, R21, UR10, -R197.reuse ;  /* 0x0000000a15157c23 */ /* 0x100fe200080108c5 */
[--C-:B------:R-:W-:Y:S01]  /*6fb0*/  FFMA.FTZ R157, R157, UR10, -R197.reuse ;  /* 0x0000000a9d9d7c23 */ /* 0x100fe200080108c5 */
[--C-:B------:R-:W-:Y:S01]  /*6fc0*/  FFMA.FTZ R159, R159, UR10, -R197.reuse ;  /* 0x0000000a9f9f7c23 */ /* 0x100fe200080108c5 */
[----:B------:R-:W-:Y:S01]  /*6fd0*/  FADD.FTZ R199, R171, R2 ;  /* 0x00000002abc77221 */ /* 0x000fe20000010000 */
[----:B------:R-:W-:Y:S01]  /*6fe0*/  FFMA.FTZ R201, R160, UR10, -R197 ;  /* 0x0000000aa0c97c23 */ /* 0x000fe200080108c5 */
[----:B------:R-:W-:Y:S01]  /*6ff0*/  F2FP.F16.F32.PACK_AB R160, R174, R173 ;  /* 0x000000adaea0723e */ /* 0x000fe200000000ff */
[----:B------:R-:W1:Y:S01]  /*7000*/  MUFU.EX2 R181, R181 ;  /* 0x000000b500b57308 */ /* 0x000e620000000800 */
[----:B------:R-:W-:Y:S01]  /*7010*/  FADD.FTZ R2, R172, R199 ;  /* 0x000000c7ac027221 */ /* 0x000fe20000010000 */
[--C-:B------:R-:W-:Y:S01]  /*7020*/  FFMA.FTZ R169, R169, UR10, -R197.reuse ;  /* 0x0000000aa9a97c23 */ /* 0x100fe200080108c5 */
[--C-:B------:R-:W-:Y:S01]  /*7030*/  FFMA.FTZ R195, R195, UR10, -R197.reuse ;  /* 0x0000000ac3c37c23 */ /* 0x100fe200080108c5 */
[--C-:B------:R-:W-:Y:S01]  /*7040*/  FFMA.FTZ R175, R175, UR10, -R197.reuse ;  /* 0x0000000aafaf7c23 */ /* 0x100fe200080108c5 */
[----:B------:R-:W-:Y:S01]  /*7050*/  FADD.FTZ R199, R173, R2 ;  /* 0x00000002adc77221 */ /* 0x000fe20000010000 */
[----:B------:R-:W-:Y:S01]  /*7060*/  FSEL R2, R176, RZ, P1 ;  /* 0x000000ffb0027208 */ /* 0x000fe20000800000 */
[----:B------:R-:W-:Y:S01]  /*7070*/  FFMA.FTZ R193, R193, UR10, -R197 ;  /* 0x0000000ac1c17c23 */ /* 0x000fe200080108c5 */
[----:B------:R-:W2:Y:S01]  /*7080*/  MUFU.EX2 R182, R182 ;  /* 0x000000b600b67308 */ /* 0x000ea20000000800 */
[----:B------:R-:W-:Y:S01]  /*7090*/  FADD.FTZ R152, R174, R199 ;  /* 0x000000c7ae987221 */ /* 0x000fe20000010000 */
[----:B------:R-:W-:Y:S01]  /*70a0*/  FFMA.FTZ R199, R158, UR10, -R197 ;  /* 0x0000000a9ec77c23 */ /* 0x000fe200080108c5 */
[----:B------:R-:W-:Y:S01]  /*70b0*/  FADD.FTZ R2, -R2, R9 ;  /* 0x0000000902027221 */ /* 0x000fe20000010100 */
[--C-:B------:R-:W-:Y:S01]  /*70c0*/  FFMA.FTZ R9, R154, UR10, -R197.reuse ;  /* 0x0000000a9a097c23 */ /* 0x100fe200080108c5 */
[----:B------:R-:W-:Y:S01]  /*70d0*/  FADD.FTZ R153, R165, R152 ;  /* 0x00000098a5997221 */ /* 0x000fe20000010000 */
[--C-:B------:R-:W-:Y:S01]  /*70e0*/  FFMA.FTZ R152, R155, UR10, -R197.reuse ;  /* 0x0000000a9b987c23 */ /* 0x100fe200080108c5 */
[----:B------:R-:W-:Y:S01]  /*70f0*/  FFMA.FTZ R155, R164, UR10, -R197 ;  /* 0x0000000aa49b7c23 */ /* 0x000fe200080108c5 */
[----:B------:R-:W3:Y:S01]  /*7100*/  MUFU.EX2 R183, R183 ;  /* 0x000000b700b77308 */ /* 0x000ee20000000800 */
[----:B------:R-:W-:Y:S01]  /*7110*/  FADD.FTZ R200, R166, R153 ;  /* 0x00000099a6c87221 */ /* 0x000fe20000010000 */
[----:B0-----:R-:W-:Y:S01]  /*7120*/  F2FP.F16.F32.PACK_AB R166, R179, R178 ;  /* 0x000000b2b3a6723e */ /* 0x001fe200000000ff */
[----:B------:R-:W-:Y:S01]  /*7130*/  FMUL.FTZ R73, R73, R186 ;  /* 0x000000ba49497220 */ /* 0x000fe20000410000 */
[----:B------:R-:W-:Y:S01]  /*7140*/  F2FP.F16.F32.PACK_AB R164, R168, R167 ;  /* 0x000000a7a8a4723e */ /* 0x000fe200000000ff */
[----:B------:R-:W-:Y:S01]  /*7150*/  FADD.FTZ R153, R167, R200 ;  /* 0x000000c8a7997221 */ /* 0x000fe20000010000 */
[----:B------:R-:W-:Y:S01]  /*7160*/  FFMA.FTZ R200, R156, UR10, -R197 ;  /* 0x0000000a9cc87c23 */ /* 0x000fe200080108c5 */
[----:B------:R-:W-:Y:S01]  /*7170*/  F2FP.F16.F32.PACK_AB R158, R172, R171 ;  /* 0x000000abac9e723e */ /* 0x000fe200000000ff */
[----:B------:R-:W0:Y:S01]  /*7180*/  MUFU.EX2 R184, R184 ;  /* 0x000000b800b87308 */ /* 0x000e220000000800 */
[----:B------:R-:W-:Y:S01]  /*7190*/  FADD.FTZ R153, R168, R153 ;  /* 0x00000099a8997221 */ /* 0x000fe20000010000 */
[----:B-1----:R-:W-:Y:S01]  /*71a0*/  F2FP.F16.F32.PACK_AB R168, R181, R180 ;  /* 0x000000b4b5a8723e */ /* 0x002fe200000000ff */
[-C--:B------:R-:W-:Y:S01]  /*71b0*/  FMUL.FTZ R76, R76, R186.reuse ;  /* 0x000000ba4c4c7220 */ /* 0x080fe20000410000 */
[----:B------:R-:W-:Y:S01]  /*71c0*/  PLOP3.LUT P1, PT, PT, PT, UP0, 0x40, 0x0 ;  /* 0x000000000000781c */ /* 0x000fe20003f2e808 */
        /* <DEDUP_REMOVED lines=9> */
[--C-:B------:R-:W-:Y:S01]  /*7260*/  FFMA.FTZ R153, R170, UR10, -R197.reuse ;  /* 0x0000000aaa997c23 */ /* 0x100fe200080108c5 */
[----:B------:R-:W-:Y:S01]  /*7270*/  FFMA.FTZ R197, R198, UR10, -R197 ;  /* 0x0000000ac6c57c23 */ /* 0x000fe200080108c5 */
[----:B------:R-:W-:Y:S01]  /*7280*/  MUFU.EX2 R189, R189 ;  /* 0x000000bd00bd7308 */ /* 0x000fe20000000800 */
[----:B------:R-:W-:Y:S01]  /*7290*/  FADD.FTZ R163, R181, R154 ;  /* 0x0000009ab5a37221 */ /* 0x000fe20000010000 */
[----:B-1----:R-:W-:Y:S01]  /*72a0*/  F2FP.F16.F32.PACK_AB R152, R190, R13 ;  /* 0x0000000dbe98723e */ /* 0x002fe200000000ff */
[-C--:B------:R-:W-:Y:S01]  /*72b0*/  FMUL.FTZ R88, R88, R186.reuse ;  /* 0x000000ba58587220 */ /* 0x080fe20000410000 */
[----:B------:R-:W-:Y:S01]  /*72c0*/  F2FP.F16.F32.PACK_AB R154, R192, R23 ;  /* 0x00000017c09a723e */ /* 0x000fe200000000ff */
[----:B--2---:R-:W-:Y:S01]  /*72d0*/  FADD.FTZ R156, R182, R163 ;  /* 0x000000a3b69c7221 */ /* 0x004fe20000010000 */
[-C--:B------:R-:W-:Y:S01]  /*72e0*/  FMUL.FTZ R89, R89, R186.reuse ;  /* 0x000000ba59597220 */ /* 0x080fe20000410000 */
[-C--:B------:R-:W-:Y:S01]  /*72f0*/  FMUL.FTZ R92, R92, R186.reuse ;  /* 0x000000ba5c5c7220 */ /* 0x080fe20000410000 */
[----:B------:R-:W-:Y:S01]  /*7300*/  MUFU.EX2 R22, R22 ;  /* 0x0000001600167308 */ /* 0x000fe20000000800 */
[----:B---3--:R-:W-:Y:S01]  /*7310*/  FADD.FTZ R13, R183, R156 ;  /* 0x0000009cb70d7221 */ /* 0x008fe20000010000 */
[----:B------:R-:W-:Y:S01]  /*7320*/  F2FP.F16.F32.PACK_AB R156, R194, R191 ;  /* 0x000000bfc29c723e */ /* 0x000fe200000000ff */
[-C--:B------:R-:W-:Y:S01]  /*7330*/  FMUL.FTZ R93, R93, R186.reuse ;  /* 0x000000ba5d5d7220 */ /* 0x080fe20000410000 */
[-C--:B------:R-:W-:Y:S01]  /*7340*/  FMUL.FTZ R96, R96, R186.reuse ;  /* 0x000000ba60607220 */ /* 0x080fe20000410000 */
[----:B0-----:R-:W-:Y:S01]  /*7350*/  FADD.FTZ R170, R184, R13 ;  /* 0x0000000db8aa7221 */ /* 0x001fe20000010000 */
[----:B------:R-:W-:Y:S01]  /*7360*/  FMUL.FTZ R13, R2, UR10 ;  /* 0x0000000a020d7c20 */ /* 0x000fe20008410000 */
        /* <DEDUP_REMOVED lines=24> */
[----:B------:R-:W-:Y:S01]  /*74f0*/  FMUL.FTZ R140, R140, R186 ;  /* 0x000000ba8c8c7220 */ /* 0x000fe20000410000 */
[----:B------:R-:W2:Y:S01]  /*7500*/  MUFU.EX2 R21, R21 ;  /* 0x0000001500157308 */ /* 0x000ea20000000800 */
[----:B0-----:R-:W-:Y:S01]  /*7510*/  FFMA.FTZ R13, R178, R0, R189 ;  /* 0x00000000b20d7223 */ /* 0x001fe200000100bd */
[-C--:B------:R-:W-:Y:S01]  /*7520*/  FMUL.FTZ R141, R141, R186.reuse ;  /* 0x000000ba8d8d7220 */ /* 0x080fe20000410000 */
[-C--:B------:R-:W-:Y:S01]  /*7530*/  FMUL.FTZ R144, R144, R186.reuse ;  /* 0x000000ba90907220 */ /* 0x080fe20000410000 */
[-C--:B------:R-:W-:Y:S01]  /*7540*/  FMUL.FTZ R145, R145, R186.reuse ;  /* 0x000000ba91917220 */ /* 0x080fe20000410000 */
[----:B------:R-:W-:Y:S01]  /*7550*/  FADD.FTZ R0, R22, R13 ;  /* 0x0000000d16007221 */ /* 0x000fe20000010000 */
[-C--:B------:R-:W-:Y:S01]  /*7560*/  FMUL.FTZ R148, R148, R186.reuse ;  /* 0x000000ba94947220 */ /* 0x080fe20000410000 */
[----:B------:R-:W-:Y:S01]  /*7570*/  FMUL.FTZ R149, R149, R186 ;  /* 0x000000ba95957220 */ /* 0x000fe20000410000 */
[----:B------:R-:W0:Y:S01]  /*7580*/  MUFU.EX2 R188, R188 ;  /* 0x000000bc00bc7308 */ /* 0x000e220000000800 */
[----:B------:R-:W-:Y:S01]  /*7590*/  FADD.FTZ R13, R15, R0 ;  /* 0x000000000f0d7221 */ /* 0x000fe20000010000 */
[-C--:B------:R-:W-:Y:S01]  /*75a0*/  FMUL.FTZ R26, R26, R178.reuse ;  /* 0x000000b21a1a7220 */ /* 0x080fe20000410000 */
[-C--:B------:R-:W-:Y:S01]  /*75b0*/  FMUL.FTZ R27, R27, R178.reuse ;  /* 0x000000b21b1b7220 */ /* 0x080fe20000410000 */
[-C--:B------:R-:W-:Y:S01]  /*75c0*/  FMUL.FTZ R30, R30, R178.reuse ;  /* 0x000000b21e1e7220 */ /* 0x080fe20000410000 */
[----:B-1----:R-:W-:Y:S01]  /*75d0*/  FADD.FTZ R180, R20, R13 ;  /* 0x0000000d14b47221 */ /* 0x002fe20000010000 */
[-C--:B------:R-:W-:Y:S01]  /*75e0*/  FMUL.FTZ R31, R31, R178.reuse ;  /* 0x000000b21f1f7220 */ /* 0x080fe20000410000 */
[-C--:B------:R-:W-:Y:S01]  /*75f0*/  FMUL.FTZ R34, R34, R178.reuse ;  /* 0x000000b222227220 */ /* 0x080fe20000410000 */
[----:B------:R-:W1:Y:S01]  /*7600*/  MUFU.EX2 R196, R196 ;  /* 0x000000c400c47308 */ /* 0x000e620000000800 */
        /* <DEDUP_REMOVED lines=20> */
[-C--:B------:R-:W-:Y:S01]  /*7750*/  FMUL.FTZ R66, R66, R178.reuse ;  /* 0x000000b242427220 */ /* 0x080fe20000410000 */
[-C--:B------:R-:W-:Y:S01]  /*7760*/  FMUL.FTZ R67, R67, R178.reuse ;  /* 0x000000b243437220 */ /* 0x080fe20000410000 */
[----:B------:R-:W-:Y:S01]  /*7770*/  FMUL.FTZ R70, R70, R178 ;  /* 0x000000b246467220 */ /* 0x000fe20000410000 */
[----:B------:R-:W1:Y:S01]  /*7780*/  MUFU.EX2 R187, R187 ;  /* 0x000000bb00bb7308 */ /* 0x000e620000000800 */
[----:B--2---:R-:W-:Y:S01]  /*7790*/  FADD.FTZ R23, R185, R170 ;  /* 0x000000aab9177221 */ /* 0x004fe20000010000 */
[----:B------:R-:W-:Y:S01]  /*77a0*/  F2FP.F16.F32.PACK_AB R170, R183, R182 ;  /* 0x000000b6b7aa723e */ /* 0x000fe200000000ff */
[----:B------:R-:W-:Y:S01]  /*77b0*/  FMUL.FTZ R71, R71, R178 ;  /* 0x000000b247477220 */ /* 0x000fe20000410000 */
[----:B------:R-:W-:Y:S01]  /*77c0*/  F2FP.F16.F32.PACK_AB R172, R185, R184 ;  /* 0x000000b8b9ac723e */ /* 0x000fe200000000ff */
[----:B------:R-:W-:Y:S01]  /*77d0*/  FADD.FTZ R2, R10, R23 ;  /* 0x000000170a027221 */ /* 0x000fe20000010000 */
[-C--:B------:R-:W-:Y:S01]  /*77e0*/  FMUL.FTZ R74, R74, R178.reuse ;  /* 0x000000b24a4a7220 */ /* 0x080fe20000410000 */
[-C--:B------:R-:W-:Y:S01]  /*77f0*/  FMUL.FTZ R75, R75, R178.reuse ;  /* 0x000000b24b4b7220 */ /* 0x080fe20000410000 */
[----:B------:R-:W2:Y:S01]  /*7800*/  MUFU.EX2 R200, R200 ;  /* 0x000000c800c87308 */ /* 0x000ea20000000800 */
[----:B0-----:R-:W-:Y:S01]  /*7810*/  FADD.FTZ R180, R9, R180 ;  /* 0x000000b409b47221 */ /* 0x001fe20000010000 */
[-C--:B------:R-:W-:Y:S01]  /*7820*/  FMUL.FTZ R78, R78, R178.reuse ;  /* 0x000000b24e4e7220 */ /* 0x080fe20000410000 */
[-C--:B------:R-:W-:Y:S01]  /*7830*/  FMUL.FTZ R79, R79, R178.reuse ;  /* 0x000000b24f4f7220 */ /* 0x080fe20000410000 */
[-C--:B------:R-:W-:Y:S01]  /*7840*/  FMUL.FTZ R82, R82, R178.reuse ;  /* 0x000000b252527220 */ /* 0x080fe20000410000 */
[----:B------:R-:W-:Y:S01]  /*7850*/  FADD.FTZ R23, R161, R180 ;  /* 0x000000b4a1177221 */ /* 0x000fe20000010000 */
[-C--:B------:R-:W-:Y:S01]  /*7860*/  FMUL.FTZ R83, R83, R178.reuse ;  /* 0x000000b253537220 */ /* 0x080fe20000410000 */
[----:B------:R-:W-:Y:S01]  /*7870*/  FMUL.FTZ R86, R86, R178 ;  /* 0x000000b256567220 */ /* 0x000fe20000410000 */
[----:B------:R0:W3:Y:S01]  /*7880*/  MUFU.EX2 R163, R157 ;  /* 0x0000009d00a37308 */ /* 0x0000e20000000800 */
[C---:B-1----:R-:W-:Y:S01]  /*7890*/  F2FP.F16.F32.PACK_AB R174, R187.reuse, R10 ;  /* 0x0000000abbae723e */ /* 0x042fe200000000ff */
[----:B------:R-:W-:Y:S01]  /*78a0*/  FADD.FTZ R2, R187, R2 ;  /* 0x00000002bb027221 */ /* 0x000fe20000010000 */
[-C--:B------:R-:W-:Y:S01]  /*78b0*/  FMUL.FTZ R87, R87, R178.reuse ;  /* 0x000000b257577220 */ /* 0x080fe20000410000 */
[-C--:B------:R-:W-:Y:S01]  /*78c0*/  FMUL.FTZ R90, R90, R178.reuse ;  /* 0x000000b25a5a7220 */ /* 0x080fe20000410000 */
[-C--:B------:R-:W-:Y:S01]  /*78d0*/  FMUL.FTZ R91, R91, R178.reuse ;  /* 0x000000b25b5b7220 */ /* 0x080fe20000410000 */
[-C--:B------:R-:W-:Y:S01]  /*78e0*/  FMUL.FTZ R94, R94, R178.reuse ;  /* 0x000000b25e5e7220 */ /* 0x080fe20000410000 */
[-C--:B------:R-:W-:Y:S01]  /*78f0*/  FMUL.FTZ R95, R95, R178.reuse ;  /* 0x000000b25f5f7220 */ /* 0x080fe20000410000 */
[----:B------:R-:W1:Y:S01]  /*7900*/  MUFU.EX2 R190, R199 ;  /* 0x000000c700be7308 */ /* 0x000e620000000800 */
[----:B--2---:R-:W-:Y:S01]  /*7910*/  FADD.FTZ R180, R200, R23 ;  /* 0x00000017c8b47221 */ /* 0x004fe20000010000 */
[----:B0-----:R-:W-:Y:S01]  /*7920*/  F2FP.F16.F32.PACK_AB R157, R188, R21 ;  /* 0x00000015bc9d723e */ /* 0x001fe200000000ff */
[-C--:B------:R-:W-:Y:S01]  /*7930*/  FMUL.FTZ R98, R98, R178.reuse ;  /* 0x000000b262627220 */ /* 0x080fe20000410000 */
[----:B------:R-:W-:Y:S01]  /*7940*/  F2FP.F16.F32.PACK_AB R161, R200, R161 ;  /* 0x000000a1c8a1723e */ /* 0x000fe200000000ff */
[-C--:B------:R-:W-:Y:S01]  /*7950*/  FMUL.FTZ R99, R99, R178.reuse ;  /* 0x000000b263637220 */ /* 0x080fe20000410000 */
[-C--:B------:R-:W-:Y:S01]  /*7960*/  FMUL.FTZ R102, R102, R178.reuse ;  /* 0x000000b266667220 */ /* 0x080fe20000410000 */
[-C--:B------:R-:W-:Y:S01]  /*7970*/  FMUL.FTZ R103, R103, R178.reuse ;  /* 0x000000b267677220 */ /* 0x080fe20000410000 */
[----:B------:R0:W2:Y:S01]  /*7980*/  MUFU.EX2 R165, R159 ;  /* 0x0000009f00a57308 */ /* 0x0000a20000000800 */
[----:B---3--:R-:W-:Y:S01]  /*7990*/  FADD.FTZ R23, R163, R180 ;  /* 0x000000b4a3177221 */ /* 0x008fe20000010000 */
[-C--:B------:R-:W-:Y:S01]  /*79a0*/  FMUL.FTZ R106, R106, R178.reuse ;  /* 0x000000b26a6a7220 */ /* 0x080fe20000410000 */
[-C--:B------:R-:W-:Y:S01]  /*79b0*/  FMUL.FTZ R107, R107, R178.reuse ;  /* 0x000000b26b6b7220 */ /* 0x080fe20000410000 */
[-C--:B------:R-:W-:Y:S01]  /*79c0*/  FMUL.FTZ R110, R110, R178.reuse ;  /* 0x000000b26e6e7220 */ /* 0x080fe20000410000 */
[-C--:B------:R-:W-:Y:S01]  /*79d0*/  FMUL.FTZ R111, R111, R178.reuse ;  /* 0x000000b26f6f7220 */ /* 0x080fe20000410000 */
[-C--:B------:R-:W-:Y:S01]  /*79e0*/  FMUL.FTZ R114, R114, R178.reuse ;  /* 0x000000b272727220 */ /* 0x080fe20000410000 */
[----:B------:R-:W-:Y:S01]  /*79f0*/  FMUL.FTZ R115, R115, R178 ;  /* 0x000000b273737220 */ /* 0x000fe20000410000 */
[----:B------:R-:W3:Y:S01]  /*7a00*/  MUFU.EX2 R10, R201 ;  /* 0x000000c9000a7308 */ /* 0x000ee20000000800 */
[----:B-1----:R-:W-:Y:S01]  /*7a10*/  FADD.FTZ R182, R190, R23 ;  /* 0x00000017beb67221 */ /* 0x002fe20000010000 */
[----:B0-----:R-:W-:Y:S01]  /*7a20*/  F2FP.F16.F32.PACK_AB R159, R9, R196 ;  /* 0x000000c4099f723e */ /* 0x001fe200000000ff */
[-C--:B------:R-:W-:Y:S01]  /*7a30*/  FMUL.FTZ R118, R118, R178.reuse ;  /* 0x000000b276767220 */ /* 0x080fe20000410000 */
[----:B------:R-:W-:Y:S01]  /*7a40*/  F2FP.F16.F32.PACK_AB R163, R190, R163 ;  /* 0x000000a3bea3723e */ /* 0x000fe200000000ff */
        /* <DEDUP_REMOVED lines=11> */
[----:B------:R-:W1:Y:S01]  /*7b00*/  MUFU.EX2 R0, R203 ;  /* 0x000000cb00007308 */ /* 0x000e620000000800 */
[C---:B---3--:R-:W-:Y:S01]  /*7b10*/  FADD.FTZ R182, R10.reuse, R23 ;  /* 0x000000170ab67221 */ /* 0x048fe20000010000 */
[----:B------:R-:W-:Y:S01]  /*7b20*/  F2FP.F16.F32.PACK_AB R165, R10, R165 ;  /* 0x000000a50aa5723e */ /* 0x000fe200000000ff */
        /* <DEDUP_REMOVED lines=9> */
[----:B------:R-:W-:-:S04]  /*7bc0*/  FMUL.FTZ R151, R151, R178 ;  /* 0x000000b297977220 */ /* 0x000fc80000410000 */
[----:B------:R0:W3:Y:S01]  /*7bd0*/  MUFU.EX2 R13, R155 ;  /* 0x0000009b000d7308 */ /* 0x0000e20000000800 */
[C---:B-1----:R-:W-:Y:S01]  /*7be0*/  FADD.FTZ R23, R0.reuse, R23 ;  /* 0x0000001700177221 */ /* 0x042fe20000010000 */
[----:B------:R-:W-:-:S06]  /*7bf0*/  F2FP.F16.F32.PACK_AB R167, R0, R167 ;  /* 0x000000a700a7723e */ /* 0x000fcc00000000ff */
[----:B------:R1:W4:Y:S01]  /*7c00*/  MUFU.EX2 R171, R169 ;  /* 0x000000a900ab7308 */ /* 0x0003220000000800 */
[----:B--2---:R-:W-:Y:S01]  /*7c10*/  FADD.FTZ R184, R204, R23 ;  /* 0x00000017ccb87221 */ /* 0x004fe20000010000 */
[----:B0-----:R-:W-:-:S06]  /*7c20*/  F2FP.F16.F32.PACK_AB R155, R20, R15 ;  /* 0x0000000f149b723e */ /* 0x001fcc00000000ff */
[----:B------:R0:W2:Y:S01]  /*7c30*/  MUFU.EX2 R180, R153 ;  /* 0x0000009900b47308 */ /* 0x0000a20000000800 */
[C---:B---3--:R-:W-:Y:S01]  /*7c40*/  FADD.FTZ R184, R13.reuse, R184 ;  /* 0x000000b80db87221 */ /* 0x048fe20000010000 */
[----:B-1----:R-:W-:-:S06]  /*7c50*/  F2FP.F16.F32.PACK_AB R169, R13, R204 ;  /* 0x000000cc0da9723e */ /* 0x002fcc00000000ff */
[----:B------:R-:W1:Y:S01]  /*7c60*/  MUFU.EX2 R173, R195 ;  /* 0x000000c300ad7308 */ /* 0x000e620000000800 */
[----:B----4-:R-:W-:Y:S01]  /*7c70*/  FADD.FTZ R23, R171, R184 ;  /* 0x000000b8ab177221 */ /* 0x010fe20000010000 */
[----:B0-----:R-:W-:-:S06]  /*7c80*/  F2FP.F16.F32.PACK_AB R153, R22, R189 ;  /* 0x000000bd1699723e */ /* 0x001fcc00000000ff */
[----:B------:R-:W0:Y:S01]  /*7c90*/  MUFU.EX2 R182, R175 ;  /* 0x000000af00b67308 */ /* 0x000e220000000800 */
[C---:B--2---:R-:W-:Y:S01]  /*7ca0*/  FADD.FTZ R192, R180.reuse, R23 ;  /* 0x00000017b4c07221 */ /* 0x044fe20000010000 */
[----:B------:R-:W-:-:S06]  /*7cb0*/  F2FP.F16.F32.PACK_AB R171, R180, R171 ;  /* 0x000000abb4ab723e */ /* 0x000fcc00000000ff */
[----:B------:R-:W2:Y:S01]  /*7cc0*/  MUFU.EX2 R193, R193 ;  /* 0x000000c100c17308 */ /* 0x000ea20000000800 */
[----:B-1----:R-:W-:-:S07]  /*7cd0*/  FADD.FTZ R15, R173, R192 ;  /* 0x000000c0ad0f7221 */ /* 0x002fce0000010000 */
[----:B------:R-:W1:Y:S01]  /*7ce0*/  MUFU.EX2 R184, R197 ;  /* 0x000000c500b87308 */ /* 0x000e620000000800 */
[C---:B0-----:R-:W-:Y:S01]  /*7cf0*/  FADD.FTZ R20, R182.reuse, R15 ;  /* 0x0000000fb6147221 */ /* 0x041fe20000010000 */
[----:B------:R-:W-:-:S03]  /*7d00*/  F2FP.F16.F32.PACK_AB R173, R182, R173 ;  /* 0x000000adb6ad723e */ /* 0x000fc600000000ff */
[----:B--2---:R-:W-:-:S04]  /*7d10*/  FADD.FTZ R9, R193, R20 ;  /* 0x00000014c1097221 */ /* 0x004fc80000010000 */
[C---:B-1----:R-:W-:Y:S01]  /*7d20*/  FADD.FTZ R0, R184.reuse, R9 ;  /* 0x00000009b8007221 */ /* 0x042fe20000010000 */
[----:B------:R-:W-:Y:S01]  /*7d30*/  F2FP.F16.F32.PACK_AB R175, R184, R193 ;  /* 0x000000c1b8af723e */ /* 0x000fe200000000ff */
[----:B------:R-:W-:Y:S06]  /*7d40*/  @P1 BRA `(.L_x_1857) ;  /* 0x0000000000041947 */ /* 0x000fec0003800000 */
[----:B------:R-:W-:Y:S01]  /*7d50*/  BPT.TRAP 0x1 ;  /* 0x000000040000795c */ /* 0x000fe20000300000 */
.L_x_1857:
[----:B------:R-:W-:Y:S01]  /*7d60*/  PLOP3.LUT P2, PT, PT, PT, UP0, 0x40, 0x0 ;  /* 0x000000000000781c */ /* 0x000fe20003f4e808 */
[----:B------:R0:W1:-:S12]  /*7d70*/  SYNCS.PHASECHK.TRANS64.TRYWAIT P1, [UR32+0x22850], R12 ;  /* 0x0228500cff0075a7 */ /* 0x0000580008020160 */
[----:B0-----:R-:W-:Y:S05]  /*7d80*/  @P2 BRA `(.L_x_1858) ;  /* 0x0000000000042947 */ /* 0x001fea0003800000 */
[----:B------:R-:W-:Y:S01]  /*7d90*/  BPT.TRAP 0x1 ;  /* 0x000000040000795c */ /* 0x000fe20000300000 */
.L_x_1858:
[----:B-1----:R-:W-:Y:S05]  /*7da0*/  @P1 BRA `(.L_x_1859) ;  /* 0x0000000000081947 */ /* 0x002fea0003800000 */
[----:B------:R-:W0:Y:S02]  /*7db0*/  SYNCS.PHASECHK.TRANS64.TRYWAIT P1, [UR32+0x22850], R12 ;  /* 0x0228500cff0075a7 */ /* 0x000e240008020160 */
[----:B0-----:R-:W-:Y:S05]  /*7dc0*/  @!P1 BRA `(.L_x_1860) ;  /* 0x000000cc00b89947 */ /* 0x001fea0003800000 */
.L_x_1859:
[----:B------:R1:W-:Y:S01]  /*7dd0*/  BAR.SYNC.DEFER_BLOCKING R5, 0x100 ;  /* 0x000400050000751d */ /* 0x0003e20000010000 */
[----:B------:R-:W-:Y:S01]  /*7de0*/  UIMAD UR18, UR4, 0xc00, UR24 ;  /* 0x00000c00041278a4 */ /* 0x000fe2000f8e0218 */
[C---:B------:R-:W-:Y:S01]  /*7df0*/  ISETP.GT.AND P1, PT, R6.reuse, UR25, PT ;  /* 0x0000001906007c0c */ /* 0x040fe2000bf24270 */
[----:B0-----:R-:W-:Y:S02]  /*7e00*/  @!P0 VIADD R177, R177, 0x22860 ;  /* 0x00022860b1b18836 */ /* 0x001fe40000000000 */
[----:B------:R-:W-:Y:S01]  /*7e10*/  VIADD R6, R6, 0xffffffff ;  /* 0xffffffff06067836 */ /* 0x000fe20000000000 */
[----:B------:R-:W-:Y:S01]  /*7e20*/  UMOV UR15, 0x40000040 ;  /* 0x40000040000f7882 */ /* 0x000fe20000000000 */
[----:B------:R-:W-:Y:S01]  /*7e30*/  IMAD.MOV.U32 R9, RZ, RZ, R176 ;  /* 0x000000ffff097224 */ /* 0x000fe200078e00b0 */
[----:B------:R-:W-:Y:S01]  /*7e40*/  UMOV UR14, UR18 ;  /* 0x00000012000e7c82 */ /* 0x000fe20008000000 */
[----:B------:R-:W-:Y:S01]  /*7e50*/  @!P0 PRMT R177, RZ, 0x654, R177 ;  /* 0x00000654ffb18816 */ /* 0x000fe200000000b1 */
[----:B------:R-:W-:Y:S01]  /*7e60*/  IMAD.MOV.U32 R10, RZ, RZ, R14 ;  /* 0x000000ffff0a7224 */ /* 0x000fe200078e000e */
        /* <DEDUP_REMOVED lines=35> */
[----:B------:R-:W-:Y:S02]  /*80a0*/  IMAD.MOV.U32 R9, RZ, RZ, R176 ;  /* 0x000000ffff097224 */ /* 0x000fe400078e00b0 */
[----:B------:R-:W-:-:S07]  /*80b0*/  IMAD.MOV.U32 R10, RZ, RZ, R14 ;  /* 0x000000ffff0a7224 */ /* 0x000fce00078e000e */
.L_x_1844:
[----:B------:R-:W0:Y:S01]  /*80c0*/  LDC R7, c[0x0][0x2f0] ;  /* 0x0000bc00ff077b82 */ /* 0x000e220000000800 */
[----:B------:R-:W-:Y:S01]  /*80d0*/  VIADD R11, R11, 0x7f ;  /* 0x0000007f0b0b7836 */ /* 0x000fe20000000000 */
[----:B------:R-:W-:Y:S01]  /*80e0*/  UIADD3 UR11, -UR11, 0x1, URZ ;  /* 0x000000010b0b7890 */ /* 0x000fe2000fffe13f */
[----:B------:R-:W-:Y:S01]  /*80f0*/  ULDC UR14, c[0x0][0x448] ;  /* 0x00011200000e7ab9 */ /* 0x000fe20000000800 */
[----:B------:R-:W-:Y:S02]  /*8100*/  ULDC UR19, c[0x0][0x9e4] ;  /* 0x0002790000137ab9 */ /* 0x000fe40000000800 */
[----:B------:R-:W-:Y:S01]  /*8110*/  R2UR UR18, R11 ;  /* 0x000000000b1272ca */ /* 0x000fe200000e0000 */
[----:B------:R-:W-:Y:S02]  /*8120*/  UISETP.NE.AND UP1, UPT, UR14, 0x1, UPT ;  /* 0x000000010e00788c */ /* 0x000fe4000bf25270 */
[----:B------:R-:W-:-:S06]  /*8130*/  UISETP.GE.AND UP2, UPT, UR19, 0x1, UPT ;  /* 0x000000011300788c */ /* 0x000fcc000bf46270 */
[----:B------:R-:W-:-:S03]  /*8140*/  PLOP3.LUT P1, PT, PT, PT, UP2, 0x40, 0x0 ;  /* 0x000000000000781c */ /* 0x000fc60003f2e828 */
[----:B------:R-:W-:Y:S02]  /*8150*/  @UP1 ULDC UR14, c[0x0][0x44c] ;  /* 0x00011300000e1ab9 */ /* 0x000fe40000000800 */
[----:B------:R-:W-:Y:S01]  /*8160*/  UIMAD.WIDE.U32 UR14, UR18, UR14, URZ ;  /* 0x0000000e120e72a5 */ /* 0x000fe2000f8e003f */
[----:B0-----:R-:W-:Y:S01]  /*8170*/  IMAD R7, R16, R7, UR11 ;  /* 0x0000000b10077e24 */ /* 0x001fe2000f8e0207 */
[----:B------:R-:W-:Y:S01]  /*8180*/  UMOV UR11, UR18 ;  /* 0x00000012000b7c82 */ /* 0x000fe20008000000 */
[----:B------:R-:W-:Y:S02]  /*8190*/  @UP1 ULDC UR18, c[0x0][0x450] ;  /* 0x0001140000121ab9 */ /* 0x000fe40000000800 */
[----:B------:R-:W-:Y:S01]  /*81a0*/  @UP1 USHF.R.U32.HI UR11, URZ, UR18, UR15 ;  /* 0x000000123f0b1299 */ /* 0x000fe2000801160f */
[----:B------:R-:W-:Y:S02]  /*81b0*/  R2UR UR22, R7 ;  /* 0x00000000071672ca */ /* 0x000fe400000e0000 */
[----:B------:R-:W-:-:S11]  /*81c0*/  ULDC UR18, c[0x0][0x9dc] ;  /* 0x0002770000127ab9 */ /* 0x000fd60000000800 */
[----:B------:R-:W-:-:S04]  /*81d0*/  UIADD3 UR11, UR22, UR11, URZ ;  /* 0x0000000b160b7290 */ /* 0x000fc8000fffe03f */
[----:B------:R-:W-:Y:S01]  /*81e0*/  UIADD3 UR18, UR11, -UR18, URZ ;  /* 0x800000120b127290 */ /* 0x000fe2000fffe03f */
[----:B------:R-:W-:Y:S11]  /*81f0*/  @P1 BRA `(.L_x_1862) ;  /* 0x0000000000441947 */ /* 0x000ff60003800000 */
        /* <DEDUP_REMOVED lines=10> */
.L_x_1863:
[----:B------:R-:W-:-:S11]  /*82a0*/  UISETP.NE.AND UP3, UPT, UR19, 0x1, UPT ;  /* 0x000000011300788c */ /* 0x000fd6000bf65270 */
[----:B------:R-:W-:Y:S02]  /*82b0*/  @UP3 ULDC.64 UR22, c[0x0][0x9e8] ;  /* 0x00027a0000163ab9 */ /* 0x000fe40000000a00 */
[----:B------:R-:W-:-:S04]  /*82c0*/  UIMAD.WIDE.U32 UR14, UR11, UR22, URZ ;  /* 0x000000160b0e72a5 */ /* 0x000fc8000f8e003f */
[----:B------:R-:W-:-:S12]  /*82d0*/  @UP3 USHF.R.U32.HI UR11, URZ, UR23, UR15 ;  /* 0x000000173f0b3299 */ /* 0x000fd8000801160f */
.L_x_1864:
[----:B------:R-:W-:-:S04]  /*82e0*/  UIMAD UR11, UR11, UR19, URZ ;  /* 0x000000130b0b72a4 */ /* 0x000fc8000f8e023f */
[----:B------:R-:W-:-:S04]  /*82f0*/  UISETP.LT.AND UP3, UPT, UR18, UR11, UPT ;  /* 0x0000000b1200728c */ /* 0x000fc8000bf61270 */
[----:B------:R-:W-:-:S12]  /*8300*/  USEL UR18, UR18, UR11, !UP3 ;  /* 0x0000000b12127287 */ /* 0x000fd8000d800000 */
.L_x_1862:
[----:B------:R-:W-:-:S04]  /*8310*/  UIADD3 UR14, UR18, 0x5f, URZ ;  /* 0x0000005f120e7890 */ /* 0x000fc8000fffe03f */
[----:B------:R-:W-:-:S04]  /*8320*/  UIMAD.WIDE UR14, UR14, 0x2aaaaaab, URZ ;  /* 0x2aaaaaab0e0e78a5 */ /* 0x000fc8000f8e023f */
[----:B------:R-:W-:-:S04]  /*8330*/  USHF.R.U32.HI UR11, URZ, 0x1f, UR15 ;  /* 0x0000001f3f0b7899 */ /* 0x000fc8000801160f */
[----:B------:R-:W-:-:S04]  /*8340*/  ULEA.HI.SX32 UR11, UR15, UR11, 0x1c ;  /* 0x0000000b0f0b7291 */ /* 0x000fc8000f8fe23f */
[----:B------:R-:W-:-:S04]  /*8350*/  UISETP.LT.AND UP3, UPT, UR37, UR11, UPT ;  /* 0x0000000b2500728c */ /* 0x000fc8000bf61270 */
[----:B------:R-:W-:-:S06]  /*8360*/  USEL UR25, UR37, UR11, !UP3 ;  /* 0x0000000b25197287 */ /* 0x000fcc000d800000 */
[----:B------:R-:W-:-:S13]  /*8370*/  ISETP.GE.AND P1, PT, R6, UR25, PT ;  /* 0x0000001906007c0c */ /* 0x000fda000bf26270 */
[----:B------:R-:W-:Y:S05]  /*8380*/  @!P1 BRA `(.L_x_1865) ;  /* 0x0000002000c89947 */ /* 0x000fea0003800000 */
[----:B------:R-:W-:Y:S01]  /*8390*/  IMAD.MOV.U32 R12, RZ, RZ, R9 ;  /* 0x000000ffff0c7224 */ /* 0x000fe200078e0009 */
[----:B------:R-:W-:Y:S01]  /*83a0*/  ULDC UR27, c[0x0][0x9d8] ;  /* 0x00027600001b7ab9 */ /* 0x000fe20000000800 */
[----:B------:R-:W-:Y:S01]  /*83b0*/  IMAD.MOV.U32 R21, RZ, RZ, R10 ;  /* 0x000000ffff157224 */ /* 0x000fe200078e000a */
[----:B------:R-:W-:Y:S01]  /*83c0*/  ULDC UR26, c[0x0][0x988] ;  /* 0x00026200001a7ab9 */ /* 0x000fe20000000800 */
[----:B------:R-:W-:-:S07]  /*83d0*/  IMAD.MOV.U32 R7, RZ, RZ, R6 ;  /* 0x000000ffff077224 */ /* 0x000fce00078e0006 */
.L_x_1874:
[----:B------:R-:W-:Y:S01]  /*83e0*/  UIADD3 UR4, UR4, 0x1, URZ ;  /* 0x0000000104047890 */ /* 0x000fe2000fffe03f */
[----:B------:R-:W-:Y:S02]  /*83f0*/  PLOP3.LUT P2, PT, PT, PT, UP0, 0x40, 0x0 ;  /* 0x000000000000781c */ /* 0x000fe40003f4e808 */
[C---:B------:R-:W-:Y:S01]  /*8400*/  ISETP.GT.AND P1, PT, R7.reuse, UR25, PT ;  /* 0x0000001907007c0c */ /* 0x040fe2000bf24270 */
[----:B------:R-:W-:Y:S01]  /*8410*/  UISETP.NE.AND UP3, UPT, UR4, 0x2, UPT ;  /* 0x000000020400788c */ /* 0x000fe2000bf65270 */
[----:B------:R-:W-:-:S03]  /*8420*/  VIADD R7, R7, 0xffffffff ;  /* 0xffffffff07077836 */ /* 0x000fc60000000000 */
[----:B------:R-:W-:Y:S02]  /*8430*/  USEL UR10, URZ, 0x1, UP3 ;  /* 0x000000013f0a7887 */ /* 0x000fe40009800000 */
[----:B------:R-:W-:Y:S02]  /*8440*/  USEL UR4, UR4, URZ, UP3 ;  /* 0x0000003f04047287 */ /* 0x000fe40009800000 */
[----:B------:R-:W-:Y:S02]  /*8450*/  ULOP3.LUT UR5, UR5, UR10, URZ, 0x3c, !UPT ;  /* 0x0000000a05057292 */ /* 0x000fe4000f8e3c3f */
[----:B--2---:R-:W-:Y:S10]  /*8460*/  @P2 BRA `(.L_x_1866) ;  /* 0x0000000000042947 */ /* 0x004ff40003800000 */
[----:B------:R-:W-:Y:S01]  /*8470*/  BPT.TRAP 0x1 ;  /* 0x000000040000795c */ /* 0x000fe20000300000 */
.L_x_1866:
[----:B------:R-:W-:Y:S01]  /*8480*/  PLOP3.LUT P3, PT, PT, PT, UP0, 0x40, 0x0 ;  /* 0x000000000000781c */ /* 0x000fe20003f6e808 */
[----:B------:R-:W-:Y:S01]  /*8490*/  ULEA UR28, UR4, UR38, 0x3 ;  /* 0x00000026041c7291 */ /* 0x000fe2000f8e183f */
[----:B------:R-:W-:-:S05]  /*84a0*/  IMAD.U32 R6, RZ, RZ, UR5 ;  /* 0x00000005ff067e24 */ /* 0x000fca000f8e00ff */
[----:B------:R-:W-:-:S04]  /*84b0*/  SHF.L.U32 R6, R6, 0x1f, RZ ;  /* 0x0000001f06067819 */ /* 0x000fc800000006ff */
[----:B------:R0:W2:Y:S02]  /*84c0*/  SYNCS.PHASECHK.TRANS64.TRYWAIT P2, [UR28+0x22830], R6 ;  /* 0x02283006ff0075a7 */ /* 0x0000a4000804015c */
[----:B------:R-:W-:Y:S05]  /*84d0*/  @P3 BRA `(.L_x_1867) ;  /* 0x0000000000043947 */ /* 0x000fea0003800000 */
[----:B------:R-:W-:Y:S01]  /*84e0*/  BPT.TRAP 0x1 ;  /* 0x000000040000795c */ /* 0x000fe20000300000 */
.L_x_1867:
[----:B--2---:R-:W-:Y:S05]  /*84f0*/  @P2 BRA `(.L_x_1868) ;  /* 0x0000000000082947 */ /* 0x004fea0003800000 */
[----:B------:R-:W2:Y:S02]  /*8500*/  SYNCS.PHASECHK.TRANS64.TRYWAIT P2, [UR28+0x22830], R6 ;  /* 0x02283006ff0075a7 */ /* 0x000ea4000804015c */
[----:B--2---:R-:W-:Y:S05]  /*8510*/  @!P2 BRA `(.L_x_1869) ;  /* 0x000000c400f8a947 */ /* 0x004fea0003800000 */
.L_x_1868:
[----:B------:R-:W-:Y:S01]  /*8520*/  UIMAD UR22, UR4, 0x300, UR6 ;  /* 0x00000300041678a4 */ /* 0x000fe2000f8e0206 */
[----:B-1----:R-:W-:Y:S01]  /*8530*/  WARPGROUP.ARRIVE ;  /* 0x00000000000079c5 */ /* 0x002fe20000000000 */
[----:B------:R-:W-:Y:S01]  /*8540*/  UMOV UR23, 0x40000040 ;  /* 0x4000004000177882 */ /* 0x000fe20000000000 */
[----:B------:R-:W-:Y:S01]  /*8550*/  UMOV UR11, 0x40000040 ;  /* 0x40000040000b7882 */ /* 0x000fe20000000000 */
[----:B------:R-:W-:Y:S01]  /*8560*/  UIADD3 UR10, UR22, 0x2, URZ ;  /* 0x00000002160a7890 */ /* 0x000fe2000fffe03f */
[----:B------:R-:W-:Y:S01]  /*8570*/  PLOP3.LUT P2, PT, PT, PT, UP0, 0x40, 0x0 ;  /* 0x000000000000781c */ /* 0x000fe20003f4e808 */
[----:B------:R-:W-:Y:S01]  /*8580*/  UIADD3 UR14, UR22, 0x4, URZ ;  /* 0x00000004160e7890 */ /* 0x000fe2000fffe03f */
[----:B------:R-:W-:Y:S02]  /*8590*/  UMOV UR15, 0x40000040 ;  /* 0x40000040000f7882 */ /* 0x000fe40000000000 */
[----:B------:R-:W-:Y:S01]  /*85a0*/  HGMMA.64x96x16.F32 R152, gdesc[UR20], RZ, !UPT, gsb0 ;  /* 0x01600000149879f0 */ /* 0x000fe2000c0008ff */
[----:B------:R-:W-:Y:S01]  /*85b0*/  UIADD3 UR18, UR22, 0x6, URZ ;  /* 0x0000000616127890 */ /* 0x000fe2000fffe03f */
[----:B------:R-:W-:Y:S01]  /*85c0*/  UMOV UR19, 0x40000040 ;  /* 0x4000004000137882 */ /* 0x000fe20000000000 */
        /* <DEDUP_REMOVED lines=12> */
[----:B--2---:R-:W-:Y:S01]  /*8690*/  FMUL.FTZ R9, R153, UR27 ;  /* 0x0000001b99097c20 */ /* 0x004fe20008410000 */
        /* <DEDUP_REMOVED lines=55> */
[----:B------:R-:W-:-:S05]  /*8a10*/  FMUL.FTZ R170, R199, UR27 ;  /* 0x0000001bc7aa7c20 */ /* 0x000fca0008410000 */
        /* <DEDUP_REMOVED lines=38> */
[----:B---3--:R-:W-:-:S05]  /*8c80*/  FMNMX.FTZ R10, R189, R10, !PT ;  /* 0x0000000abd0a7209 */ /* 0x008fca0007810000 */
[----:B------:R-:W3:Y:S02]  /*8c90*/  SHFL.BFLY PT, R165, R10, 0x2, 0x1f ;  /* 0x0c401f000aa57f89 */ /* 0x000ee400000e0000 */
[----:B------:R-:W4:Y:S08]  /*8ca0*/  MUFU.TANH R13, R13 ;  /* 0x0000000d000d7308 */ /* 0x000f300000002400 */
[----:B------:R-:W5:Y:S08]  /*8cb0*/  MUFU.TANH R14, R14 ;  /* 0x0000000e000e7308 */ /* 0x000f700000002400 */
[----:B------:R-:W0:Y:S01]  /*8cc0*/  MUFU.TANH R15, R15 ;  /* 0x0000000f000f7308 */ /* 0x000e220000002400 */
[----:B---3--:R-:W-:Y:S01]  /*8cd0*/  FMNMX.FTZ R171, R10, R165, !PT ;  /* 0x000000a50aab7209 */ /* 0x008fe20007810000 */
[----:B------:R-:W-:-:S06]  /*8ce0*/  FMUL.FTZ R165, R190, UR27 ;  /* 0x0000001bbea57c20 */ /* 0x000fcc0008410000 */
[----:B------:R-:W3:Y:S01]  /*8cf0*/  MUFU.TANH R20, R20 ;  /* 0x0000001400147308 */ /* 0x000ee20000002400 */
[----:B------:R-:W1:Y:S07]  /*8d00*/  SHFL.BFLY PT, R10, R171, 0x1, 0x1f ;  /* 0x0c201f00ab0a7f89 */ /* 0x000e6e00000e0000 */
[----:B------:R-:W3:Y:S08]  /*8d10*/  MUFU.TANH R23, R23 ;  /* 0x0000001700177308 */ /* 0x000ef00000002400 */
[----:B------:R-:W3:Y:S08]  /*8d20*/  MUFU.TANH R152, R152 ;  /* 0x0000009800987308 */ /* 0x000ef00000002400 */
[----:B------:R-:W3:Y:S01]  /*8d30*/  MUFU.TANH R155, R155 ;  /* 0x0000009b009b7308 */ /* 0x000ee20000002400 */
[----:B-1----:R-:W-:-:S02]  /*8d40*/  FMNMX.FTZ R10, R171, R10, !PT ;  /* 0x0000000aab0a7209 */ /* 0x002fc40007810000 */
[----:B------:R-:W-:-:S03]  /*8d50*/  FMNMX.FTZ R171, R11, R12, !PT ;  /* 0x0000000c0bab7209 */ /* 0x000fc60007810000 */
[----:B------:R-:W-:Y:S01]  /*8d60*/  FMUL.FTZ R182, R10, UR10 ;  /* 0x0000000a0ab67c20 */ /* 0x000fe20008410000 */
[----:B--2---:R-:W-:Y:S01]  /*8d70*/  FMNMX.FTZ R172, R8, R171, !PT ;  /* 0x000000ab08ac7209 */ /* 0x004fe20007810000 */
[----:B------:R-:W1:Y:S01]  /*8d80*/  MUFU.TANH R156, R156 ;  /* 0x0000009c009c7308 */ /* 0x000e620000002400 */
[----:B------:R-:W-:Y:S01]  /*8d90*/  FADD.FTZ R21, -R10, R21 ;  /* 0x000000150a157221 */ /* 0x000fe20000010100 */
[--C-:B------:R-:W-:Y:S01]  /*8da0*/  FFMA.FTZ R173, R9, UR10, -R182.reuse ;  /* 0x0000000a09ad7c23 */ /* 0x100fe200080108b6 */
[----:B----4-:R-:W-:Y:S01]  /*8db0*/  FMNMX.FTZ R171, R13, R172, !PT ;  /* 0x000000ac0dab7209 */ /* 0x010fe20007810000 */
[--C-:B------:R-:W-:Y:S01]  /*8dc0*/  FFMA.FTZ R22, R22, UR10, -R182.reuse ;  /* 0x0000000a16167c23 */ /* 0x100fe200080108b6 */
[----:B------:R-:W-:Y:S01]  /*8dd0*/  FMUL.FTZ R21, R21, UR10 ;  /* 0x0000000a15157c20 */ /* 0x000fe20008410000 */
[--C-:B------:R-:W-:Y:S01]  /*8de0*/  FFMA.FTZ R154, R154, UR10, -R182.reuse ;  /* 0x0000000a9a9a7c23 */ /* 0x100fe200080108b6 */
[----:B-----5:R-:W-:Y:S01]  /*8df0*/  FMNMX.FTZ R172, R14, R171, !PT ;  /* 0x000000ab0eac7209 */ /* 0x020fe20007810000 */
[----:B------:R-:W2:Y:S01]  /*8e00*/  MUFU.TANH R157, R157 ;  /* 0x0000009d009d7308 */ /* 0x000ea20000002400 */
[--C-:B------:R-:W-:Y:S01]  /*8e10*/  FFMA.FTZ R153, R153, UR10, -R182.reuse ;  /* 0x0000000a99997c23 */ /* 0x100fe200080108b6 */
[--C-:B------:R-:W-:Y:S01]  /*8e20*/  FFMA.FTZ R175, R203, UR10, -R182.reuse ;  /* 0x0000000acbaf7c23 */ /* 0x100fe200080108b6 */
[----:B0-----:R-:W-:Y:S01]  /*8e30*/  FMNMX.FTZ R9, R15, R172, !PT ;  /* 0x000000ac0f097209 */ /* 0x001fe20007810000 */
[--C-:B------:R-:W-:Y:S01]  /*8e40*/  FFMA.FTZ R177, R205, UR10, -R182.reuse ;  /* 0x0000000acdb17c23 */ /* 0x100fe200080108b6 */
[--C-:B------:R-:W-:Y:S01]  /*8e50*/  FFMA.FTZ R179, R207, UR10, -R182.reuse ;  /* 0x0000000acfb37c23 */ /* 0x100fe200080108b6 */
[--C-:B------:R-:W-:Y:S01]  /*8e60*/  FFMA.FTZ R183, R209, UR10, -R182.reuse ;  /* 0x0000000ad1b77c23 */ /* 0x100fe200080108b6 */
[----:B---3--:R-:W-:Y:S01]  /*8e70*/  FMNMX.FTZ R172, R20, R9, !PT ;  /* 0x0000000914ac7209 */ /* 0x008fe20007810000 */
[----:B------:R-:W0:Y:S01]  /*8e80*/  MUFU.TANH R158, R158 ;  /* 0x0000009e009e7308 */ /* 0x000e220000002400 */
[--C-:B------:R-:W-:Y:S01]  /*8e90*/  FFMA.FTZ R186, R210, UR10, -R182.reuse ;  /* 0x0000000ad2ba7c23 */ /* 0x100fe200080108b6 */
[--C-:B------:R-:W-:Y:S01]  /*8ea0*/  FFMA.FTZ R181, R181, UR10, -R182.reuse ;  /* 0x0000000ab5b57c23 */ /* 0x100fe200080108b6 */
[----:B------:R-:W-:Y:S01]  /*8eb0*/  FMNMX.FTZ R9, R23, R172, !PT ;  /* 0x000000ac17097209 */ /* 0x000fe20007810000 */
[--C-:B------:R-:W-:Y:S01]  /*8ec0*/  FFMA.FTZ R184, R184, UR10, -R182.reuse ;  /* 0x0000000ab8b87c23 */ /* 0x100fe200080108b6 */
[--C-:B------:R-:W-:Y:S01]  /*8ed0*/  FFMA.FTZ R185, R185, UR10, -R182.reuse ;  /* 0x0000000ab9b97c23 */ /* 0x100fe200080108b6 */
[--C-:B------:R-:W-:Y:S01]  /*8ee0*/  FFMA.FTZ R187, R188, UR10, -R182.reuse ;  /* 0x0000000abcbb7c23 */ /* 0x100fe200080108b6 */
[----:B------:R-:W-:Y:S01]  /*8ef0*/  FMNMX.FTZ R172, R152, R9, !PT ;  /* 0x0000000998ac7209 */ /* 0x000fe20007810000 */
[----:B------:R-:W3:Y:S01]  /*8f00*/  MUFU.TANH R159, R159 ;  /* 0x0000009f009f7308 */ /* 0x000ee20000002400 */
[--C-:B------:R-:W-:Y:S01]  /*8f10*/  FFMA.FTZ R188, R212, UR10, -R182.reuse ;  /* 0x0000000ad4bc7c23 */ /* 0x100fe200080108b6 */
[--C-:B------:R-:W-:Y:S01]  /*8f20*/  FFMA.FTZ R191, R211, UR10, -R182.reuse ;  /* 0x0000000ad3bf7c23 */ /* 0x100fe200080108b6 */
[----:B------:R-:W-:Y:S01]  /*8f30*/  FMNMX.FTZ R9, R155, R172, !PT ;  /* 0x000000ac9b097209 */ /* 0x000fe20007810000 */
[--C-:B------:R-:W-:Y:S01]  /*8f40*/  FFMA.FTZ R172, R200, UR10, -R182.reuse ;  /* 0x0000000ac8ac7c23 */ /* 0x100fe200080108b6 */
[----:B------:R-:W-:-:S02]  /*8f50*/  FFMA.FTZ R189, R189, UR10, -R182 ;  /* 0x0000000abdbd7c23 */ /* 0x000fc400080108b6 */
[----:B-1----:R-:W-:Y:S01]  /*8f60*/  FMNMX.FTZ R174, R156, R9, !PT ;  /* 0x000000099cae7209 */ /* 0x002fe20007810000 */
[----:B------:R-:W1:Y:S03]  /*8f70*/  MUFU.TANH R160, R160 ;  /* 0x000000a000a07308 */ /* 0x000e660000002400 */
[----:B--2---:R-:W-:-:S04]  /*8f80*/  FMNMX.FTZ R9, R157, R174, !PT ;  /* 0x000000ae9d097209 */ /* 0x004fc80007810000 */
[----:B0-----:R-:W-:Y:S01]  /*8f90*/  FMNMX.FTZ R174, R158, R9, !PT ;  /* 0x000000099eae7209 */ /* 0x001fe20007810000 */
[----:B------:R-:W0:Y:S03]  /*8fa0*/  MUFU.TANH R161, R161 ;  /* 0x000000a100a17308 */ /* 0x000e260000002400 */
[----:B---3--:R-:W-:Y:S01]  /*8fb0*/  FMNMX.FTZ R9, R159, R174, !PT ;  /* 0x000000ae9f097209 */ /* 0x008fe20007810000 */
[----:B------:R-:W-:-:S04]  /*8fc0*/  FFMA.FTZ R174, R202, UR10, -R182 ;  /* 0x0000000acaae7c23 */ /* 0x000fc800080108b6 */
[----:B------:R-:W2:Y:S01]  /*8fd0*/  MUFU.TANH R162, R162 ;  /* 0x000000a200a27308 */ /* 0x000ea20000002400 */
[----:B-1----:R-:W-:-:S07]  /*8fe0*/  FMNMX.FTZ R176, R160, R9, !PT ;  /* 0x00000009a0b07209 */ /* 0x002fce0007810000 */
[----:B------:R-:W1:Y:S01]  /*8ff0*/  MUFU.TANH R163, R163 ;  /* 0x000000a300a37308 */ /* 0x000e620000002400 */
[----:B0-----:R-:W-:-:S07]  /*9000*/  FMNMX.FTZ R9, R161, R176, !PT ;  /* 0x000000b0a1097209 */ /* 0x001fce0007810000 */
[----:B------:R-:W0:Y:S01]  /*9010*/  MUFU.TANH R164, R164 ;  /* 0x000000a400a47308 */ /* 0x000e220000002400 */
[----:B--2---:R-:W-:-:S07]  /*9020*/  FMNMX.FTZ R176, R162, R9, !PT ;  /* 0x00000009a2b07209 */ /* 0x004fce0007810000 */
[----:B------:R-:W2:Y:S01]  /*9030*/  MUFU.TANH R165, R165 ;  /* 0x000000a500a57308 */ /* 0x000ea20000002400 */
[----:B-1----:R-:W-:Y:S01]  /*9040*/  FMNMX.FTZ R9, R163, R176, !PT ;  /* 0x000000b0a3097209 */ /* 0x002fe20007810000 */
[----:B------:R-:W-:-:S06]  /*9050*/  FFMA.FTZ R176, R204, UR10, -R182 ;  /* 0x0000000accb07c23 */ /* 0x000fcc00080108b6 */
[----:B------:R-:W1:Y:S01]  /*9060*/  MUFU.TANH R166, R166 ;  /* 0x000000a600a67308 */ /* 0x000e620000002400 */
[----:B0-----:R-:W-:-:S07]  /*9070*/  FMNMX.FTZ R178, R164, R9, !PT ;  /* 0x00000009a4b27209 */ /* 0x001fce0007810000 */
[----:B------:R-:W0:Y:S01]  /*9080*/  MUFU.TANH R167, R167 ;  /* 0x000000a700a77308 */ /* 0x000e220000002400 */
[----:B--2---:R-:W-:-:S07]  /*9090*/  FMNMX.FTZ R9, R165, R178, !PT ;  /* 0x000000b2a5097209 */ /* 0x004fce0007810000 */
[----:B------:R-:W2:Y:S01]  /*90a0*/  MUFU.TANH R168, R168 ;  /* 0x000000a800a87308 */ /* 0x000ea20000002400 */
[----:B-1----:R-:W-:-:S07]  /*90b0*/  FMNMX.FTZ R178, R166, R9, !PT ;  /* 0x00000009a6b27209 */ /* 0x002fce0007810000 */
[----:B------:R-:W1:Y:S01]  /*90c0*/  MUFU.TANH R169, R169 ;  /* 0x000000a900a97308 */ /* 0x000e620000002400 */
[----:B0-----:R-:W-:Y:S01]  /*90d0*/  FMNMX.FTZ R9, R167, R178, !PT ;  /* 0x000000b2a7097209 */ /* 0x001fe20007810000 */
[----:B------:R-:W-:-:S06]  /*90e0*/  FFMA.FTZ R178, R206, UR10, -R182 ;  /* 0x0000000aceb27c23 */ /* 0x000fcc00080108b6 */
[----:B------:R-:W0:Y:S01]  /*90f0*/  MUFU.TANH R170, R170 ;  /* 0x000000aa00aa7308 */ /* 0x000e220000002400 */
[----:B--2---:R-:W-:-:S07]  /*9100*/  FMNMX.FTZ R180, R168, R9, !PT ;  /* 0x00000009a8b47209 */ /* 0x004fce0007810000 */
[----:B------:R-:W2:Y:S01]  /*9110*/  MUFU.EX2 R21, R21 ;  /* 0x0000001500157308 */ /* 0x000ea20000000800 */
[----:B-1----:R-:W-:Y:S01]  /*9120*/  FMNMX.FTZ R9, R169, R180, !PT ;  /* 0x000000b4a9097209 */ /* 0x002fe20007810000 */
[----:B------:R-:W-:-:S06]  /*9130*/  FFMA.FTZ R180, R208, UR10, -R182 ;  /* 0x0000000ad0b47c23 */ /* 0x000fcc00080108b6 */
[----:B------:R-:W1:Y:S01]  /*9140*/  MUFU.EX2 R22, R22 ;  /* 0x0000001600167308 */ /* 0x000e620000000800 */
[----:B0-----:R-:W-:-:S05]  /*9150*/  FMNMX.FTZ R9, R170, R9, !PT ;  /* 0x00000009aa097209 */ /* 0x001fca0007810000 */
[----:B------:R-:W0:Y:S02]  /*9160*/  SHFL.BFLY PT, R190, R9, 0x2, 0x1f ;  /* 0x0c401f0009be7f89 */ /* 0x000e2400000e0000 */
[----:B------:R3:W4:Y:S01]  /*9170*/  MUFU.EX2 R171, R173 ;  /* 0x000000ad00ab7308 */ /* 0x0007220000000800 */
[-C--:B--2---:R-:W-:Y:S01]  /*9180*/  FMUL.FTZ R24, R24, R21.reuse ;  /* 0x0000001518187220 */ /* 0x084fe20000410000 */
[-C--:B------:R-:W-:Y:S01]  /*9190*/  FMUL.FTZ R25, R25, R21.reuse ;  /* 0x0000001519197220 */ /* 0x080fe20000410000 */
[-C--:B------:R-:W-:Y:S01]  /*91a0*/  FMUL.FTZ R28, R28, R21.reuse ;  /* 0x000000151c1c7220 */ /* 0x080fe20000410000 */
[-C--:B------:R-:W-:Y:S01]  /*91b0*/  FMUL.FTZ R29, R29, R21.reuse ;  /* 0x000000151d1d7220 */ /* 0x080fe20000410000 */
[-C--:B------:R-:W-:Y:S01]  /*91c0*/  FMUL.FTZ R32, R32, R21.reuse ;  /* 0x0000001520207220 */ /* 0x080fe20000410000 */
[-C--:B------:R-:W-:Y:S01]  /*91d0*/  FMUL.FTZ R33, R33, R21.reuse ;  /* 0x0000001521217220 */ /* 0x080fe20000410000 */
[----:B------:R-:W-:Y:S01]  /*91e0*/  FMUL.FTZ R36, R36, R21 ;  /* 0x0000001524247220 */ /* 0x000fe20000410000 */
[----:B------:R-:W2:Y:S01]  /*91f0*/  MUFU.EX2 R154, R154 ;  /* 0x0000009a009a7308 */ /* 0x000ea20000000800 */
[----:B---3--:R-:W-:Y:S01]  /*9200*/  FFMA.FTZ R173, R201, UR10, -R182 ;  /* 0x0000000ac9ad7c23 */ /* 0x008fe200080108b6 */
[----:B-1----:R-:W-:Y:S01]  /*9210*/  FFMA.FTZ R2, R21, R2, R22 ;  /* 0x0000000215027223 */ /* 0x002fe20000010016 */
[----:B------:R-:W-:-:S02]  /*9220*/  IMAD.U32 R201, RZ, RZ, UR28 ;  /* 0x0000001cffc97e24 */ /* 0x000fc4000f8e00ff */
        /* <DEDUP_REMOVED lines=10> */
[----:B0-----:R-:W-:Y:S01]  /*92d0*/  FMNMX.FTZ R194, R9, R190, !PT ;  /* 0x000000be09c27209 */ /* 0x001fe20007810000 */
[--C-:B------:R-:W-:Y:S01]  /*92e0*/  FFMA.FTZ R190, R192, UR10, -R182.reuse ;  /* 0x0000000ac0be7c23 */ /* 0x100fe200080108b6 */
[----:B------:R-:W0:Y:S01]  /*92f0*/  MUFU.EX2 R172, R172 ;  /* 0x000000ac00ac7308 */ /* 0x000e220000000800 */
[----:B------:R-:W-:Y:S01]  /*9300*/  FFMA.FTZ R192, R193, UR10, -R182 ;  /* 0x0000000ac1c07c23 */ /* 0x000fe200080108b6 */
[-C--:B------:R-:W-:Y:S01]  /*9310*/  FMUL.FTZ R56, R56, R21.reuse ;  /* 0x0000001538387220 */ /* 0x080fe20000410000 */
[----:B------:R-:W3:Y:S01]  /*9320*/  SHFL.BFLY PT, R9, R194, 0x1, 0x1f ;  /* 0x0c201f00c2097f89 */ /* 0x000ee200000e0000 */
        /* <DEDUP_REMOVED lines=22> */
[----:B------:R-:W-:Y:S01]  /*9490*/  FMUL.FTZ R96, R96, R21 ;  /* 0x0000001560607220 */ /* 0x000fe20000410000 */
[----:B---3--:R-:W-:Y:S01]  /*94a0*/  FMNMX.FTZ R9, R194, R9, !PT ;  /* 0x00000009c2097209 */ /* 0x008fe20007810000 */
[-C--:B------:R-:W-:Y:S01]  /*94b0*/  FMUL.FTZ R97, R97, R21.reuse ;  /* 0x0000001561617220 */ /* 0x080fe20000410000 */
[-C--:B------:R-:W-:Y:S01]  /*94c0*/  FMUL.FTZ R100, R100, R21.reuse ;  /* 0x0000001564647220 */ /* 0x080fe20000410000 */
[-C--:B------:R-:W-:Y:S01]  /*94d0*/  FMUL.FTZ R101, R101, R21.reuse ;  /* 0x0000001565657220 */ /* 0x080fe20000410000 */
[-C--:B------:R-:W-:Y:S01]  /*94e0*/  FMUL.FTZ R104, R104, R21.reuse ;  /* 0x0000001568687220 */ /* 0x080fe20000410000 */
[C---:B------:R-:W-:Y:S01]  /*94f0*/  FMUL.FTZ R194, R9.reuse, UR10 ;  /* 0x0000000a09c27c20 */ /* 0x040fe20008410000 */
[----:B------:R-:W3:Y:S01]  /*9500*/  MUFU.EX2 R176, R176 ;  /* 0x000000b000b07308 */ /* 0x000ee20000000800 */
[----:B------:R-:W-:Y:S01]  /*9510*/  FADD.FTZ R12, -R9, R12 ;  /* 0x0000000c090c7221 */ /* 0x000fe20000010100 */
[-C--:B------:R-:W-:Y:S01]  /*9520*/  FMUL.FTZ R105, R105, R21.reuse ;  /* 0x0000001569697220 */ /* 0x080fe20000410000 */
[----:B------:R-:W-:Y:S01]  /*9530*/  FFMA.FTZ R197, R157, UR10, -R194 ;  /* 0x0000000a9dc57c23 */ /* 0x000fe200080108c2 */
[----:B----4-:R-:W-:Y:S01]  /*9540*/  FADD.FTZ R157, R171, R2 ;  /* 0x00000002ab9d7221 */ /* 0x010fe20000010000 */
[----:B------:R-:W-:Y:S01]  /*9550*/  FMUL.FTZ R193, R12, UR10 ;  /* 0x0000000a0cc17c20 */ /* 0x000fe20008410000 */
[--C-:B------:R-:W-:Y:S01]  /*9560*/  FFMA.FTZ R12, R11, UR10, -R194.reuse ;  /* 0x0000000a0b0c7c23 */ /* 0x100fe200080108c2 */
[--C-:B------:R-:W-:Y:S01]  /*9570*/  FFMA.FTZ R11, R8, UR10, -R194.reuse ;  /* 0x0000000a080b7c23 */ /* 0x100fe200080108c2 */
[----:B--2---:R-:W-:Y:S01]  /*9580*/  FADD.FTZ R2, R154, R157 ;  /* 0x0000009d9a027221 */ /* 0x004fe20000010000 */
[----:B------:R-:W2:Y:S01]  /*9590*/  MUFU.EX2 R177, R177 ;  /* 0x000000b100b17308 */ /* 0x000ea20000000800 */
[--C-:B------:R-:W-:Y:S01]  /*95a0*/  FFMA.FTZ R13, R13, UR10, -R194.reuse ;  /* 0x0000000a0d0d7c23 */ /* 0x100fe200080108c2 */
[----:B------:R-:W-:Y:S01]  /*95b0*/  FFMA.FTZ R14, R14, UR10, -R194 ;  /* 0x0000000a0e0e7c23 */ /* 0x000fe200080108c2 */
[----:B-1----:R-:W-:Y:S01]  /*95c0*/  FADD.FTZ R157, R153, R2 ;  /* 0x00000002999d7221 */ /* 0x002fe20000010000 */
[--C-:B------:R-:W-:Y:S01]  /*95d0*/  FFMA.FTZ R15, R15, UR10, -R194.reuse ;  /* 0x0000000a0f0f7c23 */ /* 0x100fe200080108c2 */
[--C-:B------:R-:W-:Y:S01]  /*95e0*/  FFMA.FTZ R20, R20, UR10, -R194.reuse ;  /* 0x0000000a14147c23 */ /* 0x100fe200080108c2 */
[--C-:B------:R-:W-:Y:S01]  /*95f0*/  FFMA.FTZ R23, R23, UR10, -R194.reuse ;  /* 0x0000000a17177c23 */ /* 0x100fe200080108c2 */
[----:B0-----:R-:W-:Y:S01]  /*9600*/  FADD.FTZ R2, R172, R157 ;  /* 0x0000009dac027221 */ /* 0x001fe20000010000 */
[----:B------:R-:W0:Y:S01]  /*9610*/  MUFU.EX2 R178, R178 ;  /* 0x000000b200b27308 */ /* 0x000e220000000800 */
[----:B------:R-:W-:Y:S01]  /*9620*/  F2FP.F16.F32.PACK_AB R154, R153, R154 ;  /* 0x0000009a999a723e */ /* 0x000fe200000000ff */
[----:B------:R-:W-:Y:S01]  /*9630*/  FFMA.FTZ R182, R152, UR10, -R194 ;  /* 0x0000000a98b67c23 */ /* 0x000fe200080108c2 */
[----:B-----5:R-:W-:Y:S01]  /*9640*/  FADD.FTZ R157, R173, R2 ;  /* 0x00000002ad9d7221 */ /* 0x020fe20000010000 */
[--C-:B------:R-:W-:Y:S01]  /*9650*/  FFMA.FTZ R195, R155, UR10, -R194.reuse ;  /* 0x0000000a9bc37c23 */ /* 0x100fe200080108c2 */
[--C-:B------:R-:W-:Y:S01]  /*9660*/  FFMA.FTZ R196, R156, UR10, -R194.reuse ;  /* 0x0000000a9cc47c23 */ /* 0x100fe200080108c2 */
[--C-:B------:R-:W-:Y:S01]  /*9670*/  FFMA.FTZ R198, R158, UR10, -R194.reuse ;  /* 0x0000000a9ec67c23 */ /* 0x100fe200080108c2 */
[----:B------:R-:W-:Y:S01]  /*9680*/  FADD.FTZ R2, R174, R157 ;  /* 0x0000009dae027221 */ /* 0x000fe20000010000 */
[----:B------:R-:W1:Y:S01]  /*9690*/  MUFU.EX2 R179, R179 ;  /* 0x000000b300b37308 */ /* 0x000e620000000800 */
[--C-:B------:R-:W-:Y:S01]  /*96a0*/  FFMA.FTZ R199, R159, UR10, -R194.reuse ;  /* 0x0000000a9fc77c23 */ /* 0x100fe200080108c2 */
[----:B------:R-:W-:Y:S01]  /*96b0*/  FFMA.FTZ R200, R160, UR10, -R194 ;  /* 0x0000000aa0c87c23 */ /* 0x000fe200080108c2 */
[----:B------:R-:W-:Y:S01]  /*96c0*/  FADD.FTZ R157, R175, R2 ;  /* 0x00000002af9d7221 */ /* 0x000fe20000010000 */
[--C-:B------:R-:W-:Y:S01]  /*96d0*/  FFMA.FTZ R202, R161, UR10, -R194.reuse ;  /* 0x0000000aa1ca7c23 */ /* 0x100fe200080108c2 */
[--C-:B------:R-:W-:Y:S01]  /*96e0*/  FFMA.FTZ R203, R162, UR10, -R194.reuse ;  /* 0x0000000aa2cb7c23 */ /* 0x100fe200080108c2 */
[--C-:B------:R-:W-:Y:S01]  /*96f0*/  FFMA.FTZ R204, R163, UR10, -R194.reuse ;  /* 0x0000000aa3cc7c23 */ /* 0x100fe200080108c2 */
[----:B---3--:R-:W-:Y:S01]  /*9700*/  FADD.FTZ R2, R176, R157 ;  /* 0x0000009db0027221 */ /* 0x008fe20000010000 */
[----:B------:R-:W3:Y:S01]  /*9710*/  MUFU.EX2 R180, R180 ;  /* 0x000000b400b47308 */ /* 0x000ee20000000800 */
[--C-:B------:R-:W-:Y:S01]  /*9720*/  FFMA.FTZ R205, R164, UR10, -R194.reuse ;  /* 0x0000000aa4cd7c23 */ /* 0x100fe200080108c2 */
[----:B------:R-:W-:Y:S01]  /*9730*/  FFMA.FTZ R206, R165, UR10, -R194 ;  /* 0x0000000aa5ce7c23 */ /* 0x000fe200080108c2 */
[----:B--2---:R-:W-:Y:S01]  /*9740*/  FADD.FTZ R157, R177, R2 ;  /* 0x00000002b19d7221 */ /* 0x004fe20000010000 */
[--C-:B------:R-:W-:Y:S01]  /*9750*/  FFMA.FTZ R207, R166, UR10, -R194.reuse ;  /* 0x0000000aa6cf7c23 */ /* 0x100fe200080108c2 */
[----:B------:R-:W-:Y:S01]  /*9760*/  @!P0 VIADD R152, R201, 0x22840 ;  /* 0x00022840c9988836 */ /* 0x000fe20000000000 */
[----:B------:R-:W-:Y:S01]  /*9770*/  IADD3 R8, -R19, 0xb, RZ ;  /* 0x0000000b13087810 */ /* 0x000fe20007ffe1ff */
[----:B0-----:R-:W-:Y:S01]  /*9780*/  FADD.FTZ R2, R178, R157 ;  /* 0x0000009db2027221 */ /* 0x001fe20000010000 */
[----:B------:R-:W0:Y:S01]  /*9790*/  MUFU.EX2 R183, R183 ;  /* 0x000000b700b77308 */ /* 0x000e220000000800 */
[----:B------:R-:W-:Y:S01]  /*97a0*/  FFMA.FTZ R167, R167, UR10, -R194 ;  /* 0x0000000aa7a77c23 */ /* 0x000fe200080108c2 */
[----:B------:R-:W-:Y:S01]  /*97b0*/  @!P0 PRMT R152, RZ, 0x654, R152 ;  /* 0x00000654ff988816 */ /* 0x000fe20000000098 */
[----:B-1----:R-:W-:Y:S01]  /*97c0*/  FADD.FTZ R157, R179, R2 ;  /* 0x00000002b39d7221 */ /* 0x002fe20000010000 */
[-C--:B------:R-:W-:Y:S01]  /*97d0*/  FMUL.FTZ R108, R108, R21.reuse ;  /* 0x000000156c6c7220 */ /* 0x080fe20000410000 */
[-C--:B------:R-:W-:Y:S01]  /*97e0*/  FMUL.FTZ R109, R109, R21.reuse ;  /* 0x000000156d6d7220 */ /* 0x080fe20000410000 */
[-C--:B------:R-:W-:Y:S01]  /*97f0*/  FMUL.FTZ R112, R112, R21.reuse ;  /* 0x0000001570707220 */ /* 0x080fe20000410000 */
[-C--:B------:R-:W-:Y:S01]  /*9800*/  FMUL.FTZ R113, R113, R21.reuse ;  /* 0x0000001571717220 */ /* 0x080fe20000410000 */
[----:B------:R-:W1:Y:S01]  /*9810*/  MUFU.EX2 R186, R186 ;  /* 0x000000ba00ba7308 */ /* 0x000e620000000800 */
[----:B---3--:R-:W-:Y:S01]  /*9820*/  FADD.FTZ R2, R180, R157 ;  /* 0x0000009db4027221 */ /* 0x008fe20000010000 */
        /* <DEDUP_REMOVED lines=24> */
[--C-:B------:R-:W-:Y:S01]  /*99b0*/  FFMA.FTZ R155, R168, UR10, -R194.reuse ;  /* 0x0000000aa89b7c23 */ /* 0x100fe200080108c2 */
[----:B------:R2:W-:Y:S06]  /*99c0*/  BAR.ARV R8, 0x100 ;  /* 0x000400080000751d */ /* 0x0005ec0000002000 */
[----:B------:R-:W3:Y:S01]  /*99d0*/  MUFU.EX2 R187, R187 ;  /* 0x000000bb00bb7308 */ /* 0x000ee20000000800 */
[----:B0-----:R-:W-:Y:S01]  /*99e0*/  FADD.FTZ R2, R184, R157 ;  /* 0x0000009db8027221 */ /* 0x001fe20000010000 */
[----:B------:R0:W-:Y:S01]  /*99f0*/  @!P0 SYNCS.ARRIVE.TRANS64.RED.A1T0 RZ, [R152+URZ], RZ ;  /* 0x000000ff98ff89a7 */ /* 0x0001e2000810043f */
[--C-:B------:R-:W-:Y:S01]  /*9a00*/  FFMA.FTZ R169, R169, UR10, -R194.reuse ;  /* 0x0000000aa9a97c23 */ /* 0x100fe200080108c2 */
[----:B------:R-:W-:Y:S01]  /*9a10*/  FFMA.FTZ R194, R170, UR10, -R194 ;  /* 0x0000000aaac27c23 */ /* 0x000fe200080108c2 */
[----:B------:R-:W-:-:S02]  /*9a20*/  F2FP.F16.F32.PACK_AB R158, R175, R174 ;  /* 0x000000aeaf9e723e */ /* 0x000fc400000000ff */
[----:B------:R-:W-:Y:S01]  /*9a30*/  F2FP.F16.F32.PACK_AB R156, R173, R172 ;  /* 0x000000acad9c723e */ /* 0x000fe200000000ff */
[----:B------:R-:W4:Y:S01]  /*9a40*/  MUFU.EX2 R188, R188 ;  /* 0x000000bc00bc7308 */ /* 0x000f220000000800 */
[----:B-1----:R-:W-:Y:S01]  /*9a50*/  FADD.FTZ R2, R185, R2 ;  /* 0x00000002b9027221 */ /* 0x002fe20000010000 */
[----:B0-----:R-:W-:Y:S02]  /*9a60*/  F2FP.F16.F32.PACK_AB R152, R171, R22 ;  /* 0x00000016ab98723e */ /* 0x001fe400000000ff */
[----:B------:R-:W-:Y:S02]  /*9a70*/  F2FP.F16.F32.PACK_AB R160, R177, R176 ;  /* 0x000000b0b1a0723e */ /* 0x000fe400000000ff */
[----:B------:R-:W-:Y:S02]  /*9a80*/  F2FP.F16.F32.PACK_AB R162, R179, R178 ;  /* 0x000000b2b3a2723e */ /* 0x000fe400000000ff */
[----:B------:R-:W0:Y:S01]  /*9a90*/  MUFU.EX2 R190, R190 ;  /* 0x000000be00be7308 */ /* 0x000e220000000800 */
[----:B---3--:R-:W-:Y:S01]  /*9aa0*/  FADD.FTZ R157, R187, R2 ;  /* 0x00000002bb9d7221 */ /* 0x008fe20000010000 */
[----:B------:R-:W-:-:S02]  /*9ab0*/  F2FP.F16.F32.PACK_AB R164, R183, R180 ;  /* 0x000000b4b7a4723e */ /* 0x000fc400000000ff */
[----:B------:R-:W-:Y:S02]  /*9ac0*/  F2FP.F16.F32.PACK_AB R166, R181, R186 ;  /* 0x000000bab5a6723e */ /* 0x000fe400000000ff */
[----:B------:R-:W-:Y:S02]  /*9ad0*/  F2FP.F16.F32.PACK_AB R168, R185, R184 ;  /* 0x000000b8b9a8723e */ /* 0x000fe400000000ff */
[----:B------:R-:W1:Y:S01]  /*9ae0*/  MUFU.EX2 R193, R193 ;  /* 0x000000c100c17308 */ /* 0x000e620000000800 */
[C---:B----4-:R-:W-:Y:S01]  /*9af0*/  FADD.FTZ R157, R188.reuse, R157 ;  /* 0x0000009dbc9d7221 */ /* 0x050fe20000010000 */
[----:B------:R-:W-:-:S06]  /*9b00*/  F2FP.F16.F32.PACK_AB R170, R188, R187 ;  /* 0x000000bbbcaa723e */ /* 0x000fcc00000000ff */
[----:B------:R-:W3:Y:S01]  /*9b10*/  MUFU.EX2 R12, R12 ;  /* 0x0000000c000c7308 */ /* 0x000ee20000000800 */
[----:B0-----:R-:W-:-:S07]  /*9b20*/  FADD.FTZ R2, R190, R157 ;  /* 0x0000009dbe027221 */ /* 0x001fce0000010000 */
[----:B------:R-:W0:Y:S01]  /*9b30*/  MUFU.EX2 R191, R191 ;  /* 0x000000bf00bf7308 */ /* 0x000e220000000800 */
[-C--:B-1----:R-:W-:Y:S01]  /*9b40*/  FMUL.FTZ R26, R26, R193.reuse ;  /* 0x000000c11a1a7220 */ /* 0x082fe20000410000 */
[-C--:B------:R-:W-:Y:S01]  /*9b50*/  FMUL.FTZ R27, R27, R193.reuse ;  /* 0x000000c11b1b7220 */ /* 0x080fe20000410000 */
[-C--:B------:R-:W-:Y:S01]  /*9b60*/  FMUL.FTZ R30, R30, R193.reuse ;  /* 0x000000c11e1e7220 */ /* 0x080fe20000410000 */
[-C--:B------:R-:W-:Y:S01]  /*9b70*/  FMUL.FTZ R31, R31, R193.reuse ;  /* 0x000000c11f1f7220 */ /* 0x080fe20000410000 */
[-C--:B------:R-:W-:Y:S01]  /*9b80*/  FMUL.FTZ R34, R34, R193.reuse ;  /* 0x000000c122227220 */ /* 0x080fe20000410000 */
[-C--:B------:R-:W-:Y:S01]  /*9b90*/  FMUL.FTZ R35, R35, R193.reuse ;  /* 0x000000c123237220 */ /* 0x080fe20000410000 */
[-C--:B------:R-:W-:Y:S01]  /*9ba0*/  FMUL.FTZ R38, R38, R193.reuse ;  /* 0x000000c126267220 */ /* 0x080fe20000410000 */
[----:B------:R-:W1:Y:S01]  /*9bb0*/  MUFU.EX2 R11, R11 ;  /* 0x0000000b000b7308 */ /* 0x000e620000000800 */
[----:B---3--:R-:W-:Y:S01]  /*9bc0*/  FFMA.FTZ R0, R193, R0, R12 ;  /* 0x00000000c1007223 */ /* 0x008fe2000001000c */
        /* <DEDUP_REMOVED lines=75> */
[----:B------:R-:W-:Y:S01]  /*a080*/  FMUL.FTZ R151, R151, R193 ;  /* 0x000000c197977220 */ /* 0x000fe20000410000 */
[----:B------:R-:W-:-:S02]  /*a090*/  F2FP.F16.F32.PACK_AB R157, R20, R15 ;  /* 0x0000000f149d723e */ /* 0x000fc400000000ff */
[----:B------:R-:W3:Y:S01]  /*a0a0*/  MUFU.EX2 R197, R197 ;  /* 0x000000c500c57308 */ /* 0x000ee20000000800 */
[----:B0-----:R-:W-:Y:S01]  /*a0b0*/  FADD.FTZ R153, R195, R0 ;  /* 0x00000000c3997221 */ /* 0x001fe20000010000 */
[----:B------:R-:W-:-:S06]  /*a0c0*/  F2FP.F16.F32.PACK_AB R159, R182, R23 ;  /* 0x00000017b69f723e */ /* 0x000fcc00000000ff */
[----:B------:R-:W0:Y:S01]  /*a0d0*/  MUFU.EX2 R198, R198 ;  /* 0x000000c600c67308 */ /* 0x000e220000000800 */
[C---:B-1----:R-:W-:Y:S01]  /*a0e0*/  FADD.FTZ R0, R196.reuse, R153 ;  /* 0x00000099c4007221 */ /* 0x042fe20000010000 */
[----:B------:R-:W-:-:S06]  /*a0f0*/  F2FP.F16.F32.PACK_AB R161, R196, R195 ;  /* 0x000000c3c4a1723e */ /* 0x000fcc00000000ff */
[----:B------:R-:W1:Y:S01]  /*a100*/  MUFU.EX2 R199, R199 ;  /* 0x000000c700c77308 */ /* 0x000e620000000800 */
[----:B---3--:R-:W-:-:S07]  /*a110*/  FADD.FTZ R153, R197, R0 ;  /* 0x00000000c5997221 */ /* 0x008fce0000010000 */
[----:B------:R-:W3:Y:S01]  /*a120*/  MUFU.EX2 R200, R200 ;  /* 0x000000c800c87308 */ /* 0x000ee20000000800 */
[C---:B0-----:R-:W-:Y:S01]  /*a130*/  FADD.FTZ R0, R198.reuse, R153 ;  /* 0x00000099c6007221 */ /* 0x041fe20000010000 */
[----:B------:R-:W-:-:S06]  /*a140*/  F2FP.F16.F32.PACK_AB R163, R198, R197 ;  /* 0x000000c5c6a3723e */ /* 0x000fcc00000000ff */
[----:B------:R-:W0:Y:S01]  /*a150*/  MUFU.EX2 R202, R202 ;  /* 0x000000ca00ca7308 */ /* 0x000e220000000800 */
[----:B-1----:R-:W-:-:S07]  /*a160*/  FADD.FTZ R153, R199, R0 ;  /* 0x00000000c7997221 */ /* 0x002fce0000010000 */
[----:B------:R-:W1:Y:S01]  /*a170*/  MUFU.EX2 R203, R203 ;  /* 0x000000cb00cb7308 */ /* 0x000e620000000800 */
[C---:B---3--:R-:W-:Y:S01]  /*a180*/  FADD.FTZ R153, R200.reuse, R153 ;  /* 0x00000099c8997221 */ /* 0x048fe20000010000 */
[----:B------:R-:W-:-:S06]  /*a190*/  F2FP.F16.F32.PACK_AB R165, R200, R199 ;  /* 0x000000c7c8a5723e */ /* 0x000fcc00000000ff */
[----:B------:R-:W3:Y:S01]  /*a1a0*/  MUFU.EX2 R204, R204 ;  /* 0x000000cc00cc7308 */ /* 0x000ee20000000800 */
[----:B0-----:R-:W-:-:S07]  /*a1b0*/  FADD.FTZ R0, R202, R153 ;  /* 0x00000099ca007221 */ /* 0x001fce0000010000 */
[----:B------:R-:W0:Y:S01]  /*a1c0*/  MUFU.EX2 R205, R205 ;  /* 0x000000cd00cd7308 */ /* 0x000e220000000800 */
[----:B-1----:R-:W-:-:S07]  /*a1d0*/  FADD.FTZ R153, R203, R0 ;  /* 0x00000000cb997221 */ /* 0x002fce0000010000 */
[----:B------:R-:W1:Y:S01]  /*a1e0*/  MUFU.EX2 R206, R206 ;  /* 0x000000ce00ce7308 */ /* 0x000e620000000800 */
[----:B---3--:R-:W-:-:S07]  /*a1f0*/  FADD.FTZ R0, R204, R153 ;  /* 0x00000099cc007221 */ /* 0x008fce0000010000 */
[----:B------:R-:W3:Y:S01]  /*a200*/  MUFU.EX2 R207, R207 ;  /* 0x000000cf00cf7308 */ /* 0x000ee20000000800 */
[----:B0-----:R-:W-:-:S07]  /*a210*/  FADD.FTZ R153, R205, R0 ;  /* 0x00000000cd997221 */ /* 0x001fce0000010000 */
[----:B------:R0:W4:Y:S01]  /*a220*/  MUFU.EX2 R21, R167 ;  /* 0x000000a700157308 */ /* 0x0001220000000800 */
[----:B-1----:R-:W-:Y:S01]  /*a230*/  FADD.FTZ R0, R206, R153 ;  /* 0x00000099ce007221 */ /* 0x002fe20000010000 */
[----:B------:R-:W-:-:S06]  /*a240*/  F2FP.F16.F32.PACK_AB R153, R11, R12 ;  /* 0x0000000c0b99723e */ /* 0x000fcc00000000ff */
[----:B------:R1:W5:Y:S01]  /*a250*/  MUFU.EX2 R22, R155 ;  /* 0x0000009b00167308 */ /* 0x0003620000000800 */
[----:B---3--:R-:W-:Y:S01]  /*a260*/  FADD.FTZ R0, R207, R0 ;  /* 0x00000000cf007221 */ /* 0x008fe20000010000 */
[----:B0-----:R-:W-:Y:S02]  /*a270*/  F2FP.F16.F32.PACK_AB R167, R203, R202 ;  /* 0x000000cacba7723e */ /* 0x001fe400000000ff */
[----:B------:R-:W-:-:S04]  /*a280*/  F2FP.F16.F32.PACK_AB R171, R207, R206 ;  /* 0x000000cecfab723e */ /* 0x000fc800000000ff */
[----:B------:R0:W3:Y:S01]  /*a290*/  MUFU.EX2 R175, R169 ;  /* 0x000000a900af7308 */ /* 0x0000e20000000800 */
[----:B----4-:R-:W-:Y:S01]  /*a2a0*/  FADD.FTZ R11, R21, R0 ;  /* 0x00000000150b7221 */ /* 0x010fe20000010000 */
[----:B-1----:R-:W-:-:S06]  /*a2b0*/  F2FP.F16.F32.PACK_AB R155, R14, R13 ;  /* 0x0000000d0e9b723e */ /* 0x002fcc00000000ff */
[----:B------:R-:W1:Y:S01]  /*a2c0*/  MUFU.EX2 R189, R189 ;  /* 0x000000bd00bd7308 */ /* 0x000e620000000800 */
[C---:B-----5:R-:W-:Y:S01]  /*a2d0*/  FADD.FTZ R0, R22.reuse, R11 ;  /* 0x0000000b16007221 */ /* 0x060fe20000010000 */
[----:B0-----:R-:W-:Y:S02]  /*a2e0*/  F2FP.F16.F32.PACK_AB R169, R205, R204 ;  /* 0x000000cccda9723e */ /* 0x001fe400000000ff */
[----:B------:R-:W-:-:S04]  /*a2f0*/  F2FP.F16.F32.PACK_AB R173, R22, R21 ;  /* 0x0000001516ad723e */ /* 0x000fc800000000ff */
[----:B------:R-:W0:Y:S01]  /*a300*/  MUFU.EX2 R194, R194 ;  /* 0x000000c200c27308 */ /* 0x000e220000000800 */
[----:B---3--:R-:W-:Y:S01]  /*a310*/  FADD.FTZ R11, R175, R0 ;  /* 0x00000000af0b7221 */ /* 0x008fe20000010000 */
[C---:B-1----:R-:W-:Y:S01]  /*a320*/  FADD.FTZ R2, R189.reuse, R2 ;  /* 0x00000002bd027221 */ /* 0x042fe20000010000 */
[----:B------:R-:W-:Y:S02]  /*a330*/  F2FP.F16.F32.PACK_AB R174, R189, R192 ;  /* 0x000000c0bdae723e */ /* 0x000fe400000000ff */
[C---:B0-----:R-:W-:Y:S01]  /*a340*/  FADD.FTZ R0, R194.reuse, R11 ;  /* 0x0000000bc2007221 */ /* 0x041fe20000010000 */
[----:B------:R-:W-:Y:S01]  /*a350*/  F2FP.F16.F32.PACK_AB R175, R194, R175 ;  /* 0x000000afc2af723e */ /* 0x000fe200000000ff */
[----:B--2---:R-:W-:Y:S06]  /*a360*/  @P2 BRA `(.L_x_1870) ;  /* 0x0000000000042947 */ /* 0x004fec0003800000 */
[----:B------:R-:W-:Y:S01]  /*a370*/  BPT.TRAP 0x1 ;  /* 0x000000040000795c */ /* 0x000fe20000300000 */
.L_x_1870:
[----:B------:R-:W-:Y:S01]  /*a380*/  PLOP3.LUT P3, PT, PT, PT, UP0, 0x40, 0x0 ;  /* 0x000000000000781c */ /* 0x000fe20003f6e808 */
[----:B------:R0:W1:-:S12]  /*a390*/  SYNCS.PHASECHK.TRANS64.TRYWAIT P2, [UR28+0x22850], R6 ;  /* 0x02285006ff0075a7 */ /* 0x000058000804015c */
[----:B0-----:R-:W-:Y:S05]  /*a3a0*/  @P3 BRA `(.L_x_1871) ;  /* 0x0000000000043947 */ /* 0x001fea0003800000 */
[----:B------:R-:W-:Y:S01]  /*a3b0*/  BPT.TRAP 0x1 ;  /* 0x000000040000795c */ /* 0x000fe20000300000 */
.L_x_1871:
[----:B-1----:R-:W-:Y:S05]  /*a3c0*/  @P2 BRA `(.L_x_1872) ;  /* 0x0000000000082947 */ /* 0x002fea0003800000 */
[----:B------:R-:W0:Y:S02]  /*a3d0*/  SYNCS.PHASECHK.TRANS64.TRYWAIT P2, [UR28+0x22850], R6 ;  /* 0x02285006ff0075a7 */ /* 0x000e24000804015c */
[----:B0-----:R-:W-:Y:S05]  /*a3e0*/  @!P2 BRA `(.L_x_1873) ;  /* 0x000000a8005ca947 */ /* 0x001fea0003800000 */
.L_x_1872:
[----:B------:R2:W-:Y:S01]  /*a3f0*/  BAR.SYNC.DEFER_BLOCKING R5, 0x100 ;  /* 0x000400050000751d */ /* 0x0005e20000010000 */
[----:B------:R-:W-:Y:S01]  /*a400*/  UIMAD UR11, UR4, 0xc00, UR24 ;  /* 0x00000c00040b78a4 */ /* 0x000fe2000f8e0218 */
[----:B0-----:R-:W-:Y:S02]  /*a410*/  @!P0 VIADD R201, R201, 0x22860 ;  /* 0x00022860c9c98836 */ /* 0x001fe40000000000 */
[----:B------:R-:W-:Y:S02]  /*a420*/  IMAD.MOV.U32 R12, RZ, RZ, R9 ;  /* 0x000000ffff0c7224 */ /* 0x000fe400078e0009 */
[----:B------:R-:W-:Y:S01]  /*a430*/  UMOV UR15, 0x40000040 ;  /* 0x40000040000f7882 */ /* 0x000fe20000000000 */
[----:B------:R-:W-:Y:S01]  /*a440*/  @!P0 PRMT R201, RZ, 0x654, R201 ;  /* 0x00000654ffc98816 */ /* 0x000fe200000000c9 */
[----:B------:R-:W-:Y:S01]  /*a450*/  UMOV UR14, UR11 ;  /* 0x0000000b000e7c82 */ /* 0x000fe20008000000 */
        /* <DEDUP_REMOVED lines=36> */
[----:B------:R-:W-:-:S07]  /*a6a0*/  IMAD.MOV.U32 R6, RZ, RZ, R7 ;  /* 0x000000ffff067224 */ /* 0x000fce00078e0007 */
.L_x_1865:
[----:B------:R-:W-:-:S13]  /*a6b0*/  ISETP.GE.AND P1, PT, R6, UR37, PT ;  /* 0x0000002506007c0c */ /* 0x000fda000bf26270 */
[----:B------:R-:W-:Y:S05]  /*a6c0*/  @!P1 BRA `(.L_x_1875) ;  /* 0x0000003400789947 */ /* 0x000fea0003800000 */
[----:B------:R-:W-:Y:S01]  /*a6d0*/  IMAD.MOV.U32 R12, RZ, RZ, R9 ;  /* 0x000000ffff0c7224 */ /* 0x000fe200078e0009 */
[----:B------:R-:W-:Y:S01]  /*a6e0*/  ULDC UR26, c[0x0][0x9e4] ;  /* 0x00027900001a7ab9 */ /* 0x000fe20000000800 */
[----:B------:R-:W-:Y:S01]  /*a6f0*/  IMAD.MOV.U32 R11, RZ, RZ, R10 ;  /* 0x000000ffff0b7224 */ /* 0x000fe200078e000a */
[----:B------:R-:W-:Y:S01]  /*a700*/  ULDC UR27, c[0x0][0x288] ;  /* 0x0000a200001b7ab9 */ /* 0x000fe20000000800 */
[----:B------:R-:W-:Y:S01]  /*a710*/  ULDC UR28, c[0x0][0x2f0] ;  /* 0x0000bc00001c7ab9 */ /* 0x000fe20000000800 */
[----:B------:R-:W-:Y:S01]  /*a720*/  ULDC UR29, c[0x0][0x9d8] ;  /* 0x00027600001d7ab9 */ /* 0x000fe20000000800 */
[----:B------:R-:W-:Y:S01]  /*a730*/  ULDC UR25, c[0x0][0x988] ;  /* 0x0002620000197ab9 */ /* 0x000fe20000000800 */
[----:B------:R-:W-:-:S05]  /*a740*/  ULDC UR30, c[0x0][0x9e0] ;  /* 0x00027800001e7ab9 */ /* 0x000fca0000000800 */
.L_x_1892:
[----:B------:R-:W-:Y:S01]  /*a750*/  UIADD3 UR4, UR4, 0x1, URZ ;  /* 0x0000000104047890 */ /* 0x000fe2000fffe03f */
[----:B------:R-:W-:-:S03]  /*a760*/  PLOP3.LUT P1, PT, PT, PT, UP0, 0x40, 0x0 ;  /* 0x000000000000781c */ /* 0x000fc60003f2e808 */
[----:B------:R-:W-:-:S04]  /*a770*/  UISETP.NE.AND UP3, UPT, UR4, 0x2, UPT ;  /* 0x000000020400788c */ /* 0x000fc8000bf65270 */
[----:B------:R-:W-:Y:S02]  /*a780*/  USEL UR10, URZ, 0x1, UP3 ;  /* 0x000000013f0a7887 */ /* 0x000fe40009800000 */
[----:B------:R-:W-:Y:S02]  /*a790*/  USEL UR4, UR4, URZ, UP3 ;  /* 0x0000003f04047287 */ /* 0x000fe40009800000 */
[----:B------:R-:W-:Y:S02]  /*a7a0*/  ULOP3.LUT UR5, UR5, UR10, URZ, 0x3c, !UPT ;  /* 0x0000000a05057292 */ /* 0x000fe4000f8e3c3f */
[----:B---3--:R-:W-:Y:S10]  /*a7b0*/  @P1 BRA `(.L_x_1876) ;  /* 0x0000000000041947 */ /* 0x008ff40003800000 */
[----:B------:R-:W-:Y:S01]  /*a7c0*/  BPT.TRAP 0x1 ;  /* 0x000000040000795c */ /* 0x000fe20000300000 */
.L_x_1876:
[----:B------:R-:W-:Y:S01]  /*a7d0*/  PLOP3.LUT P2, PT, PT, PT, UP0, 0x40, 0x0 ;  /* 0x000000000000781c */ /* 0x000fe20003f4e808 */
[----:B------:R-:W-:Y:S01]  /*a7e0*/  ULEA UR31, UR4, UR38, 0x3 ;  /* 0x00000026041f7291 */ /* 0x000fe2000f8e183f */
[----:B------:R-:W-:-:S05]  /*a7f0*/  IMAD.U32 R7, RZ, RZ, UR5 ;  /* 0x00000005ff077e24 */ /* 0x000fca000f8e00ff */
[----:B------:R-:W-:-:S04]  /*a800*/  SHF.L.U32 R7, R7, 0x1f, RZ ;  /* 0x0000001f07077819 */ /* 0x000fc800000006ff */
[----:B------:R0:W3:Y:S02]  /*a810*/  SYNCS.PHASECHK.TRANS64.TRYWAIT P1, [UR31+0x22830], R7 ;  /* 0x02283007ff0075a7 */ /* 0x0000e4000802015f */
[----:B------:R-:W-:Y:S05]  /*a820*/  @P2 BRA `(.L_x_1877) ;  /* 0x0000000000042947 */ /* 0x000fea0003800000 */
[----:B------:R-:W-:Y:S01]  /*a830*/  BPT.TRAP 0x1 ;  /* 0x000000040000795c */ /* 0x000fe20000300000 */
.L_x_1877:
[----:B---3--:R-:W-:Y:S05]  /*a840*/  @P1 BRA `(.L_x_1878) ;  /* 0x0000000000081947 */ /* 0x008fea0003800000 */
[----:B------:R-:W3:Y:S02]  /*a850*/  SYNCS.PHASECHK.TRANS64.TRYWAIT P1, [UR31+0x22830], R7 ;  /* 0x02283007ff0075a7 */ /* 0x000ee4000802015f */
[----:B---3--:R-:W-:Y:S05]  /*a860*/  @!P1 BRA `(.L_x_1879) ;  /* 0x000000a400509947 */ /* 0x008fea0003800000 */
.L_x_1878:
[----:B------:R-:W-:Y:S01]  /*a870*/  UIMAD UR22, UR4, 0x300, UR6 ;  /* 0x00000300041678a4 */ /* 0x000fe2000f8e0206 */
[----:B-1----:R-:W-:Y:S01]  /*a880*/  WARPGROUP.ARRIVE ;  /* 0x00000000000079c5 */ /* 0x002fe20000000000 */
[----:B------:R-:W-:Y:S01]  /*a890*/  UMOV UR23, 0x40000040 ;  /* 0x4000004000177882 */ /* 0x000fe20000000000 */
[----:B------:R-:W-:Y:S01]  /*a8a0*/  UMOV UR11, 0x40000040 ;  /* 0x40000040000b7882 */ /* 0x000fe20000000000 */
[----:B------:R-:W-:Y:S01]  /*a8b0*/  UIADD3 UR10, UR22, 0x2, URZ ;  /* 0x00000002160a7890 */ /* 0x000fe2000fffe03f */
[----:B------:R-:W-:Y:S01]  /*a8c0*/  PLOP3.LUT P1, PT, PT, PT, UP1, 0x80, 0x0 ;  /* 0x000000000000781c */ /* 0x000fe20003f2f018 */
[----:B------:R-:W-:Y:S01]  /*a8d0*/  UIADD3 UR14, UR22, 0x4, URZ ;  /* 0x00000004160e7890 */ /* 0x000fe2000fffe03f */
[----:B------:R-:W-:Y:S01]  /*a8e0*/  PLOP3.LUT P2, PT, PT, PT, UP1, 0x80, 0x0 ;  /* 0x000000000000781c */ /* 0x000fe20003f4f018 */
[----:B------:R-:W-:Y:S01]  /*a8f0*/  UMOV UR15, 0x40000040 ;  /* 0x40000040000f7882 */ /* 0x000fe20000000000 */
[----:B------:R-:W-:Y:S01]  /*a900*/  HGMMA.64x96x16.F32 R152, gdesc[UR20], RZ, !UPT, gsb0 ;  /* 0x01600000149879f0 */ /* 0x000fe2000c0008ff */
[----:B------:R-:W-:Y:S01]  /*a910*/  UIADD3 UR18, UR22, 0x6, URZ ;  /* 0x0000000616127890 */ /* 0x000fe2000fffe03f */
[----:B------:R-:W-:Y:S01]  /*a920*/  UMOV UR19, 0x40000040 ;  /* 0x4000004000137882 */ /* 0x000fe20000000000 */
[----:B------:R-:W-:-:S02]  /*a930*/  WARPGROUP.DEPBAR.LE gsb0, 0x0 ;  /* 0x00008000000079c5 */ /* 0x000fc40000010000 */
[----:B------:R-:W-:-:S06]  /*a940*/  WARPGROUP.ARRIVE ;  /* 0x00000000000079c5 */ /* 0x000fcc0000000000 */
[----:B------:R-:W-:Y:S01]  /*a950*/  HGMMA.64x96x16.F32 R152, gdesc[UR8], R152, gsb0 ;  /* 0x01600000089879f0 */ /* 0x000fe20008000898 */
[----:B------:R-:W-:Y:S02]  /*a960*/  @UP1 ULDC UR10, c[0x0][0x44c] ;  /* 0x00011300000a1ab9 */ /* 0x000fe40000000800 */
[----:B------:R-:W-:Y:S01]  /*a970*/  @P1 IMAD.HI.U32 R14, R4, UR10, RZ ;  /* 0x0000000a040e1c27 */ /* 0x000fe2000f8e00ff */
[----:B------:R-:W-:Y:S01]  /*a980*/  @UP1 ULDC UR10, c[0x0][0x450] ;  /* 0x00011400000a1ab9 */ /* 0x000fe20000000800 */
[----:B------:R-:W-:Y:S01]  /*a990*/  PLOP3.LUT P1, PT, PT, PT, UP2, 0x40, 0x0 ;  /* 0x000000000000781c */ /* 0x000fe20003f2e828 */
        /* <DEDUP_REMOVED lines=10> */
[----:B------:R-:W-:Y:S01]  /*aa40*/  IMAD.MOV.U32 R188, RZ, RZ, R4 ;  /* 0x000000ffffbc7224 */ /* 0x000fe200078e0004 */
[----:B------:R-:W-:Y:S01]  /*aa50*/  @P2 SHF.R.U32.HI R188, RZ, UR10, R14 ;  /* 0x0000000affbc2c19 */ /* 0x000fe2000801160e */
[----:B------:R-:W-:Y:S01]  /*aa60*/  FMUL.FTZ R204, R160, UR29 ;  /* 0x0000001da0cc7c20 */ /* 0x000fe20008410000 */
[----:B------:R-:W-:Y:S01]  /*aa70*/  FMUL.FTZ R160, R179, UR29 ;  /* 0x0000001db3a07c20 */ /* 0x000fe20008410000 */
[----:B---3--:R-:W-:Y:S01]  /*aa80*/  FMUL.FTZ R10, R155, UR29 ;  /* 0x0000001d9b0a7c20 */ /* 0x008fe20008410000 */
[----:B------:R-:W-:Y:S01]  /*aa90*/  FMUL.FTZ R179, R180, UR29 ;  /* 0x0000001db4b37c20 */ /* 0x000fe20008410000 */
[----:B------:R-:W-:Y:S01]  /*aaa0*/  FMUL.FTZ R155, R171, UR29 ;  /* 0x0000001dab9b7c20 */ /* 0x000fe20008410000 */
[----:B------:R-:W-:Y:S01]  /*aab0*/  FMUL.FTZ R180, R181, UR29 ;  /* 0x0000001db5b47c20 */ /* 0x000fe20008410000 */
[----:B------:R-:W-:Y:S01]  /*aac0*/  FMUL.FTZ R211, R176, UR29 ;  /* 0x0000001db0d37c20 */ /* 0x000fe20008410000 */
[----:B------:R-:W-:Y:S01]  /*aad0*/  FMUL.FTZ R181, R184, UR29 ;  /* 0x0000001db8b57c20 */ /* 0x000fe20008410000 */
[----:B------:R-:W1:Y:S01]  /*aae0*/  SHFL.IDX PT, R171, R188, RZ, 0x1c1f ;  /* 0x001c1fffbcab7589 */ /* 0x000e6200000e0000 */
[----:B------:R-:W-:Y:S01]  /*aaf0*/  FMUL.FTZ R184, R189, UR29 ;  /* 0x0000001dbdb87c20 */ /* 0x000fe20008410000 */
[----:B------:R-:W-:-:S02]  /*ab00*/  IMAD.U32 R176, RZ, RZ, UR31 ;  /* 0x0000001fffb07e24 */ /* 0x000fc4000f8e00ff */
[----:B------:R-:W-:Y:S01]  /*ab10*/  FMUL.FTZ R13, R152, UR29 ;  /* 0x0000001d980d7c20 */ /* 0x000fe20008410000 */
[----:B------:R-:W-:Y:S02]  /*ab20*/  IMAD R189, R6, -0x60, RZ ;  /* 0xffffffa006bd7824 */ /* 0x000fe400078e02ff */
        /* <DEDUP_REMOVED lines=8> */
[----:B--2---:R-:W-:Y:S01]  /*abb0*/  FMUL.FTZ R201, R157, UR29 ;  /* 0x0000001d9dc97c20 */ /* 0x004fe20008410000 */
        /* <DEDUP_REMOVED lines=11> */
[----:B------:R-:W-:-:S02]  /*ac70*/  @!P0 VIADD R14, R176, 0x22840 ;  /* 0x00022840b00e8836 */ /* 0x000fc40000000000 */
        /* <DEDUP_REMOVED lines=13> */
[----:B------:R-:W-:-:S02]  /*ad50*/  VIADD R170, R189, 0x1 ;  /* 0x00000001bdaa7836 */ /* 0x000fc40000000000 */
[----:B------:R-:W-:Y:S01]  /*ad60*/  FMUL.FTZ R167, R198, UR29 ;  /* 0x0000001dc6a77c20 */ /* 0x000fe20008410000 */
[----:B------:R-:W-:Y:S01]  /*ad70*/  FMUL.FTZ R168, R199, UR29 ;  /* 0x0000001dc7a87c20 */ /* 0x000fe20008410000 */
[----:B------:R-:W-:Y:S01]  /*ad80*/  @!P0 PRMT R14, RZ, 0x654, R14 ;  /* 0x00000654ff0e8816 */ /* 0x000fe2000000000e */
[----:B------:R-:W-:Y:S01]  /*ad90*/  IMAD R15, R3, -0x2, R170 ;  /* 0xfffffffe030f7824 */ /* 0x000fe200078e02aa */
[----:B------:R-:W2:Y:S01]  /*ada0*/  MUFU.TANH R13, R13 ;  /* 0x0000000d000d7308 */ /* 0x000ea20000002400 */
[----:B------:R3:W-:Y:S06]  /*adb0*/  BAR.ARV R8, 0x100 ;  /* 0x000400080000751d */ /* 0x0007ec0000002000 */
[----:B------:R4:W-:Y:S01]  /*adc0*/  @!P0 SYNCS.ARRIVE.TRANS64.RED.A1T0 RZ, [R14+URZ], RZ ;  /* 0x000000ff0eff89a7 */ /* 0x0009e2000810043f */
[----:B------:R-:W0:Y:S01]  /*add0*/  MUFU.TANH R200, R200 ;  /* 0x000000c800c87308 */ /* 0x000e220000002400 */
[C---:B------:R-:W-:Y:S01]  /*ade0*/  VIADD R190, R15.reuse, 0xffffffff ;  /* 0xffffffff0fbe7836 */ /* 0x040fe20000000000 */
[----:B----4-:R-:W-:-:S06]  /*adf0*/  IADD3 R14, R15, -UR27, R18 ;  /* 0x8000001b0f0e7c10 */ /* 0x010fcc000fffe012 */
[----:B------:R-:W4:Y:S01]  /*ae00*/  MUFU.TANH R9, R9 ;  /* 0x0000000900097308 */ /* 0x000f220000002400 */
[C---:B------:R-:W-:Y:S02]  /*ae10*/  VIADD R195, R14.reuse, UR30 ;  /* 0x0000001e0ec37c36 */ /* 0x040fe40008000000 */
[----:B------:R-:W-:-:S05]  /*ae20*/  VIADD R196, R14, UR7 ;  /* 0x000000070ec47c36 */ /* 0x000fca0008000000 */
[----:B------:R-:W0:Y:S01]  /*ae30*/  MUFU.TANH R10, R10 ;  /* 0x0000000a000a7308 */ /* 0x000e220000002400 */
[--C-:B-1----:R-:W-:Y:S02]  /*ae40*/  IMAD.IADD R193, R195, 0x1, R171.reuse ;  /* 0x00000001c3c17824 */ /* 0x102fe400078e02ab */
[----:B------:R-:W-:-:S05]  /*ae50*/  IMAD.IADD R194, R196, 0x1, R171 ;  /* 0x00000001c4c27824 */ /* 0x000fca00078e02ab */
[----:B------:R-:W1:Y:S08]  /*ae60*/  MUFU.TANH R202, R202 ;  /* 0x000000ca00ca7308 */ /* 0x000e700000002400 */
        /* <DEDUP_REMOVED lines=57> */
.L_x_1882:
[----:B------:R-:W-:-:S05]  /*b200*/  IMAD.U32 R170, RZ, RZ, UR26 ;  /* 0x0000001affaa7e24 */ /* 0x000fca000f8e00ff */
[----:B------:R-:W-:-:S13]  /*b210*/  ISETP.NE.AND P1, PT, R170, 0x1, PT ;  /* 0x00000001aa00780c */ /* 0x000fda0003f25270 */
[----:B------:R-:W1:Y:S02]  /*b220*/  @P1 LDC.64 R14, c[0x0][0x9e8] ;  /* 0x00027a00ff0e1b82 */ /* 0x000e640000000a00 */
[----:B-1----:R-:W-:-:S05]  /*b230*/  @P1 IMAD.HI.U32 R14, R171, R14, RZ ;  /* 0x0000000eab0e1227 */ /* 0x002fca00078e00ff */
[----:B------:R-:W-:-:S07]  /*b240*/  @P1 SHF.R.U32.HI R171, RZ, R15, R14 ;  /* 0x0000000fffab1219 */ /* 0x000fce000001160e */
.L_x_1883:
[----:B------:R-:W-:Y:S05]  /*b250*/  BSYNC B0 ;  /* 0x0000000000007941 */ /* 0x000fea0003800000 */
.L_x_1881:
[----:B------:R-:W-:-:S05]  /*b260*/  IMAD R171, R171, R170, R190 ;  /* 0x000000aaabab7224 */ /* 0x000fca00078e02be */
[----:B------:R-:W-:Y:S02]  /*b270*/  VIADDMNMX R193, R171, R170, R193, PT ;  /* 0x000000aaabc17246 */ /* 0x000fe400038001c1 */
[----:B------:R-:W-:-:S07]  /*b280*/  VIMNMX R194, R194, R171, !PT ;  /* 0x000000abc2c27248 */ /* 0x000fce0007fe0100 */
.L_x_1880:
[C---:B------:R-:W-:Y:S01]  /*b290*/  ISETP.GE.AND P6, PT, R189.reuse, 0xa, PT ;  /* 0x0000000abd00780c */ /* 0x040fe20003fc6270 */
[----:B------:R-:W1:Y:S01]  /*b2a0*/  SHFL.IDX PT, R15, R188, 0x1, 0x1c1f ;  /* 0x003c1f00bc0f7f89 */ /* 0x000e6200000e0000 */
[C---:B------:R-:W-:Y:S02]  /*b2b0*/  ISETP.GE.AND P1, PT, R189.reuse, 0x2, PT ;  /* 0x00000002bd00780c */ /* 0x040fe40003f26270 */
[C---:B------:R-:W-:Y:S02]  /*b2c0*/  ISETP.GE.AND P2, PT, R189.reuse, 0x9, PT ;  /* 0x00000009bd00780c */ /* 0x040fe40003f46270 */
[----:B------:R-:W-:Y:S02]  /*b2d0*/  ISETP.GE.AND P5, PT, R189, 0x11, PT ;  /* 0x00000011bd00780c */ /* 0x000fe40003fa6270 */
[----:B------:R-:W-:Y:S02]  /*b2e0*/  LOP3.LUT R17, R17, 0xfffffffb, RZ, 0xc0, !PT ;  /* 0xfffffffb11117812 */ /* 0x000fe400078ec0ff */
[----:B------:R-:W-:-:S02]  /*b2f0*/  ISETP.GT.AND P4, PT, R194, 0x1, !P1 ;  /* 0x00000001c200780c */ /* 0x000fc40004f84270 */
[----:B------:R-:W-:Y:S02]  /*b300*/  ISETP.GT.AND P3, PT, R194, 0x8, !P2 ;  /* 0x00000008c200780c */ /* 0x000fe40005764270 */
[----:B------:R-:W-:Y:S02]  /*b310*/  @P6 LOP3.LUT R17, R17, 0x4, RZ, 0xfc, !PT ;  /* 0x0000000411116812 */ /* 0x000fe400078efcff */
[C---:B------:R-:W-:Y:S02]  /*b320*/  ISETP.LT.OR P4, PT, R193.reuse, 0x2, P4 ;  /* 0x00000002c100780c */ /* 0x040fe40002781670 */
[----:B------:R-:W-:Y:S02]  /*b330*/  ISETP.LT.OR P3, PT, R193, 0x9, P3 ;  /* 0x00000009c100780c */ /* 0x000fe40001f61670 */
[----:B------:R-:W-:Y:S02]  /*b340*/  LOP3.LUT R17, R17, 0xfffffff7, RZ, 0xc0, !PT ;  /* 0xfffffff711117812 */ /* 0x000fe400078ec0ff */
[----:B0-----:R-:W-:-:S02]  /*b350*/  FSEL R200, R200, -INF , !P4 ;  /* 0xff800000c8c87808 */ /* 0x001fc40006000000 */
[----:B------:R-:W-:Y:S02]  /*b360*/  FSEL R202, R202, -INF , !P3 ;  /* 0xff800000caca7808 */ /* 0x000fe40005800000 */
[C---:B------:R-:W-:Y:S02]  /*b370*/  ISETP.GT.AND P4, PT, R194.reuse, 0x9, !P6 ;  /* 0x00000009c200780c */ /* 0x040fe40007784270 */
[----:B------:R-:W-:Y:S02]  /*b380*/  @P5 LOP3.LUT R17, R17, 0x8, RZ, 0xfc, !PT ;  /* 0x0000000811115812 */ /* 0x000fe400078efcff */
[----:B------:R-:W-:Y:S02]  /*b390*/  ISETP.GT.AND P3, PT, R194, 0x10, !P5 ;  /* 0x00000010c200780c */ /* 0x000fe40006f64270 */
[----:B------:R-:W-:Y:S02]  /*b3a0*/  ISETP.GE.AND P5, PT, R189, 0x12, PT ;  /* 0x00000012bd00780c */ /* 0x000fe40003fa6270 */
[----:B------:R-:W-:-:S02]  /*b3b0*/  ISETP.LT.OR P4, PT, R193, 0xa, P4 ;  /* 0x0000000ac100780c */ /* 0x000fc40002781670 */
[----:B------:R-:W-:Y:S02]  /*b3c0*/  ISETP.LT.OR P3, PT, R193, 0x11, P3 ;  /* 0x00000011c100780c */ /* 0x000fe40001f61670 */
[----:B------:R-:W-:Y:S02]  /*b3d0*/  FSEL R201, R201, -INF , !P4 ;  /* 0xff800000c9c97808 */ /* 0x000fe40006000000 */
[----:B------:R-:W-:Y:S02]  /*b3e0*/  ISETP.GE.AND P4, PT, R189, 0x19, PT ;  /* 0x00000019bd00780c */ /* 0x000fe40003f86270 */
[----:B------:R-:W-:Y:S02]  /*b3f0*/  LOP3.LUT R17, R17, 0xffffffef, RZ, 0xc0, !PT ;  /* 0xffffffef11117812 */ /* 0x000fe400078ec0ff */
[----:B------:R-:W-:Y:S02]  /*b400*/  FSEL R204, R204, -INF , !P3 ;  /* 0xff800000cccc7808 */ /* 0x000fe40005800000 */
[----:B------:R-:W-:-:S02]  /*b410*/  ISETP.GT.AND P3, PT, R194, 0x11, !P5 ;  /* 0x00000011c200780c */ /* 0x000fc40006f64270 */
[----:B------:R-:W-:Y:S02]  /*b420*/  @P5 LOP3.LUT R17, R17, 0x10, RZ, 0xfc, !PT ;  /* 0x0000001011115812 */ /* 0x000fe400078efcff */
[----:B------:R-:W-:Y:S02]  /*b430*/  ISETP.LT.OR P3, PT, R193, 0x12, P3 ;  /* 0x00000012c100780c */ /* 0x000fe40001f61670 */
[----:B------:R-:W-:Y:S02]  /*b440*/  LOP3.LUT R17, R17, 0xfffbffff, RZ, 0xc0, !PT ;  /* 0xfffbffff11117812 */ /* 0x000fe400078ec0ff */
[----:B------:R-:W-:Y:S02]  /*b450*/  FSEL R203, R203, -INF , !P3 ;  /* 0xff800000cbcb7808 */ /* 0x000fe40005800000 */
[----:B------:R-:W-:Y:S02]  /*b460*/  @P4 LOP3.LUT R17, R17, 0x40000, RZ, 0xfc, !PT ;  /* 0x0004000011114812 */ /* 0x000fe400078efcff */
[----:B------:R-:W-:-:S02]  /*b470*/  ISETP.GT.AND P3, PT, R194, 0x18, !P4 ;  /* 0x00000018c200780c */ /* 0x000fc40006764270 */
[----:B------:R-:W-:Y:S02]  /*b480*/  ISETP.GE.AND P4, PT, R189, 0x1a, PT ;  /* 0x0000001abd00780c */ /* 0x000fe40003f86270 */
[----:B------:R-:W-:Y:S02]  /*b490*/  ISETP.LT.OR P3, PT, R193, 0x19, P3 ;  /* 0x00000019c100780c */ /* 0x000fe40001f61670 */
[----:B------:R-:W-:Y:S02]  /*b4a0*/  LOP3.LUT R17, R17, 0xfffdffff, RZ, 0xc0, !PT ;  /* 0xfffdffff11117812 */ /* 0x000fe400078ec0ff */
        /* <DEDUP_REMOVED lines=92> */
[----:B------:R-:W-:Y:S02]  /*ba70*/  ISETP.GT.AND P6, PT, R194, RZ, !P6 ;  /* 0x000000ffc200720c */ /* 0x000fe400077c4270 */
[----:B------:R-:W-:Y:S02]  /*ba80*/  LOP3.LUT R17, R17, 0xfffffffe, RZ, 0xc0, !PT ;  /* 0xfffffffe11117812 */ /* 0x000fe400078ec0ff */
[----:B------:R-:W-:-:S04]  /*ba90*/  ISETP.LT.OR P6, PT, R193, 0x1, P6 ;  /* 0x00000001c100780c */ /* 0x000fc800037c1670 */
[----:B------:R-:W-:Y:S02]  /*baa0*/  FSEL R192, R13, -INF , !P6 ;  /* 0xff8000000dc07808 */ /* 0x000fe40007000000 */
[----:B------:R-:W-:-:S13]  /*bab0*/  ISETP.GE.AND P6, PT, R189, 0x5a, PT ;  /* 0x0000005abd00780c */ /* 0x000fda0003fc6270 */
[----:B------:R-:W-:Y:S02]  /*bac0*/  @P6 LOP3.LUT R17, R17, 0x1, RZ, 0xfc, !PT ;  /* 0x0000000111116812 */ /* 0x000fe400078efcff */
[----:B------:R-:W-:-:S04]  /*bad0*/  ISETP.GT.AND P6, PT, R194, 0x59, !P6 ;  /* 0x00000059c200780c */ /* 0x000fc800077c4270 */
[----:B------:R-:W-:Y:S01]  /*bae0*/  ISETP.LT.OR P6, PT, R193, 0x5a, P6 ;  /* 0x0000005ac100780c */ /* 0x000fe200037c1670 */
[--C-:B-1----:R-:W-:Y:S02]  /*baf0*/  IMAD.IADD R193, R195, 0x1, R15.reuse ;  /* 0x00000001c3c17824 */ /* 0x102fe400078e020f */
[----:B------:R-:W-:Y:S01]  /*bb00*/  IMAD.IADD R195, R196, 0x1, R15 ;  /* 0x00000001c4c37824 */ /* 0x000fe200078e020f */
        /* <DEDUP_REMOVED lines=16> */
.L_x_1886:
[----:B------:R-:W-:-:S05]  /*bc10*/  IMAD.U32 R188, RZ, RZ, UR26 ;  /* 0x0000001affbc7e24 */ /* 0x000fca000f8e00ff */
[----:B------:R-:W-:-:S13]  /*bc20*/  ISETP.NE.AND P6, PT, R188, 0x1, PT ;  /* 0x00000001bc00780c */ /* 0x000fda0003fc5270 */
[----:B------:R-:W0:Y:S02]  /*bc30*/  @P6 LDC.64 R14, c[0x0][0x9e8] ;  /* 0x00027a00ff0e6b82 */ /* 0x000e240000000a00 */
[----:B0-----:R-:W-:-:S05]  /*bc40*/  @P6 IMAD.HI.U32 R14, R189, R14, RZ ;  /* 0x0000000ebd0e6227 */ /* 0x001fca00078e00ff */
[----:B------:R-:W-:-:S07]  /*bc50*/  @P6 SHF.R.U32.HI R189, RZ, R15, R14 ;  /* 0x0000000fffbd6219 */ /* 0x000fce000001160e */
.L_x_1887:
[----:B------:R-:W-:Y:S05]  /*bc60*/  BSYNC B0 ;  /* 0x0000000000007941 */ /* 0x000fea0003800000 */
.L_x_1885:
[----:B------:R-:W-:-:S05]  /*bc70*/  IMAD R190, R189, R188, R190 ;  /* 0x000000bcbdbe7224 */ /* 0x000fca00078e02be */
[----:B------:R-:W-:Y:S02]  /*bc80*/  VIADDMNMX R193, R190, R188, R193, PT ;  /* 0x000000bcbec17246 */ /* 0x000fe400038001c1 */
[----:B------:R-:W-:-:S07]  /*bc90*/  VIMNMX R195, R195, R190, !PT ;  /* 0x000000bec3c37248 */ /* 0x000fce0007fe0100 */
.L_x_1884:
[----:B------:R-:W-:Y:S01]  /*bca0*/  ISETP.GT.AND P1, PT, R195, 0x1, !P1 ;  /* 0x00000001c300780c */ /* 0x000fe20004f24270 */
[----:B------:R-:W-:Y:S01]  /*bcb0*/  UMOV UR10, UR25 ;  /* 0x00000019000a7c82 */ /* 0x000fe20008000000 */
[----:B------:R-:W-:Y:S02]  /*bcc0*/  LOP3.LUT P6, RZ, R17, 0x20000, RZ, 0xc0, !PT ;  /* 0x0002000011ff7812 */ /* 0x000fe400078cc0ff */
[----:B------:R-:W-:Y:S02]  /*bcd0*/  ISETP.LT.OR P1, PT, R193, 0x2, P1 ;  /* 0x00000002c100780c */ /* 0x000fe40000f21670 */
[----:B------:R-:W-:Y:S02]  /*bce0*/  ISETP.GT.AND P2, PT, R195, 0x8, !P2 ;  /* 0x00000008c300780c */ /* 0x000fe40005744270 */
[----:B------:R-:W-:Y:S02]  /*bcf0*/  FSEL R14, R10, -INF , !P1 ;  /* 0xff8000000a0e7808 */ /* 0x000fe40004800000 */
[----:B------:R-:W-:-:S02]  /*bd00*/  LOP3.LUT P1, RZ, R17, 0x4, RZ, 0xc0, !PT ;  /* 0x0000000411ff7812 */ /* 0x000fc4000782c0ff */
[----:B------:R-:W-:Y:S02]  /*bd10*/  ISETP.LT.OR P2, PT, R193, 0x9, P2 ;  /* 0x00000009c100780c */ /* 0x000fe40001741670 */
[----:B------:R-:W-:Y:S02]  /*bd20*/  ISETP.GT.AND P1, PT, R195, 0x9, !P1 ;  /* 0x00000009c300780c */ /* 0x000fe40004f24270 */
[----:B------:R-:W-:Y:S02]  /*bd30*/  FSEL R20, R20, -INF , !P2 ;  /* 0xff80000014147808 */ /* 0x000fe40005000000 */
[----:B------:R-:W-:Y:S02]  /*bd40*/  ISETP.LT.OR P1, PT, R193, 0xa, P1 ;  /* 0x0000000ac100780c */ /* 0x000fe40000f21670 */
[----:B------:R-:W-:Y:S02]  /*bd50*/  LOP3.LUT P2, RZ, R17, 0x10000, RZ, 0xc0, !PT ;  /* 0x0001000011ff7812 */ /* 0x000fe4000784c0ff */
        /* <DEDUP_REMOVED lines=22> */
[----:B------:R-:W-:Y:S02]  /*bec0*/  ISETP.GT.AND P1, PT, R195, 0x19, !P6 ;  /* 0x00000019c300780c */ /* 0x000fe40007724270 */
[----:B------:R-:W-:Y:S02]  /*bed0*/  FMNMX.FTZ R15, R173, R10, !PT ;  /* 0x0000000aad0f7209 */ /* 0x000fe40007810000 */
[----:B------:R-:W-:-:S02]  /*bee0*/  ISETP.LT.OR P1, PT, R193, 0x1a, P1 ;  /* 0x0000001ac100780c */ /* 0x000fc40000f21670 */
[----:B------:R-:W-:Y:S02]  /*bef0*/  FMNMX.FTZ R10, R174, R15, !PT ;  /* 0x0000000fae0a7209 */ /* 0x000fe40007810000 */
[----:B------:R-:W-:Y:S02]  /*bf00*/  FSEL R153, R153, -INF , !P1 ;  /* 0xff80000099997808 */ /* 0x000fe40004800000 */
        /* <DEDUP_REMOVED lines=31> */
[----:B------:R-:W-:Y:S01]  /*c100*/  LOP3.LUT P6, RZ, R17, 0x80, RZ, 0xc0, !PT ;  /* 0x0000008011ff7812 */ /* 0x000fe200078cc0ff */
[----:B------:R-:W0:Y:S01]  /*c110*/  SHFL.BFLY PT, R10, R15, 0x2, 0x1f ;  /* 0x0c401f000f0a7f89 */ /* 0x000e2200000e0000 */
[----:B------:R-:W-:Y:S02]  /*c120*/  FSEL R159, R159, -INF , !P1 ;  /* 0xff8000009f9f7808 */ /* 0x000fe40004800000 */
[----:B------:R-:W-:-:S02]  /*c130*/  LOP3.LUT P1, RZ, R17, 0x800, RZ, 0xc0, !PT ;  /* 0x0000080011ff7812 */ /* 0x000fc4000782c0ff */
[----:B------:R-:W-:Y:S02]  /*c140*/  LOP3.LUT P2, RZ, R17, 0x40, RZ, 0xc0, !PT ;  /* 0x0000004011ff7812 */ /* 0x000fe4000784c0ff */
[C---:B------:R-:W-:Y:S02]  /*c150*/  ISETP.GT.AND P1, PT, R195.reuse, 0x31, !P1 ;  /* 0x00000031c300780c */ /* 0x040fe40004f24270 */
[----:B------:R-:W-:Y:S02]  /*c160*/  ISETP.GT.AND P3, PT, R195, 0x50, !P3 ;  /* 0x00000050c300780c */ /* 0x000fe40005f64270 */
[----:B------:R-:W-:Y:S02]  /*c170*/  ISETP.LT.OR P1, PT, R193, 0x32, P1 ;  /* 0x00000032c100780c */ /* 0x000fe40000f21670 */
[----:B------:R-:W-:Y:S02]  /*c180*/  ISETP.GT.AND P4, PT, R195, 0x51, !P4 ;  /* 0x00000051c300780c */ /* 0x000fe40006784270 */
[----:B------:R-:W-:-:S02]  /*c190*/  FSEL R160, R160, -INF , !P1 ;  /* 0xff800000a0a07808 */ /* 0x000fc40004800000 */
[----:B------:R-:W-:Y:S02]  /*c1a0*/  LOP3.LUT P1, RZ, R17, 0x400, RZ, 0xc0, !PT ;  /* 0x0000040011ff7812 */ /* 0x000fe4000782c0ff */
[----:B------:R-:W-:Y:S02]  /*c1b0*/  ISETP.LT.OR P3, PT, R193, 0x51, P3 ;  /* 0x00000051c100780c */ /* 0x000fe40001f61670 */
[C---:B------:R-:W-:Y:S02]  /*c1c0*/  ISETP.GT.AND P1, PT, R195.reuse, 0x38, !P1 ;  /* 0x00000038c300780c */ /* 0x040fe40004f24270 */
[----:B------:R-:W-:Y:S02]  /*c1d0*/  ISETP.GT.AND P5, PT, R195, 0x58, !P5 ;  /* 0x00000058c300780c */ /* 0x000fe40006fa4270 */
[C---:B------:R-:W-:Y:S02]  /*c1e0*/  ISETP.LT.OR P1, PT, R193.reuse, 0x39, P1 ;  /* 0x00000039c100780c */ /* 0x040fe40000f21670 */
[----:B------:R-:W-:-:S02]  /*c1f0*/  ISETP.LT.OR P4, PT, R193, 0x52, P4 ;  /* 0x00000052c100780c */ /* 0x000fc40002781670 */
[----:B------:R-:W-:Y:S02]  /*c200*/  FSEL R163, R163, -INF , !P1 ;  /* 0xff800000a3a37808 */ /* 0x000fe40004800000 */
[----:B------:R-:W-:Y:S02]  /*c210*/  LOP3.LUT P1, RZ, R17, 0x200, RZ, 0xc0, !PT ;  /* 0x0000020011ff7812 */ /* 0x000fe4000782c0ff */
[----:B------:R-:W-:Y:S02]  /*c220*/  ISETP.LT.OR P5, PT, R193, 0x59, P5 ;  /* 0x00000059c100780c */ /* 0x000fe40002fa1670 */
        /* <DEDUP_REMOVED lines=11> */
[----:B------:R-:W-:Y:S02]  /*c2e0*/  ISETP.GT.AND P1, PT, R195, 0x48, !P2 ;  /* 0x00000048c300780c */ /* 0x000fe40005724270 */
[----:B------:R-:W-:Y:S02]  /*c2f0*/  LOP3.LUT P2, RZ, R17, 0x20, RZ, 0xc0, !PT ;  /* 0x0000002011ff7812 */ /* 0x000fe4000784c0ff */
[----:B------:R-:W-:Y:S02]  /*c300*/  ISETP.LT.OR P1, PT, R193, 0x49, P1 ;  /* 0x00000049c100780c */ /* 0x000fe40000f21670 */
[----:B------:R-:W-:Y:S02]  /*c310*/  ISETP.GT.AND P2, PT, R195, 0x49, !P2 ;  /* 0x00000049c300780c */ /* 0x000fe40005744270 */
[----:B------:R-:W-:-:S02]  /*c320*/  FSEL R194, R169, -INF , !P1 ;  /* 0xff800000a9c27808 */ /* 0x000fc40004800000 */
[----:B0-----:R-:W-:Y:S02]  /*c330*/  FMNMX.FTZ R169, R15, R10, !PT ;  /* 0x0000000a0fa97209 */ /* 0x001fe40007810000 */
[----:B------:R-:W-:Y:S02]  /*c340*/  ISETP.GT.AND P1, PT, R195, RZ, !P6 ;  /* 0x000000ffc300720c */ /* 0x000fe40007724270 */
[C---:B------:R-:W-:Y:S01]  /*c350*/  ISETP.LT.OR P2, PT, R193.reuse, 0x4a, P2 ;  /* 0x0000004ac100780c */ /* 0x040fe20001741670 */
[----:B------:R-:W0:Y:S01]  /*c360*/  SHFL.BFLY PT, R10, R169, 0x1, 0x1f ;  /* 0x0c201f00a90a7f89 */ /* 0x000e2200000e0000 */
[----:B------:R-:W-:Y:S02]  /*c370*/  ISETP.LT.OR P1, PT, R193, 0x1, P1 ;  /* 0x00000001c100780c */ /* 0x000fe40000f21670 */
[----:B------:R-:W-:Y:S02]  /*c380*/  LOP3.LUT P6, RZ, R17, 0x1, RZ, 0xc0, !PT ;  /* 0x0000000111ff7812 */ /* 0x000fe400078cc0ff */
[----:B------:R-:W-:-:S02]  /*c390*/  FSEL R197, R9, -INF , !P1 ;  /* 0xff80000009c57808 */ /* 0x000fc40004800000 */
[----:B------:R-:W-:Y:S02]  /*c3a0*/  ISETP.GT.AND P6, PT, R195, 0x59, !P6 ;  /* 0x00000059c300780c */ /* 0x000fe400077c4270 */
[----:B------:R-:W-:Y:S02]  /*c3b0*/  FMNMX.FTZ R9, R197, R12, !PT ;  /* 0x0000000cc5097209 */ /* 0x000fe40007810000 */
[----:B------:R-:W-:Y:S02]  /*c3c0*/  ISETP.LT.OR P6, PT, R193, 0x5a, P6 ;  /* 0x0000005ac100780c */ /* 0x000fe400037c1670 */
[----:B------:R-:W-:Y:S02]  /*c3d0*/  FMNMX.FTZ R9, R14, R9, !PT ;  /* 0x000000090e097209 */ /* 0x000fe40007810000 */
[----:B------:R-:W-:Y:S02]  /*c3e0*/  FSEL R193, R167, -INF , !P5 ;  /* 0xff800000a7c17808 */ /* 0x000fe40006800000 */
[----:B------:R-:W-:-:S02]  /*c3f0*/  FMNMX.FTZ R190, R20, R9, !PT ;  /* 0x0000000914be7209 */ /* 0x000fc40007810000 */
[----:B------:R-:W-:Y:S02]  /*c400*/  FSEL R168, R168, -INF , !P6 ;  /* 0xff800000a8a87808 */ /* 0x000fe40007000000 */
[----:B------:R-:W-:Y:S02]  /*c410*/  FMNMX.FTZ R9, R21, R190, !PT ;  /* 0x000000be15097209 */ /* 0x000fe40007810000 */
[----:B0-----:R-:W-:Y:S02]  /*c420*/  FMNMX.FTZ R10, R169, R10, !PT ;  /* 0x0000000aa90a7209 */ /* 0x001fe40007810000 */
[----:B------:R-:W-:Y:S02]  /*c430*/  FMNMX.FTZ R190, R22, R9, !PT ;  /* 0x0000000916be7209 */ /* 0x000fe40007810000 */
[C---:B------:R-:W-:Y:S01]  /*c440*/  FSETP.NEU.FTZ.AND P1, PT, R10.reuse, -INF , PT ;  /* 0xff8000000a00780b */ /* 0x040fe20003f3d000 */
[----:B------:R-:W-:Y:S01]  /*c450*/  FMUL.FTZ R196, R10, UR10 ;  /* 0x0000000a0ac47c20 */ /* 0x000fe20008410000 */
[----:B------:R-:W-:-:S04]  /*c460*/  FMNMX.FTZ R9, R23, R190, !PT ;  /* 0x000000be17097209 */ /* 0x000fc80007810000 */
[----:B------:R-:W-:-:S05]  /*c470*/  FSEL R196, R196, RZ, P1 ;  /* 0x000000ffc4c47208 */ /* 0x000fca0000800000 */
[--C-:B------:R-:W-:Y:S01]  /*c480*/  FFMA.FTZ R15, R192, UR10, -R196.reuse ;  /* 0x0000000ac00f7c23 */ /* 0x100fe200080108c4 */
[----:B------:R-:W-:Y:S01]  /*c490*/  FMNMX.FTZ R192, R152, R9, !PT ;  /* 0x0000000998c07209 */ /* 0x000fe20007810000 */
[--C-:B------:R-:W-:Y:S01]  /*c4a0*/  FFMA.FTZ R191, R172, UR10, -R196.reuse ;  /* 0x0000000aacbf7c23 */ /* 0x100fe200080108c4 */
[--C-:B------:R-:W-:Y:S01]  /*c4b0*/  FFMA.FTZ R195, R173, UR10, -R196.reuse ;  /* 0x0000000aadc37c23 */ /* 0x100fe200080108c4 */
[----:B------:R-:W-:Y:S01]  /*c4c0*/  FSEL R173, R161, -INF , !P3 ;  /* 0xff800000a1ad7808 */ /* 0x000fe20005800000 */
[--C-:B------:R-:W-:Y:S01]  /*c4d0*/  FFMA.FTZ R161, R174, UR10, -R196.reuse ;  /* 0x0000000aaea17c23 */ /* 0x100fe200080108c4 */
[----:B------:R-:W-:Y:S01]  /*c4e0*/  FMNMX.FTZ R9, R153, R192, !PT ;  /* 0x000000c099097209 */ /* 0x000fe20007810000 */
[--C-:B------:R-:W-:Y:S01]  /*c4f0*/  FFMA.FTZ R188, R200, UR10, -R196.reuse ;  /* 0x0000000ac8bc7c23 */ /* 0x100fe200080108c4 */
[----:B------:R-:W-:Y:S01]  /*c500*/  FSEL R174, R162, -INF , !P4 ;  /* 0xff800000a2ae7808 */ /* 0x000fe20006000000 */
[----:B------:R-:W-:Y:S01]  /*c510*/  MUFU.EX2 R15, R15 ;  /* 0x0000000f000f7308 */ /* 0x000fe20000000800 */
[----:B------:R-:W-:Y:S01]  /*c520*/  FMNMX.FTZ R192, R154, R9, !PT ;  /* 0x000000099ac07209 */ /* 0x000fe20007810000 */
[--C-:B------:R-:W-:Y:S01]  /*c530*/  FFMA.FTZ R189, R202, UR10, -R196.reuse ;  /* 0x0000000acabd7c23 */ /* 0x100fe200080108c4 */
[----:B------:R-:W-:Y:S01]  /*c540*/  FSEL R200, R10, RZ, P1 ;  /* 0x000000ff0ac87208 */ /* 0x000fe20000800000 */
[--C-:B------:R-:W-:Y:S01]  /*c550*/  FFMA.FTZ R201, R201, UR10, -R196.reuse ;  /* 0x0000000ac9c97c23 */ /* 0x100fe200080108c4 */
[----:B------:R-:W-:Y:S01]  /*c560*/  FMNMX.FTZ R9, R155, R192, !PT ;  /* 0x000000c09b097209 */ /* 0x000fe20007810000 */
[--C-:B------:R-:W-:Y:S01]  /*c570*/  FFMA.FTZ R169, R204, UR10, -R196.reuse ;  /* 0x0000000acca97c23 */ /* 0x100fe200080108c4 */
[--C-:B------:R-:W-:Y:S01]  /*c580*/  FFMA.FTZ R162, R175, UR10, -R196.reuse ;  /* 0x0000000aafa27c23 */ /* 0x100fe200080108c4 */
[----:B------:R-:W-:Y:S01]  /*c590*/  FADD.FTZ R200, -R200, R11 ;  /* 0x0000000bc8c87221 */ /* 0x000fe20000010100 */
        /* <DEDUP_REMOVED lines=26> */
[----:B------:R-:W-:-:S02]  /*c740*/  FSEL R172, R158, -INF , !P2 ;  /* 0xff8000009eac7808 */ /* 0x000fc40005000000 */
[----:B------:R-:W-:-:S04]  /*c750*/  FMNMX.FTZ R9, R166, R9, !PT ;  /* 0x00000009a6097209 */ /* 0x000fc80007810000 */
[----:B------:R-:W-:Y:S01]  /*c760*/  FMNMX.FTZ R9, R194, R9, !PT ;  /* 0x00000009c2097209 */ /* 0x000fe20007810000 */
[----:B------:R-:W-:Y:S03]  /*c770*/  MUFU.EX2 R192, R203 ;  /* 0x000000cb00c07308 */ /* 0x000fe60000000800 */
[----:B------:R-:W-:-:S04]  /*c780*/  FMNMX.FTZ R198, R172, R9, !PT ;  /* 0x00000009acc67209 */ /* 0x000fc80007810000 */
[----:B------:R-:W-:Y:S01]  /*c790*/  FMNMX.FTZ R9, R173, R198, !PT ;  /* 0x000000c6ad097209 */ /* 0x000fe20007810000 */
[----:B------:R-:W-:Y:S03]  /*c7a0*/  MUFU.EX2 R170, R170 ;  /* 0x000000aa00aa7308 */ /* 0x000fe60000000800 */
[----:B------:R-:W-:-:S04]  /*c7b0*/  FMNMX.FTZ R198, R174, R9, !PT ;  /* 0x00000009aec67209 */ /* 0x000fc80007810000 */
[----:B------:R-:W-:Y:S01]  /*c7c0*/  FMNMX.FTZ R9, R193, R198, !PT ;  /* 0x000000c6c1097209 */ /* 0x000fe20007810000 */
[----:B------:R-:W-:Y:S03]  /*c7d0*/  MUFU.EX2 R171, R171 ;  /* 0x000000ab00ab7308 */ /* 0x000fe60000000800 */
[----:B------:R-:W-:-:S05]  /*c7e0*/  FMNMX.FTZ R9, R168, R9, !PT ;  /* 0x00000009a8097209 */ /* 0x000fca0007810000 */
        /* <DEDUP_REMOVED lines=8> */
[----:B------:R-:W1:Y:S08]  /*c870*/  MUFU.EX2 R178, R178 ;  /* 0x000000b200b27308 */ /* 0x000e700000000800 */
[----:B------:R-:W-:Y:S01]  /*c880*/  MUFU.EX2 R175, R175 ;  /* 0x000000af00af7308 */ /* 0x000fe20000000800 */
[----:B0-----:R-:W-:Y:S01]  /*c890*/  FMNMX.FTZ R9, R198, R9, !PT ;  /* 0x00000009c6097209 */ /* 0x001fe20007810000 */
[----:B------:R-:W-:-:S03]  /*c8a0*/  FMUL.FTZ R198, R200, UR10 ;  /* 0x0000000ac8c67c20 */ /* 0x000fc60008410000 */
[C---:B------:R-:W-:Y:S01]  /*c8b0*/  FSETP.NEU.FTZ.AND P1, PT, R9.reuse, -INF , PT ;  /* 0xff8000000900780b */ /* 0x040fe20003f3d000 */
[----:B------:R-:W-:Y:S02]  /*c8c0*/  FMUL.FTZ R185, R9, UR10 ;  /* 0x0000000a09b97c20 */ /* 0x000fe40008410000 */
[----:B------:R-:W-:Y:S03]  /*c8d0*/  MUFU.EX2 R180, R180 ;  /* 0x000000b400b47308 */ /* 0x000fe60000000800 */
[----:B------:R-:W-:-:S05]  /*c8e0*/  FSEL R185, R185, RZ, P1 ;  /* 0x000000ffb9b97208 */ /* 0x000fca0000800000 */
[----:B------:R-:W0:Y:S01]  /*c8f0*/  MUFU.EX2 R198, R198 ;  /* 0x000000c600c67308 */ /* 0x000e220000000800 */
[--C-:B------:R-:W-:Y:S01]  /*c900*/  FFMA.FTZ R13, R197, UR10, -R185.reuse ;  /* 0x0000000ac50d7c23 */ /* 0x100fe200080108b9 */
[--C-:B------:R-:W-:Y:S01]  /*c910*/  FFMA.FTZ R14, R14, UR10, -R185.reuse ;  /* 0x0000000a0e0e7c23 */ /* 0x100fe200080108b9 */
[--C-:B------:R-:W-:Y:S01]  /*c920*/  FFMA.FTZ R199, R160, UR10, -R185.reuse ;  /* 0x0000000aa0c77c23 */ /* 0x100fe200080108b9 */
[----:B-1----:R-:W-:Y:S01]  /*c930*/  F2FP.F16.F32.PACK_AB R160, R178, R167 ;  /* 0x000000a7b2a0723e */ /* 0x002fe200000000ff */
        /* <DEDUP_REMOVED lines=10> */
[----:B------:R-:W-:Y:S01]  /*c9e0*/  FFMA.FTZ R201, R166, UR10, -R185 ;  /* 0x0000000aa6c97c23 */ /* 0x000fe200080108b9 */
[----:B------:R-:W-:Y:S01]  /*c9f0*/  MUFU.EX2 R182, R182 ;  /* 0x000000b600b67308 */ /* 0x000fe20000000800 */
[----:B0-----:R-:W-:Y:S01]  /*ca00*/  FFMA.FTZ R183, R198, R2, R15 ;  /* 0x00000002c6b77223 */ /* 0x001fe2000001000f */
[--C-:B------:R-:W-:Y:S01]  /*ca10*/  FFMA.FTZ R159, R194, UR10, -R185.reuse ;  /* 0x0000000ac29f7c23 */ /* 0x100fe200080108b9 */
[--C-:B------:R-:W-:Y:S01]  /*ca20*/  FFMA.FTZ R173, R173, UR10, -R185.reuse ;  /* 0x0000000aadad7c23 */ /* 0x100fe200080108b9 */
[----:B------:R-:W-:Y:S01]  /*ca30*/  FFMA.FTZ R193, R193, UR10, -R185 ;  /* 0x0000000ac1c17c23 */ /* 0x000fe200080108b9 */
[----:B------:R-:W-:Y:S01]  /*ca40*/  FADD.FTZ R2, R188, R183 ;  /* 0x000000b7bc027221 */ /* 0x000fe20000010000 */
[----:B------:R-:W-:Y:S01]  /*ca50*/  F2FP.F16.F32.PACK_AB R166, R162, R161 ;  /* 0x000000a1a2a6723e */ /* 0x000fe200000000ff */
[-C--:B------:R-:W-:Y:S01]  /*ca60*/  FMUL.FTZ R24, R24, R198.reuse ;  /* 0x000000c618187220 */ /* 0x080fe20000410000 */
[----:B------:R-:W-:Y:S01]  /*ca70*/  MUFU.EX2 R179, R179 ;  /* 0x000000b300b37308 */ /* 0x000fe20000000800 */
[----:B------:R-:W-:Y:S01]  /*ca80*/  FADD.FTZ R183, R189, R2 ;  /* 0x00000002bdb77221 */ /* 0x000fe20000010000 */
[----:B------:R-:W-:Y:S01]  /*ca90*/  F2FP.F16.F32.PACK_AB R164, R158, R191 ;  /* 0x000000bf9ea4723e */ /* 0x000fe200000000ff */
        /* <DEDUP_REMOVED lines=15> */
[----:B0-----:R-:W-:Y:S01]  /*cb90*/  FSEL R187, R9, RZ, P1 ;  /* 0x000000ff09bb7208 */ /* 0x001fe20000800000 */
[----:B------:R-:W-:Y:S01]  /*cba0*/  FMUL.FTZ R44, R44, R198 ;  /* 0x000000c62c2c7220 */ /* 0x000fe20000410000 */
[----:B------:R-:W-:Y:S01]  /*cbb0*/  PLOP3.LUT P1, PT, PT, PT, UP0, 0x40, 0x0 ;  /* 0x000000000000781c */ /* 0x000fe20003f2e808 */
[C---:B------:R-:W-:Y:S01]  /*cbc0*/  FADD.FTZ R2, R171.reuse, R2 ;  /* 0x00000002ab027221 */ /* 0x040fe20000010000 */
[----:B------:R-:W-:Y:S01]  /*cbd0*/  F2FP.F16.F32.PACK_AB R170, R171, R170 ;  /* 0x000000aaabaa723e */ /* 0x000fe200000000ff */
[----:B------:R-:W-:Y:S01]  /*cbe0*/  FADD.FTZ R187, -R187, R12 ;  /* 0x0000000cbbbb7221 */ /* 0x000fe20000010100 */
[----:B------:R-:W-:Y:S01]  /*cbf0*/  MUFU.EX2 R181, R181 ;  /* 0x000000b500b57308 */ /* 0x000fe20000000800 */
[----:B------:R-:W-:Y:S01]  /*cc00*/  FADD.FTZ R183, R191, R2 ;  /* 0x00000002bfb77221 */ /* 0x000fe20000010000 */
[--C-:B------:R-:W-:Y:S01]  /*cc10*/  FFMA.FTZ R12, R153, UR10, -R185.reuse ;  /* 0x0000000a990c7c23 */ /* 0x100fe200080108b9 */
[----:B------:R-:W-:Y:S01]  /*cc20*/  FMUL.FTZ R187, R187, UR10 ;  /* 0x0000000abbbb7c20 */ /* 0x000fe20008410000 */
[----:B------:R-:W-:Y:S01]  /*cc30*/  FFMA.FTZ R153, R154, UR10, -R185 ;  /* 0x0000000a9a997c23 */ /* 0x000fe200080108b9 */
[----:B------:R-:W-:Y:S01]  /*cc40*/  FADD.FTZ R2, R158, R183 ;  /* 0x000000b79e027221 */ /* 0x000fe20000010000 */
[----:B------:R-:W-:Y:S01]  /*cc50*/  FFMA.FTZ R183, R152, UR10, -R185 ;  /* 0x0000000a98b77c23 */ /* 0x000fe200080108b9 */
[-C--:B------:R-:W-:Y:S01]  /*cc60*/  FMUL.FTZ R45, R45, R198.reuse ;  /* 0x000000c62d2d7220 */ /* 0x080fe20000410000 */
[----:B------:R-:W-:Y:S01]  /*cc70*/  MUFU.EX2 R186, R186 ;  /* 0x000000ba00ba7308 */ /* 0x000fe20000000800 */
[----:B------:R-:W-:Y:S01]  /*cc80*/  FADD.FTZ R195, R161, R2 ;  /* 0x00000002a1c37221 */ /* 0x000fe20000010000 */
[----:B-1----:R-:W-:Y:S01]  /*cc90*/  F2FP.F16.F32.PACK_AB R158, R184, R179 ;  /* 0x000000b3b89e723e */ /* 0x002fe200000000ff */
[-C--:B------:R-:W-:Y:S01]  /*cca0*/  FMUL.FTZ R48, R48, R198.reuse ;  /* 0x000000c630307220 */ /* 0x080fe20000410000 */
[-C--:B------:R-:W-:Y:S01]  /*ccb0*/  FMUL.FTZ R49, R49, R198.reuse ;  /* 0x000000c631317220 */ /* 0x080fe20000410000 */
[----:B------:R-:W-:Y:S01]  /*ccc0*/  FADD.FTZ R2, R162, R195 ;  /* 0x000000c3a2027221 */ /* 0x000fe20000010000 */
[----:B------:R-:W-:Y:S01]  /*ccd0*/  F2FP.F16.F32.PACK_AB R162, R180, R175 ;  /* 0x000000afb4a2723e */ /* 0x000fe200000000ff */
[-C--:B------:R-:W-:Y:S01]  /*cce0*/  FMUL.FTZ R52, R52, R198.reuse ;  /* 0x000000c634347220 */ /* 0x080fe20000410000 */
[----:B------:R-:W0:Y:S01]  /*ccf0*/  MUFU.EX2 R196, R196 ;  /* 0x000000c400c47308 */ /* 0x000e220000000800 */
[----:B------:R-:W-:Y:S01]  /*cd00*/  FADD.FTZ R195, R167, R2 ;  /* 0x00000002a7c37221 */ /* 0x000fe20000010000 */
[----:B------:R-:W-:Y:S01]  /*cd10*/  FFMA.FTZ R2, R155, UR10, -R185 ;  /* 0x0000000a9b027c23 */ /* 0x000fe200080108b9 */
[-C--:B------:R-:W-:Y:S01]  /*cd20*/  FMUL.FTZ R53, R53, R198.reuse ;  /* 0x000000c635357220 */ /* 0x080fe20000410000 */
[-C--:B------:R-:W-:Y:S01]  /*cd30*/  FMUL.FTZ R56, R56, R198.reuse ;  /* 0x000000c638387220 */ /* 0x080fe20000410000 */
[----:B------:R-:W-:Y:S01]  /*cd40*/  FADD.FTZ R152, R178, R195 ;  /* 0x000000c3b2987221 */ /* 0x000fe20000010000 */
[--C-:B------:R-:W-:Y:S01]  /*cd50*/  FFMA.FTZ R195, R157, UR10, -R185.reuse ;  /* 0x0000000a9dc37c23 */ /* 0x100fe200080108b9 */
[----:B------:R-:W-:Y:S01]  /*cd60*/  FFMA.FTZ R157, R172, UR10, -R185 ;  /* 0x0000000aac9d7c23 */ /* 0x000fe200080108b9 */
        /* <DEDUP_REMOVED lines=8> */
[----:B------:R-:W1:Y:S01]  /*cdf0*/  MUFU.EX2 R178, R187 ;  /* 0x000000bb00b27308 */ /* 0x000e620000000800 */
[----:B------:R-:W-:Y:S01]  /*ce00*/  FADD.FTZ R155, R177, R152 ;  /* 0x00000098b19b7221 */ /* 0x000fe20000010000 */
[----:B0-----:R-:W-:Y:S01]  /*ce10*/  F2FP.F16.F32.PACK_AB R154, R196, R11 ;  /* 0x0000000bc49a723e */ /* 0x001fe200000000ff */
[-C--:B------:R-:W-:Y:S01]  /*ce20*/  FMUL.FTZ R65, R65, R198.reuse ;  /* 0x000000c641417220 */ /* 0x080fe20000410000 */
[-C--:B------:R-:W-:Y:S01]  /*ce30*/  FMUL.FTZ R68, R68, R198.reuse ;  /* 0x000000c644447220 */ /* 0x080fe20000410000 */
[----:B------:R-:W-:Y:S01]  /*ce40*/  FADD.FTZ R152, R182, R155 ;  /* 0x0000009bb6987221 */ /* 0x000fe20000010000 */
[--C-:B------:R-:W-:Y:S01]  /*ce50*/  FFMA.FTZ R155, R174, UR10, -R185.reuse ;  /* 0x0000000aae9b7c23 */ /* 0x100fe200080108b9 */
[----:B------:R-:W-:Y:S01]  /*ce60*/  FFMA.FTZ R185, R168, UR10, -R185 ;  /* 0x0000000aa8b97c23 */ /* 0x000fe200080108b9 */
[----:B------:R-:W0:Y:S01]  /*ce70*/  MUFU.EX2 R14, R14 ;  /* 0x0000000e000e7308 */ /* 0x000e220000000800 */
[----:B------:R-:W-:Y:S01]  /*ce80*/  FADD.FTZ R203, R179, R152 ;  /* 0x00000098b3cb7221 */ /* 0x000fe20000010000 */
[----:B------:R-:W-:Y:S01]  /*ce90*/  F2FP.F16.F32.PACK_AB R168, R192, R169 ;  /* 0x000000a9c0a8723e */ /* 0x000fe200000000ff */
[-C--:B------:R-:W-:Y:S01]  /*cea0*/  FMUL.FTZ R69, R69, R198.reuse ;  /* 0x000000c645457220 */ /* 0x080fe20000410000 */
[----:B------:R-:W-:Y:S01]  /*ceb0*/  F2FP.F16.F32.PACK_AB R174, R190, R189 ;  /* 0x000000bdbeae723e */ /* 0x000fe200000000ff */
[----:B------:R-:W-:Y:S01]  /*cec0*/  FADD.FTZ R152, R184, R203 ;  /* 0x000000cbb8987221 */ /* 0x000fe20000010000 */
[-C--:B------:R-:W-:Y:S01]  /*ced0*/  FMUL.FTZ R72, R72, R198.reuse ;  /* 0x000000c648487220 */ /* 0x080fe20000410000 */
[-C--:B------:R-:W-:Y:S01]  /*cee0*/  FMUL.FTZ R73, R73, R198.reuse ;  /* 0x000000c649497220 */ /* 0x080fe20000410000 */
[----:B------:R-:W2:Y:S01]  /*cef0*/  MUFU.EX2 R20, R20 ;  /* 0x0000001400147308 */ /* 0x000ea20000000800 */
[----:B------:R-:W-:Y:S01]  /*cf00*/  FADD.FTZ R169, R181, R152 ;  /* 0x00000098b5a97221 */ /* 0x000fe20000010000 */
[----:B------:R-:W-:Y:S01]  /*cf10*/  F2FP.F16.F32.PACK_AB R152, R186, R181 ;  /* 0x000000b5ba98723e */ /* 0x000fe200000000ff */
        /* <DEDUP_REMOVED lines=14> */
[----:B---3--:R-:W-:Y:S01]  /*d000*/  FADD.FTZ R2, R186, R169 ;  /* 0x000000a9ba027221 */ /* 0x008fe20000010000 */
[-C--:B------:R-:W-:Y:S01]  /*d010*/  FMUL.FTZ R100, R100, R198.reuse ;  /* 0x000000c664647220 */ /* 0x080fe20000410000 */
[-C--:B------:R-:W-:Y:S01]  /*d020*/  FMUL.FTZ R101, R101, R198.reuse ;  /* 0x000000c665657220 */ /* 0x080fe20000410000 */
[----:B------:R-:W-:Y:S01]  /*d030*/  FMUL.FTZ R104, R104, R198 ;  /* 0x000000c668687220 */ /* 0x000fe20000410000 */
[----:B------:R-:W-:Y:S01]  /*d040*/  FADD.FTZ R161, R11, R2 ;  /* 0x000000020ba17221 */ /* 0x000fe20000010000 */
[----:B-1----:R-:W-:Y:S01]  /*d050*/  FFMA.FTZ R11, R178, R0, R13 ;  /* 0x00000000b20b7223 */ /* 0x002fe2000001000d */
[-C--:B------:R-:W-:Y:S01]  /*d060*/  FMUL.FTZ R105, R105, R198.reuse ;  /* 0x000000c669697220 */ /* 0x080fe20000410000 */
[----:B------:R-:W-:Y:S01]  /*d070*/  MUFU.EX2 R22, R22 ;  /* 0x0000001600167308 */ /* 0x000fe20000000800 */
[----:B------:R-:W-:Y:S01]  /*d080*/  FADD.FTZ R2, R196, R161 ;  /* 0x000000a1c4027221 */ /* 0x000fe20000010000 */
[----:B0-----:R-:W-:Y:S01]  /*d090*/  FADD.FTZ R11, R14, R11 ;  /* 0x0000000b0e0b7221 */ /* 0x001fe20000010000 */
[-C--:B------:R-:W-:Y:S01]  /*d0a0*/  FMUL.FTZ R108, R108, R198.reuse ;  /* 0x000000c66c6c7220 */ /* 0x080fe20000410000 */
[-C--:B------:R-:W-:Y:S01]  /*d0b0*/  FMUL.FTZ R109, R109, R198.reuse ;  /* 0x000000c66d6d7220 */ /* 0x080fe20000410000 */
[-C--:B------:R-:W-:Y:S01]  /*d0c0*/  FMUL.FTZ R112, R112, R198.reuse ;  /* 0x000000c670707220 */ /* 0x080fe20000410000 */
[----:B--2---:R-:W-:Y:S01]  /*d0d0*/  FADD.FTZ R0, R20, R11 ;  /* 0x0000000b14007221 */ /* 0x004fe20000010000 */
[-C--:B------:R-:W-:Y:S01]  /*d0e0*/  FMUL.FTZ R113, R113, R198.reuse ;  /* 0x000000c671717220 */ /* 0x080fe20000410000 */
[----:B------:R-:W0:Y:S01]  /*d0f0*/  MUFU.EX2 R23, R23 ;  /* 0x0000001700177308 */ /* 0x000e220000000800 */
[-C--:B------:R-:W-:Y:S01]  /*d100*/  FMUL.FTZ R116, R116, R198.reuse ;  /* 0x000000c674747220 */ /* 0x080fe20000410000 */
[----:B----4-:R-:W-:Y:S01]  /*d110*/  FADD.FTZ R11, R21, R0 ;  /* 0x00000000150b7221 */ /* 0x010fe20000010000 */
        /* <DEDUP_REMOVED lines=18> */
[----:B------:R-:W-:Y:S01]  /*d240*/  FMUL.FTZ R149, R149, R198 ;  /* 0x000000c695957220 */ /* 0x000fe20000410000 */
[----:B------:R-:W-:Y:S01]  /*d250*/  F2FP.F16.F32.PACK_AB R175, R21, R20 ;  /* 0x0000001415af723e */ /* 0x000fe200000000ff */
[----:B------:R-:W-:Y:S01]  /*d260*/  FMUL.FTZ R26, R26, R178 ;  /* 0x000000b21a1a7220 */ /* 0x000fe20000410000 */
[----:B------:R2:W-:Y:S01]  /*d270*/  MUFU.EX2 R15, R156 ;  /* 0x0000009c000f7308 */ /* 0x0005e20000000800 */
[----:B0-----:R-:W-:Y:S01]  /*d280*/  F2FP.F16.F32.PACK_AB R169, R23, R22 ;  /* 0x0000001617a9723e */ /* 0x001fe200000000ff */
[-C--:B------:R-:W-:Y:S01]  /*d290*/  FMUL.FTZ R27, R27, R178.reuse ;  /* 0x000000b21b1b7220 */ /* 0x080fe20000410000 */
[-C--:B------:R-:W-:Y:S01]  /*d2a0*/  FMUL.FTZ R30, R30, R178.reuse ;  /* 0x000000b21e1e7220 */ /* 0x080fe20000410000 */
[-C--:B------:R-:W-:Y:S01]  /*d2b0*/  FMUL.FTZ R31, R31, R178.reuse ;  /* 0x000000b21f1f7220 */ /* 0x080fe20000410000 */
[-C--:B------:R-:W-:Y:S01]  /*d2c0*/  FMUL.FTZ R34, R34, R178.reuse ;  /* 0x000000b222227220 */ /* 0x080fe20000410000 */
[-C--:B------:R-:W-:Y:S01]  /*d2d0*/  FMUL.FTZ R35, R35, R178.reuse ;  /* 0x000000b223237220 */ /* 0x080fe20000410000 */
[-C--:B------:R-:W-:Y:S01]  /*d2e0*/  FMUL.FTZ R38, R38, R178.reuse ;  /* 0x000000b226267220 */ /* 0x080fe20000410000 */
[----:B------:R-:W0:Y:S01]  /*d2f0*/  MUFU.EX2 R153, R153 ;  /* 0x0000009900997308 */ /* 0x000e220000000800 */
[----:B--2---:R-:W-:Y:S01]  /*d300*/  F2FP.F16.F32.PACK_AB R156, R182, R177 ;  /* 0x000000b1b69c723e */ /* 0x004fe200000000ff */
[----:B------:R-:W-:Y:S01]  /*d310*/  FADD.FTZ R182, R22, R11 ;  /* 0x0000000b16b67221 */ /* 0x000fe20000010000 */
[----:B-1----:R-:W-:Y:S01]  /*d320*/  F2FP.F16.F32.PACK_AB R171, R12, R183 ;  /* 0x000000b70cab723e */ /* 0x002fe200000000ff */
[-C--:B------:R-:W-:Y:S01]  /*d330*/  FMUL.FTZ R39, R39, R178.reuse ;  /* 0x000000b227277220 */ /* 0x080fe20000410000 */
[-C--:B------:R-:W-:Y:S01]  /*d340*/  FMUL.FTZ R42, R42, R178.reuse ;  /* 0x000000b22a2a7220 */ /* 0x080fe20000410000 */
[----:B------:R-:W-:Y:S01]  /*d350*/  FADD.FTZ R182, R23, R182 ;  /* 0x000000b617b67221 */ /* 0x000fe20000010000 */
[-C--:B------:R-:W-:Y:S01]  /*d360*/  FMUL.FTZ R43, R43, R178.reuse ;  /* 0x000000b22b2b7220 */ /* 0x080fe20000410000 */
[----:B------:R-:W1:Y:S01]  /*d370*/  MUFU.EX2 R188, R195 ;  /* 0x000000c300bc7308 */ /* 0x000e620000000800 */
[-C--:B------:R-:W-:Y:S01]  /*d380*/  FMUL.FTZ R46, R46, R178.reuse ;  /* 0x000000b22e2e7220 */ /* 0x080fe20000410000 */
[----:B------:R-:W-:Y:S01]  /*d390*/  FADD.FTZ R11, R183, R182 ;  /* 0x000000b6b70b7221 */ /* 0x000fe20000010000 */
[-C--:B------:R-:W-:Y:S01]  /*d3a0*/  FMUL.FTZ R47, R47, R178.reuse ;  /* 0x000000b22f2f7220 */ /* 0x080fe20000410000 */
[-C--:B------:R-:W-:Y:S01]  /*d3b0*/  FMUL.FTZ R50, R50, R178.reuse ;  /* 0x000000b232327220 */ /* 0x080fe20000410000 */
[-C--:B------:R-:W-:Y:S01]  /*d3c0*/  FMUL.FTZ R51, R51, R178.reuse ;  /* 0x000000b233337220 */ /* 0x080fe20000410000 */
[----:B------:R-:W-:Y:S01]  /*d3d0*/  FADD.FTZ R182, R12, R11 ;  /* 0x0000000b0cb67221 */ /* 0x000fe20000010000 */
[-C--:B------:R-:W-:Y:S01]  /*d3e0*/  FMUL.FTZ R54, R54, R178.reuse ;  /* 0x000000b236367220 */ /* 0x080fe20000410000 */
[----:B------:R-:W2:Y:S01]  /*d3f0*/  MUFU.EX2 R161, R197 ;  /* 0x000000c500a17308 */ /* 0x000ea20000000800 */
[-C--:B------:R-:W-:Y:S01]  /*d400*/  FMUL.FTZ R55, R55, R178.reuse ;  /* 0x000000b237377220 */ /* 0x080fe20000410000 */
[----:B0-----:R-:W-:Y:S01]  /*d410*/  FADD.FTZ R11, R153, R182 ;  /* 0x000000b6990b7221 */ /* 0x001fe20000010000 */
[-C--:B------:R-:W-:Y:S01]  /*d420*/  FMUL.FTZ R58, R58, R178.reuse ;  /* 0x000000b23a3a7220 */ /* 0x080fe20000410000 */
[-C--:B------:R-:W-:Y:S01]  /*d430*/  FMUL.FTZ R59, R59, R178.reuse ;  /* 0x000000b23b3b7220 */ /* 0x080fe20000410000 */
[-C--:B------:R-:W-:Y:S01]  /*d440*/  FMUL.FTZ R62, R62, R178.reuse ;  /* 0x000000b23e3e7220 */ /* 0x080fe20000410000 */
[----:B------:R-:W-:Y:S01]  /*d450*/  FADD.FTZ R182, R194, R11 ;  /* 0x0000000bc2b67221 */ /* 0x000fe20000010000 */
[-C--:B------:R-:W-:Y:S01]  /*d460*/  FMUL.FTZ R63, R63, R178.reuse ;  /* 0x000000b23f3f7220 */ /* 0x080fe20000410000 */
[----:B------:R-:W0:Y:S01]  /*d470*/  MUFU.EX2 R180, R199 ;  /* 0x000000c700b47308 */ /* 0x000e220000000800 */
[----:B-1----:R-:W-:Y:S01]  /*d480*/  F2FP.F16.F32.PACK_AB R167, R188, R15 ;  /* 0x0000000fbca7723e */ /* 0x002fe200000000ff */
[----:B------:R-:W-:Y:S01]  /*d490*/  FADD.FTZ R11, R15, R182 ;  /* 0x000000b60f0b7221 */ /* 0x000fe20000010000 */
[-C--:B------:R-:W-:Y:S01]  /*d4a0*/  FMUL.FTZ R66, R66, R178.reuse ;  /* 0x000000b242427220 */ /* 0x080fe20000410000 */
[-C--:B------:R-:W-:Y:S01]  /*d4b0*/  FMUL.FTZ R67, R67, R178.reuse ;  /* 0x000000b243437220 */ /* 0x080fe20000410000 */
[-C--:B------:R-:W-:Y:S01]  /*d4c0*/  FMUL.FTZ R70, R70, R178.reuse ;  /* 0x000000b246467220 */ /* 0x080fe20000410000 */
[----:B------:R-:W-:Y:S01]  /*d4d0*/  FADD.FTZ R184, R188, R11 ;  /* 0x0000000bbcb87221 */ /* 0x000fe20000010000 */
        /* <DEDUP_REMOVED lines=9> */
[----:B------:R-:W3:Y:S01]  /*d570*/  MUFU.EX2 R200, R200 ;  /* 0x000000c800c87308 */ /* 0x000ee20000000800 */
[-C--:B------:R-:W-:Y:S01]  /*d580*/  FMUL.FTZ R87, R87, R178.reuse ;  /* 0x000000b257577220 */ /* 0x080fe20000410000 */
[-C--:B------:R-:W-:Y:S01]  /*d590*/  FMUL.FTZ R90, R90, R178.reuse ;  /* 0x000000b25a5a7220 */ /* 0x080fe20000410000 */
[-C--:B------:R-:W-:Y:S01]  /*d5a0*/  FMUL.FTZ R91, R91, R178.reuse ;  /* 0x000000b25b5b7220 */ /* 0x080fe20000410000 */
[-C--:B------:R-:W-:Y:S01]  /*d5b0*/  FMUL.FTZ R94, R94, R178.reuse ;  /* 0x000000b25e5e7220 */ /* 0x080fe20000410000 */
[-C--:B------:R-:W-:Y:S01]  /*d5c0*/  FMUL.FTZ R95, R95, R178.reuse ;  /* 0x000000b25f5f7220 */ /* 0x080fe20000410000 */
[-C--:B------:R-:W-:Y:S01]  /*d5d0*/  FMUL.FTZ R98, R98, R178.reuse ;  /* 0x000000b262627220 */ /* 0x080fe20000410000 */
[-C--:B------:R-:W-:Y:S01]  /*d5e0*/  FMUL.FTZ R99, R99, R178.reuse ;  /* 0x000000b263637220 */ /* 0x080fe20000410000 */
[----:B------:R2:W4:Y:S01]  /*d5f0*/  MUFU.EX2 R0, R165 ;  /* 0x000000a500007308 */ /* 0x0005220000000800 */
        /* <DEDUP_REMOVED lines=8> */
[----:B--2---:R-:W-:Y:S01]  /*d680*/  FADD.FTZ R165, R161, R184 ;  /* 0x000000b8a1a57221 */ /* 0x004fe20000010000 */
[----:B0-----:R-:W-:Y:S01]  /*d690*/  F2FP.F16.F32.PACK_AB R161, R180, R161 ;  /* 0x000000a1b4a1723e */ /* 0x001fe200000000ff */
[-C--:B------:R-:W-:Y:S01]  /*d6a0*/  FMUL.FTZ R115, R115, R178.reuse ;  /* 0x000000b273737220 */ /* 0x080fe20000410000 */
[-C--:B------:R-:W-:Y:S01]  /*d6b0*/  FMUL.FTZ R118, R118, R178.reuse ;  /* 0x000000b276767220 */ /* 0x080fe20000410000 */
[----:B------:R-:W-:Y:S01]  /*d6c0*/  FADD.FTZ R184, R180, R165 ;  /* 0x000000a5b4b87221 */ /* 0x000fe20000010000 */
[----:B------:R-:W-:Y:S01]  /*d6d0*/  F2FP.F16.F32.PACK_AB R165, R194, R153 ;  /* 0x00000099c2a5723e */ /* 0x000fe200000000ff */
        /* <DEDUP_REMOVED lines=9> */
[----:B------:R1:W2:Y:S01]  /*d770*/  MUFU.EX2 R182, R157 ;  /* 0x0000009d00b67308 */ /* 0x0002a20000000800 */
        /* <DEDUP_REMOVED lines=8> */
[----:B-1----:R-:W-:Y:S01]  /*d800*/  FADD.FTZ R157, R163, R184 ;  /* 0x000000b8a39d7221 */ /* 0x002fe20000010000 */
[----:B---3--:R-:W-:Y:S01]  /*d810*/  F2FP.F16.F32.PACK_AB R163, R200, R163 ;  /* 0x000000a3c8a3723e */ /* 0x008fe200000000ff */
[-C--:B------:R-:W-:Y:S01]  /*d820*/  FMUL.FTZ R150, R150, R178.reuse ;  /* 0x000000b296967220 */ /* 0x080fe20000410000 */
[----:B------:R-:W-:Y:S01]  /*d830*/  FMUL.FTZ R151, R151, R178 ;  /* 0x000000b297977220 */ /* 0x000fe20000410000 */
[----:B------:R-:W-:-:S03]  /*d840*/  FADD.FTZ R157, R200, R157 ;  /* 0x0000009dc89d7221 */ /* 0x000fc60000010000 */
[----:B------:R0:W1:Y:S01]  /*d850*/  MUFU.EX2 R184, R155 ;  /* 0x0000009b00b87308 */ /* 0x0000620000000800 */
[----:B----4-:R-:W-:Y:S01]  /*d860*/  FADD.FTZ R186, R0, R157 ;  /* 0x0000009d00ba7221 */ /* 0x010fe20000010000 */
[----:B-----5:R-:W-:Y:S02]  /*d870*/  F2FP.F16.F32.PACK_AB R173, R14, R13 ;  /* 0x0000000d0ead723e */ /* 0x020fe400000000ff */
[C---:B------:R-:W-:Y:S01]  /*d880*/  F2FP.F16.F32.PACK_AB R157, R201.reuse, R0 ;  /* 0x00000000c99d723e */ /* 0x040fe200000000ff */
[----:B------:R-:W-:-:S03]  /*d890*/  FADD.FTZ R186, R201, R186 ;  /* 0x000000bac9ba7221 */ /* 0x000fc60000010000 */
[----:B------:R-:W3:Y:S01]  /*d8a0*/  MUFU.EX2 R193, R193 ;  /* 0x000000c100c17308 */ /* 0x000ee20000000800 */
[----:B0-----:R-:W-:Y:S01]  /*d8b0*/  FADD.FTZ R155, R159, R186 ;  /* 0x000000ba9f9b7221 */ /* 0x001fe20000010000 */
[----:B--2---:R-:W-:-:S03]  /*d8c0*/  F2FP.F16.F32.PACK_AB R159, R182, R159 ;  /* 0x0000009fb69f723e */ /* 0x004fc600000000ff */
[----:B------:R-:W-:-:S03]  /*d8d0*/  FADD.FTZ R190, R182, R155 ;  /* 0x0000009bb6be7221 */ /* 0x000fc60000010000 */
[----:B------:R-:W0:Y:S01]  /*d8e0*/  MUFU.EX2 R186, R185 ;  /* 0x000000b900ba7308 */ /* 0x000e220000000800 */
[----:B------:R-:W-:Y:S01]  /*d8f0*/  FADD.FTZ R13, R11, R190 ;  /* 0x000000be0b0d7221 */ /* 0x000fe20000010000 */
[----:B-1----:R-:W-:-:S03]  /*d900*/  F2FP.F16.F32.PACK_AB R153, R184, R11 ;  /* 0x0000000bb899723e */ /* 0x002fc600000000ff */
[----:B------:R-:W-:-:S04]  /*d910*/  FADD.FTZ R12, R184, R13 ;  /* 0x0000000db80c7221 */ /* 0x000fc80000010000 */
[----:B---3--:R-:W-:-:S04]  /*d920*/  FADD.FTZ R13, R193, R12 ;  /* 0x0000000cc10d7221 */ /* 0x008fc80000010000 */
[C---:B0-----:R-:W-:Y:S01]  /*d930*/  FADD.FTZ R0, R186.reuse, R13 ;  /* 0x0000000dba007221 */ /* 0x041fe20000010000 */
[----:B------:R-:W-:Y:S01]  /*d940*/  F2FP.F16.F32.PACK_AB R155, R186, R193 ;  /* 0x000000c1ba9b723e */ /* 0x000fe200000000ff */
[----:B------:R-:W-:Y:S06]  /*d950*/  @P1 BRA `(.L_x_1888) ;  /* 0x0000000000041947 */ /* 0x000fec0003800000 */
[----:B------:R-:W-:Y:S01]  /*d960*/  BPT.TRAP 0x1 ;  /* 0x000000040000795c */ /* 0x000fe20000300000 */
.L_x_1888:
[----:B------:R-:W-:Y:S01]  /*d970*/  PLOP3.LUT P2, PT, PT, PT, UP0, 0x40, 0x0 ;  /* 0x000000000000781c */ /* 0x000fe20003f4e808 */
[----:B------:R0:W1:-:S12]  /*d980*/  SYNCS.PHASECHK.TRANS64.TRYWAIT P1, [UR31+0x22850], R7 ;  /* 0x02285007ff0075a7 */ /* 0x000058000802015f */
[----:B0-----:R-:W-:Y:S05]  /*d990*/  @P2 BRA `(.L_x_1889) ;  /* 0x0000000000042947 */ /* 0x001fea0003800000 */
[----:B------:R-:W-:Y:S01]  /*d9a0*/  BPT.TRAP 0x1 ;  /* 0x000000040000795c */ /* 0x000fe20000300000 */
.L_x_1889:
[----:B-1----:R-:W-:Y:S05]  /*d9b0*/  @P1 BRA `(.L_x_1890) ;  /* 0x0000000000081947 */ /* 0x002fea0003800000 */
[----:B------:R-:W0:Y:S02]  /*d9c0*/  SYNCS.PHASECHK.TRANS64.TRYWAIT P1, [UR31+0x22850], R7 ;  /* 0x02285007ff0075a7 */ /* 0x000e24000802015f */
[----:B0-----:R-:W-:Y:S05]  /*d9d0*/  @!P1 BRA `(.L_x_1891) ;  /* 0x00000074000c9947 */ /* 0x001fea0003800000 */
.L_x_1890:
[----:B------:R3:W-:Y:S01]  /*d9e0*/  BAR.SYNC.DEFER_BLOCKING R5, 0x100 ;  /* 0x000400050000751d */ /* 0x0007e20000010000 */
[----:B------:R-:W-:Y:S01]  /*d9f0*/  UIMAD UR11, UR4, 0xc00, UR24 ;  /* 0x00000c00040b78a4 */ /* 0x000fe2000f8e0218 */
[----:B------:R-:W-:Y:S01]  /*da00*/  ISETP.GT.AND P1, PT, R6, UR37, PT ;  /* 0x0000002506007c0c */ /* 0x000fe2000bf24270 */
        /* <DEDUP_REMOVED lines=42> */
.L_x_1875:
[----:B------:R-:W0:Y:S01]  /*dcb0*/  SHFL.BFLY PT, R3, R2, 0x2, 0x1f ;  /* 0x0c401f0002037f89 */ /* 0x000e2200000e0000 */
[----:B------:R-:W-:-:S05]  /*dcc0*/  IADD3 R19, -R19, 0xb, RZ ;  /* 0x0000000b13137810 */ /* 0x000fca0007ffe1ff */
[----:B------:R4:W-:Y:S08]  /*dcd0*/  BAR.ARV R19, 0x100 ;  /* 0x000400130000751d */ /* 0x0009f00000002000 */
[----:B------:R-:W-:Y:S06]  /*dce0*/  BAR.ARV 0x8, 0x180 ;  /* 0x0206000000007b1d */ /* 0x000fec0000002000 */
[----:B------:R-:W-:Y:S01]  /*dcf0*/  PLOP3.LUT P0, PT, PT, PT, PT, 0x8, 0x0 ;  /* 0x000000000000781c */ /* 0x000fe20003f0e170 */
[----:B-123--:R-:W1:Y:S01]  /*dd00*/  SHFL.BFLY PT, R5, R0, 0x2, 0x1f ;  /* 0x0c401f0000057f89 */ /* 0x00ee6200000e0000 */
[----:B0-----:R-:W-:Y:S01]  /*dd10*/  FADD.FTZ R3, R3, R2 ;  /* 0x0000000203037221 */ /* 0x001fe20000010000 */
[----:B------:R-:W-:-:S04]  /*dd20*/  IMAD.MOV.U32 R2, RZ, RZ, -0x800000 ;  /* 0xff800000ff027424 */ /* 0x000fc800078e00ff */
[----:B------:R-:W0:Y:S01]  /*dd30*/  SHFL.BFLY PT, R4, R3, 0x1, 0x1f ;  /* 0x0c201f0003047f89 */ /* 0x000e2200000e0000 */
[----:B-1----:R-:W-:Y:S01]  /*dd40*/  FADD.FTZ R5, R5, R0 ;  /* 0x0000000005057221 */ /* 0x002fe20000010000 */
[----:B------:R-:W-:-:S04]  /*dd50*/  IMAD.MOV.U32 R0, RZ, RZ, RZ ;  /* 0x000000ffff007224 */ /* 0x000fc800078e00ff */
[----:B------:R-:W1:Y:S01]  /*dd60*/  SHFL.BFLY PT, R6, R5, 0x1, 0x1f ;  /* 0x0c201f0005067f89 */ /* 0x000e6200000e0000 */
[----:B0-----:R-:W-:Y:S01]  /*dd70*/  FADD.FTZ R8, R3, R4 ;  /* 0x0000000403087221 */ /* 0x001fe20000010000 */
[----:B------:R-:W-:Y:S02]  /*dd80*/  IMAD.MOV.U32 R4, RZ, RZ, RZ ;  /* 0x000000ffff047224 */ /* 0x000fe400078e00ff */
[----:B------:R-:W-:Y:S02]  /*dd90*/  IMAD.MOV.U32 R3, RZ, RZ, -0x800000 ;  /* 0xff800000ff037424 */ /* 0x000fe400078e00ff */
[----:B------:R-:W-:-:S13]  /*dda0*/  FSETP.NE.FTZ.AND P1, PT, R8, RZ, PT ;  /* 0x000000ff0800720b */ /* 0x000fda0003f35000 */
[----:B------:R-:W0:Y:S01]  /*ddb0*/  @P1 MUFU.RCP R4, R8 ;  /* 0x0000000800041308 */ /* 0x000e220000001000 */
[----:B-1----:R-:W-:Y:S01]  /*ddc0*/  FADD.FTZ R11, R5, R6 ;  /* 0x00000006050b7221 */ /* 0x002fe20000010000 */
[----:B------:R-:W-:-:S06]  /*ddd0*/  IMAD.U32 R5, RZ, RZ, UR10 ;  /* 0x0000000aff057e24 */ /* 0x000fcc000f8e00ff */
[----:B------:R-:W1:Y:S01]  /*dde0*/  @P1 MUFU.LG2 R6, R8 ;  /* 0x0000000800061308 */ /* 0x000e620000000c00 */
[----:B------:R-:W-:Y:S01]  /*ddf0*/  FSETP.NE.FTZ.AND P2, PT, R11, RZ, PT ;  /* 0x000000ff0b00720b */ /* 0x000fe20003f55000 */
[----:B------:R-:W-:Y:S01]  /*de00*/  @P1 FMUL.FTZ R5, R5, 0.69314718246459960938 ;  /* 0x3f31721805051820 */ /* 0x000fe20000410000 */
[-C--:B0-----:R-:W-:Y:S01]  /*de10*/  FMUL.FTZ R24, R24, R4.reuse ;  /* 0x0000000418187220 */ /* 0x081fe20000410000 */
[-C--:B------:R-:W-:Y:S01]  /*de20*/  FMUL.FTZ R25, R25, R4.reuse ;  /* 0x0000000419197220 */ /* 0x080fe20000410000 */
[-C--:B------:R-:W-:Y:S01]  /*de30*/  FMUL.FTZ R28, R28, R4.reuse ;  /* 0x000000041c1c7220 */ /* 0x080fe20000410000 */
[-C--:B------:R-:W-:Y:S01]  /*de40*/  FMUL.FTZ R29, R29, R4.reuse ;  /* 0x000000041d1d7220 */ /* 0x080fe20000410000 */
[----:B------:R-:W-:-:S07]  /*de50*/  FMUL.FTZ R32, R32, R4 ;  /* 0x0000000420207220 */ /* 0x000fce0000410000 */
[----:B------:R-:W0:Y:S01]  /*de60*/  @P2 MUFU.LG2 R7, R11 ;  /* 0x0000000b00072308 */ /* 0x000e220000000c00 */
[-C--:B------:R-:W-:Y:S01]  /*de70*/  FMUL.FTZ R33, R33, R4.reuse ;  /* 0x0000000421217220 */ /* 0x080fe20000410000 */
[-C--:B------:R-:W-:Y:S01]  /*de80*/  FMUL.FTZ R36, R36, R4.reuse ;  /* 0x0000000424247220 */ /* 0x080fe20000410000 */
[-C--:B------:R-:W-:Y:S01]  /*de90*/  FMUL.FTZ R37, R37, R4.reuse ;  /* 0x0000000425257220 */ /* 0x080fe20000410000 */
[-C--:B------:R-:W-:Y:S01]  /*dea0*/  FMUL.FTZ R40, R40, R4.reuse ;  /* 0x0000000428287220 */ /* 0x080fe20000410000 */
[-C--:B------:R-:W-:Y:S01]  /*deb0*/  FMUL.FTZ R41, R41, R4.reuse ;  /* 0x0000000429297220 */ /* 0x080fe20000410000 */
[-C--:B------:R-:W-:Y:S01]  /*dec0*/  FMUL.FTZ R44, R44, R4.reuse ;  /* 0x000000042c2c7220 */ /* 0x080fe20000410000 */
[-C--:B------:R-:W-:Y:S01]  /*ded0*/  FMUL.FTZ R45, R45, R4.reuse ;  /* 0x000000042d2d7220 */ /* 0x080fe20000410000 */
[----:B------:R2:W3:Y:S01]  /*dee0*/  @P2 MUFU.RCP R0, R11 ;  /* 0x0000000b00002308 */ /* 0x0004e20000001000 */
        /* <DEDUP_REMOVED lines=8> */
[----:B--2---:R-:W-:-:S02]  /*df70*/  IMAD.U32 R11, RZ, RZ, UR10 ;  /* 0x0000000aff0b7e24 */ /* 0x004fc4000f8e00ff */
        /* <DEDUP_REMOVED lines=44> */
[----:B------:R-:W-:Y:S01]  /*e240*/  @P2 FMUL.FTZ R11, R11, 0.69314718246459960938 ;  /* 0x3f3172180b0b2820 */ /* 0x000fe20000410000 */
[----:B-1----:R-:W-:Y:S01]  /*e250*/  @P1 FMUL.FTZ R6, R6, 0.69314718246459960938 ;  /* 0x3f31721806061820 */ /* 0x002fe20000410000 */
[----:B0-----:R-:W-:Y:S01]  /*e260*/  @P2 FMUL.FTZ R4, R7, 0.69314718246459960938 ;  /* 0x3f31721807042820 */ /* 0x001fe20000410000 */
        /* <DEDUP_REMOVED lines=65> */
[----:B----4-:R-:W-:-:S07]  /*e680*/  @P2 FFMA.FTZ R2, R11, R9, R4 ;  /* 0x000000090b022223 */ /* 0x010fce0000010004 */
.L_x_1822:
        /* <DEDUP_REMOVED lines=23> */
[----:B------:R-:W0:Y:S01]  /*e800*/  @P0 LDC R14, c[0x0][0xbec] ;  /* 0x0002fb00ff0e0b82 */ /* 0x000e220000000800 */
[----:B------:R-:W-:Y:S02]  /*e810*/  LEA.HI R13, R4, R5, RZ, 0x2 ;  /* 0x00000005040d7211 */ /* 0x000fe400078f10ff */
[----:B------:R-:W-:Y:S02]  /*e820*/  LOP3.LUT R0, R6, 0xffffff80, RZ, 0xc0, !PT ;  /* 0xffffff8006007812 */ /* 0x000fe400078ec0ff */
[----:B------:R-:W-:-:S03]  /*e830*/  SHF.R.S32.HI R7, RZ, 0x7, R6 ;  /* 0x00000007ff077819 */ /* 0x000fc60000011406 */
[----:B------:R-:W-:Y:S01]  /*e840*/  IMAD.IADD R0, R5, 0x1, -R0 ;  /* 0x0000000105007824 */ /* 0x000fe200078e0a00 */
[----:B------:R-:W-:Y:S01]  /*e850*/  LEA.HI R4, R6, R7, RZ, 0x1 ;  /* 0x0000000706047211 */ /* 0x000fe200078f08ff */
[----:B------:R-:W3:Y:S01]  /*e860*/  LDC.64 R20, c[0x0][0xb40] ;  /* 0x0002d000ff147b82 */ /* 0x000ee20000000a00 */
[----:B------:R-:W-:Y:S02]  /*e870*/  LOP3.LUT R6, R13, 0xfffffffc, RZ, 0xc0, !PT ;  /* 0xfffffffc0d067812 */ /* 0x000fe400078ec0ff */
[----:B------:R-:W-:Y:S02]  /*e880*/  SHF.R.S32.HI R9, RZ, 0x1f, R0 ;  /* 0x0000001fff097819 */ /* 0x000fe40000011400 */
[----:B------:R-:W-:Y:S01]  /*e890*/  LOP3.LUT R4, R4, 0x3fffffe, RZ, 0xc0, !PT ;  /* 0x03fffffe04047812 */ /* 0x000fe200078ec0ff */
[----:B------:R-:W-:Y:S01]  /*e8a0*/  IMAD.IADD R5, R5, 0x1, -R6 ;  /* 0x0000000105057824 */ /* 0x000fe200078e0a06 */
[CC--:B------:R-:W-:Y:S01]  /*e8b0*/  LEA.HI R10, R9.reuse, R0.reuse, RZ, 0x2 ;  /* 0x00000000090a7211 */ /* 0x0c0fe200078f10ff */
[----:B------:R-:W5:Y:S01]  /*e8c0*/  @P0 LDC R152, c[0x0][0xbec] ;  /* 0x0002fb00ff980b82 */ /* 0x000f620000000800 */
[----:B------:R-:W-:Y:S01]  /*e8d0*/  LEA.HI R9, R9, R0, RZ, 0x5 ;  /* 0x0000000009097211 */ /* 0x000fe200078f28ff */
[----:B------:R-:W-:Y:S01]  /*e8e0*/  IMAD.IADD R6, R7, 0x1, -R4 ;  /* 0x0000000107067824 */ /* 0x000fe200078e0a04 */
[----:B------:R-:W-:-:S02]  /*e8f0*/  SHF.R.S32.HI R11, RZ, 0x2, R10 ;  /* 0x00000002ff0b7819 */ /* 0x000fc4000001140a */
[----:B------:R-:W-:Y:S02]  /*e900*/  SHF.R.S32.HI R12, RZ, 0x1f, R10 ;  /* 0x0000001fff0c7819 */ /* 0x000fe4000001140a */
[----:B------:R-:W-:Y:S01]  /*e910*/  LEA.HI R7, R5, R5, RZ, 0x1 ;  /* 0x0000000505077211 */ /* 0x000fe200078f08ff */
[----:B------:R-:W5:Y:S01]  /*e920*/  @P0 LDC R17, c[0x0][0xbf0] ;  /* 0x0002fc00ff110b82 */ /* 0x000f620000000800 */
[----:B------:R-:W-:-:S04]  /*e930*/  LEA.HI R12, R12, R11, RZ, 0x3 ;  /* 0x0000000b0c0c7211 */ /* 0x000fc800078f18ff */
[----:B------:R-:W-:-:S03]  /*e940*/  LOP3.LUT R12, R12, 0xfffffff8, RZ, 0xc0, !PT ;  /* 0xfffffff80c0c7812 */ /* 0x000fc600078ec0ff */
[----:B------:R-:W5:Y:S02]  /*e950*/  @P0 LDC R153, c[0x0][0xbf0] ;  /* 0x0002fc00ff990b82 */ /* 0x000f640000000800 */
        /* <DEDUP_REMOVED lines=12> */
[----:B------:R-:W-:Y:S01]  /*ea20*/  IMAD R16, RZ, RZ, -UR36 ;  /* 0x80000024ff107e24 */ /* 0x000fe2000f8e02ff */
[----:B------:R-:W-:Y:S01]  /*ea30*/  UIADD3 UR6, UR5, UR6, URZ ;  /* 0x0000000605067290 */ /* 0x000fe2000fffe03f */
[----:B----4-:R-:W-:Y:S01]  /*ea40*/  IMAD R12, R18, UR10, RZ ;  /* 0x0000000a120c7c24 */ /* 0x010fe2000f8e02ff */
[----:B------:R-:W-:Y:S01]  /*ea50*/  ULDC.64 UR8, c[0x0][0xb28] ;  /* 0x0002ca0000087ab9 */ /* 0x000fe20000000a00 */
[----:B--2---:R-:W-:Y:S02]  /*ea60*/  IMAD R11, R22, 0x80, R6 ;  /* 0x00000080160b7824 */ /* 0x004fe400078e0206 */
[----:B-1----:R-:W-:Y:S02]  /*ea70*/  IMAD R23, R23, R16, UR11 ;  /* 0x0000000b17177e24 */ /* 0x002fe4000f8e0210 */
[----:B------:R-:W-:Y:S02]  /*ea80*/  IMAD R15, R19, UR12, R12 ;  /* 0x0000000c130f7c24 */ /* 0x000fe4000f8e020c */
[----:B------:R-:W-:Y:S01]  /*ea90*/  IMAD.WIDE.U32 R4, R18, UR12, R4 ;  /* 0x0000000c12047c25 */ /* 0x000fe2000f8e0004 */
[----:B------:R-:W-:-:S03]  /*eaa0*/  SHF.R.S32.HI R16, RZ, 0x1f, R23 ;  /* 0x0000001fff107819 */ /* 0x000fc60000011417 */
[----:B0-----:R-:W-:-:S04]  /*eab0*/  @P0 IMAD.HI.U32 R12, R11, R14, RZ ;  /* 0x0000000e0b0c0227 */ /* 0x001fc800078e00ff */
[----:B------:R-:W-:Y:S02]  /*eac0*/  IMAD.U32 R7, RZ, RZ, UR5 ;  /* 0x00000005ff077e24 */ /* 0x000fe4000f8e00ff */
[----:B------:R-:W-:Y:S01]  /*ead0*/  IMAD.U32 R6, RZ, RZ, UR4 ;  /* 0x00000004ff067e24 */ /* 0x000fe2000f8e00ff */
[----:B------:R-:W-:Y:S01]  /*eae0*/  ULDC.64 UR4, c[0x0][0xbe0] ;  /* 0x0002f80000047ab9 */ /* 0x000fe20000000a00 */
[----:B------:R-:W-:Y:S01]  /*eaf0*/  IMAD.U32 R7, RZ, RZ, UR6 ;  /* 0x00000006ff077e24 */ /* 0x000fe2000f8e00ff */
[----:B------:R-:W-:Y:S01]  /*eb00*/  ULDC.64 UR6, c[0x0][0xb48] ;  /* 0x0002d20000067ab9 */ /* 0x000fe20000000a00 */
[----:B------:R-:W-:Y:S02]  /*eb10*/  IMAD.IADD R5, R5, 0x1, R15 ;  /* 0x0000000105057824 */ /* 0x000fe400078e020f */
[----:B---3--:R-:W-:Y:S02]  /*eb20*/  IMAD R14, R20, UR10, RZ ;  /* 0x0000000a140e7c24 */ /* 0x008fe4000f8e02ff */
[----:B-----5:R-:W-:-:S04]  /*eb30*/  @P0 IMAD.HI.U32 R152, R11, R152, RZ ;  /* 0x000000980b980227 */ /* 0x020fc800078e00ff */
[----:B------:R-:W-:Y:S01]  /*eb40*/  IMAD.MOV.U32 R13, RZ, RZ, R11 ;  /* 0x000000ffff0d7224 */ /* 0x000fe200078e000b */
[----:B------:R-:W-:Y:S01]  /*eb50*/  @P0 SHF.R.U32.HI R13, RZ, R17, R12 ;  /* 0x00000011ff0d0219 */ /* 0x000fe2000001160c */
[----:B------:R-:W-:Y:S02]  /*eb60*/  IMAD R17, R21, UR12, R14 ;  /* 0x0000000c15117c24 */ /* 0x000fe4000f8e020e */
[----:B------:R-:W-:-:S04]  /*eb70*/  IMAD.WIDE.U32 R6, R20, UR12, R6 ;  /* 0x0000000c14067c25 */ /* 0x000fc8000f8e0006 */
[----:B------:R-:W-:Y:S01]  /*eb80*/  IMAD.MOV.U32 R15, RZ, RZ, R11 ;  /* 0x000000ffff0f7224 */ /* 0x000fe200078e000b */
[----:B------:R-:W-:Y:S01]  /*eb90*/  @P0 SHF.R.U32.HI R15, RZ, R153, R152 ;  /* 0x00000099ff0f0219 */ /* 0x000fe20000011698 */
[----:B------:R-:W-:Y:S02]  /*eba0*/  IMAD R12, R16, UR4, RZ ;  /* 0x00000004100c7c24 */ /* 0x000fe4000f8e02ff */
[----:B------:R-:W-:-:S04]  /*ebb0*/  IMAD.WIDE.U32 R4, R23, UR4, R4 ;  /* 0x0000000417047c25 */ /* 0x000fc8000f8e0004 */
[----:B------:R-:W-:Y:S01]  /*ebc0*/  IMAD.IADD R7, R7, 0x1, R17 ;  /* 0x0000000107077824 */ /* 0x000fe200078e0211 */
[----:B------:R-:W-:Y:S01]  /*ebd0*/  SHF.R.S32.HI R17, RZ, 0x1f, R13 ;  /* 0x0000001fff117819 */ /* 0x000fe2000001140d */
[----:B------:R-:W-:Y:S01]  /*ebe0*/  IMAD R14, R23, UR5, R12 ;  /* 0x00000005170e7c24 */ /* 0x000fe2000f8e020c */
[----:B------:R-:W-:Y:S01]  /*ebf0*/  IADD3 R4, P0, R13, R4, RZ ;  /* 0x000000040d047210 */ /* 0x000fe20007f1e0ff */
[----:B------:R-:W-:Y:S01]  /*ec00*/  IMAD R16, R16, UR6, RZ ;  /* 0x0000000610107c24 */ /* 0x000fe2000f8e02ff */
[----:B------:R-:W-:Y:S01]  /*ec10*/  SHF.R.S32.HI R12, RZ, 0x1f, R15 ;  /* 0x0000001fff0c7819 */ /* 0x000fe2000001140f */
[----:B------:R-:W-:Y:S01]  /*ec20*/  IMAD.MOV R13, RZ, RZ, -R13 ;  /* 0x000000ffff0d7224 */ /* 0x000fe200078e0a0d */
[----:B------:R-:W-:Y:S01]  /*ec30*/  ULDC.64 UR4, c[0x0][0xb30] ;  /* 0x0002cc0000047ab9 */ /* 0x000fe20000000a00 */
[----:B------:R-:W-:Y:S01]  /*ec40*/  IMAD R19, R23, UR7, R16 ;  /* 0x0000000717137c24 */ /* 0x000fe2000f8e0210 */
[----:B------:R-:W-:Y:S01]  /*ec50*/  IADD3.X R5, R17, R5, R14, P0, !PT ;  /* 0x0000000511057210 */ /* 0x000fe200007fe40e */
[----:B------:R-:W-:-:S02]  /*ec60*/  IMAD.MOV R16, RZ, RZ, -R15 ;  /* 0x000000ffff107224 */ /* 0x000fc400078e0a0f */
[----:B------:R-:W-:Y:S02]  /*ec70*/  IMAD R12, R12, UR4, RZ ;  /* 0x000000040c0c7c24 */ /* 0x000fe4000f8e02ff */
[----:B------:R-:W-:Y:S02]  /*ec80*/  IMAD R13, R8, R13, R11 ;  /* 0x0000000d080d7224 */ /* 0x000fe400078e020b */
[----:B------:R-:W-:Y:S01]  /*ec90*/  IMAD.WIDE.U32 R6, R23, UR6, R6 ;  /* 0x0000000617067c25 */ /* 0x000fe2000f8e0006 */
[----:B------:R-:W-:-:S03]  /*eca0*/  ULDC.64 UR6, c[0x0][0xbc8] ;  /* 0x0002f20000067ab9 */ /* 0x000fc60000000a00 */
[----:B------:R-:W-:Y:S02]  /*ecb0*/  IMAD R11, R8, R16, R11 ;  /* 0x00000010080b7224 */ /* 0x000fe400078e020b */
[----:B------:R-:W-:Y:S01]  /*ecc0*/  IMAD R17, R15, UR5, R12 ;  /* 0x000000050f117c24 */ /* 0x000fe2000f8e020c */
[----:B------:R-:W-:Y:S01]  /*ecd0*/  SHF.R.S32.HI R12, RZ, 0x1f, R13 ;  /* 0x0000001fff0c7819 */ /* 0x000fe2000001140d */
[----:B------:R-:W-:Y:S01]  /*ece0*/  IMAD.IADD R7, R7, 0x1, R19 ;  /* 0x0000000107077824 */ /* 0x000fe200078e0213 */
[----:B------:R-:W-:Y:S01]  /*ecf0*/  SHF.R.S32.HI R14, RZ, 0x1f, R11 ;  /* 0x0000001fff0e7819 */ /* 0x000fe2000001140b */
[----:B------:R-:W0:Y:S01]  /*ed00*/  S2UR UR5, SR_CgaCtaId ;  /* 0x00000000000579c3 */ /* 0x000e220000008800 */
[----:B------:R-:W-:-:S04]  /*ed10*/  IMAD.WIDE.U32 R4, R13, UR6, R4 ;  /* 0x000000060d047c25 */ /* 0x000fc8000f8e0004 */
[----:B------:R-:W-:Y:S01]  /*ed20*/  IMAD.WIDE.U32 R6, R15, UR4, R6 ;  /* 0x000000040f067c25 */ /* 0x000fe2000f8e0006 */
[----:B------:R-:W-:-:S03]  /*ed30*/  UMOV UR4, 0x400 ;  /* 0x0000040000047882 */ /* 0x000fc60000000000 */
[----:B------:R-:W-:Y:S02]  /*ed40*/  IMAD R12, R12, UR6, RZ ;  /* 0x000000060c0c7c24 */ /* 0x000fe4000f8e02ff */
[----:B------:R-:W-:Y:S02]  /*ed50*/  IMAD.IADD R7, R7, 0x1, R17 ;  /* 0x0000000107077824 */ /* 0x000fe400078e0211 */
[----:B------:R-:W-:Y:S02]  /*ed60*/  IMAD R14, R14, UR8, RZ ;  /* 0x000000080e0e7c24 */ /* 0x000fe4000f8e02ff */
[----:B------:R-:W-:Y:S01]  /*ed70*/  IMAD R15, R13, UR7, R12 ;  /* 0x000000070d0f7c24 */ /* 0x000fe2000f8e020c */
[----:B------:R-:W-:Y:S01]  /*ed80*/  ULDC.64 UR6, c[0x0][0xba8] ;  /* 0x0002ea0000067ab9 */ /* 0x000fe20000000a00 */
[C---:B------:R-:W-:Y:S01]  /*ed90*/  IMAD R17, R11.reuse, UR9, R14 ;  /* 0x000000090b117c24 */ /* 0x040fe2000f8e020e */
[----:B------:R-:W-:Y:S01]  /*eda0*/  LEA R16, P0, R4, UR6, 0x2 ;  /* 0x0000000604107c11 */ /* 0x000fe2000f8010ff */
[----:B------:R-:W-:Y:S01]  /*edb0*/  IMAD.WIDE.U32 R12, R11, UR8, R6 ;  /* 0x000000080b0c7c25 */ /* 0x000fe2000f8e0006 */
[----:B------:R-:W-:Y:S01]  /*edc0*/  ULDC.64 UR8, c[0x0][0xb00] ;  /* 0x0002c00000087ab9 */ /* 0x000fe20000000a00 */
[----:B------:R-:W-:-:S02]  /*edd0*/  ULDC UR6, c[0x0][0xa88] ;  /* 0x0002a20000067ab9 */ /* 0x000fc40000000800 */
        /* <DEDUP_REMOVED lines=17> */
[----:B------:R-:W-:Y:S01]  /*eef0*/  UPRMT UR4, URZ, 0x654, UR4 ;  /* 0x000006543f047896 */ /* 0x000fe20008000004 */
[----:B------:R-:W-:Y:S02]  /*ef00*/  ISETP.GE.AND P2, PT, R11, R8, PT ;  /* 0x000000080b00720c */ /* 0x000fe40003f46270 */
[----:B------:R3:W4:Y:S01]  /*ef10*/  SHFL.IDX PT, R4, R6, RZ, 0x1c1f ;  /* 0x001c1fff06047589 */ /* 0x00072200000e0000 */
[----:B-1----:R-:W-:-:S03]  /*ef20*/  LOP3.LUT R17, R10, 0x7ffffffc, RZ, 0xc0, !PT ;  /* 0x7ffffffc0a117812 */ /* 0x002fc600078ec0ff */
[----:B------:R3:W1:Y:S02]  /*ef30*/  SHFL.IDX PT, R5, R7, RZ, 0x1c1f ;  /* 0x001c1fff07057589 */ /* 0x00066400000e0000 */
        /* <DEDUP_REMOVED lines=16> */
[----:B------:R-:W-:Y:S01]  /*f040*/  VIADD R18, R0, 0x30 ;  /* 0x0000003000127836 */ /* 0x000fe20000000000 */
[----:B------:R-:W-:Y:S01]  /*f050*/  ISETP.GE.AND P0, PT, R16, UR4, PT ;  /* 0x0000000410007c0c */ /* 0x000fe2000bf06270 */
[C---:B------:R-:W-:Y:S01]  /*f060*/  VIADD R19, R0.reuse, 0x38 ;  /* 0x0000003800137836 */ /* 0x040fe20000000000 */
[----:B------:R-:W-:Y:S01]  /*f070*/  ISETP.GE.AND P1, PT, R17, UR4, PT ;  /* 0x0000000411007c0c */ /* 0x000fe2000bf26270 */
[----:B------:R-:W-:-:S02]  /*f080*/  VIADD R20, R0, 0x40 ;  /* 0x0000004000147836 */ /* 0x000fc40000000000 */
[----:B------:R-:W-:Y:S02]  /*f090*/  VIADD R21, R0, 0x48 ;  /* 0x0000004800157836 */ /* 0x000fe40000000000 */
[----:B------:R-:W-:Y:S01]  /*f0a0*/  @!P3 LEA.HI R2, R2, R2, RZ, 0x1 ;  /* 0x000000020202b211 */ /* 0x000fe200078f08ff */
[C---:B------:R-:W-:Y:S01]  /*f0b0*/  VIADD R22, R0.reuse, 0x50 ;  /* 0x0000005000167836 */ /* 0x040fe20000000000 */
[----:B------:R-:W-:Y:S01]  /*f0c0*/  @!P4 LEA.HI R3, R3, R3, RZ, 0x1 ;  /* 0x000000030303c211 */ /* 0x000fe200078f08ff */
[----:B------:R-:W-:Y:S01]  /*f0d0*/  VIADD R23, R0, 0x58 ;  /* 0x0000005800177836 */ /* 0x000fe20000000000 */
        /* <DEDUP_REMOVED lines=18> */
[----:B0-----:R-:W-:Y:S01]  /*f200*/  VIADD R24, R0, 0x60 ;  /* 0x0000006000187836 */ /* 0x001fe20000000000 */
[----:B------:R-:W-:Y:S02]  /*f210*/  @!P1 LEA.HI R17, R17, R17, RZ, 0x1 ;  /* 0x0000001111119211 */ /* 0x000fe400078f08ff */
        /* <DEDUP_REMOVED lines=17> */
[----:B------:R-:W-:Y:S01]  /*f330*/  @!P6 LOP3.LUT R17, R22, 0xfffffffe, RZ, 0xc0, !PT ;  /* 0xfffffffe1611e812 */ /* 0x000fe200078ec0ff */
[----:B------:R-:W-:Y:S01]  /*f340*/  VIADD R22, R0, 0x88 ;  /* 0x0000008800167836 */ /* 0x000fe20000000000 */
[----:B------:R-:W-:Y:S01]  /*f350*/  ISETP.GE.AND P1, PT, R23, UR4, PT ;  /* 0x0000000417007c0c */ /* 0x000fe2000bf26270 */
[----:B0-----:R-:W-:Y:S01]  /*f360*/  @!P2 IMAD.WIDE R2, R13, 0x4, R4 ;  /* 0x000000040d02a825 */ /* 0x001fe200078e0204 */
[----:B------:R-:W-:-:S03]  /*f370*/  ISETP.GE.AND P0, PT, R24, UR4, PT ;  /* 0x0000000418007c0c */ /* 0x000fc6000bf06270 */
        /* <DEDUP_REMOVED lines=12> */
[C---:B------:R-:W-:Y:S01]  /*f440*/  VIADD R19, R0.reuse, 0x70 ;  /* 0x0000007000137836 */ /* 0x040fe20000000000 */
[----:B------:R4:W-:Y:S01]  /*f450*/  @!P6 ST.E.64 desc[UR48][R16.64], R64 ;  /* 0x000000401000e985 */ /* 0x0009e2000c101b30 */
[----:B------:R-:W-:Y:S01]  /*f460*/  VIADD R21, R0, 0x80 ;  /* 0x0000008000157836 */ /* 0x000fe20000000000 */
[----:B------:R-:W-:Y:S02]  /*f470*/  @!P0 LEA.HI R24, R24, R24, RZ, 0x1 ;  /* 0x0000001818188211 */ /* 0x000fe400078f08ff */
[----:B------:R-:W-:Y:S02]  /*f480*/  ISETP.GE.AND P6, PT, R19, UR4, PT ;  /* 0x0000000413007c0c */ /* 0x000fe4000bfc6270 */
[----:B------:R-:W-:-:S02]  /*f490*/  ISETP.GE.AND P4, PT, R21, UR4, PT ;  /* 0x0000000415007c0c */ /* 0x000fc4000bf86270 */
[----:B0-----:R-:W-:Y:S01]  /*f4a0*/  @!P1 LOP3.LUT R3, R23, 0xfffffffe, RZ, 0xc0, !PT ;  /* 0xfffffffe17039812 */ /* 0x001fe200078ec0ff */
[----:B------:R-:W-:Y:S01]  /*f4b0*/  VIADD R23, R0, 0x90 ;  /* 0x0000009000177836 */ /* 0x000fe20000000000 */
        /* <DEDUP_REMOVED lines=40> */
[----:B0-----:R-:W-:Y:S02]  /*f740*/  @!P0 LOP3.LUT R3, R23, 0xfffffffe, RZ, 0xc0, !PT ;  /* 0xfffffffe17038812 */ /* 0x001fe400078ec0ff */
[----:B------:R-:W-:Y:S02]  /*f750*/  @!P2 LEA.HI R18, R18, R18, RZ, 0x1 ;  /* 0x000000121212a211 */ /* 0x000fe400078f08ff */
[----:B-1----:R-:W-:Y:S01]  /*f760*/  @!P1 LOP3.LUT R11, R24, 0xfffffffe, RZ, 0xc0, !PT ;  /* 0xfffffffe180b9812 */ /* 0x002fe200078ec0ff */
[--C-:B------:R-:W-:Y:S01]  /*f770*/  @!P0 IMAD.WIDE R2, R3, 0x4, R4.reuse ;  /* 0x0000000403028825 */ /* 0x100fe200078e0204 */
[----:B------:R-:W-:Y:S02]  /*f780*/  @!P4 LEA.HI R20, R20, R20, RZ, 0x1 ;  /* 0x000000141414c211 */ /* 0x000fe400078f08ff */
[----:B--2---:R-:W-:Y:S01]  /*f790*/  @!P2 LOP3.LUT R13, R18, 0xfffffffe, RZ, 0xc0, !PT ;  /* 0xfffffffe120da812 */ /* 0x004fe200078ec0ff */
[--C-:B------:R-:W-:Y:S01]  /*f7a0*/  @!P1 IMAD.WIDE R10, R11, 0x4, R4.reuse ;  /* 0x000000040b0a9825 */ /* 0x100fe200078e0204 */
[----:B------:R-:W-:Y:S01]  /*f7b0*/  @!P3 LEA.HI R19, R19, R19, RZ, 0x1 ;  /* 0x000000131313b211 */ /* 0x000fe200078f08ff */
[----:B------:R0:W-:Y:S01]  /*f7c0*/  @!P0 ST.E.64 desc[UR48][R2.64], R96 ;  /* 0x0000006002008985 */ /* 0x0001e2000c101b30 */
[----:B------:R-:W-:Y:S01]  /*f7d0*/  @!P5 LEA.HI R21, R21, R21, RZ, 0x1 ;  /* 0x000000151515d211 */ /* 0x000fe200078f08ff */
[----:B------:R-:W-:Y:S01]  /*f7e0*/  @!P2 IMAD.WIDE R12, R13, 0x4, R4 ;  /* 0x000000040d0ca825 */ /* 0x000fe200078e0204 */
[----:B------:R-:W-:Y:S01]  /*f7f0*/  @!P3 LOP3.LUT R19, R19, 0xfffffffe, RZ, 0xc0, !PT ;  /* 0xfffffffe1313b812 */ /* 0x000fe200078ec0ff */
[----:B------:R1:W-:Y:S01]  /*f800*/  @!P1 ST.E.64 desc[UR48][R10.64], R100 ;  /* 0x000000640a009985 */ /* 0x0003e2000c101b30 */
[----:B------:R-:W-:Y:S01]  /*f810*/  @!P6 LEA.HI R22, R22, R22, RZ, 0x1 ;  /* 0x000000161616e211 */ /* 0x000fe200078f08ff */
[----:B------:R-:W-:Y:S01]  /*f820*/  VIADD R18, R0, 0xc8 ;  /* 0x000000c800127836 */ /* 0x000fe20000000000 */
[----:B---3--:R-:W-:Y:S01]  /*f830*/  @!P4 LOP3.LUT R15, R20, 0xfffffffe, RZ, 0xc0, !PT ;  /* 0xfffffffe140fc812 */ /* 0x008fe200078ec0ff */
[----:B------:R-:W-:Y:S01]  /*f840*/  @!P2 ST.E.64 desc[UR48][R12.64], R104 ;  /* 0x000000680c00a985 */ /* 0x000fe2000c101b30 */
[----:B------:R-:W-:Y:S01]  /*f850*/  @!P5 LOP3.LUT R21, R21, 0xfffffffe, RZ, 0xc0, !PT ;  /* 0xfffffffe1515d812 */ /* 0x000fe200078ec0ff */
[----:B------:R-:W-:Y:S01]  /*f860*/  VIADD R20, R0, 0xd8 ;  /* 0x000000d800147836 */ /* 0x000fe20000000000 */
[----:B----4-:R-:W-:-:S02]  /*f870*/  @!P6 LOP3.LUT R17, R22, 0xfffffffe, RZ, 0xc0, !PT ;  /* 0xfffffffe1611e812 */ /* 0x010fc400078ec0ff */
[----:B------:R-:W-:Y:S01]  /*f880*/  ISETP.GE.AND P0, PT, R18, UR4, PT ;  /* 0x0000000412007c0c */ /* 0x000fe2000bf06270 */
[----:B0-----:R-:W-:Y:S01]  /*f890*/  @!P3 IMAD.WIDE R2, R19, 0x4, R4 ;  /* 0x000000041302b825 */ /* 0x001fe200078e0204 */
[----:B------:R-:W-:-:S03]  /*f8a0*/  ISETP.GE.AND P2, PT, R20, UR4, PT ;  /* 0x0000000414007c0c */ /* 0x000fc6000bf46270 */
[--C-:B-1----:R-:W-:Y:S01]  /*f8b0*/  @!P4 IMAD.WIDE R10, R15, 0x4, R4.reuse ;  /* 0x000000040f0ac825 */ /* 0x102fe200078e0204 */
[----:B------:R0:W-:Y:S03]  /*f8c0*/  @!P3 ST.E.64 desc[UR48][R2.64], R108 ;  /* 0x0000006c0200b985 */ /* 0x0001e6000c101b30 */
[--C-:B------:R-:W-:Y:S01]  /*f8d0*/  @!P5 IMAD.WIDE R14, R21, 0x4, R4.reuse ;  /* 0x00000004150ed825 */ /* 0x100fe200078e0204 */
[----:B------:R1:W-:Y:S03]  /*f8e0*/  @!P4 ST.E.64 desc[UR48][R10.64], R112 ;  /* 0x000000700a00c985 */ /* 0x0003e6000c101b30 */
[----:B------:R-:W-:Y:S01]  /*f8f0*/  VIADD R19, R0, 0xd0 ;  /* 0x000000d000137836 */ /* 0x000fe20000000000 */
[----:B------:R2:W-:Y:S01]  /*f900*/  @!P5 ST.E.64 desc[UR48][R14.64], R116 ;  /* 0x000000740e00d985 */ /* 0x0005e2000c101b30 */
[----:B------:R-:W-:Y:S01]  /*f910*/  @!P6 IMAD.WIDE R16, R17, 0x4, R4 ;  /* 0x000000041110e825 */ /* 0x000fe200078e0204 */
[----:B------:R-:W-:-:S02]  /*f920*/  @!P0 LEA.HI R18, R18, R18, RZ, 0x1 ;  /* 0x0000001212128211 */ /* 0x000fc400078f08ff */
[----:B------:R-:W-:Y:S01]  /*f930*/  ISETP.GE.AND P1, PT, R19, UR4, PT ;  /* 0x0000000413007c0c */ /* 0x000fe2000bf26270 */
[C---:B------:R-:W-:Y:S01]  /*f940*/  VIADD R21, R0.reuse, 0xe0 ;  /* 0x000000e000157836 */ /* 0x040fe20000000000 */
[----:B------:R3:W-:Y:S01]  /*f950*/  @!P6 ST.E.64 desc[UR48][R16.64], R120 ;  /* 0x000000781000e985 */ /* 0x0007e2000c101b30 */
[----:B0-----:R-:W-:Y:S01]  /*f960*/  VIADD R3, R0, 0xf8 ;  /* 0x000000f800037836 */ /* 0x001fe20000000000 */
[----:B------:R-:W-:Y:S01]  /*f970*/  @!P2 LEA.HI R20, R20, R20, RZ, 0x1 ;  /* 0x000000141414a211 */ /* 0x000fe200078f08ff */
[C---:B------:R-:W-:Y:S01]  /*f980*/  VIADD R12, R0.reuse, 0xe8 ;  /* 0x000000e8000c7836 */ /* 0x040fe20000000000 */
[----:B------:R-:W-:Y:S01]  /*f990*/  ISETP.GE.AND P3, PT, R21, UR4, PT ;  /* 0x0000000415007c0c */ /* 0x000fe2000bf66270 */
[----:B------:R-:W-:Y:S01]  /*f9a0*/  VIADD R13, R0, 0xf0 ;  /* 0x000000f0000d7836 */ /* 0x000fe20000000000 */
[----:B------:R-:W-:Y:S02]  /*f9b0*/  ISETP.GE.AND P6, PT, R3, UR4, PT ;  /* 0x0000000403007c0c */ /* 0x000fe4000bfc6270 */
[----:B------:R-:W-:-:S02]  /*f9c0*/  ISETP.GE.AND P4, PT, R12, UR4, PT ;  /* 0x000000040c007c0c */ /* 0x000fc4000bf86270 */
[----:B------:R-:W-:Y:S02]  /*f9d0*/  ISETP.GE.AND P5, PT, R13, UR4, PT ;  /* 0x000000040d007c0c */ /* 0x000fe4000bfa6270 */
[----:B------:R-:W-:-:S04]  /*f9e0*/  @!P1 LEA.HI R19, R19, R19, RZ, 0x1 ;  /* 0x0000001313139211 */ /* 0x000fc800078f08ff */
[----:B-1----:R-:W-:Y:S02]  /*f9f0*/  @!P1 LOP3.LUT R11, R19, 0xfffffffe, RZ, 0xc0, !PT ;  /* 0xfffffffe130b9812 */ /* 0x002fe400078ec0ff */
[----:B------:R-:W-:Y:S02]  /*fa00*/  @!P3 LEA.HI R21, R21, R21, RZ, 0x1 ;  /* 0x000000151515b211 */ /* 0x000fe400078f08ff */
[----:B------:R-:W-:Y:S02]  /*fa10*/  @!P6 LEA.HI R10, R3, R3, RZ, 0x1 ;  /* 0x00000003030ae211 */ /* 0x000fe400078f08ff */
[----:B------:R-:W-:Y:S02]  /*fa20*/  @!P4 LEA.HI R12, R12, R12, RZ, 0x1 ;  /* 0x0000000c0c0cc211 */ /* 0x000fe400078f08ff */
[----:B------:R-:W-:Y:S02]  /*fa30*/  @!P5 LEA.HI R2, R13, R13, RZ, 0x1 ;  /* 0x0000000d0d02d211 */ /* 0x000fe400078f08ff */
[----:B------:R-:W-:-:S02]  /*fa40*/  @!P0 LOP3.LUT R3, R18, 0xfffffffe, RZ, 0xc0, !PT ;  /* 0xfffffffe12038812 */ /* 0x000fc400078ec0ff */
[----:B------:R-:W-:Y:S02]  /*fa50*/  @!P2 LOP3.LUT R13, R20, 0xfffffffe, RZ, 0xc0, !PT ;  /* 0xfffffffe140da812 */ /* 0x000fe400078ec0ff */
[----:B--2---:R-:W-:Y:S02]  /*fa60*/  @!P3 LOP3.LUT R15, R21, 0xfffffffe, RZ, 0xc0, !PT ;  /* 0xfffffffe150fb812 */ /* 0x004fe400078ec0ff */
[----:B---3--:R-:W-:Y:S01]  /*fa70*/  @!P4 LOP3.LUT R17, R12, 0xfffffffe, RZ, 0xc0, !PT ;  /* 0xfffffffe0c11c812 */ /* 0x008fe200078ec0ff */
        /* <DEDUP_REMOVED lines=16> */
.L_x_1895:
[----:B------:R-:W-:Y:S05]  /*fb80*/  BSYNC B0 ;  /* 0x0000000000007941 */ /* 0x000fea0003800000 */
.L_x_1894:
[----:B------:R-:W-:Y:S01]  /*fb90*/  ISETP.GE.AND P0, PT, R9, R8, PT ;  /* 0x000000080900720c */ /* 0x000fe20003f06270 */
[----:B0--3--:R0:W2:Y:S04]  /*fba0*/  SHFL.IDX PT, R3, R7, 0x1, 0x1c1f ;  /* 0x003c1f0007037f89 */ /* 0x0090a800000e0000 */
[----:B------:R0:W3:Y:S08]  /*fbb0*/  SHFL.IDX PT, R2, R6, 0x1, 0x1c1f ;  /* 0x003c1f0006027f89 */ /* 0x0000f000000e0000 */
[----:B0-----:R-:W-:Y:S05]  /*fbc0*/  @P0 BRA `(.L_x_1814) ;  /* 0x0000004c00d40947 */ /* 0x001fea0003800000 */
        /* <DEDUP_REMOVED lines=12> */
[----:B------:R-:W-:-:S02]  /*fc90*/  VIADD R14, R0, 0x38 ;  /* 0x00000038000e7836 */ /* 0x000fc40000000000 */
[C---:B------:R-:W-:Y:S02]  /*fca0*/  VIADD R15, R0.reuse, 0x40 ;  /* 0x00000040000f7836 */ /* 0x040fe40000000000 */
        /* <DEDUP_REMOVED lines=8> */
[----:B--23--:R-:W-:Y:S01]  /*fd30*/  @!P0 IMAD.WIDE R4, R0, 0x4, R2 ;  /* 0x0000000400048825 */ /* 0x00cfe200078e0202 */
        /* <DEDUP_REMOVED lines=52> */
[C---:B------:R-:W-:Y:S01]  /*10080*/  VIADD R18, R0.reuse, 0x88 ;  /* 0x0000008800127836 */ /* 0x040fe20000000000 */
        /* <DEDUP_REMOVED lines=36> */
[----:B------:R-:W-:Y:S02]  /*102d0*/  ISETP.GE.AND P0, PT, R14, UR4, PT ;  /* 0x000000040e007c0c */ /* 0x000fe4000bf06270 */
[----:B------:R-:W-:Y:S02]  /*102e0*/  ISETP.GE.AND P4, PT, R15, UR4, PT ;  /* 0x000000040f007c0c */ /* 0x000fe4000bf86270 */
[----:B------:R-:W-:-:S02]  /*102f0*/  ISETP.GE.AND P2, PT, R17, UR4, PT ;  /* 0x0000000411007c0c */ /* 0x000fc4000bf46270 */
[----:B------:R-:W-:Y:S02]  /*10300*/  @!P5 LEA.HI R19, R19, R19, RZ, 0x1 ;  /* 0x000000131313d211 */ /* 0x000fe400078f08ff */
        /* <DEDUP_REMOVED lines=38> */
[C---:B------:R-:W-:Y:S01]  /*10570*/  VIADD R17, R0.reuse, 0xe8 ;  /* 0x000000e800117836 */ /* 0x040fe20000000000 */
[----:B------:R-:W-:Y:S01]  /*10580*/  @!P6 LEA.HI R19, R19, R19, RZ, 0x1 ;  /* 0x000000131313e211 */ /* 0x000fe200078f08ff */
[----:B------:R-:W-:Y:S01]  /*10590*/  VIADD R0, R0, 0xf8 ;  /* 0x000000f800007836 */ /* 0x000fe20000000000 */
[----:B------:R-:W-:Y:S02]  /*105a0*/  ISETP.GE.AND P1, PT, R15, UR4, PT ;  /* 0x000000040f007c0c */ /* 0x000fe4000bf26270 */
[----:B------:R-:W-:-:S02]  /*105b0*/  ISETP.GE.AND P3, PT, R17, UR4, PT ;  /* 0x0000000411007c0c */ /* 0x000fc4000bf66270 */
        /* <DEDUP_REMOVED lines=33> */
.L_x_1893:
[----:B------:R-:W0:Y:S02]  /*107d0*/  S2R R0, SR_TID.X ;  /* 0x0000000000007919 */ /* 0x000e240000002100 */
[----:B0-----:R-:W-:-:S05]  /*107e0*/  VIADD R2, R0, 0xffffff80 ;  /* 0xffffff8000027836 */ /* 0x001fca0000000000 */
        /* <DEDUP_REMOVED lines=20> */
[----:B------:R-:W-:Y:S01]  /*10930*/  IMAD.U32 R3, RZ, RZ, UR5 ;  /* 0x00000005ff037e24 */ /* 0x000fe2000f8e00ff */
[----:B------:R-:W2:Y:S01]  /*10940*/  @P0 LDC R7, c[0x0][0xbec] ;  /* 0x0002fb00ff070b82 */ /* 0x000ea20000000800 */
[----:B------:R-:W-:Y:S01]  /*10950*/  IMAD.U32 R2, RZ, RZ, UR4 ;  /* 0x00000004ff027e24 */ /* 0x000fe2000f8e00ff */
[----:B------:R-:W-:Y:S01]  /*10960*/  ULDC.64 UR4, c[0x0][0xbe0] ;  /* 0x0002f80000047ab9 */ /* 0x000fe20000000a00 */
[----:B------:R-:W-:-:S05]  /*10970*/  IMAD.U32 R3, RZ, RZ, UR6 ;  /* 0x00000006ff037e24 */ /* 0x000fca000f8e00ff */
        /* <DEDUP_REMOVED lines=33> */
.L_x_1812:
        /* <DEDUP_REMOVED lines=18> */
.L_x_1896:
[----:B------:R-:W-:Y:S01]  /*10cb0*/  ULDC UR7, c[0x0][0xc50] ;  /* 0x0003140000077ab9 */ /* 0x000fe20000000800 */
[----:B------:R-:W-:Y:S01]  /*10cc0*/  UMOV UR36, UR6 ;  /* 0x0000000600247c82 */ /* 0x000fe20008000000 */
[----:B------:R-:W-:-:S11]  /*10cd0*/  UISETP.NE.AND UP0, UPT, UR7, 0x1, UPT ;  /* 0x000000010700788c */ /* 0x000fd6000bf05270 */
[----:B------:R-:W-:Y:S01]  /*10ce0*/  @UP0 ULDC UR4, c[0x0][0xc54] ;  /* 0x0003150000040ab9 */ /* 0x000fe20000000800 */
[----:B------:R-:W-:Y:S01]  /*10cf0*/  @UP0 ULDC UR8, c[0x0][0xc58] ;  /* 0x0003160000080ab9 */ /* 0x000fe20000000800 */
[----:B------:R-:W-:-:S04]  /*10d00*/  UIMAD.WIDE.U32 UR4, UR6, UR4, URZ ;  /* 0x00000004060472a5 */ /* 0x000fc8000f8e003f */
[----:B------:R-:W-:-:S12]  /*10d10*/  @UP0 USHF.R.U32.HI UR36, URZ, UR8, UR5 ;  /* 0x000000083f240299 */ /* 0x000fd80008011605 */
.L_x_1897:
[----:B------:R-:W-:Y:S01]  /*10d20*/  ISETP.GE.AND P0, PT, R18, RZ, PT ;  /* 0x000000ff1200720c */ /* 0x000fe20003f06270 */
[----:B------:R-:W-:Y:S01]  /*10d30*/  UIADD3 UR42, -UR36, URZ, URZ ;  /* 0x0000003f242a7290 */ /* 0x000fe2000fffe13f */
[----:B------:R-:W-:Y:S02]  /*10d40*/  IMAD.MOV.U32 R0, RZ, RZ, 0x1 ;  /* 0x00000001ff007424 */ /* 0x000fe400078e00ff */
[----:B------:R-:W-:Y:S01]  /*10d50*/  IMAD.MOV.U32 R6, RZ, RZ, RZ ;  /* 0x000000ffff067224 */ /* 0x000fe200078e00ff */
[----:B------:R-:W-:Y:S01]  /*10d60*/  UIMAD UR42, UR7, UR42, UR6 ;  /* 0x0000002a072a72a4 */ /* 0x000fe2000f8e0206 */
[----:B------:R-:W-:-:S07]  /*10d70*/  IMAD.MOV.U32 R8, RZ, RZ, 0x1 ;  /* 0x00000001ff087424 */ /* 0x000fce00078e00ff */
[----:B------:R-:W-:Y:S05]  /*10d80*/  @!P0 BRA `(.L_x_1898) ;  /* 0x0000003800a48947 */ /* 0x000fea0003800000 */
[----:B------:R-:W0:Y:S01]  /*10d90*/  S2UR UR40, SR_CTAID.X ;  /* 0x00000000002879c3 */ /* 0x000e220000002500 */
[----:B------:R-:W-:Y:S01]  /*10da0*/  ULDC UR6, c[0x0][0x448] ;  /* 0x0001120000067ab9 */ /* 0x000fe20000000800 */
[----:B------:R-:W-:Y:S01]  /*10db0*/  ULDC.64 UR4, c[0x0][0x418] ;  /* 0x0001060000047ab9 */ /* 0x000fe20000000a00 */
[----:B------:R-:W-:Y:S02]  /*10dc0*/  UISETP.NE.AND UP1, UPT, UR6, 0x1, UPT ;  /* 0x000000010600788c */ /* 0x000fe4000bf25270 */
[----:B------:R-:W-:Y:S01]  /*10dd0*/  UISETP.NE.U32.AND UP0, UPT, UR4, URZ, UPT ;  /* 0x0000003f0400728c */ /* 0x000fe2000bf05070 */
[----:B------:R-:W-:Y:S02]  /*10de0*/  ULDC UR11, c[0x0][0x288] ;  /* 0x0000a200000b7ab9 */ /* 0x000fe40000000800 */
[----:B------:R-:W-:Y:S01]  /*10df0*/  ULDC UR4, c[0x0][0x424] ;  /* 0x0001090000047ab9 */ /* 0x000fe20000000800 */
[----:B------:R-:W-:Y:S01]  /*10e00*/  UISETP.NE.AND.EX UP0, UPT, UR5, URZ, UPT, UP0 ;  /* 0x0000003f0500728c */ /* 0x000fe2000bf05300 */
[----:B------:R-:W-:Y:S01]  /*10e10*/  ULDC UR12, c[0x0][0x2f0] ;  /* 0x0000bc00000c7ab9 */ /* 0x000fe20000000800 */
[----:B------:R-:W-:-:S02]  /*10e20*/  UIADD3 UR6, -UR11, 0x1, URZ ;  /* 0x000000010b067890 */ /* 0x000fc4000fffe13f */
[----:B------:R-:W-:Y:S01]  /*10e30*/  USEL UR10, UR4, 0x1, UP0 ;  /* 0x00000001040a7887 */ /* 0x000fe20008000000 */
[----:B------:R-:W-:Y:S02]  /*10e40*/  @UP1 ULDC UR13, c[0x0][0x450] ;  /* 0x00011400000d1ab9 */ /* 0x000fe40000000800 */
[----:B------:R-:W-:Y:S01]  /*10e50*/  @UP1 ULDC UR4, c[0x0][0x44c] ;  /* 0x0001130000041ab9 */ /* 0x000fe20000000800 */
[----:B------:R-:W-:Y:S02]  /*10e60*/  UIMAD UR7, UR10, UR12, 0x5f ;  /* 0x0000005f0a0774a4 */ /* 0x000fe4000f8e020c */
[----:B------:R-:W-:Y:S02]  /*10e70*/  UIMAD UR9, UR10, UR12, UR6 ;  /* 0x0000000c0a0972a4 */ /* 0x000fe4000f8e0206 */
[----:B------:R-:W-:Y:S02]  /*10e80*/  UIMAD.WIDE UR6, UR7, 0x2aaaaaab, URZ ;  /* 0x2aaaaaab070678a5 */ /* 0x000fe4000f8e023f */
[----:B0-----:R-:W-:-:S02]  /*10e90*/  USHF.L.U32 UR40, UR40, 0x7, URZ ;  /* 0x0000000728287899 */ /* 0x001fc4000800063f */
[----:B------:R-:W-:Y:S02]  /*10ea0*/  USHF.R.U32.HI UR39, URZ, 0x1f, UR7 ;  /* 0x0000001f3f277899 */ /* 0x000fe40008011607 */
[----:B------:R-:W-:Y:S02]  /*10eb0*/  UIADD3 UR8, UR40, 0x7f, URZ ;  /* 0x0000007f28087890 */ /* 0x000fe4000fffe03f */
[----:B------:R-:W-:Y:S02]  /*10ec0*/  ULEA.HI.SX32 UR39, UR7, UR39, 0x1c ;  /* 0x0000002707277291 */ /* 0x000fe4000f8fe23f */
[----:B------:R-:W-:-:S04]  /*10ed0*/  UIMAD.WIDE.U32 UR4, UR8, UR4, URZ ;  /* 0x00000004080472a5 */ /* 0x000fc8000f8e003f */
[----:B------:R-:W-:-:S03]  /*10ee0*/  @UP1 USHF.R.U32.HI UR8, URZ, UR13, UR5 ;  /* 0x0000000d3f081299 */ /* 0x000fc60008011605 */
[----:B------:R-:W-:Y:S01]  /*10ef0*/  ULDC.64 UR4, c[0x0][0x9e0] ;  /* 0x0002780000047ab9 */ /* 0x000fe20000000a00 */
[----:B------:R-:W-:Y:S02]  /*10f00*/  UIADD3 UR9, UR9, UR8, URZ ;  /* 0x0000000809097290 */ /* 0x000fe4000fffe03f */
[----:B------:R-:W-:Y:S02]  /*10f10*/  UISETP.GE.AND UP0, UPT, UR5, 0x1, UPT ;  /* 0x000000010500788c */ /* 0x000fe4000bf06270 */
[----:B------:R-:W-:-:S04]  /*10f20*/  UIADD3 UR4, UR9, UR4, URZ ;  /* 0x0000000409047290 */ /* 0x000fc8000fffe03f */
[----:B------:R-:W-:-:S13]  /*10f30*/  PLOP3.LUT P1, PT, PT, PT, UP0, 0x80, 0x0 ;  /* 0x000000000000781c */ /* 0x000fda0003f2f008 */
[----:B------:R-:W-:Y:S05]  /*10f40*/  @!P1 BRA `(.L_x_1899) ;  /* 0x0000000000449947 */ /* 0x000fea0003800000 */
        /* <DEDUP_REMOVED lines=10> */
.L_x_1900:
[----:B------:R-:W-:-:S11]  /*10ff0*/  UISETP.NE.AND UP0, UPT, UR5, 0x1, UPT ;  /* 0x000000010500788c */ /* 0x000fd6000bf05270 */
[----:B------:R-:W-:Y:S02]  /*11000*/  @UP0 ULDC.64 UR14, c[0x0][0x9e8] ;  /* 0x00027a00000e0ab9 */ /* 0x000fe40000000a00 */
[----:B------:R-:W-:-:S04]  /*11010*/  UIMAD.WIDE.U32 UR6, UR8, UR14, URZ ;  /* 0x0000000e080672a5 */ /* 0x000fc8000f8e003f */
[----:B------:R-:W-:-:S12]  /*11020*/  @UP0 USHF.R.U32.HI UR8, URZ, UR15, UR7 ;  /* 0x0000000f3f080299 */ /* 0x000fd80008011607 */
.L_x_1901:
[----:B------:R-:W-:-:S04]  /*11030*/  UIMAD UR8, UR8, UR5, UR5 ;  /* 0x00000005080872a4 */ /* 0x000fc8000f8e0205 */
[----:B------:R-:W-:-:S04]  /*11040*/  UISETP.LT.AND UP0, UPT, UR4, UR8, UPT ;  /* 0x000000080400728c */ /* 0x000fc8000bf01270 */
[----:B------:R-:W-:-:S12]  /*11050*/  USEL UR4, UR4, UR8, UP0 ;  /* 0x0000000804047287 */ /* 0x000fd80008000000 */
.L_x_1899:
[----:B------:R-:W-:Y:S01]  /*11060*/  UIADD3 UR6, UR4, 0x5f, URZ ;  /* 0x0000005f04067890 */ /* 0x000fe2000fffe03f */
[----:B------:R-:W-:Y:S01]  /*11070*/  @UP1 ULDC UR8, c[0x0][0x44c] ;  /* 0x0001130000081ab9 */ /* 0x000fe20000000800 */
[----:B------:R-:W-:Y:S02]  /*11080*/  @UP1 ULDC UR13, c[0x0][0x450] ;  /* 0x00011400000d1ab9 */ /* 0x000fe40000000800 */
[----:B------:R-:W-:Y:S02]  /*11090*/  UIMAD.WIDE UR6, UR6, 0x2aaaaaab, URZ ;  /* 0x2aaaaaab060678a5 */ /* 0x000fe4000f8e023f */
[----:B------:R-:W-:Y:S02]  /*110a0*/  UIMAD.WIDE.U32 UR8, UR40, UR8, URZ ;  /* 0x00000008280872a5 */ /* 0x000fe4000f8e003f */
[----:B------:R-:W-:Y:S01]  /*110b0*/  USHF.R.U32.HI UR44, URZ, 0x1f, UR7 ;  /* 0x0000001f3f2c7899 */ /* 0x000fe20008011607 */
[----:B------:R-:W-:Y:S01]  /*110c0*/  UMOV UR4, UR40 ;  /* 0x0000002800047c82 */ /* 0x000fe20008000000 */
[----:B------:R-:W-:-:S02]  /*110d0*/  UIMAD UR10, UR10, UR12, -UR11 ;  /* 0x0000000c0a0a72a4 */ /* 0x000fc4000f8e0a0b */
[----:B------:R-:W-:Y:S02]  /*110e0*/  @UP1 USHF.R.U32.HI UR4, URZ, UR13, UR9 ;  /* 0x0000000d3f041299 */ /* 0x000fe40008011609 */
[----:B------:R-:W-:Y:S02]  /*110f0*/  ULEA.HI.SX32 UR44, UR7, UR44, 0x1c ;  /* 0x0000002c072c7291 */ /* 0x000fe4000f8fe23f */
[----:B------:R-:W-:Y:S02]  /*11100*/  UIADD3 UR4, UR10, UR4, URZ ;  /* 0x000000040a047290 */ /* 0x000fe4000fffe03f */
[----:B------:R-:W-:Y:S01]  /*11110*/  UISETP.LT.AND UP0, UPT, UR39, UR44, UPT ;  /* 0x0000002c2700728c */ /* 0x000fe2000bf01270 */
[----:B------:R-:W-:Y:S02]  /*11120*/  ULDC UR8, c[0x0][0x9dc] ;  /* 0x0002770000087ab9 */ /* 0x000fe40000000800 */
[----:B------:R-:W-:Y:S02]  /*11130*/  UIADD3 UR8, UR4, -UR8, URZ ;  /* 0x8000000804087290 */ /* 0x000fe4000fffe03f */
[----:B------:R-:W-:Y:S01]  /*11140*/  USEL UR12, UR39, UR44, UP0 ;  /* 0x0000002c270c7287 */ /* 0x000fe20008000000 */
[----:B------:R-:W-:Y:S11]  /*11150*/  @!P1 BRA `(.L_x_1902) ;  /* 0x0000000000449947 */ /* 0x000ff60003800000 */
        /* <DEDUP_REMOVED lines=10> */
.L_x_1903:
[----:B------:R-:W-:-:S11]  /*11200*/  UISETP.NE.AND UP0, UPT, UR5, 0x1, UPT ;  /* 0x000000010500788c */ /* 0x000fd6000bf05270 */
[----:B------:R-:W-:Y:S02]  /*11210*/  @UP0 ULDC.64 UR10, c[0x0][0x9e8] ;  /* 0x00027a00000a0ab9 */ /* 0x000fe40000000a00 */
[----:B------:R-:W-:-:S04]  /*11220*/  UIMAD.WIDE.U32 UR6, UR4, UR10, URZ ;  /* 0x0000000a040672a5 */ /* 0x000fc8000f8e003f */
[----:B------:R-:W-:-:S12]  /*11230*/  @UP0 USHF.R.U32.HI UR4, URZ, UR11, UR7 ;  /* 0x0000000b3f040299 */ /* 0x000fd80008011607 */
.L_x_1904:
[----:B------:R-:W-:-:S04]  /*11240*/  UIMAD UR4, UR4, UR5, URZ ;  /* 0x00000005040472a4 */ /* 0x000fc8000f8e023f */
[----:B------:R-:W-:-:S04]  /*11250*/  UISETP.LT.AND UP0, UPT, UR8, UR4, UPT ;  /* 0x000000040800728c */ /* 0x000fc8000bf01270 */
[----:B------:R-:W-:-:S12]  /*11260*/  USEL UR8, UR8, UR4, !UP0 ;  /* 0x0000000408087287 */ /* 0x000fd8000c000000 */
.L_x_1902:
[----:B------:R-:W-:Y:S02]  /*11270*/  UIMAD.WIDE UR4, UR8, 0x2aaaaaab, URZ ;  /* 0x2aaaaaab080478a5 */ /* 0x000fe4000f8e023f */
[----:B------:R-:W-:Y:S02]  /*11280*/  USHF.R.U32.HI UR10, URZ, 0x10, UR42 ;  /* 0x000000103f0a7899 */ /* 0x000fe4000801162a */
[----:B------:R-:W-:Y:S02]  /*11290*/  USHF.R.U32.HI UR4, URZ, 0x1f, UR5 ;  /* 0x0000001f3f047899 */ /* 0x000fe40008011605 */
[----:B------:R-:W-:Y:S02]  /*112a0*/  ULOP3.LUT UR42, UR42, 0xffff, URZ, 0xc0, !UPT ;  /* 0x0000ffff2a2a7892 */ /* 0x000fe4000f8ec03f */
[----:B------:R-:W-:Y:S01]  /*112b0*/  ULEA.HI.SX32 UR4, UR5, UR4, 0x1c ;  /* 0x0000000405047291 */ /* 0x000fe2000f8fe23f */
[----:B------:R-:W-:-:S03]  /*112c0*/  UMOV UR46, URZ ;  /* 0x0000003f002e7c82 */ /* 0x000fc60008000000 */
[----:B------:R-:W-:-:S04]  /*112d0*/  UISETP.LT.AND UP0, UPT, URZ, UR4, UPT ;  /* 0x000000043f00728c */ /* 0x000fc8000bf01270 */
[----:B------:R-:W-:Y:S02]  /*112e0*/  USEL UR43, URZ, UR4, !UP0 ;  /* 0x000000043f2b7287 */ /* 0x000fe4000c000000 */
[----:B------:R-:W-:Y:S02]  /*112f0*/  UISETP.NE.AND UP0, UPT, UR10, URZ, UPT ;  /* 0x0000003f0a00728c */ /* 0x000fe4000bf05270 */
[----:B------:R-:W-:-:S06]  /*11300*/  UISETP.GT.AND UP1, UPT, UR12, UR43, UPT ;  /* 0x0000002b0c00728c */ /* 0x000fcc000bf24270 */
[----:B------:R-:W-:-:S03]  /*11310*/  PLOP3.LUT P0, PT, PT, PT, UP1, 0x80, 0x0 ;  /* 0x000000000000781c */ /* 0x000fc60003f0f018 */
[----:B------:R-:W-:-:S10]  /*11320*/  @!UP0 ULDC UR10, c[0x0][0x9f0] ;  /* 0x00027c00000a8ab9 */ /* 0x000fd40000000800 */
[----:B------:R-:W-:Y:S05]  /*11330*/  @!P0 BRA `(.L_x_1905) ;  /* 0x0000000000808947 */ /* 0x000fea0003800000 */
[----:B------:R-:W-:Y:S01]  /*11340*/  IMAD.U32 R3, RZ, RZ, UR10 ;  /* 0x0000000aff037e24 */ /* 0x000fe2000f8e00ff */
[----:B------:R-:W-:-:S04]  /*11350*/  UIADD3 UR4, UR10, -0x1, UR12 ;  /* 0xffffffff0a047890 */ /* 0x000fc8000fffe00c */
[-C--:B------:R-:W-:Y:S01]  /*11360*/  IABS R0, R3.reuse ;  /* 0x0000000300007213 */ /* 0x080fe20000000000 */
[----:B------:R-:W-:Y:S01]  /*11370*/  UIADD3 UR6, -UR43, UR4, URZ ;  /* 0x000000042b067290 */ /* 0x000fe2000fffe13f */
[----:B------:R-:W-:Y:S02]  /*11380*/  IABS R3, R3 ;  /* 0x0000000300037213 */ /* 0x000fe40000000000 */
[----:B------:R-:W-:Y:S01]  /*11390*/  R2UR UR11, R0 ;  /* 0x00000000000b72ca */ /* 0x000fe200000e0000 */
[----:B------:R-:W-:Y:S02]  /*113a0*/  UMOV UR4, URZ ;  /* 0x0000003f00047c82 */ /* 0x000fe40008000000 */
[----:B------:R-:W-:-:S05]  /*113b0*/  IMAD.MOV R3, RZ, RZ, -R3 ;  /* 0x000000ffff037224 */ /* 0x000fca00078e0a03 */
[----:B------:R-:W-:-:S05]  /*113c0*/  R2UR UR9, R3 ;  /* 0x00000000030972ca */ /* 0x000fca00000e0000 */
[----:B------:R-:W0:Y:S08]  /*113d0*/  I2F.RP R0, UR11 ;  /* 0x0000000b00007d06 */ /* 0x000e300008209400 */
[----:B0-----:R-:W0:Y:S02]  /*113e0*/  MUFU.RCP R0, R0 ;  /* 0x0000000000007308 */ /* 0x001e240000001000 */
[----:B0-----:R-:W-:Y:S01]  /*113f0*/  VIADD R2, R0, 0xffffffe ;  /* 0x0ffffffe00027836 */ /* 0x001fe20000000000 */
[----:B------:R-:W-:Y:S01]  /*11400*/  IABS R0, UR6 ;  /* 0x0000000600007c13 */ /* 0x000fe20008000000 */
[----:B------:R-:W-:-:S03]  /*11410*/  ULOP3.LUT UR6, UR6, UR10, URZ, 0x3c, !UPT ;  /* 0x0000000a06067292 */ /* 0x000fc6000f8e3c3f */
[----:B------:R-:W-:Y:S01]  /*11420*/  R2UR UR8, R0 ;  /* 0x00000000000872ca */ /* 0x000fe200000e0000 */
[----:B------:R-:W0:Y:S02]  /*11430*/  F2I.FTZ.U32.TRUNC.NTZ R2, R2 ;  /* 0x0000000200027305 */ /* 0x000e24000021f000 */
        /* <DEDUP_REMOVED lines=16> */
.L_x_1905:
[----:B------:R-:W-:Y:S01]  /*11540*/  UIMAD UR41, UR42, UR46, UR43 ;  /* 0x0000002e2a2972a4 */ /* 0x000fe2000f8e022b */
[----:B------:R-:W-:Y:S02]  /*11550*/  IMAD.U32 R0, RZ, RZ, UR12 ;  /* 0x0000000cff007e24 */ /* 0x000fe4000f8e00ff */
[----:B------:R-:W-:Y:S02]  /*11560*/  IMAD.MOV.U32 R6, RZ, RZ, RZ ;  /* 0x000000ffff067224 */ /* 0x000fe400078e00ff */
[----:B------:R-:W-:Y:S02]  /*11570*/  IMAD.MOV.U32 R8, RZ, RZ, 0x1 ;  /* 0x00000001ff087424 */ /* 0x000fe400078e00ff */
[----:B------:R-:W-:-:S05]  /*11580*/  IMAD.U32 R3, RZ, RZ, UR41 ;  /* 0x00000029ff037e24 */ /* 0x000fca000f8e00ff */
[----:B------:R-:W-:Y:S01]  /*11590*/  VIADDMNMX R19, R3, UR46, R0, PT ;  /* 0x0000002e03137c46 */ /* 0x000fe2000b800100 */
[----:B------:R-:W-:-:S03]  /*115a0*/  IMAD.MOV.U32 R0, RZ, RZ, 0x1 ;  /* 0x00000001ff007424 */ /* 0x000fc600078e00ff */
        /* <DEDUP_REMOVED lines=26> */
.L_x_1906:
        /* <DEDUP_REMOVED lines=20> */
.L_x_1908:
        /* <DEDUP_REMOVED lines=15> */
.L_x_1907:
[----:B------:R-:W0:Y:S08]  /*11980*/  LDC.64 R2, c[0x0][0x9f8] ;  /* 0x00027e00ff027b82 */ /* 0x000e300000000a00 */
[----:B------:R-:W1:Y:S01]  /*11990*/  LDC.64 R4, c[0x0][0x418] ;  /* 0x00010600ff047b82 */ /* 0x000e620000000a00 */
[----:B0-----:R-:W-:-:S04]  /*119a0*/  ISETP.NE.U32.AND P0, PT, R2, RZ, PT ;  /* 0x000000ff0200720c */ /* 0x001fc80003f05070 */
[----:B------:R-:W-:-:S13]  /*119b0*/  ISETP.NE.AND.EX P0, PT, R3, RZ, PT, P0 ;  /* 0x000000ff0300720c */ /* 0x000fda0003f05300 */
[----:B------:R-:W0:Y:S02]  /*119c0*/  @P0 LDC.64 R2, c[0x0][0x9f8] ;  /* 0x00027e00ff020b82 */ /* 0x000e240000000a00 */
[----:B0-----:R-:W-:-:S05]  /*119d0*/  @P0 IMAD.WIDE R2, R18, 0x4, R2 ;  /* 0x0000000412020825 */ /* 0x001fca00078e0202 */
[----:B------:R-:W2:Y:S01]  /*119e0*/  @P0 LDG.E R18, desc[UR48][R2.64] ;  /* 0x0000003002120981 */ /* 0x000ea2000c1e1900 */
[----:B-1----:R-:W-:Y:S01]  /*119f0*/  ISETP.NE.U32.AND P0, PT, R4, RZ, PT ;  /* 0x000000ff0400720c */ /* 0x002fe20003f05070 */
[----:B------:R-:W-:Y:S01]  /*11a00*/  UMOV UR4, 0xffffffff ;  /* 0xffffffff00047882 */ /* 0x000fe20000000000 */
[----:B------:R-:W-:Y:S01]  /*11a10*/  LOP3.LUT R17, R17, 0xfffffffe, RZ, 0xc0, !PT ;  /* 0xfffffffe11117812 */ /* 0x000fe200078ec0ff */
[----:B------:R-:W0:Y:S01]  /*11a20*/  S2R R16, SR_TID.X ;  /* 0x0000000000107919 */ /* 0x000e220000002100 */
[----:B------:R-:W-:Y:S01]  /*11a30*/  ISETP.NE.AND.EX P1, PT, R5, RZ, PT, P0 ;  /* 0x000000ff0500720c */ /* 0x000fe20003f25300 */
[----:B------:R-:W-:-:S12]  /*11a40*/  VIADD R0, R19, 0xffffffff ;  /* 0xffffffff13007836 */ /* 0x000fd80000000000 */
[----:B------:R-:W-:Y:S02]  /*11a50*/  @P1 LOP3.LUT R17, R17, 0x1, RZ, 0xfc, !PT ;  /* 0x0000000111111812 */ /* 0x000fe400078efcff */
[----:B0-----:R-:W-:-:S04]  /*11a60*/  SHF.R.U32.HI R6, RZ, 0x5, R16 ;  /* 0x00000005ff067819 */ /* 0x001fc80000011610 */
[----:B------:R-:W-:Y:S02]  /*11a70*/  LOP3.LUT R6, R6, 0x3, RZ, 0xc0, !PT ;  /* 0x0000000306067812 */ /* 0x000fe400078ec0ff */
[----:B--2---:R-:W-:Y:S02]  /*11a80*/  SHF.R.S32.HI R19, RZ, 0x1f, R18 ;  /* 0x0000001fff137819 */ /* 0x004fe40000011412 */
[----:B------:R-:W-:Y:S01]  /*11a90*/  SEL R16, R18, RZ, !P1 ;  /* 0x000000ff12107207 */ /* 0x000fe20004800000 */
[----:B------:R-:W-:Y:S06]  /*11aa0*/  BRA.DIV UR4, `(.L_x_1909) ;  /* 0x0000003204ec7947 */ /* 0x000fec000b800000 */
[----:B------:R0:W1:Y:S02]  /*11ab0*/  SHFL.IDX PT, R14, R6, RZ, 0x1f ;  /* 0x00001fff060e7589 */ /* 0x00006400000e0000 */
.L_x_1988:
[----:B------:R2:W-:Y:S01]  /*11ac0*/  STL [R1], R0 ;  /* 0x0000000001007387 */ /* 0x0005e20000100800 */
        /* <DEDUP_REMOVED lines=8> */
.L_x_1991:
[----:B------:R-:W-:Y:S05]  /*11b50*/  @!P6 BRA `(.L_x_1910) ;  /* 0x0000000000d8e947 */ /* 0x000fea0003800000 */
[----:B------:R-:W-:Y:S01]  /*11b60*/  IMAD.MOV.U32 R16, RZ, RZ, R18 ;  /* 0x000000ffff107224 */ /* 0x000fe200078e0012 */
[----:B------:R-:W-:Y:S06]  /*11b70*/  @!P1 BRA `(.L_x_1912) ;  /* 0x0000000000509947 */ /* 0x000fec0003800000 */
[----:B0-----:R-:W-:Y:S01]  /*11b80*/  IMAD.MOV.U32 R6, RZ, RZ, R0 ;  /* 0x000000ffff067224 */ /* 0x001fe200078e0000 */
[----:B------:R-:W-:Y:S01]  /*11b90*/  ULDC.64 UR4, c[0x0][0x428] ;  /* 0x00010a0000047ab9 */ /* 0x000fe20000000a00 */
[----:B------:R-:W0:Y:S01]  /*11ba0*/  LDC R0, c[0x0][0x43c] ;  /* 0x00010f00ff007b82 */ /* 0x000e220000000800 */
[----:B------:R-:W-:Y:S02]  /*11bb0*/  IMAD R9, R19, UR4, RZ ;  /* 0x0000000413097c24 */ /* 0x000fe4000f8e02ff */
        /* <DEDUP_REMOVED lines=15> */
[----:B------:R1:W-:Y:S02]  /*11cb0*/  STL [R1], R6 ;  /* 0x0000000601007387 */ /* 0x0003e40000100800 */
.L_x_1912:
[----:B------:R-:W-:Y:S01]  /*11cc0*/  IMAD.MOV.U32 R0, RZ, RZ, 0x1 ;  /* 0x00000001ff007424 */ /* 0x000fe200078e00ff */
[----:B01----:R-:W0:Y:S04]  /*11cd0*/  S2R R6, SR_TID.X ;  /* 0x0000000000067919 */ /* 0x003e280000002100 */
[----:B------:R-:W-:-:S04]  /*11ce0*/  SHF.L.U32 R0, R0, 0x1f, RZ ;  /* 0x0000001f00007819 */ /* 0x000fc800000006ff */
[----:B------:R-:W1:Y:S01]  /*11cf0*/  SYNCS.PHASECHK.TRANS64.TRYWAIT P0, [UR38+0x22840], R0 ;  /* 0x02284000ff0075a7 */ /* 0x000e620008000166 */
[----:B0-----:R-:W-:-:S04]  /*11d00*/  LOP3.LUT R2, R6, 0x7f, RZ, 0xc0, !PT ;  /* 0x0000007f06027812 */ /* 0x001fc800078ec0ff */
[----:B------:R-:W-:Y:S01]  /*11d10*/  ISETP.NE.AND P1, PT, R2, RZ, PT ;  /* 0x000000ff0200720c */ /* 0x000fe20003f25270 */
[----:B-1----:R-:W-:-:S12]  /*11d20*/  @!P0 BRA `(.L_x_1913) ;  /* 0x00000030008c8947 */ /* 0x002fd80003800000 */
.L_x_1992:
[----:B------:R-:W-:Y:S05]  /*11d30*/  @P1 BRA `(.L_x_1914) ;  /* 0x0000000000181947 */ /* 0x000fea0003800000 */
[----:B------:R-:W1:Y:S01]  /*11d40*/  S2R R2, SR_TID.X ;  /* 0x0000000000027919 */ /* 0x000e620000002100 */
[----:B0-----:R-:W-:-:S04]  /*11d50*/  IMAD.MOV.U32 R0, RZ, RZ, 0x3000 ;  /* 0x00003000ff007424 */ /* 0x001fc800078e00ff */
[----:B------:R2:W-:Y:S01]  /*11d60*/  SYNCS.ARRIVE.TRANS64 RZ, [UR38+0x22830], R0 ;  /* 0x02283000ffff79a7 */ /* 0x0005e20008000026 */
[----:B-1----:R-:W-:-:S13]  /*11d70*/  LOP3.LUT P0, RZ, R2, 0x1f, RZ, 0xc0, !PT ;  /* 0x0000001f02ff7812 */ /* 0x002fda000780c0ff */
[----:B--2---:R-:W-:Y:S05]  /*11d80*/  @!P0 BRA `(.L_x_1914) ;  /* 0x0000000000048947 */ /* 0x004fea0003800000 */
[----:B------:R-:W-:Y:S01]  /*11d90*/  BPT.TRAP 0x1 ;  /* 0x000000040000795c */ /* 0x000fe20000300000 */
.L_x_1914:
[----:B0-----:R-:W2:Y:S01]  /*11da0*/  LDL R0, [R1] ;  /* 0x0000000001007983 */ /* 0x001ea20000100800 */
        /* <DEDUP_REMOVED lines=17> */
.L_x_1910:
        /* <DEDUP_REMOVED lines=22> */
.L_x_1915:
[----:B------:R-:W1:Y:S01]  /*12020*/  LDC R5, c[0x0][0x448] ;  /* 0x00011200ff057b82 */ /* 0x000e620000000800 */
[----:B------:R-:W2:Y:S01]  /*12030*/  S2R R12, SR_TID.X ;  /* 0x00000000000c7919 */ /* 0x000ea20000002100 */
[----:B------:R-:W-:Y:S01]  /*12040*/  USHF.R.S32.HI UR4, URZ, 0x1f, UR36 ;  /* 0x0000001f3f047899 */ /* 0x000fe20008011424 */
[----:B------:R-:W-:Y:S01]  /*12050*/  ULDC.64 UR8, c[0x0][0x2d8] ;  /* 0x0000b60000087ab9 */ /* 0x000fe20000000a00 */
[----:B------:R-:W3:Y:S02]  /*12060*/  S2R R8, SR_CTAID.Z ;  /* 0x0000000000087919 */ /* 0x000ee40000002700 */
[----:B------:R-:W-:Y:S02]  /*12070*/  UIMAD UR6, UR4, UR8, URZ ;  /* 0x00000008040672a4 */ /* 0x000fe4000f8e023f */
[----:B------:R-:W-:Y:S02]  /*12080*/  UIMAD.WIDE.U32 UR4, UR36, UR8, URZ ;  /* 0x00000008240472a5 */ /* 0x000fe4000f8e003f */
[----:B------:R-:W-:-:S04]  /*12090*/  UIMAD UR6, UR36, UR9, UR6 ;  /* 0x00000009240672a4 */ /* 0x000fc8000f8e0206 */
[----:B------:R-:W-:Y:S01]  /*120a0*/  UIADD3 UR5, UR5, UR6, URZ ;  /* 0x0000000605057290 */ /* 0x000fe2000fffe03f */
[----:B-1----:R-:W-:Y:S02]  /*120b0*/  ISETP.NE.AND P0, PT, R5, 0x1, PT ;  /* 0x000000010500780c */ /* 0x002fe40003f05270 */
[C---:B--2---:R-:W-:Y:S01]  /*120c0*/  LOP3.LUT R10, R12.reuse, 0x7f, RZ, 0xc0, !PT ;  /* 0x0000007f0c0a7812 */ /* 0x044fe200078ec0ff */
[----:B------:R-:W-:-:S10]  /*120d0*/  IMAD.SHL.U32 R3, R12, 0x10, RZ ;  /* 0x000000100c037824 */ /* 0x000fd400078e00ff */
[----:B------:R-:W0:Y:S01]  /*120e0*/  @P0 LDC R7, c[0x0][0x44c] ;  /* 0x00011300ff070b82 */ /* 0x000e220000000800 */
[----:B------:R-:W-:-:S04]  /*120f0*/  SHF.R.U32.HI R4, RZ, 0x3, R10 ;  /* 0x00000003ff047819 */ /* 0x000fc8000001160a */
[----:B------:R-:W-:-:S03]  /*12100*/  LOP3.LUT R0, R4, 0x70, R3, 0xf8, !PT ;  /* 0x0000007004007812 */ /* 0x000fc600078ef803 */
[----:B------:R-:W1:Y:S02]  /*12110*/  @P0 LDC R9, c[0x0][0x450] ;  /* 0x00011400ff090b82 */ /* 0x000e640000000800 */
[----:B------:R-:W-:-:S06]  /*12120*/  VIADD R0, R0, UR40 ;  /* 0x0000002800007c36 */ /* 0x000fcc0008000000 */
[----:B------:R-:W2:Y:S01]  /*12130*/  LDC.64 R2, c[0x0][0x2e0] ;  /* 0x0000b800ff027b82 */ /* 0x000ea20000000a00 */
[----:B0-----:R-:W-:-:S04]  /*12140*/  @P0 IMAD.HI.U32 R6, R0, R7, RZ ;  /* 0x0000000700060227 */ /* 0x001fc800078e00ff */
[----:B------:R-:W-:Y:S01]  /*12150*/  IMAD.MOV.U32 R7, RZ, RZ, R0 ;  /* 0x000000ffff077224 */ /* 0x000fe200078e0000 */
[----:B-1----:R-:W-:Y:S02]  /*12160*/  @P0 SHF.R.U32.HI R7, RZ, R9, R6 ;  /* 0x00000009ff070219 */ /* 0x002fe40000011606 */
[----:B---3--:R-:W-:-:S05]  /*12170*/  SHF.R.S32.HI R9, RZ, 0x1f, R8 ;  /* 0x0000001fff097819 */ /* 0x008fca0000011408 */
[----:B--2---:R-:W-:-:S04]  /*12180*/  IMAD R6, R9, R2, RZ ;  /* 0x0000000209067224 */ /* 0x004fc800078e02ff */
[C---:B------:R-:W-:Y:S01]  /*12190*/  IMAD R9, R8.reuse, R3, R6 ;  /* 0x0000000308097224 */ /* 0x040fe200078e0206 */
[----:B------:R-:W-:Y:S01]  /*121a0*/  SHF.R.S32.HI R6, RZ, 0x1f, R7 ;  /* 0x0000001fff067819 */ /* 0x000fe20000011407 */
[----:B------:R-:W-:Y:S01]  /*121b0*/  IMAD.WIDE.U32 R2, R8, R2, UR4 ;  /* 0x0000000408027e25 */ /* 0x000fe2000f8e0002 */
[----:B------:R-:W-:-:S03]  /*121c0*/  ULDC.64 UR4, c[0x0][0x2d0] ;  /* 0x0000b40000047ab9 */ /* 0x000fc60000000a00 */
[----:B------:R-:W-:Y:S02]  /*121d0*/  IMAD.IADD R3, R3, 0x1, R9 ;  /* 0x0000000103037824 */ /* 0x000fe400078e0209 */
[----:B------:R-:W-:Y:S02]  /*121e0*/  IMAD.MOV R9, RZ, RZ, -R7 ;  /* 0x000000ffff097224 */ /* 0x000fe400078e0a07 */
[----:B------:R-:W-:Y:S02]  /*121f0*/  IMAD R6, R6, UR4, RZ ;  /* 0x0000000406067c24 */ /* 0x000fe4000f8e02ff */
[----:B------:R-:W-:Y:S02]  /*12200*/  IMAD R9, R5, R9, R0 ;  /* 0x0000000905097224 */ /* 0x000fe400078e0200 */
[C---:B------:R-:W-:Y:S02]  /*12210*/  IMAD R11, R7.reuse, UR5, R6 ;  /* 0x00000005070b7c24 */ /* 0x040fe4000f8e0206 */
[----:B------:R-:W-:Y:S01]  /*12220*/  IMAD.WIDE.U32 R2, R7, UR4, R2 ;  /* 0x0000000407027c25 */ /* 0x000fe2000f8e0002 */
[----:B------:R-:W-:Y:S01]  /*12230*/  SHF.R.S32.HI R0, RZ, 0x1f, R9 ;  /* 0x0000001fff007819 */ /* 0x000fe20000011409 */
[----:B------:R-:W-:-:S02]  /*12240*/  ULDC.64 UR4, c[0x0][0x2c8] ;  /* 0x0000b20000047ab9 */ /* 0x000fc40000000a00 */
[----:B------:R-:W-:Y:S02]  /*12250*/  IMAD.IADD R3, R3, 0x1, R11 ;  /* 0x0000000103037824 */ /* 0x000fe400078e020b */
[----:B------:R-:W-:Y:S02]  /*12260*/  IMAD R0, R0, UR4, RZ ;  /* 0x0000000400007c24 */ /* 0x000fe4000f8e02ff */
[----:B------:R-:W-:-:S04]  /*12270*/  IMAD.WIDE.U32 R2, R9, UR4, R2 ;  /* 0x0000000409027c25 */ /* 0x000fc8000f8e0002 */
[----:B------:R-:W-:Y:S01]  /*12280*/  IMAD R7, R9, UR5, R0 ;  /* 0x0000000509077c24 */ /* 0x000fe2000f8e0200 */
[----:B------:R-:W-:Y:S01]  /*12290*/  ULDC.64 UR4, c[0x0][0x280] ;  /* 0x0000a00000047ab9 */ /* 0x000fe20000000a00 */
[----:B------:R-:W-:Y:S01]  /*122a0*/  IMAD.SHL.U32 R6, R10, 0x8, RZ ;  /* 0x000000080a067824 */ /* 0x000fe200078e00ff */
[----:B------:R-:W-:Y:S01]  /*122b0*/  LEA R0, P0, R2, UR4, 0x1 ;  /* 0x0000000402007c11 */ /* 0x000fe2000f8008ff */
[----:B------:R-:W-:Y:S01]  /*122c0*/  IMAD.IADD R7, R3, 0x1, R7 ;  /* 0x0000000103077824 */ /* 0x000fe200078e0207 */
[----:B------:R-:W-:-:S04]  /*122d0*/  ULDC UR4, c[0x0][0x2b8] ;  /* 0x0000ae0000047ab9 */ /* 0x000fc80000000800 */
        /* <DEDUP_REMOVED lines=11> */
[----:B------:R-:W-:Y:S02]  /*12390*/  VIADD R4, R4, UR40 ;  /* 0x0000002804047c36 */ /* 0x000fe40008000000 */
[----:B------:R-:W1:Y:S01]  /*123a0*/  SHFL.IDX PT, R2, R7, RZ, 0x181f ;  /* 0x00181fff07027589 */ /* 0x000e6200000e0000 */
[----:B------:R-:W-:Y:S02]  /*123b0*/  IMAD R5, R5, UR4, RZ ;  /* 0x0000000405057c24 */ /* 0x000fe4000f8e02ff */
[C---:B------:R-:W-:Y:S01]  /*123c0*/  VIADD R10, R4.reuse, 0x10 ;  /* 0x00000010040a7836 */ /* 0x040fe20000000000 */
[----:B------:R-:W-:Y:S01]  /*123d0*/  SHFL.IDX PT, R9, R7, 0x1, 0x181f ;  /* 0x00381f0007097f89 */ /* 0x000fe200000e0000 */
        /* <DEDUP_REMOVED lines=8> */
[----:B------:R-:W-:-:S13]  /*12460*/  ISETP.GE.AND P1, PT, R10, R5, PT ;  /* 0x000000050a00720c */ /* 0x000fda0003f26270 */
[----:B------:R-:W-:Y:S02]  /*12470*/  @!P1 LEA R10, R6, UR38, 0x1 ;  /* 0x00000026060a9c11 */ /* 0x000fe4000f8e08ff */
[----:B0-----:R-:W-:Y:S02]  /*12480*/  @!P1 LEA R2, P2, R8, R14, 0x1 ;  /* 0x0000000e08029211 */ /* 0x001fe400078408ff */
[----:B------:R-:W0:Y:S03]  /*12490*/  SHFL.IDX PT, R14, R0, 0x2, 0x181f ;  /* 0x00581f00000e7f89 */ /* 0x000e2600000e0000 */
[----:B------:R-:W-:Y:S02]  /*124a0*/  @!P1 IMAD.X R3, RZ, RZ, R9, P2 ;  /* 0x000000ffff039224 */ /* 0x000fe400010e0609 */
[----:B------:R-:W1:Y:S04]  /*124b0*/  SHFL.IDX PT, R9, R7, 0x2, 0x181f ;  /* 0x00581f0007097f89 */ /* 0x000e6800000e0000 */
[----:B------:R2:W-:Y:S01]  /*124c0*/  @!P1 LDGSTS.E.BYPASS.LTC128B.128 [R10+0x18c00], desc[UR48][R2.64], !P0 ;  /* 0x18c00000020a9fae */ /* 0x0005e2000c101d70 */
[----:B------:R-:W-:Y:S01]  /*124d0*/  ISETP.GE.AND P1, PT, R12, R5, PT ;  /* 0x000000050c00720c */ /* 0x000fe20003f26270 */
[----:B------:R-:W-:-:S02]  /*124e0*/  VIADD R12, R4, 0x40 ;  /* 0x00000040040c7836 */ /* 0x000fc40000000000 */
[----:B--2---:R-:W-:-:S10]  /*124f0*/  VIADD R10, R4, 0x30 ;  /* 0x00000030040a7836 */ /* 0x004fd40000000000 */
[----:B------:R-:W-:Y:S02]  /*12500*/  @!P1 LEA R21, R6, UR38, 0x1 ;  /* 0x0000002606159c11 */ /* 0x000fe4000f8e08ff */
[----:B0-----:R-:W-:Y:S02]  /*12510*/  @!P1 LEA R2, P2, R8, R14, 0x1 ;  /* 0x0000000e08029211 */ /* 0x001fe400078408ff */
[----:B------:R-:W0:Y:S03]  /*12520*/  SHFL.IDX PT, R14, R0, 0x3, 0x181f ;  /* 0x00781f00000e7f89 */ /* 0x000e2600000e0000 */
[----:B-1----:R-:W-:Y:S02]  /*12530*/  @!P1 IMAD.X R3, RZ, RZ, R9, P2 ;  /* 0x000000ffff039224 */ /* 0x002fe400010e0609 */
[----:B------:R-:W1:Y:S04]  /*12540*/  SHFL.IDX PT, R9, R7, 0x3, 0x181f ;  /* 0x00781f0007097f89 */ /* 0x000e6800000e0000 */
[----:B------:R0:W-:Y:S01]  /*12550*/  @!P1 LDGSTS.E.BYPASS.LTC128B.128 [R21+0x19400], desc[UR48][R2.64], !P0 ;  /* 0x1940000002159fae */ /* 0x0001e2000c101d70 */
[----:B------:R-:W-:-:S13]  /*12560*/  ISETP.GE.AND P1, PT, R10, R5, PT ;  /* 0x000000050a00720c */ /* 0x000fda0003f26270 */
[----:B------:R-:W-:Y:S02]  /*12570*/  @!P1 LEA R10, R6, UR38, 0x1 ;  /* 0x00000026060a9c11 */ /* 0x000fe4000f8e08ff */
[----:B0-----:R-:W-:Y:S02]  /*12580*/  @!P1 LEA R2, P2, R8, R14, 0x1 ;  /* 0x0000000e08029211 */ /* 0x001fe400078408ff */
[----:B------:R-:W0:Y:S03]  /*12590*/  SHFL.IDX PT, R14, R0, 0x4, 0x181f ;  /* 0x00981f00000e7f89 */ /* 0x000e2600000e0000 */
[----:B-1----:R-:W-:Y:S02]  /*125a0*/  @!P1 IMAD.X R3, RZ, RZ, R9, P2 ;  /* 0x000000ffff039224 */ /* 0x002fe400010e0609 */
        /* <DEDUP_REMOVED lines=18> */
[----:B------:R-:W-:-:S03]  /*126d0*/  ISETP.GE.AND P1, PT, R12, R5, PT ;  /* 0x000000050c00720c */ /* 0x000fc60003f26270 */
[----:B------:R-:W2:Y:S10]  /*126e0*/  SHFL.IDX PT, R7, R7, 0x7, 0x181f ;  /* 0x00f81f0007077f89 */ /* 0x000eb400000e0000 */
[----:B0-----:R-:W-:-:S02]  /*126f0*/  @!P1 LEA R2, P2, R8, R14, 0x1 ;  /* 0x0000000e08029211 */ /* 0x001fc400078408ff */
[----:B------:R0:W3:Y:S03]  /*12700*/  SHFL.IDX PT, R14, R0, 0x7, 0x181f ;  /* 0x00f81f00000e7f89 */ /* 0x0000e600000e0000 */
[----:B-1----:R-:W-:Y:S01]  /*12710*/  @!P1 IMAD.X R3, RZ, RZ, R9, P2 ;  /* 0x000000ffff039224 */ /* 0x002fe200010e0609 */
[----:B------:R-:W-:-:S05]  /*12720*/  @!P1 LEA R9, R6, UR38, 0x1 ;  /* 0x0000002606099c11 */ /* 0x000fca000f8e08ff */
[----:B------:R0:W-:Y:S02]  /*12730*/  @!P1 LDGSTS.E.BYPASS.LTC128B.128 [R9+0x1b400], desc[UR48][R2.64], !P0 ;  /* 0x1b40000002099fae */ /* 0x0001e4000c101d70 */
.L_x_2009:
[----:B------:R-:W-:-:S05]  /*12740*/  VIADD R4, R4, 0x70 ;  /* 0x0000007004047836 */ /* 0x000fca0000000000 */
[----:B------:R-:W-:Y:S01]  /*12750*/  ISETP.GE.AND P1, PT, R4, R5, PT ;  /* 0x000000050400720c */ /* 0x000fe20003f26270 */
[----:B------:R-:W-:-:S05]  /*12760*/  IMAD.MOV.U32 R4, RZ, RZ, 0x1 ;  /* 0x00000001ff047424 */ /* 0x000fca00078e00ff */
[----:B------:R-:W-:-:S07]  /*12770*/  SHF.L.U32 R4, R4, 0x1f, RZ ;  /* 0x0000001f04047819 */ /* 0x000fce00000006ff */
[----:B0--3--:R-:W-:Y:S02]  /*12780*/  @!P1 LEA R2, P2, R8, R14, 0x1 ;  /* 0x0000000e08029211 */ /* 0x009fe400078408ff */
[----:B------:R-:W-:-:S03]  /*12790*/  @!P1 LEA R5, R6, UR38, 0x1 ;  /* 0x0000002606059c11 */ /* 0x000fc6000f8e08ff */
[----:B--2---:R-:W-:-:S05]  /*127a0*/  @!P1 IMAD.X R3, RZ, RZ, R7, P2 ;  /* 0x000000ffff039224 */ /* 0x004fca00010e0607 */
        /* <DEDUP_REMOVED lines=11> */
.L_x_2010:
[----:B------:R-:W-:Y:S01]  /*12860*/  LOP3.LUT P0, RZ, R17, 0x2, RZ, 0xc0, !PT ;  /* 0x0000000211ff7812 */ /* 0x000fe2000780c0ff */
[----:B------:R-:W-:Y:S01]  /*12870*/  BSSY B0, `(.L_x_1918) ;  /* 0x000004b000007945 */ /* 0x000fe20003800000 */
[----:B------:R-:W-:-:S11]  /*12880*/  IMAD.MOV.U32 R0, RZ, RZ, 0x1 ;  /* 0x00000001ff007424 */ /* 0x000fd600078e00ff */
[----:B------:R-:W-:Y:S05]  /*12890*/  @!P0 BRA `(.L_x_1919) ;  /* 0x0000000400208947 */ /* 0x000fea0003800000 */
[----:B------:R-:W1:Y:S01]  /*128a0*/  SYNCS.PHASECHK.TRANS64.TRYWAIT P0, [UR38+0x22860], R4 ;  /* 0x02286004ff0075a7 */ /* 0x000e620008000166 */
[----:B------:R-:W2:Y:S02]  /*128b0*/  S2R R2, SR_TID.X ;  /* 0x0000000000027919 */ /* 0x000ea40000002100 */
[----:B--2---:R-:W-:-:S04]  /*128c0*/  LOP3.LUT R2, R2, 0x7f, RZ, 0xc0, !PT ;  /* 0x0000007f02027812 */ /* 0x004fc800078ec0ff */
[----:B------:R-:W-:Y:S01]  /*128d0*/  ISETP.NE.AND P1, PT, R2, RZ, PT ;  /* 0x000000ff0200720c */ /* 0x000fe20003f25270 */
[----:B-1----:R-:W-:-:S12]  /*128e0*/  @!P0 BRA `(.L_x_1920) ;  /* 0x0000003000208947 */ /* 0x002fd80003800000 */
.L_x_2011:
        /* <DEDUP_REMOVED lines=8> */
.L_x_1922:
[----:B------:R-:W-:Y:S05]  /*12970*/  BSYNC B1 ;  /* 0x0000000000017941 */ /* 0x000fea0003800000 */
.L_x_1921:
[----:B------:R-:W2:Y:S01]  /*12980*/  LDL.LU R2, [R1] ;  /* 0x0000000001027983 */ /* 0x000ea20000300800 */
        /* <DEDUP_REMOVED lines=10> */
.L_x_1923:
        /* <DEDUP_REMOVED lines=13> */
.L_x_1924:
        /* <DEDUP_REMOVED lines=13> */
.L_x_1925:
        /* <DEDUP_REMOVED lines=13> */
.L_x_1926:
        /* <DEDUP_REMOVED lines=8> */
.L_x_1919:
[----:B------:R-:W-:Y:S05]  /*12d20*/  BSYNC B0 ;  /* 0x0000000000007941 */ /* 0x000fea0003800000 */
.L_x_1918:
[----:B0-----:R-:W2:Y:S01]  /*12d30*/  LDL.LU R3, [R1+0x4] ;  /* 0x0000040001037983 */ /* 0x001ea20000300800 */
[----:B------:R-:W-:Y:S02]  /*12d40*/  IMAD.MOV.U32 R8, RZ, RZ, RZ ;  /* 0x000000ffff087224 */ /* 0x000fe400078e00ff */
[----:B------:R-:W-:Y:S02]  /*12d50*/  IMAD.MOV.U32 R6, RZ, RZ, 0x1 ;  /* 0x00000001ff067424 */ /* 0x000fe400078e00ff */
[----:B--2---:R-:W-:-:S05]  /*12d60*/  VIADD R7, R3, 0xfffffffe ;  /* 0xfffffffe03077836 */ /* 0x004fca0000000000 */
[----:B------:R-:W-:-:S13]  /*12d70*/  ISETP.GE.AND P0, PT, R7, UR41, PT ;  /* 0x0000002907007c0c */ /* 0x000fda000bf06270 */
[----:B------:R-:W-:Y:S05]  /*12d80*/  @!P0 BRA `(.L_x_1898) ;  /* 0x0000001800a48947 */ /* 0x000fea0003800000 */
[----:B------:R-:W-:Y:S01]  /*12d90*/  UIADD3 UR4, UR42, 0x1, URZ ;  /* 0x000000012a047890 */ /* 0x000fe2000fffe03f */
[----:B------:R-:W0:Y:S01]  /*12da0*/  S2R R4, SR_TID.X ;  /* 0x0000000000047919 */ /* 0x000e220000002100 */
[----:B------:R-:W-:Y:S01]  /*12db0*/  ULOP3.LUT UR5, URZ, UR44, URZ, 0x33, !UPT ;  /* 0x0000002c3f057292 */ /* 0x000fe2000f8e333f */
[----:B------:R-:W-:Y:S01]  /*12dc0*/  IMAD.MOV.U32 R6, RZ, RZ, 0x1 ;  /* 0x00000001ff067424 */ /* 0x000fe200078e00ff */
[----:B------:R-:W-:-:S04]  /*12dd0*/  UIMAD UR4, UR4, UR46, URZ ;  /* 0x0000002e040472a4 */ /* 0x000fc8000f8e023f */
[----:B------:R-:W-:Y:S01]  /*12de0*/  IMAD.U32 R3, RZ, RZ, UR5 ;  /* 0x00000005ff037e24 */ /* 0x000fe2000f8e00ff */
[----:B------:R-:W-:Y:S01]  /*12df0*/  ULOP3.LUT UR5, URZ, UR41, URZ, 0x33, !UPT ;  /* 0x000000293f057292 */ /* 0x000fe2000f8e333f */
[----:B------:R-:W-:Y:S01]  /*12e00*/  LOP3.LUT R0, RZ, UR4, RZ, 0x33, !PT ;  /* 0x00000004ff007c12 */ /* 0x000fe2000f8e33ff */
[----:B------:R-:W-:-:S03]  /*12e10*/  ULOP3.LUT UR4, URZ, UR39, URZ, 0x33, !UPT ;  /* 0x000000273f047292 */ /* 0x000fc6000f8e333f */
[----:B------:R-:W-:Y:S01]  /*12e20*/  VIADDMNMX R0, R0, -UR43, R3, !PT ;  /* 0x8000002b00007c46 */ /* 0x000fe2000f800103 */
[----:B------:R-:W-:-:S03]  /*12e30*/  IMAD.MOV.U32 R3, RZ, RZ, 0x2 ;  /* 0x00000002ff037424 */ /* 0x000fc600078e00ff */
[----:B------:R-:W-:-:S04]  /*12e40*/  VIMNMX R0, R0, UR4, !PT ;  /* 0x0000000400007c48 */ /* 0x000fc8000ffe0100 */
[----:B------:R-:W-:-:S05]  /*12e50*/  VIADDMNMX R2, R0, R3, UR5, !PT ;  /* 0x0000000500027e46 */ /* 0x000fca000f800103 */
[----:B------:R-:W-:-:S05]  /*12e60*/  VIADD R3, R2, 0xfffffffe ;  /* 0xfffffffe02037836 */ /* 0x000fca0000000000 */
[-C--:B------:R-:W-:Y:S02]  /*12e70*/  ISETP.NE.AND P0, PT, R3, R0.reuse, PT ;  /* 0x000000000300720c */ /* 0x080fe40003f05270 */
[----:B------:R-:W-:Y:S01]  /*12e80*/  LOP3.LUT R3, RZ, R0, RZ, 0x33, !PT ;  /* 0x00000000ff037212 */ /* 0x000fe200078e33ff */
[----:B------:R-:W-:Y:S01]  /*12e90*/  IMAD.MOV.U32 R0, RZ, RZ, 0x1 ;  /* 0x00000001ff007424 */ /* 0x000fe200078e00ff */
[----:B0-----:R-:W-:-:S03]  /*12ea0*/  LOP3.LUT R10, R4, 0x1f, RZ, 0xc0, !PT ;  /* 0x0000001f040a7812 */ /* 0x001fc600078ec0ff */
[----:B------:R-:W-:-:S05]  /*12eb0*/  IMAD.IADD R2, R2, 0x1, R3 ;  /* 0x0000000102027824 */ /* 0x000fca00078e0203 */
[----:B------:R-:W-:Y:S01]  /*12ec0*/  LOP3.LUT R11, R2, 0x1, RZ, 0xc0, !PT ;  /* 0x00000001020b7812 */ /* 0x000fe200078ec0ff */
[----:B------:R-:W-:Y:S06]  /*12ed0*/  @!P0 BRA `(.L_x_1927) ;  /* 0x0000001000388947 */ /* 0x000fec0003800000 */
[----:B------:R-:W-:Y:S01]  /*12ee0*/  BSSY B0, `(.L_x_1927) ;  /* 0x000010d000007945 */ /* 0x000fe20003800000 */
[----:B------:R-:W-:Y:S02]  /*12ef0*/  IMAD.IADD R9, R2, 0x1, -R11 ;  /* 0x0000000102097824 */ /* 0x000fe400078e0a0b */
[----:B------:R-:W-:-:S07]  /*12f00*/  IMAD.MOV.U32 R0, RZ, RZ, 0x1 ;  /* 0x00000001ff007424 */ /* 0x000fce00078e00ff */
.L_x_1960:
        /* <DEDUP_REMOVED lines=27> */
.L_x_1930:
[----:B------:R-:W1:Y:S01]  /*130c0*/  S2R R2, SR_TID.X ;  /* 0x0000000000027919 */ /* 0x000e620000002100 */
[----:B------:R-:W-:Y:S01]  /*130d0*/  BSSY B2, `(.L_x_1931) ;  /* 0x0000006000027945 */ /* 0x000fe20003800000 */
[----:B-1----:R-:W-:Y:S02]  /*130e0*/  LOP3.LUT R3, R2, 0x7f, RZ, 0xc0, !PT ;  /* 0x0000007f02037812 */ /* 0x002fe400078ec0ff */
[----:B------:R-:W-:Y:S02]  /*130f0*/  SHF.L.U32 R2, R0, 0x1f, RZ ;  /* 0x0000001f00027819 */ /* 0x000fe400000006ff */
[----:B------:R-:W-:Y:S02]  /*13100*/  ISETP.NE.AND P2, PT, R3, RZ, PT ;  /* 0x000000ff0300720c */ /* 0x000fe40003f45270 */
[----:B------:R-:W1:Y:S02]  /*13110*/  SYNCS.PHASECHK.TRANS64.TRYWAIT P0, [UR38+0x22848], R2 ;  /* 0x02284802ff0075a7 */ /* 0x000e640008000166 */
[----:B-1----:R-:W-:Y:S09]  /*13120*/  @!P0 BRA `(.L_x_1932) ;  /* 0x0000002800288947 */ /* 0x002ff20003800000 */
.L_x_2012:
[----:B------:R-:W-:Y:S05]  /*13130*/  BSYNC B2 ;  /* 0x0000000000027941 */ /* 0x000fea0003800000 */
.L_x_1931:
[----:B------:R-:W-:Y:S04]  /*13140*/  BSSY B2, `(.L_x_1933) ;  /* 0x0000007000027945 */ /* 0x000fe80003800000 */
[----:B------:R-:W-:Y:S05]  /*13150*/  @P2 BRA `(.L_x_1934) ;  /* 0x0000000000142947 */ /* 0x000fea0003800000 */
[----:B------:R-:W-:Y:S01]  /*13160*/  ISETP.NE.AND P0, PT, R10, RZ, PT ;  /* 0x000000ff0a00720c */ /* 0x000fe20003f05270 */
[----:B-1----:R-:W-:-:S04]  /*13170*/  IMAD.MOV.U32 R3, RZ, RZ, 0x3000 ;  /* 0x00003000ff037424 */ /* 0x002fc800078e00ff */
[----:B------:R2:W-:Y:S08]  /*13180*/  SYNCS.ARRIVE.TRANS64 RZ, [UR38+0x22838], R3 ;  /* 0x02283803ffff79a7 */ /* 0x0005f00008000026 */
[----:B--2---:R-:W-:Y:S05]  /*13190*/  @!P0 BRA `(.L_x_1934) ;  /* 0x0000000000048947 */ /* 0x004fea0003800000 */
[----:B------:R-:W-:Y:S01]  /*131a0*/  BPT.TRAP 0x1 ;  /* 0x000000040000795c */ /* 0x000fe20000300000 */
.L_x_1934:
[----:B------:R-:W-:Y:S05]  /*131b0*/  BSYNC B2 ;  /* 0x0000000000027941 */ /* 0x000fea0003800000 */
.L_x_1933:
        /* <DEDUP_REMOVED lines=11> */
.L_x_1935:
        /* <DEDUP_REMOVED lines=10> */
.L_x_2013:
[----:B------:R-:W-:Y:S05]  /*13310*/  BSYNC B2 ;  /* 0x0000000000027941 */ /* 0x000fea0003800000 */
.L_x_1936:
        /* <DEDUP_REMOVED lines=9> */
.L_x_1939:
[----:B------:R-:W-:Y:S05]  /*133b0*/  BSYNC B2 ;  /* 0x0000000000027941 */ /* 0x000fea0003800000 */
.L_x_1938:
        /* <DEDUP_REMOVED lines=9> */
.L_x_1940:
        /* <DEDUP_REMOVED lines=13> */
.L_x_1941:
        /* <DEDUP_REMOVED lines=13> */
.L_x_1942:
        /* <DEDUP_REMOVED lines=13> */
.L_x_1943:
        /* <DEDUP_REMOVED lines=8> */
.L_x_1929:
[----:B------:R-:W-:Y:S05]  /*13740*/  BSYNC B1 ;  /* 0x0000000000017941 */ /* 0x000fea0003800000 */
.L_x_1928:
[----:B------:R-:W-:Y:S01]  /*13750*/  LOP3.LUT P3, RZ, R17, 0x2, RZ, 0xc0, !PT ;  /* 0x0000000211ff7812 */ /* 0x000fe2000786c0ff */
[----:B------:R-:W-:Y:S01]  /*13760*/  BSSY B1, `(.L_x_1944) ;  /* 0x0000082000017945 */ /* 0x000fe20003800000 */
[----:B------:R-:W-:-:S11]  /*13770*/  LOP3.LUT R0, R0, 0x1, RZ, 0x3c, !PT ;  /* 0x0000000100007812 */ /* 0x000fd600078e3cff */
[----:B------:R-:W-:Y:S05]  /*13780*/  @!P3 BRA `(.L_x_1945) ;  /* 0x0000000400fcb947 */ /* 0x000fea0003800000 */
[----:B------:R-:W-:Y:S01]  /*13790*/  LOP3.LUT P3, RZ, R17, 0x1, RZ, 0xc0, !PT ;  /* 0x0000000111ff7812 */ /* 0x000fe2000786c0ff */
[----:B------:R-:W-:-:S12]  /*137a0*/  VIADD R12, R7, 0xffffffff ;  /* 0xffffffff070c7836 */ /* 0x000fd80000000000 */
        /* <DEDUP_REMOVED lines=20> */
.L_x_1946:
[----:B------:R-:W1:Y:S01]  /*138f0*/  S2R R2, SR_TID.X ;  /* 0x0000000000027919 */ /* 0x000e620000002100 */
[----:B------:R-:W-:Y:S01]  /*13900*/  BSSY B2, `(.L_x_1947) ;  /* 0x0000006000027945 */ /* 0x000fe20003800000 */
[----:B-1----:R-:W-:Y:S02]  /*13910*/  LOP3.LUT R3, R2, 0x7f, RZ, 0xc0, !PT ;  /* 0x0000007f02037812 */ /* 0x002fe400078ec0ff */
[----:B------:R-:W-:Y:S02]  /*13920*/  SHF.L.U32 R2, R0, 0x1f, RZ ;  /* 0x0000001f00027819 */ /* 0x000fe400000006ff */
[----:B------:R-:W-:Y:S02]  /*13930*/  ISETP.NE.AND P2, PT, R3, RZ, PT ;  /* 0x000000ff0300720c */ /* 0x000fe40003f45270 */
[----:B------:R-:W1:Y:S02]  /*13940*/  SYNCS.PHASECHK.TRANS64.TRYWAIT P0, [UR38+0x22840], R2 ;  /* 0x02284002ff0075a7 */ /* 0x000e640008000166 */
[----:B-1----:R-:W-:Y:S09]  /*13950*/  @!P0 BRA `(.L_x_1948) ;  /* 0x00000020004c8947 */ /* 0x002ff20003800000 */
.L_x_2014:
[----:B------:R-:W-:Y:S05]  /*13960*/  BSYNC B2 ;  /* 0x0000000000027941 */ /* 0x000fea0003800000 */
.L_x_1947:
[----:B------:R-:W-:Y:S04]  /*13970*/  BSSY B2, `(.L_x_1949) ;  /* 0x0000007000027945 */ /* 0x000fe80003800000 */
[----:B------:R-:W-:Y:S05]  /*13980*/  @P2 BRA `(.L_x_1950) ;  /* 0x0000000000142947 */ /* 0x000fea0003800000 */
[----:B------:R-:W-:Y:S01]  /*13990*/  ISETP.NE.AND P0, PT, R10, RZ, PT ;  /* 0x000000ff0a00720c */ /* 0x000fe20003f05270 */
[----:B-1----:R-:W-:-:S04]  /*139a0*/  IMAD.MOV.U32 R3, RZ, RZ, 0x3000 ;  /* 0x00003000ff037424 */ /* 0x002fc800078e00ff */
[----:B------:R2:W-:Y:S08]  /*139b0*/  SYNCS.ARRIVE.TRANS64 RZ, [UR38+0x22830], R3 ;  /* 0x02283003ffff79a7 */ /* 0x0005f00008000026 */
[----:B--2---:R-:W-:Y:S05]  /*139c0*/  @!P0 BRA `(.L_x_1950) ;  /* 0x0000000000048947 */ /* 0x004fea0003800000 */
[----:B------:R-:W-:Y:S01]  /*139d0*/  BPT.TRAP 0x1 ;  /* 0x000000040000795c */ /* 0x000fe20000300000 */
.L_x_1950:
[----:B------:R-:W-:Y:S05]  /*139e0*/  BSYNC B2 ;  /* 0x0000000000027941 */ /* 0x000fea0003800000 */
.L_x_1949:
        /* <DEDUP_REMOVED lines=11> */
.L_x_1951:
        /* <DEDUP_REMOVED lines=11> */
.L_x_2015:
[----:B------:R-:W-:Y:S05]  /*13b50*/  BSYNC B2 ;  /* 0x0000000000027941 */ /* 0x000fea0003800000 */
.L_x_1952:
        /* <DEDUP_REMOVED lines=9> */
.L_x_1955:
[----:B------:R-:W-:Y:S05]  /*13bf0*/  BSYNC B2 ;  /* 0x0000000000027941 */ /* 0x000fea0003800000 */
.L_x_1954:
        /* <DEDUP_REMOVED lines=9> */
.L_x_1956:
        /* <DEDUP_REMOVED lines=13> */
.L_x_1957:
        /* <DEDUP_REMOVED lines=13> */
.L_x_1958:
        /* <DEDUP_REMOVED lines=13> */
.L_x_1959:
        /* <DEDUP_REMOVED lines=8> */
.L_x_1945:
[----:B------:R-:W-:Y:S05]  /*13f80*/  BSYNC B1 ;  /* 0x0000000000017941 */ /* 0x000fea0003800000 */
.L_x_1944:
[----:B------:R-:W-:Y:S01]  /*13f90*/  VIADD R7, R7, 0xfffffffe ;  /* 0xfffffffe07077836 */ /* 0x000fe20000000000 */
[----:B------:R-:W-:Y:S06]  /*13fa0*/  @P1 BRA `(.L_x_1960) ;  /* 0xffffffec00d81947 */ /* 0x000fec000383ffff */
[----:B------:R-:W-:Y:S05]  /*13fb0*/  BSYNC B0 ;  /* 0x0000000000007941 */ /* 0x000fea0003800000 */
.L_x_1927:
        /* <DEDUP_REMOVED lines=8> */
[----:B------:R-:W-:Y:S02]  /*14040*/  ULDC.64 UR4, c[0x0][0x428] ;  /* 0x00010a0000047ab9 */ /* 0x000fe40000000a00 */
        /* <DEDUP_REMOVED lines=16> */
.L_x_1963:
[----:B------:R-:W1:Y:S01]  /*14150*/  S2R R2, SR_TID.X ;  /* 0x0000000000027919 */ /* 0x000e620000002100 */
[----:B------:R-:W-:Y:S01]  /*14160*/  BSSY B1, `(.L_x_1964) ;  /* 0x0000006000017945 */ /* 0x000fe20003800000 */
[----:B-1----:R-:W-:Y:S02]  /*14170*/  LOP3.LUT R3, R2, 0x7f, RZ, 0xc0, !PT ;  /* 0x0000007f02037812 */ /* 0x002fe400078ec0ff */
[----:B------:R-:W-:Y:S02]  /*14180*/  SHF.L.U32 R2, R0, 0x1f, RZ ;  /* 0x0000001f00027819 */ /* 0x000fe400000006ff */
[----:B------:R-:W-:Y:S02]  /*14190*/  ISETP.NE.AND P1, PT, R3, RZ, PT ;  /* 0x000000ff0300720c */ /* 0x000fe40003f25270 */
[----:B------:R-:W1:Y:S02]  /*141a0*/  SYNCS.PHASECHK.TRANS64.TRYWAIT P0, [UR38+0x22848], R2 ;  /* 0x02284802ff0075a7 */ /* 0x000e640008000166 */
[----:B-1----:R-:W-:Y:S09]  /*141b0*/  @!P0 BRA `(.L_x_1965) ;  /* 0x0000001800648947 */ /* 0x002ff20003800000 */
.L_x_2016:
[----:B------:R-:W-:Y:S05]  /*141c0*/  BSYNC B1 ;  /* 0x0000000000017941 */ /* 0x000fea0003800000 */
.L_x_1964:
[----:B------:R-:W-:Y:S04]  /*141d0*/  BSSY B1, `(.L_x_1966) ;  /* 0x0000007000017945 */ /* 0x000fe80003800000 */
[----:B------:R-:W-:Y:S05]  /*141e0*/  @P1 BRA `(.L_x_1967) ;  /* 0x0000000000141947 */ /* 0x000fea0003800000 */
[----:B------:R-:W-:Y:S01]  /*141f0*/  ISETP.NE.AND P0, PT, R10, RZ, PT ;  /* 0x000000ff0a00720c */ /* 0x000fe20003f05270 */
[----:B-1----:R-:W-:-:S04]  /*14200*/  IMAD.MOV.U32 R3, RZ, RZ, 0x3000 ;  /* 0x00003000ff037424 */ /* 0x002fc800078e00ff */
[----:B------:R2:W-:Y:S08]  /*14210*/  SYNCS.ARRIVE.TRANS64 RZ, [UR38+0x22838], R3 ;  /* 0x02283803ffff79a7 */ /* 0x0005f00008000026 */
[----:B--2---:R-:W-:Y:S05]  /*14220*/  @!P0 BRA `(.L_x_1967) ;  /* 0x0000000000048947 */ /* 0x004fea0003800000 */
[----:B------:R-:W-:Y:S01]  /*14230*/  BPT.TRAP 0x1 ;  /* 0x000000040000795c */ /* 0x000fe20000300000 */
.L_x_1967:
[----:B------:R-:W-:Y:S05]  /*14240*/  BSYNC B1 ;  /* 0x0000000000017941 */ /* 0x000fea0003800000 */
.L_x_1966:
        /* <DEDUP_REMOVED lines=11> */
.L_x_1968:
        /* <DEDUP_REMOVED lines=11> */
.L_x_2017:
[----:B------:R-:W-:Y:S05]  /*143b0*/  BSYNC B1 ;  /* 0x0000000000017941 */ /* 0x000fea0003800000 */
.L_x_1969:
        /* <DEDUP_REMOVED lines=9> */
.L_x_1972:
[----:B------:R-:W-:Y:S05]  /*14450*/  BSYNC B1 ;  /* 0x0000000000017941 */ /* 0x000fea0003800000 */
.L_x_1971:
        /* <DEDUP_REMOVED lines=9> */
.L_x_1973:
        /* <DEDUP_REMOVED lines=13> */
.L_x_1974:
        /* <DEDUP_REMOVED lines=13> */
.L_x_1975:
        /* <DEDUP_REMOVED lines=13> */
.L_x_1976:
        /* <DEDUP_REMOVED lines=8> */
.L_x_1962:
[----:B------:R-:W-:Y:S05]  /*147e0*/  BSYNC B0 ;  /* 0x0000000000007941 */ /* 0x000fea0003800000 */
.L_x_1961:
[----:B------:R-:W-:Y:S01]  /*147f0*/  LOP3.LUT R0, R0, 0x1, RZ, 0x3c, !PT ;  /* 0x0000000100007812 */ /* 0x000fe200078e3cff */
[----:B------:R-:W-:Y:S02]  /*14800*/  IMAD.MOV.U32 R6, RZ, RZ, RZ ;  /* 0x000000ffff067224 */ /* 0x000fe400078e00ff */
[----:B------:R-:W-:-:S07]  /*14810*/  IMAD.MOV.U32 R8, RZ, RZ, RZ ;  /* 0x000000ffff087224 */ /* 0x000fce00078e00ff */
.L_x_1898:
[----:B------:R-:W1:Y:S01]  /*14820*/  S2R R3, SR_CgaCtaId ;  /* 0x0000000000037919 */ /* 0x000e620000008800 */
[----:B------:R-:W-:-:S04]  /*14830*/  MOV R2, 0x400 ;  /* 0x0000040000027802 */ /* 0x000fc80000000f00 */
[----:B-1----:R-:W-:Y:S02]  /*14840*/  LEA R2, R3, R2, 0x18 ;  /* 0x0000000203027211 */ /* 0x002fe400078ec0ff */
[----:B------:R-:W-:-:S04]  /*14850*/  SHF.L.U32 R3, R8, 0x1f, RZ ;  /* 0x0000001f08037819 */ /* 0x000fc800000006ff */
[----:B------:R-:W1:Y:S02]  /*14860*/  SYNCS.PHASECHK.TRANS64.TRYWAIT P0, [R2+URZ+0x22820], R3 ;  /* 0x02282003020075a7 */ /* 0x000e64000800017f */
[----:B-1----:R-:W-:Y:S05]  /*14870*/  @!P0 BRA `(.L_x_1977) ;  /* 0x0000001000e48947 */ /* 0x002fea0003800000 */
.L_x_2018:
[----:B------:R-:W-:-:S03]  /*14880*/  UMOV UR4, 0xffffffff ;  /* 0xffffffff00047882 */ /* 0x000fc60000000000 */
[----:B------:R-:W-:Y:S05]  /*14890*/  BRA.DIV UR4, `(.L_x_1978) ;  /* 0x0000001204f07947 */ /* 0x000fea000b800000 */
[----:B-1----:R-:W1:Y:S02]  /*148a0*/  S2R R3, SR_TID.X ;  /* 0x0000000000037919 */ /* 0x002e640000002100 */
[----:B-1----:R-:W-:-:S04]  /*148b0*/  SHF.R.U32.HI R3, RZ, 0x5, R3 ;  /* 0x00000005ff037819 */ /* 0x002fc80000011603 */
[----:B------:R-:W-:-:S05]  /*148c0*/  LOP3.LUT R3, R3, 0x3, RZ, 0xc0, !PT ;  /* 0x0000000303037812 */ /* 0x000fca00078ec0ff */
[----:B------:R1:W2:Y:S02]  /*148d0*/  SHFL.IDX PT, R14, R3, RZ, 0x1f ;  /* 0x00001fff030e7589 */ /* 0x0002a400000e0000 */
.L_x_2021:
[----:B--2---:R-:W-:-:S13]  /*148e0*/  ISETP.NE.AND P0, PT, R14, RZ, PT ;  /* 0x000000ff0e00720c */ /* 0x004fda0003f05270 */
[----:B------:R-:W-:Y:S05]  /*148f0*/  @P0 BRA `(.L_x_1814) ;  /* 0x0000000000880947 */ /* 0x000fea0003800000 */
[----:B------:R-:W-:-:S03]  /*14900*/  UMOV UR4, 0xffffffff ;  /* 0xffffffff00047882 */ /* 0x000fc60000000000 */
[----:B------:R-:W-:Y:S05]  /*14910*/  BRA.DIV UR4, `(.L_x_1979) ;  /* 0x0000001604047947 */ /* 0x000fea000b800000 */
[----:B------:R-:W-:-:S13]  /*14920*/  ELECT P6, URZ, PT ;  /* 0x00000000003f782f */ /* 0x000fda00038c0000 */
.L_x_2024:
[----:B------:R-:W-:Y:S05]  /*14930*/  @!P6 BRA `(.L_x_1814) ;  /* 0x000000000078e947 */ /* 0x000fea0003800000 */
[----:B------:R-:W-:-:S06]  /*14940*/  ULOP3.LUT UR4, UR45, 0x2, URZ, 0xfc, !UPT ;  /* 0x000000022d047892 */ /* 0x000fcc000f8efc3f */
[----:B-1----:R-:W-:-:S05]  /*14950*/  IMAD.U32 R3, RZ, RZ, UR4 ;  /* 0x00000004ff037e24 */ /* 0x002fca000f8e00ff */
[----:B------:R-:W-:-:S13]  /*14960*/  ISETP.NE.AND P2, PT, R3, 0x3, PT ;  /* 0x000000030300780c */ /* 0x000fda0003f45270 */
[----:B------:R-:W-:Y:S05]  /*14970*/  @!P2 BRA `(.L_x_1980) ;  /* 0x000000000004a947 */ /* 0x000fea0003800000 */
[----:B------:R-:W-:Y:S01]  /*14980*/  BPT.TRAP 0x1 ;  /* 0x000000040000795c */ /* 0x000fe20000300000 */
.L_x_1980:
[----:B------:R-:W-:Y:S01]  /*14990*/  VIADD R8, R2, 0x22840 ;  /* 0x0002284002087836 */ /* 0x000fe20000000000 */
[----:B------:R-:W-:Y:S01]  /*149a0*/  SHF.L.U32 R4, R0, 0x1f, RZ ;  /* 0x0000001f00047819 */ /* 0x000fe200000006ff */
[C---:B------:R-:W-:Y:S02]  /*149b0*/  VIADD R3, R6.reuse, 0x1 ;  /* 0x0000000106037836 */ /* 0x040fe40000000000 */
[----:B------:R-:W-:-:S03]  /*149c0*/  IMAD R7, R6, 0x8, R8 ;  /* 0x0000000806077824 */ /* 0x000fc600078e0208 */
[C---:B------:R-:W-:Y:S01]  /*149d0*/  ISETP.NE.AND P1, PT, R3.reuse, 0x2, PT ;  /* 0x000000020300780c */ /* 0x040fe20003f25270 */
[----:B------:R-:W1:Y:S03]  /*149e0*/  SYNCS.PHASECHK.TRANS64.TRYWAIT P0, [R7+URZ], R4 ;  /* 0x00000004070075a7 */ /* 0x000e66000800017f */
[----:B------:R-:W-:Y:S02]  /*149f0*/  SEL R5, RZ, 0x1, P1 ;  /* 0x00000001ff057807 */ /* 0x000fe40000800000 */
[----:B------:R-:W-:Y:S02]  /*14a00*/  SEL R3, R3, RZ, P1 ;  /* 0x000000ff03037207 */ /* 0x000fe40000800000 */
[----:B------:R-:W-:-:S03]  /*14a10*/  LOP3.LUT R0, R0, R5, RZ, 0x3c, !PT ;  /* 0x0000000500007212 */ /* 0x000fc600078e3cff */
[----:B------:R-:W-:Y:S01]  /*14a20*/  IMAD R5, R3, 0x8, R8 ;  /* 0x0000000803057824 */ /* 0x000fe200078e0208 */
[----:B------:R-:W-:Y:S01]  /*14a30*/  SHF.L.U32 R0, R0, 0x1f, RZ ;  /* 0x0000001f00007819 */ /* 0x000fe200000006ff */
[----:B-1----:R-:W-:Y:S06]  /*14a40*/  @!P0 BRA `(.L_x_1981) ;  /* 0x0000001000d88947 */ /* 0x002fec0003800000 */
.L_x_2025:
[----:B------:R-:W2:Y:S02]  /*14a50*/  SYNCS.PHASECHK.TRANS64.TRYWAIT P0, [R5+URZ], R0 ;  /* 0x00000000050075a7 */ /* 0x000ea4000800017f */
[----:B--2---:R-:W-:Y:S05]  /*14a60*/  @!P0 BRA `(.L_x_1982) ;  /* 0x0000001000e48947 */ /* 0x004fea0003800000 */
.L_x_2026:
[----:B------:R-:W-:Y:S05]  /*14a70*/  @!P2 BRA `(.L_x_1983) ;  /* 0x000000000004a947 */ /* 0x000fea0003800000 */
[----:B------:R-:W-:Y:S01]  /*14a80*/  BPT.TRAP 0x1 ;  /* 0x000000040000795c */ /* 0x000fe20000300000 */
.L_x_1983:
[----:B------:R-:W-:-:S04]  /*14a90*/  VIADD R2, R2, 0x22860 ;  /* 0x0002286002027836 */ /* 0x000fc80000000000 */
[----:B--2---:R-:W-:-:S04]  /*14aa0*/  IMAD R5, R6, 0x8, R2 ;  /* 0x0000000806057824 */ /* 0x004fc800078e0202 */
[----:B------:R-:W2:Y:S02]  /*14ab0*/  SYNCS.PHASECHK.TRANS64.TRYWAIT P0, [R5+URZ], R4 ;  /* 0x00000004050075a7 */ /* 0x000ea4000800017f */
[----:B--2---:R-:W-:Y:S05]  /*14ac0*/  @!P0 BRA `(.L_x_1984) ;  /* 0x0000001000e08947 */ /* 0x004fea0003800000 */
.L_x_2027:
[----:B------:R-:W-:-:S07]  /*14ad0*/  IMAD R3, R3, 0x8, R2 ;  /* 0x0000000803037824 */ /* 0x000fce00078e0202 */
.L_x_1985:
[----:B---3--:R3:W4:Y:S02]  /*14ae0*/  SYNCS.PHASECHK.TRANS64.TRYWAIT P0, [R3+URZ], R0 ;  /* 0x00000000030075a7 */ /* 0x008724000800017f */
[----:B----4-:R-:W-:Y:S05]  /*14af0*/  @!P0 NANOSLEEP.SYNCS 0x989680 ;  /* 0x009896800000895d */ /* 0x010fea0003900000 */
[----:B------:R-:W4:Y:S02]  /*14b00*/  @!P0 SYNCS.PHASECHK.TRANS64 P0, [R3+URZ], R0 ;  /* 0x00000000030085a7 */ /* 0x000f24000800007f */
[----:B----4-:R-:W-:Y:S05]  /*14b10*/  @!P0 BRA `(.L_x_1985) ;  /* 0xfffffffc00f08947 */ /* 0x010fea000383ffff */
.L_x_1814:
[----:B------:R-:W-:Y:S05]  /*14b20*/  BSYNC B6 ;  /* 0x0000000000067941 */ /* 0x000fea0003800000 */
.L_x_1811:
[----:B------:R-:W-:Y:S05]  /*14b30*/  EXIT ;  /* 0x000000000000794d */ /* 0x000fea0003800000 */
.L_x_1824:
[----:B0-----:R-:W-:-:S04]  /*14b40*/  IMAD.U32 R0, RZ, RZ, UR38 ;  /* 0x00000026ff007e24 */ /* 0x001fc8000f8e00ff */
[----:B------:R0:W1:Y:S03]  /*14b50*/  SYNCS.PHASECHK.TRANS64.TRYWAIT P0, [R0+URZ+0x22800], R11 ;  /* 0x0228000b000075a7 */ /* 0x000066000800017f */
[----:B-1----:R-:W-:Y:S05]  /*14b60*/  @!P0 NANOSLEEP.SYNCS 0x989680 ;  /* 0x009896800000895d */ /* 0x002fea0003900000 */
[----:B------:R-:W1:Y:S02]  /*14b70*/  @!P0 SYNCS.PHASECHK.TRANS64 P0, [R0+URZ+0x22800], R11 ;  /* 0x0228000b000085a7 */ /* 0x000e64000800007f */
[----:B-1----:R-:W-:Y:S05]  /*14b80*/  @!P0 BRA `(.L_x_1824) ;  /* 0xfffffffc00ec8947 */ /* 0x002fea000383ffff */
[----:B------:R-:W-:Y:S05]  /*14b90*/  BRA `(.L_x_1986) ;  /* 0xfffffecc00807947 */ /* 0x000fea000383ffff */
.L_x_1828:
[----:B0-----:R-:W-:-:S04]  /*14ba0*/  IMAD.U32 R0, RZ, RZ, UR38 ;  /* 0x00000026ff007e24 */ /* 0x001fc8000f8e00ff */
[----:B------:R0:W1:Y:S03]  /*14bb0*/  SYNCS.PHASECHK.TRANS64.TRYWAIT P0, [R0+URZ+0x22830], R11 ;  /* 0x0228300b000075a7 */ /* 0x000066000800017f */
[----:B-1----:R-:W-:Y:S05]  /*14bc0*/  @!P0 NANOSLEEP.SYNCS 0x989680 ;  /* 0x009896800000895d */ /* 0x002fea0003900000 */
[----:B------:R-:W1:Y:S02]  /*14bd0*/  @!P0 SYNCS.PHASECHK.TRANS64 P0, [R0+URZ+0x22830], R11 ;  /* 0x0228300b000085a7 */ /* 0x000e64000800007f */
[----:B-1----:R-:W-:Y:S05]  /*14be0*/  @!P0 BRA `(.L_x_1828) ;  /* 0xfffffffc00ec8947 */ /* 0x002fea000383ffff */
[----:B------:R-:W-:Y:S05]  /*14bf0*/  BRA `(.L_x_1827) ;  /* 0xfffffecc00a07947 */ /* 0x000fea000383ffff */
.L_x_1840:
[----:B0-----:R0:W1:Y:S02]  /*14c00*/  SYNCS.PHASECHK.TRANS64.TRYWAIT P1, [R6+URZ+0x22850], R11 ;  /* 0x0228500b060075a7 */ /* 0x001064000802017f */
[----:B-1----:R-:W-:Y:S05]  /*14c10*/  @!P1 NANOSLEEP.SYNCS 0x989680 ;  /* 0x009896800000995d */ /* 0x002fea0003900000 */
[----:B------:R-:W1:Y:S02]  /*14c20*/  @!P1 SYNCS.PHASECHK.TRANS64 P1, [R6+URZ+0x22850], R11 ;  /* 0x0228500b060095a7 */ /* 0x000e64000802007f */
[----:B-1----:R-:W-:Y:S05]  /*14c30*/  @!P1 BRA `(.L_x_1840) ;  /* 0xfffffffc00f09947 */ /* 0x002fea000383ffff */
[----:B------:R-:W-:Y:S05]  /*14c40*/  BRA `(.L_x_1839) ;  /* 0xfffffef800447947 */ /* 0x000fea000383ffff */
.L_x_1848:
[----:B-1----:R-:W-:-:S04]  /*14c50*/  IMAD.U32 R13, RZ, RZ, UR32 ;  /* 0x00000020ff0d7e24 */ /* 0x002fc8000f8e00ff */
[----:B------:R1:W2:Y:S03]  /*14c60*/  SYNCS.PHASECHK.TRANS64.TRYWAIT P1, [R13+URZ+0x22830], R12 ;  /* 0x0228300c0d0075a7 */ /* 0x0002a6000802017f */
[----:B--2---:R-:W-:Y:S05]  /*14c70*/  @!P1 NANOSLEEP.SYNCS 0x989680 ;  /* 0x009896800000995d */ /* 0x004fea0003900000 */
[----:B------:R-:W2:Y:S02]  /*14c80*/  @!P1 SYNCS.PHASECHK.TRANS64 P1, [R13+URZ+0x22830], R12 ;  /* 0x0228300c0d0095a7 */ /* 0x000ea4000802007f */
[----:B--2---:R-:W-:Y:S05]  /*14c90*/  @!P1 BRA `(.L_x_1848) ;  /* 0xfffffffc00ec9947 */ /* 0x004fea000383ffff */
[----:B------:R-:W-:Y:S05]  /*14ca0*/  BRA `(.L_x_1847) ;  /* 0xfffffefc00e07947 */ /* 0x000fea000383ffff */
.L_x_1860:
[----:B0-----:R0:W1:Y:S02]  /*14cb0*/  SYNCS.PHASECHK.TRANS64.TRYWAIT P1, [R177+URZ+0x22850], R12 ;  /* 0x0228500cb10075a7 */ /* 0x001064000802017f */
[----:B-1----:R-:W-:Y:S05]  /*14cc0*/  @!P1 NANOSLEEP.SYNCS 0x989680 ;  /* 0x009896800000995d */ /* 0x002fea0003900000 */
[----:B------:R-:W1:Y:S02]  /*14cd0*/  @!P1 SYNCS.PHASECHK.TRANS64 P1, [R177+URZ+0x22850], R12 ;  /* 0x0228500cb10095a7 */ /* 0x000e64000802007f */
[----:B-1----:R-:W-:Y:S05]  /*14ce0*/  @!P1 BRA `(.L_x_1860) ;  /* 0xfffffffc00f09947 */ /* 0x002fea000383ffff */
[----:B------:R-:W-:Y:S05]  /*14cf0*/  BRA `(.L_x_1859) ;  /* 0xffffff3000347947 */ /* 0x000fea000383ffff */
.L_x_1869:
[----:B--2---:R-:W-:-:S04]  /*14d00*/  IMAD.U32 R9, RZ, RZ, UR28 ;  /* 0x0000001cff097e24 */ /* 0x004fc8000f8e00ff */
[----:B------:R2:W3:Y:S03]  /*14d10*/  SYNCS.PHASECHK.TRANS64.TRYWAIT P2, [R9+URZ+0x22830], R6 ;  /* 0x02283006090075a7 */ /* 0x0004e6000804017f */
[----:B---3--:R-:W-:Y:S05]  /*14d20*/  @!P2 NANOSLEEP.SYNCS 0x989680 ;  /* 0x009896800000a95d */ /* 0x008fea0003900000 */
[----:B------:R-:W3:Y:S02]  /*14d30*/  @!P2 SYNCS.PHASECHK.TRANS64 P2, [R9+URZ+0x22830], R6 ;  /* 0x022830060900a5a7 */ /* 0x000ee4000804007f */
[----:B---3--:R-:W-:Y:S05]  /*14d40*/  @!P2 BRA `(.L_x_1869) ;  /* 0xfffffffc00eca947 */ /* 0x008fea000383ffff */
[----:B------:R-:W-:Y:S05]  /*14d50*/  BRA `(.L_x_1868) ;  /* 0xffffff3400f07947 */ /* 0x000fea000383ffff */
.L_x_1873:
[----:B0-----:R0:W1:Y:S02]  /*14d60*/  SYNCS.PHASECHK.TRANS64.TRYWAIT P2, [R201+URZ+0x22850], R6 ;  /* 0x02285006c90075a7 */ /* 0x001064000804017f */
[----:B-1----:R-:W-:Y:S05]  /*14d70*/  @!P2 NANOSLEEP.SYNCS 0x989680 ;  /* 0x009896800000a95d */ /* 0x002fea0003900000 */
[----:B------:R-:W1:Y:S02]  /*14d80*/  @!P2 SYNCS.PHASECHK.TRANS64 P2, [R201+URZ+0x22850], R6 ;  /* 0x02285006c900a5a7 */ /* 0x000e64000804007f */
[----:B-1----:R-:W-:Y:S05]  /*14d90*/  @!P2 BRA `(.L_x_1873) ;  /* 0xfffffffc00f0a947 */ /* 0x002fea000383ffff */
[----:B------:R-:W-:Y:S05]  /*14da0*/  BRA `(.L_x_1872) ;  /* 0xffffff5400907947 */ /* 0x000fea000383ffff */
.L_x_1879:
[----:B---3--:R-:W-:-:S04]  /*14db0*/  IMAD.U32 R10, RZ, RZ, UR31 ;  /* 0x0000001fff0a7e24 */ /* 0x008fc8000f8e00ff */
[----:B------:R3:W4:Y:S03]  /*14dc0*/  SYNCS.PHASECHK.TRANS64.TRYWAIT P1, [R10+URZ+0x22830], R7 ;  /* 0x022830070a0075a7 */ /* 0x000726000802017f */
[----:B----4-:R-:W-:Y:S05]  /*14dd0*/  @!P1 NANOSLEEP.SYNCS 0x989680 ;  /* 0x009896800000995d */ /* 0x010fea0003900000 */
[----:B------:R-:W4:Y:S02]  /*14de0*/  @!P1 SYNCS.PHASECHK.TRANS64 P1, [R10+URZ+0x22830], R7 ;  /* 0x022830070a0095a7 */ /* 0x000f24000802007f */
[----:B----4-:R-:W-:Y:S05]  /*14df0*/  @!P1 BRA `(.L_x_1879) ;  /* 0xfffffffc00ec9947 */ /* 0x010fea000383ffff */
[----:B------:R-:W-:Y:S05]  /*14e00*/  BRA `(.L_x_1878) ;  /* 0xffffff5800987947 */ /* 0x000fea000383ffff */
.L_x_1891:
[----:B0-----:R0:W1:Y:S02]  /*14e10*/  SYNCS.PHASECHK.TRANS64.TRYWAIT P1, [R176+URZ+0x22850], R7 ;  /* 0x02285007b00075a7 */ /* 0x001064000802017f */
[----:B-1----:R-:W-:Y:S05]  /*14e20*/  @!P1 NANOSLEEP.SYNCS 0x989680 ;  /* 0x009896800000995d */ /* 0x002fea0003900000 */
[----:B------:R-:W1:Y:S02]  /*14e30*/  @!P1 SYNCS.PHASECHK.TRANS64 P1, [R176+URZ+0x22850], R7 ;  /* 0x02285007b00095a7 */ /* 0x000e64000802007f */
[----:B-1----:R-:W-:Y:S05]  /*14e40*/  @!P1 BRA `(.L_x_1891) ;  /* 0xfffffffc00f09947 */ /* 0x002fea000383ffff */
[----:B------:R-:W-:Y:S05]  /*14e50*/  BRA `(.L_x_1890) ;  /* 0xffffff8800e07947 */ /* 0x000fea000383ffff */
.L_x_1909:
[----:B------:R-:W-:Y:S02]  /*14e60*/  IMAD.MOV.U32 R13, RZ, RZ, R6 ;  /* 0x000000ffff0d7224 */ /* 0x000fe400078e0006 */
[----:B------:R-:W-:Y:S02]  /*14e70*/  IMAD.MOV.U32 R12, RZ, RZ, RZ ;  /* 0x000000ffff0c7224 */ /* 0x000fe400078e00ff */
[----:B------:R-:W-:Y:S02]  /*14e80*/  IMAD.MOV.U32 R11, RZ, RZ, 0x1f ;  /* 0x0000001fff0b7424 */ /* 0x000fe400078e00ff */
[----:B------:R-:W-:-:S07]  /*14e90*/  IMAD.MOV.U32 R15, RZ, RZ, -0x1 ;  /* 0xffffffffff0f7424 */ /* 0x000fce00078e00ff */
[----:B------:R-:W-:Y:S05]  /*14ea0*/  WARPSYNC.COLLECTIVE R15, `(.L_x_1987) ;  /* 0x000000000f087348 */ /* 0x000fea0003c00000 */
[----:B------:R0:W1:Y:S02]  /*14eb0*/  SHFL.IDX P6, R14, R13, R12, R11 ;  /* 0x0000000c0d0e7389 */ /* 0x00006400000c000b */
[----:B01----:R-:W-:Y:S01]  /*14ec0*/  ENDCOLLECTIVE ;  /* 0x000000000000791b */ /* 0x003fe20003800000 */
.L_x_1987:
[----:B------:R-:W-:Y:S05]  /*14ed0*/  BRA `(.L_x_1988) ;  /* 0xffffffc800f87947 */ /* 0x000fea000383ffff */
.L_x_1911:
[----:B------:R-:W-:Y:S01]  /*14ee0*/  BSSY B0, `(.L_x_1989) ;  /* 0x0000006000007945 */ /* 0x000fe20003800000 */
[----:B------:R-:W-:-:S07]  /*14ef0*/  IMAD.MOV.U32 R15, RZ, RZ, -0x1 ;  /* 0xffffffffff0f7424 */ /* 0x000fce00078e00ff */
[----:B0-----:R-:W-:Y:S05]  /*14f00*/  WARPSYNC.COLLECTIVE R15, `(.L_x_1990) ;  /* 0x000000000f0c7348 */ /* 0x001fea0003c00000 */
[----:B------:R-:W-:Y:S02]  /*14f10*/  ELECT P6, UR62, PT ;  /* 0x00000000003e782f */ /* 0x000fe400038c0000 */
[----:B------:R-:W-:Y:S01]  /*14f20*/  MOV R14, UR62 ;  /* 0x0000003e000e7c02 */ /* 0x000fe20008000f00 */
[----:B0-----:R-:W-:Y:S10]  /*14f30*/  ENDCOLLECTIVE ;  /* 0x000000000000791b */ /* 0x001ff40003800000 */
.L_x_1990:
[----:B------:R-:W-:Y:S05]  /*14f40*/  BSYNC B0 ;  /* 0x0000000000007941 */ /* 0x000fea0003800000 */
.L_x_1989:
[----:B------:R-:W-:Y:S05]  /*14f50*/  BRA `(.L_x_1991) ;  /* 0xffffffc800fc7947 */ /* 0x000fea000383ffff */
.L_x_1913:
[----:B0-----:R-:W-:-:S04]  /*14f60*/  IMAD.U32 R3, RZ, RZ, UR38 ;  /* 0x00000026ff037e24 */ /* 0x001fc8000f8e00ff */
[----:B------:R0:W1:Y:S03]  /*14f70*/  SYNCS.PHASECHK.TRANS64.TRYWAIT P0, [R3+URZ+0x22840], R0 ;  /* 0x02284000030075a7 */ /* 0x000066000800017f */
[----:B-1----:R-:W-:Y:S05]  /*14f80*/  @!P0 NANOSLEEP.SYNCS 0x989680 ;  /* 0x009896800000895d */ /* 0x002fea0003900000 */
[----:B------:R-:W1:Y:S02]  /*14f90*/  @!P0 SYNCS.PHASECHK.TRANS64 P0, [R3+URZ+0x22840], R0 ;  /* 0x02284000030085a7 */ /* 0x000e64000800007f */
[----:B-1----:R-:W-:Y:S05]  /*14fa0*/  @!P0 BRA `(.L_x_1913) ;  /* 0xfffffffc00ec8947 */ /* 0x002fea000383ffff */
[----:B------:R-:W-:Y:S05]  /*14fb0*/  BRA `(.L_x_1992) ;  /* 0xffffffcc005c7947 */ /* 0x000fea000383ffff */
.L_x_1916:
[----:B------:R-:W-:Y:S02]  /*14fc0*/  IMAD.MOV.U32 R13, RZ, RZ, R7 ;  /* 0x000000ffff0d7224 */ /* 0x000fe400078e0007 */
[----:B------:R-:W-:Y:S02]  /*14fd0*/  IMAD.MOV.U32 R12, RZ, RZ, RZ ;  /* 0x000000ffff0c7224 */ /* 0x000fe400078e00ff */
[----:B------:R-:W-:Y:S02]  /*14fe0*/  IMAD.MOV.U32 R11, RZ, RZ, 0x181f ;  /* 0x0000181fff0b7424 */ /* 0x000fe400078e00ff */
[----:B------:R-:W-:Y:S02]  /*14ff0*/  IMAD.MOV.U32 R15, RZ, RZ, -0x1 ;  /* 0xffffffffff0f7424 */ /* 0x000fe400078e00ff */
[----:B------:R-:W-:-:S07]  /*15000*/  VIADD R4, R4, UR40 ;  /* 0x0000002804047c36 */ /* 0x000fce0008000000 */
[----:B------:R-:W-:Y:S05]  /*15010*/  WARPSYNC.COLLECTIVE R15, `(.L_x_1993) ;  /* 0x000000000f087348 */ /* 0x000fea0003c00000 */
[----:B------:R0:W1:Y:S02]  /*15020*/  SHFL.IDX P6, R14, R13, R12, R11 ;  /* 0x0000000c0d0e7389 */ /* 0x00006400000c000b */
[----:B01----:R-:W-:Y:S01]  /*15030*/  ENDCOLLECTIVE ;  /* 0x000000000000791b */ /* 0x003fe20003800000 */
.L_x_1993:
[----:B------:R-:W-:Y:S02]  /*15040*/  VIADD R10, R4, 0x10 ;  /* 0x00000010040a7836 */ /* 0x000fe40000000000 */
[----:B------:R-:W-:Y:S02]  /*15050*/  IMAD.MOV.U32 R13, RZ, RZ, R0 ;  /* 0x000000ffff0d7224 */ /* 0x000fe400078e0000 */
[----:B------:R-:W-:-:S07]  /*15060*/  IMAD.MOV.U32 R2, RZ, RZ, R14 ;  /* 0x000000ffff027224 */ /* 0x000fce00078e000e */
[----:B------:R-:W-:Y:S05]  /*15070*/  WARPSYNC.COLLECTIVE R15, `(.L_x_1994) ;  /* 0x000000000f087348 */ /* 0x000fea0003c00000 */
[----:B------:R0:W1:Y:S02]  /*15080*/  SHFL.IDX P6, R14, R13, R12, R11 ;  /* 0x0000000c0d0e7389 */ /* 0x00006400000c000b */
[----:B01----:R-:W-:Y:S01]  /*15090*/  ENDCOLLECTIVE ;  /* 0x000000000000791b */ /* 0x003fe20003800000 */
.L_x_1994:
        /* <DEDUP_REMOVED lines=12> */
.L_x_1995:
[----:B------:R-:W-:Y:S01]  /*15160*/  @!PT LDS RZ, [RZ] ;  /* 0x00000000fffff984 */ /* 0x000fe20000000800 */
[----:B------:R-:W-:Y:S01]  /*15170*/  @!PT LDS RZ, [RZ] ;  /* 0x00000000fffff984 */ /* 0x000fe20000000800 */
[----:B------:R-:W-:Y:S01]  /*15180*/  @!PT LDS RZ, [RZ] ;  /* 0x00000000fffff984 */ /* 0x000fe20000000800 */
[----:B------:R0:W-:Y:S01]  /*15190*/  @!P1 LDGSTS.E.BYPASS.LTC128B.128 [R21+0x18400], desc[UR48][R2.64], !P0 ;  /* 0x1840000002159fae */ /* 0x0001e2000c101d70 */
[----:B------:R-:W-:Y:S01]  /*151a0*/  ISETP.GE.AND P1, PT, R10, R5, PT ;  /* 0x000000050a00720c */ /* 0x000fe20003f26270 */
[----:B------:R-:W-:-:S12]  /*151b0*/  IMAD.MOV.U32 R13, RZ, RZ, R0 ;  /* 0x000000ffff0d7224 */ /* 0x000fd800078e0000 */
[----:B------:R-:W-:Y:S01]  /*151c0*/  @!P1 LEA R10, R6, UR38, 0x1 ;  /* 0x00000026060a9c11 */ /* 0x000fe2000f8e08ff */
[----:B0-----:R-:W-:-:S07]  /*151d0*/  IMAD.MOV.U32 R9, RZ, RZ, R14 ;  /* 0x000000ffff097224 */ /* 0x001fce00078e000e */
[----:B------:R-:W-:Y:S05]  /*151e0*/  WARPSYNC.COLLECTIVE R15, `(.L_x_1996) ;  /* 0x000000000f087348 */ /* 0x000fea0003c00000 */
[----:B------:R0:W1:Y:S02]  /*151f0*/  SHFL.IDX P6, R14, R13, R12, R11 ;  /* 0x0000000c0d0e7389 */ /* 0x00006400000c000b */
[----:B01----:R-:W-:Y:S01]  /*15200*/  ENDCOLLECTIVE ;  /* 0x000000000000791b */ /* 0x003fe20003800000 */
.L_x_1996:
[----:B------:R-:W-:Y:S02]  /*15210*/  IMAD.MOV.U32 R13, RZ, RZ, R7 ;  /* 0x000000ffff0d7224 */ /* 0x000fe400078e0007 */
[----:B------:R-:W-:Y:S01]  /*15220*/  IMAD.MOV.U32 R12, RZ, RZ, 0x2 ;  /* 0x00000002ff0c7424 */ /* 0x000fe200078e00ff */
[----:B------:R-:W-:Y:S01]  /*15230*/  @!P1 LEA R2, P2, R8, R14, 0x1 ;  /* 0x0000000e08029211 */ /* 0x000fe200078408ff */
[----:B------:R-:W-:-:S04]  /*15240*/  VIADD R14, R4, 0x20 ;  /* 0x00000020040e7836 */ /* 0x000fc80000000000 */
[----:B------:R-:W-:-:S05]  /*15250*/  @!P1 IMAD.X R3, RZ, RZ, R9, P2 ;  /* 0x000000ffff039224 */ /* 0x000fca00010e0609 */
        /* <DEDUP_REMOVED lines=8> */
.L_x_1997:
[----:B------:R-:W-:Y:S01]  /*152e0*/  VIADD R10, R4, 0x30 ;  /* 0x00000030040a7836 */ /* 0x000fe20000000000 */
[----:B------:R-:W-:Y:S01]  /*152f0*/  @!P1 LEA R21, R6, UR38, 0x1 ;  /* 0x0000002606159c11 */ /* 0x000fe2000f8e08ff */
[----:B------:R-:W-:Y:S02]  /*15300*/  IMAD.MOV.U32 R13, RZ, RZ, R0 ;  /* 0x000000ffff0d7224 */ /* 0x000fe400078e0000 */
[----:B------:R-:W-:-:S07]  /*15310*/  IMAD.MOV.U32 R9, RZ, RZ, R14 ;  /* 0x000000ffff097224 */ /* 0x000fce00078e000e */
[----:B------:R-:W-:Y:S05]  /*15320*/  WARPSYNC.COLLECTIVE R15, `(.L_x_1998) ;  /* 0x000000000f087348 */ /* 0x000fea0003c00000 */
[----:B------:R0:W1:Y:S02]  /*15330*/  SHFL.IDX P6, R14, R13, R12, R11 ;  /* 0x0000000c0d0e7389 */ /* 0x00006400000c000b */
[----:B01----:R-:W-:Y:S01]  /*15340*/  ENDCOLLECTIVE ;  /* 0x000000000000791b */ /* 0x003fe20003800000 */
.L_x_1998:
[----:B------:R-:W-:Y:S02]  /*15350*/  IMAD.MOV.U32 R13, RZ, RZ, R7 ;  /* 0x000000ffff0d7224 */ /* 0x000fe400078e0007 */
[----:B------:R-:W-:Y:S01]  /*15360*/  IMAD.MOV.U32 R12, RZ, RZ, 0x3 ;  /* 0x00000003ff0c7424 */ /* 0x000fe200078e00ff */
[----:B------:R-:W-:-:S13]  /*15370*/  @!P1 LEA R2, P2, R8, R14, 0x1 ;  /* 0x0000000e08029211 */ /* 0x000fda00078408ff */
[----:B------:R-:W-:Y:S05]  /*15380*/  WARPSYNC.COLLECTIVE R15, `(.L_x_1999) ;  /* 0x000000000f087348 */ /* 0x000fea0003c00000 */
[----:B------:R0:W1:Y:S02]  /*15390*/  SHFL.IDX P6, R14, R13, R12, R11 ;  /* 0x0000000c0d0e7389 */ /* 0x00006400000c000b */
[----:B01----:R-:W-:Y:S01]  /*153a0*/  ENDCOLLECTIVE ;  /* 0x000000000000791b */ /* 0x003fe20003800000 */
.L_x_1999:
[----:B------:R-:W-:-:S05]  /*153b0*/  @!P1 IMAD.X R3, RZ, RZ, R9, P2 ;  /* 0x000000ffff039224 */ /* 0x000fca00010e0609 */
        /* <DEDUP_REMOVED lines=11> */
.L_x_2000:
        /* <DEDUP_REMOVED lines=13> */
.L_x_2001:
[----:B------:R-:W-:Y:S01]  /*15540*/  VIADD R10, R4, 0x50 ;  /* 0x00000050040a7836 */ /* 0x000fe20000000000 */
[----:B------:R-:W-:Y:S01]  /*15550*/  @!P1 LEA R21, R6, UR38, 0x1 ;  /* 0x0000002606159c11 */ /* 0x000fe2000f8e08ff */
[----:B------:R-:W-:Y:S02]  /*15560*/  IMAD.MOV.U32 R13, RZ, RZ, R0 ;  /* 0x000000ffff0d7224 */ /* 0x000fe400078e0000 */
[----:B------:R-:W-:-:S07]  /*15570*/  IMAD.MOV.U32 R9, RZ, RZ, R14 ;  /* 0x000000ffff097224 */ /* 0x000fce00078e000e */
[----:B------:R-:W-:Y:S05]  /*15580*/  WARPSYNC.COLLECTIVE R15, `(.L_x_2002) ;  /* 0x000000000f087348 */ /* 0x000fea0003c00000 */
[----:B------:R0:W1:Y:S02]  /*15590*/  SHFL.IDX P6, R14, R13, R12, R11 ;  /* 0x0000000c0d0e7389 */ /* 0x00006400000c000b */
[----:B01----:R-:W-:Y:S01]  /*155a0*/  ENDCOLLECTIVE ;  /* 0x000000000000791b */ /* 0x003fe20003800000 */
.L_x_2002:
[----:B------:R-:W-:Y:S02]  /*155b0*/  IMAD.MOV.U32 R13, RZ, RZ, R7 ;  /* 0x000000ffff0d7224 */ /* 0x000fe400078e0007 */
[----:B------:R-:W-:Y:S01]  /*155c0*/  IMAD.MOV.U32 R12, RZ, RZ, 0x5 ;  /* 0x00000005ff0c7424 */ /* 0x000fe200078e00ff */
[----:B------:R-:W-:-:S13]  /*155d0*/  @!P1 LEA R2, P2, R8, R14, 0x1 ;  /* 0x0000000e08029211 */ /* 0x000fda00078408ff */
[----:B------:R-:W-:Y:S05]  /*155e0*/  WARPSYNC.COLLECTIVE R15, `(.L_x_2003) ;  /* 0x000000000f087348 */ /* 0x000fea0003c00000 */
[----:B------:R0:W1:Y:S02]  /*155f0*/  SHFL.IDX P6, R14, R13, R12, R11 ;  /* 0x0000000c0d0e7389 */ /* 0x00006400000c000b */
[----:B01----:R-:W-:Y:S01]  /*15600*/  ENDCOLLECTIVE ;  /* 0x000000000000791b */ /* 0x003fe20003800000 */
.L_x_2003:
        /* <DEDUP_REMOVED lines=12> */
.L_x_2004:
[----:B------:R-:W-:Y:S02]  /*156d0*/  IMAD.MOV.U32 R13, RZ, RZ, R7 ;  /* 0x000000ffff0d7224 */ /* 0x000fe400078e0007 */
[----:B------:R-:W-:Y:S01]  /*156e0*/  IMAD.MOV.U32 R12, RZ, RZ, 0x6 ;  /* 0x00000006ff0c7424 */ /* 0x000fe200078e00ff */
[----:B------:R-:W-:-:S13]  /*156f0*/  @!P1 LEA R2, P2, R8, R14, 0x1 ;  /* 0x0000000e08029211 */ /* 0x000fda00078408ff */
[----:B------:R-:W-:Y:S05]  /*15700*/  WARPSYNC.COLLECTIVE R15, `(.L_x_2005) ;  /* 0x000000000f087348 */ /* 0x000fea0003c00000 */
[----:B------:R0:W1:Y:S02]  /*15710*/  SHFL.IDX P6, R14, R13, R12, R11 ;  /* 0x0000000c0d0e7389 */ /* 0x00006400000c000b */
[----:B01----:R-:W-:Y:S01]  /*15720*/  ENDCOLLECTIVE ;  /* 0x000000000000791b */ /* 0x003fe20003800000 */
.L_x_2005:
[----:B------:R-:W-:-:S05]  /*15730*/  @!P1 IMAD.X R3, RZ, RZ, R9, P2 ;  /* 0x000000ffff039224 */ /* 0x000fca00010e0609 */
[----:B------:R-:W-:Y:S01]  /*15740*/  @!PT LDS RZ, [RZ] ;  /* 0x00000000fffff984 */ /* 0x000fe20000000800 */
[----:B------:R-:W-:Y:S01]  /*15750*/  @!PT LDS RZ, [RZ] ;  /* 0x00000000fffff984 */ /* 0x000fe20000000800 */
[----:B------:R-:W-:Y:S01]  /*15760*/  @!PT LDS RZ, [RZ] ;  /* 0x00000000fffff984 */ /* 0x000fe20000000800 */
[----:B------:R0:W-:Y:S01]  /*15770*/  @!P1 LDGSTS.E.BYPASS.LTC128B.128 [R10+0x1ac00], desc[UR48][R2.64], !P0 ;  /* 0x1ac00000020a9fae */ /* 0x0001e2000c101d70 */
[----:B------:R-:W-:Y:S02]  /*15780*/  IMAD.MOV.U32 R13, RZ, RZ, R0 ;  /* 0x000000ffff0d7224 */ /* 0x000fe400078e0000 */
[----:B0-----:R-:W-:Y:S02]  /*15790*/  VIADD R2, R4, 0x60 ;  /* 0x0000006004027836 */ /* 0x001fe40000000000 */
[----:B------:R-:W-:-:S03]  /*157a0*/  IMAD.MOV.U32 R9, RZ, RZ, R14 ;  /* 0x000000ffff097224 */ /* 0x000fc600078e000e */
[----:B------:R-:W-:-:S13]  /*157b0*/  ISETP.GE.AND P1, PT, R2, R5, PT ;  /* 0x000000050200720c */ /* 0x000fda0003f26270 */
[----:B------:R-:W-:Y:S05]  /*157c0*/  WARPSYNC.COLLECTIVE R15, `(.L_x_2006) ;  /* 0x000000000f087348 */ /* 0x000fea0003c00000 */
[----:B------:R0:W1:Y:S02]  /*157d0*/  SHFL.IDX P6, R14, R13, R12, R11 ;  /* 0x0000000c0d0e7389 */ /* 0x00006400000c000b */
[----:B01----:R-:W-:Y:S01]  /*157e0*/  ENDCOLLECTIVE ;  /* 0x000000000000791b */ /* 0x003fe20003800000 */
.L_x_2006:
[----:B------:R-:W-:Y:S02]  /*157f0*/  IMAD.MOV.U32 R13, RZ, RZ, R7 ;  /* 0x000000ffff0d7224 */ /* 0x000fe400078e0007 */
[----:B------:R-:W-:Y:S01]  /*15800*/  IMAD.MOV.U32 R12, RZ, RZ, 0x7 ;  /* 0x00000007ff0c7424 */ /* 0x000fe200078e00ff */
[----:B------:R-:W-:-:S13]  /*15810*/  @!P1 LEA R2, P2, R8, R14, 0x1 ;  /* 0x0000000e08029211 */ /* 0x000fda00078408ff */
[----:B------:R-:W-:Y:S05]  /*15820*/  WARPSYNC.COLLECTIVE R15, `(.L_x_2007) ;  /* 0x000000000f087348 */ /* 0x000fea0003c00000 */
[----:B------:R0:W1:Y:S02]  /*15830*/  SHFL.IDX P6, R14, R13, R12, R11 ;  /* 0x0000000c0d0e7389 */ /* 0x00006400000c000b */
[----:B01----:R-:W-:Y:S01]  /*15840*/  ENDCOLLECTIVE ;  /* 0x000000000000791b */ /* 0x003fe20003800000 */
.L_x_2007:
[----:B------:R-:W-:Y:S01]  /*15850*/  @!P1 IMAD.X R3, RZ, RZ, R9, P2 ;  /* 0x000000ffff039224 */ /* 0x000fe200010e0609 */
[----:B------:R-:W-:-:S05]  /*15860*/  @!P1 LEA R9, R6, UR38, 0x1 ;  /* 0x0000002606099c11 */ /* 0x000fca000f8e08ff */
[----:B------:R-:W-:Y:S01]  /*15870*/  @!PT LDS RZ, [RZ] ;  /* 0x00000000fffff984 */ /* 0x000fe20000000800 */
[----:B------:R-:W-:Y:S01]  /*15880*/  @!PT LDS RZ, [RZ] ;  /* 0x00000000fffff984 */ /* 0x000fe20000000800 */
[----:B------:R-:W-:Y:S01]  /*15890*/  @!PT LDS RZ, [RZ] ;  /* 0x00000000fffff984 */ /* 0x000fe20000000800 */
[----:B------:R0:W-:Y:S01]  /*158a0*/  @!P1 LDGSTS.E.BYPASS.LTC128B.128 [R9+0x1b400], desc[UR48][R2.64], !P0 ;  /* 0x1b40000002099fae */ /* 0x0001e2000c101d70 */
[----:B------:R-:W-:Y:S02]  /*158b0*/  IMAD.MOV.U32 R13, RZ, RZ, R0 ;  /* 0x000000ffff0d7224 */ /* 0x000fe400078e0000 */
[----:B------:R-:W-:-:S07]  /*158c0*/  IMAD.MOV.U32 R7, RZ, RZ, R14 ;  /* 0x000000ffff077224 */ /* 0x000fce00078e000e */
[----:B0-----:R-:W-:Y:S05]  /*158d0*/  WARPSYNC.COLLECTIVE R15, `(.L_x_2008) ;  /* 0x000000000f087348 */ /* 0x001fea0003c00000 */
[----:B------:R1:W2:Y:S02]  /*158e0*/  SHFL.IDX P6, R14, R13, R12, R11 ;  /* 0x0000000c0d0e7389 */ /* 0x0002a400000c000b */
[----:B012---:R-:W-:Y:S01]  /*158f0*/  ENDCOLLECTIVE ;  /* 0x000000000000791b */ /* 0x007fe20003800000 */
.L_x_2008:
[----:B------:R-:W-:Y:S05]  /*15900*/  BRA `(.L_x_2009) ;  /* 0xffffffcc008c7947 */ /* 0x000fea000383ffff */
.L_x_1917:
[----:B0-----:R-:W-:-:S04]  /*15910*/  IMAD.U32 R3, RZ, RZ, UR38 ;  /* 0x00000026ff037e24 */ /* 0x001fc8000f8e00ff */
[----:B------:R0:W1:Y:S03]  /*15920*/  SYNCS.PHASECHK.TRANS64.TRYWAIT P0, [R3+URZ+0x22820], R4 ;  /* 0x02282004030075a7 */ /* 0x000066000800017f */
[----:B-1----:R-:W-:Y:S05]  /*15930*/  @!P0 NANOSLEEP.SYNCS 0x989680 ;  /* 0x009896800000895d */ /* 0x002fea0003900000 */
[----:B------:R-:W1:Y:S02]  /*15940*/  @!P0 SYNCS.PHASECHK.TRANS64 P0, [R3+URZ+0x22820], R4 ;  /* 0x02282004030085a7 */ /* 0x000e64000800007f */
[----:B-1----:R-:W-:Y:S05]  /*15950*/  @!P0 BRA `(.L_x_1917) ;  /* 0xfffffffc00ec8947 */ /* 0x002fea000383ffff */
[----:B------:R-:W-:Y:S05]  /*15960*/  BRA `(.L_x_2010) ;  /* 0xffffffcc00bc7947 */ /* 0x000fea000383ffff */
.L_x_1920:
[----:B0-----:R-:W-:-:S04]  /*15970*/  IMAD.U32 R3, RZ, RZ, UR38 ;  /* 0x00000026ff037e24 */ /* 0x001fc8000f8e00ff */
[----:B------:R0:W1:Y:S03]  /*15980*/  SYNCS.PHASECHK.TRANS64.TRYWAIT P0, [R3+URZ+0x22860], R4 ;  /* 0x02286004030075a7 */ /* 0x000066000800017f */
[----:B-1----:R-:W-:Y:S05]  /*15990*/  @!P0 NANOSLEEP.SYNCS 0x989680 ;  /* 0x009896800000895d */ /* 0x002fea0003900000 */
[----:B------:R-:W1:Y:S02]  /*159a0*/  @!P0 SYNCS.PHASECHK.TRANS64 P0, [R3+URZ+0x22860], R4 ;  /* 0x02286004030085a7 */ /* 0x000e64000800007f */
[----:B-1----:R-:W-:Y:S05]  /*159b0*/  @!P0 BRA `(.L_x_1920) ;  /* 0xfffffffc00ec8947 */ /* 0x002fea000383ffff */
[----:B------:R-:W-:Y:S05]  /*159c0*/  BRA `(.L_x_2011) ;  /* 0xffffffcc00c87947 */ /* 0x000fea000383ffff */
.L_x_1932:
[----:B-1----:R-:W-:-:S04]  /*159d0*/  IMAD.U32 R3, RZ, RZ, UR38 ;  /* 0x00000026ff037e24 */ /* 0x002fc8000f8e00ff */
[----:B------:R1:W2:Y:S03]  /*159e0*/  SYNCS.PHASECHK.TRANS64.TRYWAIT P0, [R3+URZ+0x22848], R2 ;  /* 0x02284802030075a7 */ /* 0x0002a6000800017f */
[----:B--2---:R-:W-:Y:S05]  /*159f0*/  @!P0 NANOSLEEP.SYNCS 0x989680 ;  /* 0x009896800000895d */ /* 0x004fea0003900000 */
[----:B------:R-:W2:Y:S02]  /*15a00*/  @!P0 SYNCS.PHASECHK.TRANS64 P0, [R3+URZ+0x22848], R2 ;  /* 0x02284802030085a7 */ /* 0x000ea4000800007f */
[----:B--2---:R-:W-:Y:S05]  /*15a10*/  @!P0 BRA `(.L_x_1932) ;  /* 0xfffffffc00ec8947 */ /* 0x004fea000383ffff */
[----:B------:R-:W-:Y:S05]  /*15a20*/  BRA `(.L_x_2012) ;  /* 0xffffffd400c07947 */ /* 0x000fea000383ffff */
.L_x_1937:
[----:B01----:R-:W-:-:S04]  /*15a30*/  IMAD.U32 R3, RZ, RZ, UR38 ;  /* 0x00000026ff037e24 */ /* 0x003fc8000f8e00ff */
[----:B------:R0:W1:Y:S03]  /*15a40*/  SYNCS.PHASECHK.TRANS64.TRYWAIT P0, [R3+URZ+0x22868], R2 ;  /* 0x02286802030075a7 */ /* 0x000066000800017f */
[----:B-1----:R-:W-:Y:S05]  /*15a50*/  @!P0 NANOSLEEP.SYNCS 0x989680 ;  /* 0x009896800000895d */ /* 0x002fea0003900000 */
[----:B------:R-:W1:Y:S02]  /*15a60*/  @!P0 SYNCS.PHASECHK.TRANS64 P0, [R3+URZ+0x22868], R2 ;  /* 0x02286802030085a7 */ /* 0x000e64000800007f */
[----:B-1----:R-:W-:Y:S05]  /*15a70*/  @!P0 BRA `(.L_x_1937) ;  /* 0xfffffffc00ec8947 */ /* 0x002fea000383ffff */
[----:B------:R-:W-:Y:S05]  /*15a80*/  BRA `(.L_x_2013) ;  /* 0xffffffd800207947 */ /* 0x000fea000383ffff */
.L_x_1948:
[----:B-1----:R-:W-:-:S04]  /*15a90*/  IMAD.U32 R3, RZ, RZ, UR38 ;  /* 0x00000026ff037e24 */ /* 0x002fc8000f8e00ff */
[----:B------:R1:W2:Y:S03]  /*15aa0*/  SYNCS.PHASECHK.TRANS64.TRYWAIT P0, [R3+URZ+0x22840], R2 ;  /* 0x02284002030075a7 */ /* 0x0002a6000800017f */
[----:B--2---:R-:W-:Y:S05]  /*15ab0*/  @!P0 NANOSLEEP.SYNCS 0x989680 ;  /* 0x009896800000895d */ /* 0x004fea0003900000 */
[----:B------:R-:W2:Y:S02]  /*15ac0*/  @!P0 SYNCS.PHASECHK.TRANS64 P0, [R3+URZ+0x22840], R2 ;  /* 0x02284002030085a7 */ /* 0x000ea4000800007f */
[----:B--2---:R-:W-:Y:S05]  /*15ad0*/  @!P0 BRA `(.L_x_1948) ;  /* 0xfffffffc00ec8947 */ /* 0x004fea000383ffff */
[----:B------:R-:W-:Y:S05]  /*15ae0*/  BRA `(.L_x_2014) ;  /* 0xffffffdc009c7947 */ /* 0x000fea000383ffff */
.L_x_1953:
[----:B01----:R-:W-:-:S04]  /*15af0*/  IMAD.U32 R3, RZ, RZ, UR38 ;  /* 0x00000026ff037e24 */ /* 0x003fc8000f8e00ff */
[----:B------:R0:W1:Y:S03]  /*15b00*/  SYNCS.PHASECHK.TRANS64.TRYWAIT P0, [R3+URZ+0x22860], R2 ;  /* 0x02286002030075a7 */ /* 0x000066000800017f */
[----:B-1----:R-:W-:Y:S05]  /*15b10*/  @!P0 NANOSLEEP.SYNCS 0x989680 ;  /* 0x009896800000895d */ /* 0x002fea0003900000 */
[----:B------:R-:W1:Y:S02]  /*15b20*/  @!P0 SYNCS.PHASECHK.TRANS64 P0, [R3+URZ+0x22860], R2 ;  /* 0x02286002030085a7 */ /* 0x000e64000800007f */
[----:B-1----:R-:W-:Y:S05]  /*15b30*/  @!P0 BRA `(.L_x_1953) ;  /* 0xfffffffc00ec8947 */ /* 0x002fea000383ffff */
[----:B------:R-:W-:Y:S05]  /*15b40*/  BRA `(.L_x_2015) ;  /* 0xffffffe000007947 */ /* 0x000fea000383ffff */
.L_x_1965:
[----:B-1----:R-:W-:-:S04]  /*15b50*/  IMAD.U32 R3, RZ, RZ, UR38 ;  /* 0x00000026ff037e24 */ /* 0x002fc8000f8e00ff */
[----:B------:R1:W2:Y:S03]  /*15b60*/  SYNCS.PHASECHK.TRANS64.TRYWAIT P0, [R3+URZ+0x22848], R2 ;  /* 0x02284802030075a7 */ /* 0x0002a6000800017f */
[----:B--2---:R-:W-:Y:S05]  /*15b70*/  @!P0 NANOSLEEP.SYNCS 0x989680 ;  /* 0x009896800000895d */ /* 0x004fea0003900000 */
[----:B------:R-:W2:Y:S02]  /*15b80*/  @!P0 SYNCS.PHASECHK.TRANS64 P0, [R3+URZ+0x22848], R2 ;  /* 0x02284802030085a7 */ /* 0x000ea4000800007f */
[----:B--2---:R-:W-:Y:S05]  /*15b90*/  @!P0 BRA `(.L_x_1965) ;  /* 0xfffffffc00ec8947 */ /* 0x004fea000383ffff */
[----:B------:R-:W-:Y:S05]  /*15ba0*/  BRA `(.L_x_2016) ;  /* 0xffffffe400847947 */ /* 0x000fea000383ffff */
.L_x_1970:
[----:B-1----:R-:W-:-:S04]  /*15bb0*/  IMAD.U32 R3, RZ, RZ, UR38 ;  /* 0x00000026ff037e24 */ /* 0x002fc8000f8e00ff */
[----:B------:R1:W2:Y:S03]  /*15bc0*/  SYNCS.PHASECHK.TRANS64.TRYWAIT P0, [R3+URZ+0x22868], R2 ;  /* 0x02286802030075a7 */ /* 0x0002a6000800017f */
[----:B--2---:R-:W-:Y:S05]  /*15bd0*/  @!P0 NANOSLEEP.SYNCS 0x989680 ;  /* 0x009896800000895d */ /* 0x004fea0003900000 */
[----:B------:R-:W2:Y:S02]  /*15be0*/  @!P0 SYNCS.PHASECHK.TRANS64 P0, [R3+URZ+0x22868], R2 ;  /* 0x02286802030085a7 */ /* 0x000ea4000800007f */
[----:B--2---:R-:W-:Y:S05]  /*15bf0*/  @!P0 BRA `(.L_x_1970) ;  /* 0xfffffffc00ec8947 */ /* 0x004fea000383ffff */
[----:B------:R-:W-:Y:S05]  /*15c00*/  BRA `(.L_x_2017) ;  /* 0xffffffe400e87947 */ /* 0x000fea000383ffff */
.L_x_1977:
[----:B-1----:R1:W2:Y:S02]  /*15c10*/  SYNCS.PHASECHK.TRANS64.TRYWAIT P0, [R2+URZ+0x22820], R3 ;  /* 0x02282003020075a7 */ /* 0x0022a4000800017f */
[----:B--2---:R-:W-:Y:S05]  /*15c20*/  @!P0 NANOSLEEP.SYNCS 0x989680 ;  /* 0x009896800000895d */ /* 0x004fea0003900000 */
[----:B------:R-:W2:Y:S02]  /*15c30*/  @!P0 SYNCS.PHASECHK.TRANS64 P0, [R2+URZ+0x22820], R3 ;  /* 0x02282003020085a7 */ /* 0x000ea4000800007f */
[----:B--2---:R-:W-:Y:S05]  /*15c40*/  @!P0 BRA `(.L_x_1977) ;  /* 0xfffffffc00f08947 */ /* 0x004fea000383ffff */
[----:B------:R-:W-:Y:S05]  /*15c50*/  BRA `(.L_x_2018) ;  /* 0xffffffec00087947 */ /* 0x000fea000383ffff */
.L_x_1978:
[----:B------:R-:W2:Y:S01]  /*15c60*/  S2R R4, SR_TID.X ;  /* 0x0000000000047919 */ /* 0x000ea20000002100 */
[----:B------:R-:W-:Y:S01]  /*15c70*/  BSSY B0, `(.L_x_2019) ;  /* 0x000000a000007945 */ /* 0x000fe20003800000 */
[----:B------:R-:W-:Y:S02]  /*15c80*/  IMAD.MOV.U32 R12, RZ, RZ, RZ ;  /* 0x000000ffff0c7224 */ /* 0x000fe400078e00ff */
[----:B------:R-:W-:Y:S02]  /*15c90*/  IMAD.MOV.U32 R11, RZ, RZ, 0x1f ;  /* 0x0000001fff0b7424 */ /* 0x000fe400078e00ff */
[----:B------:R-:W-:Y:S01]  /*15ca0*/  IMAD.MOV.U32 R15, RZ, RZ, -0x1 ;  /* 0xffffffffff0f7424 */ /* 0x000fe200078e00ff */
[----:B--2---:R-:W-:-:S04]  /*15cb0*/  SHF.R.U32.HI R4, RZ, 0x5, R4 ;  /* 0x00000005ff047819 */ /* 0x004fc80000011604 */
[----:B------:R-:W-:-:S05]  /*15cc0*/  LOP3.LUT R4, R4, 0x3, RZ, 0xc0, !PT ;  /* 0x0000000304047812 */ /* 0x000fca00078ec0ff */
[----:B------:R-:W-:-:S07]  /*15cd0*/  IMAD.MOV.U32 R13, RZ, RZ, R4 ;  /* 0x000000ffff0d7224 */ /* 0x000fce00078e0004 */
[----:B01----:R-:W-:Y:S05]  /*15ce0*/  WARPSYNC.COLLECTIVE R15, `(.L_x_2020) ;  /* 0x000000000f087348 */ /* 0x003fea0003c00000 */
[----:B------:R2:W3:Y:S02]  /*15cf0*/  SHFL.IDX P6, R14, R13, R12, R11 ;  /* 0x0000000c0d0e7389 */ /* 0x0004e400000c000b */
[----:B0123--:R-:W-:Y:S01]  /*15d00*/  ENDCOLLECTIVE ;  /* 0x000000000000791b */ /* 0x00ffe20003800000 */
.L_x_2020:
[----:B------:R-:W-:Y:S05]  /*15d10*/  BSYNC B0 ;  /* 0x0000000000007941 */ /* 0x000fea0003800000 */
.L_x_2019:
[----:B------:R-:W-:Y:S05]  /*15d20*/  BRA `(.L_x_2021) ;  /* 0xffffffe800ec7947 */ /* 0x000fea000383ffff */
.L_x_1979:
[----:B------:R-:W-:Y:S01]  /*15d30*/  BSSY B0, `(.L_x_2022) ;  /* 0x0000006000007945 */ /* 0x000fe20003800000 */
[----:B------:R-:W-:-:S07]  /*15d40*/  IMAD.MOV.U32 R15, RZ, RZ, -0x1 ;  /* 0xffffffffff0f7424 */ /* 0x000fce00078e00ff */
[----:B01----:R-:W-:Y:S05]  /*15d50*/  WARPSYNC.COLLECTIVE R15, `(.L_x_2023) ;  /* 0x000000000f0c7348 */ /* 0x003fea0003c00000 */
[----:B------:R-:W-:Y:S02]  /*15d60*/  ELECT P6, UR62, PT ;  /* 0x00000000003e782f */ /* 0x000fe400038c0000 */
[----:B------:R-:W-:Y:S01]  /*15d70*/  MOV R14, UR62 ;  /* 0x0000003e000e7c02 */ /* 0x000fe20008000f00 */
[----:B01----:R-:W-:Y:S10]  /*15d80*/  ENDCOLLECTIVE ;  /* 0x000000000000791b */ /* 0x003ff40003800000 */
.L_x_2023:
[----:B------:R-:W-:Y:S05]  /*15d90*/  BSYNC B0 ;  /* 0x0000000000007941 */ /* 0x000fea0003800000 */
.L_x_2022:
[----:B------:R-:W-:Y:S05]  /*15da0*/  BRA `(.L_x_2024) ;  /* 0xffffffe800e07947 */ /* 0x000fea000383ffff */
.L_x_1981:
[----:B-1----:R1:W2:Y:S02]  /*15db0*/  SYNCS.PHASECHK.TRANS64.TRYWAIT P0, [R7+URZ], R4 ;  /* 0x00000004070075a7 */ /* 0x0022a4000800017f */
[----:B--2---:R-:W-:Y:S05]  /*15dc0*/  @!P0 NANOSLEEP.SYNCS 0x989680 ;  /* 0x009896800000895d */ /* 0x004fea0003900000 */
[----:B------:R-:W2:Y:S02]  /*15dd0*/  @!P0 SYNCS.PHASECHK.TRANS64 P0, [R7+URZ], R4 ;  /* 0x00000004070085a7 */ /* 0x000ea4000800007f */
[----:B--2---:R-:W-:Y:S05]  /*15de0*/  @!P0 BRA `(.L_x_1981) ;  /* 0xfffffffc00f08947 */ /* 0x004fea000383ffff */
[----:B------:R-:W-:Y:S05]  /*15df0*/  BRA `(.L_x_2025) ;  /* 0xffffffec00147947 */ /* 0x000fea000383ffff */
.L_x_1982:
[----:B--2---:R2:W3:Y:S02]  /*15e00*/  SYNCS.PHASECHK.TRANS64.TRYWAIT P0, [R5+URZ], R0 ;  /* 0x00000000050075a7 */ /* 0x0044e4000800017f */
[----:B---3--:R-:W-:Y:S05]  /*15e10*/  @!P0 NANOSLEEP.SYNCS 0x989680 ;  /* 0x009896800000895d */ /* 0x008fea0003900000 */
[----:B------:R-:W3:Y:S02]  /*15e20*/  @!P0 SYNCS.PHASECHK.TRANS64 P0, [R5+URZ], R0 ;  /* 0x00000000050085a7 */ /* 0x000ee4000800007f */
[----:B---3--:R-:W-:Y:S05]  /*15e30*/  @!P0 BRA `(.L_x_1982) ;  /* 0xfffffffc00f08947 */ /* 0x008fea000383ffff */
[----:B------:R-:W-:Y:S05]  /*15e40*/  BRA `(.L_x_2026) ;  /* 0xffffffec00087947 */ /* 0x000fea000383ffff */
.L_x_1984:
[----:B--2---:R2:W3:Y:S02]  /*15e50*/  SYNCS.PHASECHK.TRANS64.TRYWAIT P0, [R5+URZ], R4 ;  /* 0x00000004050075a7 */ /* 0x0044e4000800017f */
[----:B---3--:R-:W-:Y:S05]  /*15e60*/  @!P0 NANOSLEEP.SYNCS 0x989680 ;  /* 0x009896800000895d */ /* 0x008fea0003900000 */
[----:B------:R-:W3:Y:S02]  /*15e70*/  @!P0 SYNCS.PHASECHK.TRANS64 P0, [R5+URZ], R4 ;  /* 0x00000004050085a7 */ /* 0x000ee4000800007f */
[----:B---3--:R-:W-:Y:S05]  /*15e80*/  @!P0 BRA `(.L_x_1984) ;  /* 0xfffffffc00f08947 */ /* 0x008fea000383ffff */
[----:B------:R-:W-:Y:S05]  /*15e90*/  BRA `(.L_x_2027) ;  /* 0xffffffec000c7947 */ /* 0x000fea000383ffff */
.L_x_2028:
        /* <DEDUP_REMOVED lines=14> */
.L_x_6134:


//--------------------- .text._ZN7cutlass13device_kernelIN5flash11enable_sm90INS1_16FlashAttnFwdSm90INS1_25CollectiveMainloopFwdSm90ILi2EN4cute5tupleIJNS5_1CILi1EEES8_S8_EEENS6_IJNS7_ILi128EEENS7_ILi96EEENS7_ILi64EEEEEELi256ENS_6half_tEfNS_4arch4Sm90ELb0ELb1ELb1ELb0ELb0ELb0ELb1ELb1ELb0ELb1ELb1ELb0EEENS1_21CollectiveEpilogueFwdINS6_IJSA_NS7_ILi256EEESB_EEES9_SE_SG_Li256ELb0ELb1ELb1ELb0EEENS1_19SingleTileSchedulerILb0ELb1ELb1ELi128EEEEEEEEEvNT_6ParamsE --------------------------
	.section	.text._ZN7cutlass13device_kernelIN5flash11enable_sm90INS1_16FlashAttnFwdSm90INS1_25CollectiveMainloopFwdSm90ILi2EN4cute5tupleIJNS5_1CILi1EEES8_S8_EEENS6_IJNS7_ILi128EEENS7_ILi96EEENS7_ILi64EEEEEELi256ENS_6half_tEfNS_4arch4Sm90ELb0ELb1ELb1ELb0ELb0ELb0ELb1ELb1ELb0ELb1ELb1ELb0EEENS1_21CollectiveEpilogueFwdINS6_IJSA_NS7_ILi256EEESB_EEES9_SE_SG_Li256ELb0ELb1ELb1ELb0EEENS1_19SingleTileSchedulerILb0ELb1ELb1ELi128EEEEEEEEEvNT_6ParamsE,"ax",@progbits
	.align	128
.text._ZN7cutlass13device_kernelIN5flash11enable_sm90INS1_16FlashAttnFwdSm90INS1_25CollectiveMainloopFwdSm90ILi2EN4cute5tupleIJNS5_1CILi1EEES8_S8_EEENS6_IJNS7_ILi128EEENS7_ILi96EEENS7_ILi64EEEEEELi256ENS_6half_tEfNS_4arch4Sm90ELb0ELb1ELb1ELb0ELb0ELb0ELb1ELb1ELb0ELb1ELb1ELb0EEENS1_21CollectiveEpilogueFwdINS6_IJSA_NS7_ILi256EEESB_EEES9_SE_SG_Li256ELb0ELb1ELb1ELb0EEENS1_19SingleTileSchedulerILb0ELb1ELb1ELi128EEEEEEEEEvNT_6ParamsE:
        .type           _ZN7cutlass13device_kernelIN5flash11enable_sm90INS1_16FlashAttnFwdSm90INS1_25CollectiveMainloopFwdSm90ILi2EN4cute5tupleIJNS5_1CILi1EEES8_S8_EEENS6_IJNS7_ILi128EEENS7_ILi96EEENS7_ILi64EEEEEELi256ENS_6half_tEfNS_4arch4Sm90ELb0ELb1ELb1ELb0ELb0ELb0ELb1ELb1ELb0ELb1ELb1ELb0EEENS1_21CollectiveEpilogueFwdINS6_IJSA_NS7_ILi256EEESB_EEES9_SE_SG_Li256ELb0ELb1ELb1ELb0EEENS1_19SingleTileSchedulerILb0ELb1ELb1ELi128EEEEEEEEEvNT_6ParamsE,@function
        .size           _ZN7cutlass13device_kernelIN5flash11enable_sm90INS1_16FlashAttnFwdSm90INS1_25CollectiveMainloopFwdSm90ILi2EN4cute5tupleIJNS5_1CILi1EEES8_S8_EEENS6_IJNS7_ILi128EEENS7_ILi96EEENS7_ILi64EEEEEELi256ENS_6half_tEfNS_4arch4Sm90ELb0ELb1ELb1ELb0ELb0ELb0ELb1ELb1ELb0ELb1ELb1ELb0EEENS1_21CollectiveEpilogueFwdINS6_IJSA_NS7_ILi256EEESB_EEES9_SE_SG_Li256ELb0ELb1ELb1ELb0EEENS1_19SingleTileSchedulerILb0ELb1ELb1ELi128EEEEEEEEEvNT_6ParamsE,(.L_x_6135 - _ZN7cutlass13device_kernelIN5flash11enable_sm90INS1_16FlashAttnFwdSm90INS1_25CollectiveMainloopFwdSm90ILi2EN4cute5tupleIJNS5_1CILi1EEES8_S8_EEENS6_IJNS7_ILi128EEENS7_ILi96EEENS7_ILi64EEEEEELi256ENS_6half_tEfNS_4arch4Sm90ELb0ELb1ELb1ELb0ELb0ELb0ELb1ELb1ELb0ELb1ELb1ELb0EEENS1_21CollectiveEpilogueFwdINS6_IJSA_NS7_ILi256EEESB_EEES9_SE_SG_Li256ELb0ELb1ELb1ELb0EEENS1_19SingleTileSchedulerILb0ELb1ELb1ELi128EEEEEEEEEvNT_6ParamsE)
        .other          _ZN7cutlass13device_kernelIN5flash11enable_sm90INS1_16FlashAttnFwdSm90INS1_25CollectiveMainloopFwdSm90ILi2EN4cute5tupleIJNS5_1CILi1EEES8_S8_EEENS6_IJNS7_ILi128EEENS7_ILi96EEENS7_ILi64EEEEEELi256ENS_6half_tEfNS_4arch4Sm90ELb0ELb1ELb1ELb0ELb0ELb0ELb1ELb1ELb0ELb1ELb1ELb0EEENS1_21CollectiveEpilogueFwdINS6_IJSA_NS7_ILi256EEESB_EEES9_SE_SG_Li256ELb0ELb1ELb1ELb0EEENS1_19SingleTileSchedulerILb0ELb1ELb1ELi128EEEEEEEEEvNT_6ParamsE,@"STO_CUDA_ENTRY STV_DEFAULT"
_ZN7cutlass13device_kernelIN5flash11enable_sm90INS1_16FlashAttnFwdSm90INS1_25CollectiveMainloopFwdSm90ILi2EN4cute5tupleIJNS5_1CILi1EEES8_S8_EEENS6_IJNS7_ILi128EEENS7_ILi96EEENS7_ILi64EEEEEELi256ENS_6half_tEfNS_4arch4Sm90ELb0ELb1ELb1ELb0ELb0ELb0ELb1ELb1ELb0ELb1ELb1ELb0EEENS1_21CollectiveEpilogueFwdINS6_IJSA_NS7_ILi256EEESB_EEES9_SE_SG_Li256ELb0ELb1ELb1ELb0EEENS1_19SingleTileSchedulerILb0ELb1ELb1ELi128EEEEEEEEEvNT_6ParamsE:
[----:B------:R-:W0:Y:S02]  /*0000*/  LDC R1, c[0x0][0x28] ;  /* 0x00000a00ff017b82 */ /* 0x000e240000000800 */
[----:B0-----:R-:W-:Y:S01]  /*0010*/  VIADD R1, R1, 0xffffcbc0 ;  /* 0xffffcbc001017836 */ /* 0x001fe20000000000 */
[----:B------:R-:W0:Y:S01]  /*0020*/  S2R R3, SR_TID.X ;  /* 0x0000000000037919 */ /* 0x000e220000002100 */
[----:B------:R-:W-:Y:S01]  /*0030*/  ELECT P0, URZ, PT ;  /* 0x00000000003f782f */ /* 0x000fe20003800000 */
[----:B------:R-:W-:Y:S01]  /*0040*/  BSSY B0, `(.L_x_2029) ;  /* 0x0000011000007945 */ /* 0x000fe20003800000 */
[----:B------:R-:W-:Y:S02]  /*0050*/  ULDC UR4, c[0x0][0x20] ;  /* 0x0000080000047ab9 */ /* 0x000fe40000000800 */
[----:B------:R-:W-:Y:S01]  /*0060*/  IADD3 R18, P1, R1, UR4, RZ ;  /* 0x0000000401127c10 */ /* 0x000fe2000ff3e0ff */
[----:B------:R-:W-:-:S04]  /*0070*/  ULDC UR4, c[0x0][0x24] ;  /* 0x0000090000047ab9 */ /* 0x000fc80000000800 */
[----:B------:R-:W-:Y:S01]  /*0080*/  IMAD.X R19, RZ, RZ, UR4, P1 ;  /* 0x00000004ff137e24 */ /* 0x000fe200088e06ff */
        /* <DEDUP_REMOVED lines=12> */
.L_x_2030:
[----:B------:R-:W-:Y:S05]  /*0150*/  BSYNC B0 ;  /* 0x0000000000007941 */ /* 0x000fea0003800000 */
.L_x_2029:
        /* <DEDUP_REMOVED lines=42> */
.L_x_2031:
        /* <DEDUP_REMOVED lines=22> */
.L_x_2032:
        /* <DEDUP_REMOVED lines=18> */
.L_x_2033:
        /* <DEDUP_REMOVED lines=22> */
.L_x_2034:
        /* <DEDUP_REMOVED lines=22> */
.L_x_2035:
[----:B------:R-:W-:Y:S01]  /*0940*/  IADD3 R3, P1, R18, 0x70, RZ ;  /* 0x0000007012037810 */ /* 0x000fe20007f3e0ff */
[----:B------:R-:W-:Y:S01]  /*0950*/  NOP ;  /* 0x0000000000007918 */ /* 0x000fe20000000000 */
[----:B01-34-:R-:W-:Y:S01]  /*0960*/  BAR.SYNC.DEFER_BLOCKING 0x0 ;  /* 0x0000000000007b1d */ /* 0x01bfe20000010000 */
[----:B--2---:R-:W-:Y:S01]  /*0970*/  ISETP.NE.AND P0, PT, R2, RZ, PT ;  /* 0x000000ff0200720c */ /* 0x004fe20003f05270 */
[----:B------:R-:W-:Y:S01]  /*0980*/  IMAD.MOV.U32 R2, RZ, RZ, 0x1 ;  /* 0x00000001ff027424 */ /* 0x000fe200078e00ff */
[C---:B------:R-:W-:Y:S02]  /*0990*/  IADD3 R43, P2, R18.reuse, 0x224, RZ ;  /* 0x00000224122b7810 */ /* 0x040fe40007f5e0ff */
[----:B------:R-:W-:Y:S01]  /*09a0*/  IADD3 R46, P3, R18, 0x260, RZ ;  /* 0x00000260122e7810 */ /* 0x000fe20007f7e0ff */
[----:B------:R-:W-:Y:S01]  /*09b0*/  ULDC.64 UR44, c[0x0][0x208] ;  /* 0x00008200002c7ab9 */ /* 0x000fe20000000a00 */
[----:B------:R-:W-:Y:S01]  /*09c0*/  SEL R2, R2, 0x2, !P0 ;  /* 0x0000000202027807 */ /* 0x000fe20004000000 */
[----:B------:R0:W-:Y:S01]  /*09d0*/  STL [R1+0x474], R3 ;  /* 0x0004740301007387 */ /* 0x0001e20000100800 */
[----:B------:R-:W-:Y:S01]  /*09e0*/  BSSY B6, `(.L_x_2036) ;  /* 0x000331e000067945 */ /* 0x000fe20003800000 */
[----:B------:R-:W-:-:S02]  /*09f0*/  IMAD.X R48, RZ, RZ, R19, P2 ;  /* 0x000000ffff307224 */ /* 0x000fc400010e0613 */
[----:B------:R1:W-:Y:S01]  /*0a00*/  STL [R1+0x484], R2 ;  /* 0x0004840201007387 */ /* 0x0003e20000100800 */
[--C-:B------:R-:W-:Y:S02]  /*0a10*/  IMAD.X R39, RZ, RZ, R19.reuse, P3 ;  /* 0x000000ffff277224 */ /* 0x100fe400018e0613 */
[----:B0-----:R-:W-:-:S05]  /*0a20*/  IMAD.X R3, RZ, RZ, R19, P1 ;  /* 0x000000ffff037224 */ /* 0x001fca00008e0613 */
[----:B------:R1:W-:Y:S01]  /*0a30*/  STL [R1+0x470], R3 ;  /* 0x0004700301007387 */ /* 0x0003e20000100800 */
[----:B------:R-:W-:Y:S05]  /*0a40*/  @!P0 BRA `(.L_x_2037) ;  /* 0x000002e400088947 */ /* 0x000fea0003800000 */
.L_x_2038:
[----:B------:R-:W-:-:S08]  /*0a50*/  NOP ;  /* 0x0000000000007918 */ /* 0x000fd00000000000 */
[----:B------:R-:W0:Y:S02]  /*0a60*/  USETMAXREG.TRY_ALLOC.CTAPOOL UP0, 0xf0 ;  /* 0x000000f0000079c8 */ /* 0x000e240008000600 */
[----:B0-----:R-:W-:-:S13]  /*0a70*/  PLOP3.LUT P0, PT, PT, PT, UP0, 0x80, 0x0 ;  /* 0x000000000000781c */ /* 0x001fda0003f0f008 */
[----:B------:R-:W-:Y:S05]  /*0a80*/  @!P0 BRA `(.L_x_2038) ;  /* 0xfffffffc00f08947 */ /* 0x000fea000383ffff */
[----:B-1----:R-:W0:Y:S08]  /*0a90*/  LDC R3, c[0x0][0xd50] ;  /* 0x00035400ff037b82 */ /* 0x002e300000000800 */
[----:B------:R-:W-:Y:S06]  /*0aa0*/  BAR.ARV 0x8, 0x180 ;  /* 0x0206000000007b1d */ /* 0x000fec0000002000 */
[----:B------:R-:W-:-:S02]  /*0ab0*/  ISETP.NE.AND P0, PT, R73, 0x1, PT ;  /* 0x000000014900780c */ /* 0x000fc40003f05270 */
[----:B------:R-:W1:Y:S01]  /*0ac0*/  S2UR UR4, SR_CTAID.Y ;  /* 0x00000000000479c3 */ /* 0x000e620000002600 */
[----:B------:R2:W-:Y:S04]  /*0ad0*/  STL.64 [R1+0x218], RZ ;  /* 0x000218ff01007387 */ /* 0x0005e80000100a00 */
[----:B------:R2:W-:Y:S03]  /*0ae0*/  STL [R1+0x220], RZ ;  /* 0x000220ff01007387 */ /* 0x0005e60000100800 */
[----:B------:R-:W3:Y:S01]  /*0af0*/  S2UR UR36, SR_CTAID.Z ;  /* 0x00000000002479c3 */ /* 0x000ee20000002700 */
[----:B------:R2:W-:Y:S07]  /*0b00*/  STL [R1+0x224], RZ ;  /* 0x000224ff01007387 */ /* 0x0005ee0000100800 */
[----:B------:R-:W-:Y:S06]  /*0b10*/  @!P0 BAR.ARV 0x9, 0x100 ;  /* 0x0244000000008b1d */ /* 0x000fec0000002000 */
[----:B0-----:R-:W-:Y:S01]  /*0b20*/  ISETP.NE.AND P1, PT, R3, 0x1, PT ;  /* 0x000000010300780c */ /* 0x001fe20003f25270 */
[----:B-1----:R-:W-:-:S12]  /*0b30*/  IMAD.U32 R194, RZ, RZ, UR4 ;  /* 0x00000004ffc27e24 */ /* 0x002fd8000f8e00ff */
[----:B------:R-:W0:Y:S01]  /*0b40*/  @P1 LDC R0, c[0x0][0xd54] ;  /* 0x00035500ff001b82 */ /* 0x000e220000000800 */
[----:B---3--:R-:W-:-:S07]  /*0b50*/  ISETP.LE.AND P0, PT, RZ, UR36, PT ;  /* 0x00000024ff007c0c */ /* 0x008fce000bf03270 */
[----:B------:R-:W1:Y:S01]  /*0b60*/  @P1 LDC R5, c[0x0][0xd58] ;  /* 0x00035600ff051b82 */ /* 0x000e620000000800 */
[----:B0-----:R-:W-:-:S05]  /*0b70*/  @P1 IMAD.HI.U32 R0, R0, UR4, RZ ;  /* 0x0000000400001c27 */ /* 0x001fca000f8e00ff */
[----:B-1----:R-:W-:Y:S02]  /*0b80*/  @P1 SHF.R.U32.HI R194, RZ, R5, R0 ;  /* 0x00000005ffc21219 */ /* 0x002fe40000011600 */
[----:B------:R-:W-:-:S03]  /*0b90*/  IADD3 R32, P1, R18, 0x218, RZ ;  /* 0x0000021812207810 */ /* 0x000fc60007f3e0ff */
[----:B------:R-:W-:Y:S02]  /*0ba0*/  IMAD.MOV R234, RZ, RZ, -R194 ;  /* 0x000000ffffea7224 */ /* 0x000fe400078e0ac2 */
[----:B------:R-:W-:Y:S02]  /*0bb0*/  IMAD.X R33, RZ, RZ, R19, P1 ;  /* 0x000000ffff217224 */ /* 0x000fe400008e0613 */
[----:B------:R-:W-:Y:S01]  /*0bc0*/  IMAD R234, R3, R234, UR4 ;  /* 0x0000000403ea7e24 */ /* 0x000fe2000f8e02ea */
[----:B--2---:R-:W-:Y:S06]  /*0bd0*/  @!P0 BRA `(.L_x_2039) ;  /* 0x0000032c00f88947 */ /* 0x004fec0003800000 */
[----:B------:R-:W2:Y:S01]  /*0be0*/  LDL.LU R13, [R1+0x484] ;  /* 0x00048400010d7983 */ /* 0x000ea20000300800 */
[----:B------:R-:W0:Y:S01]  /*0bf0*/  LDC R0, c[0x0][0x448] ;  /* 0x00011200ff007b82 */ /* 0x000e220000000800 */
[----:B------:R-:W1:Y:S01]  /*0c00*/  S2R R11, SR_CgaCtaId ;  /* 0x00000000000b7919 */ /* 0x000e620000008800 */
[----:B------:R-:W3:Y:S01]  /*0c10*/  S2R R9, SR_SWINHI ;  /* 0x0000000000097919 */ /* 0x000ee20000002f00 */
[----:B------:R-:W4:Y:S01]  /*0c20*/  S2R R2, SR_TID.X ;  /* 0x0000000000027919 */ /* 0x000f220000002100 */
[----:B------:R-:W5:Y:S01]  /*0c30*/  S2R R8, SR_CTAID.X ;  /* 0x0000000000087919 */ /* 0x000f620000002500 */
[----:B------:R-:W-:Y:S01]  /*0c40*/  MOV R72, 0x400 ;  /* 0x0000040000487802 */ /* 0x000fe20000000f00 */
[----:B------:R-:W-:Y:S02]  /*0c50*/  IMAD.MOV.U32 R12, RZ, RZ, 0x3000 ;  /* 0x00003000ff0c7424 */ /* 0x000fe400078e00ff */
[----:B------:R-:W5:Y:S01]  /*0c60*/  LDC.64 R22, c[0x0][0x418] ;  /* 0x00010600ff167b82 */ /* 0x000f620000000a00 */
[----:B0-----:R-:W-:Y:S01]  /*0c70*/  ISETP.NE.AND P1, PT, R0, 0x1, PT ;  /* 0x000000010000780c */ /* 0x001fe20003f25270 */
[----:B------:R-:W-:-:S06]  /*0c80*/  IMAD.MOV.U32 R0, RZ, RZ, 0xc000 ;  /* 0x0000c000ff007424 */ /* 0x000fcc00078e00ff */
[----:B------:R-:W0:Y:S01]  /*0c90*/  LDC R16, c[0x0][0xa80] ;  /* 0x0002a000ff107b82 */ /* 0x000e220000000800 */
[----:B------:R-:W-:Y:S02]  /*0ca0*/  IMAD.MOV.U32 R5, RZ, RZ, 0x100 ;  /* 0x00000100ff057424 */ /* 0x000fe400078e00ff */
[----:B------:R-:W-:Y:S02]  /*0cb0*/  IMAD.MOV.U32 R6, RZ, RZ, 0x1 ;  /* 0x00000001ff067424 */ /* 0x000fe400078e00ff */
[----:B------:R-:W-:-:S03]  /*0cc0*/  IMAD.MOV.U32 R7, RZ, RZ, RZ ;  /* 0x000000ffff077224 */ /* 0x000fc600078e00ff */
[----:B------:R-:W0:Y:S01]  /*0cd0*/  LDC R29, c[0x0][0x424] ;  /* 0x00010900ff1d7b82 */ /* 0x000e220000000800 */
[----:B-1----:R-:W-:-:S04]  /*0ce0*/  LEA R72, R11, R72, 0x18 ;  /* 0x000000480b487211 */ /* 0x002fc800078ec0ff */
[----:B------:R-:W-:Y:S02]  /*0cf0*/  MOV R26, R72 ;  /* 0x00000048001a7202 */ /* 0x000fe40000000f00 */
[----:B---3--:R-:W-:Y:S02]  /*0d00*/  MOV R27, R9 ;  /* 0x00000009001b7202 */ /* 0x008fe40000000f00 */
[----:B------:R-:W1:Y:S01]  /*0d10*/  @P1 LDC R9, c[0x0][0x44c] ;  /* 0x00011300ff091b82 */ /* 0x000e620000000800 */
[----:B----4-:R-:W-:-:S04]  /*0d20*/  LOP3.LUT R2, R2, 0x7f, RZ, 0xc0, !PT ;  /* 0x0000007f02027812 */ /* 0x010fc800078ec0ff */
[----:B------:R-:W-:Y:S01]  /*0d30*/  ISETP.NE.AND P0, PT, R2, RZ, PT ;  /* 0x000000ff0200720c */ /* 0x000fe20003f05270 */
[----:B------:R-:W-:Y:S01]  /*0d40*/  IMAD.MOV.U32 R52, RZ, RZ, R0 ;  /* 0x000000ffff347224 */ /* 0x000fe200078e0000 */
[----:B-----5:R-:W-:Y:S01]  /*0d50*/  STL [R1+0x70], R8 ;  /* 0x0000700801007387 */ /* 0x020fe20000100800 */
[----:B------:R-:W3:Y:S01]  /*0d60*/  LDC R10, c[0x0][0x2f0] ;  /* 0x0000bc00ff0a7b82 */ /* 0x000ee20000000800 */
[----:B------:R-:W-:Y:S02]  /*0d70*/  SEL R4, RZ, 0x1, P0 ;  /* 0x00000001ff047807 */ /* 0x000fe40000000000 */
[C---:B------:R-:W-:Y:S02]  /*0d80*/  IADD3 R0, P0, R26.reuse, 0x32450, RZ ;  /* 0x000324501a007810 */ /* 0x040fe40007f1e0ff */
[----:B------:R-:W-:Y:S01]  /*0d90*/  IADD3 R14, P2, R26, 0x32460, RZ ;  /* 0x000324601a0e7810 */ /* 0x000fe20007f5e0ff */
[----:B------:R4:W-:Y:S01]  /*0da0*/  STL.128 [R1+0x20], R4 ;  /* 0x0000200401007387 */ /* 0x0009e20000100c00 */
[----:B------:R-:W-:Y:S01]  /*0db0*/  IMAD.MOV.U32 R54, RZ, RZ, R4 ;  /* 0x000000ffff367224 */ /* 0x000fe200078e0004 */
[----:B------:R-:W5:Y:S02]  /*0dc0*/  @P1 LDC R20, c[0x0][0x450] ;  /* 0x00011400ff141b82 */ /* 0x000f640000000800 */
[----:B------:R-:W-:-:S02]  /*0dd0*/  IMAD.X R15, RZ, RZ, R27, P2 ;  /* 0x000000ffff0f7224 */ /* 0x000fc400010e061b */
[----:B------:R-:W-:Y:S01]  /*0de0*/  IMAD.MOV.U32 R2, RZ, RZ, 0x1 ;  /* 0x00000001ff027424 */ /* 0x000fe200078e00ff */
[----:B----4-:R-:W-:Y:S01]  /*0df0*/  IADD3 R6, P2, R26, 0x32430, RZ ;  /* 0x000324301a067810 */ /* 0x010fe20007f5e0ff */
[----:B------:R-:W-:-:S04]  /*0e00*/  IMAD.MOV.U32 R3, RZ, RZ, RZ ;  /* 0x000000ffff037224 */ /* 0x000fc800078e00ff */
[----:B------:R-:W-:Y:S01]  /*0e10*/  IMAD.X R7, RZ, RZ, R27, P2 ;  /* 0x000000ffff077224 */ /* 0x000fe200010e061b */
[----:B------:R-:W-:Y:S01]  /*0e20*/  IADD3 R193, P2, R18, 0x230, RZ ;  /* 0x0000023012c17810 */ /* 0x000fe20007f5e0ff */
[----:B------:R-:W4:Y:S03]  /*0e30*/  S2R R70, SR_TID.X ;  /* 0x0000000000467919 */ /* 0x000f260000002100 */
[----:B------:R0:W-:Y:S01]  /*0e40*/  STL.64 [R1+0x8], R6 ;  /* 0x0000080601007387 */ /* 0x0001e20000100a00 */
[----:B------:R-:W-:-:S03]  /*0e50*/  IMAD.X R179, RZ, RZ, R19, P2 ;  /* 0x000000ffffb37224 */ /* 0x000fc600010e0613 */
[----:B------:R1:W-:Y:S01]  /*0e60*/  STL.64 [R1+0x60], R2 ;  /* 0x0000600201007387 */ /* 0x0003e20000100a00 */
[----:B------:R-:W-:Y:S01]  /*0e70*/  IADD3 R36, P2, R18, 0x120, RZ ;  /* 0x0000012012247810 */ /* 0x000fe20007f5e0ff */
[----:B0-----:R-:W0:Y:S01]  /*0e80*/  LDC R6, c[0x0][0x288] ;  /* 0x0000a200ff067b82 */ /* 0x001e220000000800 */
[----:B-1----:R-:W-:Y:S01]  /*0e90*/  IMAD.X R3, RZ, RZ, R27, P0 ;  /* 0x000000ffff037224 */ /* 0x002fe200000e061b */
[----:B------:R-:W-:Y:S02]  /*0ea0*/  ISETP.NE.U32.AND P0, PT, R22, RZ, PT ;  /* 0x000000ff1600720c */ /* 0x000fe40003f05070 */
[----:B------:R-:W-:Y:S01]  /*0eb0*/  IMAD.X R37, RZ, RZ, R19, P2 ;  /* 0x000000ffff257224 */ /* 0x000fe200010e0613 */
[C---:B------:R-:W-:Y:S02]  /*0ec0*/  IADD3 R65, P2, R18.reuse, 0x98, RZ ;  /* 0x0000009812417810 */ /* 0x040fe40007f5e0ff */
[----:B------:R-:W-:Y:S01]  /*0ed0*/  ISETP.NE.AND.EX P0, PT, R23, RZ, PT, P0 ;  /* 0x000000ff1700720c */ /* 0x000fe20003f05300 */
[----:B------:R-:W-:Y:S01]  /*0ee0*/  STL.64 [R1+0x68], R14 ;  /* 0x0000680e01007387 */ /* 0x000fe20000100a00 */
[----:B------:R-:W-:-:S02]  /*0ef0*/  IADD3 R40, P6, R18, 0x170, RZ ;  /* 0x0000017012287810 */ /* 0x000fc40007fde0ff */
[----:B------:R-:W-:Y:S01]  /*0f00*/  SEL R29, R29, 0x1, P0 ;  /* 0x000000011d1d7807 */ /* 0x000fe20000000000 */
[----:B------:R-:W-:Y:S01]  /*0f10*/  STL [R1+0x250], R16 ;  /* 0x0002501001007387 */ /* 0x000fe20000100800 */
[----:B------:R-:W-:-:S03]  /*0f20*/  IADD3 R24, P5, R18, 0x16c, RZ ;  /* 0x0000016c12187810 */ /* 0x000fc60007fbe0ff */
[----:B------:R-:W-:Y:S01]  /*0f30*/  STL.128 [R1+0x230], RZ ;  /* 0x000230ff01007387 */ /* 0x000fe20000100c00 */
[----:B------:R-:W-:-:S03]  /*0f40*/  IADD3 R23, P0, R18, 0x13c, RZ ;  /* 0x0000013c12177810 */ /* 0x000fc60007f1e0ff */
[----:B------:R-:W-:Y:S01]  /*0f50*/  STL.128 [R1+0x240], RZ ;  /* 0x000240ff01007387 */ /* 0x000fe20000100c00 */
[----:B------:R-:W-:-:S03]  /*0f60*/  IADD3 R44, P4, R18, 0x138, RZ ;  /* 0x00000138122c7810 */ /* 0x000fc60007f9e0ff */
[----:B------:R-:W-:Y:S04]  /*0f70*/  STL.128 [R1+0x260], RZ ;  /* 0x000260ff01007387 */ /* 0x000fe80000100c00 */
        /* <DEDUP_REMOVED lines=31> */
[----:B------:R-:W-:Y:S04]  /*1170*/  STL.64 [R1], RZ ;  /* 0x000000ff01007387 */ /* 0x000fe80000100a00 */
[----:B------:R-:W-:Y:S01]  /*1180*/  STL.64 [R1+0x38], RZ ;  /* 0x000038ff01007387 */ /* 0x000fe20000100a00 */
[----:B------:R-:W-:-:S02]  /*1190*/  IMAD.X R66, RZ, RZ, R19, P2 ;  /* 0x000000ffff427224 */ /* 0x000fc400010e0613 */
[----:B---3--:R-:W-:Y:S02]  /*11a0*/  IMAD R29, R29, R10, RZ ;  /* 0x0000000a1d1d7224 */ /* 0x008fe400078e02ff */
[--C-:B------:R-:W-:Y:S01]  /*11b0*/  IMAD.X R41, RZ, RZ, R19.reuse, P6 ;  /* 0x000000ffff297224 */ /* 0x100fe200030e0613 */
[----:B------:R-:W-:Y:S01]  /*11c0*/  IADD3 R42, P6, R18, 0x118, RZ ;  /* 0x00000118122a7810 */ /* 0x000fe20007fde0ff */
[----:B------:R-:W-:Y:S01]  /*11d0*/  IMAD.X R25, RZ, RZ, R19, P5 ;  /* 0x000000ffff197224 */ /* 0x000fe200028e0613 */
[----:B--2---:R1:W-:Y:S02]  /*11e0*/  STL.64 [R1+0x18], R12 ;  /* 0x0000180c01007387 */ /* 0x0043e40000100a00 */
[----:B-1----:R-:W-:Y:S02]  /*11f0*/  IMAD.MOV.U32 R12, RZ, RZ, R0 ;  /* 0x000000ffff0c7224 */ /* 0x002fe400078e0000 */
[----:B------:R-:W-:-:S04]  /*1200*/  IMAD.SHL.U32 R0, R8, 0x80, RZ ;  /* 0x0000008008007824 */ /* 0x000fc800078e00ff */
[----:B------:R-:W-:-:S04]  /*1210*/  @P1 VIADD R4, R0, 0x7f ;  /* 0x0000007f00041836 */ /* 0x000fc80000000000 */
[----:B------:R-:W-:Y:S02]  /*1220*/  @P1 IMAD.HI.U32 R5, R4, R9, RZ ;  /* 0x0000000904051227 */ /* 0x000fe400078e00ff */
[----:B------:R-:W1:Y:S02]  /*1230*/  LDC.64 R8, c[0x0][0xad8] ;  /* 0x0002b600ff087b82 */ /* 0x000e640000000a00 */
[----:B------:R-:W-:Y:S02]  /*1240*/  IMAD.MOV.U32 R2, RZ, RZ, R13 ;  /* 0x000000ffff027224 */ /* 0x000fe400078e000d */
[----:B------:R-:W-:Y:S02]  /*1250*/  IMAD.MOV.U32 R13, RZ, RZ, R3 ;  /* 0x000000ffff0d7224 */ /* 0x000fe400078e0003 */
[----:B------:R-:W-:Y:S01]  /*1260*/  IMAD.MOV.U32 R53, RZ, RZ, R2 ;  /* 0x000000ffff357224 */ /* 0x000fe200078e0002 */
[----:B------:R-:W-:Y:S02]  /*1270*/  IADD3 R2, P3, R26, 0x32440, RZ ;  /* 0x000324401a027810 */ /* 0x000fe40007f7e0ff */
[----:B------:R-:W-:Y:S03]  /*1280*/  STL.128 [R1+0x40], R12 ;  /* 0x0000400c01007387 */ /* 0x000fe60000100c00 */
[----:B------:R-:W-:Y:S01]  /*1290*/  IMAD.X R3, RZ, RZ, R27, P3 ;  /* 0x000000ffff037224 */ /* 0x000fe200018e061b */
[C---:B------:R-:W-:Y:S01]  /*12a0*/  IADD3 R38, P3, R18.reuse, 0x128, RZ ;  /* 0x0000012812267810 */ /* 0x040fe20007f7e0ff */
[--C-:B------:R-:W-:Y:S01]  /*12b0*/  IMAD.X R22, RZ, RZ, R19.reuse, P0 ;  /* 0x000000ffff167224 */ /* 0x100fe200000e0613 */
[C---:B------:R-:W-:Y:S01]  /*12c0*/  IADD3 R58, P5, R18.reuse, 0x110, RZ ;  /* 0x00000110123a7810 */ /* 0x040fe20007fbe0ff */
[--C-:B------:R-:W-:Y:S01]  /*12d0*/  IMAD.X R67, RZ, RZ, R19.reuse, P4 ;  /* 0x000000ffff437224 */ /* 0x100fe200020e0613 */
[C---:B------:R-:W-:Y:S01]  /*12e0*/  IADD3 R49, P0, R18.reuse, 0xb0, RZ ;  /* 0x000000b012317810 */ /* 0x040fe20007f1e0ff */
[----:B------:R-:W-:Y:S01]  /*12f0*/  IMAD.X R45, RZ, RZ, R19, P3 ;  /* 0x000000ffff2d7224 */ /* 0x000fe200018e0613 */
[----:B------:R-:W-:-:S02]  /*1300*/  IADD3 R34, P4, R18, 0xa8, RZ ;  /* 0x000000a812227810 */ /* 0x000fc40007f9e0ff */
[----:B-1----:R-:W-:Y:S01]  /*1310*/  ISETP.GE.AND P2, PT, R9, 0x1, PT ;  /* 0x000000010900780c */ /* 0x002fe20003f46270 */
[----:B------:R-:W-:Y:S01]  /*1320*/  VIADD R4, R0, 0x7f ;  /* 0x0000007f00047836 */ /* 0x000fe20000000000 */
[C---:B------:R-:W-:Y:S02]  /*1330*/  IADD3 R63, P3, R18.reuse, 0xa0, RZ ;  /* 0x000000a0123f7810 */ /* 0x040fe40007f7e0ff */
[----:B-----5:R-:W-:Y:S02]  /*1340*/  @P1 SHF.R.U32.HI R4, RZ, R20, R5 ;  /* 0x00000014ff041219 */ /* 0x020fe40000011605 */
[----:B0-----:R-:W-:Y:S01]  /*1350*/  IADD3 R235, R29, 0x1, -R6 ;  /* 0x000000011deb7810 */ /* 0x001fe20007ffe806 */
[----:B------:R-:W-:Y:S02]  /*1360*/  IMAD.MOV.U32 R55, RZ, RZ, 0x100 ;  /* 0x00000100ff377424 */ /* 0x000fe400078e00ff */
[--C-:B------:R-:W-:Y:S01]  /*1370*/  IMAD.X R47, RZ, RZ, R19.reuse, P6 ;  /* 0x000000ffff2f7224 */ /* 0x100fe200030e0613 */
[C---:B------:R-:W-:Y:S01]  /*1380*/  IADD3 R60, P6, R18.reuse, 0x90, RZ ;  /* 0x00000090123c7810 */ /* 0x040fe20007fde0ff */
[--C-:B------:R-:W-:Y:S01]  /*1390*/  IMAD.X R57, RZ, RZ, R19.reuse, P5 ;  /* 0x000000ffff397224 */ /* 0x100fe200028e0613 */
[C---:B------:R-:W-:Y:S01]  /*13a0*/  IADD3 R51, P5, R18.reuse, 0x88, RZ ;  /* 0x0000008812337810 */ /* 0x040fe20007fbe0ff */
[--C-:B------:R-:W-:Y:S01]  /*13b0*/  IMAD.X R50, RZ, RZ, R19.reuse, P0 ;  /* 0x000000ffff327224 */ /* 0x100fe200000e0613 */
[C---:B------:R-:W-:Y:S01]  /*13c0*/  IADD3 R68, P0, R18.reuse, 0x80, RZ ;  /* 0x0000008012447810 */ /* 0x040fe20007f1e0ff */
[--C-:B------:R-:W-:Y:S01]  /*13d0*/  IMAD.X R35, RZ, RZ, R19.reuse, P4 ;  /* 0x000000ffff237224 */ /* 0x100fe200020e0613 */
[C---:B------:R-:W-:Y:S01]  /*13e0*/  IADD3 R30, P4, R18.reuse, 0x78, RZ ;  /* 0x00000078121e7810 */ /* 0x040fe20007f9e0ff */
[----:B------:R-:W-:Y:S01]  /*13f0*/  IMAD.X R64, RZ, RZ, R19, P3 ;  /* 0x000000ffff407224 */ /* 0x000fe200018e0613 */
[C---:B------:R-:W-:Y:S01]  /*1400*/  IADD3 R61, P3, R18.reuse, 0x38, RZ ;  /* 0x00000038123d7810 */ /* 0x040fe20007f7e0ff */
[----:B------:R-:W-:Y:S01]  /*1410*/  IMAD.IADD R7, R235, 0x1, R4 ;  /* 0x00000001eb077824 */ /* 0x000fe200078e0204 */
[----:B------:R-:W-:Y:S01]  /*1420*/  USHF.R.S32.HI UR37, URZ, 0x1f, UR36 ;  /* 0x0000001f3f257899 */ /* 0x000fe20008011424 */
[----:B------:R4:W-:Y:S01]  /*1430*/  STL.128 [R1+0x50], R52 ;  /* 0x0000503401007387 */ /* 0x0009e20000100c00 */
[----:B------:R-:W-:-:S02]  /*1440*/  VIADD R157, R18, 0x178 ;  /* 0x00000178129d7836 */ /* 0x000fc40000000000 */
[--C-:B------:R-:W-:Y:S01]  /*1450*/  IMAD.X R59, RZ, RZ, R19.reuse, P6 ;  /* 0x000000ffff3b7224 */ /* 0x100fe200030e0613 */
[----:B------:R-:W-:Y:S01]  /*1460*/  STL.64 [R1+0x10], R2 ;  /* 0x0000100201007387 */ /* 0x000fe20000100a00 */
[--C-:B------:R-:W-:Y:S02]  /*1470*/  IMAD.X R56, RZ, RZ, R19.reuse, P5 ;  /* 0x000000ffff387224 */ /* 0x100fe400028e0613 */
[--C-:B------:R-:W-:Y:S01]  /*1480*/  IMAD.X R69, RZ, RZ, R19.reuse, P0 ;  /* 0x000000ffff457224 */ /* 0x100fe200000e0613 */
[----:B------:R0:W-:Y:S01]  /*1490*/  STL.64 [R1+0x30], R2 ;  /* 0x0000300201007387 */ /* 0x0001e20000100a00 */
[--C-:B------:R-:W-:Y:S02]  /*14a0*/  IMAD.X R31, RZ, RZ, R19.reuse, P4 ;  /* 0x000000ffff1f7224 */ /* 0x100fe400020e0613 */
[----:B------:R-:W-:Y:S02]  /*14b0*/  IMAD.X R62, RZ, RZ, R19, P3 ;  /* 0x000000ffff3e7224 */ /* 0x000fe400018e0613 */
[----:B----4-:R-:W-:-:S02]  /*14c0*/  VIADD R53, R70, 0xffffff80 ;  /* 0xffffff8046357836 */ /* 0x010fc40000000000 */
[----:B0-----:R-:W-:Y:S01]  /*14d0*/  IMAD.IADD R2, R7, 0x1, R8 ;  /* 0x0000000107027824 */ /* 0x001fe200078e0208 */
[----:B------:R-:W-:Y:S06]  /*14e0*/  @!P2 BRA `(.L_x_2040) ;  /* 0x000000000040a947 */ /* 0x000fec0003800000 */
[C---:B------:R-:W-:Y:S01]  /*14f0*/  ISETP.GT.AND P0, PT, R7.reuse, RZ, PT ;  /* 0x000000ff0700720c */ /* 0x040fe20003f04270 */
[----:B------:R-:W-:-:S12]  /*1500*/  VIADD R3, R7, 0xffffffff ;  /* 0xffffffff07037836 */ /* 0x000fd80000000000 */
[----:B------:R-:W-:Y:S05]  /*1510*/  @P0 BRA `(.L_x_2041) ;  /* 0x00000000001c0947 */ /* 0x000fea0003800000 */
[----:B------:R-:W-:Y:S01]  /*1520*/  ISETP.NE.AND P0, PT, R9, 0x1, PT ;  /* 0x000000010900780c */ /* 0x000fe20003f05270 */
[----:B------:R-:W-:-:S12]  /*1530*/  IMAD.MOV R3, RZ, RZ, -R7 ;  /* 0x000000ffff037224 */ /* 0x000fd800078e0a07 */
[----:B------:R-:W0:Y:S02]  /*1540*/  @P0 LDC.64 R4, c[0x0][0xae0] ;  /* 0x0002b800ff040b82 */ /* 0x000e240000000a00 */
[----:B0-----:R-:W-:-:S05]  /*1550*/  @P0 IMAD.HI.U32 R4, R3, R4, RZ ;  /* 0x0000000403040227 */ /* 0x001fca00078e00ff */
[----:B------:R-:W-:-:S04]  /*1560*/  @P0 SHF.R.U32.HI R3, RZ, R5, R4 ;  /* 0x00000005ff030219 */ /* 0x000fc80000011604 */
[----:B------:R-:W-:Y:S01]  /*1570*/  LOP3.LUT R3, RZ, R3, RZ, 0x33, !PT ;  /* 0x00000003ff037212 */ /* 0x000fe200078e33ff */
[----:B------:R-:W-:Y:S06]  /*1580*/  BRA `(.L_x_2042) ;  /* 0x0000000000107947 */ /* 0x000fec0003800000 */
.L_x_2041:
[----:B------:R-:W-:-:S13]  /*1590*/  ISETP.NE.AND P0, PT, R9, 0x1, PT ;  /* 0x000000010900780c */ /* 0x000fda0003f05270 */
[----:B------:R-:W0:Y:S02]  /*15a0*/  @P0 LDC.64 R4, c[0x0][0xae0] ;  /* 0x0002b800ff040b82 */ /* 0x000e240000000a00 */
[----:B0-----:R-:W-:-:S05]  /*15b0*/  @P0 IMAD.HI.U32 R4, R3, R4, RZ ;  /* 0x0000000403040227 */ /* 0x001fca00078e00ff */
[----:B------:R-:W-:-:S07]  /*15c0*/  @P0 SHF.R.U32.HI R3, RZ, R5, R4 ;  /* 0x00000005ff030219 */ /* 0x000fce0000011604 */
.L_x_2042:
[----:B------:R-:W-:-:S05]  /*15d0*/  IMAD R3, R3, R9, R9 ;  /* 0x0000000903037224 */ /* 0x000fca00078e0209 */
[----:B------:R-:W-:-:S07]  /*15e0*/  VIMNMX R2, R2, R3, PT ;  /* 0x0000000302027248 */ /* 0x000fce0003fe0100 */
.L_x_2040:
[----:B------:R-:W0:Y:S01]  /*15f0*/  @P1 LDC R5, c[0x0][0x44c] ;  /* 0x00011300ff051b82 */ /* 0x000e220000000800 */
[----:B------:R-:W-:Y:S01]  /*1600*/  VIADD R3, R2, 0x5f ;  /* 0x0000005f02037836 */ /* 0x000fe20000000000 */
[----:B------:R-:W-:Y:S01]  /*1610*/  ULDC UR4, c[0x0][0xad4] ;  /* 0x0002b50000047ab9 */ /* 0x000fe20000000800 */
[----:B------:R-:W-:Y:S02]  /*1620*/  VIADD R2, R29, 0x5f ;  /* 0x0000005f1d027836 */ /* 0x000fe40000000000 */
[----:B------:R-:W-:-:S03]  /*1630*/  IMAD.HI R4, R3, 0x2aaaaaab, RZ ;  /* 0x2aaaaaab03047827 */ /* 0x000fc600078e02ff */
[----:B------:R-:W1:Y:S01]  /*1640*/  @P1 LDC R8, c[0x0][0x450] ;  /* 0x00011400ff081b82 */ /* 0x000e620000000800 */
[----:B------:R-:W-:-:S04]  /*1650*/  IMAD.HI R2, R2, 0x2aaaaaab, RZ ;  /* 0x2aaaaaab02027827 */ /* 0x000fc800078e02ff */
[----:B------:R-:W-:Y:S01]  /*1660*/  IMAD.IADD R17, R29, 0x1, -R6 ;  /* 0x000000011d117824 */ /* 0x000fe200078e0a06 */
[----:B------:R-:W-:-:S04]  /*1670*/  SHF.R.U32.HI R3, RZ, 0x1f, R2 ;  /* 0x0000001fff037819 */ /* 0x000fc80000011602 */
[----:B------:R-:W-:Y:S01]  /*1680*/  LEA.HI.SX32 R3, R2, R3, 0x1c ;  /* 0x0000000302037211 */ /* 0x000fe200078fe2ff */
[----:B0-----:R-:W-:-:S05]  /*1690*/  @P1 IMAD.HI.U32 R5, R0, R5, RZ ;  /* 0x0000000500051227 */ /* 0x001fca00078e00ff */
[----:B-1----:R-:W-:Y:S02]  /*16a0*/  @P1 SHF.R.U32.HI R0, RZ, R8, R5 ;  /* 0x00000008ff001219 */ /* 0x002fe40000011605 */
[----:B------:R-:W-:-:S03]  /*16b0*/  SHF.R.U32.HI R5, RZ, 0x1f, R4 ;  /* 0x0000001fff057819 */ /* 0x000fc60000011604 */
[----:B------:R-:W-:Y:S01]  /*16c0*/  IMAD.IADD R0, R17, 0x1, R0 ;  /* 0x0000000111007824 */ /* 0x000fe200078e0200 */
[----:B------:R-:W-:-:S03]  /*16d0*/  LEA.HI.SX32 R4, R4, R5, 0x1c ;  /* 0x0000000504047211 */ /* 0x000fc600078fe2ff */
[----:B------:R-:W-:Y:S01]  /*16e0*/  VIADD R2, R0, -UR4 ;  /* 0x8000000400027c36 */ /* 0x000fe20008000000 */
[----:B------:R-:W-:Y:S01]  /*16f0*/  VIMNMX R11, R3, R4, PT ;  /* 0x00000004030b7248 */ /* 0x000fe20003fe0100 */
[----:B------:R-:W-:Y:S06]  /*1700*/  @!P2 BRA `(.L_x_2043) ;  /* 0x00000000003ca947 */ /* 0x000fec0003800000 */
[----:B------:R-:W-:-:S13]  /*1710*/  ISETP.GT.AND P0, PT, R0, -0x1, PT ;  /* 0xffffffff0000780c */ /* 0x000fda0003f04270 */
[----:B------:R-:W-:Y:S05]  /*1720*/  @P0 BRA `(.L_x_2044) ;  /* 0x00000000001c0947 */ /* 0x000fea0003800000 */
[----:B------:R-:W-:Y:S02]  /*1730*/  ISETP.NE.AND P0, PT, R9, 0x1, PT ;  /* 0x000000010900780c */ /* 0x000fe40003f05270 */
[----:B------:R-:W-:-:S11]  /*1740*/  LOP3.LUT R3, RZ, R0, RZ, 0x33, !PT ;  /* 0x00000000ff037212 */ /* 0x000fd600078e33ff */
[----:B------:R-:W0:Y:S02]  /*1750*/  @P0 LDC.64 R4, c[0x0][0xae0] ;  /* 0x0002b800ff040b82 */ /* 0x000e240000000a00 */
[----:B0-----:R-:W-:-:S05]  /*1760*/  @P0 IMAD.HI.U32 R0, R3, R4, RZ ;  /* 0x0000000403000227 */ /* 0x001fca00078e00ff */
[----:B------:R-:W-:-:S04]  /*1770*/  @P0 SHF.R.U32.HI R3, RZ, R5, R0 ;  /* 0x00000005ff030219 */ /* 0x000fc80000011600 */
[----:B------:R-:W-:Y:S01]  /*1780*/  LOP3.LUT R0, RZ, R3, RZ, 0x33, !PT ;  /* 0x00000003ff007212 */ /* 0x000fe200078e33ff */
[----:B------:R-:W-:Y:S06]  /*1790*/  BRA `(.L_x_2045) ;  /* 0x0000000000107947 */ /* 0x000fec0003800000 */
.L_x_2044:
[----:B------:R-:W-:-:S13]  /*17a0*/  ISETP.NE.AND P0, PT, R9, 0x1, PT ;  /* 0x000000010900780c */ /* 0x000fda0003f05270 */
[----:B------:R-:W0:Y:S02]  /*17b0*/  @P0 LDC.64 R4, c[0x0][0xae0] ;  /* 0x0002b800ff040b82 */ /* 0x000e240000000a00 */
[----:B0-----:R-:W-:-:S05]  /*17c0*/  @P0 IMAD.HI.U32 R4, R0, R4, RZ ;  /* 0x0000000400040227 */ /* 0x001fca00078e00ff */
[----:B------:R-:W-:-:S07]  /*17d0*/  @P0 SHF.R.U32.HI R0, RZ, R5, R4 ;  /* 0x00000005ff000219 */ /* 0x000fce0000011604 */
.L_x_2045:
[----:B------:R-:W-:-:S05]  /*17e0*/  IMAD R3, R0, R9, RZ ;  /* 0x0000000900037224 */ /* 0x000fca00078e02ff */
[----:B------:R-:W-:-:S07]  /*17f0*/  VIMNMX R2, R2, R3, !PT ;  /* 0x0000000302027248 */ /* 0x000fce0007fe0100 */
.L_x_2043:
[----:B------:R-:W-:Y:S01]  /*1800*/  IMAD.HI R2, R2, 0x2aaaaaab, RZ ;  /* 0x2aaaaaab02027827 */ /* 0x000fe200078e02ff */
[----:B------:R-:W-:-:S04]  /*1810*/  LOP3.LUT R192, R234, 0xffff, RZ, 0xc0, !PT ;  /* 0x0000ffffeac07812 */ /* 0x000fc800078ec0ff */
[----:B------:R-:W-:-:S04]  /*1820*/  SHF.R.U32.HI R3, RZ, 0x1f, R2 ;  /* 0x0000001fff037819 */ /* 0x000fc80000011602 */
[----:B------:R-:W-:-:S04]  /*1830*/  LEA.HI.SX32 R3, R2, R3, 0x1c ;  /* 0x0000000302037211 */ /* 0x000fc800078fe2ff */
[----:B------:R-:W-:Y:S01]  /*1840*/  VIMNMX R8, RZ, R3, !PT ;  /* 0x00000003ff087248 */ /* 0x000fe20007fe0100 */
[----:B------:R-:W-:-:S03]  /*1850*/  IMAD.MOV.U32 R3, RZ, RZ, RZ ;  /* 0x000000ffff037224 */ /* 0x000fc600078e00ff */
[----:B------:R-:W-:-:S13]  /*1860*/  ISETP.GT.AND P0, PT, R11, R8, PT ;  /* 0x000000080b00720c */ /* 0x000fda0003f04270 */
[----:B------:R-:W-:Y:S05]  /*1870*/  @!P0 BRA `(.L_x_2046) ;  /* 0x00000000007c8947 */ /* 0x000fea0003800000 */
[----:B------:R-:W-:-:S04]  /*1880*/  SHF.R.U32.HI R0, RZ, 0x10, R234 ;  /* 0x00000010ff007819 */ /* 0x000fc800000116ea */
[----:B------:R-:W-:-:S13]  /*1890*/  ISETP.NE.AND P0, PT, R0, RZ, PT ;  /* 0x000000ff0000720c */ /* 0x000fda0003f05270 */
[----:B------:R-:W0:Y:S02]  /*18a0*/  @!P0 LDC R0, c[0x0][0xae8] ;  /* 0x0002ba00ff008b82 */ /* 0x000e240000000800 */
[-C--:B0-----:R-:W-:Y:S02]  /*18b0*/  IABS R6, R0.reuse ;  /* 0x0000000000067213 */ /* 0x081fe40000000000 */
[----:B------:R-:W-:Y:S02]  /*18c0*/  IADD3 R2, R0, -0x1, R11 ;  /* 0xffffffff00027810 */ /* 0x000fe40007ffe00b */
[----:B------:R-:W0:Y:S03]  /*18d0*/  I2F.RP R4, R6 ;  /* 0x0000000600047306 */ /* 0x000e260000209400 */
[----:B------:R-:W-:Y:S01]  /*18e0*/  IMAD.IADD R5, R2, 0x1, -R8 ;  /* 0x0000000102057824 */ /* 0x000fe200078e0a08 */
[----:B------:R-:W-:-:S04]  /*18f0*/  IABS R2, R0 ;  /* 0x0000000000027213 */ /* 0x000fc80000000000 */
[----:B------:R-:W-:Y:S02]  /*1900*/  IABS R9, R5 ;  /* 0x0000000500097213 */ /* 0x000fe40000000000 */
[----:B------:R-:W-:-:S04]  /*1910*/  LOP3.LUT R5, R5, R0, RZ, 0x3c, !PT ;  /* 0x0000000005057212 */ /* 0x000fc800078e3cff */
[----:B------:R-:W-:Y:S01]  /*1920*/  ISETP.GE.AND P2, PT, R5, RZ, PT ;  /* 0x000000ff0500720c */ /* 0x000fe20003f46270 */
[----:B0-----:R-:W0:Y:S02]  /*1930*/  MUFU.RCP R4, R4 ;  /* 0x0000000400047308 */ /* 0x001e240000001000 */
[----:B0-----:R-:W-:Y:S02]  /*1940*/  VIADD R3, R4, 0xffffffe ;  /* 0x0ffffffe04037836 */ /* 0x001fe40000000000 */
[----:B------:R-:W-:Y:S02]  /*1950*/  IMAD.MOV R4, RZ, RZ, -R2 ;  /* 0x000000ffff047224 */ /* 0x000fe400078e0a02 */
[----:B------:R-:W-:Y:S02]  /*1960*/  IMAD.MOV.U32 R2, RZ, RZ, RZ ;  /* 0x000000ffff027224 */ /* 0x000fe400078e00ff */
[----:B------:R-:W0:Y:S02]  /*1970*/  F2I.FTZ.U32.TRUNC.NTZ R3, R3 ;  /* 0x0000000300037305 */ /* 0x000e24000021f000 */
[----:B0-----:R-:W-:-:S04]  /*1980*/  IMAD.MOV R7, RZ, RZ, -R3 ;  /* 0x000000ffff077224 */ /* 0x001fc800078e0a03 */
[----:B------:R-:W-:-:S04]  /*1990*/  IMAD R7, R7, R6, RZ ;  /* 0x0000000607077224 */ /* 0x000fc800078e02ff */
[----:B------:R-:W-:-:S04]  /*19a0*/  IMAD.HI.U32 R2, R3, R7, R2 ;  /* 0x0000000703027227 */ /* 0x000fc800078e0002 */
[----:B------:R-:W-:-:S04]  /*19b0*/  IMAD.MOV.U32 R3, RZ, RZ, R9 ;  /* 0x000000ffff037224 */ /* 0x000fc800078e0009 */
        /* <DEDUP_REMOVED lines=11> */
.L_x_2046:
[----:B------:R-:W-:Y:S01]  /*1a70*/  IMAD R192, R192, R3, R8 ;  /* 0x00000003c0c07224 */ /* 0x000fe200078e0208 */
[----:B------:R-:W-:-:S04]  /*1a80*/  PLOP3.LUT P0, PT, PT, PT, PT, 0x80, 0x0 ;  /* 0x000000000000781c */ /* 0x000fc80003f0f070 */
[----:B------:R-:W-:-:S04]  /*1a90*/  VIADDMNMX R16, R192, R3, R11, PT ;  /* 0x00000003c0107246 */ /* 0x000fc8000380010b */
[----:B------:R-:W-:-:S13]  /*1aa0*/  ISETP.GT.AND P1, PT, R16, R192, PT ;  /* 0x000000c01000720c */ /* 0x000fda0003f24270 */
[----:B------:R-:W-:Y:S05]  /*1ab0*/  @!P1 BRA `(.L_x_2047) ;  /* 0x000002a800ec9947 */ /* 0x000fea0003800000 */
[----:B------:R-:W-:Y:S01]  /*1ac0*/  SHF.R.S32.HI R0, RZ, 0x1f, R53 ;  /* 0x0000001fff007819 */ /* 0x000fe20000011435 */
[----:B------:R-:W-:Y:S01]  /*1ad0*/  VIADD R15, R72, 0x18400 ;  /* 0x00018400480f7836 */ /* 0x000fe20000000000 */
[----:B------:R-:W-:Y:S01]  /*1ae0*/  STL.64 [R1+0x78], RZ ;  /* 0x000078ff01007387 */ /* 0x000fe20000100a00 */
[----:B------:R-:W-:Y:S01]  /*1af0*/  IMAD.MOV.U32 R4, RZ, RZ, 0x1 ;  /* 0x00000001ff047424 */ /* 0x000fe200078e00ff */
[----:B------:R-:W-:Y:S01]  /*1b00*/  LEA.HI R28, R0, R53, RZ, 0x7 ;  /* 0x00000035001c7211 */ /* 0x000fe200078f38ff */
[----:B------:R-:W-:Y:S01]  /*1b10*/  IMAD.MOV.U32 R5, RZ, RZ, RZ ;  /* 0x000000ffff057224 */ /* 0x000fe200078e00ff */
[----:B------:R-:W-:Y:S01]  /*1b20*/  STL.128 [R1+0xb0], RZ ;  /* 0x0000b0ff01007387 */ /* 0x000fe20000100c00 */
[----:B------:R-:W-:Y:S01]  /*1b30*/  IMAD.MOV.U32 R6, RZ, RZ, 0x1 ;  /* 0x00000001ff067424 */ /* 0x000fe200078e00ff */
[----:B------:R-:W-:Y:S01]  /*1b40*/  SHF.R.S32.HI R55, RZ, 0x7, R28 ;  /* 0x00000007ff377819 */ /* 0x000fe2000001141c */
[----:B------:R-:W-:Y:S01]  /*1b50*/  IMAD.MOV.U32 R7, RZ, RZ, RZ ;  /* 0x000000ffff077224 */ /* 0x000fe200078e00ff */
[----:B------:R-:W-:Y:S01]  /*1b60*/  STL.128 [R1+0xc0], RZ ;  /* 0x0000c0ff01007387 */ /* 0x000fe20000100c00 */
[----:B------:R-:W-:Y:S01]  /*1b70*/  IMAD.MOV.U32 R12, RZ, RZ, 0x1 ;  /* 0x00000001ff0c7424 */ /* 0x000fe200078e00ff */
[----:B------:R-:W-:Y:S01]  /*1b80*/  LOP3.LUT P0, RZ, R15, 0x1bf, RZ, 0xc0, !PT ;  /* 0x000001bf0fff7812 */ /* 0x000fe2000780c0ff */
[----:B------:R-:W-:Y:S01]  /*1b90*/  IMAD.MOV.U32 R13, RZ, RZ, RZ ;  /* 0x000000ffff0d7224 */ /* 0x000fe200078e00ff */
[----:B------:R-:W0:Y:S01]  /*1ba0*/  SHFL.IDX PT, R0, R55, RZ, 0x1f ;  /* 0x00001fff37007589 */ /* 0x000e2200000e0000 */
[----:B------:R-:W-:-:S02]  /*1bb0*/  IMAD.MOV.U32 R11, RZ, RZ, 0x40000040 ;  /* 0x40000040ff0b7424 */ /* 0x000fc400078e00ff */
[----:B------:R-:W-:Y:S01]  /*1bc0*/  IMAD.MOV.U32 R9, RZ, RZ, 0x40000040 ;  /* 0x40000040ff097424 */ /* 0x000fe200078e00ff */
[----:B------:R1:W-:Y:S04]  /*1bd0*/  STL.128 [R1+0x80], R4 ;  /* 0x0000800401007387 */ /* 0x0003e80000100c00 */
[----:B------:R2:W-:Y:S04]  /*1be0*/  STL.64 [R1+0x90], R12 ;  /* 0x0000900c01007387 */ /* 0x0005e80000100a00 */
[----:B------:R3:W-:Y:S04]  /*1bf0*/  STL.128 [R1+0xd0], RZ ;  /* 0x0000d0ff01007387 */ /* 0x0007e80000100c00 */
[----:B------:R3:W-:Y:S01]  /*1c00*/  STL.128 [R1+0xe0], RZ ;  /* 0x0000e0ff01007387 */ /* 0x0007e20000100c00 */
[----:B-1----:R-:W-:-:S03]  /*1c10*/  IMAD.MOV.U32 R5, RZ, RZ, 0x40000040 ;  /* 0x40000040ff057424 */ /* 0x002fc600078e00ff */
[----:B------:R3:W-:Y:S01]  /*1c20*/  STL.128 [R1+0xf0], RZ ;  /* 0x0000f0ff01007387 */ /* 0x0007e20000100c00 */
[----:B------:R-:W-:Y:S01]  /*1c30*/  IMAD.MOV.U32 R7, RZ, RZ, 0x40000040 ;  /* 0x40000040ff077424 */ /* 0x000fe200078e00ff */
[----:B0-----:R-:W-:Y:S01]  /*1c40*/  LEA.HI R2, R0, R0, RZ, 0x1 ;  /* 0x0000000000027211 */ /* 0x001fe200078f08ff */
[----:B--2---:R-:W-:Y:S01]  /*1c50*/  IMAD.MOV.U32 R13, RZ, RZ, 0x40000040 ;  /* 0x40000040ff0d7424 */ /* 0x004fe200078e00ff */
[----:B------:R3:W-:Y:S02]  /*1c60*/  STL.128 [R1+0x100], RZ ;  /* 0x000100ff01007387 */ /* 0x0007e40000100c00 */
[----:B------:R-:W-:Y:S01]  /*1c70*/  LOP3.LUT R3, R2, 0x7fffe, RZ, 0xc0, !PT ;  /* 0x0007fffe02037812 */ /* 0x000fe200078ec0ff */
[----:B------:R-:W-:-:S04]  /*1c80*/  VIADD R2, R72, 0x1c400 ;  /* 0x0001c40048027836 */ /* 0x000fc80000000000 */
[----:B------:R-:W-:Y:S01]  /*1c90*/  IMAD.IADD R0, R0, 0x1, -R3 ;  /* 0x0000000100007824 */ /* 0x000fe200078e0a03 */
[----:B------:R-:W-:Y:S01]  /*1ca0*/  SHF.R.U32.HI R2, RZ, 0x4, R2 ;  /* 0x00000004ff027819 */ /* 0x000fe20000011602 */
[----:B------:R-:W-:Y:S02]  /*1cb0*/  VIADD R3, R72, 0x400 ;  /* 0x0000040048037836 */ /* 0x000fe40000000000 */
[----:B------:R-:W-:Y:S01]  /*1cc0*/  IMAD R0, R0, 0x2000, R15 ;  /* 0x0000200000007824 */ /* 0x000fe200078e020f */
[----:B------:R-:W-:Y:S02]  /*1cd0*/  LOP3.LUT R2, R2, 0x3fff, RZ, 0xc0, !PT ;  /* 0x00003fff02027812 */ /* 0x000fe400078ec0ff */
[----:B------:R-:W-:Y:S01]  /*1ce0*/  SHF.R.U32.HI R3, RZ, 0x4, R3 ;  /* 0x00000004ff037819 */ /* 0x000fe20000011603 */
[----:B------:R-:W-:Y:S01]  /*1cf0*/  VIADD R8, R0, 0xa000 ;  /* 0x0000a00000087836 */ /* 0x000fe20000000000 */
[----:B------:R-:W-:Y:S02]  /*1d00*/  SHF.R.U32.HI R0, RZ, 0x4, R0 ;  /* 0x00000004ff007819 */ /* 0x000fe40000011600 */
[----:B------:R-:W-:-:S02]  /*1d10*/  LOP3.LUT R2, R2, 0x10000, RZ, 0xfc, !PT ;  /* 0x0001000002027812 */ /* 0x000fc400078efcff */
[----:B------:R-:W-:Y:S02]  /*1d20*/  SHF.R.U32.HI R8, RZ, 0x4, R8 ;  /* 0x00000004ff087819 */ /* 0x000fe40000011608 */
[----:B------:R-:W-:Y:S01]  /*1d30*/  LOP3.LUT R3, R3, 0x3fff, RZ, 0xc0, !PT ;  /* 0x00003fff03037812 */ /* 0x000fe200078ec0ff */
[----:B------:R-:W-:Y:S01]  /*1d40*/  IMAD.MOV.U32 R4, RZ, RZ, R2 ;  /* 0x000000ffff047224 */ /* 0x000fe200078e0002 */
[----:B------:R-:W-:Y:S02]  /*1d50*/  LOP3.LUT R0, R0, 0x3fff, RZ, 0xc0, !PT ;  /* 0x00003fff00007812 */ /* 0x000fe400078ec0ff */
[----:B------:R-:W-:Y:S02]  /*1d60*/  LOP3.LUT R8, R8, 0x3fff, RZ, 0xc0, !PT ;  /* 0x00003fff08087812 */ /* 0x000fe400078ec0ff */
[C---:B------:R-:W-:Y:S02]  /*1d70*/  LOP3.LUT R6, R3.reuse, 0x3000000, RZ, 0xfc, !PT ;  /* 0x0300000003067812 */ /* 0x040fe400078efcff */
[----:B------:R-:W-:-:S02]  /*1d80*/  LOP3.LUT R10, R3, 0x10000, RZ, 0xfc, !PT ;  /* 0x00010000030a7812 */ /* 0x000fc400078efcff */
[----:B------:R-:W-:Y:S01]  /*1d90*/  LOP3.LUT R12, R0, 0x10000, RZ, 0xfc, !PT ;  /* 0x00010000000c7812 */ /* 0x000fe200078efcff */
[----:B------:R3:W-:Y:S01]  /*1da0*/  STL.128 [R1+0xa0], R4 ;  /* 0x0000a00401007387 */ /* 0x0007e20000100c00 */
[----:B------:R-:W-:-:S03]  /*1db0*/  LOP3.LUT R8, R8, 0x10000, RZ, 0xfc, !PT ;  /* 0x0001000008087812 */ /* 0x000fc600078efcff */
[----:B------:R3:W-:Y:S04]  /*1dc0*/  STL.64 [R1+0x98], R12 ;  /* 0x0000980c01007387 */ /* 0x0007e80000100a00 */
[----:B------:R3:W-:Y:S01]  /*1dd0*/  STL.128 [R1+0x110], R8 ;  /* 0x0001100801007387 */ /* 0x0007e20000100c00 */
[----:B------:R-:W-:Y:S05]  /*1de0*/  @!P0 BRA `(.L_x_2048) ;  /* 0x0000000000408947 */ /* 0x000fea0003800000 */
[----:B------:R-:W-:Y:S01]  /*1df0*/  MOV R0, 0x0 ;  /* 0x0000000000007802 */ /* 0x000fe20000000f00 */
[----:B------:R-:W-:Y:S01]  /*1e00*/  ULDC.64 UR4, c[0x4][0x98] ;  /* 0x0100260000047ab9 */ /* 0x000fe20000000a00 */
[----:B------:R-:W-:Y:S01]  /*1e10*/  ULDC.64 UR6, c[0x4][0x38] ;  /* 0x01000e0000067ab9 */ /* 0x000fe20000000a00 */
[----:B---3--:R-:W-:Y:S01]  /*1e20*/  IMAD.U32 R4, RZ, RZ, UR4 ;  /* 0x00000004ff047e24 */ /* 0x008fe2000f8e00ff */
        /* <DEDUP_REMOVED lines=12> */
.L_x_2048:
[----:B------:R-:W2:Y:S01]  /*1ef0*/  LDL R21, [R1+0x224] ;  /* 0x0002240001157983 */ /* 0x000ea20000100800 */
[----:B------:R-:W-:Y:S01]  /*1f00*/  LOP3.LUT R0, R28, 0xffffff80, RZ, 0xc0, !PT ;  /* 0xffffff801c007812 */ /* 0x000fe200078ec0ff */
[----:B------:R-:W0:Y:S01]  /*1f10*/  LDC.64 R14, c[0x0][0xad0] ;  /* 0x0002b400ff0e7b82 */ /* 0x000e220000000a00 */
[----:B---3--:R-:W-:Y:S01]  /*1f20*/  LEA.HI R12, R55, R55, RZ, 0x1 ;  /* 0x00000037370c7211 */ /* 0x008fe200078f08ff */
[----:B------:R1:W-:Y:S01]  /*1f30*/  STL.64 [R1+0x170], R24 ;  /* 0x0001701801007387 */ /* 0x0003e20000100a00 */
[----:B------:R-:W-:Y:S01]  /*1f40*/  VIADD R20, R70, 0xffffff80 ;  /* 0xffffff8046147836 */ /* 0x000fe20000000000 */
[----:B------:R-:W-:Y:S01]  /*1f50*/  BSSY B0, `(.L_x_2049) ;  /* 0x000002c000007945 */ /* 0x000fe20003800000 */
[----:B------:R-:W-:Y:S01]  /*1f60*/  IMAD.IADD R0, R53, 0x1, -R0 ;  /* 0x0000000135007824 */ /* 0x000fe200078e0a00 */
[----:B------:R-:W-:Y:S01]  /*1f70*/  LOP3.LUT R12, R12, 0x3fffffe, RZ, 0xc0, !PT ;  /* 0x03fffffe0c0c7812 */ /* 0x000fe200078ec0ff */
[----:B------:R0:W-:Y:S01]  /*1f80*/  STL.64 [R1+0x130], R30 ;  /* 0x0001301e01007387 */ /* 0x0001e20000100a00 */
[----:B------:R-:W3:Y:S01]  /*1f90*/  LDC.64 R8, c[0x0][0xad8] ;  /* 0x0002b600ff087b82 */ /* 0x000ee20000000a00 */
[----:B------:R-:W-:Y:S01]  /*1fa0*/  IMAD.MOV.U32 R52, RZ, RZ, RZ ;  /* 0x000000ffff347224 */ /* 0x000fe200078e00ff */
[----:B------:R-:W-:Y:S01]  /*1fb0*/  SHF.R.S32.HI R7, RZ, 0x1f, R0 ;  /* 0x0000001fff077819 */ /* 0x000fe20000011400 */
[----:B------:R-:W-:Y:S01]  /*1fc0*/  IMAD.IADD R55, R55, 0x1, -R12 ;  /* 0x0000000137377824 */ /* 0x000fe200078e0a0c */
[----:B------:R4:W-:Y:S02]  /*1fd0*/  STL.64 [R1+0x128], R36 ;  /* 0x0001282401007387 */ /* 0x0009e40000100a00 */
[----:B------:R-:W-:-:S02]  /*1fe0*/  LEA.HI R10, R7, R0, RZ, 0x2 ;  /* 0x00000000070a7211 */ /* 0x000fc400078f10ff */
[----:B------:R-:W5:Y:S01]  /*1ff0*/  LDC R28, c[0x0][0x288] ;  /* 0x0000a200ff1c7b82 */ /* 0x000f620000000800 */
[----:B------:R-:W-:Y:S01]  /*2000*/  LEA.HI R7, R7, R0, RZ, 0x5 ;  /* 0x0000000007077211 */ /* 0x000fe200078f28ff */
[----:B------:R4:W-:Y:S01]  /*2010*/  STL [R1+0x13c], R20 ;  /* 0x00013c1401007387 */ /* 0x0009e20000100800 */
[--C-:B------:R-:W-:Y:S02]  /*2020*/  SHF.R.S32.HI R4, RZ, 0x2, R10.reuse ;  /* 0x00000002ff047819 */ /* 0x100fe4000001140a */
[----:B------:R-:W-:Y:S01]  /*2030*/  SHF.R.S32.HI R3, RZ, 0x1f, R10 ;  /* 0x0000001fff037819 */ /* 0x000fe2000001140a */
[----:B------:R4:W-:Y:S01]  /*2040*/  STL.U8 [R1+0x138], RZ ;  /* 0x000138ff01007387 */ /* 0x0009e20000100000 */
[----:B-1----:R-:W-:Y:S01]  /*2050*/  SHF.R.S32.HI R24, RZ, 0x5, R7 ;  /* 0x00000005ff187819 */ /* 0x002fe20000011407 */
[----:B------:R-:W1:Y:S01]  /*2060*/  LDC R6, c[0x0][0x450] ;  /* 0x00011400ff067b82 */ /* 0x000e620000000800 */
[----:B------:R-:W-:Y:S01]  /*2070*/  LEA.HI R3, R3, R4, RZ, 0x3 ;  /* 0x0000000403037211 */ /* 0x000fe200078f18ff */
[----:B0-----:R-:W-:Y:S01]  /*2080*/  IMAD.MOV.U32 R30, RZ, RZ, R15 ;  /* 0x000000ffff1e7224 */ /* 0x001fe200078e000f */
[----:B------:R-:W-:-:S02]  /*2090*/  LOP3.LUT R7, R10, 0x7ffffffc, RZ, 0xc0, !PT ;  /* 0x7ffffffc0a077812 */ /* 0x000fc400078ec0ff */
[----:B------:R-:W-:-:S03]  /*20a0*/  LOP3.LUT R5, R3, 0xfffffff8, RZ, 0xc0, !PT ;  /* 0xfffffff803057812 */ /* 0x000fc600078ec0ff */
[----:B------:R-:W0:Y:S01]  /*20b0*/  LDC.64 R2, c[0x0][0xae0] ;  /* 0x0002b800ff027b82 */ /* 0x000e220000000a00 */
[----:B------:R-:W-:Y:S02]  /*20c0*/  IMAD.IADD R0, R0, 0x1, -R7 ;  /* 0x0000000100007824 */ /* 0x000fe400078e0a07 */
[----:B------:R-:W-:Y:S02]  /*20d0*/  IMAD.IADD R11, R4, 0x1, -R5 ;  /* 0x00000001040b7824 */ /* 0x000fe400078e0a05 */
[----:B---3--:R-:W-:Y:S02]  /*20e0*/  IMAD.MOV.U32 R31, RZ, RZ, R8 ;  /* 0x000000ffff1f7224 */ /* 0x008fe400078e0008 */
[----:B------:R-:W-:Y:S01]  /*20f0*/  IMAD R10, R24, 0x10, R11 ;  /* 0x00000010180a7824 */ /* 0x000fe200078e020b */
[----:B------:R-:W1:Y:S01]  /*2100*/  LDC.64 R4, c[0x0][0x448] ;  /* 0x00011200ff047b82 */ /* 0x000e620000000a00 */
[----:B------:R-:W-:Y:S01]  /*2110*/  IMAD.SHL.U32 R11, R0, 0x2, RZ ;  /* 0x00000002000b7824 */ /* 0x000fe200078e00ff */
[----:B-----5:R4:W-:Y:S01]  /*2120*/  STL.128 [R1+0x140], R28 ;  /* 0x0001401c01007387 */ /* 0x0209e20000100c00 */
[----:B------:R-:W-:-:S02]  /*2130*/  IMAD R10, R55, 0x40, R10 ;  /* 0x00000040370a7824 */ /* 0x000fc400078e020a */
[----:B------:R-:W-:Y:S02]  /*2140*/  IMAD.MOV.U32 R53, RZ, RZ, R9 ;  /* 0x000000ffff357224 */ /* 0x000fe400078e0009 */
[----:B------:R-:W-:Y:S01]  /*2150*/  IMAD.MOV.U32 R7, RZ, RZ, R14 ;  /* 0x000000ffff077224 */ /* 0x000fe200078e000e */
[----:B------:R4:W-:Y:S01]  /*2160*/  STL.64 [R1+0x120], R10 ;  /* 0x0001200a01007387 */ /* 0x0009e20000100a00 */
[----:B0-----:R-:W-:Y:S02]  /*2170*/  IMAD.MOV.U32 R54, RZ, RZ, R2 ;  /* 0x000000ffff367224 */ /* 0x001fe400078e0002 */
[----:B------:R-:W-:-:S05]  /*2180*/  IMAD.MOV.U32 R55, RZ, RZ, R3 ;  /* 0x000000ffff377224 */ /* 0x000fca00078e0003 */
[----:B------:R4:W-:Y:S04]  /*2190*/  STL.128 [R1+0x150], R52 ;  /* 0x0001503401007387 */ /* 0x0009e80000100c00 */
[----:B-1----:R4:W-:Y:S01]  /*21a0*/  STL.128 [R1+0x160], R4 ;  /* 0x0001600401007387 */ /* 0x0029e20000100c00 */
[----:B--2---:R-:W-:-:S04]  /*21b0*/  LEA.HI R13, R21, R21, RZ, 0x1 ;  /* 0x00000015150d7211 */ /* 0x004fc800078f08ff */
[----:B------:R-:W-:-:S05]  /*21c0*/  LOP3.LUT R12, R13, 0xfffffffe, RZ, 0xc0, !PT ;  /* 0xfffffffe0d0c7812 */ /* 0x000fca00078ec0ff */
[----:B------:R-:W-:-:S05]  /*21d0*/  IMAD.IADD R12, R21, 0x1, -R12 ;  /* 0x00000001150c7824 */ /* 0x000fca00078e0a0c */
[----:B------:R-:W-:-:S04]  /*21e0*/  SHF.L.U32 R13, R12, 0x1f, RZ ;  /* 0x0000001f0c0d7819 */ /* 0x000fc800000006ff */
[----:B------:R-:W0:Y:S02]  /*21f0*/  SYNCS.PHASECHK.TRANS64.TRYWAIT P0, [R72+URZ+0x32400], R13 ;  /* 0x0324000d480075a7 */ /* 0x000e24000800017f */
[----:B0---4-:R-:W-:Y:S05]  /*2200*/  @!P0 BRA `(.L_x_2050) ;  /* 0x0000031800748947 */ /* 0x011fea0003800000 */
.L_x_2235:
[----:B------:R-:W-:Y:S05]  /*2210*/  BSYNC B0 ;  /* 0x0000000000007941 */ /* 0x000fea0003800000 */
.L_x_2049:
[----:B------:R-:W2:Y:S04]  /*2220*/  LDL R20, [R1+0x1c] ;  /* 0x00001c0001147983 */ /* 0x000ea80000100800 */
[----:B------:R1:W5:Y:S01]  /*2230*/  LDL.64 R10, [R1+0x218] ;  /* 0x00021800010a7983 */ /* 0x0003620000100a00 */
[----:B------:R-:W-:Y:S01]  /*2240*/  IMAD.MOV.U32 R12, RZ, RZ, R68 ;  /* 0x000000ffff0c7224 */ /* 0x000fe200078e0044 */
[----:B------:R-:W-:Y:S01]  /*2250*/  IADD3 R0, P0, R18, 0x460, RZ ;  /* 0x0000046012007810 */ /* 0x000fe20007f1e0ff */
[----:B0-----:R-:W-:Y:S01]  /*2260*/  IMAD.MOV.U32 R13, RZ, RZ, R69 ;  /* 0x000000ffff0d7224 */ /* 0x001fe200078e0045 */
[----:B------:R-:W-:Y:S01]  /*2270*/  STL.64 [R1+0x178], R32 ;  /* 0x0001782001007387 */ /* 0x000fe20000100a00 */
[----:B------:R-:W-:Y:S01]  /*2280*/  IMAD.MOV.U32 R14, RZ, RZ, R44 ;  /* 0x000000ffff0e7224 */ /* 0x000fe200078e002c */
[----:B------:R-:W-:Y:S05]  /*2290*/  WARPSYNC.ALL ;  /* 0x0000000000007948 */ /* 0x000fea0003800000 */
[----:B------:R-:W-:Y:S01]  /*22a0*/  IMAD.MOV.U32 R15, RZ, RZ, R67 ;  /* 0x000000ffff0f7224 */ /* 0x000fe200078e0043 */
[----:B------:R-:W-:Y:S01]  /*22b0*/  STL.64 [R1+0x210], R34 ;  /* 0x0002102201007387 */ /* 0x000fe20000100a00 */
[----:B------:R-:W-:Y:S01]  /*22c0*/  IMAD.X R7, RZ, RZ, R19, P0 ;  /* 0x000000ffff077224 */ /* 0x000fe200000e0613 */
[----:B------:R-:W-:Y:S01]  /*22d0*/  BSSY B0, `(.L_x_2051) ;  /* 0x000002a000007945 */ /* 0x000fe20003800000 */
[----:B------:R-:W-:Y:S01]  /*22e0*/  IMAD.MOV.U32 R24, RZ, RZ, R63 ;  /* 0x000000ffff187224 */ /* 0x000fe200078e003f */
[----:B------:R0:W-:Y:S01]  /*22f0*/  STL.128 [R1+0x180], R12 ;  /* 0x0001800c01007387 */ /* 0x0001e20000100c00 */
[----:B------:R-:W-:-:S02]  /*2300*/  IMAD.MOV.U32 R25, RZ, RZ, R64 ;  /* 0x000000ffff197224 */ /* 0x000fc400078e0040 */
[----:B------:R-:W-:Y:S02]  /*2310*/  IMAD.MOV.U32 R44, RZ, RZ, R38 ;  /* 0x000000ffff2c7224 */ /* 0x000fe400078e0026 */
[----:B------:R-:W-:Y:S01]  /*2320*/  VIADD R237, R73, 0x8 ;  /* 0x0000000849ed7836 */ /* 0x000fe20000000000 */
[----:B------:R-:W-:Y:S01]  /*2330*/  STL.128 [R1+0x1a0], R24 ;  /* 0x0001a01801007387 */ /* 0x000fe20000100c00 */
[----:B0-----:R-:W-:Y:S02]  /*2340*/  IMAD.MOV.U32 R14, RZ, RZ, R65 ;  /* 0x000000ffff0e7224 */ /* 0x001fe400078e0041 */
[----:B------:R-:W-:Y:S02]  /*2350*/  IMAD.MOV.U32 R15, RZ, RZ, R66 ;  /* 0x000000ffff0f7224 */ /* 0x000fe400078e0042 */
[----:B------:R-:W-:Y:S02]  /*2360*/  IMAD.MOV.U32 R12, RZ, RZ, R18 ;  /* 0x000000ffff0c7224 */ /* 0x000fe400078e0012 */
[----:B------:R-:W-:-:S05]  /*2370*/  IMAD.MOV.U32 R13, RZ, RZ, R19 ;  /* 0x000000ffff0d7224 */ /* 0x000fca00078e0013 */
[----:B------:R0:W-:Y:S02]  /*2380*/  STL.128 [R1+0x190], R12 ;  /* 0x0001900c01007387 */ /* 0x0001e40000100c00 */
[----:B0-----:R-:W-:Y:S02]  /*2390*/  IMAD.MOV.U32 R12, RZ, RZ, R43 ;  /* 0x000000ffff0c7224 */ /* 0x001fe400078e002b */
[----:B------:R-:W-:Y:S02]  /*23a0*/  IMAD.MOV.U32 R13, RZ, RZ, R48 ;  /* 0x000000ffff0d7224 */ /* 0x000fe400078e0030 */
[----:B------:R-:W-:Y:S02]  /*23b0*/  IMAD.MOV.U32 R14, RZ, RZ, R61 ;  /* 0x000000ffff0e7224 */ /* 0x000fe400078e003d */
[----:B------:R-:W-:Y:S02]  /*23c0*/  IMAD.MOV.U32 R15, RZ, RZ, R62 ;  /* 0x000000ffff0f7224 */ /* 0x000fe400078e003e */
[----:B------:R-:W-:-:S03]  /*23d0*/  IMAD.MOV.U32 R43, RZ, RZ, R179 ;  /* 0x000000ffff2b7224 */ /* 0x000fc600078e00b3 */
[----:B------:R0:W-:Y:S02]  /*23e0*/  STL.128 [R1+0x1b0], R12 ;  /* 0x0001b00c01007387 */ /* 0x0001e40000100c00 */
        /* <DEDUP_REMOVED lines=9> */
[----:B------:R-:W-:-:S02]  /*2480*/  IMAD.MOV.U32 R42, RZ, RZ, R193 ;  /* 0x000000ffff2a7224 */ /* 0x000fc400078e00c1 */
[----:B------:R-:W-:Y:S01]  /*2490*/  IMAD.MOV.U32 R47, RZ, RZ, R39 ;  /* 0x000000ffff2f7224 */ /* 0x000fe200078e0027 */
[----:B------:R0:W-:Y:S04]  /*24a0*/  STL.128 [R1+0x1d0], R12 ;  /* 0x0001d00c01007387 */ /* 0x0001e80000100c00 */
[----:B------:R1:W-:Y:S04]  /*24b0*/  STL.128 [R1+0x1e0], R40 ;  /* 0x0001e02801007387 */ /* 0x0003e80000100c00 */
[----:B------:R1:W-:Y:S01]  /*24c0*/  STL.128 [R1+0x1f0], R44 ;  /* 0x0001f02c01007387 */ /* 0x0003e20000100c00 */
[----:B0-----:R-:W-:-:S02]  /*24d0*/  IMAD.MOV.U32 R12, RZ, RZ, R51 ;  /* 0x000000ffff0c7224 */ /* 0x001fc400078e0033 */
[----:B------:R-:W-:Y:S02]  /*24e0*/  IMAD.MOV.U32 R13, RZ, RZ, R56 ;  /* 0x000000ffff0d7224 */ /* 0x000fe400078e0038 */
[----:B------:R-:W-:Y:S02]  /*24f0*/  IMAD.MOV.U32 R14, RZ, RZ, R49 ;  /* 0x000000ffff0e7224 */ /* 0x000fe400078e0031 */
[----:B------:R-:W-:-:S05]  /*2500*/  IMAD.MOV.U32 R15, RZ, RZ, R50 ;  /* 0x000000ffff0f7224 */ /* 0x000fca00078e0032 */
[----:B------:R1:W-:Y:S01]  /*2510*/  STL.128 [R1+0x200], R12 ;  /* 0x0002000c01007387 */ /* 0x0003e20000100c00 */
[----:B--2---:R-:W-:Y:S01]  /*2520*/  LOP3.LUT R0, R20, 0x1, RZ, 0xfc, !PT ;  /* 0x0000000114007812 */ /* 0x004fe200078efcff */
[----:B------:R1:W-:Y:S03]  /*2530*/  BAR.SYNC.DEFER_BLOCKING R237, 0x100 ;  /* 0x000400ed0000751d */ /* 0x0003e60000010000 */
[----:B------:R-:W-:-:S13]  /*2540*/  ISETP.NE.AND P1, PT, R0, 0x3, PT ;  /* 0x000000030000780c */ /* 0x000fda0003f25270 */
[----:B-1----:R-:W-:Y:S05]  /*2550*/  @!P1 BRA `(.L_x_2052) ;  /* 0x0000000000049947 */ /* 0x002fea0003800000 */
[----:B------:R-:W-:Y:S01]  /*2560*/  BPT.TRAP 0x1 ;  /* 0x000000040000795c */ /* 0x000fe20000300000 */
.L_x_2052:
[----:B------:R-:W-:Y:S05]  /*2570*/  BSYNC B0 ;  /* 0x0000000000007941 */ /* 0x000fea0003800000 */
.L_x_2051:
[----:B------:R-:W2:Y:S01]  /*2580*/  LDL.64 R12, [R1+0x8] ;  /* 0x00000800010c7983 */ /* 0x000ea20000100a00 */
[----:B-----5:R-:W-:Y:S01]  /*2590*/  SHF.L.U32 R11, R11, 0x1f, RZ ;  /* 0x0000001f0b0b7819 */ /* 0x020fe200000006ff */
[----:B------:R-:W-:Y:S01]  /*25a0*/  BSSY B0, `(.L_x_2053) ;  /* 0x0000006000007945 */ /* 0x000fe20003800000 */
[----:B--2---:R-:W-:-:S05]  /*25b0*/  MOV R7, R12 ;  /* 0x0000000c00077202 */ /* 0x004fca0000000f00 */
[----:B------:R-:W-:-:S04]  /*25c0*/  IMAD R10, R10, 0x8, R7 ;  /* 0x000000080a0a7824 */ /* 0x000fc800078e0207 */
[----:B------:R0:W1:Y:S01]  /*25d0*/  SYNCS.PHASECHK.TRANS64.TRYWAIT P0, [R10+URZ], R11 ;  /* 0x0000000b0a0075a7 */ /* 0x000062000800017f */
[----:B------:R-:W-:Y:S05]  /*25e0*/  @!P1 BRA `(.L_x_2054) ;  /* 0x0000000000049947 */ /* 0x000fea0003800000 */
[----:B------:R-:W-:Y:S01]  /*25f0*/  BPT.TRAP 0x1 ;  /* 0x000000040000795c */ /* 0x000fe20000300000 */
.L_x_2054:
[----:B------:R-:W-:Y:S05]  /*2600*/  BSYNC B0 ;  /* 0x0000000000007941 */ /* 0x000fea0003800000 */
.L_x_2053:
[----:B------:R-:W-:Y:S04]  /*2610*/  BSSY B0, `(.L_x_2055) ;  /* 0x0000004000007945 */ /* 0x000fe80003800000 */
[----:B-1----:R-:W-:Y:S05]  /*2620*/  @P0 BRA `(.L_x_2056) ;  /* 0x0000000000080947 */ /* 0x002fea0003800000 */
[----:B------:R-:W1:Y:S02]  /*2630*/  SYNCS.PHASECHK.TRANS64.TRYWAIT P0, [R10+URZ], R11 ;  /* 0x0000000b0a0075a7 */ /* 0x000e64000800017f */
[----:B-1----:R-:W-:Y:S05]  /*2640*/  @!P0 BRA `(.L_x_2057) ;  /* 0x0000031400788947 */ /* 0x002fea0003800000 */
.L_x_2056:
[----:B------:R-:W-:Y:S05]  /*2650*/  BSYNC B0 ;  /* 0x0000000000007941 */ /* 0x000fea0003800000 */
.L_x_2055:
[----:B------:R-:W2:Y:S04]  /*2660*/  LDL R15, [R1+0x218] ;  /* 0x00021800010f7983 */ /* 0x000ea80000100800 */
[----:B01----:R-:W2:Y:S01]  /*2670*/  LDL.64 R10, [R1+0xa0] ;  /* 0x0000a000010a7983 */ /* 0x003ea20000100a00 */
[----:B------:R-:W-:Y:S05]  /*2680*/  WARPSYNC.ALL ;  /* 0x0000000000007948 */ /* 0x000fea0003800000 */
[----:B------:R-:W3:Y:S04]  /*2690*/  LDL.64 R24, [R1+0x98] ;  /* 0x0000980001187983 */ /* 0x000ee80000100a00 */
[----:B------:R-:W4:Y:S04]  /*26a0*/  LDL.64 R12, [R1+0x98] ;  /* 0x00009800010c7983 */ /* 0x000f280000100a00 */
[----:B------:R-:W5:Y:S01]  /*26b0*/  LDL.64 R20, [R1+0x98] ;  /* 0x0000980001147983 */ /* 0x000f620000100a00 */
[----:B--2---:R-:W-:-:S03]  /*26c0*/  IMAD R10, R15, 0x300, R10 ;  /* 0x000003000f0a7824 */ /* 0x004fc600078e020a */
[----:B------:R-:W2:Y:S01]  /*26d0*/  LDL.64 R74, [R1+0x98] ;  /* 0x00009800014a7983 */ /* 0x000ea20000100a00 */
[----:B------:R-:W-:Y:S02]  /*26e0*/  R2UR UR7, R11 ;  /* 0x000000000b0772ca */ /* 0x000fe400000e0000 */
[C---:B------:R-:W-:Y:S01]  /*26f0*/  R2UR UR6, R10.reuse ;  /* 0x000000000a0672ca */ /* 0x040fe200000e0000 */
[----:B------:R-:W2:Y:S01]  /*2700*/  LDL R7, [R1+0x224] ;  /* 0x0002240001077983 */ /* 0x000ea20000100800 */
[----:B------:R-:W-:Y:S01]  /*2710*/  VIADD R14, R10, 0x2 ;  /* 0x000000020a0e7836 */ /* 0x000fe20000000000 */
[----:B------:R-:W-:Y:S01]  /*2720*/  BSSY B0, `(.L_x_2058) ;  /* 0x000002e000007945 */ /* 0x000fe20003800000 */
[----:B------:R-:W-:Y:S01]  /*2730*/  IMAD.MOV.U32 R15, RZ, RZ, R11 ;  /* 0x000000ffff0f7224 */ /* 0x000fe200078e000b */
[----:B------:R0:W-:Y:S01]  /*2740*/  STL [R1+0x80], RZ ;  /* 0x000080ff01007387 */ /* 0x0001e20000100800 */
[----:B---3--:R-:W-:Y:S02]  /*2750*/  R2UR UR4, R24 ;  /* 0x00000000180472ca */ /* 0x008fe400000e0000 */
[----:B------:R-:W-:-:S02]  /*2760*/  R2UR UR5, R25 ;  /* 0x00000000190572ca */ /* 0x000fc400000e0000 */
[----:B------:R-:W-:Y:S01]  /*2770*/  WARPGROUP.ARRIVE ;  /* 0x00000000000079c5 */ /* 0x000fe20000000000 */
[----:B----4-:R-:W-:Y:S02]  /*2780*/  VIADD R12, R12, 0x2 ;  /* 0x000000020c0c7836 */ /* 0x010fe40000000000 */
[----:B-----5:R-:W-:Y:S02]  /*2790*/  VIADD R20, R20, 0x4 ;  /* 0x0000000414147836 */ /* 0x020fe40000000000 */
[----:B--2---:R-:W-:-:S06]  /*27a0*/  VIADD R74, R74, 0x6 ;  /* 0x000000064a4a7836 */ /* 0x004fcc0000000000 */
[----:B------:R-:W-:Y:S01]  /*27b0*/  HGMMA.64x96x16.F32 R24, gdesc[UR4], RZ, !UPT, gsb0 ;  /* 0x01600000041879f0 */ /* 0x000fe2000c0008ff */
[----:B------:R-:W-:Y:S02]  /*27c0*/  R2UR UR6, R14 ;  /* 0x000000000e0672ca */ /* 0x000fe400000e0000 */
[----:B------:R-:W-:Y:S02]  /*27d0*/  R2UR UR7, R15 ;  /* 0x000000000f0772ca */ /* 0x000fe400000e0000 */
[----:B------:R-:W-:Y:S01]  /*27e0*/  R2UR UR4, R12 ;  /* 0x000000000c0472ca */ /* 0x000fe200000e0000 */
[C---:B------:R-:W-:Y:S01]  /*27f0*/  VIADD R12, R10.reuse, 0x4 ;  /* 0x000000040a0c7836 */ /* 0x040fe20000000000 */
[----:B------:R-:W-:Y:S01]  /*2800*/  R2UR UR5, R13 ;  /* 0x000000000d0572ca */ /* 0x000fe200000e0000 */
[----:B------:R-:W-:Y:S01]  /*2810*/  IMAD.MOV.U32 R13, RZ, RZ, R11 ;  /* 0x000000ffff0d7224 */ /* 0x000fe200078e000b */
[----:B------:R-:W-:Y:S01]  /*2820*/  LEA.HI R0, R7, R7, RZ, 0x1 ;  /* 0x0000000707007211 */ /* 0x000fe200078f08ff */
[----:B------:R-:W-:Y:S01]  /*2830*/  VIADD R10, R10, 0x6 ;  /* 0x000000060a0a7836 */ /* 0x000fe20000000000 */
[----:B------:R-:W-:-:S02]  /*2840*/  WARPGROUP.DEPBAR.LE gsb0, 0x0 ;  /* 0x00008000000079c5 */ /* 0x000fc40000010000 */
        /* <DEDUP_REMOVED lines=12> */
[----:B------:R-:W-:Y:S02]  /*2910*/  R2UR UR5, R75 ;  /* 0x000000004b0572ca */ /* 0x000fe400000e0000 */
[----:B------:R-:W-:Y:S01]  /*2920*/  LOP3.LUT R10, R0, 0xfffffffe, RZ, 0xc0, !PT ;  /* 0xfffffffe000a7812 */ /* 0x000fe200078ec0ff */
[----:B------:R-:W-:-:S04]  /*2930*/  IMAD.MOV.U32 R0, RZ, RZ, 0x1 ;  /* 0x00000001ff007424 */ /* 0x000fc800078e00ff */
[----:B------:R-:W-:Y:S01]  /*2940*/  IMAD.IADD R7, R7, 0x1, -R10 ;  /* 0x0000000107077824 */ /* 0x000fe200078e0a0a */
[----:B------:R0:W-:Y:S04]  /*2950*/  STL [R1+0x80], R0 ;  /* 0x0000800001007387 */ /* 0x0001e80000100800 */
[----:B------:R-:W-:Y:S01]  /*2960*/  SHF.L.U32 R7, R7, 0x1f, RZ ;  /* 0x0000001f07077819 */ /* 0x000fe200000006ff */
[----:B------:R0:W-:Y:S04]  /*2970*/  STL [R1+0x80], R0 ;  /* 0x0000800001007387 */ /* 0x0001e80000100800 */
[----:B------:R0:W-:Y:S04]  /*2980*/  STL [R1+0x80], R0 ;  /* 0x0000800001007387 */ /* 0x0001e80000100800 */
[----:B------:R0:W-:Y:S01]  /*2990*/  STL [R1+0x80], R0 ;  /* 0x0000800001007387 */ /* 0x0001e20000100800 */
[----:B------:R-:W-:-:S02]  /*29a0*/  WARPGROUP.DEPBAR.LE gsb0, 0x0 ;  /* 0x00008000000079c5 */ /* 0x000fc40000010000 */
[----:B------:R-:W-:-:S06]  /*29b0*/  WARPGROUP.ARRIVE ;  /* 0x00000000000079c5 */ /* 0x000fcc0000000000 */
[----:B------:R-:W-:Y:S03]  /*29c0*/  HGMMA.64x96x16.F32 R24, gdesc[UR4], R24, gsb0 ;  /* 0x01600000041879f0 */ /* 0x000fe60008000818 */
[----:B------:R-:W-:Y:S02]  /*29d0*/  WARPGROUP.DEPBAR.LE gsb0, 0x0 ;  /* 0x00008000000079c5 */ /* 0x000fe40000010000 */
[----:B------:R-:W1:Y:S02]  /*29e0*/  SYNCS.PHASECHK.TRANS64.TRYWAIT P0, [R72+URZ+0x32410], R7 ;  /* 0x03241007480075a7 */ /* 0x000e64000800017f */
[----:B01----:R-:W-:Y:S05]  /*29f0*/  @!P0 BRA `(.L_x_2059) ;  /* 0x0000031000a08947 */ /* 0x003fea0003800000 */
.L_x_2236:
[----:B------:R-:W-:Y:S05]  /*2a00*/  BSYNC B0 ;  /* 0x0000000000007941 */ /* 0x000fea0003800000 */
.L_x_2058:
[----:B0-----:R-:W2:Y:S04]  /*2a10*/  LDL R7, [R1+0x54] ;  /* 0x0000540001077983 */ /* 0x001ea80000100800 */
[----:B------:R0:W5:Y:S01]  /*2a20*/  LDL.64 R10, [R1+0x218] ;  /* 0x00021800010a7983 */ /* 0x0001620000100a00 */
[----:B------:R-:W-:Y:S01]  /*2a30*/  BSSY B0, `(.L_x_2060) ;  /* 0x0000005000007945 */ /* 0x000fe20003800000 */
[----:B--2---:R-:W-:-:S04]  /*2a40*/  LOP3.LUT R7, R7, 0x1, RZ, 0xfc, !PT ;  /* 0x0000000107077812 */ /* 0x004fc800078efcff */
[----:B------:R-:W-:-:S13]  /*2a50*/  ISETP.NE.AND P1, PT, R7, 0x3, PT ;  /* 0x000000030700780c */ /* 0x000fda0003f25270 */
[----:B0-----:R-:W-:Y:S05]  /*2a60*/  @!P1 BRA `(.L_x_2061) ;  /* 0x0000000000049947 */ /* 0x001fea0003800000 */
[----:B------:R-:W-:Y:S01]  /*2a70*/  BPT.TRAP 0x1 ;  /* 0x000000040000795c */ /* 0x000fe20000300000 */
.L_x_2061:
[----:B------:R-:W-:Y:S05]  /*2a80*/  BSYNC B0 ;  /* 0x0000000000007941 */ /* 0x000fea0003800000 */
.L_x_2060:
        /* <DEDUP_REMOVED lines=8> */
.L_x_2063:
[----:B------:R-:W-:Y:S05]  /*2b10*/  BSYNC B0 ;  /* 0x0000000000007941 */ /* 0x000fea0003800000 */
.L_x_2062:
[----:B------:R-:W-:Y:S04]  /*2b20*/  BSSY B0, `(.L_x_2064) ;  /* 0x0000004000007945 */ /* 0x000fe80003800000 */
[----:B-1----:R-:W-:Y:S05]  /*2b30*/  @P0 BRA `(.L_x_2065) ;  /* 0x0000000000080947 */ /* 0x002fea0003800000 */
[----:B------:R-:W1:Y:S02]  /*2b40*/  SYNCS.PHASECHK.TRANS64.TRYWAIT P0, [R10+URZ], R11 ;  /* 0x0000000b0a0075a7 */ /* 0x000e64000800017f */
[----:B-1----:R-:W-:Y:S05]  /*2b50*/  @!P0 BRA `(.L_x_2066) ;  /* 0x00000310005c8947 */ /* 0x002fea0003800000 */
.L_x_2065:
[----:B------:R-:W-:Y:S05]  /*2b60*/  BSYNC B0 ;  /* 0x0000000000007941 */ /* 0x000fea0003800000 */
.L_x_2064:
[----:B------:R-:W2:Y:S04]  /*2b70*/  LDL R77, [R1+0x218] ;  /* 0x00021800014d7983 */ /* 0x000ea80000100800 */
[----:B01----:R-:W2:Y:S04]  /*2b80*/  LDL.64 R10, [R1+0x118] ;  /* 0x00011800010a7983 */ /* 0x003ea80000100a00 */
[----:B------:R-:W3:Y:S04]  /*2b90*/  LDL R7, [R1+0x90] ;  /* 0x0000900001077983 */ /* 0x000ee80000100800 */
[----:B------:R-:W4:Y:S04]  /*2ba0*/  LDL.64 R12, [R1+0x110] ;  /* 0x00011000010c7983 */ /* 0x000f280000100a00 */
[----:B------:R-:W5:Y:S04]  /*2bb0*/  LDL.64 R14, [R1+0x110] ;  /* 0x00011000010e7983 */ /* 0x000f680000100a00 */
[----:B------:R-:W5:Y:S04]  /*2bc0*/  LDL.64 R20, [R1+0x110] ;  /* 0x0001100001147983 */ /* 0x000f680000100a00 */
[----:B------:R-:W5:Y:S01]  /*2bd0*/  LDL.64 R74, [R1+0x110] ;  /* 0x00011000014a7983 */ /* 0x000f620000100a00 */
[----:B------:R-:W-:Y:S05]  /*2be0*/  WARPSYNC.ALL ;  /* 0x0000000000007948 */ /* 0x000fea0003800000 */
[----:B------:R-:W-:Y:S01]  /*2bf0*/  WARPGROUP.ARRIVE ;  /* 0x00000000000079c5 */ /* 0x000fe20000000000 */
[----:B--2---:R-:W-:Y:S01]  /*2c00*/  IMAD R10, R77, 0xc00, R10 ;  /* 0x00000c004d0a7824 */ /* 0x004fe200078e020a */
[----:B------:R-:W-:Y:S01]  /*2c10*/  R2UR UR7, R11 ;  /* 0x000000000b0772ca */ /* 0x000fe200000e0000 */
[----:B------:R-:W2:Y:S01]  /*2c20*/  LDL.64 R76, [R1+0x110] ;  /* 0x00011000014c7983 */ /* 0x000ea20000100a00 */
[----:B---3--:R-:W-:-:S02]  /*2c30*/  ISETP.NE.U32.AND P0, PT, R7, RZ, PT ;  /* 0x000000ff0700720c */ /* 0x008fc40003f05070 */
[----:B------:R-:W-:Y:S02]  /*2c40*/  R2UR UR6, R10 ;  /* 0x000000000a0672ca */ /* 0x000fe400000e0000 */
[----:B----4-:R-:W-:Y:S02]  /*2c50*/  R2UR UR4, R12 ;  /* 0x000000000c0472ca */ /* 0x010fe400000e0000 */
[----:B------:R-:W-:-:S07]  /*2c60*/  R2UR UR5, R13 ;  /* 0x000000000d0572ca */ /* 0x000fce00000e0000 */
[----:B------:R-:W-:-:S06]  /*2c70*/  VOTEU.ANY UP0, P0 ;  /* 0x00000000003f7886 */ /* 0x000fcc0000000100 */
[----:B------:R-:W-:Y:S01]  /*2c80*/  HGMMA.64x96x16.F32 R24, gdesc[UR4], R24, UP0, gsb0 ;  /* 0x01600000041879f0 */ /* 0x000fe2000b800818 */
[----:B-----5:R-:W-:Y:S02]  /*2c90*/  VIADD R14, R14, 0x2 ;  /* 0x000000020e0e7836 */ /* 0x020fe40000000000 */
[----:B------:R-:W-:Y:S02]  /*2ca0*/  VIADD R12, R10, 0x2 ;  /* 0x000000020a0c7836 */ /* 0x000fe40000000000 */
[----:B------:R-:W-:Y:S01]  /*2cb0*/  IMAD.MOV.U32 R13, RZ, RZ, R11 ;  /* 0x000000ffff0d7224 */ /* 0x000fe200078e000b */
[----:B------:R-:W-:Y:S02]  /*2cc0*/  R2UR UR4, R14 ;  /* 0x000000000e0472ca */ /* 0x000fe400000e0000 */
[----:B------:R-:W-:Y:S02]  /*2cd0*/  R2UR UR6, R12 ;  /* 0x000000000c0672ca */ /* 0x000fe400000e0000 */
[----:B------:R-:W-:-:S02]  /*2ce0*/  R2UR UR7, R13 ;  /* 0x000000000d0772ca */ /* 0x000fc400000e0000 */
[----:B------:R-:W-:Y:S02]  /*2cf0*/  R2UR UR5, R15 ;  /* 0x000000000f0572ca */ /* 0x000fe400000e0000 */
[----:B------:R-:W3:Y:S01]  /*2d00*/  LDL.64 R14, [R1+0x110] ;  /* 0x00011000010e7983 */ /* 0x000ee20000100a00 */
[----:B------:R-:W-:Y:S02]  /*2d10*/  WARPGROUP.DEPBAR.LE gsb0, 0x0 ;  /* 0x00008000000079c5 */ /* 0x000fe40000010000 */
[----:B------:R-:W-:-:S08]  /*2d20*/  WARPGROUP.ARRIVE ;  /* 0x00000000000079c5 */ /* 0x000fd00000000000 */
[----:B------:R-:W-:Y:S01]  /*2d30*/  HGMMA.64x96x16.F32 R24, gdesc[UR4], R24, gsb0 ;  /* 0x01600000041879f0 */ /* 0x000fe20008000818 */
[----:B------:R-:W-:Y:S02]  /*2d40*/  VIADD R20, R20, 0x4 ;  /* 0x0000000414147836 */ /* 0x000fe40000000000 */
[----:B------:R-:W-:Y:S02]  /*2d50*/  VIADD R12, R10, 0x4 ;  /* 0x000000040a0c7836 */ /* 0x000fe40000000000 */
[----:B------:R-:W-:Y:S01]  /*2d60*/  IMAD.MOV.U32 R13, RZ, RZ, R11 ;  /* 0x000000ffff0d7224 */ /* 0x000fe200078e000b */
[----:B------:R-:W-:Y:S02]  /*2d70*/  R2UR UR4, R20 ;  /* 0x00000000140472ca */ /* 0x000fe400000e0000 */
[----:B------:R-:W-:Y:S02]  /*2d80*/  R2UR UR6, R12 ;  /* 0x000000000c0672ca */ /* 0x000fe400000e0000 */
[----:B------:R-:W-:-:S02]  /*2d90*/  R2UR UR7, R13 ;  /* 0x000000000d0772ca */ /* 0x000fc400000e0000 */
[----:B------:R-:W-:Y:S02]  /*2da0*/  R2UR UR5, R21 ;  /* 0x00000000150572ca */ /* 0x000fe400000e0000 */
[----:B------:R-:W4:Y:S01]  /*2db0*/  LDL.64 R20, [R1+0x110] ;  /* 0x0001100001147983 */ /* 0x000f220000100a00 */
        /* <DEDUP_REMOVED lines=10> */
[----:B------:R-:W5:Y:S01]  /*2e60*/  LDL.64 R74, [R1+0x110] ;  /* 0x00011000014a7983 */ /* 0x000f620000100a00 */
[----:B------:R-:W-:Y:S02]  /*2e70*/  WARPGROUP.DEPBAR.LE gsb0, 0x0 ;  /* 0x00008000000079c5 */ /* 0x000fe40000010000 */
[----:B------:R-:W-:-:S08]  /*2e80*/  WARPGROUP.ARRIVE ;  /* 0x00000000000079c5 */ /* 0x000fd00000000000 */
[----:B------:R-:W-:Y:S01]  /*2e90*/  HGMMA.64x96x16.F32 R24, gdesc[UR4], R24, gsb0 ;  /* 0x01600000041879f0 */ /* 0x000fe20008000818 */
[----:B--2---:R-:W-:Y:S02]  /*2ea0*/  VIADD R76, R76, 0x400 ;  /* 0x000004004c4c7836 */ /* 0x004fe40000000000 */
[----:B------:R-:W-:Y:S02]  /*2eb0*/  VIADD R12, R10, 0x300 ;  /* 0x000003000a0c7836 */ /* 0x000fe40000000000 */
[----:B------:R-:W-:Y:S01]  /*2ec0*/  IMAD.MOV.U32 R13, RZ, RZ, R11 ;  /* 0x000000ffff0d7224 */ /* 0x000fe200078e000b */
[----:B------:R-:W-:Y:S02]  /*2ed0*/  R2UR UR4, R76 ;  /* 0x000000004c0472ca */ /* 0x000fe400000e0000 */
[----:B------:R-:W-:Y:S02]  /*2ee0*/  R2UR UR6, R12 ;  /* 0x000000000c0672ca */ /* 0x000fe400000e0000 */
[----:B------:R-:W-:-:S02]  /*2ef0*/  R2UR UR7, R13 ;  /* 0x000000000d0772ca */ /* 0x000fc400000e0000 */
[----:B------:R-:W-:Y:S02]  /*2f00*/  R2UR UR5, R77 ;  /* 0x000000004d0572ca */ /* 0x000fe400000e0000 */
[----:B------:R-:W2:Y:S01]  /*2f10*/  LDL.64 R76, [R1+0x110] ;  /* 0x00011000014c7983 */ /* 0x000ea20000100a00 */
[----:B------:R-:W-:Y:S02]  /*2f20*/  WARPGROUP.DEPBAR.LE gsb0, 0x0 ;  /* 0x00008000000079c5 */ /* 0x000fe40000010000 */
[----:B------:R-:W-:-:S08]  /*2f30*/  WARPGROUP.ARRIVE ;  /* 0x00000000000079c5 */ /* 0x000fd00000000000 */
[----:B------:R-:W-:Y:S01]  /*2f40*/  HGMMA.64x96x16.F32 R24, gdesc[UR4], R24, gsb0 ;  /* 0x01600000041879f0 */ /* 0x000fe20008000818 */
[----:B---3--:R-:W-:Y:S02]  /*2f50*/  VIADD R14, R14, 0x402 ;  /* 0x000004020e0e7836 */ /* 0x008fe40000000000 */
        /* <DEDUP_REMOVED lines=10> */
[----:B----4-:R-:W-:Y:S02]  /*3000*/  VIADD R20, R20, 0x404 ;  /* 0x0000040414147836 */ /* 0x010fe40000000000 */
        /* <DEDUP_REMOVED lines=10> */
[----:B-----5:R-:W-:Y:S02]  /*30b0*/  VIADD R74, R74, 0x406 ;  /* 0x000004064a4a7836 */ /* 0x020fe40000000000 */
        /* <DEDUP_REMOVED lines=60> */
[----:B------:R-:W-:Y:S01]  /*3480*/  R2UR UR5, R77 ;  /* 0x000000004d0572ca */ /* 0x000fe200000e0000 */
[----:B------:R-:W0:Y:S01]  /*3490*/  S2R R72, SR_TID.X ;  /* 0x0000000000487919 */ /* 0x000e220000002100 */
[----:B---3--:R-:W-:Y:S01]  /*34a0*/  VIADD R14, R14, 0xc02 ;  /* 0x00000c020e0e7836 */ /* 0x008fe20000000000 */
[----:B------:R-:W-:Y:S02]  /*34b0*/  WARPGROUP.DEPBAR.LE gsb0, 0x0 ;  /* 0x00008000000079c5 */ /* 0x000fe40000010000 */
[----:B------:R-:W-:-:S08]  /*34c0*/  WARPGROUP.ARRIVE ;  /* 0x00000000000079c5 */ /* 0x000fd00000000000 */
[----:B------:R-:W-:Y:S01]  /*34d0*/  HGMMA.64x96x16.F32 R24, gdesc[UR4], R24, gsb0 ;  /* 0x01600000041879f0 */ /* 0x000fe20008000818 */
[----:B0-----:R-:W-:-:S04]  /*34e0*/  LOP3.LUT R72, R72, 0x7f, RZ, 0xc0, !PT ;  /* 0x0000007f48487812 */ /* 0x001fc800078ec0ff */
[----:B------:R-:W-:Y:S01]  /*34f0*/  ISETP.NE.AND P0, PT, R72, RZ, PT ;  /* 0x000000ff4800720c */ /* 0x000fe20003f05270 */
[----:B------:R-:W-:Y:S02]  /*3500*/  VIADD R12, R10, 0x902 ;  /* 0x000009020a0c7836 */ /* 0x000fe40000000000 */
[----:B------:R-:W-:Y:S01]  /*3510*/  IMAD.MOV.U32 R13, RZ, RZ, R11 ;  /* 0x000000ffff0d7224 */ /* 0x000fe200078e000b */
[----:B------:R-:W-:-:S09]  /*3520*/  R2UR UR4, R14 ;  /* 0x000000000e0472ca */ /* 0x000fd200000e0000 */
[----:B------:R-:W2:Y:S04]  /*3530*/  @!P0 LDL.64 R78, [R1+0x30] ;  /* 0x00003000014e8983 */ /* 0x000ea80000100a00 */
[----:B------:R-:W3:Y:S01]  /*3540*/  @!P0 LDL R7, [R1+0x218] ;  /* 0x0002180001078983 */ /* 0x000ee20000100800 */
[----:B------:R-:W-:Y:S02]  /*3550*/  R2UR UR6, R12 ;  /* 0x000000000c0672ca */ /* 0x000fe400000e0000 */
[----:B------:R-:W-:Y:S02]  /*3560*/  R2UR UR7, R13 ;  /* 0x000000000d0772ca */ /* 0x000fe400000e0000 */
[----:B------:R-:W-:Y:S01]  /*3570*/  R2UR UR5, R15 ;  /* 0x000000000f0572ca */ /* 0x000fe200000e0000 */
[----:B------:R-:W-:-:S02]  /*3580*/  WARPGROUP.DEPBAR.LE gsb0, 0x0 ;  /* 0x00008000000079c5 */ /* 0x000fc40000010000 */
[----:B------:R-:W-:-:S10]  /*3590*/  WARPGROUP.ARRIVE ;  /* 0x00000000000079c5 */ /* 0x000fd40000000000 */
[----:B------:R-:W-:Y:S01]  /*35a0*/  HGMMA.64x96x16.F32 R24, gdesc[UR4], R24, gsb0 ;  /* 0x01600000041879f0 */ /* 0x000fe20008000818 */
[----:B----4-:R-:W-:Y:S02]  /*35b0*/  VIADD R20, R20, 0xc04 ;  /* 0x00000c0414147836 */ /* 0x010fe40000000000 */
[----:B------:R-:W-:Y:S02]  /*35c0*/  VIADD R12, R10, 0x904 ;  /* 0x000009040a0c7836 */ /* 0x000fe40000000000 */
[----:B------:R-:W-:Y:S01]  /*35d0*/  IMAD.MOV.U32 R13, RZ, RZ, R11 ;  /* 0x000000ffff0d7224 */ /* 0x000fe200078e000b */
[----:B------:R-:W-:Y:S02]  /*35e0*/  R2UR UR4, R20 ;  /* 0x00000000140472ca */ /* 0x000fe400000e0000 */
[----:B------:R-:W-:Y:S02]  /*35f0*/  R2UR UR6, R12 ;  /* 0x000000000c0672ca */ /* 0x000fe400000e0000 */
[----:B------:R-:W-:-:S02]  /*3600*/  R2UR UR7, R13 ;  /* 0x000000000d0772ca */ /* 0x000fc400000e0000 */
[----:B------:R-:W-:Y:S01]  /*3610*/  R2UR UR5, R21 ;  /* 0x00000000150572ca */ /* 0x000fe200000e0000 */
[----:B------:R-:W-:Y:S01]  /*3620*/  VIADD R10, R10, 0x906 ;  /* 0x000009060a0a7836 */ /* 0x000fe20000000000 */
[----:B------:R-:W-:Y:S02]  /*3630*/  WARPGROUP.DEPBAR.LE gsb0, 0x0 ;  /* 0x00008000000079c5 */ /* 0x000fe40000010000 */
[----:B------:R-:W-:-:S09]  /*3640*/  WARPGROUP.ARRIVE ;  /* 0x00000000000079c5 */ /* 0x000fd20000000000 */
[----:B------:R-:W-:Y:S01]  /*3650*/  HGMMA.64x96x16.F32 R24, gdesc[UR4], R24, gsb0 ;  /* 0x01600000041879f0 */ /* 0x000fe20008000818 */
[----:B-----5:R-:W-:Y:S01]  /*3660*/  VIADD R74, R74, 0xc06 ;  /* 0x00000c064a4a7836 */ /* 0x020fe20000000000 */
[----:B------:R-:W-:Y:S02]  /*3670*/  R2UR UR6, R10 ;  /* 0x000000000a0672ca */ /* 0x000fe400000e0000 */
[----:B------:R-:W-:Y:S02]  /*3680*/  R2UR UR7, R11 ;  /* 0x000000000b0772ca */ /* 0x000fe400000e0000 */
[----:B------:R-:W-:Y:S02]  /*3690*/  R2UR UR4, R74 ;  /* 0x000000004a0472ca */ /* 0x000fe400000e0000 */
[----:B------:R-:W-:Y:S01]  /*36a0*/  R2UR UR5, R75 ;  /* 0x000000004b0572ca */ /* 0x000fe200000e0000 */
[----:B------:R-:W-:Y:S04]  /*36b0*/  STL [R1+0x90], R0 ;  /* 0x0000900001007387 */ /* 0x000fe80000100800 */
[----:B------:R-:W-:Y:S01]  /*36c0*/  STL [R1+0x90], R0 ;  /* 0x0000900001007387 */ /* 0x000fe20000100800 */
[----:B------:R-:W-:-:S02]  /*36d0*/  WARPGROUP.DEPBAR.LE gsb0, 0x0 ;  /* 0x00008000000079c5 */ /* 0x000fc40000010000 */
[----:B------:R-:W-:-:S06]  /*36e0*/  WARPGROUP.ARRIVE ;  /* 0x00000000000079c5 */ /* 0x000fcc0000000000 */
[----:B------:R-:W-:Y:S01]  /*36f0*/  HGMMA.64x96x16.F32 R24, gdesc[UR4], R24, gsb0 ;  /* 0x01600000041879f0 */ /* 0x000fe20008000818 */
[----:B--2---:R-:W-:Y:S01]  /*3700*/  @!P0 MOV R78, R78 ;  /* 0x0000004e004e8202 */ /* 0x004fe20000000f00 */
[----:B------:R-:W-:Y:S04]  /*3710*/  STL [R1+0x90], R0 ;  /* 0x0000900001007387 */ /* 0x000fe80000100800 */
[----:B------:R-:W-:Y:S01]  /*3720*/  STL [R1+0x90], R0 ;  /* 0x0000900001007387 */ /* 0x000fe20000100800 */
[----:B---3--:R-:W-:-:S03]  /*3730*/  @!P0 IMAD R7, R7, 0x8, R78 ;  /* 0x0000000807078824 */ /* 0x008fc600078e024e */
[----:B------:R-:W-:Y:S04]  /*3740*/  STL [R1+0x90], R0 ;  /* 0x0000900001007387 */ /* 0x000fe80000100800 */
[----:B------:R-:W-:Y:S04]  /*3750*/  STL [R1+0x90], R0 ;  /* 0x0000900001007387 */ /* 0x000fe80000100800 */
[----:B------:R-:W-:Y:S01]  /*3760*/  STL [R1+0x90], R0 ;  /* 0x0000900001007387 */ /* 0x000fe20000100800 */
[----:B------:R-:W-:-:S03]  /*3770*/  IADD3 R236, -R73, 0xb, RZ ;  /* 0x0000000b49ec7810 */ /* 0x000fc60007ffe1ff */
[----:B------:R-:W-:Y:S04]  /*3780*/  STL [R1+0x90], R0 ;  /* 0x0000900001007387 */ /* 0x000fe80000100800 */
[----:B------:R-:W-:Y:S01]  /*3790*/  STL [R1+0x90], R0 ;  /* 0x0000900001007387 */ /* 0x000fe20000100800 */
[----:B------:R-:W-:-:S03]  /*37a0*/  @!P0 PRMT R7, RZ, 0x654, R7 ;  /* 0x00000654ff078816 */ /* 0x000fc60000000007 */
[----:B------:R-:W-:Y:S04]  /*37b0*/  STL [R1+0x90], R0 ;  /* 0x0000900001007387 */ /* 0x000fe80000100800 */
[----:B------:R-:W-:Y:S04]  /*37c0*/  STL [R1+0x90], R0 ;  /* 0x0000900001007387 */ /* 0x000fe80000100800 */
[----:B------:R-:W-:Y:S04]  /*37d0*/  STL [R1+0x90], R0 ;  /* 0x0000900001007387 */ /* 0x000fe80000100800 */
[----:B------:R-:W-:Y:S04]  /*37e0*/  STL [R1+0x90], R0 ;  /* 0x0000900001007387 */ /* 0x000fe80000100800 */
[----:B------:R-:W-:Y:S04]  /*37f0*/  STL [R1+0x90], R0 ;  /* 0x0000900001007387 */ /* 0x000fe80000100800 */
[----:B------:R-:W-:Y:S04]  /*3800*/  STL [R1+0x90], R0 ;  /* 0x0000900001007387 */ /* 0x000fe80000100800 */
[----:B------:R-:W-:Y:S01]  /*3810*/  STL [R1+0x90], R0 ;  /* 0x0000900001007387 */ /* 0x000fe20000100800 */
[----:B------:R-:W-:-:S02]  /*3820*/  WARPGROUP.DEPBAR.LE gsb0, 0x0 ;  /* 0x00008000000079c5 */ /* 0x000fc40000010000 */
[----:B------:R0:W-:Y:S06]  /*3830*/  BAR.ARV R236, 0x100 ;  /* 0x000400ec0000751d */ /* 0x0001ec0000002000 */
[----:B------:R1:W-:Y:S01]  /*3840*/  @!P0 SYNCS.ARRIVE.TRANS64.RED.A1T0 RZ, [R7+URZ], RZ ;  /* 0x000000ff07ff89a7 */ /* 0x0003e2000810043f */
[----:B------:R-:W2:Y:S04]  /*3850*/  LDL.64 R76, [R1+0x170] ;  /* 0x00017000014c7983 */ /* 0x000ea80000100a00 */
[----:B------:R-:W3:Y:S04]  /*3860*/  LDL R78, [R1+0x13c] ;  /* 0x00013c00014e7983 */ /* 0x000ee80000100800 */
[----:B------:R-:W4:Y:S04]  /*3870*/  LDL R79, [R1+0x70] ;  /* 0x00007000014f7983 */ /* 0x000f280000100800 */
[----:B------:R-:W5:Y:S04]  /*3880*/  LDL.64 R10, [R1+0x160] ;  /* 0x00016000010a7983 */ /* 0x000f680000100a00 */
[----:B------:R-:W4:Y:S04]  /*3890*/  LDL R80, [R1+0x168] ;  /* 0x0001680001507983 */ /* 0x000f280000100800 */
[----:B------:R-:W3:Y:S04]  /*38a0*/  LDL.128 R12, [R1+0x140] ;  /* 0x00014000010c7983 */ /* 0x000ee80000100c00 */
[----:B------:R-:W4:Y:S04]  /*38b0*/  LDL.128 R72, [R1+0x150] ;  /* 0x0001500001487983 */ /* 0x000f280000100c00 */
[----:B--2---:R-:W2:Y:S01]  /*38c0*/  LD.E R76, desc[UR44][R76.64] ;  /* 0x0000002c4c4c7980 */ /* 0x004ea2000c101900 */
[----:B-----5:R-:W-:Y:S01]  /*38d0*/  ISETP.NE.AND P1, PT, R10, 0x1, PT ;  /* 0x000000010a00780c */ /* 0x020fe20003f25270 */
[----:B---3--:R-:W-:Y:S01]  /*38e0*/  IMAD R10, R16, -0x60, R13 ;  /* 0xffffffa0100a7824 */ /* 0x008fe200078e020d */
[----:B----4-:R-:W-:Y:S01]  /*38f0*/  ISETP.GE.AND P2, PT, R73, 0x1, PT ;  /* 0x000000014900780c */ /* 0x010fe20003f46270 */
[----:B------:R-:W-:Y:S01]  /*3900*/  BSSY B0, `(.L_x_2067) ;  /* 0x00000a1000007945 */ /* 0x000fe20003800000 */
[-C--:B--2---:R-:W-:Y:S01]  /*3910*/  FMUL.FTZ R20, R27, R76.reuse ;  /* 0x0000004c1b147220 */ /* 0x084fe20000410000 */
[----:B------:R-:W-:Y:S01]  /*3920*/  SHF.R.S32.HI R27, RZ, 0x1f, R78 ;  /* 0x0000001fff1b7819 */ /* 0x000fe2000001144e */
[-C--:B------:R-:W-:Y:S01]  /*3930*/  FMUL.FTZ R21, R24, R76.reuse ;  /* 0x0000004c18157220 */ /* 0x080fe20000410000 */
[----:B------:R-:W-:-:S02]  /*3940*/  FMUL.FTZ R29, R29, R76 ;  /* 0x0000004c1d1d7220 */ /* 0x000fc40000410000 */
[----:B------:R-:W-:Y:S02]  /*3950*/  LEA.HI R24, R27, R78, RZ, 0x7 ;  /* 0x0000004e1b187211 */ /* 0x000fe400078f38ff */
[----:B------:R2:W3:Y:S02]  /*3960*/  MUFU.TANH R89, R29 ;  /* 0x0000001d00597308 */ /* 0x0004e40000002400 */
[----:B--2---:R-:W-:Y:S01]  /*3970*/  LOP3.LUT R29, R24, 0xffffff80, RZ, 0xc0, !PT ;  /* 0xffffff80181d7812 */ /* 0x004fe200078ec0ff */
[----:B-1----:R-:W-:-:S04]  /*3980*/  FMUL.FTZ R7, R26, R76 ;  /* 0x0000004c1a077220 */ /* 0x002fc80000410000 */
[----:B------:R-:W-:Y:S02]  /*3990*/  IMAD.IADD R29, R78, 0x1, -R29 ;  /* 0x000000014e1d7824 */ /* 0x000fe400078e0a1d */
[-C--:B------:R-:W-:Y:S01]  /*39a0*/  FMUL.FTZ R159, R30, R76.reuse ;  /* 0x0000004c1e9f7220 */ /* 0x080fe20000410000 */
[----:B------:R-:W-:Y:S02]  /*39b0*/  FMUL.FTZ R32, R32, R76 ;  /* 0x0000004c20207220 */ /* 0x000fe40000410000 */
[----:B------:R-:W-:Y:S02]  /*39c0*/  SHF.R.S32.HI R26, RZ, 0x1f, R29 ;  /* 0x0000001fff1a7819 */ /* 0x000fe4000001141d */
[----:B------:R-:W-:Y:S02]  /*39d0*/  LEA.HI R27, R27, R78, RZ, 0x2 ;  /* 0x0000004e1b1b7211 */ /* 0x000fe400078f10ff */
[----:B------:R-:W-:Y:S01]  /*39e0*/  LEA.HI R30, R26, R29, RZ, 0x2 ;  /* 0x0000001d1a1e7211 */ /* 0x000fe200078f10ff */
[----:B------:R-:W-:Y:S01]  /*39f0*/  FMUL.FTZ R87, R31, R76 ;  /* 0x0000004c1f577220 */ /* 0x000fe20000410000 */
[----:B------:R1:W2:Y:S01]  /*3a00*/  MUFU.TANH R164, R32 ;  /* 0x0000002000a47308 */ /* 0x0002a20000002400 */
[----:B------:R-:W-:-:S02]  /*3a10*/  LOP3.LUT R27, R27, 0xfffffffc, RZ, 0xc0, !PT ;  /* 0xfffffffc1b1b7812 */ /* 0x000fc400078ec0ff */
[--C-:B------:R-:W-:Y:S02]  /*3a20*/  SHF.R.S32.HI R31, RZ, 0x2, R30.reuse ;  /* 0x00000002ff1f7819 */ /* 0x100fe4000001141e */
[----:B-1----:R-:W-:Y:S01]  /*3a30*/  SHF.R.S32.HI R32, RZ, 0x1f, R30 ;  /* 0x0000001fff207819 */ /* 0x002fe2000001141e */
[----:B------:R-:W-:Y:S01]  /*3a40*/  IMAD.IADD R78, R78, 0x1, -R27 ;  /* 0x000000014e4e7824 */ /* 0x000fe200078e0a1b */
[----:B------:R-:W-:Y:S02]  /*3a50*/  SHF.R.S32.HI R27, RZ, 0x7, R24 ;  /* 0x00000007ff1b7819 */ /* 0x000fe40000011418 */
[----:B------:R-:W-:Y:S02]  /*3a60*/  LEA.HI R32, R32, R31, RZ, 0x3 ;  /* 0x0000001f20207211 */ /* 0x000fe400078f18ff */
[----:B------:R-:W-:Y:S02]  /*3a70*/  LEA.HI R26, R26, R29, RZ, 0x5 ;  /* 0x0000001d1a1a7211 */ /* 0x000fe400078f28ff */
[----:B------:R-:W-:-:S02]  /*3a80*/  LOP3.LUT R32, R32, 0xfffffff8, RZ, 0xc0, !PT ;  /* 0xfffffff820207812 */ /* 0x000fc400078ec0ff */
[----:B------:R-:W-:Y:S02]  /*3a90*/  LEA.HI R24, R24, R27, RZ, 0x1 ;  /* 0x0000001b18187211 */ /* 0x000fe400078f08ff */
[----:B------:R-:W-:Y:S01]  /*3aa0*/  SHF.R.S32.HI R26, RZ, 0x5, R26 ;  /* 0x00000005ff1a7819 */ /* 0x000fe2000001141a */
[----:B------:R-:W-:Y:S01]  /*3ab0*/  IMAD.IADD R32, R31, 0x1, -R32 ;  /* 0x000000011f207824 */ /* 0x000fe200078e0a20 */
[----:B------:R-:W-:Y:S02]  /*3ac0*/  LOP3.LUT R24, R24, 0x3fffffe, RZ, 0xc0, !PT ;  /* 0x03fffffe18187812 */ /* 0x000fe400078ec0ff */
[----:B------:R-:W-:Y:S01]  /*3ad0*/  LEA.HI R31, R78, R78, RZ, 0x1 ;  /* 0x0000004e4e1f7211 */ /* 0x000fe200078f08ff */
[----:B------:R-:W-:Y:S02]  /*3ae0*/  IMAD R79, R79, 0x8, R26 ;  /* 0x000000084f4f7824 */ /* 0x000fe400078e021a */
[----:B------:R-:W-:Y:S01]  /*3af0*/  IMAD.IADD R24, R27, 0x1, -R24 ;  /* 0x000000011b187824 */ /* 0x000fe200078e0a18 */
[----:B------:R-:W-:Y:S01]  /*3b00*/  LOP3.LUT R31, R31, 0x1ffffffe, RZ, 0xc0, !PT ;  /* 0x1ffffffe1f1f7812 */ /* 0x000fe200078ec0ff */
[----:B------:R-:W-:-:S04]  /*3b10*/  IMAD.U32 R27, R79, 0x10, R32 ;  /* 0x000000104f1b7824 */ /* 0x000fc800078e0020 */
[----:B------:R-:W-:Y:S02]  /*3b20*/  IMAD.IADD R31, R78, 0x1, -R31 ;  /* 0x000000014e1f7824 */ /* 0x000fe400078e0a1f */
[----:B------:R-:W-:-:S04]  /*3b30*/  IMAD R24, R24, 0x40, R27 ;  /* 0x0000004018187824 */ /* 0x000fc800078e021b */
[----:B------:R-:W-:-:S04]  /*3b40*/  IMAD R24, R31, 0x8, R24 ;  /* 0x000000081f187824 */ /* 0x000fc800078e0218 */
[----:B------:R-:W-:-:S05]  /*3b50*/  @P1 IMAD.HI.U32 R11, R24, R11, RZ ;  /* 0x0000000b180b1227 */ /* 0x000fca00078e00ff */
[----:B------:R-:W-:Y:S02]  /*3b60*/  @P1 SHF.R.U32.HI R24, RZ, R80, R11 ;  /* 0x00000050ff181219 */ /* 0x000fe4000001160b */
[----:B------:R-:W-:-:S03]  /*3b70*/  LOP3.LUT R30, R30, 0x7ffffffc, RZ, 0xc0, !PT ;  /* 0x7ffffffc1e1e7812 */ /* 0x000fc600078ec0ff */
[----:B------:R-:W1:Y:S01]  /*3b80*/  SHFL.IDX PT, R26, R24, RZ, 0x1c1f ;  /* 0x001c1fff181a7589 */ /* 0x000e6200000e0000 */
        /* <DEDUP_REMOVED lines=40> */
[----:B------:R-:W-:-:S02]  /*3e10*/  IMAD.IADD R30, R29, 0x1, -R30 ;  /* 0x000000011d1e7824 */ /* 0x000fc400078e0a1e */
[----:B------:R-:W-:Y:S01]  /*3e20*/  FMUL.FTZ R71, R71, R76 ;  /* 0x0000004c47477220 */ /* 0x000fe20000410000 */
[----:B------:R-:W-:Y:S01]  /*3e30*/  VIADD R11, R10, 0x61 ;  /* 0x000000610a0b7836 */ /* 0x000fe20000000000 */
[----:B------:R-:W4:Y:S03]  /*3e40*/  MUFU.TANH R21, R21 ;  /* 0x0000001500157308 */ /* 0x000f260000002400 */
[----:B------:R-:W-:Y:S02]  /*3e50*/  IMAD R27, R30, -0x2, R11 ;  /* 0xfffffffe1e1b7824 */ /* 0x000fe400078e020b */
[----:B------:R-:W-:-:S03]  /*3e60*/  VIADD R11, R10, 0x60 ;  /* 0x000000600a0b7836 */ /* 0x000fc60000000000 */
[----:B------:R-:W0:Y:S01]  /*3e70*/  MUFU.TANH R25, R25 ;  /* 0x0000001900197308 */ /* 0x000e220000002400 */
[----:B------:R-:W-:Y:S01]  /*3e80*/  IMAD.IADD R10, R27, 0x1, -R12 ;  /* 0x000000011b0a7824 */ /* 0x000fe200078e0a0c */
[----:B------:R-:W-:Y:S01]  /*3e90*/  LOP3.LUT R27, RZ, R14, RZ, 0x33, !PT ;  /* 0x0000000eff1b7212 */ /* 0x000fe200078e33ff */
[----:B------:R-:W-:-:S05]  /*3ea0*/  IMAD.MOV.U32 R29, RZ, RZ, -0x60 ;  /* 0xffffffa0ff1d7424 */ /* 0x000fca00078e00ff */
[----:B------:R-:W0:Y:S01]  /*3eb0*/  MUFU.TANH R7, R7 ;  /* 0x0000000700077308 */ /* 0x000e220000002400 */
[----:B------:R-:W-:-:S07]  /*3ec0*/  IMAD R31, R30, -0x2, R11 ;  /* 0xfffffffe1e1f7824 */ /* 0x000fce00078e020b */
[----:B------:R-:W0:Y:S01]  /*3ed0*/  MUFU.TANH R20, R20 ;  /* 0x0000001400147308 */ /* 0x000e220000002400 */
[----:B------:R-:W-:-:S07]  /*3ee0*/  IMAD.IADD R32, R10, 0x1, R15 ;  /* 0x000000010a207824 */ /* 0x000fce00078e020f */
        /* <DEDUP_REMOVED lines=42> */
[----:B------:R-:W-:-:S02]  /*4190*/  IMAD R29, R16, R29, 0x60 ;  /* 0x00000060101d7424 */ /* 0x000fc400078e021d */
[----:B------:R-:W-:Y:S01]  /*41a0*/  IMAD.IADD R27, R10, 0x1, R27 ;  /* 0x000000010a1b7824 */ /* 0x000fe200078e021b */
[----:B-1----:R-:W-:Y:S01]  /*41b0*/  VIADDMNMX R10, R26, R32, R31, PT ;  /* 0x000000201a0a7246 */ /* 0x002fe2000380011f */
[----:B------:R-:W-:Y:S02]  /*41c0*/  IMAD R30, R30, -0x2, R29 ;  /* 0xfffffffe1e1e7824 */ /* 0x000fe400078e021d */
[----:B------:R-:W-:Y:S02]  /*41d0*/  IMAD.IADD R72, R29, 0x1, R72 ;  /* 0x000000011d487824 */ /* 0x000fe400078e0248 */
[----:B------:R-:W-:Y:S01]  /*41e0*/  IMAD.IADD R11, R27, 0x1, R26 ;  /* 0x000000011b0b7824 */ /* 0x000fe200078e021a */
[----:B--234-:R-:W-:Y:S06]  /*41f0*/  @!P2 BRA `(.L_x_2068) ;  /* 0x000000000044a947 */ /* 0x01cfec0003800000 */
[----:B------:R-:W-:Y:S01]  /*4200*/  IADD3 R14, -R12, R13, R26 ;  /* 0x0000000d0c0e7210 */ /* 0x000fe20007ffe11a */
[----:B------:R-:W-:Y:S03]  /*4210*/  BSSY B1, `(.L_x_2069) ;  /* 0x000000c000017945 */ /* 0x000fe60003800000 */
[----:B------:R-:W-:-:S13]  /*4220*/  ISETP.GT.AND P1, PT, R14, -0x1, PT ;  /* 0xffffffff0e00780c */ /* 0x000fda0003f24270 */
[----:B------:R-:W-:Y:S05]  /*4230*/  @P1 BRA `(.L_x_2070) ;  /* 0x0000000000181947 */ /* 0x000fea0003800000 */
[----:B------:R-:W-:Y:S02]  /*4240*/  ISETP.NE.AND P1, PT, R73, 0x1, PT ;  /* 0x000000014900780c */ /* 0x000fe40003f25270 */
[----:B------:R-:W-:-:S11]  /*4250*/  LOP3.LUT R15, RZ, R14, RZ, 0x33, !PT ;  /* 0x0000000eff0f7212 */ /* 0x000fd600078e33ff */
[----:B------:R-:W-:-:S05]  /*4260*/  @P1 IMAD.HI.U32 R14, R15, R74, RZ ;  /* 0x0000004a0f0e1227 */ /* 0x000fca00078e00ff */
[----:B------:R-:W-:-:S04]  /*4270*/  @P1 SHF.R.U32.HI R15, RZ, R75, R14 ;  /* 0x0000004bff0f1219 */ /* 0x000fc8000001160e */
[----:B------:R-:W-:Y:S01]  /*4280*/  LOP3.LUT R14, RZ, R15, RZ, 0x33, !PT ;  /* 0x0000000fff0e7212 */ /* 0x000fe200078e33ff */
[----:B------:R-:W-:Y:S06]  /*4290*/  BRA `(.L_x_2071) ;  /* 0x00000000000c7947 */ /* 0x000fec0003800000 */
.L_x_2070:
[----:B------:R-:W-:-:S13]  /*42a0*/  ISETP.NE.AND P1, PT, R73, 0x1, PT ;  /* 0x000000014900780c */ /* 0x000fda0003f25270 */
[----:B------:R-:W-:-:S05]  /*42b0*/  @P1 IMAD.HI.U32 R26, R14, R74, RZ ;  /* 0x0000004a0e1a1227 */ /* 0x000fca00078e00ff */
[----:B------:R-:W-:-:S07]  /*42c0*/  @P1 SHF.R.U32.HI R14, RZ, R75, R26 ;  /* 0x0000004bff0e1219 */ /* 0x000fce000001161a */
.L_x_2071:
[----:B------:R-:W-:Y:S05]  /*42d0*/  BSYNC B1 ;  /* 0x0000000000017941 */ /* 0x000fea0003800000 */
.L_x_2069:
[----:B------:R-:W-:-:S05]  /*42e0*/  IMAD R14, R14, R73, R30 ;  /* 0x000000490e0e7224 */ /* 0x000fca00078e021e */
[----:B------:R-:W-:Y:S02]  /*42f0*/  VIMNMX R11, R11, R14, !PT ;  /* 0x0000000e0b0b7248 */ /* 0x000fe40007fe0100 */
[----:B------:R-:W-:-:S07]  /*4300*/  VIADDMNMX R10, R14, R73, R10, PT ;  /* 0x000000490e0a7246 */ /* 0x000fce000380010a */
.L_x_2068:
[----:B------:R-:W-:Y:S05]  /*4310*/  BSYNC B0 ;  /* 0x0000000000007941 */ /* 0x000fea0003800000 */
.L_x_2067:
[C---:B------:R-:W-:Y:S01]  /*4320*/  ISETP.GE.AND P1, PT, R72.reuse, 0x2, PT ;  /* 0x000000024800780c */ /* 0x040fe20003f26270 */
[----:B------:R-:W1:Y:S01]  /*4330*/  SHFL.IDX PT, R24, R24, 0x1, 0x1c1f ;  /* 0x003c1f0018187f89 */ /* 0x000e6200000e0000 */
[C---:B------:R-:W-:Y:S01]  /*4340*/  ISETP.GE.AND P5, PT, R72.reuse, 0xa, PT ;  /* 0x0000000a4800780c */ /* 0x040fe20003fa6270 */
[----:B------:R-:W-:Y:S01]  /*4350*/  BSSY B0, `(.L_x_2072) ;  /* 0x0000087000007945 */ /* 0x000fe20003800000 */
[----:B------:R-:W-:Y:S02]  /*4360*/  ISETP.GT.AND P3, PT, R11, 0x1, !P1 ;  /* 0x000000010b00780c */ /* 0x000fe40004f64270 */
[----:B------:R-:W-:Y:S02]  /*4370*/  ISETP.GE.AND P2, PT, R72, 0x9, PT ;  /* 0x000000094800780c */ /* 0x000fe40003f46270 */
[----:B------:R-:W-:Y:S02]  /*4380*/  ISETP.LT.OR P3, PT, R10, 0x2, P3 ;  /* 0x000000020a00780c */ /* 0x000fe40001f61670 */
[----:B------:R-:W-:-:S02]  /*4390*/  P2R R15, PR, RZ, 0x20 ;  /* 0x00000020ff0f7803 */ /* 0x000fc40000000000 */
[----:B0-----:R-:W-:Y:S02]  /*43a0*/  FSEL R95, R25, -INF , !P3 ;  /* 0xff800000195f7808 */ /* 0x001fe40005800000 */
        /* <DEDUP_REMOVED lines=84> */
[----:B------:R-:W-:Y:S02]  /*48f0*/  P2R R25, PR, RZ, 0x20 ;  /* 0x00000020ff197803 */ /* 0x000fe40000000000 */
        /* <DEDUP_REMOVED lines=14> */
[----:B------:R-:W-:Y:S02]  /*49e0*/  P2R R14, PR, RZ, 0x40 ;  /* 0x00000040ff0e7803 */ /* 0x000fe40000000000 */
[----:B------:R-:W-:-:S04]  /*49f0*/  ISETP.GT.AND P6, PT, R11, RZ, !P6 ;  /* 0x000000ff0b00720c */ /* 0x000fc800077c4270 */
[----:B------:R-:W-:-:S04]  /*4a00*/  ISETP.LT.OR P6, PT, R10, 0x1, P6 ;  /* 0x000000010a00780c */ /* 0x000fc800037c1670 */
[----:B------:R-:W-:Y:S02]  /*4a10*/  FSEL R97, R21, -INF , !P6 ;  /* 0xff80000015617808 */ /* 0x000fe40007000000 */
[----:B------:R-:W-:-:S04]  /*4a20*/  ISETP.GE.AND P6, PT, R72, 0x5a, PT ;  /* 0x0000005a4800780c */ /* 0x000fc80003fc6270 */
[----:B------:R-:W-:Y:S02]  /*4a30*/  P2R R21, PR, RZ, 0x40 ;  /* 0x00000040ff157803 */ /* 0x000fe40000000000 */
[----:B------:R-:W-:Y:S01]  /*4a40*/  ISETP.GT.AND P6, PT, R11, 0x59, !P6 ;  /* 0x000000590b00780c */ /* 0x000fe200077c4270 */
[----:B-1----:R-:W-:-:S03]  /*4a50*/  IMAD.IADD R11, R27, 0x1, R24 ;  /* 0x000000011b0b7824 */ /* 0x002fc600078e0218 */
[----:B------:R-:W-:Y:S02]  /*4a60*/  ISETP.LT.OR P6, PT, R10, 0x5a, P6 ;  /* 0x0000005a0a00780c */ /* 0x000fe400037c1670 */
[----:B------:R-:W-:Y:S02]  /*4a70*/  VIADDMNMX R10, R24, R32, R31, PT ;  /* 0x00000020180a7246 */ /* 0x000fe4000380011f */
[----:B------:R-:W-:Y:S02]  /*4a80*/  FSEL R191, R69, -INF , !P6 ;  /* 0xff80000045bf7808 */ /* 0x000fe40007000000 */
[----:B------:R-:W-:-:S13]  /*4a90*/  ISETP.GE.AND P6, PT, R73, 0x1, PT ;  /* 0x000000014900780c */ /* 0x000fda0003fc6270 */
[----:B------:R-:W-:Y:S05]  /*4aa0*/  @!P6 BRA `(.L_x_2073) ;  /* 0x000000000044e947 */ /* 0x000fea0003800000 */
        /* <DEDUP_REMOVED lines=10> */
.L_x_2075:
[----:B------:R-:W-:-:S13]  /*4b50*/  ISETP.NE.AND P6, PT, R73, 0x1, PT ;  /* 0x000000014900780c */ /* 0x000fda0003fc5270 */
[----:B------:R-:W-:-:S05]  /*4b60*/  @P6 IMAD.HI.U32 R74, R12, R74, RZ ;  /* 0x0000004a0c4a6227 */ /* 0x000fca00078e00ff */
[----:B------:R-:W-:-:S07]  /*4b70*/  @P6 SHF.R.U32.HI R12, RZ, R75, R74 ;  /* 0x0000004bff0c6219 */ /* 0x000fce000001164a */
.L_x_2076:
[----:B------:R-:W-:Y:S05]  /*4b80*/  BSYNC B1 ;  /* 0x0000000000017941 */ /* 0x000fea0003800000 */
.L_x_2074:
[----:B------:R-:W-:-:S05]  /*4b90*/  IMAD R12, R12, R73, R30 ;  /* 0x000000490c0c7224 */ /* 0x000fca00078e021e */
[----:B------:R-:W-:Y:S02]  /*4ba0*/  VIADDMNMX R10, R12, R73, R10, PT ;  /* 0x000000490c0a7246 */ /* 0x000fe4000380010a */
[----:B------:R-:W-:-:S07]  /*4bb0*/  VIMNMX R11, R11, R12, !PT ;  /* 0x0000000c0b0b7248 */ /* 0x000fce0007fe0100 */
.L_x_2073:
[----:B------:R-:W-:Y:S05]  /*4bc0*/  BSYNC B0 ;  /* 0x0000000000007941 */ /* 0x000fea0003800000 */
.L_x_2072:
[C---:B------:R-:W-:Y:S01]  /*4bd0*/  ISETP.GT.AND P1, PT, R11.reuse, 0x1, !P1 ;  /* 0x000000010b00780c */ /* 0x040fe20004f24270 */
[----:B------:R-:W2:Y:S01]  /*4be0*/  LDL R161, [R1+0x250] ;  /* 0x0002500001a17983 */ /* 0x000ea20000100800 */
[----:B------:R-:W-:Y:S02]  /*4bf0*/  ISETP.GT.AND P2, PT, R11, 0x8, !P2 ;  /* 0x000000080b00780c */ /* 0x000fe40005744270 */
[C---:B------:R-:W-:Y:S01]  /*4c00*/  ISETP.LT.OR P1, PT, R10.reuse, 0x2, P1 ;  /* 0x000000020a00780c */ /* 0x040fe20000f21670 */
[----:B------:R-:W3:Y:S01]  /*4c10*/  LDL R156, [R1+0x338] ;  /* 0x00033800019c7983 */ /* 0x000ee20000100800 */
[----:B------:R-:W-:Y:S02]  /*4c20*/  ISETP.LT.OR P2, PT, R10, 0x9, P2 ;  /* 0x000000090a00780c */ /* 0x000fe40001741670 */
[----:B------:R-:W-:Y:S01]  /*4c30*/  FSEL R91, R20, -INF , !P1 ;  /* 0xff800000145b7808 */ /* 0x000fe20004800000 */
[----:B------:R-:W4:Y:S01]  /*4c40*/  LDL R158, [R1+0x33c] ;  /* 0x00033c00019e7983 */ /* 0x000f220000100800 */
[----:B------:R-:W-:-:S02]  /*4c50*/  ISETP.NE.AND P1, PT, R15, RZ, PT ;  /* 0x000000ff0f00720c */ /* 0x000fc40003f25270 */
[----:B------:R-:W-:Y:S01]  /*4c60*/  FSEL R159, R159, -INF , !P2 ;  /* 0xff8000009f9f7808 */ /* 0x000fe20005000000 */
[----:B------:R-:W5:Y:S01]  /*4c70*/  LDL R15, [R1+0x218] ;  /* 0x00021800010f7983 */ /* 0x000f620000100800 */
[----:B------:R-:W-:Y:S02]  /*4c80*/  ISETP.GT.AND P1, PT, R11, 0x9, !P1 ;  /* 0x000000090b00780c */ /* 0x000fe40004f24270 */
[----:B------:R-:W-:Y:S01]  /*4c90*/  ISETP.NE.AND P2, PT, R28, RZ, PT ;  /* 0x000000ff1c00720c */ /* 0x000fe20003f45270 */
[----:B------:R-:W2:Y:S01]  /*4ca0*/  LDL R20, [R1+0x260] ;  /* 0x0002600001147983 */ /* 0x000ea20000100800 */
[----:B------:R-:W-:Y:S02]  /*4cb0*/  ISETP.LT.OR P1, PT, R10, 0xa, P1 ;  /* 0x0000000a0a00780c */ /* 0x000fe40000f21670 */
[----:B------:R-:W-:Y:S01]  /*4cc0*/  ISETP.NE.AND P6, PT, R29, RZ, PT ;  /* 0x000000ff1d00720c */ /* 0x000fe20003fc5270 */
[----:B------:R-:W5:Y:S01]  /*4cd0*/  LDL R160, [R1+0x344] ;  /* 0x0003440001a07983 */ /* 0x000f620000100800 */
[----:B------:R-:W-:-:S02]  /*4ce0*/  FSEL R87, R87, -INF , !P1 ;  /* 0xff80000057577808 */ /* 0x000fc40004800000 */
[----:B------:R-:W-:Y:S01]  /*4cf0*/  ISETP.NE.AND P1, PT, R25, RZ, PT ;  /* 0x000000ff1900720c */ /* 0x000fe20003f25270 */
[----:B------:R-:W5:Y:S01]  /*4d00*/  LDL R152, [R1+0x32c] ;  /* 0x00032c0001987983 */ /* 0x000f620000100800 */
[C---:B------:R-:W-:Y:S02]  /*4d10*/  ISETP.GT.AND P3, PT, R11.reuse, 0x50, !P3 ;  /* 0x000000500b00780c */ /* 0x040fe40005f64270 */
[C---:B------:R-:W-:Y:S01]  /*4d20*/  ISETP.GT.AND P1, PT, R11.reuse, 0x10, !P1 ;  /* 0x000000100b00780c */ /* 0x040fe20004f24270 */
[----:B------:R-:W5:Y:S01]  /*4d30*/  LDL R154, [R1+0x334] ;  /* 0x00033400019a7983 */ /* 0x000f620000100800 */
[C---:B------:R-:W-:Y:S02]  /*4d40*/  ISETP.GT.AND P4, PT, R11.reuse, 0x51, !P4 ;  /* 0x000000510b00780c */ /* 0x040fe40006784270 */
[----:B------:R-:W-:Y:S01]  /*4d50*/  ISETP.LT.OR P1, PT, R10, 0x11, P1 ;  /* 0x000000110a00780c */ /* 0x000fe20000f21670 */
[----:B------:R-:W5:Y:S01]  /*4d60*/  LDL R76, [R1+0x264] ;  /* 0x00026400014c7983 */ /* 0x000f620000100800 */
[----:B------:R-:W-:-:S02]  /*4d70*/  ISETP.GT.AND P5, PT, R11, 0x58, !P5 ;  /* 0x000000580b00780c */ /* 0x000fc40006fa4270 */
[----:B------:R-:W-:Y:S01]  /*4d80*/  FSEL R233, R233, -INF , !P1 ;  /* 0xff800000e9e97808 */ /* 0x000fe20004800000 */
[----:B------:R-:W5:Y:S01]  /*4d90*/  LDL R78, [R1+0x268] ;  /* 0x00026800014e7983 */ /* 0x000f620000100800 */
[----:B------:R-:W-:Y:S02]  /*4da0*/  ISETP.NE.AND P1, PT, R26, RZ, PT ;  /* 0x000000ff1a00720c */ /* 0x000fe40003f25270 */
[C---:B------:R-:W-:Y:S01]  /*4db0*/  ISETP.LT.OR P3, PT, R10.reuse, 0x51, P3 ;  /* 0x000000510a00780c */ /* 0x040fe20001f61670 */
[----:B------:R-:W5:Y:S01]  /*4dc0*/  LDL R80, [R1+0x26c] ;  /* 0x00026c0001507983 */ /* 0x000f620000100800 */
[----:B------:R-:W-:Y:S02]  /*4dd0*/  ISETP.GT.AND P1, PT, R11, 0x11, !P1 ;  /* 0x000000110b00780c */ /* 0x000fe40004f24270 */
[C---:B------:R-:W-:Y:S01]  /*4de0*/  ISETP.LT.OR P4, PT, R10.reuse, 0x52, P4 ;  /* 0x000000520a00780c */ /* 0x040fe20002781670 */
[----:B------:R-:W5:Y:S01]  /*4df0*/  LDL R24, [R1+0x270] ;  /* 0x0002700001187983 */ /* 0x000f620000100800 */
[----:B------:R-:W-:-:S02]  /*4e00*/  ISETP.LT.OR P1, PT, R10, 0x12, P1 ;  /* 0x000000120a00780c */ /* 0x000fc40000f21670 */
[----:B------:R-:W-:Y:S01]  /*4e10*/  FSEL R195, R66, -INF , !P3 ;  /* 0xff80000042c37808 */ /* 0x000fe20005800000 */
[----:B------:R-:W5:Y:S01]  /*4e20*/  LDL R82, [R1+0x274] ;  /* 0x0002740001527983 */ /* 0x000f620000100800 */
[----:B------:R-:W-:Y:S02]  /*4e30*/  FSEL R232, R232, -INF , !P1 ;  /* 0xff800000e8e87808 */ /* 0x000fe40004800000 */
[----:B------:R-:W-:Y:S01]  /*4e40*/  ISETP.GT.AND P1, PT, R11, 0x18, !P2 ;  /* 0x000000180b00780c */ /* 0x000fe20005724270 */
[----:B------:R-:W5:Y:S01]  /*4e50*/  LDL R84, [R1+0x278] ;  /* 0x0002780001547983 */ /* 0x000f620000100800 */
[----:B------:R-:W-:Y:S02]  /*4e60*/  ISETP.NE.AND P2, PT, R14, RZ, PT ;  /* 0x000000ff0e00720c */ /* 0x000fe40003f45270 */
[----:B------:R-:W-:Y:S01]  /*4e70*/  ISETP.LT.OR P1, PT, R10, 0x19, P1 ;  /* 0x000000190a00780c */ /* 0x000fe20000f21670 */
[----:B------:R-:W5:Y:S01]  /*4e80*/  LDL R86, [R1+0x27c] ;  /* 0x00027c0001567983 */ /* 0x000f620000100800 */
[----:B------:R-:W-:-:S02]  /*4e90*/  FMNMX.FTZ R14, R97, R95, !PT ;  /* 0x0000005f610e7209 */ /* 0x000fc40007810000 */
[----:B------:R-:W-:Y:S01]  /*4ea0*/  FSEL R231, R231, -INF , !P1 ;  /* 0xff800000e7e77808 */ /* 0x000fe20004800000 */
[----:B------:R-:W5:Y:S01]  /*4eb0*/  LDL R26, [R1+0x280] ;  /* 0x00028000011a7983 */ /* 0x000f620000100800 */
[----:B------:R-:W-:Y:S02]  /*4ec0*/  ISETP.GT.AND P1, PT, R11, 0x19, !P6 ;  /* 0x000000190b00780c */ /* 0x000fe40007724270 */
[----:B------:R-:W-:Y:S01]  /*4ed0*/  FMNMX.FTZ R14, R93, R14, !PT ;  /* 0x0000000e5d0e7209 */ /* 0x000fe20007810000 */
[----:B------:R-:W5:Y:S01]  /*4ee0*/  LDL R88, [R1+0x284] ;  /* 0x0002840001587983 */ /* 0x000f620000100800 */
[----:B------:R-:W-:Y:S02]  /*4ef0*/  ISETP.LT.OR P1, PT, R10, 0x1a, P1 ;  /* 0x0000001a0a00780c */ /* 0x000fe40000f21670 */
[----:B------:R-:W-:Y:S01]  /*4f00*/  ISETP.NE.AND P6, PT, R42, RZ, PT ;  /* 0x000000ff2a00720c */ /* 0x000fe20003fc5270 */
[----:B------:R-:W5:Y:S01]  /*4f10*/  LDL R90, [R1+0x288] ;  /* 0x00028800015a7983 */ /* 0x000f620000100800 */
[----:B------:R-:W-:-:S02]  /*4f20*/  FSEL R230, R230, -INF , !P1 ;  /* 0xff800000e6e67808 */ /* 0x000fc40004800000 */
[----:B------:R-:W-:Y:S01]  /*4f30*/  ISETP.NE.AND P1, PT, R33, RZ, PT ;  /* 0x000000ff2100720c */ /* 0x000fe20003f25270 */
[----:B------:R-:W5:Y:S01]  /*4f40*/  LDL R92, [R1+0x28c] ;  /* 0x00028c00015c7983 */ /* 0x000f620000100800 */
[C---:B------:R-:W-:Y:S02]  /*4f50*/  ISETP.LT.OR P5, PT, R10.reuse, 0x59, P5 ;  /* 0x000000590a00780c */ /* 0x040fe40002fa1670 */
[----:B------:R-:W-:Y:S01]  /*4f60*/  ISETP.GT.AND P1, PT, R11, 0x20, !P1 ;  /* 0x000000200b00780c */ /* 0x000fe20004f24270 */
[----:B------:R-:W5:Y:S01]  /*4f70*/  LDL R28, [R1+0x290] ;  /* 0x00029000011c7983 */ /* 0x000f620000100800 */
[----:B------:R-:W-:Y:S02]  /*4f80*/  FSEL R196, R67, -INF , !P4 ;  /* 0xff80000043c47808 */ /* 0x000fe40006000000 */
[----:B------:R-:W-:Y:S01]  /*4f90*/  ISETP.LT.OR P1, PT, R10, 0x21, P1 ;  /* 0x000000210a00780c */ /* 0x000fe20000f21670 */
[----:B------:R-:W5:Y:S01]  /*4fa0*/  LDL R94, [R1+0x294] ;  /* 0x00029400015e7983 */ /* 0x000f620000100800 */
[----:B------:R-:W-:-:S02]  /*4fb0*/  FSEL R197, R70, -INF , !P5 ;  /* 0xff80000046c57808 */ /* 0x000fc40006800000 */
[----:B------:R-:W-:Y:S01]  /*4fc0*/  FSEL R223, R223, -INF , !P1 ;  /* 0xff800000dfdf7808 */ /* 0x000fe20004800000 */
[----:B------:R-:W5:Y:S01]  /*4fd0*/  LDL R96, [R1+0x298] ;  /* 0x0002980001607983 */ /* 0x000f620000100800 */
[----:B------:R-:W-:-:S03]  /*4fe0*/  ISETP.NE.AND P1, PT, R34, RZ, PT ;  /* 0x000000ff2200720c */ /* 0x000fc60003f25270 */
[----:B------:R-:W5:Y:S01]  /*4ff0*/  LDL R98, [R1+0x29c] ;  /* 0x00029c0001627983 */ /* 0x000f620000100800 */
[----:B------:R-:W-:-:S03]  /*5000*/  ISETP.GT.AND P1, PT, R11, 0x21, !P1 ;  /* 0x000000210b00780c */ /* 0x000fc60004f24270 */
[----:B------:R-:W5:Y:S01]  /*5010*/  LDL R30, [R1+0x2a0] ;  /* 0x0002a000011e7983 */ /* 0x000f620000100800 */
[----:B------:R-:W-:-:S03]  /*5020*/  ISETP.LT.OR P1, PT, R10, 0x22, P1 ;  /* 0x000000220a00780c */ /* 0x000fc60000f21670 */
[----:B------:R-:W5:Y:S01]  /*5030*/  LDL R100, [R1+0x2a4] ;  /* 0x0002a40001647983 */ /* 0x000f620000100800 */
[----:B------:R-:W-:Y:S02]  /*5040*/  FSEL R218, R218, -INF , !P1 ;  /* 0xff800000dada7808 */ /* 0x000fe40004800000 */
[----:B------:R-:W-:Y:S01]  /*5050*/  ISETP.NE.AND P1, PT, R35, RZ, PT ;  /* 0x000000ff2300720c */ /* 0x000fe20003f25270 */
[----:B------:R-:W5:Y:S03]  /*5060*/  LDL R102, [R1+0x2a8] ;  /* 0x0002a80001667983 */ /* 0x000f660000100800 */
[----:B------:R-:W-:Y:S01]  /*5070*/  ISETP.GT.AND P1, PT, R11, 0x28, !P1 ;  /* 0x000000280b00780c */ /* 0x000fe20004f24270 */
[----:B------:R-:W5:Y:S03]  /*5080*/  LDL R104, [R1+0x2ac] ;  /* 0x0002ac0001687983 */ /* 0x000f660000100800 */
[----:B------:R-:W-:Y:S01]  /*5090*/  ISETP.LT.OR P1, PT, R10, 0x29, P1 ;  /* 0x000000290a00780c */ /* 0x000fe20000f21670 */
[----:B------:R-:W5:Y:S03]  /*50a0*/  LDL R32, [R1+0x2b0] ;  /* 0x0002b00001207983 */ /* 0x000f660000100800 */
        /* <DEDUP_REMOVED lines=41> */
[C---:B------:R-:W-:Y:S01]  /*5340*/  ISETP.GT.AND P1, PT, R11.reuse, 0x40, !P1 ;  /* 0x000000400b00780c */ /* 0x040fe20004f24270 */
[----:B------:R-:W5:Y:S03]  /*5350*/  LDL R42, [R1+0x300] ;  /* 0x00030000012a7983 */ /* 0x000f660000100800 */
[----:B------:R-:W-:Y:S01]  /*5360*/  ISETP.LT.OR P1, PT, R10, 0x41, P1 ;  /* 0x000000410a00780c */ /* 0x000fe20000f21670 */
[----:B------:R-:W5:Y:S03]  /*5370*/  LDL R136, [R1+0x304] ;  /* 0x0003040001887983 */ /* 0x000f660000100800 */
[----:B------:R-:W-:Y:S01]  /*5380*/  FSEL R205, R58, -INF , !P1 ;  /* 0xff8000003acd7808 */ /* 0x000fe20004800000 */
[----:B------:R-:W5:Y:S01]  /*5390*/  LDL R138, [R1+0x308] ;  /* 0x00030800018a7983 */ /* 0x000f620000100800 */
[----:B------:R-:W-:-:S02]  /*53a0*/  ISETP.GT.AND P1, PT, R11, RZ, !P2 ;  /* 0x000000ff0b00720c */ /* 0x000fc40005724270 */
[----:B------:R-:W-:Y:S01]  /*53b0*/  ISETP.NE.AND P2, PT, R44, RZ, PT ;  /* 0x000000ff2c00720c */ /* 0x000fe20003f45270 */
[----:B------:R-:W5:Y:S01]  /*53c0*/  LDL R140, [R1+0x30c] ;  /* 0x00030c00018c7983 */ /* 0x000f620000100800 */
[----:B------:R-:W-:Y:S02]  /*53d0*/  ISETP.LT.OR P1, PT, R10, 0x1, P1 ;  /* 0x000000010a00780c */ /* 0x000fe40000f21670 */
[----:B------:R-:W-:Y:S01]  /*53e0*/  ISETP.GT.AND P2, PT, R11, 0x49, !P2 ;  /* 0x000000490b00780c */ /* 0x000fe20005744270 */
[----:B------:R-:W5:Y:S01]  /*53f0*/  LDL R44, [R1+0x310] ;  /* 0x00031000012c7983 */ /* 0x000f620000100800 */
[----:B------:R-:W-:Y:S02]  /*5400*/  FSEL R99, R7, -INF , !P1 ;  /* 0xff80000007637808 */ /* 0x000fe40004800000 */
[----:B------:R-:W-:Y:S01]  /*5410*/  FMNMX.FTZ R7, R89, R14, !PT ;  /* 0x0000000e59077209 */ /* 0x000fe20007810000 */
[----:B------:R-:W5:Y:S01]  /*5420*/  LDL R142, [R1+0x314] ;  /* 0x00031400018e7983 */ /* 0x000f620000100800 */
[----:B------:R-:W-:-:S02]  /*5430*/  FMNMX.FTZ R12, R99, R91, !PT ;  /* 0x0000005b630c7209 */ /* 0x000fc40007810000 */
[----:B------:R-:W-:Y:S01]  /*5440*/  FMNMX.FTZ R14, R164, R7, !PT ;  /* 0x00000007a40e7209 */ /* 0x000fe20007810000 */
[----:B------:R-:W5:Y:S01]  /*5450*/  LDL R144, [R1+0x318] ;  /* 0x0003180001907983 */ /* 0x000f620000100800 */
[----:B------:R-:W-:Y:S02]  /*5460*/  FMNMX.FTZ R12, R159, R12, !PT ;  /* 0x0000000c9f0c7209 */ /* 0x000fe40007810000 */
[----:B------:R-:W-:Y:S01]  /*5470*/  FMNMX.FTZ R14, R165, R14, !PT ;  /* 0x0000000ea50e7209 */ /* 0x000fe20007810000 */
[----:B------:R-:W5:Y:S01]  /*5480*/  LDL R146, [R1+0x31c] ;  /* 0x00031c0001927983 */ /* 0x000f620000100800 */
[----:B------:R-:W-:Y:S02]  /*5490*/  FMNMX.FTZ R12, R87, R12, !PT ;  /* 0x0000000c570c7209 */ /* 0x000fe40007810000 */
[----:B------:R-:W-:Y:S01]  /*54a0*/  ISETP.GT.AND P1, PT, R11, 0x41, !P6 ;  /* 0x000000410b00780c */ /* 0x000fe20007724270 */
[----:B------:R-:W5:Y:S01]  /*54b0*/  LDL R46, [R1+0x320] ;  /* 0x00032000012e7983 */ /* 0x000f620000100800 */
[----:B------:R-:W-:-:S02]  /*54c0*/  FMNMX.FTZ R7, R233, R12, !PT ;  /* 0x0000000ce9077209 */ /* 0x000fc40007810000 */
[----:B------:R-:W-:Y:S01]  /*54d0*/  ISETP.LT.OR P1, PT, R10, 0x42, P1 ;  /* 0x000000420a00780c */ /* 0x000fe20000f21670 */
[----:B------:R-:W5:Y:S01]  /*54e0*/  LDL R148, [R1+0x324] ;  /* 0x0003240001947983 */ /* 0x000f620000100800 */
[----:B------:R-:W-:Y:S02]  /*54f0*/  FMNMX.FTZ R12, R232, R7, !PT ;  /* 0x00000007e80c7209 */ /* 0x000fe40007810000 */
[----:B------:R-:W-:Y:S01]  /*5500*/  FMNMX.FTZ R7, R199, R14, !PT ;  /* 0x0000000ec7077209 */ /* 0x000fe20007810000 */
[----:B------:R-:W5:Y:S01]  /*5510*/  LDL R150, [R1+0x328] ;  /* 0x0003280001967983 */ /* 0x000f620000100800 */
[----:B------:R-:W-:Y:S02]  /*5520*/  FMNMX.FTZ R13, R231, R12, !PT ;  /* 0x0000000ce70d7209 */ /* 0x000fe40007810000 */
        /* <DEDUP_REMOVED lines=23> */
[----:B------:R-:W-:Y:S02]  /*56a0*/  FSEL R206, R59, -INF , !P1 ;  /* 0xff8000003bce7808 */ /* 0x000fe40004800000 */
[----:B------:R-:W-:Y:S01]  /*56b0*/  FMNMX.FTZ R7, R212, R7, !PT ;  /* 0x00000007d4077209 */ /* 0x000fe20007810000 */
[----:B------:R-:W5:Y:S01]  /*56c0*/  LDL R33, [R1+0x364] ;  /* 0x0003640001217983 */ /* 0x000f620000100800 */
[----:B------:R-:W-:Y:S02]  /*56d0*/  ISETP.NE.AND P1, PT, R43, RZ, PT ;  /* 0x000000ff2b00720c */ /* 0x000fe40003f25270 */
[----:B------:R-:W-:Y:S01]  /*56e0*/  FMNMX.FTZ R13, R215, R14, !PT ;  /* 0x0000000ed70d7209 */ /* 0x000fe20007810000 */
[----:B------:R-:W5:Y:S01]  /*56f0*/  LDL R35, [R1+0x368] ;  /* 0x0003680001237983 */ /* 0x000f620000100800 */
[----:B------:R-:W-:-:S02]  /*5700*/  ISETP.NE.AND P6, PT, R21, RZ, PT ;  /* 0x000000ff1500720c */ /* 0x000fc40003fc5270 */
[----:B------:R-:W-:Y:S01]  /*5710*/  FMNMX.FTZ R14, R204, R7, !PT ;  /* 0x00000007cc0e7209 */ /* 0x000fe20007810000 */
[----:B------:R-:W5:Y:S01]  /*5720*/  LDL R21, [R1+0x348] ;  /* 0x0003480001157983 */ /* 0x000f620000100800 */
[C---:B------:R-:W-:Y:S02]  /*5730*/  ISETP.GT.AND P1, PT, R11.reuse, 0x48, !P1 ;  /* 0x000000480b00780c */ /* 0x040fe40004f24270 */
[----:B------:R-:W-:Y:S01]  /*5740*/  FMNMX.FTZ R12, R216, R13, !PT ;  /* 0x0000000dd80c7209 */ /* 0x000fe20007810000 */
[----:B------:R-:W5:Y:S01]  /*5750*/  LDL R37, [R1+0x36c] ;  /* 0x00036c0001257983 */ /* 0x000f620000100800 */
[----:B------:R-:W-:Y:S02]  /*5760*/  ISETP.GT.AND P6, PT, R11, 0x59, !P6 ;  /* 0x000000590b00780c */ /* 0x000fe400077c4270 */
[----:B------:R-:W-:Y:S01]  /*5770*/  FMNMX.FTZ R11, R201, R14, !PT ;  /* 0x0000000ec90b7209 */ /* 0x000fe20007810000 */
[----:B------:R-:W5:Y:S01]  /*5780*/  LDL R56, [R1+0x370] ;  /* 0x0003700001387983 */ /* 0x000f620000100800 */
[----:B------:R-:W-:-:S02]  /*5790*/  ISETP.LT.OR P1, PT, R10, 0x49, P1 ;  /* 0x000000490a00780c */ /* 0x000fc40000f21670 */
[----:B------:R-:W-:Y:S01]  /*57a0*/  FMNMX.FTZ R7, R205, R12, !PT ;  /* 0x0000000ccd077209 */ /* 0x000fe20007810000 */
[----:B------:R-:W5:Y:S01]  /*57b0*/  LDL R39, [R1+0x374] ;  /* 0x0003740001277983 */ /* 0x000f620000100800 */
[----:B------:R-:W-:Y:S02]  /*57c0*/  FMNMX.FTZ R14, R202, R11, !PT ;  /* 0x0000000bca0e7209 */ /* 0x000fe40007810000 */
[----:B------:R-:W-:Y:S01]  /*57d0*/  ISETP.LT.OR P2, PT, R10, 0x4a, P2 ;  /* 0x0000004a0a00780c */ /* 0x000fe20001741670 */
[----:B------:R-:W5:Y:S01]  /*57e0*/  LDL R41, [R1+0x378] ;  /* 0x0003780001297983 */ /* 0x000f620000100800 */
[----:B------:R-:W-:Y:S02]  /*57f0*/  FSEL R207, R207, -INF , !P1 ;  /* 0xff800000cfcf7808 */ /* 0x000fe40004800000 */
[----:B------:R-:W-:Y:S01]  /*5800*/  FMNMX.FTZ R12, R206, R7, !PT ;  /* 0x00000007ce0c7209 */ /* 0x000fe20007810000 */
[----:B------:R-:W5:Y:S01]  /*5810*/  LDL R43, [R1+0x37c] ;  /* 0x00037c00012b7983 */ /* 0x000f620000100800 */
[----:B------:R-:W-:-:S02]  /*5820*/  FMNMX.FTZ R11, R203, R14, !PT ;  /* 0x0000000ecb0b7209 */ /* 0x000fc40007810000 */
[----:B------:R-:W-:Y:S01]  /*5830*/  FSEL R208, R208, -INF , !P2 ;  /* 0xff800000d0d07808 */ /* 0x000fe20005000000 */
        /* <DEDUP_REMOVED lines=10> */
[----:B------:R-:W-:Y:S02]  /*58e0*/  ISETP.LT.OR P6, PT, R10, 0x5a, P6 ;  /* 0x0000005a0a00780c */ /* 0x000fe400037c1670 */
[----:B------:R-:W-:Y:S01]  /*58f0*/  FMNMX.FTZ R10, R196, R7, !PT ;  /* 0x00000007c40a7209 */ /* 0x000fe20007810000 */
[----:B------:R-:W5:Y:S01]  /*5900*/  LDL R60, [R1+0x390] ;  /* 0x00039000013c7983 */ /* 0x000f620000100800 */
[----:B------:R-:W-:Y:S02]  /*5910*/  FMNMX.FTZ R12, R191, R12, !PT ;  /* 0x0000000cbf0c7209 */ /* 0x000fe40007810000 */
[----:B------:R-:W-:Y:S01]  /*5920*/  FSEL R198, R71, -INF , !P6 ;  /* 0xff80000047c67808 */ /* 0x000fe20007000000 */
[----:B------:R-:W5:Y:S01]  /*5930*/  LDL R51, [R1+0x394] ;  /* 0x0003940001337983 */ /* 0x000f620000100800 */
[----:B------:R-:W-:-:S03]  /*5940*/  FMNMX.FTZ R13, R197, R10, !PT ;  /* 0x0000000ac50d7209 */ /* 0x000fc60007810000 */
[----:B------:R-:W0:Y:S01]  /*5950*/  SHFL.BFLY PT, R7, R12, 0x2, 0x1f ;  /* 0x0c401f000c077f89 */ /* 0x000e2200000e0000 */
[----:B------:R-:W-:-:S03]  /*5960*/  FMNMX.FTZ R13, R198, R13, !PT ;  /* 0x0000000dc60d7209 */ /* 0x000fc60007810000 */
[----:B------:R-:W5:Y:S04]  /*5970*/  LDL R53, [R1+0x398] ;  /* 0x0003980001357983 */ /* 0x000f680000100800 */
[----:B------:R-:W-:Y:S04]  /*5980*/  STL.64 [R1+0x230], R12 ;  /* 0x0002300c01007387 */ /* 0x000fe80000100a00 */
[----:B------:R-:W5:Y:S04]  /*5990*/  LDL R74, [R1+0x234] ;  /* 0x00023400014a7983 */ /* 0x000f680000100800 */
[----:B------:R-:W5:Y:S04]  /*59a0*/  LDL R55, [R1+0x39c] ;  /* 0x00039c0001377983 */ /* 0x000f680000100800 */
[----:B------:R-:W5:Y:S01]  /*59b0*/  LDL R62, [R1+0x3a0] ;  /* 0x0003a000013e7983 */ /* 0x000f620000100800 */
[----:B0-----:R-:W-:-:S03]  /*59c0*/  FMNMX.FTZ R7, R12, R7, !PT ;  /* 0x000000070c077209 */ /* 0x001fc60007810000 */
[----:B------:R-:W5:Y:S04]  /*59d0*/  LDL R57, [R1+0x3a4] ;  /* 0x0003a40001397983 */ /* 0x000f680000100800 */
[----:B------:R-:W0:Y:S04]  /*59e0*/  SHFL.BFLY PT, R10, R7, 0x1, 0x1f ;  /* 0x0c201f00070a7f89 */ /* 0x000e2800000e0000 */
[----:B------:R-:W5:Y:S04]  /*59f0*/  LDL R59, [R1+0x3a8] ;  /* 0x0003a800013b7983 */ /* 0x000f680000100800 */
[----:B------:R-:W5:Y:S04]  /*5a00*/  LDL R61, [R1+0x3ac] ;  /* 0x0003ac00013d7983 */ /* 0x000f680000100800 */
[----:B------:R-:W5:Y:S04]  /*5a10*/  LDL R64, [R1+0x3b0] ;  /* 0x0003b00001407983 */ /* 0x000f680000100800 */
[----:B------:R-:W5:Y:S04]  /*5a20*/  LDL R63, [R1+0x3b4] ;  /* 0x0003b400013f7983 */ /* 0x000f680000100800 */
[----:B------:R-:W5:Y:S01]  /*5a30*/  LDL R65, [R1+0x3b8] ;  /* 0x0003b80001417983 */ /* 0x000f620000100800 */
[----:B0-----:R-:W-:-:S03]  /*5a40*/  FMNMX.FTZ R14, R7, R10, !PT ;  /* 0x0000000a070e7209 */ /* 0x001fc60007810000 */
[----:B------:R-:W5:Y:S04]  /*5a50*/  LDL R67, [R1+0x3bc] ;  /* 0x0003bc0001437983 */ /* 0x000f680000100800 */
[----:B------:R-:W-:Y:S04]  /*5a60*/  STL [R1+0x230], R14 ;  /* 0x0002300e01007387 */ /* 0x000fe80000100800 */
[----:B------:R-:W5:Y:S04]  /*5a70*/  LDL R162, [R1+0x230] ;  /* 0x0002300001a27983 */ /* 0x000f680000100800 */
[----:B------:R-:W5:Y:S04]  /*5a80*/  LDL.64 R10, [R1+0xa8] ;  /* 0x0000a800010a7983 */ /* 0x000f680000100a00 */
[----:B------:R-:W5:Y:S04]  /*5a90*/  LDL R66, [R1+0x3c0] ;  /* 0x0003c00001427983 */ /* 0x000f680000100800 */
        /* <DEDUP_REMOVED lines=39> */
[----:B--2---:R-:W-:Y:S04]  /*5d10*/  STL [R1+0x260], R20 ;  /* 0x0002601401007387 */ /* 0x004fe80000100800 */
[----:B---3--:R-:W-:Y:S04]  /*5d20*/  STL [R1+0x338], R156 ;  /* 0x0003389c01007387 */ /* 0x008fe80000100800 */
[----:B----4-:R-:W-:Y:S04]  /*5d30*/  STL [R1+0x33c], R158 ;  /* 0x00033c9e01007387 */ /* 0x010fe80000100800 */
[----:B-----5:R-:W-:Y:S04]  /*5d40*/  STL [R1+0x344], R160 ;  /* 0x000344a001007387 */ /* 0x020fe80000100800 */
[----:B------:R-:W0:Y:S02]  /*5d50*/  SHFL.BFLY PT, R7, R74, 0x2, 0x1f ;  /* 0x0c401f004a077f89 */ /* 0x000e2400000e0000 */
[----:B0-----:R-:W-:-:S05]  /*5d60*/  FMNMX.FTZ R7, R7, R74, !PT ;  /* 0x0000004a07077209 */ /* 0x001fca0007810000 */
[----:B------:R-:W0:Y:S04]  /*5d70*/  SHFL.BFLY PT, R14, R7, 0x1, 0x1f ;  /* 0x0c201f00070e7f89 */ /* 0x000e2800000e0000 */
[----:B------:R1:W-:Y:S01]  /*5d80*/  STL [R1+0x348], R21 ;  /* 0x0003481501007387 */ /* 0x0003e20000100800 */
[----:B------:R-:W-:Y:S01]  /*5d90*/  FSETP.NEU.FTZ.AND P1, PT, R162, -INF , PT ;  /* 0xff800000a200780b */ /* 0x000fe20003f3d000 */
[----:B------:R-:W-:Y:S01]  /*5da0*/  FMUL.FTZ R162, R161, R162 ;  /* 0x000000a2a1a27220 */ /* 0x000fe20000410000 */
[----:B0-----:R-:W-:-:S04]  /*5db0*/  FMNMX.FTZ R7, R7, R14, !PT ;  /* 0x0000000e07077209 */ /* 0x001fc80007810000 */
[----:B------:R-:W-:Y:S01]  /*5dc0*/  FSEL R162, R162, RZ, P1 ;  /* 0x000000ffa2a27208 */ /* 0x000fe20000800000 */
[C---:B------:R-:W-:Y:S01]  /*5dd0*/  FMUL.FTZ R163, R7.reuse, R161 ;  /* 0x000000a107a37220 */ /* 0x040fe20000410000 */
[----:B------:R-:W-:-:S04]  /*5de0*/  FSETP.NEU.FTZ.AND P1, PT, R7, -INF , PT ;  /* 0xff8000000700780b */ /* 0x000fc80003f3d000 */
[----:B------:R-:W-:Y:S01]  /*5df0*/  FSEL R163, R163, RZ, P1 ;  /* 0x000000ffa3a37208 */ /* 0x000fe20000800000 */
[----:B------:R-:W-:Y:S02]  /*5e00*/  IMAD R10, R15, 0xc00, R10 ;  /* 0x00000c000f0a7824 */ /* 0x000fe400078e020a */
[-CC-:B------:R-:W-:Y:S01]  /*5e10*/  FFMA.FTZ R14, R97, R161.reuse, -R162.reuse ;  /* 0x000000a1610e7223 */ /* 0x180fe200000108a2 */
[-CC-:B------:R-:W-:Y:S01]  /*5e20*/  FFMA.FTZ R15, R95, R161.reuse, -R162.reuse ;  /* 0x000000a15f0f7223 */ /* 0x180fe200000108a2 */
[-CC-:B------:R-:W-:Y:S01]  /*5e30*/  FFMA.FTZ R20, R93, R161.reuse, -R162.reuse ;  /* 0x000000a15d147223 */ /* 0x180fe200000108a2 */
[-C--:B-1----:R-:W-:Y:S01]  /*5e40*/  FFMA.FTZ R21, R89, R161.reuse, -R162 ;  /* 0x000000a159157223 */ /* 0x082fe200000108a2 */
[-CC-:B------:R-:W-:Y:S01]  /*5e50*/  FFMA.FTZ R156, R99, R161.reuse, -R163.reuse ;  /* 0x000000a1639c7223 */ /* 0x180fe200000108a3 */
[-CC-:B------:R-:W-:Y:S01]  /*5e60*/  FFMA.FTZ R158, R91, R161.reuse, -R163.reuse ;  /* 0x000000a15b9e7223 */ /* 0x180fe200000108a3 */
[-CC-:B------:R-:W-:Y:S01]  /*5e70*/  FFMA.FTZ R159, R159, R161.reuse, -R163.reuse ;  /* 0x000000a19f9f7223 */ /* 0x180fe200000108a3 */
[----:B------:R-:W-:Y:S01]  /*5e80*/  FFMA.FTZ R160, R87, R161, -R163 ;  /* 0x000000a157a07223 */ /* 0x000fe200000108a3 */
[----:B------:R-:W-:Y:S08]  /*5e90*/  MUFU.EX2 R14, R14 ;  /* 0x0000000e000e7308 */ /* 0x000ff00000000800 */
[----:B------:R-:W-:Y:S08]  /*5ea0*/  MUFU.EX2 R15, R15 ;  /* 0x0000000f000f7308 */ /* 0x000ff00000000800 */
[----:B------:R-:W-:Y:S08]  /*5eb0*/  MUFU.EX2 R20, R20 ;  /* 0x0000001400147308 */ /* 0x000ff00000000800 */
[----:B------:R-:W-:Y:S08]  /*5ec0*/  MUFU.EX2 R21, R21 ;  /* 0x0000001500157308 */ /* 0x000ff00000000800 */
[----:B------:R-:W-:Y:S08]  /*5ed0*/  MUFU.EX2 R156, R156 ;  /* 0x0000009c009c7308 */ /* 0x000ff00000000800 */
[----:B------:R-:W0:Y:S08]  /*5ee0*/  MUFU.EX2 R158, R158 ;  /* 0x0000009e009e7308 */ /* 0x000e300000000800 */
[----:B------:R-:W-:Y:S08]  /*5ef0*/  MUFU.EX2 R159, R159 ;  /* 0x0000009f009f7308 */ /* 0x000ff00000000800 */
[----:B------:R-:W1:Y:S01]  /*5f00*/  MUFU.EX2 R160, R160 ;  /* 0x000000a000a07308 */ /* 0x000e620000000800 */
[----:B------:R-:W-:-:S02]  /*5f10*/  R2UR UR6, R10 ;  /* 0x000000000a0672ca */ /* 0x000fc400000e0000 */
[----:B------:R-:W-:Y:S01]  /*5f20*/  R2UR UR7, R11 ;  /* 0x000000000b0772ca */ /* 0x000fe200000e0000 */
[----:B------:R2:W-:Y:S01]  /*5f30*/  STL [R1+0x32c], R152 ;  /* 0x00032c9801007387 */ /* 0x0005e20000100800 */
[----:B0-----:R-:W-:-:S03]  /*5f40*/  F2FP.F16.F32.PACK_AB R153, R158, R156 ;  /* 0x0000009c9e99723e */ /* 0x001fc600000000ff */
[----:B------:R0:W-:Y:S01]  /*5f50*/  STL [R1+0x334], R154 ;  /* 0x0003349a01007387 */ /* 0x0001e20000100800 */
[----:B--2---:R-:W-:Y:S02]  /*5f60*/  F2FP.F16.F32.PACK_AB R152, R15, R14 ;  /* 0x0000000e0f98723e */ /* 0x004fe400000000ff */
[----:B-1----:R-:W-:Y:S02]  /*5f70*/  F2FP.F16.F32.PACK_AB R155, R160, R159 ;  /* 0x0000009fa09b723e */ /* 0x002fe400000000ff */
[----:B0-----:R-:W-:Y:S01]  /*5f80*/  F2FP.F16.F32.PACK_AB R154, R21, R20 ;  /* 0x00000014159a723e */ /* 0x001fe200000000ff */
[----:B------:R-:W-:Y:S04]  /*5f90*/  STL [R1+0x264], R76 ;  /* 0x0002644c01007387 */ /* 0x000fe80000100800 */
        /* <DEDUP_REMOVED lines=92> */
[----:B------:R0:W-:Y:S01]  /*6560*/  STL [R1+0x3f0], R72 ;  /* 0x0003f04801007387 */ /* 0x0001e20000100800 */
[----:B------:R1:W-:Y:S06]  /*6570*/  BAR.SYNC.DEFER_BLOCKING R237, 0x100 ;  /* 0x000400ed0000751d */ /* 0x0003ec0000010000 */
[----:B0-----:R-:W-:-:S06]  /*6580*/  WARPGROUP.ARRIVE ;  /* 0x00000000000079c5 */ /* 0x001fcc0000000000 */
[----:B------:R-:W-:Y:S01]  /*6590*/  HGMMA.64x256x16.F32 R24, R152, gdesc[UR4].tnspB, RZ, !UPT, gsb0 ;  /* 0x43e0000498187df0 */ /* 0x000fe2000c0008ff */
[-CC-:B------:R-:W-:Y:S01]  /*65a0*/  FFMA.FTZ R164, R164, R161.reuse, -R162.reuse ;  /* 0x000000a1a4a47223 */ /* 0x180fe200000108a2 */
[-CC-:B------:R-:W-:Y:S01]  /*65b0*/  FFMA.FTZ R165, R165, R161.reuse, -R162.reuse ;  /* 0x000000a1a5a57223 */ /* 0x180fe200000108a2 */
[-CC-:B------:R-:W-:Y:S01]  /*65c0*/  FFMA.FTZ R199, R199, R161.reuse, -R162.reuse ;  /* 0x000000a1c7c77223 */ /* 0x180fe200000108a2 */
[-C--:B------:R-:W-:Y:S01]  /*65d0*/  FFMA.FTZ R200, R200, R161.reuse, -R162 ;  /* 0x000000a1c8c87223 */ /* 0x080fe200000108a2 */
[-CC-:B------:R-:W-:Y:S01]  /*65e0*/  FFMA.FTZ R233, R233, R161.reuse, -R163.reuse ;  /* 0x000000a1e9e97223 */ /* 0x180fe200000108a3 */
[-CC-:B------:R-:W-:Y:S01]  /*65f0*/  FFMA.FTZ R232, R232, R161.reuse, -R163.reuse ;  /* 0x000000a1e8e87223 */ /* 0x180fe200000108a3 */
[-CC-:B------:R-:W-:Y:S01]  /*6600*/  FFMA.FTZ R231, R231, R161.reuse, -R163.reuse ;  /* 0x000000a1e7e77223 */ /* 0x180fe200000108a3 */
[----:B------:R-:W-:Y:S01]  /*6610*/  FFMA.FTZ R230, R230, R161, -R163 ;  /* 0x000000a1e6e67223 */ /* 0x000fe200000108a3 */
[----:B------:R0:W-:Y:S01]  /*6620*/  STL [R1+0x3f4], R166 ;  /* 0x0003f4a601007387 */ /* 0x0001e20000100800 */
[----:B------:R-:W-:Y:S03]  /*6630*/  MUFU.EX2 R164, R164 ;  /* 0x000000a400a47308 */ /* 0x000fe60000000800 */
[----:B------:R2:W-:Y:S04]  /*6640*/  STL [R1+0x404], R167 ;  /* 0x000404a701007387 */ /* 0x0005e80000100800 */
[----:B------:R3:W-:Y:S01]  /*6650*/  STL [R1+0x414], R168 ;  /* 0x000414a801007387 */ /* 0x0007e20000100800 */
[----:B------:R-:W4:Y:S03]  /*6660*/  MUFU.EX2 R165, R165 ;  /* 0x000000a500a57308 */ /* 0x000f260000000800 */
[----:B------:R5:W-:Y:S05]  /*6670*/  STL [R1+0x424], R169 ;  /* 0x000424a901007387 */ /* 0x000bea0000100800 */
[----:B------:R-:W-:Y:S08]  /*6680*/  MUFU.EX2 R199, R199 ;  /* 0x000000c700c77308 */ /* 0x000ff00000000800 */
[----:B------:R-:W1:Y:S08]  /*6690*/  MUFU.EX2 R200, R200 ;  /* 0x000000c800c87308 */ /* 0x000e700000000800 */
[----:B0-----:R-:W-:Y:S08]  /*66a0*/  MUFU.EX2 R166, R233 ;  /* 0x000000e900a67308 */ /* 0x001ff00000000800 */
[----:B--2---:R-:W0:Y:S08]  /*66b0*/  MUFU.EX2 R167, R232 ;  /* 0x000000e800a77308 */ /* 0x004e300000000800 */
[----:B---3--:R-:W-:Y:S08]  /*66c0*/  MUFU.EX2 R168, R231 ;  /* 0x000000e700a87308 */ /* 0x008ff00000000800 */
[----:B-----5:R-:W2:Y:S01]  /*66d0*/  MUFU.EX2 R169, R230 ;  /* 0x000000e600a97308 */ /* 0x020ea20000000800 */
[----:B------:R3:W-:Y:S04]  /*66e0*/  STL [R1+0x438], R12 ;  /* 0x0004380c01007387 */ /* 0x0007e80000100800 */
[----:B------:R5:W-:Y:S01]  /*66f0*/  STL [R1+0x450], R13 ;  /* 0x0004500d01007387 */ /* 0x000be20000100800 */
[----:B---3--:R-:W-:-:S02]  /*6700*/  VIADD R12, R10, 0x80 ;  /* 0x000000800a0c7836 */ /* 0x008fc40000000000 */
[----:B-----5:R-:W-:-:S03]  /*6710*/  IMAD.MOV.U32 R13, RZ, RZ, R11 ;  /* 0x000000ffff0d7224 */ /* 0x020fc600078e000b */
[----:B------:R-:W-:Y:S02]  /*6720*/  R2UR UR6, R12 ;  /* 0x000000000c0672ca */ /* 0x000fe400000e0000 */
[----:B------:R-:W-:Y:S01]  /*6730*/  R2UR UR7, R13 ;  /* 0x000000000d0772ca */ /* 0x000fe200000e0000 */
        /* <DEDUP_REMOVED lines=22> */
[----:B----4-:R-:W-:Y:S02]  /*68a0*/  F2FP.F16.F32.PACK_AB R152, R165, R164 ;  /* 0x000000a4a598723e */ /* 0x010fe400000000ff */
[----:B-1----:R-:W-:Y:S02]  /*68b0*/  F2FP.F16.F32.PACK_AB R154, R200, R199 ;  /* 0x000000c7c89a723e */ /* 0x002fe400000000ff */
[----:B0-----:R-:W-:Y:S02]  /*68c0*/  F2FP.F16.F32.PACK_AB R153, R167, R166 ;  /* 0x000000a6a799723e */ /* 0x001fe400000000ff */
[----:B--2---:R-:W-:Y:S01]  /*68d0*/  F2FP.F16.F32.PACK_AB R155, R169, R168 ;  /* 0x000000a8a99b723e */ /* 0x004fe200000000ff */
[----:B------:R-:W-:Y:S04]  /*68e0*/  STL.128 [R1+0x260], R24 ;  /* 0x0002601801007387 */ /* 0x000fe80000100c00 */
        /* <DEDUP_REMOVED lines=30> */
[----:B------:R0:W-:Y:S02]  /*6ad0*/  STL.128 [R1+0x450], R148 ;  /* 0x0004509401007387 */ /* 0x0001e40000100c00 */
[----:B0-----:R-:W-:-:S06]  /*6ae0*/  WARPGROUP.ARRIVE ;  /* 0x00000000000079c5 */ /* 0x001fcc0000000000 */
[----:B------:R-:W-:Y:S01]  /*6af0*/  HGMMA.64x256x16.F32 R24, R152, gdesc[UR4].tnspB, R24, gsb0 ;  /* 0x43e0000498187df0 */ /* 0x000fe20008000818 */
        /* <DEDUP_REMOVED lines=8> */
[----:B------:R-:W-:Y:S08]  /*6b80*/  MUFU.EX2 R170, R170 ;  /* 0x000000aa00aa7308 */ /* 0x000ff00000000800 */
[----:B------:R-:W0:Y:S08]  /*6b90*/  MUFU.EX2 R171, R171 ;  /* 0x000000ab00ab7308 */ /* 0x000e300000000800 */
[----:B------:R-:W-:Y:S08]  /*6ba0*/  MUFU.EX2 R172, R172 ;  /* 0x000000ac00ac7308 */ /* 0x000ff00000000800 */
[----:B------:R-:W1:Y:S08]  /*6bb0*/  MUFU.EX2 R173, R173 ;  /* 0x000000ad00ad7308 */ /* 0x000e700000000800 */
[----:B------:R-:W-:Y:S08]  /*6bc0*/  MUFU.EX2 R182, R182 ;  /* 0x000000b600b67308 */ /* 0x000ff00000000800 */
[----:B------:R-:W2:Y:S08]  /*6bd0*/  MUFU.EX2 R183, R183 ;  /* 0x000000b700b77308 */ /* 0x000eb00000000800 */
[----:B------:R-:W-:Y:S08]  /*6be0*/  MUFU.EX2 R184, R184 ;  /* 0x000000b800b87308 */ /* 0x000ff00000000800 */
[----:B------:R-:W3:Y:S01]  /*6bf0*/  MUFU.EX2 R185, R185 ;  /* 0x000000b900b97308 */ /* 0x000ee20000000800 */
[----:B------:R-:W-:-:S02]  /*6c00*/  VIADD R12, R10, 0x100 ;  /* 0x000001000a0c7836 */ /* 0x000fc40000000000 */
[----:B------:R-:W-:-:S03]  /*6c10*/  IMAD.MOV.U32 R13, RZ, RZ, R11 ;  /* 0x000000ffff0d7224 */ /* 0x000fc600078e000b */
[----:B------:R-:W-:Y:S02]  /*6c20*/  R2UR UR6, R12 ;  /* 0x000000000c0672ca */ /* 0x000fe400000e0000 */
[----:B------:R-:W-:Y:S01]  /*6c30*/  R2UR UR7, R13 ;  /* 0x000000000d0772ca */ /* 0x000fe200000e0000 */
        /* <DEDUP_REMOVED lines=9> */
[----:B------:R-:W4:Y:S08]  /*6cd0*/  MUFU.EX2 R177, R177 ;  /* 0x000000b100b17308 */ /* 0x000f300000000800 */
[----:B------:R-:W-:Y:S08]  /*6ce0*/  MUFU.EX2 R175, R175 ;  /* 0x000000af00af7308 */ /* 0x000ff00000000800 */
[----:B------:R-:W5:Y:S01]  /*6cf0*/  MUFU.EX2 R176, R176 ;  /* 0x000000b000b07308 */ /* 0x000f620000000800 */
[----:B------:R-:W-:-:S02]  /*6d00*/  WARPGROUP.DEPBAR.LE gsb0, 0x0 ;  /* 0x00008000000079c5 */ /* 0x000fc40000010000 */
[----:B0-----:R-:W-:Y:S02]  /*6d10*/  F2FP.F16.F32.PACK_AB R152, R171, R170 ;  /* 0x000000aaab98723e */ /* 0x001fe400000000ff */
[----:B-1----:R-:W-:Y:S02]  /*6d20*/  F2FP.F16.F32.PACK_AB R154, R173, R172 ;  /* 0x000000acad9a723e */ /* 0x002fe400000000ff */
[----:B--2---:R-:W-:Y:S02]  /*6d30*/  F2FP.F16.F32.PACK_AB R153, R183, R182 ;  /* 0x000000b6b799723e */ /* 0x004fe400000000ff */
[----:B---3--:R-:W-:Y:S01]  /*6d40*/  F2FP.F16.F32.PACK_AB R155, R185, R184 ;  /* 0x000000b8b99b723e */ /* 0x008fe200000000ff */
        /* <DEDUP_REMOVED lines=34> */
[----:B------:R-:W-:Y:S08]  /*6f70*/  MUFU.EX2 R209, R209 ;  /* 0x000000d100d17308 */ /* 0x000ff00000000800 */
[----:B------:R-:W0:Y:S08]  /*6f80*/  MUFU.EX2 R210, R210 ;  /* 0x000000d200d27308 */ /* 0x000e300000000800 */
[----:B------:R-:W-:Y:S08]  /*6f90*/  MUFU.EX2 R211, R211 ;  /* 0x000000d300d37308 */ /* 0x000ff00000000800 */
[----:B------:R-:W1:Y:S01]  /*6fa0*/  MUFU.EX2 R212, R212 ;  /* 0x000000d400d47308 */ /* 0x000e620000000800 */
        /* <DEDUP_REMOVED lines=13> */
[----:B------:R-:W2:Y:S08]  /*7080*/  MUFU.EX2 R181, R181 ;  /* 0x000000b500b57308 */ /* 0x000eb00000000800 */
[----:B------:R-:W-:Y:S08]  /*7090*/  MUFU.EX2 R186, R186 ;  /* 0x000000ba00ba7308 */ /* 0x000ff00000000800 */
[----:B------:R-:W3:Y:S08]  /*70a0*/  MUFU.EX2 R187, R187 ;  /* 0x000000bb00bb7308 */ /* 0x000ef00000000800 */
[----:B------:R-:W-:Y:S08]  /*70b0*/  MUFU.EX2 R201, R201 ;  /* 0x000000c900c97308 */ /* 0x000ff00000000800 */
[----:B------:R-:W3:Y:S08]  /*70c0*/  MUFU.EX2 R202, R202 ;  /* 0x000000ca00ca7308 */ /* 0x000ef00000000800 */
[----:B------:R-:W-:Y:S08]  /*70d0*/  MUFU.EX2 R203, R203 ;  /* 0x000000cb00cb7308 */ /* 0x000ff00000000800 */
[----:B------:R-:W3:Y:S01]  /*70e0*/  MUFU.EX2 R204, R204 ;  /* 0x000000cc00cc7308 */ /* 0x000ee20000000800 */
[----:B------:R-:W-:-:S02]  /*70f0*/  VIADD R12, R10, 0x200 ;  /* 0x000002000a0c7836 */ /* 0x000fc40000000000 */
[----:B------:R-:W-:Y:S01]  /*7100*/  IMAD.MOV.U32 R13, RZ, RZ, R11 ;  /* 0x000000ffff0d7224 */ /* 0x000fe200078e000b */
[----:B------:R-:W-:Y:S02]  /*7110*/  WARPGROUP.DEPBAR.LE gsb0, 0x0 ;  /* 0x00008000000079c5 */ /* 0x000fe40000010000 */
[----:B----4-:R-:W-:Y:S02]  /*7120*/  F2FP.F16.F32.PACK_AB R152, R177, R174 ;  /* 0x000000aeb198723e */ /* 0x010fe400000000ff */
[----:B-----5:R-:W-:Y:S02]  /*7130*/  F2FP.F16.F32.PACK_AB R154, R176, R175 ;  /* 0x000000afb09a723e */ /* 0x020fe400000000ff */
[----:B0-----:R-:W-:Y:S02]  /*7140*/  F2FP.F16.F32.PACK_AB R153, R210, R209 ;  /* 0x000000d1d299723e */ /* 0x001fe400000000ff */
[----:B-1----:R-:W-:Y:S01]  /*7150*/  F2FP.F16.F32.PACK_AB R155, R212, R211 ;  /* 0x000000d3d49b723e */ /* 0x002fe200000000ff */
        /* <DEDUP_REMOVED lines=49> */
[----:B------:R-:W4:Y:S08]  /*7470*/  MUFU.EX2 R191, R191 ;  /* 0x000000bf00bf7308 */ /* 0x000f300000000800 */
[----:B------:R-:W-:Y:S08]  /*7480*/  MUFU.EX2 R190, R190 ;  /* 0x000000be00be7308 */ /* 0x000ff00000000800 */
[----:B------:R-:W5:Y:S01]  /*7490*/  MUFU.EX2 R161, R161 ;  /* 0x000000a100a17308 */ /* 0x000f620000000800 */
[----:B------:R-:W-:Y:S01]  /*74a0*/  VIADD R10, R10, 0x280 ;  /* 0x000002800a0a7836 */ /* 0x000fe20000000000 */
[----:B------:R-:W-:-:S02]  /*74b0*/  WARPGROUP.DEPBAR.LE gsb0, 0x0 ;  /* 0x00008000000079c5 */ /* 0x000fc40000010000 */
[----:B--2---:R-:W-:Y:S02]  /*74c0*/  F2FP.F16.F32.PACK_AB R152, R181, R180 ;  /* 0x000000b4b598723e */ /* 0x004fe400000000ff */
[----:B---3--:R-:W-:Y:S02]  /*74d0*/  F2FP.F16.F32.PACK_AB R154, R187, R186 ;  /* 0x000000babb9a723e */ /* 0x008fe400000000ff */
[----:B------:R-:W-:Y:S02]  /*74e0*/  F2FP.F16.F32.PACK_AB R153, R202, R201 ;  /* 0x000000c9ca99723e */ /* 0x000fe400000000ff */
[----:B------:R-:W-:Y:S01]  /*74f0*/  F2FP.F16.F32.PACK_AB R155, R204, R203 ;  /* 0x000000cbcc9b723e */ /* 0x000fe200000000ff */
        /* <DEDUP_REMOVED lines=32> */
[----:B--2---:R-:W-:-:S06]  /*7700*/  WARPGROUP.ARRIVE ;  /* 0x00000000000079c5 */ /* 0x004fcc0000000000 */
[----:B------:R-:W-:Y:S01]  /*7710*/  HGMMA.64x256x16.F32 R24, R152, gdesc[UR4].tnspB, R24, gsb0 ;  /* 0x43e0000498187df0 */ /* 0x000fe20008000818 */
[----:B------:R-:W-:Y:S02]  /*7720*/  R2UR UR6, R10 ;  /* 0x000000000a0672ca */ /* 0x000fe400000e0000 */
[----:B------:R-:W-:Y:S02]  /*7730*/  R2UR UR7, R11 ;  /* 0x000000000b0772ca */ /* 0x000fe400000e0000 */
[----:B------:R-:W2:Y:S01]  /*7740*/  @!P0 LDL.64 R10, [R1+0x68] ;  /* 0x00006800010a8983 */ /* 0x000ea20000100a00 */
[----:B------:R-:W-:Y:S02]  /*7750*/  WARPGROUP.DEPBAR.LE gsb0, 0x0 ;  /* 0x00008000000079c5 */ /* 0x000fe40000010000 */
[----:B0-----:R-:W-:Y:S02]  /*7760*/  F2FP.F16.F32.PACK_AB R152, R13, R12 ;  /* 0x0000000c0d98723e */ /* 0x001fe400000000ff */
[----:B-1----:R-:W-:-:S02]  /*7770*/  F2FP.F16.F32.PACK_AB R154, R189, R188 ;  /* 0x000000bcbd9a723e */ /* 0x002fc400000000ff */
[----:B----4-:R-:W-:Y:S02]  /*7780*/  F2FP.F16.F32.PACK_AB R153, R191, R162 ;  /* 0x000000a2bf99723e */ /* 0x010fe400000000ff */
[----:B-----5:R-:W-:Y:S01]  /*7790*/  F2FP.F16.F32.PACK_AB R155, R161, R190 ;  /* 0x000000bea19b723e */ /* 0x020fe200000000ff */
        /* <DEDUP_REMOVED lines=34> */
[----:B------:R-:W-:Y:S01]  /*79c0*/  FADD.FTZ R15, R14, R15 ;  /* 0x0000000f0e0f7221 */ /* 0x000fe20000010000 */
[----:B------:R-:W-:-:S03]  /*79d0*/  FADD.FTZ R156, R156, R158 ;  /* 0x0000009e9c9c7221 */ /* 0x000fc60000010000 */
        /* <DEDUP_REMOVED lines=11> */
[----:B------:R-:W-:Y:S01]  /*7a90*/  FADD.FTZ R169, R169, R168 ;  /* 0x000000a8a9a97221 */ /* 0x000fe20000010000 */
[----:B------:R-:W-:Y:S02]  /*7aa0*/  WARPGROUP.DEPBAR.LE gsb0, 0x0 ;  /* 0x00008000000079c5 */ /* 0x000fe40000010000 */
[----:B------:R0:W-:Y:S04]  /*7ab0*/  STL.128 [R1+0x260], R24 ;  /* 0x0002601801007387 */ /* 0x0001e80000100c00 */
[----:B------:R-:W-:Y:S04]  /*7ac0*/  STL.128 [R1+0x270], R28 ;  /* 0x0002701c01007387 */ /* 0x000fe80000100c00 */
[----:B------:R-:W-:Y:S04]  /*7ad0*/  STL.128 [R1+0x280], R32 ;  /* 0x0002802001007387 */ /* 0x000fe80000100c00 */
[----:B------:R-:W-:Y:S04]  /*7ae0*/  STL.128 [R1+0x290], R36 ;  /* 0x0002902401007387 */ /* 0x000fe80000100c00 */
[----:B0-----:R-:W3:Y:S04]  /*7af0*/  @!P0 LDL R25, [R1+0x218] ;  /* 0x0002180001198983 */ /* 0x001ee80000100800 */
        /* <DEDUP_REMOVED lines=19> */
[----:B------:R0:W-:Y:S04]  /*7c30*/  STL.128 [R1+0x3d0], R116 ;  /* 0x0003d07401007387 */ /* 0x0001e80000100c00 */
        /* <DEDUP_REMOVED lines=8> */
[----:B------:R-:W4:Y:S04]  /*7cc0*/  LDL R155, [R1+0x260] ;  /* 0x00026000019b7983 */ /* 0x000f280000100800 */
[----:B------:R-:W5:Y:S04]  /*7cd0*/  LDL R153, [R1+0x264] ;  /* 0x0002640001997983 */ /* 0x000f680000100800 */
[----:B0-----:R-:W5:Y:S04]  /*7ce0*/  LDL R117, [R1+0x268] ;  /* 0x0002680001757983 */ /* 0x001f680000100800 */
        /* <DEDUP_REMOVED lines=61> */
[----:B-1----:R-:W5:Y:S04]  /*80c0*/  LDL R150, [R1+0x360] ;  /* 0x0003600001967983 */ /* 0x002f680000100800 */
        /* <DEDUP_REMOVED lines=62> */
[----:B------:R-:W5:Y:S01]  /*84b0*/  LDL R26, [R1+0x45c] ;  /* 0x00045c00011a7983 */ /* 0x000f620000100800 */
        /* <DEDUP_REMOVED lines=26> */
[----:B--2---:R-:W-:Y:S02]  /*8660*/  @!P0 MOV R10, R10 ;  /* 0x0000000a000a8202 */ /* 0x004fe40000000f00 */
[----:B------:R-:W-:Y:S01]  /*8670*/  FADD.FTZ R13, R13, R12 ;  /* 0x0000000c0d0d7221 */ /* 0x000fe20000010000 */
[----:B------:R-:W-:Y:S02]  /*8680*/  FADD.FTZ R191, R191, R162 ;  /* 0x000000a2bfbf7221 */ /* 0x000fe40000010000 */
[----:B---3--:R-:W-:Y:S02]  /*8690*/  @!P0 IMAD R25, R25, 0x8, R10 ;  /* 0x0000000819198824 */ /* 0x008fe400078e020a */
[----:B------:R-:W-:Y:S01]  /*86a0*/  FADD.FTZ R12, R188, R13 ;  /* 0x0000000dbc0c7221 */ /* 0x000fe20000010000 */
[----:B------:R-:W-:Y:S01]  /*86b0*/  FADD.FTZ R190, R190, R191 ;  /* 0x000000bfbebe7221 */ /* 0x000fe20000010000 */
[----:B------:R-:W-:Y:S02]  /*86c0*/  STL [R1+0x88], RZ ;  /* 0x000088ff01007387 */ /* 0x000fe40000100800 */
[----:B------:R-:W-:Y:S01]  /*86d0*/  FADD.FTZ R12, R189, R12 ;  /* 0x0000000cbd0c7221 */ /* 0x000fe20000010000 */
[----:B------:R-:W-:Y:S01]  /*86e0*/  FADD.FTZ R13, R161, R190 ;  /* 0x000000bea10d7221 */ /* 0x000fe20000010000 */
[----:B------:R-:W-:Y:S01]  /*86f0*/  STL [R1+0x88], R0 ;  /* 0x0000880001007387 */ /* 0x000fe20000100800 */
[----:B------:R-:W-:-:S03]  /*8700*/  @!P0 PRMT R25, RZ, 0x654, R25 ;  /* 0x00000654ff198816 */ /* 0x000fc60000000019 */
[----:B------:R-:W-:Y:S04]  /*8710*/  STL [R1+0x88], R0 ;  /* 0x0000880001007387 */ /* 0x000fe80000100800 */
[----:B------:R-:W-:Y:S04]  /*8720*/  STL [R1+0x88], R0 ;  /* 0x0000880001007387 */ /* 0x000fe80000100800 */
[----:B------:R-:W-:Y:S04]  /*8730*/  STL [R1+0x88], R0 ;  /* 0x0000880001007387 */ /* 0x000fe80000100800 */
[----:B------:R-:W-:Y:S04]  /*8740*/  STL [R1+0x88], R0 ;  /* 0x0000880001007387 */ /* 0x000fe80000100800 */
[----:B------:R0:W-:Y:S04]  /*8750*/  STL [R1+0x88], R0 ;  /* 0x0000880001007387 */ /* 0x0001e80000100800 */
[----:B------:R1:W-:Y:S04]  /*8760*/  STL [R1+0x234], R7 ;  /* 0x0002340701007387 */ /* 0x0003e80000100800 */
[----:B------:R1:W-:Y:S04]  /*8770*/  STL.64 [R1+0x240], R12 ;  /* 0x0002400c01007387 */ /* 0x0003e80000100a00 */
[----:B----4-:R1:W-:Y:S04]  /*8780*/  STL [R1+0x260], R155 ;  /* 0x0002609b01007387 */ /* 0x0103e80000100800 */
[----:B-----5:R1:W-:Y:S04]  /*8790*/  STL [R1+0x264], R153 ;  /* 0x0002649901007387 */ /* 0x0203e80000100800 */
[----:B------:R1:W-:Y:S04]  /*87a0*/  STL [R1+0x268], R117 ;  /* 0x0002687501007387 */ /* 0x0003e80000100800 */
        /* <DEDUP_REMOVED lines=124> */
[----:B------:R1:W-:Y:S01]  /*8f70*/  STL [R1+0x45c], R26 ;  /* 0x00045c1a01007387 */ /* 0x0003e20000100800 */
[----:B------:R1:W-:Y:S03]  /*8f80*/  @!P0 SYNCS.ARRIVE.TRANS64.RED.A1T0 RZ, [R25+URZ], RZ ;  /* 0x000000ff19ff89a7 */ /* 0x0003e6000810043f */
[----:B0-----:R-:W2:Y:S01]  /*8f90*/  LDL R0, [R1+0x70] ;  /* 0x0000700001007983 */ /* 0x001ea20000100800 */
[----:B------:R-:W-:Y:S01]  /*8fa0*/  ISETP.NE.AND P1, PT, R4, 0x1, PT ;  /* 0x000000010400780c */ /* 0x000fe20003f25270 */
[----:B------:R-:W-:-:S02]  /*8fb0*/  VIADD R20, R16, 0xfffffffe ;  /* 0xfffffffe10147836 */ /* 0x000fc40000000000 */
[----:B--2---:R-:W-:-:S10]  /*8fc0*/  IMAD.SHL.U32 R0, R0, 0x80, RZ ;  /* 0x0000008000007824 */ /* 0x004fd400078e00ff */
[----:B------:R-:W-:-:S04]  /*8fd0*/  @P1 IMAD.HI.U32 R5, R0, R5, RZ ;  /* 0x0000000500051227 */ /* 0x000fc800078e00ff */
[----:B------:R-:W-:Y:S01]  /*8fe0*/  IMAD.MOV.U32 R4, RZ, RZ, R0 ;  /* 0x000000ffff047224 */ /* 0x000fe200078e0000 */
[----:B------:R-:W-:Y:S02]  /*8ff0*/  @P1 SHF.R.U32.HI R4, RZ, R6, R5 ;  /* 0x00000006ff041219 */ /* 0x000fe40000011605 */
[----:B------:R-:W-:-:S03]  /*9000*/  ISETP.GE.AND P1, PT, R9, 0x1, PT ;  /* 0x000000010900780c */ /* 0x000fc60003f26270 */
[----:B------:R-:W-:-:S04]  /*9010*/  IMAD.IADD R17, R17, 0x1, R4 ;  /* 0x0000000111117824 */ /* 0x000fc800078e0204 */
[----:B------:R-:W-:-:S06]  /*9020*/  IMAD.IADD R8, R17, 0x1, R8 ;  /* 0x0000000111087824 */ /* 0x000fcc00078e0208 */
[----:B-1----:R-:W-:Y:S05]  /*9030*/  @!P1 BRA `(.L_x_2077) ;  /* 0x0000000000409947 */ /* 0x002fea0003800000 */
[C---:B------:R-:W-:Y:S01]  /*9040*/  ISETP.GT.AND P1, PT, R17.reuse, RZ, PT ;  /* 0x000000ff1100720c */ /* 0x040fe20003f24270 */
[----:B------:R-:W-:Y:S01]  /*9050*/  BSSY B0, `(.L_x_2078) ;  /* 0x000000c000007945 */ /* 0x000fe20003800000 */
[----:B------:R-:W-:-:S11]  /*9060*/  VIADD R4, R17, 0xffffffff ;  /* 0xffffffff11047836 */ /* 0x000fd60000000000 */
[----:B------:R-:W-:Y:S05]  /*9070*/  @P1 BRA `(.L_x_2079) ;  /* 0x0000000000181947 */ /* 0x000fea0003800000 */
[----:B------:R-:W-:Y:S01]  /*9080*/  ISETP.NE.AND P1, PT, R9, 0x1, PT ;  /* 0x000000010900780c */ /* 0x000fe20003f25270 */
[----:B------:R-:W-:-:S12]  /*9090*/  IMAD.MOV R17, RZ, RZ, -R17 ;  /* 0x000000ffff117224 */ /* 0x000fd800078e0a11 */
[----:B------:R-:W-:-:S05]  /*90a0*/  @P1 IMAD.HI.U32 R2, R17, R2, RZ ;  /* 0x0000000211021227 */ /* 0x000fca00078e00ff */
[----:B------:R-:W-:-:S04]  /*90b0*/  @P1 SHF.R.U32.HI R17, RZ, R3, R2 ;  /* 0x00000003ff111219 */ /* 0x000fc80000011602 */
[----:B------:R-:W-:Y:S01]  /*90c0*/  LOP3.LUT R4, RZ, R17, RZ, 0x33, !PT ;  /* 0x00000011ff047212 */ /* 0x000fe200078e33ff */
[----:B------:R-:W-:Y:S06]  /*90d0*/  BRA `(.L_x_2080) ;  /* 0x00000000000c7947 */ /* 0x000fec0003800000 */
.L_x_2079:
[----:B------:R-:W-:-:S13]  /*90e0*/  ISETP.NE.AND P1, PT, R9, 0x1, PT ;  /* 0x000000010900780c */ /* 0x000fda0003f25270 */
[----:B------:R-:W-:-:S05]  /*90f0*/  @P1 IMAD.HI.U32 R2, R4, R2, RZ ;  /* 0x0000000204021227 */ /* 0x000fca00078e00ff */
[----:B------:R-:W-:-:S07]  /*9100*/  @P1 SHF.R.U32.HI R4, RZ, R3, R2 ;  /* 0x00000003ff041219 */ /* 0x000fce0000011602 */
.L_x_2080:
[----:B------:R-:W-:Y:S05]  /*9110*/  BSYNC B0 ;  /* 0x0000000000007941 */ /* 0x000fea0003800000 */
.L_x_2078:
[----:B------:R-:W-:-:S05]  /*9120*/  IMAD R9, R4, R9, R9 ;  /* 0x0000000904097224 */ /* 0x000fca00078e0209 */
[----:B------:R-:W-:-:S07]  /*9130*/  VIMNMX R8, R8, R9, PT ;  /* 0x0000000908087248 */ /* 0x000fce0003fe0100 */
.L_x_2077:
[----:B------:R-:W-:Y:S01]  /*9140*/  IMAD.HI R8, R8, 0x2aaaaaab, RZ ;  /* 0x2aaaaaab08087827 */ /* 0x000fe200078e02ff */
[----:B------:R-:W-:Y:S04]  /*9150*/  BSSY B2, `(.L_x_2081) ;  /* 0x0000011000027945 */ /* 0x000fe80003800000 */
[----:B------:R-:W-:-:S04]  /*9160*/  SHF.R.U32.HI R3, RZ, 0x1f, R8 ;  /* 0x0000001fff037819 */ /* 0x000fc80000011608 */
[----:B------:R-:W-:-:S04]  /*9170*/  LEA.HI.SX32 R3, R8, R3, 0x1c ;  /* 0x0000000308037211 */ /* 0x000fc800078fe2ff */
[----:B------:R-:W-:-:S04]  /*9180*/  VIMNMX R190, R192, R3, !PT ;  /* 0x00000003c0be7248 */ /* 0x000fc80007fe0100 */
[----:B------:R-:W-:-:S13]  /*9190*/  ISETP.GE.AND P1, PT, R20, R190, PT ;  /* 0x000000be1400720c */ /* 0x000fda0003f26270 */
[----:B------:R-:W-:Y:S05]  /*91a0*/  @!P1 BRA `(.L_x_2082) ;  /* 0x00000000002c9947 */ /* 0x000fea0003800000 */
[----:B------:R-:W-:Y:S01]  /*91b0*/  BSSY B1, `(.L_x_2083) ;  /* 0x0000008000017945 */ /* 0x000fe20003800000 */
.L_x_2085:
[----:B------:R-:W-:Y:S01]  /*91c0*/  BSSY B0, `(.L_x_2084) ;  /* 0x0000003000007945 */ /* 0x000fe20003800000 */
[----:B------:R-:W-:-:S07]  /*91d0*/  MOV R196, 0x91f0 ;  /* 0x000091f000c47802 */ /* 0x000fce0000000f00 */
[----:B------:R-:W-:Y:S05]  /*91e0*/  CALL.REL.NOINC `($_ZN7cutlass13device_kernelIN5flash11enable_sm90INS1_16FlashAttnFwdSm90INS1_25CollectiveMainloopFwdSm90ILi2EN4cute5tupleIJNS5_1CILi1EEES8_S8_EEENS6_IJNS7_ILi128EEENS7_ILi96EEENS7_ILi64EEEEEELi256ENS_6half_tEfNS_4arch4Sm90ELb0ELb1ELb1ELb0ELb0ELb0ELb1ELb1ELb0ELb1ELb1ELb0EEENS1_21CollectiveEpilogueFwdINS6_IJSA_NS7_ILi256EEESB_EEES9_SE_SG_Li256ELb0ELb1ELb1ELb0EEENS1_19SingleTileSchedulerILb0ELb1ELb1ELi128EEEEEEEEEvNT_6ParamsE$_ZZN5flash25CollectiveMainloopFwdSm90ILi2EN4cute5tupleIJNS1_1CILi1EEES4_S4_EEENS2_IJNS3_ILi128EEENS3_ILi96EEENS3_ILi64EEEEEELi256EN7cutlass6half_tEfNSA_4arch4Sm90ELb0ELb1ELb1ELb0ELb0ELb0ELb1ELb1ELb0ELb1ELb1ELb0EE3mmaINS_16FlashAttnFwdSm90ISE_NS_21CollectiveEpilogueFwdINS2_IJS6_NS3_ILi256EEES7_EEES5_SB_SD_Li256ELb0ELb1ELb1ELb0EEENS_19SingleTileSchedulerILb0ELb1ELb1ELi128EEEE13SharedStorageENS1_6TensorINS1_11ArrayEngineIfLm128EEENS1_6LayoutINS2_IJNS2_IJNS3_ILi2EEEST_NS3_ILi32EEEEEES4_S4_EEENS2_IJNS2_IJS4_ST_NS3_ILi4EEEEEENS3_ILi0EEESZ_EEEEEEENS_7SoftmaxILi2ELi0EEEEEbRKNSE_6ParamsENSA_25PipelineTmaAsyncNoClusterILi2ENSA_16PipelineTmaAsyncILi2EEEEES1B_RNSA_13PipelineStateILj2EEERT0_RT1_iRiRKNS_16SeqlenInfoQKNewKILb0ELb0EEENS2_IJiiiiEEERT_ENKUliT_T0_T1_E_clIZSF_ISO_S12_S14_EbS17_S1B_S1B_S1E_S1G_S1I_iS1J_S1N_S1O_S1Q_EUlRS1R_iE1_NS3_ILb0EEENS3_ILb1EEEEEDaiS1R_S1S_S1T_) ;  /* 0x000002cc00107944 */ /* 0x000fea0003c00000 */
[----:B------:R-:W-:Y:S05]  /*91f0*/  BSYNC B0 ;  /* 0x0000000000007941 */ /* 0x000fea0003800000 */
.L_x_2084:
[C---:B------:R-:W-:Y:S01]  /*9200*/  ISETP.GT.AND P1, PT, R20.reuse, R190, PT ;  /* 0x000000be1400720c */ /* 0x040fe20003f24270 */
[----:B------:R-:W-:-:S12]  /*9210*/  VIADD R20, R20, 0xffffffff ;  /* 0xffffffff14147836 */ /* 0x000fd80000000000 */
[----:B------:R-:W-:Y:S05]  /*9220*/  @P1 BRA `(.L_x_2085) ;  /* 0xfffffffc00e41947 */ /* 0x000fea000383ffff */
[----:B------:R-:W-:Y:S05]  /*9230*/  BSYNC B1 ;  /* 0x0000000000017941 */ /* 0x000fea0003800000 */
.L_x_2083:
[----:B------:R-:W2:Y:S02]  /*9240*/  LDL R0, [R1+0x70] ;  /* 0x0000700001007983 */ /* 0x000ea40000100800 */
[----:B--2---:R-:W-:-:S07]  /*9250*/  IMAD.SHL.U32 R0, R0, 0x80, RZ ;  /* 0x0000008000007824 */ /* 0x004fce00078e00ff */
.L_x_2082:
[----:B------:R-:W-:Y:S05]  /*9260*/  BSYNC B2 ;  /* 0x0000000000027941 */ /* 0x000fea0003800000 */
.L_x_2081:
[----:B------:R-:W0:Y:S01]  /*9270*/  LDC R2, c[0x0][0x448] ;  /* 0x00011200ff027b82 */ /* 0x000e220000000800 */
[----:B------:R-:W-:Y:S01]  /*9280*/  VIADD R0, R0, 0x7f ;  /* 0x0000007f00007836 */ /* 0x000fe20000000000 */
[----:B------:R-:W-:-:S06]  /*9290*/  ULDC UR4, c[0x0][0xad4] ;  /* 0x0002b50000047ab9 */ /* 0x000fcc0000000800 */
[----:B------:R-:W1:Y:S01]  /*92a0*/  LDC R7, c[0x0][0xadc] ;  /* 0x0002b700ff077b82 */ /* 0x000e620000000800 */
[----:B0-----:R-:W-:-:S13]  /*92b0*/  ISETP.NE.AND P1, PT, R2, 0x1, PT ;  /* 0x000000010200780c */ /* 0x001fda0003f25270 */
[----:B------:R-:W0:Y:S08]  /*92c0*/  @P1 LDC R3, c[0x0][0x44c] ;  /* 0x00011300ff031b82 */ /* 0x000e300000000800 */
[----:B------:R-:W2:Y:S01]  /*92d0*/  @P1 LDC R5, c[0x0][0x450] ;  /* 0x00011400ff051b82 */ /* 0x000ea20000000800 */
[----:B0-----:R-:W-:-:S05]  /*92e0*/  @P1 IMAD.HI.U32 R2, R0, R3, RZ ;  /* 0x0000000300021227 */ /* 0x001fca00078e00ff */
[----:B--2---:R-:W-:Y:S02]  /*92f0*/  @P1 SHF.R.U32.HI R0, RZ, R5, R2 ;  /* 0x00000005ff001219 */ /* 0x004fe40000011602 */
[----:B-1----:R-:W-:-:S03]  /*9300*/  ISETP.GE.AND P1, PT, R7, 0x1, PT ;  /* 0x000000010700780c */ /* 0x002fc60003f26270 */
[----:B------:R-:W-:-:S04]  /*9310*/  IMAD.IADD R0, R235, 0x1, R0 ;  /* 0x00000001eb007824 */ /* 0x000fc800078e0200 */
[----:B------:R-:W-:-:S06]  /*9320*/  VIADD R2, R0, -UR4 ;  /* 0x8000000400027c36 */ /* 0x000fcc0008000000 */
[----:B------:R-:W-:Y:S05]  /*9330*/  @!P1 BRA `(.L_x_2086) ;  /* 0x0000000000449947 */ /* 0x000fea0003800000 */
[----:B------:R-:W-:Y:S01]  /*9340*/  ISETP.GT.AND P1, PT, R0, -0x1, PT ;  /* 0xffffffff0000780c */ /* 0x000fe20003f24270 */
[----:B------:R-:W-:-:S12]  /*9350*/  BSSY B0, `(.L_x_2087) ;  /* 0x000000d000007945 */ /* 0x000fd80003800000 */
        /* <DEDUP_REMOVED lines=8> */
.L_x_2088:
[----:B------:R-:W-:-:S13]  /*93e0*/  ISETP.NE.AND P1, PT, R7, 0x1, PT ;  /* 0x000000010700780c */ /* 0x000fda0003f25270 */
[----:B------:R-:W0:Y:S02]  /*93f0*/  @P1 LDC.64 R4, c[0x0][0xae0] ;  /* 0x0002b800ff041b82 */ /* 0x000e240000000a00 */
[----:B0-----:R-:W-:-:S05]  /*9400*/  @P1 IMAD.HI.U32 R4, R0, R4, RZ ;  /* 0x0000000400041227 */ /* 0x001fca00078e00ff */
[----:B------:R-:W-:-:S07]  /*9410*/  @P1 SHF.R.U32.HI R0, RZ, R5, R4 ;  /* 0x00000005ff001219 */ /* 0x000fce0000011604 */
.L_x_2089:
[----:B------:R-:W-:Y:S05]  /*9420*/  BSYNC B0 ;  /* 0x0000000000007941 */ /* 0x000fea0003800000 */
.L_x_2087:
[----:B------:R-:W-:-:S05]  /*9430*/  IMAD R3, R0, R7, RZ ;  /* 0x0000000700037224 */ /* 0x000fca00078e02ff */
[----:B------:R-:W-:-:S07]  /*9440*/  VIMNMX R2, R2, R3, !PT ;  /* 0x0000000302027248 */ /* 0x000fce0007fe0100 */
.L_x_2086:
[----:B------:R-:W-:-:S04]  /*9450*/  VIADD R2, R2, 0x5f ;  /* 0x0000005f02027836 */ /* 0x000fc80000000000 */
[----:B------:R-:W-:-:S05]  /*9460*/  IMAD.HI R2, R2, 0x2aaaaaab, RZ ;  /* 0x2aaaaaab02027827 */ /* 0x000fca00078e02ff */
[----:B------:R-:W-:-:S04]  /*9470*/  SHF.R.U32.HI R3, RZ, 0x1f, R2 ;  /* 0x0000001fff037819 */ /* 0x000fc80000011602 */
[----:B------:R-:W-:-:S04]  /*9480*/  LEA.HI.SX32 R3, R2, R3, 0x1c ;  /* 0x0000000302037211 */ /* 0x000fc800078fe2ff */
[----:B------:R-:W-:-:S04]  /*9490*/  VIMNMX R182, R192, R3, !PT ;  /* 0x00000003c0b67248 */ /* 0x000fc80007fe0100 */
[----:B------:R-:W-:-:S13]  /*94a0*/  ISETP.GE.AND P1, PT, R20, R182, PT ;  /* 0x000000b61400720c */ /* 0x000fda0003f26270 */
[----:B------:R-:W-:Y:S05]  /*94b0*/  @!P1 BRA `(.L_x_2090) ;  /* 0x0000016c00309947 */ /* 0x000fea0003800000 */
[----:B------:R0:W5:Y:S01]  /*94c0*/  LDL.64 R2, [R1+0x178] ;  /* 0x0001780001027983 */ /* 0x0001620000100a00 */
[----:B------:R-:W-:-:S07]  /*94d0*/  IMAD.MOV.U32 R171, RZ, RZ, R20 ;  /* 0x000000ffffab7224 */ /* 0x000fce00078e0014 */
.L_x_2107:
[----:B0----5:R-:W2:Y:S04]  /*94e0*/  LD.E R5, desc[UR44][R2.64] ;  /* 0x0000002c02057980 */ /* 0x021ea8000c101900 */
[----:B-1----:R-:W3:Y:S01]  /*94f0*/  LD.E R0, desc[UR44][R2.64+0x8] ;  /* 0x0000082c02007980 */ /* 0x002ee2000c101900 */
[----:B--2---:R-:W-:-:S05]  /*9500*/  VIADD R5, R5, 0x1 ;  /* 0x0000000105057836 */ /* 0x004fca0000000000 */
[----:B------:R-:W-:-:S13]  /*9510*/  ISETP.NE.AND P2, PT, R5, 0x2, PT ;  /* 0x000000020500780c */ /* 0x000fda0003f45270 */
[----:B------:R1:W5:Y:S04]  /*9520*/  @P2 LD.E R11, desc[UR44][R2.64+0x4] ;  /* 0x0000042c020b2980 */ /* 0x000368000c101900 */
[----:B------:R-:W2:Y:S01]  /*9530*/  @!P2 LD.E R4, desc[UR44][R2.64+0x4] ;  /* 0x0000042c0204a980 */ /* 0x000ea2000c101900 */
[----:B---3--:R-:W-:-:S03]  /*9540*/  VIADD R9, R0, 0x1 ;  /* 0x0000000100097836 */ /* 0x008fc60000000000 */
[----:B------:R3:W-:Y:S04]  /*9550*/  ST.E desc[UR44][R2.64], R5 ;  /* 0x0000000502007985 */ /* 0x0007e8000c10192c */
[----:B------:R1:W-:Y:S04]  /*9560*/  ST.E desc[UR44][R2.64+0x8], R9 ;  /* 0x0000080902007985 */ /* 0x0003e8000c10192c */
[----:B------:R1:W-:Y:S01]  /*9570*/  @!P2 ST.E desc[UR44][R2.64], RZ ;  /* 0x000000ff0200a985 */ /* 0x0003e2000c10192c */
[----:B--2---:R-:W-:-:S05]  /*9580*/  @!P2 LOP3.LUT R11, R4, 0x1, RZ, 0x3c, !PT ;  /* 0x00000001040ba812 */ /* 0x004fca00078e3cff */
[----:B------:R1:W-:Y:S04]  /*9590*/  @!P2 ST.E desc[UR44][R2.64+0x4], R11 ;  /* 0x0000040b0200a985 */ /* 0x0003e8000c10192c */
[----:B------:R-:W2:Y:S01]  /*95a0*/  LDL R0, [R1+0x1c] ;  /* 0x00001c0001007983 */ /* 0x000ea20000100800 */
[----:B------:R-:W-:Y:S01]  /*95b0*/  IMAD.MOV.U32 R7, RZ, RZ, R171 ;  /* 0x000000ffff077224 */ /* 0x000fe200078e00ab */
[----:B------:R-:W-:Y:S05]  /*95c0*/  YIELD ;  /* 0x0000000000007946 */ /* 0x000fea0003800000 */
[----:B------:R-:W-:Y:S01]  /*95d0*/  BSSY B0, `(.L_x_2091) ;  /* 0x0000008000007945 */ /* 0x000fe20003800000 */
[----:B------:R-:W-:Y:S01]  /*95e0*/  VIADD R171, R171, 0xffffffff ;  /* 0xffffffffabab7836 */ /* 0x000fe20000000000 */
[----:B------:R-:W-:Y:S01]  /*95f0*/  ISETP.GT.AND P1, PT, R7, R182, PT ;  /* 0x000000b60700720c */ /* 0x000fe20003f24270 */
[----:B---3--:R-:W-:Y:S01]  /*9600*/  @!P2 IMAD.MOV.U32 R5, RZ, RZ, RZ ;  /* 0x000000ffff05a224 */ /* 0x008fe200078e00ff */
[----:B--2---:R-:W-:-:S04]  /*9610*/  LOP3.LUT R0, R0, 0x1, RZ, 0xfc, !PT ;  /* 0x0000000100007812 */ /* 0x004fc800078efcff */
[----:B------:R-:W-:-:S13]  /*9620*/  ISETP.NE.AND P3, PT, R0, 0x3, PT ;  /* 0x000000030000780c */ /* 0x000fda0003f65270 */
[----:B-1----:R-:W-:Y:S05]  /*9630*/  @!P3 BRA `(.L_x_2092) ;  /* 0x000000000004b947 */ /* 0x002fea0003800000 */
[----:B------:R-:W-:Y:S01]  /*9640*/  BPT.TRAP 0x1 ;  /* 0x000000040000795c */ /* 0x000fe20000300000 */
.L_x_2092:
[----:B------:R-:W-:Y:S05]  /*9650*/  BSYNC B0 ;  /* 0x0000000000007941 */ /* 0x000fea0003800000 */
.L_x_2091:
[----:B------:R-:W2:Y:S01]  /*9660*/  LDL.64 R6, [R1+0x8] ;  /* 0x0000080001067983 */ /* 0x000ea20000100a00 */
[----:B-----5:R-:W-:Y:S02]  /*9670*/  SHF.L.U32 R8, R11, 0x1f, RZ ;  /* 0x0000001f0b087819 */ /* 0x020fe400000006ff */
[----:B--2---:R-:W-:-:S05]  /*9680*/  MOV R6, R6 ;  /* 0x0000000600067202 */ /* 0x004fca0000000f00 */
[----:B------:R-:W-:-:S04]  /*9690*/  IMAD R5, R5, 0x8, R6 ;  /* 0x0000000805057824 */ /* 0x000fc800078e0206 */
[----:B------:R1:W2:Y:S01]  /*96a0*/  SYNCS.PHASECHK.TRANS64.TRYWAIT P2, [R5+URZ], R8 ;  /* 0x00000008050075a7 */ /* 0x0002a2000804017f */
[----:B------:R1:W5:Y:S04]  /*96b0*/  LD.E R0, desc[UR44][R2.64] ;  /* 0x0000002c02007980 */ /* 0x000368000c101900 */
[----:B------:R1:W5:Y:S01]  /*96c0*/  LD.E R4, desc[UR44][R2.64+0x4] ;  /* 0x0000042c02047980 */ /* 0x000362000c101900 */
[----:B------:R-:W-:Y:S04]  /*96d0*/  BSSY B0, `(.L_x_2093) ;  /* 0x0000003000007945 */ /* 0x000fe80003800000 */
[----:B------:R-:W-:Y:S05]  /*96e0*/  @!P3 BRA `(.L_x_2094) ;  /* 0x000000000004b947 */ /* 0x000fea0003800000 */
[----:B------:R-:W-:Y:S01]  /*96f0*/  BPT.TRAP 0x1 ;  /* 0x000000040000795c */ /* 0x000fe20000300000 */
.L_x_2094:
[----:B------:R-:W-:Y:S05]  /*9700*/  BSYNC B0 ;  /* 0x0000000000007941 */ /* 0x000fea0003800000 */
.L_x_2093:
[----:B------:R-:W-:Y:S04]  /*9710*/  BSSY B0, `(.L_x_2095) ;  /* 0x0000006000007945 */ /* 0x000fe80003800000 */
[----:B--2---:R-:W-:Y:S05]  /*9720*/  @P2 BRA `(.L_x_2096) ;  /* 0x0000000000102947 */ /* 0x004fea0003800000 */
[----:B-----5:R-:W-:Y:S01]  /*9730*/  IMAD R0, R0, 0x8, R6 ;  /* 0x0000000800007824 */ /* 0x020fe200078e0206 */
[----:B-1----:R-:W-:-:S04]  /*9740*/  SHF.L.U32 R5, R4, 0x1f, RZ ;  /* 0x0000001f04057819 */ /* 0x002fc800000006ff */
[----:B------:R-:W1:Y:S02]  /*9750*/  SYNCS.PHASECHK.TRANS64.TRYWAIT P2, [R0+URZ], R5 ;  /* 0x00000005000075a7 */ /* 0x000e64000804017f */
[----:B-1----:R-:W-:Y:S05]  /*9760*/  @!P2 BRA `(.L_x_2097) ;  /* 0x000002a4006ca947 */ /* 0x002fea0003800000 */
.L_x_2096:
[----:B------:R-:W-:Y:S05]  /*9770*/  BSYNC B0 ;  /* 0x0000000000007941 */ /* 0x000fea0003800000 */
.L_x_2095:
[----:B-1----:R-:W2:Y:S04]  /*9780*/  LD.E R5, desc[UR44][R2.64] ;  /* 0x0000002c02057980 */ /* 0x002ea8000c101900 */
[----:B------:R-:W2:Y:S01]  /*9790*/  LDL.64 R8, [R1+0xa0] ;  /* 0x0000a00001087983 */ /* 0x000ea20000100a00 */
[----:B------:R-:W-:Y:S05]  /*97a0*/  WARPSYNC.ALL ;  /* 0x0000000000007948 */ /* 0x000fea0003800000 */
[----:B------:R-:W3:Y:S04]  /*97b0*/  LDL.64 R14, [R1+0x98] ;  /* 0x00009800010e7983 */ /* 0x000ee80000100a00 */
[----:B------:R-:W4:Y:S04]  /*97c0*/  LDL.64 R6, [R1+0x98] ;  /* 0x0000980001067983 */ /* 0x000f280000100a00 */
[----:B------:R-:W4:Y:S01]  /*97d0*/  LDL.64 R10, [R1+0x98] ;  /* 0x00009800010a7983 */ /* 0x000f220000100a00 */
[----:B--2--5:R-:W-:-:S03]  /*97e0*/  IMAD R4, R5, 0x300, R8 ;  /* 0x0000030005047824 */ /* 0x024fc600078e0208 */
[----:B------:R-:W2:Y:S01]  /*97f0*/  LDL.64 R12, [R1+0x98] ;  /* 0x00009800010c7983 */ /* 0x000ea20000100a00 */
[----:B------:R-:W-:Y:S01]  /*9800*/  IMAD.MOV.U32 R5, RZ, RZ, R9 ;  /* 0x000000ffff057224 */ /* 0x000fe200078e0009 */
[----:B------:R-:W-:Y:S01]  /*9810*/  R2UR UR6, R4 ;  /* 0x00000000040672ca */ /* 0x000fe200000e0000 */
[----:B------:R-:W-:-:S03]  /*9820*/  WARPGROUP.ARRIVE ;  /* 0x00000000000079c5 */ /* 0x000fc60000000000 */
[----:B------:R-:W-:Y:S01]  /*9830*/  R2UR UR7, R5 ;  /* 0x00000000050772ca */ /* 0x000fe200000e0000 */
[----:B------:R-:W-:Y:S02]  /*9840*/  VIADD R8, R4, 0x2 ;  /* 0x0000000204087836 */ /* 0x000fe40000000000 */
[----:B------:R-:W-:Y:S01]  /*9850*/  IMAD.MOV.U32 R183, RZ, RZ, 0x1 ;  /* 0x00000001ffb77424 */ /* 0x000fe200078e00ff */
[----:B------:R1:W-:Y:S04]  /*9860*/  STL [R1+0x80], RZ ;  /* 0x000080ff01007387 */ /* 0x0003e80000100800 */
[----:B------:R1:W-:Y:S04]  /*9870*/  STL [R1+0x80], R183 ;  /* 0x000080b701007387 */ /* 0x0003e80000100800 */
[----:B------:R1:W-:Y:S04]  /*9880*/  STL [R1+0x80], R183 ;  /* 0x000080b701007387 */ /* 0x0003e80000100800 */
[----:B------:R1:W-:Y:S04]  /*9890*/  STL [R1+0x80], R183 ;  /* 0x000080b701007387 */ /* 0x0003e80000100800 */
[----:B------:R1:W-:Y:S01]  /*98a0*/  STL [R1+0x80], R183 ;  /* 0x000080b701007387 */ /* 0x0003e20000100800 */
[----:B---3--:R-:W-:-:S02]  /*98b0*/  R2UR UR4, R14 ;  /* 0x000000000e0472ca */ /* 0x008fc400000e0000 */
[----:B------:R-:W-:Y:S01]  /*98c0*/  R2UR UR5, R15 ;  /* 0x000000000f0572ca */ /* 0x000fe200000e0000 */
[----:B------:R-:W3:-:S12]  /*98d0*/  LDL R14, [R1+0x54] ;  /* 0x00005400010e7983 */ /* 0x000ed80000100800 */
[----:B------:R-:W-:Y:S01]  /*98e0*/  HGMMA.64x96x16.F32 R24, gdesc[UR4], RZ, !UPT, gsb0 ;  /* 0x01600000041879f0 */ /* 0x000fe2000c0008ff */
[----:B----4-:R-:W-:Y:S01]  /*98f0*/  VIADD R6, R6, 0x2 ;  /* 0x0000000206067836 */ /* 0x010fe20000000000 */
[----:B------:R-:W-:Y:S02]  /*9900*/  R2UR UR6, R8 ;  /* 0x00000000080672ca */ /* 0x000fe400000e0000 */
[----:B------:R-:W-:Y:S02]  /*9910*/  R2UR UR7, R9 ;  /* 0x00000000090772ca */ /* 0x000fe400000e0000 */
[----:B------:R-:W-:Y:S02]  /*9920*/  R2UR UR4, R6 ;  /* 0x00000000060472ca */ /* 0x000fe400000e0000 */
[----:B------:R-:W-:Y:S01]  /*9930*/  R2UR UR5, R7 ;  /* 0x00000000070572ca */ /* 0x000fe200000e0000 */
[----:B------:R-:W-:Y:S02]  /*9940*/  VIADD R10, R10, 0x4 ;  /* 0x000000040a0a7836 */ /* 0x000fe40000000000 */
[----:B------:R-:W-:-:S02]  /*9950*/  VIADD R6, R4, 0x4 ;  /* 0x0000000404067836 */ /* 0x000fc40000000000 */
[----:B------:R-:W-:Y:S01]  /*9960*/  IMAD.MOV.U32 R7, RZ, RZ, R9 ;  /* 0x000000ffff077224 */ /* 0x000fe200078e0009 */
[----:B------:R-:W-:Y:S02]  /*9970*/  WARPGROUP.DEPBAR.LE gsb0, 0x0 ;  /* 0x00008000000079c5 */ /* 0x000fe40000010000 */
[----:B------:R1:W5:Y:S04]  /*9980*/  LD.E R0, desc[UR44][R2.64] ;  /* 0x0000002c02007980 */ /* 0x000368000c101900 */
[----:B------:R1:W5:Y:S01]  /*9990*/  LD.E R5, desc[UR44][R2.64+0x4] ;  /* 0x0000042c02057980 */ /* 0x000362000c101900 */
[----:B------:R-:W-:-:S06]  /*99a0*/  WARPGROUP.ARRIVE ;  /* 0x00000000000079c5 */ /* 0x000fcc0000000000 */
[----:B------:R-:W-:Y:S01]  /*99b0*/  HGMMA.64x96x16.F32 R24, gdesc[UR4], R24, gsb0 ;  /* 0x01600000041879f0 */ /* 0x000fe20008000818 */
[----:B------:R-:W-:Y:S02]  /*99c0*/  R2UR UR6, R6 ;  /* 0x00000000060672ca */ /* 0x000fe400000e0000 */
[----:B------:R-:W-:Y:S02]  /*99d0*/  R2UR UR7, R7 ;  /* 0x00000000070772ca */ /* 0x000fe400000e0000 */
[----:B------:R-:W-:Y:S02]  /*99e0*/  R2UR UR4, R10 ;  /* 0x000000000a0472ca */ /* 0x000fe400000e0000 */
[----:B------:R-:W-:Y:S01]  /*99f0*/  R2UR UR5, R11 ;  /* 0x000000000b0572ca */ /* 0x000fe200000e0000 */
[----:B------:R-:W-:Y:S02]  /*9a00*/  VIADD R6, R4, 0x6 ;  /* 0x0000000604067836 */ /* 0x000fe40000000000 */
[----:B--2---:R-:W-:-:S02]  /*9a10*/  VIADD R12, R12, 0x6 ;  /* 0x000000060c0c7836 */ /* 0x004fc40000000000 */
[----:B------:R-:W-:Y:S01]  /*9a20*/  IMAD.MOV.U32 R7, RZ, RZ, R9 ;  /* 0x000000ffff077224 */ /* 0x000fe200078e0009 */
[----:B------:R-:W-:Y:S02]  /*9a30*/  WARPGROUP.DEPBAR.LE gsb0, 0x0 ;  /* 0x00008000000079c5 */ /* 0x000fe40000010000 */
[----:B------:R-:W-:-:S06]  /*9a40*/  WARPGROUP.ARRIVE ;  /* 0x00000000000079c5 */ /* 0x000fcc0000000000 */
        /* <DEDUP_REMOVED lines=8> */
[----:B---3--:R-:W-:-:S04]  /*9ad0*/  LOP3.LUT R14, R14, 0x1, RZ, 0xfc, !PT ;  /* 0x000000010e0e7812 */ /* 0x008fc800078efcff */
[----:B------:R-:W-:Y:S01]  /*9ae0*/  ISETP.NE.AND P3, PT, R14, 0x3, PT ;  /* 0x000000030e00780c */ /* 0x000fe20003f65270 */
[----:B------:R-:W-:Y:S01]  /*9af0*/  BSSY B0, `(.L_x_2098) ;  /* 0x0000004000007945 */ /* 0x000fe20003800000 */
[----:B------:R-:W-:-:S11]  /*9b00*/  WARPGROUP.DEPBAR.LE gsb0, 0x0 ;  /* 0x00008000000079c5 */ /* 0x000fd60000010000 */
[----:B-1----:R-:W-:Y:S05]  /*9b10*/  @!P3 BRA `(.L_x_2099) ;  /* 0x000000000004b947 */ /* 0x002fea0003800000 */
[----:B------:R-:W-:Y:S01]  /*9b20*/  BPT.TRAP 0x1 ;  /* 0x000000040000795c */ /* 0x000fe20000300000 */
.L_x_2099:
[----:B------:R-:W-:Y:S05]  /*9b30*/  BSYNC B0 ;  /* 0x0000000000007941 */ /* 0x000fea0003800000 */
.L_x_2098:
        /* <DEDUP_REMOVED lines=10> */
.L_x_2101:
[----:B------:R-:W-:Y:S05]  /*9be0*/  BSYNC B0 ;  /* 0x0000000000007941 */ /* 0x000fea0003800000 */
.L_x_2100:
[----:B------:R-:W-:Y:S04]  /*9bf0*/  BSSY B0, `(.L_x_2102) ;  /* 0x0000006000007945 */ /* 0x000fe80003800000 */
[----:B--2---:R-:W-:Y:S05]  /*9c00*/  @P2 BRA `(.L_x_2103) ;  /* 0x0000000000102947 */ /* 0x004fea0003800000 */
[----:B-----5:R-:W-:Y:S01]  /*9c10*/  IMAD R4, R4, 0x8, R7 ;  /* 0x0000000804047824 */ /* 0x020fe200078e0207 */
[----:B------:R-:W-:-:S04]  /*9c20*/  SHF.L.U32 R5, R5, 0x1f, RZ ;  /* 0x0000001f05057819 */ /* 0x000fc800000006ff */
[----:B------:R-:W2:Y:S02]  /*9c30*/  SYNCS.PHASECHK.TRANS64.TRYWAIT P2, [R4+URZ], R5 ;  /* 0x00000005040075a7 */ /* 0x000ea4000804017f */
[----:B--2---:R-:W-:Y:S05]  /*9c40*/  @!P2 BRA `(.L_x_2104) ;  /* 0x000002a00048a947 */ /* 0x004fea0003800000 */
.L_x_2103:
[----:B------:R-:W-:Y:S05]  /*9c50*/  BSYNC B0 ;  /* 0x0000000000007941 */ /* 0x000fea0003800000 */
.L_x_2102:
[----:B------:R-:W3:Y:S04]  /*9c60*/  LD.E R15, desc[UR44][R2.64] ;  /* 0x0000002c020f7980 */ /* 0x000ee8000c101900 */
[----:B------:R-:W3:Y:S04]  /*9c70*/  LDL.64 R6, [R1+0x118] ;  /* 0x0001180001067983 */ /* 0x000ee80000100a00 */
[----:B-1----:R-:W4:Y:S04]  /*9c80*/  LDL R0, [R1+0x90] ;  /* 0x0000900001007983 */ /* 0x002f280000100800 */
[----:B--2--5:R-:W2:Y:S04]  /*9c90*/  LDL.64 R4, [R1+0x110] ;  /* 0x0001100001047983 */ /* 0x024ea80000100a00 */
[----:B------:R-:W2:Y:S04]  /*9ca0*/  LDL.64 R8, [R1+0x110] ;  /* 0x0001100001087983 */ /* 0x000ea80000100a00 */
[----:B------:R-:W2:Y:S04]  /*9cb0*/  LDL.64 R10, [R1+0x110] ;  /* 0x00011000010a7983 */ /* 0x000ea80000100a00 */
[----:B------:R-:W2:Y:S01]  /*9cc0*/  LDL.64 R12, [R1+0x110] ;  /* 0x00011000010c7983 */ /* 0x000ea20000100a00 */
[----:B------:R-:W-:Y:S05]  /*9cd0*/  WARPSYNC.ALL ;  /* 0x0000000000007948 */ /* 0x000fea0003800000 */
[----:B------:R-:W-:Y:S01]  /*9ce0*/  WARPGROUP.ARRIVE ;  /* 0x00000000000079c5 */ /* 0x000fe20000000000 */
[----:B------:R-:W-:Y:S04]  /*9cf0*/  STL [R1+0x1bb4], R171 ;  /* 0x001bb4ab01007387 */ /* 0x000fe80000100800 */
[----:B------:R-:W-:Y:S04]  /*9d00*/  STL [R1+0x1bb0], R234 ;  /* 0x001bb0ea01007387 */ /* 0x000fe80000100800 */
[----:B------:R-:W-:Y:S04]  /*9d10*/  STL [R1+0xbcc], R18 ;  /* 0x000bcc1201007387 */ /* 0x000fe80000100800 */
[----:B------:R-:W-:Y:S01]  /*9d20*/  STL [R1+0xbc8], R19 ;  /* 0x000bc81301007387 */ /* 0x000fe20000100800 */
[----:B---3--:R-:W-:Y:S01]  /*9d30*/  IMAD R6, R15, 0xc00, R6 ;  /* 0x00000c000f067824 */ /* 0x008fe200078e0206 */
[----:B----4-:R-:W-:-:S02]  /*9d40*/  ISETP.NE.U32.AND P2, PT, R0, RZ, PT ;  /* 0x000000ff0000720c */ /* 0x010fc40003f45070 */
[----:B------:R-:W3:Y:S02]  /*9d50*/  LDL.64 R14, [R1+0x110] ;  /* 0x00011000010e7983 */ /* 0x000ee40000100a00 */
[----:B------:R-:W-:Y:S02]  /*9d60*/  R2UR UR6, R6 ;  /* 0x00000000060672ca */ /* 0x000fe400000e0000 */
[----:B------:R-:W-:Y:S02]  /*9d70*/  R2UR UR7, R7 ;  /* 0x00000000070772ca */ /* 0x000fe400000e0000 */
[----:B--2---:R-:W-:Y:S02]  /*9d80*/  R2UR UR4, R4 ;  /* 0x00000000040472ca */ /* 0x004fe400000e0000 */
[----:B------:R-:W-:-:S03]  /*9d90*/  R2UR UR5, R5 ;  /* 0x00000000050572ca */ /* 0x000fc600000e0000 */
[----:B------:R-:W-:-:S10]  /*9da0*/  VOTEU.ANY UP0, P2 ;  /* 0x00000000003f7886 */ /* 0x000fd40001000100 */
[----:B------:R-:W-:Y:S01]  /*9db0*/  HGMMA.64x96x16.F32 R24, gdesc[UR4], R24, UP0, gsb0 ;  /* 0x01600000041879f0 */ /* 0x000fe2000b800818 */
[----:B------:R-:W-:Y:S02]  /*9dc0*/  VIADD R8, R8, 0x2 ;  /* 0x0000000208087836 */ /* 0x000fe40000000000 */
        /* <DEDUP_REMOVED lines=126> */
[----:B------:R-:W-:Y:S01]  /*a5b0*/  R2UR UR5, R15 ;  /* 0x000000000f0572ca */ /* 0x000fe200000e0000 */
[----:B--2---:R-:W-:Y:S01]  /*a5c0*/  VIADD R8, R8, 0xc02 ;  /* 0x00000c0208087836 */ /* 0x004fe20000000000 */
[----:B------:R-:W-:Y:S02]  /*a5d0*/  WARPGROUP.DEPBAR.LE gsb0, 0x0 ;  /* 0x00008000000079c5 */ /* 0x000fe40000010000 */
[----:B------:R-:W-:-:S09]  /*a5e0*/  WARPGROUP.ARRIVE ;  /* 0x00000000000079c5 */ /* 0x000fd20000000000 */
[----:B------:R-:W-:Y:S01]  /*a5f0*/  HGMMA.64x96x16.F32 R24, gdesc[UR4], R24, gsb0 ;  /* 0x01600000041879f0 */ /* 0x000fe20008000818 */
[----:B------:R-:W-:Y:S02]  /*a600*/  VIADD R4, R6, 0x902 ;  /* 0x0000090206047836 */ /* 0x000fe40000000000 */
[----:B------:R-:W-:Y:S01]  /*a610*/  IMAD.MOV.U32 R5, RZ, RZ, R7 ;  /* 0x000000ffff057224 */ /* 0x000fe200078e0007 */
[----:B------:R-:W-:Y:S02]  /*a620*/  R2UR UR4, R8 ;  /* 0x00000000080472ca */ /* 0x000fe400000e0000 */
[----:B------:R-:W-:Y:S02]  /*a630*/  R2UR UR6, R4 ;  /* 0x00000000040672ca */ /* 0x000fe400000e0000 */
[----:B------:R-:W-:Y:S02]  /*a640*/  R2UR UR7, R5 ;  /* 0x00000000050772ca */ /* 0x000fe400000e0000 */
[----:B------:R-:W-:Y:S01]  /*a650*/  R2UR UR5, R9 ;  /* 0x00000000090572ca */ /* 0x000fe200000e0000 */
[----:B----4-:R-:W-:-:S02]  /*a660*/  VIADD R10, R10, 0xc04 ;  /* 0x00000c040a0a7836 */ /* 0x010fc40000000000 */
[----:B------:R-:W-:Y:S01]  /*a670*/  VIADD R4, R6, 0x904 ;  /* 0x0000090406047836 */ /* 0x000fe20000000000 */
[----:B------:R-:W-:Y:S02]  /*a680*/  WARPGROUP.DEPBAR.LE gsb0, 0x0 ;  /* 0x00008000000079c5 */ /* 0x000fe40000010000 */
[----:B------:R-:W-:-:S07]  /*a690*/  WARPGROUP.ARRIVE ;  /* 0x00000000000079c5 */ /* 0x000fce0000000000 */
[----:B------:R-:W-:Y:S01]  /*a6a0*/  HGMMA.64x96x16.F32 R24, gdesc[UR4], R24, gsb0 ;  /* 0x01600000041879f0 */ /* 0x000fe20008000818 */
[----:B------:R-:W-:Y:S01]  /*a6b0*/  IMAD.MOV.U32 R5, RZ, RZ, R7 ;  /* 0x000000ffff057224 */ /* 0x000fe200078e0007 */
        /* <DEDUP_REMOVED lines=14> */
[----:B------:R-:W-:Y:S04]  /*a7a0*/  STL [R1+0x90], R183 ;  /* 0x000090b701007387 */ /* 0x000fe80000100800 */
[----:B------:R-:W-:Y:S01]  /*a7b0*/  STL [R1+0x90], R183 ;  /* 0x000090b701007387 */ /* 0x000fe20000100800 */
[----:B------:R-:W-:-:S02]  /*a7c0*/  WARPGROUP.DEPBAR.LE gsb0, 0x0 ;  /* 0x00008000000079c5 */ /* 0x000fc40000010000 */
[----:B------:R-:W-:Y:S01]  /*a7d0*/  WARPGROUP.ARRIVE ;  /* 0x00000000000079c5 */ /* 0x000fe20000000000 */
[----:B------:R-:W2:Y:S05]  /*a7e0*/  @!P0 LDL.64 R4, [R1+0x30] ;  /* 0x0000300001048983 */ /* 0x000eaa0000100a00 */
[----:B------:R-:W-:Y:S01]  /*a7f0*/  HGMMA.64x96x16.F32 R24, gdesc[UR4], R24, gsb0 ;  /* 0x01600000041879f0 */ /* 0x000fe20008000818 */
        /* <DEDUP_REMOVED lines=16> */
[----:B------:R-:W3:Y:S01]  /*a900*/  @!P0 LD.E R0, desc[UR44][R2.64] ;  /* 0x0000002c02008980 */ /* 0x000ee2000c101900 */
[----:B--2---:R-:W-:-:S05]  /*a910*/  @!P0 MOV R5, R4 ;  /* 0x0000000400058202 */ /* 0x004fca0000000f00 */
[----:B---3--:R-:W-:-:S05]  /*a920*/  @!P0 IMAD R0, R0, 0x8, R5 ;  /* 0x0000000800008824 */ /* 0x008fca00078e0205 */
[----:B------:R-:W-:-:S04]  /*a930*/  @!P0 PRMT R0, RZ, 0x654, R0 ;  /* 0x00000654ff008816 */ /* 0x000fc80000000000 */
[----:B------:R2:W-:Y:S01]  /*a940*/  @!P0 SYNCS.ARRIVE.TRANS64.RED.A1T0 RZ, [R0+URZ], RZ ;  /* 0x000000ff00ff89a7 */ /* 0x0005e2000810043f */
[----:B------:R-:W3:Y:S04]  /*a950*/  LDL.64 R8, [R1+0x170] ;  /* 0x0001700001087983 */ /* 0x000ee80000100a00 */
[----:B------:R-:W4:Y:S04]  /*a960*/  LDL.64 R4, [R1+0x230] ;  /* 0x0002300001047983 */ /* 0x000f280000100a00 */
        /* <DEDUP_REMOVED lines=39> */
[----:B---3--:R-:W3:Y:S01]  /*abe0*/  LD.E R8, desc[UR44][R8.64] ;  /* 0x0000002c08087980 */ /* 0x008ee2000c101900 */
[----:B------:R1:W-:Y:S01]  /*abf0*/  BAR.SYNC.DEFER_BLOCKING R237, 0x100 ;  /* 0x000400ed0000751d */ /* 0x0003e20000010000 */
[-C--:B---3--:R-:W-:Y:S01]  /*ac00*/  FMUL.FTZ R7, R24, R8.reuse ;  /* 0x0000000818077220 */ /* 0x088fe20000410000 */
[-C--:B------:R-:W-:Y:S01]  /*ac10*/  FMUL.FTZ R10, R25, R8.reuse ;  /* 0x00000008190a7220 */ /* 0x080fe20000410000 */
[-C--:B------:R-:W-:Y:S01]  /*ac20*/  FMUL.FTZ R22, R28, R8.reuse ;  /* 0x000000081c167220 */ /* 0x080fe20000410000 */
[-C--:B------:R-:W-:Y:S01]  /*ac30*/  FMUL.FTZ R73, R29, R8.reuse ;  /* 0x000000081d497220 */ /* 0x080fe20000410000 */
[-C--:B------:R-:W-:Y:S01]  /*ac40*/  FMUL.FTZ R143, R32, R8.reuse ;  /* 0x00000008208f7220 */ /* 0x080fe20000410000 */
[-C--:B------:R-:W-:Y:S01]  /*ac50*/  FMUL.FTZ R6, R26, R8.reuse ;  /* 0x000000081a067220 */ /* 0x080fe20000410000 */
[----:B------:R-:W4:Y:S01]  /*ac60*/  MUFU.TANH R7, R7 ;  /* 0x0000000700077308 */ /* 0x000f220000002400 */
[-C--:B------:R-:W-:Y:S01]  /*ac70*/  FMUL.FTZ R153, R33, R8.reuse ;  /* 0x0000000821997220 */ /* 0x080fe20000410000 */
[-C--:B--2---:R-:W-:Y:S01]  /*ac80*/  FMUL.FTZ R0, R27, R8.reuse ;  /* 0x000000081b007220 */ /* 0x084fe20000410000 */
[-C--:B------:R-:W-:Y:S01]  /*ac90*/  FMUL.FTZ R157, R36, R8.reuse ;  /* 0x00000008249d7220 */ /* 0x080fe20000410000 */
[-C--:B------:R-:W-:Y:S01]  /*aca0*/  FMUL.FTZ R11, R35, R8.reuse ;  /* 0x00000008230b7220 */ /* 0x080fe20000410000 */
[-C--:B------:R-:W-:Y:S01]  /*acb0*/  FMUL.FTZ R72, R30, R8.reuse ;  /* 0x000000081e487220 */ /* 0x080fe20000410000 */
[-C--:B------:R-:W-:Y:S01]  /*acc0*/  FMUL.FTZ R159, R40, R8.reuse ;  /* 0x00000008289f7220 */ /* 0x080fe20000410000 */
[-C--:B------:R-:W-:Y:S01]  /*acd0*/  FMUL.FTZ R139, R34, R8.reuse ;  /* 0x00000008228b7220 */ /* 0x080fe20000410000 */
[----:B------:R-:W2:Y:S01]  /*ace0*/  MUFU.TANH R10, R10 ;  /* 0x0000000a000a7308 */ /* 0x000ea20000002400 */
[-C--:B------:R-:W-:Y:S01]  /*acf0*/  FMUL.FTZ R165, R41, R8.reuse ;  /* 0x0000000829a57220 */ /* 0x080fe20000410000 */
[-C--:B------:R-:W-:Y:S01]  /*ad00*/  FMUL.FTZ R167, R44, R8.reuse ;  /* 0x000000082ca77220 */ /* 0x080fe20000410000 */
[-C--:B------:R-:W-:Y:S01]  /*ad10*/  FMUL.FTZ R169, R45, R8.reuse ;  /* 0x000000082da97220 */ /* 0x080fe20000410000 */
[-C--:B------:R-:W-:Y:S01]  /*ad20*/  FMUL.FTZ R14, R39, R8.reuse ;  /* 0x00000008270e7220 */ /* 0x080fe20000410000 */
[-C--:B------:R-:W-:Y:S01]  /*ad30*/  FMUL.FTZ R177, R48, R8.reuse ;  /* 0x0000000830b17220 */ /* 0x080fe20000410000 */
[-C--:B------:R-:W-:Y:S01]  /*ad40*/  FMUL.FTZ R156, R42, R8.reuse ;  /* 0x000000082a9c7220 */ /* 0x080fe20000410000 */
[----:B------:R-:W-:Y:S01]  /*ad50*/  FMUL.FTZ R28, R31, R8 ;  /* 0x000000081f1c7220 */ /* 0x000fe20000410000 */
[----:B------:R-:W3:Y:S01]  /*ad60*/  MUFU.TANH R22, R22 ;  /* 0x0000001600167308 */ /* 0x000ee20000002400 */
[----:B----4-:R-:W-:Y:S01]  /*ad70*/  FMNMX.FTZ R9, R7, R4, !PT ;  /* 0x0000000407097209 */ /* 0x010fe20007810000 */
[-C--:B------:R-:W-:Y:S01]  /*ad80*/  FMUL.FTZ R175, R49, R8.reuse ;  /* 0x0000000831af7220 */ /* 0x080fe20000410000 */
[-C--:B------:R-:W-:Y:S01]  /*ad90*/  FMUL.FTZ R164, R43, R8.reuse ;  /* 0x000000082ba47220 */ /* 0x080fe20000410000 */
[-C--:B------:R-:W-:Y:S01]  /*ada0*/  FMUL.FTZ R195, R52, R8.reuse ;  /* 0x0000000834c37220 */ /* 0x080fe20000410000 */
[-C--:B------:R-:W-:Y:S01]  /*adb0*/  FMUL.FTZ R166, R46, R8.reuse ;  /* 0x000000082ea67220 */ /* 0x080fe20000410000 */
[-C--:B------:R-:W-:Y:S01]  /*adc0*/  FMUL.FTZ R181, R53, R8.reuse ;  /* 0x0000000835b57220 */ /* 0x080fe20000410000 */
[-C--:B------:R-:W-:Y:S01]  /*add0*/  FMUL.FTZ R168, R47, R8.reuse ;  /* 0x000000082fa87220 */ /* 0x080fe20000410000 */
[----:B------:R-:W4:Y:S01]  /*ade0*/  MUFU.TANH R73, R73 ;  /* 0x0000004900497308 */ /* 0x000f220000002400 */
[----:B--2---:R-:W-:Y:S01]  /*adf0*/  FMNMX.FTZ R9, R10, R9, !PT ;  /* 0x000000090a097209 */ /* 0x004fe20007810000 */
[-C--:B------:R-:W-:Y:S01]  /*ae00*/  FMUL.FTZ R35, R37, R8.reuse ;  /* 0x0000000825237220 */ /* 0x080fe20000410000 */
[-C--:B------:R-:W-:Y:S01]  /*ae10*/  FMUL.FTZ R205, R56, R8.reuse ;  /* 0x0000000838cd7220 */ /* 0x080fe20000410000 */
[-C--:B------:R-:W-:Y:S01]  /*ae20*/  FMUL.FTZ R170, R50, R8.reuse ;  /* 0x0000000832aa7220 */ /* 0x080fe20000410000 */
[-C--:B------:R-:W-:Y:S01]  /*ae30*/  FMUL.FTZ R203, R57, R8.reuse ;  /* 0x0000000839cb7220 */ /* 0x080fe20000410000 */
[-C--:B------:R-:W-:Y:S01]  /*ae40*/  FMUL.FTZ R23, R51, R8.reuse ;  /* 0x0000000833177220 */ /* 0x080fe20000410000 */
[-C--:B------:R-:W-:Y:S01]  /*ae50*/  FMUL.FTZ R213, R60, R8.reuse ;  /* 0x000000083cd57220 */ /* 0x080fe20000410000 */
[----:B------:R-:W2:Y:S01]  /*ae60*/  MUFU.TANH R143, R143 ;  /* 0x0000008f008f7308 */ /* 0x000ea20000002400 */
[----:B---3--:R-:W-:Y:S01]  /*ae70*/  FMNMX.FTZ R12, R22, R9, !PT ;  /* 0x00000009160c7209 */ /* 0x008fe20007810000 */
[-C--:B------:R-:W-:Y:S01]  /*ae80*/  FMUL.FTZ R121, R54, R8.reuse ;  /* 0x0000000836797220 */ /* 0x080fe20000410000 */
[-C--:B------:R-:W-:Y:S01]  /*ae90*/  FMUL.FTZ R211, R61, R8.reuse ;  /* 0x000000083dd37220 */ /* 0x080fe20000410000 */
[-C--:B------:R-:W-:Y:S01]  /*aea0*/  FMUL.FTZ R123, R55, R8.reuse ;  /* 0x00000008377b7220 */ /* 0x080fe20000410000 */
[-C--:B------:R-:W-:Y:S01]  /*aeb0*/  FMUL.FTZ R207, R64, R8.reuse ;  /* 0x0000000840cf7220 */ /* 0x080fe20000410000 */
[-C--:B------:R-:W-:Y:S01]  /*aec0*/  FMUL.FTZ R125, R58, R8.reuse ;  /* 0x000000083a7d7220 */ /* 0x080fe20000410000 */
[-C--:B------:R-:W-:Y:S01]  /*aed0*/  FMUL.FTZ R209, R65, R8.reuse ;  /* 0x0000000841d17220 */ /* 0x080fe20000410000 */
[----:B------:R-:W3:Y:S01]  /*aee0*/  MUFU.TANH R6, R6 ;  /* 0x0000000600067308 */ /* 0x000ee20000002400 */
[-C--:B------:R-:W-:Y:S01]  /*aef0*/  FMUL.FTZ R127, R59, R8.reuse ;  /* 0x000000083b7f7220 */ /* 0x080fe20000410000 */
[-C--:B------:R-:W-:Y:S01]  /*af00*/  FMUL.FTZ R215, R68, R8.reuse ;  /* 0x0000000844d77220 */ /* 0x080fe20000410000 */
[-C--:B------:R-:W-:Y:S01]  /*af10*/  FMUL.FTZ R129, R62, R8.reuse ;  /* 0x000000083e817220 */ /* 0x080fe20000410000 */
[-C--:B------:R-:W-:Y:S01]  /*af20*/  FMUL.FTZ R217, R69, R8.reuse ;  /* 0x0000000845d97220 */ /* 0x080fe20000410000 */
[-C--:B------:R-:W-:Y:S01]  /*af30*/  FMUL.FTZ R131, R63, R8.reuse ;  /* 0x000000083f837220 */ /* 0x080fe20000410000 */
[-C--:B------:R-:W-:Y:S01]  /*af40*/  FMUL.FTZ R135, R66, R8.reuse ;  /* 0x0000000842877220 */ /* 0x080fe20000410000 */
[----:B------:R-:W-:Y:S01]  /*af50*/  FMUL.FTZ R133, R67, R8 ;  /* 0x0000000843857220 */ /* 0x000fe20000410000 */
[----:B------:R-:W0:Y:S01]  /*af60*/  MUFU.TANH R153, R153 ;  /* 0x0000009900997308 */ /* 0x000e220000002400 */
[----:B----4-:R-:W-:Y:S01]  /*af70*/  FMNMX.FTZ R12, R73, R12, !PT ;  /* 0x0000000c490c7209 */ /* 0x010fe20007810000 */
[-C--:B------:R-:W-:Y:S01]  /*af80*/  FMUL.FTZ R137, R70, R8.reuse ;  /* 0x0000000846897220 */ /* 0x080fe20000410000 */
[----:B------:R-:W-:Y:S01]  /*af90*/  FMUL.FTZ R141, R71, R8 ;  /* 0x00000008478d7220 */ /* 0x000fe20000410000 */
[----:B------:R-:W4:Y:S04]  /*afa0*/  LDL R25, [R1+0x250] ;  /* 0x0002500001197983 */ /* 0x000f280000100800 */
[----:B------:R-:W1:Y:S01]  /*afb0*/  MUFU.TANH R0, R0 ;  /* 0x0000000000007308 */ /* 0x000e620000002400 */
[----:B------:R-:W4:Y:S04]  /*afc0*/  LDL.64 R32, [R1+0x3c8] ;  /* 0x0003c80001207983 */ /* 0x000f280000100a00 */
[----:B------:R-:W4:Y:S03]  /*afd0*/  LDL.64 R26, [R1+0x418] ;  /* 0x00041800011a7983 */ /* 0x000f260000100a00 */
[----:B------:R-:W1:Y:S01]  /*afe0*/  MUFU.TANH R157, R157 ;  /* 0x0000009d009d7308 */ /* 0x000e620000002400 */
[----:B--2---:R-:W-:-:S07]  /*aff0*/  FMNMX.FTZ R12, R143, R12, !PT ;  /* 0x0000000c8f0c7209 */ /* 0x004fce0007810000 */
[----:B------:R-:W2:Y:S01]  /*b000*/  MUFU.TANH R72, R72 ;  /* 0x0000004800487308 */ /* 0x000ea20000002400 */
[----:B------:R-:W-:Y:S01]  /*b010*/  FMUL.FTZ R34, R38, R8 ;  /* 0x0000000826227220 */ /* 0x000fe20000410000 */
[----:B------:R-:W4:Y:S04]  /*b020*/  LDL.64 R44, [R1+0x378] ;  /* 0x00037800012c7983 */ /* 0x000f280000100a00 */
[----:B------:R-:W4:Y:S02]  /*b030*/  LDL.64 R46, [R1+0x388] ;  /* 0x00038800012e7983 */ /* 0x000f240000100a00 */
[----:B------:R-:W2:Y:S01]  /*b040*/  MUFU.TANH R35, R35 ;  /* 0x0000002300237308 */ /* 0x000ea20000002400 */
[----:B---3--:R-:W-:Y:S01]  /*b050*/  FMNMX.FTZ R9, R6, R5, !PT ;  /* 0x0000000506097209 */ /* 0x008fe20007810000 */
[----:B------:R-:W3:Y:S01]  /*b060*/  LDL.64 R54, [R1+0x328] ;  /* 0x0003280001367983 */ /* 0x000ee20000100a00 */
[----:B0-----:R-:W-:-:S03]  /*b070*/  FMNMX.FTZ R12, R153, R12, !PT ;  /* 0x0000000c990c7209 */ /* 0x001fc60007810000 */
[----:B------:R-:W3:Y:S02]  /*b080*/  LDL.64 R40, [R1+0x3f8] ;  /* 0x0003f80001287983 */ /* 0x000ee40000100a00 */
[----:B------:R-:W0:Y:S08]  /*b090*/  MUFU.TANH R28, R28 ;  /* 0x0000001c001c7308 */ /* 0x000e300000002400 */
[----:B------:R-:W0:Y:S01]  /*b0a0*/  MUFU.TANH R159, R159 ;  /* 0x0000009f009f7308 */ /* 0x000e220000002400 */
[----:B-1----:R-:W-:Y:S01]  /*b0b0*/  FMNMX.FTZ R9, R0, R9, !PT ;  /* 0x0000000900097209 */ /* 0x002fe20007810000 */
[----:B------:R-:W3:Y:S01]  /*b0c0*/  LDL.64 R64, [R1+0x2d8] ;  /* 0x0002d80001407983 */ /* 0x000ee20000100a00 */
[----:B------:R-:W-:-:S05]  /*b0d0*/  FMNMX.FTZ R16, R157, R12, !PT ;  /* 0x0000000c9d107209 */ /* 0x000fca0007810000 */
[----:B------:R-:W1:Y:S08]  /*b0e0*/  MUFU.TANH R139, R139 ;  /* 0x0000008b008b7308 */ /* 0x000e700000002400 */
[----:B------:R-:W1:Y:S01]  /*b0f0*/  MUFU.TANH R165, R165 ;  /* 0x000000a500a57308 */ /* 0x000e620000002400 */
[----:B--2---:R-:W-:Y:S01]  /*b100*/  FMNMX.FTZ R9, R72, R9, !PT ;  /* 0x0000000948097209 */ /* 0x004fe20007810000 */
[----:B------:R-:W2:Y:S01]  /*b110*/  LDL.64 R66, [R1+0x2e8] ;  /* 0x0002e80001427983 */ /* 0x000ea20000100a00 */
[----:B------:R-:W-:-:S03]  /*b120*/  FMNMX.FTZ R16, R35, R16, !PT ;  /* 0x0000001023107209 */ /* 0x000fc60007810000 */
[----:B------:R-:W2:Y:S02]  /*b130*/  LDL.64 R68, [R1+0x2f8] ;  /* 0x0002f80001447983 */ /* 0x000ea40000100a00 */
[----:B------:R-:W1:Y:S08]  /*b140*/  MUFU.TANH R11, R11 ;  /* 0x0000000b000b7308 */ /* 0x000e700000002400 */
[----:B------:R-:W1:Y:S01]  /*b150*/  MUFU.TANH R167, R167 ;  /* 0x000000a700a77308 */ /* 0x000e620000002400 */
[----:B0-----:R-:W-:Y:S01]  /*b160*/  FMNMX.FTZ R12, R28, R9, !PT ;  /* 0x000000091c0c7209 */ /* 0x001fe20007810000 */
[----:B------:R-:W2:Y:S01]  /*b170*/  LDL.64 R70, [R1+0x308] ;  /* 0x0003080001467983 */ /* 0x000ea20000100a00 */
[----:B------:R-:W-:-:S03]  /*b180*/  FMNMX.FTZ R16, R159, R16, !PT ;  /* 0x000000109f107209 */ /* 0x000fc60007810000 */
[----:B------:R-:W2:Y:S02]  /*b190*/  LDL.64 R56, [R1+0x338] ;  /* 0x0003380001387983 */ /* 0x000ea40000100a00 */
[----:B------:R-:W0:Y:S08]  /*b1a0*/  MUFU.TANH R34, R34 ;  /* 0x0000002200227308 */ /* 0x000e300000002400 */
[----:B------:R-:W0:Y:S01]  /*b1b0*/  MUFU.TANH R169, R169 ;  /* 0x000000a900a97308 */ /* 0x000e220000002400 */
[----:B-1----:R-:W-:Y:S01]  /*b1c0*/  FMNMX.FTZ R12, R139, R12, !PT ;  /* 0x0000000c8b0c7209 */ /* 0x002fe20007810000 */
[----:B------:R-:W2:Y:S01]  /*b1d0*/  LDL.64 R58, [R1+0x348] ;  /* 0x00034800013a7983 */ /* 0x000ea20000100a00 */
[----:B------:R-:W-:-:S03]  /*b1e0*/  FMNMX.FTZ R16, R165, R16, !PT ;  /* 0x00000010a5107209 */ /* 0x000fc60007810000 */
[----:B------:R-:W2:Y:S02]  /*b1f0*/  LDL.64 R30, [R1+0x428] ;  /* 0x00042800011e7983 */ /* 0x000ea40000100a00 */
[----:B------:R-:W1:Y:S08]  /*b200*/  MUFU.TANH R14, R14 ;  /* 0x0000000e000e7308 */ /* 0x000e700000002400 */
[----:B------:R-:W1:Y:S01]  /*b210*/  MUFU.TANH R177, R177 ;  /* 0x000000b100b17308 */ /* 0x000e620000002400 */
[----:B------:R-:W-:Y:S01]  /*b220*/  FMNMX.FTZ R9, R11, R12, !PT ;  /* 0x0000000c0b097209 */ /* 0x000fe20007810000 */
[----:B------:R-:W2:Y:S01]  /*b230*/  LDL.64 R60, [R1+0x358] ;  /* 0x00035800013c7983 */ /* 0x000ea20000100a00 */
[----:B------:R-:W-:-:S03]  /*b240*/  FMNMX.FTZ R16, R167, R16, !PT ;  /* 0x00000010a7107209 */ /* 0x000fc60007810000 */
[----:B------:R-:W2:Y:S02]  /*b250*/  LDL.64 R42, [R1+0x408] ;  /* 0x00040800012a7983 */ /* 0x000ea40000100a00 */
[----:B------:R-:W1:Y:S02]  /*b260*/  MUFU.TANH R156, R156 ;  /* 0x0000009c009c7308 */ /* 0x000e640000002400 */
[----:B------:R-:W2:Y:S06]  /*b270*/  LDL.64 R48, [R1+0x398] ;  /* 0x0003980001307983 */ /* 0x000eac0000100a00 */
        /* <DEDUP_REMOVED lines=15> */
[----:B------:R-:W-:-:S05]  /*b370*/  FMNMX.FTZ R16, R175, R16, !PT ;  /* 0x00000010af107209 */ /* 0x000fca0007810000 */
[----:B------:R-:W1:Y:S08]  /*b380*/  MUFU.TANH R168, R168 ;  /* 0x000000a800a87308 */ /* 0x000e700000002400 */
[----:B------:R-:W1:Y:S01]  /*b390*/  MUFU.TANH R205, R205 ;  /* 0x000000cd00cd7308 */ /* 0x000e620000002400 */
[----:B0-----:R-:W-:Y:S02]  /*b3a0*/  FMNMX.FTZ R9, R164, R9, !PT ;  /* 0x00000009a4097209 */ /* 0x001fe40007810000 */
[----:B------:R-:W-:-:S05]  /*b3b0*/  FMNMX.FTZ R16, R195, R16, !PT ;  /* 0x00000010c3107209 */ /* 0x000fca0007810000 */
[----:B------:R-:W0:Y:S08]  /*b3c0*/  MUFU.TANH R170, R170 ;  /* 0x000000aa00aa7308 */ /* 0x000e300000002400 */
[----:B------:R-:W0:Y:S01]  /*b3d0*/  MUFU.TANH R203, R203 ;  /* 0x000000cb00cb7308 */ /* 0x000e220000002400 */
[----:B-1----:R-:W-:Y:S02]  /*b3e0*/  FMNMX.FTZ R9, R166, R9, !PT ;  /* 0x00000009a6097209 */ /* 0x002fe40007810000 */
[----:B------:R-:W-:-:S05]  /*b3f0*/  FMNMX.FTZ R16, R181, R16, !PT ;  /* 0x00000010b5107209 */ /* 0x000fca0007810000 */
[----:B------:R-:W1:Y:S08]  /*b400*/  MUFU.TANH R23, R23 ;  /* 0x0000001700177308 */ /* 0x000e700000002400 */
[----:B------:R-:W1:Y:S01]  /*b410*/  MUFU.TANH R213, R213 ;  /* 0x000000d500d57308 */ /* 0x000e620000002400 */
[----:B------:R-:W-:Y:S02]  /*b420*/  FMNMX.FTZ R9, R168, R9, !PT ;  /* 0x00000009a8097209 */ /* 0x000fe40007810000 */
        /* <DEDUP_REMOVED lines=21> */
[----:B------:R-:W1:Y:S01]  /*b580*/  MUFU.TANH R131, R131 ;  /* 0x0000008300837308 */ /* 0x000e620000002400 */
[----:B------:R-:W-:Y:S02]  /*b590*/  FMNMX.FTZ R12, R127, R12, !PT ;  /* 0x0000000c7f0c7209 */ /* 0x000fe40007810000 */
[----:B------:R-:W-:-:S05]  /*b5a0*/  FMNMX.FTZ R8, R215, R16, !PT ;  /* 0x00000010d7087209 */ /* 0x000fca0007810000 */
[----:B------:R-:W1:Y:S01]  /*b5b0*/  MUFU.TANH R135, R135 ;  /* 0x0000008700877308 */ /* 0x000e620000002400 */
[----:B0-----:R-:W-:Y:S02]  /*b5c0*/  FMNMX.FTZ R12, R129, R12, !PT ;  /* 0x0000000c810c7209 */ /* 0x001fe40007810000 */
[----:B------:R-:W-:-:S05]  /*b5d0*/  FMNMX.FTZ R8, R217, R8, !PT ;  /* 0x00000008d9087209 */ /* 0x000fca0007810000 */
[----:B------:R-:W0:Y:S01]  /*b5e0*/  MUFU.TANH R133, R133 ;  /* 0x0000008500857308 */ /* 0x000e220000002400 */
[----:B-1----:R-:W-:Y:S01]  /*b5f0*/  FMNMX.FTZ R12, R131, R12, !PT ;  /* 0x0000000c830c7209 */ /* 0x002fe20007810000 */
[----:B------:R-:W1:Y:S06]  /*b600*/  SHFL.BFLY PT, R13, R8, 0x2, 0x1f ;  /* 0x0c401f00080d7f89 */ /* 0x000e6c00000e0000 */
[----:B------:R-:W4:Y:S01]  /*b610*/  MUFU.TANH R137, R137 ;  /* 0x0000008900897308 */ /* 0x000f220000002400 */
[----:B------:R-:W-:-:S07]  /*b620*/  FMNMX.FTZ R12, R135, R12, !PT ;  /* 0x0000000c870c7209 */ /* 0x000fce0007810000 */
[----:B------:R-:W1:Y:S01]  /*b630*/  MUFU.TANH R141, R141 ;  /* 0x0000008d008d7308 */ /* 0x000e620000002400 */
[----:B0-----:R-:W-:-:S04]  /*b640*/  FMNMX.FTZ R12, R133, R12, !PT ;  /* 0x0000000c850c7209 */ /* 0x001fc80007810000 */
[----:B----4-:R-:W-:-:S04]  /*b650*/  FMNMX.FTZ R12, R137, R12, !PT ;  /* 0x0000000c890c7209 */ /* 0x010fc80007810000 */
[----:B-1----:R-:W-:-:S05]  /*b660*/  FMNMX.FTZ R9, R141, R12, !PT ;  /* 0x0000000c8d097209 */ /* 0x002fca0007810000 */
[----:B------:R0:W-:Y:S01]  /*b670*/  STL.64 [R1+0x230], R8 ;  /* 0x0002300801007387 */ /* 0x0001e20000100a00 */
[----:B------:R-:W-:-:S03]  /*b680*/  FMNMX.FTZ R12, R8, R13, !PT ;  /* 0x0000000d080c7209 */ /* 0x000fc60007810000 */
[----:B------:R-:W4:Y:S04]  /*b690*/  LDL R219, [R1+0x234] ;  /* 0x0002340001db7983 */ /* 0x000f280000100800 */
[----:B------:R-:W1:Y:S04]  /*b6a0*/  SHFL.BFLY PT, R13, R12, 0x1, 0x1f ;  /* 0x0c201f000c0d7f89 */ /* 0x000e6800000e0000 */
[----:B0-----:R-:W3:Y:S01]  /*b6b0*/  LDL.64 R8, [R1+0x290] ;  /* 0x0002900001087983 */ /* 0x001ee20000100a00 */
[----:B-1----:R-:W-:-:S05]  /*b6c0*/  FMNMX.FTZ R16, R12, R13, !PT ;  /* 0x0000000d0c107209 */ /* 0x002fca0007810000 */
[----:B------:R0:W-:Y:S04]  /*b6d0*/  STL [R1+0x230], R16 ;  /* 0x0002301001007387 */ /* 0x0001e80000100800 */
[----:B------:R-:W2:Y:S04]  /*b6e0*/  LDL R180, [R1+0x230] ;  /* 0x0002300001b47983 */ /* 0x000ea80000100800 */
[----:B0-----:R-:W3:Y:S04]  /*b6f0*/  LDL.64 R16, [R1+0x3e0] ;  /* 0x0003e00001107983 */ /* 0x001ee80000100a00 */
[----:B----4-:R-:W0:Y:S02]  /*b700*/  SHFL.BFLY PT, R12, R219, 0x2, 0x1f ;  /* 0x0c401f00db0c7f89 */ /* 0x010e2400000e0000 */
[----:B0-----:R-:W-:-:S02]  /*b710*/  FMNMX.FTZ R15, R12, R219, !PT ;  /* 0x000000db0c0f7209 */ /* 0x001fc40007810000 */
[----:B------:R-:W4:Y:S04]  /*b720*/  LDL.64 R12, [R1+0x438] ;  /* 0x00043800010c7983 */ /* 0x000f280000100a00 */
[----:B------:R-:W0:Y:S01]  /*b730*/  SHFL.BFLY PT, R24, R15, 0x1, 0x1f ;  /* 0x0c201f000f187f89 */ /* 0x000e2200000e0000 */
[----:B--2---:R-:W-:-:S04]  /*b740*/  FADD.FTZ R4, R4, -R180 ;  /* 0x800000b404047221 */ /* 0x004fc80000010000 */
[----:B------:R-:W-:-:S06]  /*b750*/  FMUL.FTZ R158, R4, R25 ;  /* 0x00000019049e7220 */ /* 0x000fcc0000410000 */
[----:B------:R-:W1:Y:S01]  /*b760*/  MUFU.EX2 R158, R158 ;  /* 0x0000009e009e7308 */ /* 0x000e620000000800 */
[----:B0-----:R-:W-:-:S05]  /*b770*/  FMNMX.FTZ R24, R15, R24, !PT ;  /* 0x000000180f187209 */ /* 0x001fca0007810000 */
[----:B------:R-:W-:Y:S02]  /*b780*/  FADD.FTZ R120, R5, -R24 ;  /* 0x8000001805787221 */ /* 0x000fe40000010000 */
[----:B------:R-:W2:Y:S01]  /*b790*/  LDL.64 R4, [R1+0x448] ;  /* 0x0004480001047983 */ /* 0x000ea20000100a00 */
[C---:B-1----:R-:W-:Y:S01]  /*b7a0*/  FMUL.FTZ R111, R158.reuse, R111 ;  /* 0x0000006f9e6f7220 */ /* 0x042fe20000410000 */
[----:B------:R-:W-:-:S05]  /*b7b0*/  FMUL.FTZ R110, R158, R110 ;  /* 0x0000006e9e6e7220 */ /* 0x000fca0000410000 */
[----:B------:R3:W-:Y:S01]  /*b7c0*/  STL.64 [R1+0x340], R110 ;  /* 0x0003406e01007387 */ /* 0x0007e20000100a00 */
[----:B------:R-:W-:Y:S01]  /*b7d0*/  FMUL.FTZ R180, R25, R180 ;  /* 0x000000b419b47220 */ /* 0x000fe20000410000 */
[C---:B------:R-:W-:Y:S01]  /*b7e0*/  FMUL.FTZ R145, R158.reuse, R145 ;  /* 0x000000919e917220 */ /* 0x040fe20000410000 */
[C---:B------:R-:W-:Y:S01]  /*b7f0*/  FMUL.FTZ R144, R158.reuse, R144 ;  /* 0x000000909e907220 */ /* 0x040fe20000410000 */
[C---:B------:R-:W-:Y:S01]  /*b800*/  FMUL.FTZ R197, R158.reuse, R197 ;  /* 0x000000c59ec57220 */ /* 0x040fe20000410000 */
[C---:B---3--:R-:W-:Y:S01]  /*b810*/  FMUL.FTZ R111, R158.reuse, R17 ;  /* 0x000000119e6f7220 */ /* 0x048fe20000410000 */
[C---:B------:R-:W-:Y:S01]  /*b820*/  FMUL.FTZ R110, R158.reuse, R16 ;  /* 0x000000109e6e7220 */ /* 0x040fe20000410000 */
[C---:B------:R-:W-:Y:S01]  /*b830*/  FMUL.FTZ R196, R158.reuse, R196 ;  /* 0x000000c49ec47220 */ /* 0x040fe20000410000 */
[----:B------:R-:W3:Y:S01]  /*b840*/  LDL.64 R16, [R1+0x240] ;  /* 0x0002400001107983 */ /* 0x000ee20000100a00 */
[--C-:B------:R-:W-:Y:S01]  /*b850*/  FFMA.FTZ R138, R143, R25, -R180.reuse ;  /* 0x000000198f8a7223 */ /* 0x100fe200000108b4 */
[----:B------:R-:W-:Y:S01]  /*b860*/  FMUL.FTZ R143, R25, R120 ;  /* 0x00000078198f7220 */ /* 0x000fe20000410000 */
[C---:B------:R-:W-:Y:S01]  /*b870*/  FMUL.FTZ R191, R158.reuse, R191 ;  /* 0x000000bf9ebf7220 */ /* 0x040fe20000410000 */
[C---:B------:R-:W-:Y:S01]  /*b880*/  FMUL.FTZ R190, R158.reuse, R190 ;  /* 0x000000be9ebe7220 */ /* 0x040fe20000410000 */
[C---:B------:R-:W-:Y:S01]  /*b890*/  FMUL.FTZ R204, R158.reuse, R8 ;  /* 0x000000089ecc7220 */ /* 0x040fe20000410000 */
[C---:B------:R-:W-:Y:S01]  /*b8a0*/  FMUL.FTZ R163, R158.reuse, R163 ;  /* 0x000000a39ea37220 */ /* 0x040fe20000410000 */
[C---:B------:R-:W-:Y:S01]  /*b8b0*/  FMUL.FTZ R162, R158.reuse, R162 ;  /* 0x000000a29ea27220 */ /* 0x040fe20000410000 */
[----:B------:R-:W0:Y:S01]  /*b8c0*/  MUFU.EX2 R143, R143 ;  /* 0x0000008f008f7308 */ /* 0x000e220000000800 */
[-CC-:B------:R-:W-:Y:S01]  /*b8d0*/  FFMA.FTZ R136, R73, R25.reuse, -R180.reuse ;  /* 0x0000001949887223 */ /* 0x180fe200000108b4 */
[-CC-:B------:R-:W-:Y:S01]  /*b8e0*/  FFMA.FTZ R122, R205, R25.reuse, -R180.reuse ;  /* 0x00000019cd7a7223 */ /* 0x180fe200000108b4 */
[----:B------:R-:W-:Y:S01]  /*b8f0*/  FFMA.FTZ R73, R159, R25, -R180 ;  /* 0x000000199f497223 */ /* 0x000fe200000108b4 */
[C---:B------:R-:W-:Y:S01]  /*b900*/  FMUL.FTZ R205, R158.reuse, R9 ;  /* 0x000000099ecd7220 */ /* 0x040fe20000410000 */
        /* <DEDUP_REMOVED lines=12> */
[C---:B0-----:R-:W-:Y:S01]  /*b9d0*/  FMUL.FTZ R55, R143.reuse, R55 ;  /* 0x000000378f377220 */ /* 0x041fe20000410000 */
[C---:B------:R-:W-:Y:S01]  /*b9e0*/  FMUL.FTZ R54, R143.reuse, R54 ;  /* 0x000000368f367220 */ /* 0x040fe20000410000 */
[C---:B------:R-:W-:Y:S01]  /*b9f0*/  FMUL.FTZ R45, R143.reuse, R45 ;  /* 0x0000002d8f2d7220 */ /* 0x040fe20000410000 */
[C---:B------:R-:W-:Y:S01]  /*ba00*/  FMUL.FTZ R44, R143.reuse, R44 ;  /* 0x0000002c8f2c7220 */ /* 0x040fe20000410000 */
[C---:B------:R-:W-:Y:S01]  /*ba10*/  FMUL.FTZ R115, R158.reuse, R115 ;  /* 0x000000739e737220 */ /* 0x040fe20000410000 */
[C---:B------:R-:W-:Y:S01]  /*ba20*/  FMUL.FTZ R114, R158.reuse, R114 ;  /* 0x000000729e727220 */ /* 0x040fe20000410000 */
[----:B------:R0:W-:Y:S01]  /*ba30*/  STL.64 [R1+0x328], R54 ;  /* 0x0003283601007387 */ /* 0x0001e20000100a00 */
[C---:B------:R-:W-:Y:S01]  /*ba40*/  FMUL.FTZ R113, R158.reuse, R113 ;  /* 0x000000719e717220 */ /* 0x040fe20000410000 */
[C---:B------:R-:W-:Y:S01]  /*ba50*/  FMUL.FTZ R112, R158.reuse, R112 ;  /* 0x000000709e707220 */ /* 0x040fe20000410000 */
[C---:B------:R-:W-:Y:S01]  /*ba60*/  FMUL.FTZ R109, R158.reuse, R109 ;  /* 0x0000006d9e6d7220 */ /* 0x040fe20000410000 */
[----:B------:R1:W-:Y:S01]  /*ba70*/  STL.64 [R1+0x378], R44 ;  /* 0x0003782c01007387 */ /* 0x0003e20000100a00 */
        /* <DEDUP_REMOVED lines=61> */
[C---:B------:R-:W-:Y:S01]  /*be50*/  FMUL.FTZ R41, R143.reuse, R41 ;  /* 0x000000298f297220 */ /* 0x040fe20000410000 */
[C---:B------:R-:W-:Y:S01]  /*be60*/  FMUL.FTZ R40, R143.reuse, R40 ;  /* 0x000000288f287220 */ /* 0x040fe20000410000 */
[C---:B-1----:R-:W-:Y:S01]  /*be70*/  FMUL.FTZ R45, R143.reuse, R27 ;  /* 0x0000001b8f2d7220 */ /* 0x042fe20000410000 */
[C---:B------:R-:W-:Y:S01]  /*be80*/  FMUL.FTZ R44, R143.reuse, R26 ;  /* 0x0000001a8f2c7220 */ /* 0x040fe20000410000 */
[C---:B------:R-:W-:Y:S01]  /*be90*/  FMUL.FTZ R199, R158.reuse, R199 ;  /* 0x000000c79ec77220 */ /* 0x040fe20000410000 */
[C---:B------:R-:W-:Y:S01]  /*bea0*/  FMUL.FTZ R198, R158.reuse, R198 ;  /* 0x000000c69ec67220 */ /* 0x040fe20000410000 */
[C---:B------:R-:W-:Y:S01]  /*beb0*/  FMUL.FTZ R105, R158.reuse, R105 ;  /* 0x000000699e697220 */ /* 0x040fe20000410000 */
[C---:B------:R-:W-:Y:S01]  /*bec0*/  FMUL.FTZ R104, R158.reuse, R104 ;  /* 0x000000689e687220 */ /* 0x040fe20000410000 */
[C---:B------:R-:W-:Y:S01]  /*bed0*/  FMUL.FTZ R43, R143.reuse, R43 ;  /* 0x0000002b8f2b7220 */ /* 0x040fe20000410000 */
[----:B------:R-:W-:Y:S01]  /*bee0*/  FMUL.FTZ R42, R143, R42 ;  /* 0x0000002a8f2a7220 */ /* 0x000fe20000410000 */
[----:B------:R0:W-:Y:S04]  /*bef0*/  STL.64 [R1+0x2f0], R144 ;  /* 0x0002f09001007387 */ /* 0x0001e80000100a00 */
[----:B------:R-:W-:Y:S04]  /*bf00*/  STL.64 [R1+0x270], R196 ;  /* 0x000270c401007387 */ /* 0x000fe80000100a00 */
[----:B------:R-:W-:Y:S01]  /*bf10*/  STL.64 [R1+0x280], R190 ;  /* 0x000280be01007387 */ /* 0x000fe20000100a00 */
[----:B0-----:R-:W-:-:S03]  /*bf20*/  FMUL.FTZ R144, R158, R20 ;  /* 0x000000149e907220 */ /* 0x001fc60000410000 */
[----:B------:R-:W-:Y:S01]  /*bf30*/  STL.64 [R1+0x290], R204 ;  /* 0x000290cc01007387 */ /* 0x000fe20000100a00 */
[----:B------:R0:W-:Y:S03]  /*bf40*/  MUFU.EX2 R20, R73 ;  /* 0x0000004900147308 */ /* 0x0001e60000000800 */
[----:B------:R-:W-:Y:S04]  /*bf50*/  STL.64 [R1+0x2a0], R162 ;  /* 0x0002a0a201007387 */ /* 0x000fe80000100a00 */
        /* <DEDUP_REMOVED lines=22> */
[----:B------:R1:W-:Y:S04]  /*c0c0*/  STL.64 [R1+0x2a8], R80 ;  /* 0x0002a85001007387 */ /* 0x0003e80000100a00 */
[----:B------:R0:W-:Y:S04]  /*c0d0*/  STL.64 [R1+0x2b8], R82 ;  /* 0x0002b85201007387 */ /* 0x0001e80000100a00 */
[----:B------:R4:W-:Y:S04]  /*c0e0*/  STL.64 [R1+0x2c8], R84 ;  /* 0x0002c85401007387 */ /* 0x0009e80000100a00 */
        /* <DEDUP_REMOVED lines=8> */
[----:B------:R2:W-:Y:S04]  /*c170*/  STL.64 [R1+0x368], R62 ;  /* 0x0003683e01007387 */ /* 0x0005e80000100a00 */
[----:B------:R-:W-:Y:S04]  /*c180*/  STL.64 [R1+0x388], R46 ;  /* 0x0003882e01007387 */ /* 0x000fe80000100a00 */
[----:B------:R3:W-:Y:S04]  /*c190*/  STL.64 [R1+0x3a8], R50 ;  /* 0x0003a83201007387 */ /* 0x0007e80000100a00 */
[----:B------:R3:W-:Y:S04]  /*c1a0*/  STL.64 [R1+0x3b8], R52 ;  /* 0x0003b83401007387 */ /* 0x0007e80000100a00 */
[----:B------:R3:W-:Y:S04]  /*c1b0*/  STL.64 [R1+0x3c8], R54 ;  /* 0x0003c83601007387 */ /* 0x0007e80000100a00 */
[----:B------:R-:W-:Y:S04]  /*c1c0*/  STL.64 [R1+0x3d8], R36 ;  /* 0x0003d82401007387 */ /* 0x000fe80000100a00 */
[----:B------:R-:W-:Y:S04]  /*c1d0*/  STL.64 [R1+0x3e8], R38 ;  /* 0x0003e82601007387 */ /* 0x000fe80000100a00 */
[----:B------:R-:W-:Y:S04]  /*c1e0*/  STL.64 [R1+0x3f8], R40 ;  /* 0x0003f82801007387 */ /* 0x000fe80000100a00 */
[----:B------:R3:W-:Y:S04]  /*c1f0*/  STL.64 [R1+0x418], R44 ;  /* 0x0004182c01007387 */ /* 0x0007e80000100a00 */
[----:B------:R-:W-:Y:S04]  /*c200*/  STL.64 [R1+0x260], R198 ;  /* 0x000260c601007387 */ /* 0x000fe80000100a00 */
[----:B------:R3:W-:Y:S04]  /*c210*/  STL.64 [R1+0x3c0], R104 ;  /* 0x0003c06801007387 */ /* 0x0007e80000100a00 */
[----:B------:R-:W-:Y:S04]  /*c220*/  STL.64 [R1+0x408], R42 ;  /* 0x0004082a01007387 */ /* 0x000fe80000100a00 */
[----:B-1----:R-:W3:Y:S04]  /*c230*/  LDL R81, [R1+0x26c] ;  /* 0x00026c0001517983 */ /* 0x002ee80000100800 */
[----:B0-----:R-:W3:Y:S04]  /*c240*/  LDL R83, [R1+0x270] ;  /* 0x0002700001537983 */ /* 0x001ee80000100800 */
[----:B----4-:R-:W4:Y:S04]  /*c250*/  LDL R85, [R1+0x274] ;  /* 0x0002740001557983 */ /* 0x010f280000100800 */
[----:B------:R-:W4:Y:S04]  /*c260*/  LDL R87, [R1+0x278] ;  /* 0x0002780001577983 */ /* 0x000f280000100800 */
        /* <DEDUP_REMOVED lines=17> */
[----:B--2---:R-:W2:Y:S04]  /*c380*/  LDL R57, [R1+0x2c4] ;  /* 0x0002c40001397983 */ /* 0x004ea80000100800 */
[----:B------:R-:W2:Y:S04]  /*c390*/  LDL R59, [R1+0x2c8] ;  /* 0x0002c800013b7983 */ /* 0x000ea80000100800 */
        /* <DEDUP_REMOVED lines=8> */
[----:B---3--:R-:W3:Y:S04]  /*c420*/  LDL R51, [R1+0x2ec] ;  /* 0x0002ec0001337983 */ /* 0x008ee80000100800 */
[----:B------:R-:W3:Y:S04]  /*c430*/  LDL R53, [R1+0x2f0] ;  /* 0x0002f00001357983 */ /* 0x000ee80000100800 */
[----:B------:R-:W3:Y:S04]  /*c440*/  LDL R55, [R1+0x2f4] ;  /* 0x0002f40001377983 */ /* 0x000ee80000100800 */
[----:B------:R-:W3:Y:S04]  /*c450*/  LDL R45, [R1+0x2f8] ;  /* 0x0002f800012d7983 */ /* 0x000ee80000100800 */
[----:B------:R-:W3:Y:S04]  /*c460*/  LDL R47, [R1+0x2fc] ;  /* 0x0002fc00012f7983 */ /* 0x000ee80000100800 */
[----:B------:R-:W4:Y:S04]  /*c470*/  LDL R116, [R1+0x3ac] ;  /* 0x0003ac0001747983 */ /* 0x000f280000100800 */
[----:B------:R-:W2:Y:S04]  /*c480*/  LDL R118, [R1+0x3b0] ;  /* 0x0003b00001767983 */ /* 0x000ea80000100800 */
[----:B------:R-:W3:Y:S04]  /*c490*/  LDL R110, [R1+0x3b8] ;  /* 0x0003b800016e7983 */ /* 0x000ee80000100800 */
        /* <DEDUP_REMOVED lines=17> */
[----:B------:R-:W3:Y:S01]  /*c5b0*/  LDL R78, [R1+0x408] ;  /* 0x00040800014e7983 */ /* 0x000ee20000100800 */
[C---:B------:R-:W-:Y:S01]  /*c5c0*/  FMUL.FTZ R31, R143.reuse, R31 ;  /* 0x0000001f8f1f7220 */ /* 0x040fe20000410000 */
[----:B------:R-:W-:Y:S01]  /*c5d0*/  FMUL.FTZ R30, R143, R30 ;  /* 0x0000001e8f1e7220 */ /* 0x000fe20000410000 */
[-CC-:B------:R-:W-:Y:S01]  /*c5e0*/  FFMA.FTZ R29, R7, R25.reuse, -R180.reuse ;  /* 0x00000019071d7223 */ /* 0x180fe200000108b4 */
[-CC-:B------:R-:W-:Y:S01]  /*c5f0*/  FFMA.FTZ R152, R10, R25.reuse, -R180.reuse ;  /* 0x000000190a987223 */ /* 0x180fe200000108b4 */
[--C-:B------:R-:W-:Y:S01]  /*c600*/  FFMA.FTZ R120, R203, R25, -R180.reuse ;  /* 0x00000019cb787223 */ /* 0x100fe200000108b4 */
[----:B------:R-:W-:Y:S01]  /*c610*/  FMUL.FTZ R5, R143, R5 ;  /* 0x000000058f057220 */ /* 0x000fe20000410000 */
[----:B------:R0:W-:Y:S01]  /*c620*/  STL.64 [R1+0x428], R30 ;  /* 0x0004281e01007387 */ /* 0x0001e20000100a00 */
[--C-:B------:R-:W-:Y:S01]  /*c630*/  FFMA.FTZ R7, R153, R25, -R180.reuse ;  /* 0x0000001999077223 */ /* 0x100fe200000108b4 */
[----:B------:R-:W-:Y:S01]  /*c640*/  MUFU.EX2 R29, R29 ;  /* 0x0000001d001d7308 */ /* 0x000fe20000000800 */
[----:B------:R-:W-:Y:S01]  /*c650*/  FMUL.FTZ R203, R158, R155 ;  /* 0x0000009b9ecb7220 */ /* 0x000fe20000410000 */
[C---:B------:R-:W-:Y:S01]  /*c660*/  FMUL.FTZ R4, R143.reuse, R4 ;  /* 0x000000048f047220 */ /* 0x040fe20000410000 */
[--C-:B------:R-:W-:Y:S01]  /*c670*/  FFMA.FTZ R134, R22, R25, -R180.reuse ;  /* 0x0000001916867223 */ /* 0x100fe200000108b4 */
[C---:B------:R-:W-:Y:S01]  /*c680*/  FMUL.FTZ R202, R158.reuse, R154 ;  /* 0x0000009a9eca7220 */ /* 0x040fe20000410000 */
[C---:B------:R-:W-:Y:S01]  /*c690*/  FMUL.FTZ R13, R143.reuse, R13 ;  /* 0x0000000d8f0d7220 */ /* 0x040fe20000410000 */
[C---:B------:R-:W-:Y:S01]  /*c6a0*/  FMUL.FTZ R147, R158.reuse, R147 ;  /* 0x000000939e937220 */ /* 0x040fe20000410000 */
[----:B------:R-:W-:Y:S01]  /*c6b0*/  FMUL.FTZ R146, R158, R146 ;  /* 0x000000929e927220 */ /* 0x000fe20000410000 */
[----:B------:R-:W-:Y:S01]  /*c6c0*/  MUFU.EX2 R8, R138 ;  /* 0x0000008a00087308 */ /* 0x000fe20000000800 */
[----:B------:R-:W-:Y:S01]  /*c6d0*/  FMUL.FTZ R12, R143, R12 ;  /* 0x0000000c8f0c7220 */ /* 0x000fe20000410000 */
[-C--:B0-----:R-:W-:Y:S01]  /*c6e0*/  FMUL.FTZ R31, R24, R25.reuse ;  /* 0x00000019181f7220 */ /* 0x081fe20000410000 */
[-CC-:B------:R-:W-:Y:S01]  /*c6f0*/  FFMA.FTZ R10, R157, R25.reuse, -R180.reuse ;  /* 0x000000199d0a7223 */ /* 0x180fe200000108b4 */
[-CC-:B------:R-:W-:Y:S01]  /*c700*/  FFMA.FTZ R15, R165, R25.reuse, -R180.reuse ;  /* 0x00000019a50f7223 */ /* 0x180fe200000108b4 */
[-CC-:B------:R-:W-:Y:S01]  /*c710*/  FFMA.FTZ R128, R167, R25.reuse, -R180.reuse ;  /* 0x00000019a7807223 */ /* 0x180fe200000108b4 */
[-CC-:B------:R-:W-:Y:S01]  /*c720*/  FFMA.FTZ R30, R6, R25.reuse, -R31.reuse ;  /* 0x00000019061e7223 */ /* 0x180fe2000001081f */
[-CC-:B------:R-:W-:Y:S01]  /*c730*/  FFMA.FTZ R153, R0, R25.reuse, -R31.reuse ;  /* 0x0000001900997223 */ /* 0x180fe2000001081f */
[-CC-:B------:R-:W-:Y:S01]  /*c740*/  FFMA.FTZ R155, R72, R25.reuse, -R31.reuse ;  /* 0x00000019489b7223 */ /* 0x180fe2000001081f */
[----:B------:R-:W-:Y:S01]  /*c750*/  MUFU.EX2 R152, R152 ;  /* 0x0000009800987308 */ /* 0x000fe20000000800 */
[-CC-:B------:R-:W-:Y:S01]  /*c760*/  FFMA.FTZ R28, R28, R25.reuse, -R31.reuse ;  /* 0x000000191c1c7223 */ /* 0x180fe2000001081f */
[--C-:B------:R-:W-:Y:S01]  /*c770*/  FFMA.FTZ R130, R169, R25, -R180.reuse ;  /* 0x00000019a9827223 */ /* 0x100fe200000108b4 */
[C---:B------:R-:W-:Y:S01]  /*c780*/  FMUL.FTZ R149, R158.reuse, R149 ;  /* 0x000000959e957220 */ /* 0x040fe20000410000 */
[C---:B------:R-:W-:Y:S01]  /*c790*/  FMUL.FTZ R148, R158.reuse, R148 ;  /* 0x000000949e947220 */ /* 0x040fe20000410000 */
[C---:B------:R-:W-:Y:S01]  /*c7a0*/  FMUL.FTZ R151, R158.reuse, R151 ;  /* 0x000000979e977220 */ /* 0x040fe20000410000 */
[C---:B------:R-:W-:Y:S01]  /*c7b0*/  FMUL.FTZ R150, R158.reuse, R150 ;  /* 0x000000969e967220 */ /* 0x040fe20000410000 */
[C---:B------:R-:W-:Y:S01]  /*c7c0*/  FMUL.FTZ R161, R158.reuse, R161 ;  /* 0x000000a19ea17220 */ /* 0x040fe20000410000 */
[----:B------:R-:W0:Y:S01]  /*c7d0*/  MUFU.EX2 R30, R30 ;  /* 0x0000001e001e7308 */ /* 0x000e220000000800 */
[-CC-:B------:R-:W-:Y:S01]  /*c7e0*/  FFMA.FTZ R22, R35, R25.reuse, -R180.reuse ;  /* 0x0000001923167223 */ /* 0x180fe200000108b4 */
[----:B------:R1:W-:Y:S01]  /*c7f0*/  STL.64 [R1+0x448], R4 ;  /* 0x0004480401007387 */ /* 0x0003e20000100a00 */
[--C-:B------:R-:W-:Y:S01]  /*c800*/  FFMA.FTZ R0, R11, R25, -R31.reuse ;  /* 0x000000190b007223 */ /* 0x100fe2000001081f */
[C---:B------:R-:W-:Y:S01]  /*c810*/  FMUL.FTZ R160, R158.reuse, R160 ;  /* 0x000000a09ea07220 */ /* 0x040fe20000410000 */
[----:B------:R-:W-:Y:S01]  /*c820*/  FMUL.FTZ R145, R158, R21 ;  /* 0x000000159e917220 */ /* 0x000fe20000410000 */
[-CC-:B------:R-:W-:Y:S01]  /*c830*/  FFMA.FTZ R132, R177, R25.reuse, -R180.reuse ;  /* 0x00000019b1847223 */ /* 0x180fe200000108b4 */
[-CC-:B------:R-:W-:Y:S01]  /*c840*/  FFMA.FTZ R159, R175, R25.reuse, -R180.reuse ;  /* 0x00000019af9f7223 */ /* 0x180fe200000108b4 */
[----:B------:R-:W0:Y:S01]  /*c850*/  MUFU.EX2 R153, R153 ;  /* 0x0000009900997308 */ /* 0x000e220000000800 */
[-CC-:B------:R-:W-:Y:S01]  /*c860*/  FFMA.FTZ R6, R34, R25.reuse, -R31.reuse ;  /* 0x0000001922067223 */ /* 0x180fe2000001081f */
[-CC-:B------:R-:W-:Y:S01]  /*c870*/  FFMA.FTZ R126, R195, R25.reuse, -R180.reuse ;  /* 0x00000019c37e7223 */ /* 0x180fe200000108b4 */
[-CC-:B------:R-:W-:Y:S01]  /*c880*/  FFMA.FTZ R124, R181, R25.reuse, -R180.reuse ;  /* 0x00000019b57c7223 */ /* 0x180fe200000108b4 */
[-CC-:B------:R-:W-:Y:S01]  /*c890*/  FFMA.FTZ R174, R211, R25.reuse, -R180.reuse ;  /* 0x00000019d3ae7223 */ /* 0x180fe200000108b4 */
[-C--:B------:R-:W-:Y:S01]  /*c8a0*/  FFMA.FTZ R176, R209, R25.reuse, -R180 ;  /* 0x00000019d1b07223 */ /* 0x080fe200000108b4 */
[--C-:B-1----:R-:W-:Y:S01]  /*c8b0*/  FFMA.FTZ R4, R139, R25, -R31.reuse ;  /* 0x000000198b047223 */ /* 0x102fe2000001081f */
[C---:B------:R-:W-:Y:S01]  /*c8c0*/  FMUL.FTZ R201, R143.reuse, R201 ;  /* 0x000000c98fc97220 */ /* 0x040fe20000410000 */
[----:B------:R-:W1:Y:S01]  /*c8d0*/  MUFU.EX2 R155, R155 ;  /* 0x0000009b009b7308 */ /* 0x000e620000000800 */
[----:B------:R-:W-:Y:S01]  /*c8e0*/  FFMA.FTZ R11, R164, R25, -R31 ;  /* 0x00000019a40b7223 */ /* 0x000fe2000001081f */
[C---:B------:R-:W-:Y:S01]  /*c8f0*/  FMUL.FTZ R200, R143.reuse, R200 ;  /* 0x000000c88fc87220 */ /* 0x040fe20000410000 */
[C---:B------:R-:W-:Y:S01]  /*c900*/  FMUL.FTZ R49, R143.reuse, R49 ;  /* 0x000000318f317220 */ /* 0x040fe20000410000 */
[----:B------:R-:W-:Y:S01]  /*c910*/  FMUL.FTZ R48, R143, R48 ;  /* 0x000000308f307220 */ /* 0x000fe20000410000 */
[----:B------:R-:W-:Y:S03]  /*c920*/  STL [R1+0x234], R24 ;  /* 0x0002341801007387 */ /* 0x000fe60000100800 */
[----:B------:R-:W1:Y:S01]  /*c930*/  MUFU.EX2 R35, R134 ;  /* 0x0000008600237308 */ /* 0x000e620000000800 */
[----:B0-----:R-:W-:Y:S01]  /*c940*/  FFMA.FTZ R164, R17, R143, R30 ;  /* 0x0000008f11a47223 */ /* 0x001fe2000001001e */
[----:B------:R-:W-:Y:S01]  /*c950*/  FFMA.FTZ R17, R158, R16, R29 ;  /* 0x000000109e117223 */ /* 0x000fe2000001001d */
[----:B------:R-:W3:Y:S04]  /*c960*/  LDL R206, [R1+0x340] ;  /* 0x0003400001ce7983 */ /* 0x000ee80000100800 */
[----:B------:R-:W3:Y:S01]  /*c970*/  LDL R204, [R1+0x354] ;  /* 0x0003540001cc7983 */ /* 0x000ee20000100800 */
[----:B------:R-:W0:Y:S03]  /*c980*/  MUFU.EX2 R28, R28 ;  /* 0x0000001c001c7308 */ /* 0x000e260000000800 */
[----:B------:R-:W3:Y:S04]  /*c990*/  LDL R74, [R1+0x400] ;  /* 0x00040000014a7983 */ /* 0x000ee80000100800 */
[----:B------:R-:W3:Y:S01]  /*c9a0*/  LDL R41, [R1+0x308] ;  /* 0x0003080001297983 */ /* 0x000ee20000100800 */
[----:B------:R-:W0:Y:S01]  /*c9b0*/  MUFU.EX2 R154, R136 ;  /* 0x00000088009a7308 */ /* 0x000e220000000800 */
[----:B------:R-:W-:Y:S01]  /*c9c0*/  FADD.FTZ R164, R153, R164 ;  /* 0x000000a499a47221 */ /* 0x000fe20000010000 */
[-CC-:B------:R-:W-:Y:S01]  /*c9d0*/  FFMA.FTZ R5, R14, R25.reuse, -R31.reuse ;  /* 0x000000190e057223 */ /* 0x180fe2000001081f */
[-C--:B------:R-:W-:Y:S01]  /*c9e0*/  FFMA.FTZ R157, R123, R25.reuse, -R31 ;  /* 0x000000197b9d7223 */ /* 0x080fe2000001081f */
[----:B------:R0:W-:Y:S04]  /*c9f0*/  STL.64 [R1+0x438], R12 ;  /* 0x0004380c01007387 */ /* 0x0001e80000100a00 */
[----:B------:R-:W0:Y:S01]  /*ca00*/  MUFU.EX2 R4, R4 ;  /* 0x0000000400047308 */ /* 0x000e220000000800 */
[----:B------:R-:W-:Y:S01]  /*ca10*/  FADD.FTZ R16, R152, R17 ;  /* 0x0000001198107221 */ /* 0x000fe20000010000 */
[----:B-1----:R-:W-:Y:S01]  /*ca20*/  FADD.FTZ R123, R155, R164 ;  /* 0x000000a49b7b7221 */ /* 0x002fe20000010000 */
[----:B------:R-:W3:Y:S04]  /*ca30*/  LDL R43, [R1+0x30c] ;  /* 0x00030c00012b7983 */ /* 0x000ee80000100800 */
[----:B------:R-:W3:Y:S01]  /*ca40*/  LDL R112, [R1+0x3bc] ;  /* 0x0003bc0001707983 */ /* 0x000ee20000100800 */
[----:B------:R-:W1:Y:S01]  /*ca50*/  MUFU.EX2 R0, R0 ;  /* 0x0000000000007308 */ /* 0x000e620000000800 */
[-C--:B0-----:R-:W-:Y:S01]  /*ca60*/  FFMA.FTZ R12, R156, R25.reuse, -R31 ;  /* 0x000000199c0c7223 */ /* 0x081fe2000001081f */
[----:B------:R-:W-:Y:S01]  /*ca70*/  FADD.FTZ R17, R35, R16 ;  /* 0x0000001023117221 */ /* 0x000fe20000010000 */
[----:B------:R-:W3:Y:S04]  /*ca80*/  LDL R114, [R1+0x3c0] ;  /* 0x0003c00001727983 */ /* 0x000ee80000100800 */
[----:B------:R-:W3:Y:S01]  /*ca90*/  LDL R104, [R1+0x3c4] ;  /* 0x0003c40001687983 */ /* 0x000ee20000100800 */
[----:B------:R-:W0:Y:S01]  /*caa0*/  MUFU.EX2 R7, R7 ;  /* 0x0000000700077308 */ /* 0x000e220000000800 */
[----:B------:R-:W-:Y:S01]  /*cab0*/  FADD.FTZ R123, R28, R123 ;  /* 0x0000007b1c7b7221 */ /* 0x000fe20000010000 */
[----:B------:R-:W-:Y:S01]  /*cac0*/  FADD.FTZ R17, R154, R17 ;  /* 0x000000119a117221 */ /* 0x000fe20000010000 */
        /* <DEDUP_REMOVED lines=9> */
[----:B------:R-:W3:Y:S04]  /*cb60*/  LDL R68, [R1+0x40c] ;  /* 0x00040c0001447983 */ /* 0x000ee80000100800 */
[----:B------:R-:W-:Y:S01]  /*cb70*/  MUFU.EX2 R5, R5 ;  /* 0x0000000500057308 */ /* 0x000fe20000000800 */
[----:B------:R-:W-:Y:S01]  /*cb80*/  FADD.FTZ R16, R8, R17 ;  /* 0x0000001108107221 */ /* 0x000fe20000010000 */
[----:B------:R-:W3:Y:S04]  /*cb90*/  LDL R70, [R1+0x410] ;  /* 0x0004100001467983 */ /* 0x000ee80000100800 */
[----:B------:R-:W3:Y:S02]  /*cba0*/  LDL R224, [R1+0x31c] ;  /* 0x00031c0001e07983 */ /* 0x000ee40000100800 */
[----:B------:R-:W0:Y:S01]  /*cbb0*/  MUFU.EX2 R9, R22 ;  /* 0x0000001600097308 */ /* 0x000e220000000800 */
[----:B-1----:R-:W-:Y:S01]  /*cbc0*/  FADD.FTZ R123, R0, R123 ;  /* 0x0000007b007b7221 */ /* 0x002fe20000010000 */
[-C--:B------:R-:W-:Y:S01]  /*cbd0*/  FFMA.FTZ R13, R168, R25.reuse, -R31 ;  /* 0x00000019a80d7223 */ /* 0x080fe2000001081f */
[----:B------:R-:W3:Y:S04]  /*cbe0*/  LDL R218, [R1+0x328] ;  /* 0x0003280001da7983 */ /* 0x000ee80000100800 */
[----:B------:R-:W-:Y:S01]  /*cbf0*/  STL [R1+0x3428], R182 ;  /* 0x003428b601007387 */ /* 0x000fe20000100800 */
[----:B------:R-:W1:Y:S01]  /*cc00*/  MUFU.EX2 R12, R12 ;  /* 0x0000000c000c7308 */ /* 0x000e620000000800 */
[----:B0-----:R-:W-:Y:S01]  /*cc10*/  FADD.FTZ R17, R7, R16 ;  /* 0x0000001007117221 */ /* 0x001fe20000010000 */
[----:B------:R-:W-:Y:S01]  /*cc20*/  FADD.FTZ R166, R6, R123 ;  /* 0x0000007b06a67221 */ /* 0x000fe20000010000 */
[----:B------:R-:W3:Y:S04]  /*cc30*/  LDL R184, [R1+0x364] ;  /* 0x0003640001b87983 */ /* 0x000ee80000100800 */
[----:B------:R-:W3:Y:S01]  /*cc40*/  LDL R186, [R1+0x368] ;  /* 0x0003680001ba7983 */ /* 0x000ee20000100800 */
[----:B------:R-:W0:Y:S01]  /*cc50*/  MUFU.EX2 R11, R11 ;  /* 0x0000000b000b7308 */ /* 0x000e220000000800 */
[-C--:B------:R-:W-:Y:S01]  /*cc60*/  FFMA.FTZ R156, R170, R25.reuse, -R31 ;  /* 0x00000019aa9c7223 */ /* 0x080fe2000001081f */
[----:B------:R-:W-:Y:S01]  /*cc70*/  FADD.FTZ R16, R10, R17 ;  /* 0x000000110a107221 */ /* 0x000fe20000010000 */
[----:B------:R-:W3:Y:S04]  /*cc80*/  LDL R188, [R1+0x36c] ;  /* 0x00036c0001bc7983 */ /* 0x000ee80000100800 */
[----:B------:R-:W3:Y:S01]  /*cc90*/  LDL R64, [R1+0x41c] ;  /* 0x00041c0001407983 */ /* 0x000ee20000100800 */
[----:B------:R-:W0:Y:S01]  /*cca0*/  MUFU.EX2 R15, R15 ;  /* 0x0000000f000f7308 */ /* 0x000e220000000800 */
[-CC-:B------:R-:W-:Y:S01]  /*ccb0*/  FFMA.FTZ R23, R23, R25.reuse, -R31.reuse ;  /* 0x0000001917177223 */ /* 0x180fe2000001081f */
[----:B------:R-:W-:Y:S01]  /*ccc0*/  FADD.FTZ R17, R9, R16 ;  /* 0x0000001009117221 */ /* 0x000fe20000010000 */
[----:B------:R0:W-:Y:S01]  /*ccd0*/  STL.64 [R1+0x330], R160 ;  /* 0x000330a001007387 */ /* 0x0001e20000100a00 */
[----:B------:R-:W-:-:S03]  /*cce0*/  FFMA.FTZ R163, R127, R25, -R31 ;  /* 0x000000197fa37223 */ /* 0x000fc6000001081f */
[----:B------:R-:W-:Y:S01]  /*ccf0*/  STL [R1+0x32f0], R194 ;  /* 0x0032f0c201007387 */ /* 0x000fe20000100800 */
[----:B------:R-:W0:Y:S01]  /*cd00*/  MUFU.EX2 R14, R14 ;  /* 0x0000000e000e7308 */ /* 0x000e220000000800 */
[----:B------:R-:W-:Y:S02]  /*cd10*/  FFMA.FTZ R165, R131, R25, -R31 ;  /* 0x0000001983a57223 */ /* 0x000fe4000001081f */
[----:B------:R-:W3:Y:S04]  /*cd20*/  LDL R66, [R1+0x420] ;  /* 0x0004200001427983 */ /* 0x000ee80000100800 */
[----:B------:R-:W-:Y:S01]  /*cd30*/  STL.64 [R1+0x32e8], R192 ;  /* 0x0032e8c001007387 */ /* 0x000fe20000100a00 */
[----:B------:R-:W0:Y:S01]  /*cd40*/  MUFU.EX2 R22, R128 ;  /* 0x0000008000167308 */ /* 0x000e220000000800 */
[----:B------:R-:W-:-:S02]  /*cd50*/  FADD.FTZ R16, R20, R17 ;  /* 0x0000001114107221 */ /* 0x000fc40000010000 */
[----:B------:R-:W3:Y:S04]  /*cd60*/  LDL R190, [R1+0x358] ;  /* 0x0003580001be7983 */ /* 0x000ee80000100800 */
[----:B------:R-:W3:Y:S01]  /*cd70*/  LDL R33, [R1+0x260] ;  /* 0x0002600001217983 */ /* 0x000ee20000100800 */
[----:B------:R-:W0:Y:S03]  /*cd80*/  MUFU.EX2 R13, R13 ;  /* 0x0000000d000d7308 */ /* 0x000e260000000800 */
[----:B------:R-:W3:Y:S04]  /*cd90*/  LDL R220, [R1+0x32c] ;  /* 0x00032c0001dc7983 */ /* 0x000ee80000100800 */
[----:B------:R-:W3:Y:S01]  /*cda0*/  LDL R62, [R1+0x418] ;  /* 0x00041800013e7983 */ /* 0x000ee20000100800 */
[----:B------:R1:W-:Y:S03]  /*cdb0*/  MUFU.EX2 R158, R121 ;  /* 0x00000079009e7308 */ /* 0x0003e60000000800 */
[----:B------:R-:W3:Y:S04]  /*cdc0*/  LDL R56, [R1+0x424] ;  /* 0x0004240001387983 */ /* 0x000ee80000100800 */
[----:B------:R-:W3:Y:S01]  /*cdd0*/  LDL R52, [R1+0x434] ;  /* 0x0004340001347983 */ /* 0x000ee20000100800 */
[----:B------:R-:W4:Y:S01]  /*cde0*/  MUFU.EX2 R21, R130 ;  /* 0x0000008200157308 */ /* 0x000f220000000800 */
[----:B-1----:R-:W-:Y:S01]  /*cdf0*/  FADD.FTZ R121, R5, R166 ;  /* 0x000000a605797221 */ /* 0x002fe20000010000 */
[----:B------:R-:W-:Y:S01]  /*ce00*/  FFMA.FTZ R164, R125, R25, -R31 ;  /* 0x000000197da47223 */ /* 0x000fe2000001081f */
[----:B------:R-:W-:Y:S02]  /*ce10*/  STL [R1+0xbd4], R2 ;  /* 0x000bd40201007387 */ /* 0x000fe40000100800 */
[----:B------:R-:W-:-:S02]  /*ce20*/  FADD.FTZ R168, R12, R121 ;  /* 0x000000790ca87221 */ /* 0x000fc40000010000 */
[----:B------:R-:W-:Y:S01]  /*ce30*/  STL [R1+0xbd0], R3 ;  /* 0x000bd00301007387 */ /* 0x000fe20000100800 */
[----:B------:R-:W1:Y:S01]  /*ce40*/  MUFU.EX2 R156, R156 ;  /* 0x0000009c009c7308 */ /* 0x000e620000000800 */
[----:B0-----:R-:W-:Y:S01]  /*ce50*/  FADD.FTZ R121, R11, R168 ;  /* 0x000000a80b797221 */ /* 0x001fe20000010000 */
        /* <DEDUP_REMOVED lines=8> */
[----:B------:R-:W2:Y:S03]  /*cee0*/  MUFU.EX2 R23, R23 ;  /* 0x0000001700177308 */ /* 0x000ea60000000800 */
[----:B------:R-:W3:Y:S04]  /*cef0*/  LDL R46, [R1+0x440] ;  /* 0x00044000012e7983 */ /* 0x000ee80000100800 */
[----:B------:R-:W3:Y:S01]  /*cf00*/  LDL R196, [R1+0x35c] ;  /* 0x00035c0001c47983 */ /* 0x000ee20000100800 */
[----:B------:R-:W2:Y:S01]  /*cf10*/  MUFU.EX2 R159, R159 ;  /* 0x0000009f009f7308 */ /* 0x000ea20000000800 */
[----:B------:R-:W-:Y:S01]  /*cf20*/  FADD.FTZ R121, R13, R168 ;  /* 0x000000a80d797221 */ /* 0x000fe20000010000 */
[----:B----4-:R-:W-:Y:S01]  /*cf30*/  FADD.FTZ R17, R21, R16 ;  /* 0x0000001015117221 */ /* 0x010fe20000010000 */
[----:B------:R-:W4:Y:S04]  /*cf40*/  LDL R208, [R1+0x344] ;  /* 0x0003440001d07983 */ /* 0x000f280000100800 */
[----:B------:R-:W4:Y:S01]  /*cf50*/  LDL R210, [R1+0x348] ;  /* 0x0003480001d27983 */ /* 0x000f220000100800 */
[----:B------:R-:W2:Y:S01]  /*cf60*/  MUFU.EX2 R162, R126 ;  /* 0x0000007e00a27308 */ /* 0x000ea20000000800 */
[----:B-1----:R-:W-:Y:S01]  /*cf70*/  FADD.FTZ R170, R156, R121 ;  /* 0x000000799caa7221 */ /* 0x002fe20000010000 */
[----:B0-----:R-:W-:Y:S01]  /*cf80*/  FADD.FTZ R16, R160, R17 ;  /* 0x00000011a0107221 */ /* 0x001fe20000010000 */
[----:B------:R-:W-:-:S05]  /*cf90*/  FFMA.FTZ R175, R213, R25, -R180 ;  /* 0x00000019d5af7223 */ /* 0x000fca00000108b4 */
[----:B------:R-:W-:Y:S01]  /*cfa0*/  MUFU.EX2 R173, R122 ;  /* 0x0000007a00ad7308 */ /* 0x000fe20000000800 */
[-C--:B------:R-:W-:Y:S01]  /*cfb0*/  FFMA.FTZ R166, R129, R25.reuse, -R31 ;  /* 0x0000001981a67223 */ /* 0x080fe2000001081f */
[----:B------:R-:W-:-:S06]  /*cfc0*/  FFMA.FTZ R177, R207, R25, -R180 ;  /* 0x00000019cfb17223 */ /* 0x000fcc00000108b4 */
[----:B------:R-:W-:Y:S01]  /*cfd0*/  MUFU.EX2 R172, R120 ;  /* 0x0000007800ac7308 */ /* 0x000fe20000000800 */
[-CC-:B------:R-:W-:Y:S01]  /*cfe0*/  FFMA.FTZ R167, R133, R25.reuse, -R31.reuse ;  /* 0x0000001985a77223 */ /* 0x180fe2000001081f */
[-C--:B------:R-:W-:Y:S01]  /*cff0*/  FFMA.FTZ R181, R215, R25.reuse, -R180 ;  /* 0x00000019d7b57223 */ /* 0x080fe200000108b4 */
[-C--:B------:R-:W-:Y:S01]  /*d000*/  FFMA.FTZ R169, R141, R25.reuse, -R31 ;  /* 0x000000198da97223 */ /* 0x080fe2000001081f */
[----:B------:R-:W-:Y:S04]  /*d010*/  STL.64 [R1+0x450], R202 ;  /* 0x000450ca01007387 */ /* 0x000fe80000100a00 */
[----:B------:R-:W0:Y:S01]  /*d020*/  MUFU.EX2 R157, R157 ;  /* 0x0000009d009d7308 */ /* 0x000e220000000800 */
[----:B------:R-:W-:Y:S04]  /*d030*/  STL.64 [R1+0x300], R146 ;  /* 0x0003009201007387 */ /* 0x000fe80000100a00 */
[----:B------:R-:W-:Y:S03]  /*d040*/  STL.64 [R1+0x310], R148 ;  /* 0x0003109401007387 */ /* 0x000fe60000100a00 */
[----:B------:R-:W1:Y:S01]  /*d050*/  MUFU.EX2 R161, R124 ;  /* 0x0000007c00a17308 */ /* 0x000e620000000800 */
[----:B--2---:R-:W-:Y:S01]  /*d060*/  FADD.FTZ R121, R23, R170 ;  /* 0x000000aa17797221 */ /* 0x004fe20000010000 */
[----:B------:R-:W-:Y:S01]  /*d070*/  FADD.FTZ R17, R159, R16 ;  /* 0x000000109f117221 */ /* 0x000fe20000010000 */
[----:B------:R-:W-:Y:S04]  /*d080*/  STL.64 [R1+0x320], R150 ;  /* 0x0003209601007387 */ /* 0x000fe80000100a00 */
[----:B------:R-:W2:Y:S01]  /*d090*/  LDL R72, [R1+0x414] ;  /* 0x0004140001487983 */ /* 0x000ea20000100800 */
[----:B------:R-:W3:Y:S01]  /*d0a0*/  MUFU.EX2 R164, R164 ;  /* 0x000000a400a47308 */ /* 0x000ee20000000800 */
[----:B------:R-:W-:Y:S01]  /*d0b0*/  FADD.FTZ R170, R158, R121 ;  /* 0x000000799eaa7221 */ /* 0x000fe20000010000 */
[----:B------:R-:W-:Y:S01]  /*d0c0*/  FADD.FTZ R16, R162, R17 ;  /* 0x00000011a2107221 */ /* 0x000fe20000010000 */
[----:B------:R-:W-:Y:S04]  /*d0d0*/  STL [R1+0x3360], R118 ;  /* 0x0033607601007387 */ /* 0x000fe80000100800 */
[----:B------:R-:W-:Y:S01]  /*d0e0*/  STL [R1+0x335c], R116 ;  /* 0x00335c7401007387 */ /* 0x000fe20000100800 */
[----:B------:R-:W3:Y:S01]  /*d0f0*/  MUFU.EX2 R163, R163 ;  /* 0x000000a300a37308 */ /* 0x000ee20000000800 */
[-C--:B------:R-:W-:Y:S01]  /*d100*/  FFMA.FTZ R168, R135, R25.reuse, -R31 ;  /* 0x0000001987a87223 */ /* 0x080fe2000001081f */
[----:B0-----:R-:W-:Y:S01]  /*d110*/  FADD.FTZ R17, R157, R170 ;  /* 0x000000aa9d117221 */ /* 0x001fe20000010000 */
[----:B-1----:R-:W-:Y:S01]  /*d120*/  FADD.FTZ R16, R161, R16 ;  /* 0x00000010a1107221 */ /* 0x002fe20000010000 */
[----:B---3--:R-:W-:Y:S04]  /*d130*/  STL [R1+0x3350], R110 ;  /* 0x0033506e01007387 */ /* 0x008fe80000100800 */
[----:B------:R-:W-:Y:S01]  /*d140*/  MUFU.EX2 R175, R175 ;  /* 0x000000af00af7308 */ /* 0x000fe20000000800 */
[----:B------:R-:W-:Y:S04]  /*d150*/  STL [R1+0x334c], R108 ;  /* 0x00334c6c01007387 */ /* 0x000fe80000100800 */
[----:B------:R-:W-:Y:S03]  /*d160*/  STL [R1+0x3340], R102 ;  /* 0x0033406601007387 */ /* 0x000fe60000100800 */
[----:B------:R-:W0:Y:S01]  /*d170*/  MUFU.EX2 R166, R166 ;  /* 0x000000a600a67308 */ /* 0x000e220000000800 */
[----:B------:R-:W-:Y:S01]  /*d180*/  FADD.FTZ R121, R164, R17 ;  /* 0x00000011a4797221 */ /* 0x000fe20000010000 */
[----:B------:R-:W-:Y:S01]  /*d190*/  FADD.FTZ R17, R173, R16 ;  /* 0x00000010ad117221 */ /* 0x000fe20000010000 */
[----:B------:R-:W-:Y:S04]  /*d1a0*/  STL [R1+0x333c], R100 ;  /* 0x00333c6401007387 */ /* 0x000fe80000100800 */
[----:B------:R-:W-:Y:S01]  /*d1b0*/  STL [R1+0x3338], R98 ;  /* 0x0033386201007387 */ /* 0x000fe20000100800 */
[----:B------:R-:W-:Y:S01]  /*d1c0*/  MUFU.EX2 R174, R174 ;  /* 0x000000ae00ae7308 */ /* 0x000fe20000000800 */
[----:B------:R-:W-:-:S02]  /*d1d0*/  FFMA.FTZ R170, R137, R25, -R31 ;  /* 0x0000001989aa7223 */ /* 0x000fc4000001081f */
[----:B------:R-:W-:Y:S04]  /*d1e0*/  STL [R1+0x3334], R96 ;  /* 0x0033346001007387 */ /* 0x000fe80000100800 */
[----:B------:R-:W-:Y:S01]  /*d1f0*/  STL [R1+0x3330], R94 ;  /* 0x0033305e01007387 */ /* 0x000fe20000100800 */
[----:B------:R-:W1:Y:S01]  /*d200*/  MUFU.EX2 R165, R165 ;  /* 0x000000a500a57308 */ /* 0x000e620000000800 */
        /* <DEDUP_REMOVED lines=8> */
[----:B------:R-:W3:Y:S01]  /*d290*/  MUFU.EX2 R168, R168 ;  /* 0x000000a800a87308 */ /* 0x000ee20000000800 */
[----:B0-----:R-:W-:Y:S01]  /*d2a0*/  FADD.FTZ R121, R166, R121 ;  /* 0x00000079a6797221 */ /* 0x001fe20000010000 */
[----:B------:R-:W-:Y:S01]  /*d2b0*/  FADD.FTZ R17, R175, R16 ;  /* 0x00000010af117221 */ /* 0x000fe20000010000 */
[----:B------:R-:W-:Y:S04]  /*d2c0*/  STL [R1+0x331c], R84 ;  /* 0x00331c5401007387 */ /* 0x000fe80000100800 */
[----:B------:R-:W-:Y:S01]  /*d2d0*/  STL [R1+0x3318], R82 ;  /* 0x0033185201007387 */ /* 0x000fe20000100800 */
[----:B------:R-:W-:Y:S03]  /*d2e0*/  MUFU.EX2 R176, R176 ;  /* 0x000000b000b07308 */ /* 0x000fe60000000800 */
[----:B------:R-:W-:Y:S04]  /*d2f0*/  STL.64 [R1+0x458], R200 ;  /* 0x000458c801007387 */ /* 0x000fe80000100a00 */
[----:B------:R-:W-:Y:S01]  /*d300*/  STL.64 [R1+0x390], R144 ;  /* 0x0003909001007387 */ /* 0x000fe20000100a00 */
[----:B------:R-:W0:Y:S01]  /*d310*/  MUFU.EX2 R167, R167 ;  /* 0x000000a700a77308 */ /* 0x000e220000000800 */
[----:B-1----:R-:W-:Y:S01]  /*d320*/  FADD.FTZ R121, R165, R121 ;  /* 0x00000079a5797221 */ /* 0x002fe20000010000 */
[----:B------:R-:W-:Y:S01]  /*d330*/  FADD.FTZ R16, R174, R17 ;  /* 0x00000011ae107221 */ /* 0x000fe20000010000 */
[----:B------:R1:W-:Y:S04]  /*d340*/  STL.64 [R1+0x398], R48 ;  /* 0x0003983001007387 */ /* 0x0003e80000100a00 */
[----:B------:R-:W-:Y:S01]  /*d350*/  STL [R1+0x3314], R80 ;  /* 0x0033145001007387 */ /* 0x000fe20000100800 */
[----:B------:R-:W-:Y:S03]  /*d360*/  MUFU.EX2 R181, R181 ;  /* 0x000000b500b57308 */ /* 0x000fe60000000800 */
[----:B------:R-:W4:Y:S04]  /*d370*/  LDL R39, [R1+0x304] ;  /* 0x0003040001277983 */ /* 0x000f280000100800 */
[----:B------:R-:W4:Y:S01]  /*d380*/  LDL R122, [R1+0x3a0] ;  /* 0x0003a000017a7983 */ /* 0x000f220000100800 */
[----:B------:R-:W0:Y:S01]  /*d390*/  MUFU.EX2 R170, R170 ;  /* 0x000000aa00aa7308 */ /* 0x000e220000000800 */
[----:B---3--:R-:W-:Y:S01]  /*d3a0*/  FADD.FTZ R121, R168, R121 ;  /* 0x00000079a8797221 */ /* 0x008fe20000010000 */
[----:B------:R-:W-:Y:S01]  /*d3b0*/  FADD.FTZ R17, R177, R16 ;  /* 0x00000010b1117221 */ /* 0x000fe20000010000 */
[----:B-1----:R-:W3:Y:S04]  /*d3c0*/  LDL R49, [R1+0x300] ;  /* 0x0003000001317983 */ /* 0x002ee80000100800 */
[----:B------:R-:W3:Y:S01]  /*d3d0*/  LDL R124, [R1+0x3a4] ;  /* 0x0003a400017c7983 */ /* 0x000ee20000100800 */
[----:B------:R-:W1:Y:S03]  /*d3e0*/  MUFU.EX2 R180, R180 ;  /* 0x000000b400b47308 */ /* 0x000e660000000800 */
[----:B------:R-:W3:Y:S04]  /*d3f0*/  LDL R126, [R1+0x3a8] ;  /* 0x0003a800017e7983 */ /* 0x000ee80000100800 */
[----:B------:R-:W3:Y:S01]  /*d400*/  LDL R120, [R1+0x3b4] ;  /* 0x0003b40001787983 */ /* 0x000ee20000100800 */
[----:B------:R-:W1:Y:S01]  /*d410*/  MUFU.EX2 R169, R169 ;  /* 0x000000a900a97308 */ /* 0x000e620000000800 */
[----:B0-----:R-:W-:Y:S01]  /*d420*/  FADD.FTZ R121, R167, R121 ;  /* 0x00000079a7797221 */ /* 0x001fe20000010000 */
[----:B------:R-:W-:Y:S01]  /*d430*/  FADD.FTZ R16, R176, R17 ;  /* 0x00000011b0107221 */ /* 0x000fe20000010000 */
[----:B------:R-:W3:Y:S02]  /*d440*/  LDL R128, [R1+0x394] ;  /* 0x0003940001807983 */ /* 0x000ee40000100800 */
[----:B------:R-:W-:Y:S01]  /*d450*/  FADD.FTZ R17, R170, R121 ;  /* 0x00000079aa117221 */ /* 0x000fe20000010000 */
[----:B------:R-:W-:Y:S01]  /*d460*/  FADD.FTZ R25, R181, R16 ;  /* 0x00000010b5197221 */ /* 0x000fe20000010000 */
[----:B------:R-:W3:Y:S03]  /*d470*/  LDL R130, [R1+0x398] ;  /* 0x0003980001827983 */ /* 0x000ee60000100800 */
[----:B-1----:R-:W-:Y:S01]  /*d480*/  FADD.FTZ R16, R180, R25 ;  /* 0x00000019b4107221 */ /* 0x002fe20000010000 */
[----:B------:R-:W-:Y:S04]  /*d490*/  STL [R1+0x3310], R78 ;  /* 0x0033104e01007387 */ /* 0x000fe80000100800 */
[----:B------:R-:W-:Y:S01]  /*d4a0*/  STL [R1+0x330c], R76 ;  /* 0x00330c4c01007387 */ /* 0x000fe20000100800 */
[----:B------:R-:W-:-:S03]  /*d4b0*/  FADD.FTZ R17, R169, R17 ;  /* 0x00000011a9117221 */ /* 0x000fc60000010000 */
[----:B------:R-:W3:Y:S04]  /*d4c0*/  LDL.LU R118, [R1+0x3360] ;  /* 0x0033600001767983 */ /* 0x000ee80000300800 */
[----:B------:R-:W-:Y:S04]  /*d4d0*/  STL.64 [R1+0x240], R16 ;  /* 0x0002401001007387 */ /* 0x000fe80000100a00 */
[----:B------:R-:W3:Y:S04]  /*d4e0*/  LD.E R31, desc[UR44][R2.64] ;  /* 0x0000002c021f7980 */ /* 0x000ee8000c101900 */
[----:B------:R-:W-:Y:S04]  /*d4f0*/  STL [R1+0x26c], R81 ;  /* 0x00026c5101007387 */ /* 0x000fe80000100800 */
[----:B------:R0:W-:Y:S04]  /*d500*/  STL [R1+0x270], R83 ;  /* 0x0002705301007387 */ /* 0x0001e80000100800 */
        /* <DEDUP_REMOVED lines=35> */
[----:B------:R2:W-:Y:S04]  /*d740*/  STL [R1+0x268], R79 ;  /* 0x0002684f01007387 */ /* 0x0005e80000100800 */
[----:B------:R-:W-:Y:S04]  /*d750*/  STL [R1+0x29c], R105 ;  /* 0x00029c6901007387 */ /* 0x000fe80000100800 */
[----:B0-----:R-:W3:Y:S04]  /*d760*/  LDL.128 R80, [R1+0x2a0] ;  /* 0x0002a00001507983 */ /* 0x001ee80000100c00 */
[----:B-1----:R-:W3:Y:S04]  /*d770*/  LDL.128 R84, [R1+0x2b0] ;  /* 0x0002b00001547983 */ /* 0x002ee80000100c00 */
[----:B------:R-:W3:Y:S04]  /*d780*/  LDL.128 R88, [R1+0x2c0] ;  /* 0x0002c00001587983 */ /* 0x000ee80000100c00 */
[----:B------:R-:W3:Y:S04]  /*d790*/  LDL.128 R92, [R1+0x2d0] ;  /* 0x0002d000015c7983 */ /* 0x000ee80000100c00 */
[----:B------:R-:W3:Y:S04]  /*d7a0*/  LDL.128 R96, [R1+0x2e0] ;  /* 0x0002e00001607983 */ /* 0x000ee80000100c00 */
[----:B------:R-:W3:Y:S04]  /*d7b0*/  LDL.128 R100, [R1+0x2f0] ;  /* 0x0002f00001647983 */ /* 0x000ee80000100c00 */
[----:B------:R-:W3:Y:S04]  /*d7c0*/  LDL.LU R116, [R1+0x335c] ;  /* 0x00335c0001747983 */ /* 0x000ee80000300800 */
[----:B------:R-:W3:Y:S04]  /*d7d0*/  LDL.LU R110, [R1+0x3350] ;  /* 0x00335000016e7983 */ /* 0x000ee80000300800 */
[----:B------:R-:W3:Y:S04]  /*d7e0*/  LDL.LU R108, [R1+0x334c] ;  /* 0x00334c00016c7983 */ /* 0x000ee80000300800 */
[----:B--2---:R-:W2:Y:S04]  /*d7f0*/  LDL.128 R76, [R1+0x290] ;  /* 0x00029000014c7983 */ /* 0x004ea80000100c00 */
[----:B------:R-:W2:Y:S04]  /*d800*/  LDL R230, [R1+0x310] ;  /* 0x0003100001e67983 */ /* 0x000ea80000100800 */
[----:B------:R-:W-:Y:S04]  /*d810*/  STL [R1+0x3308], R74 ;  /* 0x0033084a01007387 */ /* 0x000fe80000100800 */
[----:B------:R0:W-:Y:S04]  /*d820*/  STL [R1+0x3304], R72 ;  /* 0x0033044801007387 */ /* 0x0001e80000100800 */
[----:B------:R-:W-:Y:S04]  /*d830*/  STL [R1+0x340], R206 ;  /* 0x000340ce01007387 */ /* 0x000fe80000100800 */
[----:B------:R-:W-:Y:S04]  /*d840*/  STL [R1+0x354], R204 ;  /* 0x000354cc01007387 */ /* 0x000fe80000100800 */
        /* <DEDUP_REMOVED lines=9> */
[----:B----4-:R-:W-:Y:S04]  /*d8e0*/  STL [R1+0x3368], R122 ;  /* 0x0033687a01007387 */ /* 0x010fe80000100800 */
[----:B------:R-:W-:Y:S04]  /*d8f0*/  STL [R1+0x3358], R114 ;  /* 0x0033587201007387 */ /* 0x000fe80000100800 */
[----:B---3--:R-:W-:Y:S04]  /*d900*/  STL [R1+0x336c], R124 ;  /* 0x00336c7c01007387 */ /* 0x008fe80000100800 */
[----:B------:R-:W-:Y:S04]  /*d910*/  STL [R1+0x3370], R126 ;  /* 0x0033707e01007387 */ /* 0x000fe80000100800 */
[----:B------:R-:W-:Y:S04]  /*d920*/  STL [R1+0x3364], R120 ;  /* 0x0033647801007387 */ /* 0x000fe80000100800 */
[----:B------:R-:W-:Y:S04]  /*d930*/  STL [R1+0x3374], R128 ;  /* 0x0033748001007387 */ /* 0x000fe80000100800 */
[----:B------:R1:W-:Y:S04]  /*d940*/  STL [R1+0x3378], R130 ;  /* 0x0033788201007387 */ /* 0x0003e80000100800 */
[----:B------:R3:W-:Y:S04]  /*d950*/  STL [R1+0x3354], R112 ;  /* 0x0033547001007387 */ /* 0x0007e80000100800 */
[----:B------:R4:W-:Y:S04]  /*d960*/  STL [R1+0x3348], R106 ;  /* 0x0033486a01007387 */ /* 0x0009e80000100800 */
[----:B------:R4:W-:Y:S04]  /*d970*/  STL [R1+0x3344], R104 ;  /* 0x0033446801007387 */ /* 0x0009e80000100800 */
[----:B------:R-:W-:Y:S04]  /*d980*/  STL [R1+0x300], R49 ;  /* 0x0003003101007387 */ /* 0x000fe80000100800 */
[----:B0-----:R-:W2:Y:S04]  /*d990*/  LDL.128 R72, [R1+0x280] ;  /* 0x0002800001487983 */ /* 0x001ea80000100c00 */
[----:B------:R-:W-:Y:S04]  /*d9a0*/  STL [R1+0x304], R39 ;  /* 0x0003042701007387 */ /* 0x000fe80000100800 */
[----:B------:R-:W-:Y:S04]  /*d9b0*/  STL [R1+0x308], R41 ;  /* 0x0003082901007387 */ /* 0x000fe80000100800 */
[----:B------:R-:W-:Y:S04]  /*d9c0*/  STL [R1+0x30c], R43 ;  /* 0x00030c2b01007387 */ /* 0x000fe80000100800 */
[----:B------:R0:W-:Y:S04]  /*d9d0*/  STL [R1+0x3210], R118 ;  /* 0x0032107601007387 */ /* 0x0001e80000100800 */
[----:B------:R-:W2:Y:S04]  /*d9e0*/  LDL R232, [R1+0x314] ;  /* 0x0003140001e87983 */ /* 0x000ea80000100800 */
[----:B-1----:R-:W2:Y:S04]  /*d9f0*/  LDL.LU R130, [R1+0x3378] ;  /* 0x0033780001827983 */ /* 0x002ea80000300800 */
[----:B------:R-:W2:Y:S04]  /*da00*/  LDL.LU R128, [R1+0x3374] ;  /* 0x0033740001807983 */ /* 0x000ea80000300800 */
[----:B------:R-:W2:Y:S04]  /*da10*/  LDL.LU R126, [R1+0x3370] ;  /* 0x00337000017e7983 */ /* 0x000ea80000300800 */
[----:B------:R-:W2:Y:S04]  /*da20*/  LDL.LU R124, [R1+0x336c] ;  /* 0x00336c00017c7983 */ /* 0x000ea80000300800 */
[----:B------:R-:W2:Y:S04]  /*da30*/  LDL.LU R122, [R1+0x3368] ;  /* 0x00336800017a7983 */ /* 0x000ea80000300800 */
[----:B------:R-:W2:Y:S04]  /*da40*/  LDL.LU R120, [R1+0x3364] ;  /* 0x0033640001787983 */ /* 0x000ea80000300800 */
[----:B------:R-:W2:Y:S04]  /*da50*/  LDL.LU R114, [R1+0x3358] ;  /* 0x0033580001727983 */ /* 0x000ea80000300800 */
[----:B---3--:R-:W3:Y:S04]  /*da60*/  LDL.LU R112, [R1+0x3354] ;  /* 0x0033540001707983 */ /* 0x008ee80000300800 */
[----:B----4-:R-:W4:Y:S04]  /*da70*/  LDL.LU R106, [R1+0x3348] ;  /* 0x00334800016a7983 */ /* 0x010f280000300800 */
[----:B------:R-:W4:Y:S04]  /*da80*/  LDL.LU R104, [R1+0x3344] ;  /* 0x0033440001687983 */ /* 0x000f280000300800 */
[----:B0-----:R-:W4:Y:S04]  /*da90*/  LDL.LU R118, [R1+0x3210] ;  /* 0x0032100001767983 */ /* 0x001f280000300800 */
[----:B------:R-:W4:Y:S04]  /*daa0*/  LDL R226, [R1+0x320] ;  /* 0x0003200001e27983 */ /* 0x000f280000100800 */
[----:B------:R-:W-:Y:S04]  /*dab0*/  STL.64 [R1+0x3420], R180 ;  /* 0x003420b401007387 */ /* 0x000fe80000100a00 */
[----:B------:R-:W-:Y:S04]  /*dac0*/  STL [R1+0x318], R37 ;  /* 0x0003182501007387 */ /* 0x000fe80000100800 */
[----:B------:R-:W-:Y:S04]  /*dad0*/  STL.128 [R1+0x3410], R176 ;  /* 0x003410b001007387 */ /* 0x000fe80000100c00 */
[----:B------:R-:W-:Y:S04]  /*dae0*/  STL.128 [R1+0x3400], R172 ;  /* 0x003400ac01007387 */ /* 0x000fe80000100c00 */
[----:B------:R-:W-:Y:S04]  /*daf0*/  STL [R1+0x33f8], R170 ;  /* 0x0033f8aa01007387 */ /* 0x000fe80000100800 */
[----:B------:R-:W-:Y:S04]  /*db00*/  STL.64 [R1+0x33f0], R168 ;  /* 0x0033f0a801007387 */ /* 0x000fe80000100a00 */
[----:B------:R-:W-:Y:S04]  /*db10*/  STL.128 [R1+0x33e0], R164 ;  /* 0x0033e0a401007387 */ /* 0x000fe80000100c00 */
[----:B------:R-:W-:Y:S04]  /*db20*/  STL.128 [R1+0x33d0], R160 ;  /* 0x0033d0a001007387 */ /* 0x000fe80000100c00 */
[----:B------:R-:W-:Y:S04]  /*db30*/  STL.128 [R1+0x33c0], R156 ;  /* 0x0033c09c01007387 */ /* 0x000fe80000100c00 */
[----:B------:R-:W-:Y:S04]  /*db40*/  STL.128 [R1+0x33b0], R152 ;  /* 0x0033b09801007387 */ /* 0x000fe80000100c00 */
[----:B------:R-:W-:Y:S04]  /*db50*/  STL [R1+0x3390], R142 ;  /* 0x0033908e01007387 */ /* 0x000fe80000100800 */
[----:B------:R-:W-:Y:S04]  /*db60*/  STL [R1+0x338c], R140 ;  /* 0x00338c8c01007387 */ /* 0x000fe80000100800 */
[----:B------:R-:W-:Y:S04]  /*db70*/  STL [R1+0x3300], R70 ;  /* 0x0033004601007387 */ /* 0x000fe80000100800 */
[----:B------:R0:W-:Y:S04]  /*db80*/  STL [R1+0x32fc], R68 ;  /* 0x0032fc4401007387 */ /* 0x0001e80000100800 */
[----:B------:R-:W4:Y:S04]  /*db90*/  LDL R200, [R1+0x34c] ;  /* 0x00034c0001c87983 */ /* 0x000f280000100800 */
[----:B------:R-:W-:Y:S04]  /*dba0*/  STL [R1+0x31c], R224 ;  /* 0x00031ce001007387 */ /* 0x000fe80000100800 */
[----:B0-----:R-:W4:Y:S04]  /*dbb0*/  LDL.128 R68, [R1+0x270] ;  /* 0x0002700001447983 */ /* 0x001f280000100c00 */
[----:B------:R-:W4:Y:S04]  /*dbc0*/  LDL.LU R182, [R1+0x3428] ;  /* 0x0034280001b67983 */ /* 0x000f280000300800 */
[----:B------:R-:W4:Y:S04]  /*dbd0*/  LDL.LU.64 R180, [R1+0x3420] ;  /* 0x0034200001b47983 */ /* 0x000f280000300a00 */
[----:B------:R-:W4:Y:S04]  /*dbe0*/  LDL.LU.128 R176, [R1+0x3410] ;  /* 0x0034100001b07983 */ /* 0x000f280000300c00 */
[----:B------:R-:W4:Y:S04]  /*dbf0*/  LDL.LU.128 R172, [R1+0x3400] ;  /* 0x0034000001ac7983 */ /* 0x000f280000300c00 */
[----:B------:R-:W4:Y:S01]  /*dc00*/  LDL.LU R170, [R1+0x33f8] ;  /* 0x0033f80001aa7983 */ /* 0x000f220000300800 */
[----:B------:R-:W-:-:S03]  /*dc10*/  IMAD.MOV.U32 R227, RZ, RZ, R80 ;  /* 0x000000ffffe37224 */ /* 0x000fc600078e0050 */
[----:B------:R-:W4:Y:S01]  /*dc20*/  LDL.LU.64 R168, [R1+0x33f0] ;  /* 0x0033f00001a87983 */ /* 0x000f220000300a00 */
[----:B------:R-:W-:Y:S02]  /*dc30*/  IMAD.MOV.U32 R219, RZ, RZ, R82 ;  /* 0x000000ffffdb7224 */ /* 0x000fe400078e0052 */
[----:B------:R-:W-:Y:S01]  /*dc40*/  IMAD.MOV.U32 R217, RZ, RZ, R84 ;  /* 0x000000ffffd97224 */ /* 0x000fe200078e0054 */
[----:B------:R-:W4:Y:S01]  /*dc50*/  LDL.LU R82, [R1+0x3318] ;  /* 0x0033180001527983 */ /* 0x000f220000300800 */
[----:B------:R-:W-:Y:S02]  /*dc60*/  IMAD.MOV.U32 R215, RZ, RZ, R86 ;  /* 0x000000ffffd77224 */ /* 0x000fe400078e0056 */
[----:B------:R-:W-:Y:S01]  /*dc70*/  IMAD.MOV.U32 R213, RZ, RZ, R88 ;  /* 0x000000ffffd57224 */ /* 0x000fe200078e0058 */
[----:B------:R-:W4:Y:S01]  /*dc80*/  LDL.LU R86, [R1+0x3320] ;  /* 0x0033200001567983 */ /* 0x000f220000300800 */
[----:B------:R-:W-:Y:S02]  /*dc90*/  IMAD.MOV.U32 R211, RZ, RZ, R90 ;  /* 0x000000ffffd37224 */ /* 0x000fe400078e005a */
[----:B------:R-:W-:Y:S01]  /*dca0*/  IMAD.MOV.U32 R209, RZ, RZ, R92 ;  /* 0x000000ffffd17224 */ /* 0x000fe200078e005c */
[----:B------:R-:W4:Y:S01]  /*dcb0*/  LDL.LU R90, [R1+0x3328] ;  /* 0x00332800015a7983 */ /* 0x000f220000300800 */
[----:B------:R-:W-:-:S02]  /*dcc0*/  IMAD.MOV.U32 R207, RZ, RZ, R94 ;  /* 0x000000ffffcf7224 */ /* 0x000fc400078e005e */
[----:B------:R-:W-:Y:S01]  /*dcd0*/  IMAD.MOV.U32 R206, RZ, RZ, R96 ;  /* 0x000000ffffce7224 */ /* 0x000fe200078e0060 */
[----:B------:R-:W4:Y:S01]  /*dce0*/  LDL.LU R94, [R1+0x3330] ;  /* 0x00333000015e7983 */ /* 0x000f220000300800 */
[----:B------:R-:W-:Y:S02]  /*dcf0*/  IMAD.MOV.U32 R205, RZ, RZ, R98 ;  /* 0x000000ffffcd7224 */ /* 0x000fe400078e0062 */
[----:B------:R-:W-:Y:S01]  /*dd00*/  IMAD.MOV.U32 R204, RZ, RZ, R100 ;  /* 0x000000ffffcc7224 */ /* 0x000fe200078e0064 */
[----:B------:R-:W4:Y:S01]  /*dd10*/  LDL.LU R98, [R1+0x3338] ;  /* 0x0033380001627983 */ /* 0x000f220000300800 */
[----:B------:R-:W-:-:S03]  /*dd20*/  IMAD.MOV.U32 R203, RZ, RZ, R102 ;  /* 0x000000ffffcb7224 */ /* 0x000fc600078e0066 */
[----:B------:R-:W-:Y:S04]  /*dd30*/  STL [R1+0x320c], R116 ;  /* 0x00320c7401007387 */ /* 0x000fe80000100800 */
[----:B------:R-:W-:Y:S04]  /*dd40*/  STL [R1+0x3200], R110 ;  /* 0x0032006e01007387 */ /* 0x000fe80000100800 */
[----:B------:R0:W-:Y:S01]  /*dd50*/  STL [R1+0x31fc], R108 ;  /* 0x0031fc6c01007387 */ /* 0x0001e20000100800 */
[----:B--2---:R-:W-:-:S03]  /*dd60*/  IMAD.MOV.U32 R229, RZ, RZ, R78 ;  /* 0x000000ffffe57224 */ /* 0x004fc600078e004e */
[----:B------:R-:W2:Y:S04]  /*dd70*/  LDL.LU R102, [R1+0x3340] ;  /* 0x0033400001667983 */ /* 0x000ea80000300800 */
[----:B------:R-:W2:Y:S04]  /*dd80*/  LDL.LU R100, [R1+0x333c] ;  /* 0x00333c0001647983 */ /* 0x000ea80000300800 */
[----:B------:R-:W2:Y:S04]  /*dd90*/  LDL.LU R96, [R1+0x3334] ;  /* 0x0033340001607983 */ /* 0x000ea80000300800 */
[----:B------:R-:W2:Y:S04]  /*dda0*/  LDL.LU R92, [R1+0x332c] ;  /* 0x00332c00015c7983 */ /* 0x000ea80000300800 */
[----:B------:R-:W2:Y:S04]  /*ddb0*/  LDL.LU R88, [R1+0x3324] ;  /* 0x0033240001587983 */ /* 0x000ea80000300800 */
[----:B------:R-:W2:Y:S04]  /*ddc0*/  LDL.LU R84, [R1+0x331c] ;  /* 0x00331c0001547983 */ /* 0x000ea80000300800 */
[----:B------:R-:W2:Y:S04]  /*ddd0*/  LDL.LU R80, [R1+0x3314] ;  /* 0x0033140001507983 */ /* 0x000ea80000300800 */
[----:B0-----:R-:W2:Y:S04]  /*dde0*/  LDL.128 R108, [R1+0x300] ;  /* 0x00030000016c7983 */ /* 0x001ea80000100c00 */
[----:B------:R-:W2:Y:S04]  /*ddf0*/  LDL.LU R116, [R1+0x320c] ;  /* 0x00320c0001747983 */ /* 0x000ea80000300800 */
[----:B------:R-:W2:Y:S01]  /*de00*/  LDL.LU R78, [R1+0x3310] ;  /* 0x00331000014e7983 */ /* 0x000ea20000300800 */
[----:B------:R-:W-:-:S03]  /*de10*/  IMAD.MOV.U32 R233, RZ, RZ, R76 ;  /* 0x000000ffffe97224 */ /* 0x000fc600078e004c */
[----:B------:R-:W-:Y:S04]  /*de20*/  STL [R1+0x310], R230 ;  /* 0x000310e601007387 */ /* 0x000fe80000100800 */
        /* <DEDUP_REMOVED lines=8> */
[----:B------:R-:W-:Y:S04]  /*deb0*/  STL [R1+0x350], R202 ;  /* 0x000350ca01007387 */ /* 0x000fe80000100800 */
[----:B------:R-:W2:Y:S04]  /*dec0*/  LDL.LU.128 R164, [R1+0x33e0] ;  /* 0x0033e00001a47983 */ /* 0x000ea80000300c00 */
[----:B------:R-:W2:Y:S04]  /*ded0*/  LDL.LU.128 R160, [R1+0x33d0] ;  /* 0x0033d00001a07983 */ /* 0x000ea80000300c00 */
[----:B------:R-:W2:Y:S04]  /*dee0*/  LDL.LU.128 R156, [R1+0x33c0] ;  /* 0x0033c000019c7983 */ /* 0x000ea80000300c00 */
[----:B------:R-:W2:Y:S04]  /*def0*/  LDL.LU.128 R152, [R1+0x33b0] ;  /* 0x0033b00001987983 */ /* 0x000ea80000300c00 */
[----:B0-----:R-:W2:Y:S04]  /*df00*/  LDL.LU R150, [R1+0x33a0] ;  /* 0x0033a00001967983 */ /* 0x001ea80000300800 */
[----:B-1----:R-:W2:Y:S01]  /*df10*/  LDL.LU R148, [R1+0x339c] ;  /* 0x00339c0001947983 */ /* 0x002ea20000300800 */
[----:B------:R-:W-:-:S03]  /*df20*/  IMAD.MOV.U32 R230, RZ, RZ, R74 ;  /* 0x000000ffffe67224 */ /* 0x000fc600078e004a */
[----:B------:R-:W2:Y:S01]  /*df30*/  LDL.LU R146, [R1+0x3398] ;  /* 0x0033980001927983 */ /* 0x000ea20000300800 */
[----:B------:R-:W-:-:S03]  /*df40*/  IMAD.MOV.U32 R37, RZ, RZ, R72 ;  /* 0x000000ffff257224 */ /* 0x000fc600078e0048 */
[----:B------:R-:W2:Y:S04]  /*df50*/  LDL.LU R144, [R1+0x3394] ;  /* 0x0033940001907983 */ /* 0x000ea80000300800 */
[----:B------:R-:W2:Y:S04]  /*df60*/  LDL.LU R142, [R1+0x3390] ;  /* 0x00339000018e7983 */ /* 0x000ea80000300800 */
[----:B------:R-:W2:Y:S04]  /*df70*/  LDL.LU R140, [R1+0x338c] ;  /* 0x00338c00018c7983 */ /* 0x000ea80000300800 */
[----:B------:R-:W2:Y:S04]  /*df80*/  LDL.LU R138, [R1+0x3388] ;  /* 0x00338800018a7983 */ /* 0x000ea80000300800 */
[----:B------:R-:W-:Y:S04]  /*df90*/  STL [R1+0x314], R232 ;  /* 0x000314e801007387 */ /* 0x000fe80000100800 */
[----:B------:R-:W2:Y:S04]  /*dfa0*/  LDL.LU R136, [R1+0x3384] ;  /* 0x0033840001887983 */ /* 0x000ea80000300800 */
[----:B------:R-:W2:Y:S04]  /*dfb0*/  LDL.LU R134, [R1+0x3380] ;  /* 0x0033800001867983 */ /* 0x000ea80000300800 */
[----:B------:R-:W2:Y:S04]  /*dfc0*/  LDL.LU R132, [R1+0x337c] ;  /* 0x00337c0001847983 */ /* 0x000ea80000300800 */
[----:B------:R-:W2:Y:S04]  /*dfd0*/  LDL.LU R76, [R1+0x330c] ;  /* 0x00330c00014c7983 */ /* 0x000ea80000300800 */
[----:B------:R-:W2:Y:S04]  /*dfe0*/  LDL.LU R74, [R1+0x3308] ;  /* 0x00330800014a7983 */ /* 0x000ea80000300800 */
[----:B------:R-:W2:Y:S04]  /*dff0*/  LDL.LU R72, [R1+0x3304] ;  /* 0x0033040001487983 */ /* 0x000ea80000300800 */
[----:B------:R0:W-:Y:S04]  /*e000*/  STL [R1+0x3228], R130 ;  /* 0x0032288201007387 */ /* 0x0001e80000100800 */
[----:B------:R1:W-:Y:S04]  /*e010*/  STL [R1+0x3224], R128 ;  /* 0x0032248001007387 */ /* 0x0003e80000100800 */
[----:B------:R1:W-:Y:S04]  /*e020*/  STL [R1+0x3220], R126 ;  /* 0x0032207e01007387 */ /* 0x0003e80000100800 */
[----:B------:R1:W-:Y:S04]  /*e030*/  STL [R1+0x321c], R124 ;  /* 0x00321c7c01007387 */ /* 0x0003e80000100800 */
[----:B------:R1:W-:Y:S04]  /*e040*/  STL [R1+0x3218], R122 ;  /* 0x0032187a01007387 */ /* 0x0003e80000100800 */
[----:B------:R1:W-:Y:S04]  /*e050*/  STL [R1+0x3214], R120 ;  /* 0x0032147801007387 */ /* 0x0003e80000100800 */
[----:B------:R1:W-:Y:S04]  /*e060*/  STL [R1+0x3208], R114 ;  /* 0x0032087201007387 */ /* 0x0003e80000100800 */
[----:B---3--:R3:W-:Y:S04]  /*e070*/  STL [R1+0x3204], R112 ;  /* 0x0032047001007387 */ /* 0x0087e80000100800 */
[----:B----4-:R4:W-:Y:S04]  /*e080*/  STL [R1+0x31f8], R106 ;  /* 0x0031f86a01007387 */ /* 0x0109e80000100800 */
[----:B------:R4:W-:Y:S04]  /*e090*/  STL [R1+0x31f4], R104 ;  /* 0x0031f46801007387 */ /* 0x0009e80000100800 */
[----:B------:R-:W-:Y:S04]  /*e0a0*/  STL [R1+0x30d4], R118 ;  /* 0x0030d47601007387 */ /* 0x000fe80000100800 */
[----:B0-----:R-:W2:Y:S04]  /*e0b0*/  LDL.LU R130, [R1+0x3228] ;  /* 0x0032280001827983 */ /* 0x001ea80000300800 */
[----:B-1----:R-:W2:Y:S04]  /*e0c0*/  LDL.LU R128, [R1+0x3224] ;  /* 0x0032240001807983 */ /* 0x002ea80000300800 */
        /* <DEDUP_REMOVED lines=8> */
[----:B------:R-:W-:Y:S04]  /*e150*/  STL [R1+0x3434], R188 ;  /* 0x003434bc01007387 */ /* 0x000fe80000100800 */
[----:B------:R-:W-:Y:S04]  /*e160*/  STL [R1+0x320], R226 ;  /* 0x000320e201007387 */ /* 0x000fe80000100800 */
[----:B------:R-:W-:Y:S04]  /*e170*/  STL [R1+0x328], R218 ;  /* 0x000328da01007387 */ /* 0x000fe80000100800 */
[----:B------:R-:W-:Y:S04]  /*e180*/  STL [R1+0x3430], R186 ;  /* 0x003430ba01007387 */ /* 0x000fe80000100800 */
[----:B------:R-:W-:Y:S04]  /*e190*/  STL [R1+0x342c], R184 ;  /* 0x00342cb801007387 */ /* 0x000fe80000100800 */
[----:B------:R-:W4:Y:S04]  /*e1a0*/  LDL.LU R194, [R1+0x32f0] ;  /* 0x0032f00001c27983 */ /* 0x000f280000300800 */
[----:B------:R-:W4:Y:S04]  /*e1b0*/  LDL.LU.64 R192, [R1+0x32e8] ;  /* 0x0032e80001c07983 */ /* 0x000f280000300a00 */
[----:B------:R-:W-:Y:S04]  /*e1c0*/  STL [R1+0x32f8], R66 ;  /* 0x0032f84201007387 */ /* 0x000fe80000100800 */
[----:B------:R-:W-:Y:S04]  /*e1d0*/  STL [R1+0x31c8], R82 ;  /* 0x0031c85201007387 */ /* 0x000fe80000100800 */
[----:B------:R-:W-:Y:S04]  /*e1e0*/  STL [R1+0x31d0], R86 ;  /* 0x0031d05601007387 */ /* 0x000fe80000100800 */
[----:B------:R0:W-:Y:S04]  /*e1f0*/  STL [R1+0x31d8], R90 ;  /* 0x0031d85a01007387 */ /* 0x0001e80000100800 */
[----:B------:R1:W-:Y:S04]  /*e200*/  STL [R1+0x31e0], R94 ;  /* 0x0031e05e01007387 */ /* 0x0003e80000100800 */
[----:B------:R1:W-:Y:S04]  /*e210*/  STL [R1+0x31e8], R98 ;  /* 0x0031e86201007387 */ /* 0x0003e80000100800 */
[----:B0-----:R-:W4:Y:S04]  /*e220*/  LDL.LU R90, [R1+0x31d8] ;  /* 0x0031d800015a7983 */ /* 0x001f280000300800 */
[----:B-1----:R-:W4:Y:S04]  /*e230*/  LDL.LU R94, [R1+0x31e0] ;  /* 0x0031e000015e7983 */ /* 0x002f280000300800 */
[----:B------:R-:W4:Y:S04]  /*e240*/  LDL.LU R98, [R1+0x31e8] ;  /* 0x0031e80001627983 */ /* 0x000f280000300800 */
[----:B--2---:R0:W-:Y:S04]  /*e250*/  STL [R1+0x31f0], R102 ;  /* 0x0031f06601007387 */ /* 0x0041e80000100800 */
[----:B------:R1:W-:Y:S04]  /*e260*/  STL [R1+0x31ec], R100 ;  /* 0x0031ec6401007387 */ /* 0x0003e80000100800 */
[----:B------:R2:W-:Y:S04]  /*e270*/  STL [R1+0x31e4], R96 ;  /* 0x0031e46001007387 */ /* 0x0005e80000100800 */
[----:B------:R2:W-:Y:S04]  /*e280*/  STL [R1+0x31dc], R92 ;  /* 0x0031dc5c01007387 */ /* 0x0005e80000100800 */
[----:B------:R2:W-:Y:S04]  /*e290*/  STL [R1+0x31d4], R88 ;  /* 0x0031d45801007387 */ /* 0x0005e80000100800 */
[----:B------:R2:W-:Y:S04]  /*e2a0*/  STL [R1+0x31cc], R84 ;  /* 0x0031cc5401007387 */ /* 0x0005e80000100800 */
[----:B------:R2:W-:Y:S01]  /*e2b0*/  STL [R1+0x31c4], R80 ;  /* 0x0031c45001007387 */ /* 0x0005e20000100800 */
[----:B------:R-:W-:-:S03]  /*e2c0*/  IMAD.MOV.U32 R202, RZ, RZ, R108 ;  /* 0x000000ffffca7224 */ /* 0x000fc600078e006c */
[----:B0-----:R-:W4:Y:S01]  /*e2d0*/  LDL.LU R102, [R1+0x31f0] ;  /* 0x0031f00001667983 */ /* 0x001f220000300800 */
[----:B------:R-:W-:-:S03]  /*e2e0*/  IMAD.MOV.U32 R201, RZ, RZ, R110 ;  /* 0x000000ffffc97224 */ /* 0x000fc600078e006e */
[----:B------:R0:W-:Y:S04]  /*e2f0*/  STL [R1+0x30d0], R116 ;  /* 0x0030d07401007387 */ /* 0x0001e80000100800 */
[----:B------:R0:W-:Y:S04]  /*e300*/  STL [R1+0x31c0], R78 ;  /* 0x0031c04e01007387 */ /* 0x0001e80000100800 */
[----:B------:R-:W4:Y:S04]  /*e310*/  LDL.LU R110, [R1+0x3200] ;  /* 0x00320000016e7983 */ /* 0x000f280000300800 */
[----:B------:R-:W4:Y:S04]  /*e320*/  LDL.LU R108, [R1+0x31fc] ;  /* 0x0031fc00016c7983 */ /* 0x000f280000300800 */
[----:B-1----:R-:W4:Y:S04]  /*e330*/  LDL.LU R100, [R1+0x31ec] ;  /* 0x0031ec0001647983 */ /* 0x002f280000300800 */
[----:B--2---:R-:W2:Y:S04]  /*e340*/  LDL.LU R96, [R1+0x31e4] ;  /* 0x0031e40001607983 */ /* 0x004ea80000300800 */
[----:B------:R-:W2:Y:S04]  /*e350*/  LDL.LU R92, [R1+0x31dc] ;  /* 0x0031dc00015c7983 */ /* 0x000ea80000300800 */
[----:B------:R-:W2:Y:S04]  /*e360*/  LDL.LU R88, [R1+0x31d4] ;  /* 0x0031d40001587983 */ /* 0x000ea80000300800 */
[----:B------:R-:W2:Y:S04]  /*e370*/  LDL.LU R86, [R1+0x31d0] ;  /* 0x0031d00001567983 */ /* 0x000ea80000300800 */
[----:B------:R-:W2:Y:S04]  /*e380*/  LDL.LU R84, [R1+0x31cc] ;  /* 0x0031cc0001547983 */ /* 0x000ea80000300800 */
[----:B------:R-:W2:Y:S04]  /*e390*/  LDL.LU R82, [R1+0x31c8] ;  /* 0x0031c80001527983 */ /* 0x000ea80000300800 */
[----:B------:R-:W2:Y:S04]  /*e3a0*/  LDL.LU R80, [R1+0x31c4] ;  /* 0x0031c40001507983 */ /* 0x000ea80000300800 */
[----:B0-----:R-:W2:Y:S04]  /*e3b0*/  LDL.128 R116, [R1+0x310] ;  /* 0x0003100001747983 */ /* 0x001ea80000100c00 */
[----:B------:R-:W2:Y:S01]  /*e3c0*/  LDL.LU R78, [R1+0x31c0] ;  /* 0x0031c000014e7983 */ /* 0x000ea20000300800 */
[----:B------:R-:W-:-:S02]  /*e3d0*/  IMAD.MOV.U32 R226, RZ, RZ, R70 ;  /* 0x000000ffffe27224 */ /* 0x000fc400078e0046 */
[----:B------:R-:W-:Y:S01]  /*e3e0*/  IMAD.MOV.U32 R218, RZ, RZ, R68 ;  /* 0x000000ffffda7224 */ /* 0x000fe200078e0044 */
[----:B------:R-:W-:Y:S04]  /*e3f0*/  STL [R1+0x34c], R200 ;  /* 0x00034cc801007387 */ /* 0x000fe80000100800 */
[----:B------:R0:W-:Y:S04]  /*e400*/  STL [R1+0x32d8], R182 ;  /* 0x0032d8b601007387 */ /* 0x0001e80000100800 */
[----:B------:R1:W-:Y:S04]  /*e410*/  STL.64 [R1+0x32d0], R180 ;  /* 0x0032d0b401007387 */ /* 0x0003e80000100a00 */
[----:B------:R1:W-:Y:S04]  /*e420*/  STL.128 [R1+0x32c0], R176 ;  /* 0x0032c0b001007387 */ /* 0x0003e80000100c00 */
[----:B------:R1:W-:Y:S04]  /*e430*/  STL.128 [R1+0x32b0], R172 ;  /* 0x0032b0ac01007387 */ /* 0x0003e80000100c00 */
[----:B------:R1:W-:Y:S04]  /*e440*/  STL [R1+0x32a8], R170 ;  /* 0x0032a8aa01007387 */ /* 0x0003e80000100800 */
[----:B------:R1:W-:Y:S04]  /*e450*/  STL.64 [R1+0x32a0], R168 ;  /* 0x0032a0a801007387 */ /* 0x0003e80000100a00 */
[----:B------:R1:W-:Y:S04]  /*e460*/  STL.128 [R1+0x3290], R164 ;  /* 0x003290a401007387 */ /* 0x0003e80000100c00 */
[----:B------:R1:W-:Y:S04]  /*e470*/  STL.128 [R1+0x3280], R160 ;  /* 0x003280a001007387 */ /* 0x0003e80000100c00 */
[----:B------:R1:W-:Y:S04]  /*e480*/  STL.128 [R1+0x3270], R156 ;  /* 0x0032709c01007387 */ /* 0x0003e80000100c00 */
[----:B------:R1:W-:Y:S04]  /*e490*/  STL.128 [R1+0x3260], R152 ;  /* 0x0032609801007387 */ /* 0x0003e80000100c00 */
        /* <DEDUP_REMOVED lines=13> */
[----:B------:R-:W2:Y:S04]  /*e570*/  LDL.LU R188, [R1+0x3434] ;  /* 0x0034340001bc7983 */ /* 0x000ea80000300800 */
[----:B------:R-:W2:Y:S04]  /*e580*/  LDL.LU R186, [R1+0x3430] ;  /* 0x0034300001ba7983 */ /* 0x000ea80000300800 */
[----:B------:R-:W2:Y:S04]  /*e590*/  LDL.LU R184, [R1+0x342c] ;  /* 0x00342c0001b87983 */ /* 0x000ea80000300800 */
[----:B------:R-:W2:Y:S04]  /*e5a0*/  LDL.LU R70, [R1+0x3300] ;  /* 0x0033000001467983 */ /* 0x000ea80000300800 */
[----:B------:R-:W2:Y:S04]  /*e5b0*/  LDL.LU R68, [R1+0x32fc] ;  /* 0x0032fc0001447983 */ /* 0x000ea80000300800 */
[----:B0-----:R-:W2:Y:S04]  /*e5c0*/  LDL.LU R182, [R1+0x32d8] ;  /* 0x0032d80001b67983 */ /* 0x001ea80000300800 */
[----:B-1----:R-:W2:Y:S04]  /*e5d0*/  LDL.LU.64 R180, [R1+0x32d0] ;  /* 0x0032d00001b47983 */ /* 0x002ea80000300a00 */
[----:B------:R-:W2:Y:S04]  /*e5e0*/  LDL.LU.128 R176, [R1+0x32c0] ;  /* 0x0032c00001b07983 */ /* 0x000ea80000300c00 */
[----:B------:R-:W2:Y:S04]  /*e5f0*/  LDL.LU.128 R172, [R1+0x32b0] ;  /* 0x0032b00001ac7983 */ /* 0x000ea80000300c00 */
[----:B------:R-:W2:Y:S04]  /*e600*/  LDL.LU R170, [R1+0x32a8] ;  /* 0x0032a80001aa7983 */ /* 0x000ea80000300800 */
[----:B------:R-:W2:Y:S04]  /*e610*/  LDL.LU.64 R168, [R1+0x32a0] ;  /* 0x0032a00001a87983 */ /* 0x000ea80000300a00 */
[----:B------:R-:W2:Y:S04]  /*e620*/  LDL.LU.128 R164, [R1+0x3290] ;  /* 0x0032900001a47983 */ /* 0x000ea80000300c00 */
[----:B------:R-:W2:Y:S04]  /*e630*/  LDL.LU.128 R160, [R1+0x3280] ;  /* 0x0032800001a07983 */ /* 0x000ea80000300c00 */
[----:B------:R-:W2:Y:S04]  /*e640*/  LDL.LU.128 R156, [R1+0x3270] ;  /* 0x00327000019c7983 */ /* 0x000ea80000300c00 */
[----:B------:R-:W2:Y:S04]  /*e650*/  LDL.LU.128 R152, [R1+0x3260] ;  /* 0x0032600001987983 */ /* 0x000ea80000300c00 */
[----:B------:R-:W2:Y:S04]  /*e660*/  LDL.LU R150, [R1+0x3250] ;  /* 0x0032500001967983 */ /* 0x000ea80000300800 */
[----:B------:R-:W2:Y:S04]  /*e670*/  LDL.LU R148, [R1+0x324c] ;  /* 0x00324c0001947983 */ /* 0x000ea80000300800 */
[----:B------:R-:W2:Y:S04]  /*e680*/  LDL.LU R146, [R1+0x3248] ;  /* 0x0032480001927983 */ /* 0x000ea80000300800 */
[----:B------:R-:W2:Y:S04]  /*e690*/  LDL.LU R144, [R1+0x3244] ;  /* 0x0032440001907983 */ /* 0x000ea80000300800 */
[----:B------:R-:W2:Y:S04]  /*e6a0*/  LDL.LU R142, [R1+0x3240] ;  /* 0x00324000018e7983 */ /* 0x000ea80000300800 */
[----:B------:R-:W2:Y:S04]  /*e6b0*/  LDL.LU R140, [R1+0x323c] ;  /* 0x00323c00018c7983 */ /* 0x000ea80000300800 */
[----:B---3--:R-:W3:Y:S04]  /*e6c0*/  LDL.LU R138, [R1+0x3238] ;  /* 0x00323800018a7983 */ /* 0x008ee80000300800 */
[----:B------:R-:W3:Y:S04]  /*e6d0*/  LDL.LU R136, [R1+0x3234] ;  /* 0x0032340001887983 */ /* 0x000ee80000300800 */
[----:B------:R-:W3:Y:S04]  /*e6e0*/  LDL.LU R134, [R1+0x3230] ;  /* 0x0032300001867983 */ /* 0x000ee80000300800 */
[----:B------:R-:W3:Y:S04]  /*e6f0*/  LDL.LU R132, [R1+0x322c] ;  /* 0x00322c0001847983 */ /* 0x000ee80000300800 */
[----:B------:R-:W3:Y:S04]  /*e700*/  LDL.LU R76, [R1+0x31bc] ;  /* 0x0031bc00014c7983 */ /* 0x000ee80000300800 */
[----:B------:R-:W3:Y:S04]  /*e710*/  LDL.LU R74, [R1+0x31b8] ;  /* 0x0031b800014a7983 */ /* 0x000ee80000300800 */
[----:B------:R-:W3:Y:S04]  /*e720*/  LDL.LU R72, [R1+0x31b4] ;  /* 0x0031b40001487983 */ /* 0x000ee80000300800 */
        /* <DEDUP_REMOVED lines=8> */
[----:B----4-:R-:W-:Y:S04]  /*e7b0*/  STL [R1+0x30bc], R106 ;  /* 0x0030bc6a01007387 */ /* 0x010fe80000100800 */
[----:B------:R-:W-:Y:S04]  /*e7c0*/  STL [R1+0x30b8], R104 ;  /* 0x0030b86801007387 */ /* 0x000fe80000100800 */
[----:B------:R-:W-:Y:S04]  /*e7d0*/  STL [R1+0x30b4], R102 ;  /* 0x0030b46601007387 */ /* 0x000fe80000100800 */
[----:B------:R4:W-:Y:S04]  /*e7e0*/  STL [R1+0x30c4], R110 ;  /* 0x0030c46e01007387 */ /* 0x0009e80000100800 */
[----:B------:R4:W-:Y:S04]  /*e7f0*/  STL [R1+0x30c0], R108 ;  /* 0x0030c06c01007387 */ /* 0x0009e80000100800 */
[----:B------:R4:W-:Y:S04]  /*e800*/  STL [R1+0x30b0], R100 ;  /* 0x0030b06401007387 */ /* 0x0009e80000100800 */
[----:B------:R4:W-:Y:S04]  /*e810*/  STL [R1+0x30ac], R98 ;  /* 0x0030ac6201007387 */ /* 0x0009e80000100800 */
[----:B--2---:R2:W-:Y:S04]  /*e820*/  STL [R1+0x30a8], R96 ;  /* 0x0030a86001007387 */ /* 0x0045e80000100800 */
[----:B------:R2:W-:Y:S04]  /*e830*/  STL [R1+0x30a4], R94 ;  /* 0x0030a45e01007387 */ /* 0x0005e80000100800 */
[----:B------:R2:W-:Y:S04]  /*e840*/  STL [R1+0x30a0], R92 ;  /* 0x0030a05c01007387 */ /* 0x0005e80000100800 */
[----:B------:R2:W-:Y:S04]  /*e850*/  STL [R1+0x309c], R90 ;  /* 0x00309c5a01007387 */ /* 0x0005e80000100800 */
[----:B------:R2:W-:Y:S04]  /*e860*/  STL [R1+0x3098], R88 ;  /* 0x0030985801007387 */ /* 0x0005e80000100800 */
[----:B------:R2:W-:Y:S04]  /*e870*/  STL [R1+0x3094], R86 ;  /* 0x0030945601007387 */ /* 0x0005e80000100800 */
[----:B------:R2:W-:Y:S01]  /*e880*/  STL [R1+0x3090], R84 ;  /* 0x0030905401007387 */ /* 0x0005e20000100800 */
[----:B------:R-:W-:-:S02]  /*e890*/  IMAD.MOV.U32 R200, RZ, RZ, R116 ;  /* 0x000000ffffc87224 */ /* 0x000fc400078e0074 */
[----:B------:R-:W-:Y:S01]  /*e8a0*/  IMAD.MOV.U32 R199, RZ, RZ, R118 ;  /* 0x000000ffffc77224 */ /* 0x000fe200078e0076 */
[----:B------:R2:W-:Y:S04]  /*e8b0*/  STL [R1+0x308c], R82 ;  /* 0x00308c5201007387 */ /* 0x0005e80000100800 */
[----:B------:R2:W-:Y:S04]  /*e8c0*/  STL [R1+0x3088], R80 ;  /* 0x0030885001007387 */ /* 0x0005e80000100800 */
[----:B------:R2:W-:Y:S04]  /*e8d0*/  STL [R1+0x3084], R78 ;  /* 0x0030844e01007387 */ /* 0x0005e80000100800 */
[----:B0-----:R-:W3:Y:S04]  /*e8e0*/  LDL.LU R130, [R1+0x30ec] ;  /* 0x0030ec0001827983 */ /* 0x001ee80000300800 */
[----:B-1----:R-:W3:Y:S04]  /*e8f0*/  LDL.LU R128, [R1+0x30e8] ;  /* 0x0030e80001807983 */ /* 0x002ee80000300800 */
[----:B------:R-:W3:Y:S04]  /*e900*/  LDL.LU R126, [R1+0x30e4] ;  /* 0x0030e400017e7983 */ /* 0x000ee80000300800 */
[----:B------:R-:W3:Y:S04]  /*e910*/  LDL.LU R124, [R1+0x30e0] ;  /* 0x0030e000017c7983 */ /* 0x000ee80000300800 */
[----:B------:R-:W3:Y:S04]  /*e920*/  LDL.LU R122, [R1+0x30dc] ;  /* 0x0030dc00017a7983 */ /* 0x000ee80000300800 */
[----:B------:R-:W3:Y:S04]  /*e930*/  LDL.LU R120, [R1+0x30d8] ;  /* 0x0030d80001787983 */ /* 0x000ee80000300800 */
[----:B------:R-:W3:Y:S04]  /*e940*/  LDL.LU R118, [R1+0x30d4] ;  /* 0x0030d40001767983 */ /* 0x000ee80000300800 */
[----:B------:R-:W3:Y:S04]  /*e950*/  LDL.LU R116, [R1+0x30d0] ;  /* 0x0030d00001747983 */ /* 0x000ee80000300800 */
[----:B------:R-:W3:Y:S04]  /*e960*/  LDL.LU R114, [R1+0x30cc] ;  /* 0x0030cc0001727983 */ /* 0x000ee80000300800 */
[----:B------:R-:W3:Y:S04]  /*e970*/  LDL.LU R112, [R1+0x30c8] ;  /* 0x0030c80001707983 */ /* 0x000ee80000300800 */
[----:B----4-:R-:W4:Y:S04]  /*e980*/  LDL.LU R110, [R1+0x30c4] ;  /* 0x0030c400016e7983 */ /* 0x010f280000300800 */
[----:B------:R-:W4:Y:S04]  /*e990*/  LDL.LU R108, [R1+0x30c0] ;  /* 0x0030c000016c7983 */ /* 0x000f280000300800 */
[----:B------:R-:W4:Y:S04]  /*e9a0*/  LDL.LU R106, [R1+0x30bc] ;  /* 0x0030bc00016a7983 */ /* 0x000f280000300800 */
[----:B------:R-:W4:Y:S04]  /*e9b0*/  LDL.LU R104, [R1+0x30b8] ;  /* 0x0030b80001687983 */ /* 0x000f280000300800 */
[----:B------:R-:W4:Y:S04]  /*e9c0*/  LDL.LU R102, [R1+0x30b4] ;  /* 0x0030b40001667983 */ /* 0x000f280000300800 */
[----:B------:R-:W4:Y:S04]  /*e9d0*/  LDL.LU R100, [R1+0x30b0] ;  /* 0x0030b00001647983 */ /* 0x000f280000300800 */
[----:B------:R-:W4:Y:S04]  /*e9e0*/  LDL.LU R98, [R1+0x30ac] ;  /* 0x0030ac0001627983 */ /* 0x000f280000300800 */
[----:B--2---:R-:W2:Y:S04]  /*e9f0*/  LDL.LU R96, [R1+0x30a8] ;  /* 0x0030a80001607983 */ /* 0x004ea80000300800 */
[----:B------:R-:W2:Y:S04]  /*ea00*/  LDL.LU R94, [R1+0x30a4] ;  /* 0x0030a400015e7983 */ /* 0x000ea80000300800 */
[----:B------:R-:W2:Y:S04]  /*ea10*/  LDL.LU R92, [R1+0x30a0] ;  /* 0x0030a000015c7983 */ /* 0x000ea80000300800 */
[----:B------:R-:W2:Y:S04]  /*ea20*/  LDL.LU R90, [R1+0x309c] ;  /* 0x00309c00015a7983 */ /* 0x000ea80000300800 */
[----:B------:R-:W2:Y:S04]  /*ea30*/  LDL.LU R88, [R1+0x3098] ;  /* 0x0030980001587983 */ /* 0x000ea80000300800 */
[----:B------:R-:W2:Y:S04]  /*ea40*/  LDL.LU R86, [R1+0x3094] ;  /* 0x0030940001567983 */ /* 0x000ea80000300800 */
[----:B------:R-:W2:Y:S04]  /*ea50*/  LDL.LU R84, [R1+0x3090] ;  /* 0x0030900001547983 */ /* 0x000ea80000300800 */
[----:B------:R-:W2:Y:S04]  /*ea60*/  LDL.LU R82, [R1+0x308c] ;  /* 0x00308c0001527983 */ /* 0x000ea80000300800 */
[----:B------:R-:W2:Y:S04]  /*ea70*/  LDL.LU R80, [R1+0x3088] ;  /* 0x0030880001507983 */ /* 0x000ea80000300800 */
[----:B------:R0:W-:Y:S04]  /*ea80*/  STL [R1+0x32f4], R64 ;  /* 0x0032f44001007387 */ /* 0x0001e80000100800 */
[----:B------:R-:W2:Y:S04]  /*ea90*/  LDL.LU R78, [R1+0x3084] ;  /* 0x00308400014e7983 */ /* 0x000ea80000300800 */
[----:B------:R-:W2:Y:S04]  /*eaa0*/  LDL R228, [R1+0x324] ;  /* 0x0003240001e47983 */ /* 0x000ea80000100800 */
[----:B------:R-:W2:Y:S04]  /*eab0*/  LDL R58, [R1+0x428] ;  /* 0x00042800013a7983 */ /* 0x000ea80000100800 */
[----:B------:R-:W2:Y:S04]  /*eac0*/  LDL R60, [R1+0x42c] ;  /* 0x00042c00013c7983 */ /* 0x000ea80000100800 */
[----:B------:R-:W2:Y:S04]  /*ead0*/  LDL R54, [R1+0x438] ;  /* 0x0004380001367983 */ /* 0x000ea80000100800 */
[----:B------:R-:W2:Y:S04]  /*eae0*/  LDL.LU R66, [R1+0x32f8] ;  /* 0x0032f80001427983 */ /* 0x000ea80000300800 */
[----:B0-----:R-:W2:Y:S01]  /*eaf0*/  LDL.LU R64, [R1+0x32f4] ;  /* 0x0032f40001407983 */ /* 0x001ea20000300800 */
[----:B------:R-:W-:-:S02]  /*eb00*/  IMAD.MOV.U32 R53, RZ, RZ, R93 ;  /* 0x000000ffff357224 */ /* 0x000fc400078e005d */
[----:B------:R-:W-:Y:S01]  /*eb10*/  IMAD.MOV.U32 R55, RZ, RZ, R95 ;  /* 0x000000ffff377224 */ /* 0x000fe200078e005f */
[----:B------:R0:W-:Y:S01]  /*eb20*/  STL [R1+0x3438], R190 ;  /* 0x003438be01007387 */ /* 0x0001e20000100800 */
[----:B------:R-:W-:Y:S02]  /*eb30*/  IMAD.MOV.U32 R57, RZ, RZ, R97 ;  /* 0x000000ffff397224 */ /* 0x000fe400078e0061 */
[----:B------:R-:W-:Y:S01]  /*eb40*/  IMAD.MOV.U32 R59, RZ, RZ, R99 ;  /* 0x000000ffff3b7224 */ /* 0x000fe200078e0063 */
[----:B------:R-:W2:Y:S01]  /*eb50*/  LDL R222, [R1+0x330] ;  /* 0x0003300001de7983 */ /* 0x000ea20000100800 */
[----:B------:R-:W-:Y:S02]  /*eb60*/  IMAD.MOV.U32 R61, RZ, RZ, R101 ;  /* 0x000000ffff3d7224 */ /* 0x000fe400078e0065 */
[----:B------:R-:W-:Y:S01]  /*eb70*/  IMAD.MOV.U32 R63, RZ, RZ, R103 ;  /* 0x000000ffff3f7224 */ /* 0x000fe200078e0067 */
[----:B------:R-:W2:Y:S01]  /*eb80*/  LDL R212, [R1+0x334] ;  /* 0x0003340001d47983 */ /* 0x000ea20000100800 */
[----:B------:R-:W-:-:S02]  /*eb90*/  IMAD.MOV.U32 R65, RZ, RZ, R109 ;  /* 0x000000ffff417224 */ /* 0x000fc400078e006d */
[----:B------:R-:W-:Y:S01]  /*eba0*/  IMAD.MOV.U32 R67, RZ, RZ, R111 ;  /* 0x000000ffff437224 */ /* 0x000fe200078e006f */
[----:B------:R1:W-:Y:S01]  /*ebb0*/  STL [R1+0x32e4], R188 ;  /* 0x0032e4bc01007387 */ /* 0x0003e20000100800 */
[----:B------:R-:W-:-:S03]  /*ebc0*/  IMAD.MOV.U32 R224, RZ, RZ, R71 ;  /* 0x000000ffffe07224 */ /* 0x000fc600078e0047 */
[----:B------:R1:W-:Y:S04]  /*ebd0*/  STL [R1+0x32e0], R186 ;  /* 0x0032e0ba01007387 */ /* 0x0003e80000100800 */
[----:B------:R1:W-:Y:S04]  /*ebe0*/  STL [R1+0x32dc], R184 ;  /* 0x0032dcb801007387 */ /* 0x0003e80000100800 */
[----:B------:R1:W-:Y:S04]  /*ebf0*/  STL [R1+0x31b0], R70 ;  /* 0x0031b04601007387 */ /* 0x0003e80000100800 */
[----:B------:R1:W-:Y:S04]  /*ec00*/  STL [R1+0x31ac], R68 ;  /* 0x0031ac4401007387 */ /* 0x0003e80000100800 */
[----:B------:R1:W-:Y:S04]  /*ec10*/  STL [R1+0x31a8], R194 ;  /* 0x0031a8c201007387 */ /* 0x0003e80000100800 */
[----:B------:R1:W-:Y:S04]  /*ec20*/  STL.64 [R1+0x31a0], R192 ;  /* 0x0031a0c001007387 */ /* 0x0003e80000100a00 */
        /* <DEDUP_REMOVED lines=16> */
[----:B---3--:R3:W-:Y:S04]  /*ed30*/  STL [R1+0x30fc], R138 ;  /* 0x0030fc8a01007387 */ /* 0x0087e80000100800 */
[----:B------:R3:W-:Y:S04]  /*ed40*/  STL [R1+0x30f8], R136 ;  /* 0x0030f88801007387 */ /* 0x0007e80000100800 */
[----:B------:R3:W-:Y:S04]  /*ed50*/  STL [R1+0x30f4], R134 ;  /* 0x0030f48601007387 */ /* 0x0007e80000100800 */
[----:B------:R3:W-:Y:S04]  /*ed60*/  STL [R1+0x30f0], R132 ;  /* 0x0030f08401007387 */ /* 0x0007e80000100800 */
[----:B------:R3:W-:Y:S04]  /*ed70*/  STL [R1+0x3080], R76 ;  /* 0x0030804c01007387 */ /* 0x0007e80000100800 */
[----:B------:R3:W-:Y:S04]  /*ed80*/  STL [R1+0x307c], R74 ;  /* 0x00307c4a01007387 */ /* 0x0007e80000100800 */
        /* <DEDUP_REMOVED lines=9> */
[----:B------:R-:W2:Y:S04]  /*ee20*/  LDL.LU.64 R192, [R1+0x31a0] ;  /* 0x0031a00001c07983 */ /* 0x000ea80000300a00 */
[----:B------:R-:W2:Y:S04]  /*ee30*/  LDL.LU R182, [R1+0x3198] ;  /* 0x0031980001b67983 */ /* 0x000ea80000300800 */
[----:B------:R-:W2:Y:S04]  /*ee40*/  LDL.LU.64 R180, [R1+0x3190] ;  /* 0x0031900001b47983 */ /* 0x000ea80000300a00 */
        /* <DEDUP_REMOVED lines=21> */
[----:B------:R-:W3:Y:S04]  /*efa0*/  LDL.LU R71, [R1+0x52c] ;  /* 0x00052c0001477983 */ /* 0x000ee80000300800 */
        /* <DEDUP_REMOVED lines=10> */
[----:B----4-:R-:W-:Y:S04]  /*f050*/  STL [R1+0x304c], R110 ;  /* 0x00304c6e01007387 */ /* 0x010fe80000100800 */
[----:B------:R-:W-:Y:S04]  /*f060*/  STL [R1+0x3048], R108 ;  /* 0x0030486c01007387 */ /* 0x000fe80000100800 */
[----:B------:R-:W-:Y:S04]  /*f070*/  STL [R1+0x3044], R106 ;  /* 0x0030446a01007387 */ /* 0x000fe80000100800 */
[----:B------:R-:W-:Y:S04]  /*f080*/  STL [R1+0x3040], R104 ;  /* 0x0030406801007387 */ /* 0x000fe80000100800 */
[----:B------:R-:W-:Y:S04]  /*f090*/  STL [R1+0x303c], R102 ;  /* 0x00303c6601007387 */ /* 0x000fe80000100800 */
[----:B------:R-:W-:Y:S04]  /*f0a0*/  STL [R1+0x3038], R100 ;  /* 0x0030386401007387 */ /* 0x000fe80000100800 */
[----:B------:R-:W-:Y:S04]  /*f0b0*/  STL [R1+0x3034], R98 ;  /* 0x0030346201007387 */ /* 0x000fe80000100800 */
[----:B--2---:R-:W-:Y:S04]  /*f0c0*/  STL [R1+0x3030], R96 ;  /* 0x0030306001007387 */ /* 0x004fe80000100800 */
        /* <DEDUP_REMOVED lines=11> */
[----:B------:R-:W-:Y:S04]  /*f180*/  STL [R1+0x32c], R220 ;  /* 0x00032cdc01007387 */ /* 0x000fe80000100800 */
[----:B------:R-:W-:Y:S04]  /*f190*/  STL.128 [R1+0x2fe0], R64 ;  /* 0x002fe04001007387 */ /* 0x000fe80000100c00 */
[----:B------:R-:W-:Y:S04]  /*f1a0*/  STL.128 [R1+0x2fd0], R60 ;  /* 0x002fd03c01007387 */ /* 0x000fe80000100c00 */
[----:B------:R-:W-:Y:S04]  /*f1b0*/  STL.128 [R1+0x2fc0], R56 ;  /* 0x002fc03801007387 */ /* 0x000fe80000100c00 */
[----:B------:R1:W-:Y:S04]  /*f1c0*/  STL.128 [R1+0x2fb0], R52 ;  /* 0x002fb03401007387 */ /* 0x0003e80000100c00 */
[----:B------:R-:W2:Y:S04]  /*f1d0*/  LDL R44, [R1+0x43c] ;  /* 0x00043c00012c7983 */ /* 0x000ea80000100800 */
[----:B------:R-:W4:Y:S04]  /*f1e0*/  LDL R48, [R1+0x444] ;  /* 0x0004440001307983 */ /* 0x000f280000100800 */
[----:B------:R-:W4:Y:S04]  /*f1f0*/  LDL R38, [R1+0x448] ;  /* 0x0004480001267983 */ /* 0x000f280000100800 */
[----:B------:R-:W4:Y:S04]  /*f200*/  LDL R40, [R1+0x44c] ;  /* 0x00044c0001287983 */ /* 0x000f280000100800 */
[----:B------:R-:W4:Y:S04]  /*f210*/  LDL R42, [R1+0x450] ;  /* 0x00045000012a7983 */ /* 0x000f280000100800 */
[----:B------:R-:W4:Y:S04]  /*f220*/  LDL R32, [R1+0x454] ;  /* 0x0004540001207983 */ /* 0x000f280000100800 */
[----:B------:R-:W4:Y:S04]  /*f230*/  LDL R34, [R1+0x458] ;  /* 0x0004580001227983 */ /* 0x000f280000100800 */
[----:B------:R-:W4:Y:S04]  /*f240*/  LDL R36, [R1+0x45c] ;  /* 0x00045c0001247983 */ /* 0x000f280000100800 */
[----:B0-----:R-:W4:Y:S04]  /*f250*/  LDL R33, [R1+0x88] ;  /* 0x0000880001217983 */ /* 0x001f280000100800 */
[----:B------:R-:W4:Y:S04]  /*f260*/  LDL.64 R16, [R1+0xa8] ;  /* 0x0000a80001107983 */ /* 0x000f280000100a00 */
[----:B------:R-:W4:Y:S04]  /*f270*/  LDL.128 R24, [R1+0x260] ;  /* 0x0002600001187983 */ /* 0x000f280000100c00 */
[----:B-1----:R-:W4:Y:S04]  /*f280*/  LDL.128 R52, [R1+0x320] ;  /* 0x0003200001347983 */ /* 0x002f280000100c00 */
[----:B------:R-:W4:Y:S04]  /*f290*/  LDL.LU.128 R64, [R1+0x2fe0] ;  /* 0x002fe00001407983 */ /* 0x000f280000300c00 */
[----:B------:R-:W4:Y:S04]  /*f2a0*/  LDL.LU.128 R60, [R1+0x2fd0] ;  /* 0x002fd000013c7983 */ /* 0x000f280000300c00 */
[----:B------:R-:W4:Y:S04]  /*f2b0*/  LDL.LU.128 R56, [R1+0x2fc0] ;  /* 0x002fc00001387983 */ /* 0x000f280000300c00 */
[----:B------:R-:W4:Y:S04]  /*f2c0*/  LDL.LU R120, [R1+0x3060] ;  /* 0x0030600001787983 */ /* 0x000f280000300800 */
        /* <DEDUP_REMOVED lines=8> */
[----:B------:R-:W4:Y:S01]  /*f350*/  LDL.LU R92, [R1+0x3028] ;  /* 0x00302800015c7983 */ /* 0x000f220000300800 */
[----:B------:R-:W-:-:S02]  /*f360*/  IMAD.MOV.U32 R228, RZ, RZ, R69 ;  /* 0x000000ffffe47224 */ /* 0x000fc400078e0045 */
[----:B------:R-:W-:Y:S02]  /*f370*/  IMAD.MOV.U32 R39, RZ, RZ, R79 ;  /* 0x000000ffff277224 */ /* 0x000fe400078e004f */
[----:B------:R-:W-:Y:S02]  /*f380*/  IMAD.MOV.U32 R41, RZ, RZ, R81 ;  /* 0x000000ffff297224 */ /* 0x000fe400078e0051 */
[----:B------:R-:W-:Y:S02]  /*f390*/  IMAD.MOV.U32 R43, RZ, RZ, R83 ;  /* 0x000000ffff2b7224 */ /* 0x000fe400078e0053 */
[----:B------:R-:W-:Y:S02]  /*f3a0*/  IMAD.MOV.U32 R45, RZ, RZ, R85 ;  /* 0x000000ffff2d7224 */ /* 0x000fe400078e0055 */
[----:B------:R-:W-:Y:S02]  /*f3b0*/  IMAD.MOV.U32 R47, RZ, RZ, R87 ;  /* 0x000000ffff2f7224 */ /* 0x000fe400078e0057 */
[----:B------:R-:W-:-:S02]  /*f3c0*/  IMAD.MOV.U32 R49, RZ, RZ, R89 ;  /* 0x000000ffff317224 */ /* 0x000fc400078e0059 */
[----:B------:R-:W-:Y:S01]  /*f3d0*/  IMAD.MOV.U32 R51, RZ, RZ, R91 ;  /* 0x000000ffff337224 */ /* 0x000fe200078e005b */
[----:B------:R-:W-:Y:S01]  /*f3e0*/  STL [R1+0x360], R198 ;  /* 0x000360c601007387 */ /* 0x000fe20000100800 */
[----:B------:R-:W-:Y:S02]  /*f3f0*/  IMAD.MOV.U32 R69, RZ, RZ, R117 ;  /* 0x000000ffff457224 */ /* 0x000fe400078e0075 */
[----:B------:R-:W-:Y:S01]  /*f400*/  IMAD.MOV.U32 R232, RZ, RZ, R73 ;  /* 0x000000ffffe87224 */ /* 0x000fe200078e0049 */
[----:B------:R-:W-:Y:S01]  /*f410*/  STL [R1+0x330], R222 ;  /* 0x000330de01007387 */ /* 0x000fe20000100800 */
[----:B------:R-:W-:-:S03]  /*f420*/  IMAD.MOV.U32 R235, RZ, RZ, R75 ;  /* 0x000000ffffeb7224 */ /* 0x000fc600078e004b */
[----:B------:R-:W-:Y:S04]  /*f430*/  STL [R1+0x334], R212 ;  /* 0x000334d401007387 */ /* 0x000fe80000100800 */
[----:B------:R-:W-:Y:S04]  /*f440*/  STL [R1+0x338], R214 ;  /* 0x000338d601007387 */ /* 0x000fe80000100800 */
[----:B------:R-:W-:Y:S04]  /*f450*/  STL [R1+0x33c], R216 ;  /* 0x00033cd801007387 */ /* 0x000fe80000100800 */
[----:B------:R-:W-:Y:S04]  /*f460*/  STL.128 [R1+0x2f50], R28 ;  /* 0x002f501c01007387 */ /* 0x000fe80000100c00 */
[----:B------:R-:W-:Y:S04]  /*f470*/  STL.128 [R1+0x2f30], R20 ;  /* 0x002f301401007387 */ /* 0x000fe80000100c00 */
[----:B------:R-:W-:Y:S04]  /*f480*/  STL.128 [R1+0x2f10], R12 ;  /* 0x002f100c01007387 */ /* 0x000fe80000100c00 */
[----:B------:R-:W-:Y:S04]  /*f490*/  STL.128 [R1+0x2f00], R8 ;  /* 0x002f000801007387 */ /* 0x000fe80000100c00 */
[----:B---3--:R0:W-:Y:S04]  /*f4a0*/  STL [R1+0x3008], R76 ;  /* 0x0030084c01007387 */ /* 0x0081e80000100800 */
[----:B------:R1:W-:Y:S04]  /*f4b0*/  STL [R1+0x3004], R74 ;  /* 0x0030044a01007387 */ /* 0x0003e80000100800 */
[----:B------:R3:W-:Y:S04]  /*f4c0*/  STL [R1+0x3000], R72 ;  /* 0x0030004801007387 */ /* 0x0007e80000100800 */
[----:B------:R3:W-:Y:S04]  /*f4d0*/  STL.128 [R1+0x2ff0], R68 ;  /* 0x002ff04401007387 */ /* 0x0007e80000100c00 */
[----:B------:R3:W-:Y:S04]  /*f4e0*/  STL.128 [R1+0x2ef0], R4 ;  /* 0x002ef00401007387 */ /* 0x0007e80000100c00 */
        /* <DEDUP_REMOVED lines=15> */
[----:B0-----:R-:W4:Y:S04]  /*f5e0*/  LDL.LU R76, [R1+0x3008] ;  /* 0x00300800014c7983 */ /* 0x001f280000300800 */
[----:B-1----:R-:W4:Y:S04]  /*f5f0*/  LDL.LU R74, [R1+0x3004] ;  /* 0x00300400014a7983 */ /* 0x002f280000300800 */
[----:B---3--:R-:W3:Y:S04]  /*f600*/  LDL.LU R72, [R1+0x3000] ;  /* 0x0030000001487983 */ /* 0x008ee80000300800 */
[----:B------:R-:W3:Y:S04]  /*f610*/  LDL.LU.128 R68, [R1+0x2ff0] ;  /* 0x002ff00001447983 */ /* 0x000ee80000300c00 */
[----:B------:R-:W3:Y:S04]  /*f620*/  LDL.LU.128 R28, [R1+0x2f50] ;  /* 0x002f5000011c7983 */ /* 0x000ee80000300c00 */
[----:B------:R-:W3:Y:S04]  /*f630*/  LDL.LU.128 R20, [R1+0x2f30] ;  /* 0x002f300001147983 */ /* 0x000ee80000300c00 */
[----:B------:R-:W3:Y:S04]  /*f640*/  LDL.LU.128 R12, [R1+0x2f10] ;  /* 0x002f1000010c7983 */ /* 0x000ee80000300c00 */
[----:B------:R-:W3:Y:S04]  /*f650*/  LDL.LU.128 R8, [R1+0x2f00] ;  /* 0x002f000001087983 */ /* 0x000ee80000300c00 */
[----:B------:R-:W3:Y:S01]  /*f660*/  LDL.LU.128 R4, [R1+0x2ef0] ;  /* 0x002ef00001047983 */ /* 0x000ee20000300c00 */
[----:B------:R-:W-:-:S03]  /*f670*/  IMAD.MOV.U32 R231, RZ, RZ, R77 ;  /* 0x000000ffffe77224 */ /* 0x000fc600078e004d */
[----:B------:R-:W-:Y:S04]  /*f680*/  STL [R1+0x35c], R196 ;  /* 0x00035cc401007387 */ /* 0x000fe80000100800 */
[----:B------:R-:W-:Y:S04]  /*f690*/  STL [R1+0x344], R208 ;  /* 0x000344d001007387 */ /* 0x000fe80000100800 */
[----:B------:R-:W-:Y:S04]  /*f6a0*/  STL [R1+0x348], R210 ;  /* 0x000348d201007387 */ /* 0x000fe80000100800 */
[----:B------:R-:W3:Y:S04]  /*f6b0*/  LDL.LU R130, [R1+0x3074] ;  /* 0x0030740001827983 */ /* 0x000ee80000300800 */
[----:B------:R-:W3:Y:S04]  /*f6c0*/  LDL.LU R128, [R1+0x3070] ;  /* 0x0030700001807983 */ /* 0x000ee80000300800 */
[----:B--2---:R-:W-:Y:S04]  /*f6d0*/  STL.128 [R1+0x2f90], R44 ;  /* 0x002f902c01007387 */ /* 0x004fe80000100c00 */
[----:B----4-:R0:W-:Y:S04]  /*f6e0*/  STL.128 [R1+0x2fa0], R48 ;  /* 0x002fa03001007387 */ /* 0x0101e80000100c00 */
[----:B------:R-:W-:Y:S04]  /*f6f0*/  STL.128 [R1+0x2f80], R40 ;  /* 0x002f802801007387 */ /* 0x000fe80000100c00 */
[----:B0-----:R-:W2:Y:S04]  /*f700*/  LDL.LU.128 R48, [R1+0x2fa0] ;  /* 0x002fa00001307983 */ /* 0x001ea80000300c00 */
[----:B------:R-:W4:Y:S04]  /*f710*/  LDL.LU.128 R44, [R1+0x2f90] ;  /* 0x002f9000012c7983 */ /* 0x000f280000300c00 */
[----:B------:R-:W-:Y:S04]  /*f720*/  STL.128 [R1+0x2f70], R36 ;  /* 0x002f702401007387 */ /* 0x000fe80000100c00 */
[----:B------:R-:W-:Y:S04]  /*f730*/  STL.128 [R1+0x2f60], R32 ;  /* 0x002f602001007387 */ /* 0x000fe80000100c00 */
[----:B------:R-:W-:Y:S04]  /*f740*/  STL.64 [R1+0x2f20], R16 ;  /* 0x002f201001007387 */ /* 0x000fe80000100a00 */
[----:B------:R-:W-:Y:S01]  /*f750*/  STL.128 [R1+0x2f40], R24 ;  /* 0x002f401801007387 */ /* 0x000fe20000100c00 */
[----:B------:R-:W-:-:S03]  /*f760*/  IMAD.MOV.U32 R198, RZ, RZ, R52 ;  /* 0x000000ffffc67224 */ /* 0x000fc600078e0034 */
[----:B------:R0:W-:Y:S01]  /*f770*/  STL.64 [R1+0x538], R54 ;  /* 0x0005383601007387 */ /* 0x0001e20000100a00 */
[----:B------:R-:W-:-:S03]  /*f780*/  IMAD.MOV.U32 R73, RZ, RZ, R53 ;  /* 0x000000ffff497224 */ /* 0x000fc600078e0035 */
[----:B------:R-:W-:Y:S04]  /*f790*/  STL.128 [R1+0x2e50], R64 ;  /* 0x002e504001007387 */ /* 0x000fe80000100c00 */
[----:B------:R-:W-:Y:S04]  /*f7a0*/  STL.128 [R1+0x2e40], R60 ;  /* 0x002e403c01007387 */ /* 0x000fe80000100c00 */
[----:B------:R1:W-:Y:S04]  /*f7b0*/  STL.128 [R1+0x2e30], R56 ;  /* 0x002e303801007387 */ /* 0x0003e80000100c00 */
[----:B0-----:R-:W4:Y:S04]  /*f7c0*/  LDL.LU.128 R52, [R1+0x2fb0] ;  /* 0x002fb00001347983 */ /* 0x001f280000300c00 */
[----:B------:R-:W4:Y:S04]  /*f7d0*/  LDL.LU.128 R40, [R1+0x2f80] ;  /* 0x002f800001287983 */ /* 0x000f280000300c00 */
[----:B------:R-:W4:Y:S04]  /*f7e0*/  LDL.LU.128 R36, [R1+0x2f70] ;  /* 0x002f700001247983 */ /* 0x000f280000300c00 */
[----:B------:R-:W4:Y:S04]  /*f7f0*/  LDL.LU.128 R32, [R1+0x2f60] ;  /* 0x002f600001207983 */ /* 0x000f280000300c00 */
[----:B------:R-:W4:Y:S04]  /*f800*/  LDL.LU.128 R24, [R1+0x2f40] ;  /* 0x002f400001187983 */ /* 0x000f280000300c00 */
[----:B------:R-:W4:Y:S04]  /*f810*/  LDL.LU.64 R16, [R1+0x2f20] ;  /* 0x002f200001107983 */ /* 0x000f280000300a00 */
[----:B------:R-:W4:Y:S04]  /*f820*/  LDL.LU R75, [R1+0x53c] ;  /* 0x00053c00014b7983 */ /* 0x000f280000300800 */
[----:B------:R0:W-:Y:S04]  /*f830*/  STL [R1+0x2ed8], R120 ;  /* 0x002ed87801007387 */ /* 0x0001e80000100800 */
[----:B------:R0:W-:Y:S04]  /*f840*/  STL [R1+0x2ed4], R118 ;  /* 0x002ed47601007387 */ /* 0x0001e80000100800 */
[----:B------:R0:W-:Y:S04]  /*f850*/  STL [R1+0x2ed0], R116 ;  /* 0x002ed07401007387 */ /* 0x0001e80000100800 */
[----:B------:R0:W-:Y:S04]  /*f860*/  STL [R1+0x2ecc], R114 ;  /* 0x002ecc7201007387 */ /* 0x0001e80000100800 */
[----:B------:R0:W-:Y:S04]  /*f870*/  STL [R1+0x2ec8], R112 ;  /* 0x002ec87001007387 */ /* 0x0001e80000100800 */
[----:B------:R0:W-:Y:S04]  /*f880*/  STL [R1+0x2ec4], R110 ;  /* 0x002ec46e01007387 */ /* 0x0001e80000100800 */
[----:B------:R0:W-:Y:S04]  /*f890*/  STL [R1+0x2ec0], R108 ;  /* 0x002ec06c01007387 */ /* 0x0001e80000100800 */
[----:B-1----:R-:W4:Y:S04]  /*f8a0*/  LDL.128 R56, [R1+0x330] ;  /* 0x0003300001387983 */ /* 0x002f280000100c00 */
[----:B------:R-:W4:Y:S04]  /*f8b0*/  LDL.LU.128 R64, [R1+0x2e50] ;  /* 0x002e500001407983 */ /* 0x000f280000300c00 */
[----:B------:R-:W4:Y:S04]  /*f8c0*/  LDL.LU.128 R60, [R1+0x2e40] ;  /* 0x002e4000013c7983 */ /* 0x000f280000300c00 */
[----:B------:R1:W-:Y:S04]  /*f8d0*/  STL [R1+0x2ebc], R106 ;  /* 0x002ebc6a01007387 */ /* 0x0003e80000100800 */
[----:B0-----:R-:W4:Y:S04]  /*f8e0*/  LDL.LU R120, [R1+0x2ed8] ;  /* 0x002ed80001787983 */ /* 0x001f280000300800 */
[----:B------:R-:W4:Y:S04]  /*f8f0*/  LDL.LU R118, [R1+0x2ed4] ;  /* 0x002ed40001767983 */ /* 0x000f280000300800 */
[----:B------:R-:W4:Y:S04]  /*f900*/  LDL.LU R116, [R1+0x2ed0] ;  /* 0x002ed00001747983 */ /* 0x000f280000300800 */
[----:B------:R-:W4:Y:S04]  /*f910*/  LDL.LU R114, [R1+0x2ecc] ;  /* 0x002ecc0001727983 */ /* 0x000f280000300800 */
[----:B------:R-:W4:Y:S04]  /*f920*/  LDL.LU R112, [R1+0x2ec8] ;  /* 0x002ec80001707983 */ /* 0x000f280000300800 */
[----:B------:R-:W4:Y:S04]  /*f930*/  LDL.LU R110, [R1+0x2ec4] ;  /* 0x002ec400016e7983 */ /* 0x000f280000300800 */
[----:B------:R-:W4:Y:S04]  /*f940*/  LDL.LU R108, [R1+0x2ec0] ;  /* 0x002ec000016c7983 */ /* 0x000f280000300800 */
[----:B------:R0:W-:Y:S04]  /*f950*/  STL [R1+0x2ea4], R94 ;  /* 0x002ea45e01007387 */ /* 0x0001e80000100800 */
[----:B------:R0:W-:Y:S04]  /*f960*/  STL [R1+0x2ea0], R92 ;  /* 0x002ea05c01007387 */ /* 0x0001e80000100800 */
[----:B-1----:R-:W4:Y:S04]  /*f970*/  LDL.LU R106, [R1+0x2ebc] ;  /* 0x002ebc00016a7983 */ /* 0x002f280000300800 */
[----:B0-----:R-:W4:Y:S04]  /*f980*/  LDL.LU R94, [R1+0x2ea4] ;  /* 0x002ea400015e7983 */ /* 0x001f280000300800 */
        /* <DEDUP_REMOVED lines=17> */
[----:B---3--:R3:W-:Y:S04]  /*faa0*/  STL.128 [R1+0x2e60], R68 ;  /* 0x002e604401007387 */ /* 0x0087e80000100c00 */
[----:B------:R-:W-:Y:S04]  /*fab0*/  STL.128 [R1+0x2dc0], R28 ;  /* 0x002dc01c01007387 */ /* 0x000fe80000100c00 */
[----:B------:R-:W-:Y:S04]  /*fac0*/  STL.128 [R1+0x2da0], R20 ;  /* 0x002da01401007387 */ /* 0x000fe80000100c00 */
[----:B------:R-:W-:Y:S04]  /*fad0*/  STL.128 [R1+0x2d80], R12 ;  /* 0x002d800c01007387 */ /* 0x000fe80000100c00 */
[----:B------:R-:W-:Y:S04]  /*fae0*/  STL.128 [R1+0x2d70], R8 ;  /* 0x002d700801007387 */ /* 0x000fe80000100c00 */
[----:B------:R-:W-:Y:S04]  /*faf0*/  STL.128 [R1+0x2d60], R4 ;  /* 0x002d600401007387 */ /* 0x000fe80000100c00 */
        /* <DEDUP_REMOVED lines=13> */
[----:B--2---:R0:W-:Y:S04]  /*fbd0*/  STL.128 [R1+0x2e10], R48 ;  /* 0x002e103001007387 */ /* 0x0041e80000100c00 */
[----:B----4-:R1:W-:Y:S04]  /*fbe0*/  STL.128 [R1+0x2e00], R44 ;  /* 0x002e002c01007387 */ /* 0x0103e80000100c00 */
[----:B------:R-:W2:Y:S04]  /*fbf0*/  LDL.LU R80, [R1+0x2e88] ;  /* 0x002e880001507983 */ /* 0x000ea80000300800 */
[----:B------:R-:W4:Y:S04]  /*fc00*/  LDL.LU R78, [R1+0x2e84] ;  /* 0x002e8400014e7983 */ /* 0x000f280000300800 */
[----:B------:R-:W4:Y:S04]  /*fc10*/  LDL.LU R76, [R1+0x2e80] ;  /* 0x002e8000014c7983 */ /* 0x000f280000300800 */
[----:B---3--:R-:W3:Y:S04]  /*fc20*/  LDL.LU.128 R68, [R1+0x2e60] ;  /* 0x002e600001447983 */ /* 0x008ee80000300c00 */
[----:B0-----:R-:W4:Y:S04]  /*fc30*/  LDL.LU.128 R48, [R1+0x2e10] ;  /* 0x002e100001307983 */ /* 0x001f280000300c00 */
[----:B-1----:R-:W4:Y:S04]  /*fc40*/  LDL.LU.128 R44, [R1+0x2e00] ;  /* 0x002e0000012c7983 */ /* 0x002f280000300c00 */
[----:B------:R-:W4:Y:S04]  /*fc50*/  LDL.LU.128 R28, [R1+0x2dc0] ;  /* 0x002dc000011c7983 */ /* 0x000f280000300c00 */
[----:B------:R-:W4:Y:S04]  /*fc60*/  LDL.LU.128 R20, [R1+0x2da0] ;  /* 0x002da00001147983 */ /* 0x000f280000300c00 */
[----:B------:R0:W-:Y:S04]  /*fc70*/  STL.128 [R1+0x2e20], R52 ;  /* 0x002e203401007387 */ /* 0x0001e80000100c00 */
[----:B------:R1:W-:Y:S04]  /*fc80*/  STL.128 [R1+0x2df0], R40 ;  /* 0x002df02801007387 */ /* 0x0003e80000100c00 */
[----:B------:R1:W-:Y:S04]  /*fc90*/  STL.128 [R1+0x2de0], R36 ;  /* 0x002de02401007387 */ /* 0x0003e80000100c00 */
[----:B------:R-:W-:Y:S04]  /*fca0*/  STL.128 [R1+0x2dd0], R32 ;  /* 0x002dd02001007387 */ /* 0x000fe80000100c00 */
[----:B------:R-:W-:Y:S04]  /*fcb0*/  STL.128 [R1+0x2db0], R24 ;  /* 0x002db01801007387 */ /* 0x000fe80000100c00 */
[----:B------:R-:W-:Y:S04]  /*fcc0*/  STL.64 [R1+0x2d90], R16 ;  /* 0x002d901001007387 */ /* 0x000fe80000100a00 */
[----:B------:R1:W-:Y:S04]  /*fcd0*/  STL.128 [R1+0x2e70], R72 ;  /* 0x002e704801007387 */ /* 0x0003e80000100c00 */
[----:B0-----:R-:W4:Y:S04]  /*fce0*/  LDL.LU.128 R52, [R1+0x2e20] ;  /* 0x002e200001347983 */ /* 0x001f280000300c00 */
[----:B-1----:R-:W4:Y:S04]  /*fcf0*/  LDL.LU.128 R40, [R1+0x2df0] ;  /* 0x002df00001287983 */ /* 0x002f280000300c00 */
[----:B------:R-:W4:Y:S04]  /*fd00*/  LDL.LU.128 R36, [R1+0x2de0] ;  /* 0x002de00001247983 */ /* 0x000f280000300c00 */
[----:B------:R-:W4:Y:S04]  /*fd10*/  LDL.LU.128 R72, [R1+0x2e70] ;  /* 0x002e700001487983 */ /* 0x000f280000300c00 */
[----:B------:R-:W4:Y:S04]  /*fd20*/  LDL.LU.128 R32, [R1+0x2dd0] ;  /* 0x002dd00001207983 */ /* 0x000f280000300c00 */
[----:B------:R-:W4:Y:S04]  /*fd30*/  LDL.LU.128 R24, [R1+0x2db0] ;  /* 0x002db00001187983 */ /* 0x000f280000300c00 */
[----:B------:R-:W4:Y:S01]  /*fd40*/  LDL.LU.64 R16, [R1+0x2d90] ;  /* 0x002d900001107983 */ /* 0x000f220000300a00 */
[----:B------:R-:W-:-:S03]  /*fd50*/  IMAD.MOV.U32 R196, RZ, RZ, R56 ;  /* 0x000000ffffc47224 */ /* 0x000fc600078e0038 */
[----:B------:R0:W-:Y:S01]  /*fd60*/  STL.64 [R1+0x548], R58 ;  /* 0x0005483a01007387 */ /* 0x0001e20000100a00 */
[----:B------:R-:W-:-:S03]  /*fd70*/  IMAD.MOV.U32 R77, RZ, RZ, R57 ;  /* 0x000000ffff4d7224 */ /* 0x000fc600078e0039 */
[----:B------:R-:W-:Y:S04]  /*fd80*/  STL.128 [R1+0x2cb0], R64 ;  /* 0x002cb04001007387 */ /* 0x000fe80000100c00 */
[----:B------:R1:W-:Y:S04]  /*fd90*/  STL.128 [R1+0x2ca0], R60 ;  /* 0x002ca03c01007387 */ /* 0x0003e80000100c00 */
[----:B0-----:R-:W4:Y:S04]  /*fda0*/  LDL.LU.128 R56, [R1+0x2e30] ;  /* 0x002e300001387983 */ /* 0x001f280000300c00 */
[----:B------:R-:W4:Y:S04]  /*fdb0*/  LDL.LU.128 R12, [R1+0x2d80] ;  /* 0x002d8000010c7983 */ /* 0x000f280000300c00 */
[----:B------:R-:W4:Y:S04]  /*fdc0*/  LDL.LU.128 R8, [R1+0x2d70] ;  /* 0x002d700001087983 */ /* 0x000f280000300c00 */
[----:B------:R-:W4:Y:S04]  /*fdd0*/  LDL.LU.128 R4, [R1+0x2d60] ;  /* 0x002d600001047983 */ /* 0x000f280000300c00 */
        /* <DEDUP_REMOVED lines=23> */
[----:B------:R-:W-:Y:S04]  /*ff50*/  STL [R1+0x358], R190 ;  /* 0x000358be01007387 */ /* 0x000fe80000100800 */
[----:B------:R0:W-:Y:S04]  /*ff60*/  STL [R1+0x2eec], R130 ;  /* 0x002eec8201007387 */ /* 0x0001e80000100800 */
[----:B------:R1:W-:Y:S04]  /*ff70*/  STL [R1+0x2ee8], R128 ;  /* 0x002ee88001007387 */ /* 0x0003e80000100800 */
[----:B------:R-:W-:Y:S04]  /*ff80*/  STL [R1+0x36c], R188 ;  /* 0x00036cbc01007387 */ /* 0x000fe80000100800 */
[----:B0-----:R-:W4:Y:S04]  /*ff90*/  LDL.LU R130, [R1+0x2eec] ;  /* 0x002eec0001827983 */ /* 0x001f280000300800 */
[----:B-1----:R-:W4:Y:S04]  /*ffa0*/  LDL.LU R128, [R1+0x2ee8] ;  /* 0x002ee80001807983 */ /* 0x002f280000300800 */
[----:B------:R-:W4:Y:S04]  /*ffb0*/  LDL.LU R197, [R1+0x538] ;  /* 0x0005380001c57983 */ /* 0x000f280000300800 */
        /* <DEDUP_REMOVED lines=14> */
[----:B0-----:R-:W4:Y:S04]  /*100a0*/  LDL.LU R126, [R1+0x2d4c] ;  /* 0x002d4c00017e7983 */ /* 0x001f280000300800 */
[----:B-1----:R-:W4:Y:S04]  /*100b0*/  LDL.LU R124, [R1+0x2d48] ;  /* 0x002d4800017c7983 */ /* 0x002f280000300800 */
[----:B--2---:R0:W-:Y:S04]  /*100c0*/  STL [R1+0x2cf0], R80 ;  /* 0x002cf05001007387 */ /* 0x0041e80000100800 */
[----:B------:R-:W2:Y:S04]  /*100d0*/  LDL.LU R122, [R1+0x2d44] ;  /* 0x002d4400017a7983 */ /* 0x000ea80000300800 */
[----:B------:R-:W2:Y:S04]  /*100e0*/  LDL.LU R104, [R1+0x2d20] ;  /* 0x002d200001687983 */ /* 0x000ea80000300800 */
[----:B---3--:R-:W-:Y:S04]  /*100f0*/  STL.128 [R1+0x2cc0], R68 ;  /* 0x002cc04401007387 */ /* 0x008fe80000100c00 */
[----:B----4-:R-:W-:Y:S04]  /*10100*/  STL.128 [R1+0x2c70], R48 ;  /* 0x002c703001007387 */ /* 0x010fe80000100c00 */
[----:B------:R-:W-:Y:S04]  /*10110*/  STL.128 [R1+0x2c60], R44 ;  /* 0x002c602c01007387 */ /* 0x000fe80000100c00 */
[----:B------:R-:W-:Y:S04]  /*10120*/  STL.128 [R1+0x2c20], R28 ;  /* 0x002c201c01007387 */ /* 0x000fe80000100c00 */
[----:B------:R-:W-:Y:S04]  /*10130*/  STL.128 [R1+0x2c00], R20 ;  /* 0x002c001401007387 */ /* 0x000fe80000100c00 */
[----:B------:R-:W3:Y:S04]  /*10140*/  LDL.LU R102, [R1+0x2d1c] ;  /* 0x002d1c0001667983 */ /* 0x000ee80000300800 */
[----:B------:R-:W4:Y:S04]  /*10150*/  LDL.LU R100, [R1+0x2d18] ;  /* 0x002d180001647983 */ /* 0x000f280000300800 */
[----:B------:R-:W4:Y:S04]  /*10160*/  LDL.LU R98, [R1+0x2d14] ;  /* 0x002d140001627983 */ /* 0x000f280000300800 */
[----:B------:R-:W4:Y:S04]  /*10170*/  LDL.LU R96, [R1+0x2d10] ;  /* 0x002d100001607983 */ /* 0x000f280000300800 */
[----:B------:R-:W4:Y:S04]  /*10180*/  LDL.LU R90, [R1+0x2d04] ;  /* 0x002d0400015a7983 */ /* 0x000f280000300800 */
[----:B------:R-:W4:Y:S04]  /*10190*/  LDL.LU R88, [R1+0x2d00] ;  /* 0x002d000001587983 */ /* 0x000f280000300800 */
[----:B------:R-:W4:Y:S04]  /*101a0*/  LDL.LU R86, [R1+0x2cfc] ;  /* 0x002cfc0001567983 */ /* 0x000f280000300800 */
[----:B------:R-:W-:Y:S04]  /*101b0*/  STL.128 [R1+0x2c80], R52 ;  /* 0x002c803401007387 */ /* 0x000fe80000100c00 */
[----:B------:R-:W-:Y:S04]  /*101c0*/  STL.128 [R1+0x2c50], R40 ;  /* 0x002c502801007387 */ /* 0x000fe80000100c00 */
[----:B------:R-:W-:Y:S04]  /*101d0*/  STL.128 [R1+0x2c40], R36 ;  /* 0x002c402401007387 */ /* 0x000fe80000100c00 */
[----:B------:R1:W-:Y:S04]  /*101e0*/  STL.128 [R1+0x2cd0], R72 ;  /* 0x002cd04801007387 */ /* 0x0003e80000100c00 */
[----:B------:R-:W-:Y:S04]  /*101f0*/  STL.128 [R1+0x2c30], R32 ;  /* 0x002c302001007387 */ /* 0x000fe80000100c00 */
[----:B------:R-:W-:Y:S04]  /*10200*/  STL.128 [R1+0x2c10], R24 ;  /* 0x002c101801007387 */ /* 0x000fe80000100c00 */
[----:B------:R-:W-:Y:S04]  /*10210*/  STL.64 [R1+0x2bf0], R16 ;  /* 0x002bf01001007387 */ /* 0x000fe80000100a00 */
[----:B------:R-:W4:Y:S04]  /*10220*/  LDL.LU R84, [R1+0x2cf8] ;  /* 0x002cf80001547983 */ /* 0x000f280000300800 */
[----:B------:R-:W4:Y:S04]  /*10230*/  LDL.LU R82, [R1+0x2cf4] ;  /* 0x002cf40001527983 */ /* 0x000f280000300800 */
[----:B0-----:R-:W4:Y:S04]  /*10240*/  LDL.LU R80, [R1+0x2cf0] ;  /* 0x002cf00001507983 */ /* 0x001f280000300800 */
[----:B------:R0:W-:Y:S04]  /*10250*/  STL.128 [R1+0x2c90], R56 ;  /* 0x002c903801007387 */ /* 0x0001e80000100c00 */
[----:B------:R-:W-:Y:S04]  /*10260*/  STL.128 [R1+0x2be0], R12 ;  /* 0x002be00c01007387 */ /* 0x000fe80000100c00 */
[----:B------:R-:W-:Y:S04]  /*10270*/  STL.128 [R1+0x2bd0], R8 ;  /* 0x002bd00801007387 */ /* 0x000fe80000100c00 */
[----:B------:R-:W-:Y:S04]  /*10280*/  STL.128 [R1+0x2bc0], R4 ;  /* 0x002bc00401007387 */ /* 0x000fe80000100c00 */
[----:B------:R0:W-:Y:S04]  /*10290*/  STL.128 [R1+0x2ce0], R76 ;  /* 0x002ce04c01007387 */ /* 0x0001e80000100c00 */
[----:B-1----:R-:W4:Y:S04]  /*102a0*/  LDL.LU.128 R72, [R1+0x2cd0] ;  /* 0x002cd00001487983 */ /* 0x002f280000300c00 */
[----:B------:R-:W4:Y:S04]  /*102b0*/  LDL.LU.128 R68, [R1+0x2cc0] ;  /* 0x002cc00001447983 */ /* 0x000f280000300c00 */
[----:B0-----:R-:W4:Y:S04]  /*102c0*/  LDL.LU.128 R56, [R1+0x2c90] ;  /* 0x002c900001387983 */ /* 0x001f280000300c00 */
[----:B------:R-:W4:Y:S04]  /*102d0*/  LDL.LU.128 R76, [R1+0x2ce0] ;  /* 0x002ce000014c7983 */ /* 0x000f280000300c00 */
[----:B------:R-:W4:Y:S04]  /*102e0*/  LDL.LU.128 R52, [R1+0x2c80] ;  /* 0x002c800001347983 */ /* 0x000f280000300c00 */
[----:B------:R-:W4:Y:S04]  /*102f0*/  LDL.LU.128 R48, [R1+0x2c70] ;  /* 0x002c700001307983 */ /* 0x000f280000300c00 */
[----:B------:R-:W4:Y:S01]  /*10300*/  LDL.LU.128 R44, [R1+0x2c60] ;  /* 0x002c6000012c7983 */ /* 0x000f220000300c00 */
[----:B------:R-:W-:-:S03]  /*10310*/  IMAD.MOV.U32 R191, RZ, RZ, R60 ;  /* 0x000000ffffbf7224 */ /* 0x000fc600078e003c */
[----:B------:R0:W-:Y:S01]  /*10320*/  STL.64 [R1+0x558], R62 ;  /* 0x0005583e01007387 */ /* 0x0001e20000100a00 */
[----:B------:R-:W-:-:S03]  /*10330*/  IMAD.MOV.U32 R81, RZ, RZ, R61 ;  /* 0x000000ffff517224 */ /* 0x000fc600078e003d */
[----:B------:R1:W-:Y:S04]  /*10340*/  STL.128 [R1+0x2b10], R64 ;  /* 0x002b104001007387 */ /* 0x0003e80000100c00 */
[----:B------:R-:W4:Y:S04]  /*10350*/  LDL.LU.128 R40, [R1+0x2c50] ;  /* 0x002c500001287983 */ /* 0x000f280000300c00 */
[----:B0-----:R-:W4:Y:S04]  /*10360*/  LDL.LU.128 R60, [R1+0x2ca0] ;  /* 0x002ca000013c7983 */ /* 0x001f280000300c00 */
[----:B------:R-:W4:Y:S04]  /*10370*/  LDL.LU.128 R36, [R1+0x2c40] ;  /* 0x002c400001247983 */ /* 0x000f280000300c00 */
[----:B------:R-:W4:Y:S04]  /*10380*/  LDL.LU.128 R32, [R1+0x2c30] ;  /* 0x002c300001207983 */ /* 0x000f280000300c00 */
[----:B------:R-:W4:Y:S04]  /*10390*/  LDL.LU.128 R28, [R1+0x2c20] ;  /* 0x002c2000011c7983 */ /* 0x000f280000300c00 */
[----:B------:R-:W4:Y:S04]  /*103a0*/  LDL.LU.128 R24, [R1+0x2c10] ;  /* 0x002c100001187983 */ /* 0x000f280000300c00 */
[----:B------:R-:W4:Y:S04]  /*103b0*/  LDL.LU.128 R20, [R1+0x2c00] ;  /* 0x002c000001147983 */ /* 0x000f280000300c00 */
[----:B------:R-:W4:Y:S04]  /*103c0*/  LDL.LU.64 R16, [R1+0x2bf0] ;  /* 0x002bf00001107983 */ /* 0x000f280000300a00 */
        /* <DEDUP_REMOVED lines=29> */
[----:B--2---:R2:W-:Y:S04]  /*105a0*/  STL [R1+0x2bac], R122 ;  /* 0x002bac7a01007387 */ /* 0x0045e80000100800 */
[----:B------:R2:W-:Y:S04]  /*105b0*/  STL [R1+0x2b88], R104 ;  /* 0x002b886801007387 */ /* 0x0005e80000100800 */
[----:B0-----:R-:W2:Y:S04]  /*105c0*/  LDL.LU R130, [R1+0x2d54] ;  /* 0x002d540001827983 */ /* 0x001ea80000300800 */
[----:B-1----:R-:W2:Y:S04]  /*105d0*/  LDL.LU R128, [R1+0x2d50] ;  /* 0x002d500001807983 */ /* 0x002ea80000300800 */
[----:B------:R-:W2:Y:S04]  /*105e0*/  LDL.LU R190, [R1+0x558] ;  /* 0x0005580001be7983 */ /* 0x000ea80000300800 */
[----:B------:R-:W2:Y:S04]  /*105f0*/  LDL.LU R126, [R1+0x2bb4] ;  /* 0x002bb400017e7983 */ /* 0x000ea80000300800 */
[----:B------:R-:W2:Y:S04]  /*10600*/  LDL.LU R124, [R1+0x2bb0] ;  /* 0x002bb000017c7983 */ /* 0x000ea80000300800 */
[----:B---3--:R0:W-:Y:S04]  /*10610*/  STL [R1+0x2b84], R102 ;  /* 0x002b846601007387 */ /* 0x0081e80000100800 */
[----:B----4-:R1:W-:Y:S04]  /*10620*/  STL [R1+0x2b80], R100 ;  /* 0x002b806401007387 */ /* 0x0103e80000100800 */
[----:B------:R3:W-:Y:S04]  /*10630*/  STL [R1+0x2b7c], R98 ;  /* 0x002b7c6201007387 */ /* 0x0007e80000100800 */
[----:B------:R4:W-:Y:S04]  /*10640*/  STL [R1+0x2b78], R96 ;  /* 0x002b786001007387 */ /* 0x0009e80000100800 */
[----:B------:R4:W-:Y:S04]  /*10650*/  STL [R1+0x2b6c], R90 ;  /* 0x002b6c5a01007387 */ /* 0x0009e80000100800 */
[----:B------:R4:W-:Y:S04]  /*10660*/  STL [R1+0x2b68], R88 ;  /* 0x002b685801007387 */ /* 0x0009e80000100800 */
[----:B------:R4:W-:Y:S04]  /*10670*/  STL [R1+0x2b64], R86 ;  /* 0x002b645601007387 */ /* 0x0009e80000100800 */
[----:B--2---:R-:W2:Y:S04]  /*10680*/  LDL.LU R122, [R1+0x2bac] ;  /* 0x002bac00017a7983 */ /* 0x004ea80000300800 */
[----:B------:R-:W2:Y:S04]  /*10690*/  LDL.LU R104, [R1+0x2b88] ;  /* 0x002b880001687983 */ /* 0x000ea80000300800 */
[----:B0-----:R-:W2:Y:S04]  /*106a0*/  LDL.LU R102, [R1+0x2b84] ;  /* 0x002b840001667983 */ /* 0x001ea80000300800 */
[----:B-1----:R-:W2:Y:S04]  /*106b0*/  LDL.LU R100, [R1+0x2b80] ;  /* 0x002b800001647983 */ /* 0x002ea80000300800 */
[----:B---3--:R-:W3:Y:S04]  /*106c0*/  LDL.LU R98, [R1+0x2b7c] ;  /* 0x002b7c0001627983 */ /* 0x008ee80000300800 */
[----:B----4-:R-:W4:Y:S04]  /*106d0*/  LDL.LU R96, [R1+0x2b78] ;  /* 0x002b780001607983 */ /* 0x010f280000300800 */
[----:B------:R-:W4:Y:S04]  /*106e0*/  LDL.LU R90, [R1+0x2b6c] ;  /* 0x002b6c00015a7983 */ /* 0x000f280000300800 */
[----:B------:R0:W-:Y:S04]  /*106f0*/  STL [R1+0x2b60], R84 ;  /* 0x002b605401007387 */ /* 0x0001e80000100800 */
[----:B------:R-:W4:Y:S04]  /*10700*/  LDL.LU R88, [R1+0x2b68] ;  /* 0x002b680001587983 */ /* 0x000f280000300800 */
[----:B------:R-:W4:Y:S04]  /*10710*/  LDL.LU R86, [R1+0x2b64] ;  /* 0x002b640001567983 */ /* 0x000f280000300800 */
[----:B0-----:R-:W4:Y:S04]  /*10720*/  LDL.LU R84, [R1+0x2b60] ;  /* 0x002b600001547983 */ /* 0x001f280000300800 */
[----:B------:R-:W-:Y:S04]  /*10730*/  STL.128 [R1+0x2b30], R72 ;  /* 0x002b304801007387 */ /* 0x000fe80000100c00 */
[----:B------:R-:W-:Y:S04]  /*10740*/  STL.128 [R1+0x2b20], R68 ;  /* 0x002b204401007387 */ /* 0x000fe80000100c00 */
[----:B------:R-:W-:Y:S04]  /*10750*/  STL.128 [R1+0x2af0], R56 ;  /* 0x002af03801007387 */ /* 0x000fe80000100c00 */
[----:B------:R0:W-:Y:S04]  /*10760*/  STL.128 [R1+0x2b40], R76 ;  /* 0x002b404c01007387 */ /* 0x0001e80000100c00 */
[----:B------:R-:W-:Y:S04]  /*10770*/  STL.128 [R1+0x2ae0], R52 ;  /* 0x002ae03401007387 */ /* 0x000fe80000100c00 */
[----:B------:R-:W-:Y:S04]  /*10780*/  STL.128 [R1+0x2ad0], R48 ;  /* 0x002ad03001007387 */ /* 0x000fe80000100c00 */
[----:B------:R-:W-:Y:S04]  /*10790*/  STL.128 [R1+0x2ac0], R44 ;  /* 0x002ac02c01007387 */ /* 0x000fe80000100c00 */
[----:B0-----:R-:W4:Y:S04]  /*107a0*/  LDL.LU.128 R76, [R1+0x2b40] ;  /* 0x002b4000014c7983 */ /* 0x001f280000300c00 */
[----:B------:R-:W4:Y:S04]  /*107b0*/  LDL.LU.128 R72, [R1+0x2b30] ;  /* 0x002b300001487983 */ /* 0x000f280000300c00 */
[----:B------:R-:W4:Y:S04]  /*107c0*/  LDL.LU.128 R68, [R1+0x2b20] ;  /* 0x002b200001447983 */ /* 0x000f280000300c00 */
[----:B------:R-:W-:Y:S04]  /*107d0*/  STL.128 [R1+0x2ab0], R40 ;  /* 0x002ab02801007387 */ /* 0x000fe80000100c00 */
[----:B------:R0:W-:Y:S04]  /*107e0*/  STL.128 [R1+0x2b00], R60 ;  /* 0x002b003c01007387 */ /* 0x0001e80000100c00 */
[----:B------:R-:W-:Y:S04]  /*107f0*/  STL.128 [R1+0x2aa0], R36 ;  /* 0x002aa02401007387 */ /* 0x000fe80000100c00 */
[----:B------:R-:W-:Y:S04]  /*10800*/  STL.128 [R1+0x2a90], R32 ;  /* 0x002a902001007387 */ /* 0x000fe80000100c00 */
[----:B------:R-:W-:Y:S04]  /*10810*/  STL.128 [R1+0x2a80], R28 ;  /* 0x002a801c01007387 */ /* 0x000fe80000100c00 */
[----:B------:R-:W-:Y:S04]  /*10820*/  STL.128 [R1+0x2a70], R24 ;  /* 0x002a701801007387 */ /* 0x000fe80000100c00 */
[----:B------:R-:W-:Y:S04]  /*10830*/  STL.128 [R1+0x2a60], R20 ;  /* 0x002a601401007387 */ /* 0x000fe80000100c00 */
[----:B------:R-:W-:Y:S04]  /*10840*/  STL.64 [R1+0x2a50], R16 ;  /* 0x002a501001007387 */ /* 0x000fe80000100a00 */
[----:B------:R-:W-:Y:S04]  /*10850*/  STL.128 [R1+0x2a40], R12 ;  /* 0x002a400c01007387 */ /* 0x000fe80000100c00 */
[----:B------:R-:W-:Y:S04]  /*10860*/  STL.128 [R1+0x2a30], R8 ;  /* 0x002a300801007387 */ /* 0x000fe80000100c00 */
[----:B------:R-:W-:Y:S04]  /*10870*/  STL.128 [R1+0x2a20], R4 ;  /* 0x002a200401007387 */ /* 0x000fe80000100c00 */
[----:B------:R1:W-:Y:S04]  /*10880*/  STL.128 [R1+0x2b50], R80 ;  /* 0x002b505001007387 */ /* 0x0003e80000100c00 */
[----:B0-----:R-:W4:Y:S04]  /*10890*/  LDL.LU.128 R60, [R1+0x2b00] ;  /* 0x002b0000013c7983 */ /* 0x001f280000300c00 */
[----:B------:R-:W4:Y:S04]  /*108a0*/  LDL.LU.128 R56, [R1+0x2af0] ;  /* 0x002af00001387983 */ /* 0x000f280000300c00 */
[----:B------:R-:W4:Y:S04]  /*108b0*/  LDL.LU.128 R52, [R1+0x2ae0] ;  /* 0x002ae00001347983 */ /* 0x000f280000300c00 */
[----:B-1----:R-:W4:Y:S04]  /*108c0*/  LDL.LU.128 R80, [R1+0x2b50] ;  /* 0x002b500001507983 */ /* 0x002f280000300c00 */
[----:B------:R-:W4:Y:S04]  /*108d0*/  LDL.LU.128 R48, [R1+0x2ad0] ;  /* 0x002ad00001307983 */ /* 0x000f280000300c00 */
[----:B------:R-:W4:Y:S04]  /*108e0*/  LDL.LU.128 R44, [R1+0x2ac0] ;  /* 0x002ac000012c7983 */ /* 0x000f280000300c00 */
[----:B------:R-:W4:Y:S01]  /*108f0*/  LDL.LU.128 R40, [R1+0x2ab0] ;  /* 0x002ab00001287983 */ /* 0x000f220000300c00 */
[----:B------:R-:W-:-:S02]  /*10900*/  IMAD.MOV.U32 R189, RZ, RZ, R64 ;  /* 0x000000ffffbd7224 */ /* 0x000fc400078e0040 */
[----:B------:R-:W-:Y:S01]  /*10910*/  IMAD.MOV.U32 R85, RZ, RZ, R65 ;  /* 0x000000ffff557224 */ /* 0x000fe200078e0041 */
[----:B------:R0:W-:Y:S04]  /*10920*/  STL.64 [R1+0x568], R66 ;  /* 0x0005684201007387 */ /* 0x0001e80000100a00 */
[----:B------:R-:W4:Y:S04]  /*10930*/  LDL.LU.128 R36, [R1+0x2aa0] ;  /* 0x002aa00001247983 */ /* 0x000f280000300c00 */
[----:B------:R-:W4:Y:S04]  /*10940*/  LDL.LU.128 R32, [R1+0x2a90] ;  /* 0x002a900001207983 */ /* 0x000f280000300c00 */
[----:B0-----:R-:W4:Y:S04]  /*10950*/  LDL.LU.128 R64, [R1+0x2b10] ;  /* 0x002b100001407983 */ /* 0x001f280000300c00 */
        /* <DEDUP_REMOVED lines=8> */
[----:B------:R-:W4:Y:S04]  /*109e0*/  LDL.LU R87, [R1+0x56c] ;  /* 0x00056c0001577983 */ /* 0x000f280000300800 */
        /* <DEDUP_REMOVED lines=9> */
[----:B------:R1:W-:Y:S04]  /*10a80*/  STL [R1+0x29d8], R92 ;  /* 0x0029d85c01007387 */ /* 0x0003e80000100800 */
[----:B------:R-:W-:Y:S04]  /*10a90*/  STL [R1+0x370], R146 ;  /* 0x0003709201007387 */ /* 0x000fe80000100800 */
[----:B0-----:R-:W3:Y:S04]  /*10aa0*/  LDL.LU R94, [R1+0x29dc] ;  /* 0x0029dc00015e7983 */ /* 0x001ee80000300800 */
[----:B-1----:R-:W4:Y:S04]  /*10ab0*/  LDL.LU R92, [R1+0x29d8] ;  /* 0x0029d800015c7983 */ /* 0x002f280000300800 */
        /* <DEDUP_REMOVED lines=9> */
[----:B------:R-:W4:Y:S04]  /*10b50*/  LDL.LU R108, [R1+0x29f8] ;  /* 0x0029f800016c7983 */ /* 0x000f280000300800 */
[----:B------:R-:W4:Y:S04]  /*10b60*/  LDL.LU R106, [R1+0x29f4] ;  /* 0x0029f400016a7983 */ /* 0x000f280000300800 */
[----:B------:R-:W4:Y:S04]  /*10b70*/  LDL.LU R112, [R1+0x2a00] ;  /* 0x002a000001707983 */ /* 0x000f280000300800 */
[----:B------:R-:W4:Y:S04]  /*10b80*/  LDL.LU R110, [R1+0x29fc] ;  /* 0x0029fc00016e7983 */ /* 0x000f280000300800 */
[----:B------:R-:W-:Y:S04]  /*10b90*/  STL [R1+0x390], R138 ;  /* 0x0003908a01007387 */ /* 0x000fe80000100800 */
[----:B------:R-:W-:Y:S04]  /*10ba0*/  STL [R1+0x394], R128 ;  /* 0x0003948001007387 */ /* 0x000fe80000100800 */
[----:B------:R-:W-:Y:S04]  /*10bb0*/  STL [R1+0x398], R130 ;  /* 0x0003988201007387 */ /* 0x000fe80000100800 */
[----:B------:R-:W-:Y:S04]  /*10bc0*/  STL [R1+0x39c], R132 ;  /* 0x00039c8401007387 */ /* 0x000fe80000100800 */
[----:B------:R-:W4:Y:S04]  /*10bd0*/  LDL.LU R120, [R1+0x2a10] ;  /* 0x002a100001787983 */ /* 0x000f280000300800 */
[----:B------:R-:W4:Y:S04]  /*10be0*/  LDL.LU R118, [R1+0x2a0c] ;  /* 0x002a0c0001767983 */ /* 0x000f280000300800 */
[----:B------:R-:W4:Y:S04]  /*10bf0*/  LDL.LU R116, [R1+0x2a08] ;  /* 0x002a080001747983 */ /* 0x000f280000300800 */
[----:B--2---:R-:W-:Y:S04]  /*10c00*/  STL [R1+0x3a0], R122 ;  /* 0x0003a07a01007387 */ /* 0x004fe80000100800 */
[----:B------:R-:W-:Y:S04]  /*10c10*/  STL [R1+0x3a4], R124 ;  /* 0x0003a47c01007387 */ /* 0x000fe80000100800 */
[----:B------:R-:W-:Y:S04]  /*10c20*/  STL [R1+0x3a8], R126 ;  /* 0x0003a87e01007387 */ /* 0x000fe80000100800 */
[----:B------:R-:W-:Y:S04]  /*10c30*/  STL.128 [R1+0x2340], R192 ;  /* 0x002340c001007387 */ /* 0x000fe80000100c00 */
[----:B------:R-:W2:Y:S04]  /*10c40*/  LDL.LU R114, [R1+0x2a04] ;  /* 0x002a040001727983 */ /* 0x000ea80000300800 */
[----:B---3--:R-:W-:Y:S04]  /*10c50*/  STL [R1+0x2854], R94 ;  /* 0x0028545e01007387 */ /* 0x008fe80000100800 */
[----:B----4-:R0:W-:Y:S04]  /*10c60*/  STL [R1+0x2850], R92 ;  /* 0x0028505c01007387 */ /* 0x0101e80000100800 */
[----:B0-----:R-:W3:Y:S04]  /*10c70*/  LDL.128 R92, [R1+0x370] ;  /* 0x00037000015c7983 */ /* 0x001ee80000100c00 */
[----:B------:R0:W-:Y:S04]  /*10c80*/  STL [R1+0x29e4], R98 ;  /* 0x0029e46201007387 */ /* 0x0001e80000100800 */
[----:B------:R1:W-:Y:S04]  /*10c90*/  STL [R1+0x29e0], R96 ;  /* 0x0029e06001007387 */ /* 0x0003e80000100800 */
[----:B0-----:R-:W4:Y:S04]  /*10ca0*/  LDL.LU R98, [R1+0x29e4] ;  /* 0x0029e40001627983 */ /* 0x001f280000300800 */
[----:B-1----:R-:W2:Y:S01]  /*10cb0*/  LDL.LU R96, [R1+0x29e0] ;  /* 0x0029e00001607983 */ /* 0x002ea20000300800 */
[----:B---3--:R-:W-:-:S03]  /*10cc0*/  IMAD.MOV.U32 R185, RZ, RZ, R92 ;  /* 0x000000ffffb97224 */ /* 0x008fc600078e005c */
[----:B------:R0:W-:Y:S04]  /*10cd0*/  STL.64 [R1+0x588], R94 ;  /* 0x0005885e01007387 */ /* 0x0001e80000100a00 */
[----:B------:R-:W3:Y:S04]  /*10ce0*/  LDL.LU R92, [R1+0x2850] ;  /* 0x00285000015c7983 */ /* 0x000ee80000300800 */
[----:B------:R-:W-:Y:S04]  /*10cf0*/  STL [R1+0x29f0], R104 ;  /* 0x0029f06801007387 */ /* 0x000fe80000100800 */
[----:B0-----:R-:W3:Y:S04]  /*10d00*/  LDL.LU R94, [R1+0x2854] ;  /* 0x00285400015e7983 */ /* 0x001ee80000300800 */
[----:B------:R-:W3:Y:S04]  /*10d10*/  LDL.LU R95, [R1+0x58c] ;  /* 0x00058c00015f7983 */ /* 0x000ee80000300800 */
[----:B----4-:R0:W-:Y:S04]  /*10d20*/  STL [R1+0x285c], R98 ;  /* 0x00285c6201007387 */ /* 0x0101e80000100800 */
[----:B--2---:R1:W-:Y:S04]  /*10d30*/  STL [R1+0x2858], R96 ;  /* 0x0028586001007387 */ /* 0x0043e80000100800 */
[----:B------:R-:W-:Y:S04]  /*10d40*/  STL [R1+0x29d4], R90 ;  /* 0x0029d45a01007387 */ /* 0x000fe80000100800 */
[----:B0-----:R-:W2:Y:S04]  /*10d50*/  LDL.LU R98, [R1+0x285c] ;  /* 0x00285c0001627983 */ /* 0x001ea80000300800 */
[----:B-1----:R-:W4:Y:S04]  /*10d60*/  LDL.LU R96, [R1+0x2858] ;  /* 0x0028580001607983 */ /* 0x002f280000300800 */
[----:B------:R0:W-:Y:S04]  /*10d70*/  STL [R1+0x29d0], R88 ;  /* 0x0029d05801007387 */ /* 0x0001e80000100800 */
[----:B------:R-:W4:Y:S04]  /*10d80*/  LDL.LU R104, [R1+0x29f0] ;  /* 0x0029f00001687983 */ /* 0x000f280000300800 */
[----:B------:R1:W-:Y:S04]  /*10d90*/  STL [R1+0x29ec], R102 ;  /* 0x0029ec6601007387 */ /* 0x0003e80000100800 */
[----:B0-----:R-:W4:Y:S04]  /*10da0*/  LDL.128 R88, [R1+0x360] ;  /* 0x0003600001587983 */ /* 0x001f280000100c00 */
[----:B------:R0:W-:Y:S04]  /*10db0*/  STL [R1+0x29e8], R100 ;  /* 0x0029e86401007387 */ /* 0x0001e80000100800 */
[----:B------:R0:W-:Y:S04]  /*10dc0*/  STL.128 [R1+0x29c0], R84 ;  /* 0x0029c05401007387 */ /* 0x0001e80000100c00 */
        /* <DEDUP_REMOVED lines=16> */
[----:B------:R0:W-:Y:S04]  /*10ed0*/  STL.64 [R1+0x28b0], R16 ;  /* 0x0028b01001007387 */ /* 0x0001e80000100a00 */
[----:B------:R0:W-:Y:S04]  /*10ee0*/  STL.128 [R1+0x28a0], R12 ;  /* 0x0028a00c01007387 */ /* 0x0001e80000100c00 */
[----:B------:R0:W-:Y:S04]  /*10ef0*/  STL.128 [R1+0x2890], R8 ;  /* 0x0028900801007387 */ /* 0x0001e80000100c00 */
[----:B------:R0:W-:Y:S04]  /*10f00*/  STL.128 [R1+0x2880], R4 ;  /* 0x0028800401007387 */ /* 0x0001e80000100c00 */
[----:B------:R0:W-:Y:S04]  /*10f10*/  STL [R1+0x2870], R108 ;  /* 0x0028706c01007387 */ /* 0x0001e80000100800 */
[----:B------:R0:W-:Y:S04]  /*10f20*/  STL [R1+0x286c], R106 ;  /* 0x00286c6a01007387 */ /* 0x0001e80000100800 */
[----:B-1----:R-:W4:Y:S04]  /*10f30*/  LDL.LU R102, [R1+0x29ec] ;  /* 0x0029ec0001667983 */ /* 0x002f280000300800 */
[----:B0-----:R-:W4:Y:S04]  /*10f40*/  LDL.LU R100, [R1+0x29e8] ;  /* 0x0029e80001647983 */ /* 0x001f280000300800 */
[----:B------:R-:W4:Y:S04]  /*10f50*/  LDL.LU.128 R84, [R1+0x29c0] ;  /* 0x0029c00001547983 */ /* 0x000f280000300c00 */
        /* <DEDUP_REMOVED lines=20> */
[----:B------:R0:W-:Y:S04]  /*110a0*/  STL [R1+0x2878], R112 ;  /* 0x0028787001007387 */ /* 0x0001e80000100800 */
[----:B------:R1:W-:Y:S04]  /*110b0*/  STL [R1+0x2874], R110 ;  /* 0x0028746e01007387 */ /* 0x0003e80000100800 */
[----:B------:R-:W4:Y:S04]  /*110c0*/  LDL.LU R108, [R1+0x2870] ;  /* 0x00287000016c7983 */ /* 0x000f280000300800 */
[----:B------:R-:W4:Y:S04]  /*110d0*/  LDL.LU R106, [R1+0x286c] ;  /* 0x00286c00016a7983 */ /* 0x000f280000300800 */
[----:B0-----:R-:W4:Y:S04]  /*110e0*/  LDL.LU R112, [R1+0x2878] ;  /* 0x0028780001707983 */ /* 0x001f280000300800 */
[----:B-1----:R-:W4:Y:S04]  /*110f0*/  LDL.LU R110, [R1+0x2874] ;  /* 0x00287400016e7983 */ /* 0x002f280000300800 */
[----:B------:R-:W-:Y:S04]  /*11100*/  STL [R1+0x3ac], R116 ;  /* 0x0003ac7401007387 */ /* 0x000fe80000100800 */
[----:B------:R-:W-:Y:S04]  /*11110*/  STL [R1+0x3b0], R118 ;  /* 0x0003b07601007387 */ /* 0x000fe80000100800 */
[----:B------:R-:W-:Y:S04]  /*11120*/  STL [R1+0x3b4], R120 ;  /* 0x0003b47801007387 */ /* 0x000fe80000100800 */
[----:B------:R0:W-:Y:S04]  /*11130*/  STL.128 [R1+0x2330], R188 ;  /* 0x002330bc01007387 */ /* 0x0001e80000100c00 */
[----:B------:R-:W4:Y:S04]  /*11140*/  LDL.LU R184, [R1+0x588] ;  /* 0x0005880001b87983 */ /* 0x000f280000300800 */
[----:B0-----:R-:W4:Y:S04]  /*11150*/  LDL.128 R188, [R1+0x3a0] ;  /* 0x0003a00001bc7983 */ /* 0x001f280000100c00 */
[----:B---3--:R0:W-:Y:S04]  /*11160*/  STL.128 [R1+0x26c0], R92 ;  /* 0x0026c05c01007387 */ /* 0x0081e80000100c00 */
[----:B0-----:R-:W3:Y:S04]  /*11170*/  LDL.128 R92, [R1+0x380] ;  /* 0x00038000015c7983 */ /* 0x001ee80000100c00 */
[----:B--2---:R0:W-:Y:S04]  /*11180*/  STL [R1+0x26d4], R98 ;  /* 0x0026d46201007387 */ /* 0x0041e80000100800 */
[----:B----4-:R1:W-:Y:S04]  /*11190*/  STL [R1+0x26d0], R96 ;  /* 0x0026d06001007387 */ /* 0x0103e80000100800 */
[----:B0-----:R-:W2:Y:S04]  /*111a0*/  LDL.LU R98, [R1+0x26d4] ;  /* 0x0026d40001627983 */ /* 0x001ea80000300800 */
[----:B-1----:R-:W2:Y:S04]  /*111b0*/  LDL.LU R96, [R1+0x26d0] ;  /* 0x0026d00001607983 */ /* 0x002ea80000300800 */
[----:B---3--:R-:W-:Y:S04]  /*111c0*/  STL.64 [R1+0x598], R94 ;  /* 0x0005985e01007387 */ /* 0x008fe80000100a00 */
[----:B------:R-:W2:Y:S01]  /*111d0*/  LDL.LU R99, [R1+0x59c] ;  /* 0x00059c0001637983 */ /* 0x000ea20000300800 */
[----:B------:R-:W-:-:S02]  /*111e0*/  IMAD.MOV.U32 R97, RZ, RZ, R93 ;  /* 0x000000ffff617224 */ /* 0x000fc400078e005d */
[----:B------:R-:W-:Y:S01]  /*111f0*/  IMAD.MOV.U32 R187, RZ, RZ, R88 ;  /* 0x000000ffffbb7224 */ /* 0x000fe200078e0058 */
[----:B------:R0:W-:Y:S04]  /*11200*/  STL.64 [R1+0x578], R90 ;  /* 0x0005785a01007387 */ /* 0x0001e80000100a00 */
[----:B------:R1:W-:Y:S04]  /*11210*/  STL [R1+0x2868], R104 ;  /* 0x0028686801007387 */ /* 0x0003e80000100800 */
[----:B------:R-:W3:Y:S04]  /*11220*/  LDL.LU R88, [R1+0x29d0] ;  /* 0x0029d00001587983 */ /* 0x000ee80000300800 */
[----:B0-----:R-:W3:Y:S04]  /*11230*/  LDL.LU R90, [R1+0x29d4] ;  /* 0x0029d400015a7983 */ /* 0x001ee80000300800 */
[----:B------:R-:W3:Y:S04]  /*11240*/  LDL.LU R91, [R1+0x57c] ;  /* 0x00057c00015b7983 */ /* 0x000ee80000300800 */
[----:B-1----:R-:W4:Y:S04]  /*11250*/  LDL.LU R104, [R1+0x2868] ;  /* 0x0028680001687983 */ /* 0x002f280000300800 */
[----:B------:R0:W-:Y:S04]  /*11260*/  STL [R1+0x2864], R102 ;  /* 0x0028646601007387 */ /* 0x0001e80000100800 */
        /* <DEDUP_REMOVED lines=24> */
[----:B0-----:R-:W4:Y:S04]  /*113f0*/  LDL.LU R102, [R1+0x2864] ;  /* 0x0028640001667983 */ /* 0x001f280000300800 */
[----:B-1----:R-:W4:Y:S04]  /*11400*/  LDL.LU R100, [R1+0x2860] ;  /* 0x0028600001647983 */ /* 0x002f280000300800 */
        /* <DEDUP_REMOVED lines=21> */
[----:B------:R-:W-:Y:S04]  /*11560*/  STL [R1+0x3b8], R110 ;  /* 0x0003b86e01007387 */ /* 0x000fe80000100800 */
[----:B------:R-:W-:Y:S04]  /*11570*/  STL [R1+0x3bc], R112 ;  /* 0x0003bc7001007387 */ /* 0x000fe80000100800 */
[----:B------:R-:W4:Y:S04]  /*11580*/  LDL.LU R108, [R1+0x26e8] ;  /* 0x0026e800016c7983 */ /* 0x000f280000300800 */
[----:B------:R-:W4:Y:S04]  /*11590*/  LDL.LU R106, [R1+0x26e4] ;  /* 0x0026e400016a7983 */ /* 0x000f280000300800 */
[----:B------:R-:W4:Y:S04]  /*115a0*/  LDL.LU R186, [R1+0x578] ;  /* 0x0005780001ba7983 */ /* 0x000f280000300800 */
[----:B------:R-:W4:Y:S04]  /*115b0*/  LDL.LU R150, [R1+0x598] ;  /* 0x0005980001967983 */ /* 0x000f280000300800 */
[----:B------:R-:W4:Y:S04]  /*115c0*/  LDL.128 R192, [R1+0x3b0] ;  /* 0x0003b00001c07983 */ /* 0x000f280000100c00 */
[----:B--2---:R0:W-:Y:S04]  /*115d0*/  STL.128 [R1+0x2540], R96 ;  /* 0x0025406001007387 */ /* 0x0041e80000100c00 */
[----:B0-----:R-:W2:Y:S04]  /*115e0*/  LDL.128 R96, [R1+0x390] ;  /* 0x0003900001607983 */ /* 0x001ea80000100c00 */
[----:B---3--:R-:W-:Y:S04]  /*115f0*/  STL.128 [R1+0x2840], R88 ;  /* 0x0028405801007387 */ /* 0x008fe80000100c00 */
[----:B----4-:R0:W-:Y:S04]  /*11600*/  STL [R1+0x26e0], R104 ;  /* 0x0026e06801007387 */ /* 0x0101e80000100800 */
[----:B0-----:R-:W3:Y:S04]  /*11610*/  LDL.LU R104, [R1+0x26e0] ;  /* 0x0026e00001687983 */ /* 0x001ee80000300800 */
[----:B------:R-:W4:Y:S04]  /*11620*/  LDL.LU.128 R88, [R1+0x2840] ;  /* 0x0028400001587983 */ /* 0x000f280000300c00 */
[----:B--2---:R-:W-:Y:S04]  /*11630*/  STL.64 [R1+0x5a8], R98 ;  /* 0x0005a86201007387 */ /* 0x004fe80000100a00 */
[----:B------:R-:W2:Y:S01]  /*11640*/  LDL.LU R148, [R1+0x5a8] ;  /* 0x0005a80001947983 */ /* 0x000ea20000300800 */
[----:B------:R-:W-:-:S02]  /*11650*/  IMAD.MOV.U32 R151, RZ, RZ, R92 ;  /* 0x000000ffff977224 */ /* 0x000fc400078e005c */
[----:B------:R-:W-:Y:S01]  /*11660*/  IMAD.MOV.U32 R149, RZ, RZ, R96 ;  /* 0x000000ffff957224 */ /* 0x000fe200078e0060 */
[----:B------:R-:W-:Y:S01]  /*11670*/  STL [R1+0x26dc], R102 ;  /* 0x0026dc6601007387 */ /* 0x000fe20000100800 */
[----:B------:R-:W-:Y:S02]  /*11680*/  IMAD.MOV.U32 R105, RZ, RZ, R189 ;  /* 0x000000ffff697224 */ /* 0x000fe400078e00bd */
[----:B------:R-:W-:Y:S01]  /*11690*/  IMAD.MOV.U32 R107, RZ, RZ, R191 ;  /* 0x000000ffff6b7224 */ /* 0x000fe200078e00bf */
[----:B------:R-:W-:Y:S01]  /*116a0*/  STL [R1+0x26d8], R100 ;  /* 0x0026d86401007387 */ /* 0x000fe20000100800 */
[----:B------:R-:W-:-:S03]  /*116b0*/  IMAD.MOV.U32 R101, RZ, RZ, R97 ;  /* 0x000000ffff657224 */ /* 0x000fc600078e0061 */
[----:B------:R-:W-:Y:S04]  /*116c0*/  STL.128 [R1+0x26a0], R84 ;  /* 0x0026a05401007387 */ /* 0x000fe80000100c00 */
[----:B------:R-:W-:Y:S04]  /*116d0*/  STL.128 [R1+0x2690], R80 ;  /* 0x0026905001007387 */ /* 0x000fe80000100c00 */
[----:B----4-:R-:W-:Y:S04]  /*116e0*/  STL.128 [R1+0x26b0], R88 ;  /* 0x0026b05801007387 */ /* 0x010fe80000100c00 */
        /* <DEDUP_REMOVED lines=19> */
[----:B---3--:R0:W-:Y:S04]  /*11820*/  STL [R1+0x3c4], R104 ;  /* 0x0003c46801007387 */ /* 0x0081e80000100800 */
[----:B------:R1:W-:Y:S04]  /*11830*/  STL [R1+0x3c8], R106 ;  /* 0x0003c86a01007387 */ /* 0x0003e80000100800 */
[----:B------:R3:W-:Y:S01]  /*11840*/  STL [R1+0x3cc], R108 ;  /* 0x0003cc6c01007387 */ /* 0x0007e20000100800 */
[----:B0-----:R-:W-:-:S03]  /*11850*/  IMAD.MOV.U32 R104, RZ, RZ, R188 ;  /* 0x000000ffff687224 */ /* 0x001fc600078e00bc */
[----:B------:R-:W4:Y:S01]  /*11860*/  LDL.LU R102, [R1+0x26dc] ;  /* 0x0026dc0001667983 */ /* 0x000f220000300800 */
[----:B-1----:R-:W-:-:S03]  /*11870*/  IMAD.MOV.U32 R106, RZ, RZ, R190 ;  /* 0x000000ffff6a7224 */ /* 0x002fc600078e00be */
[----:B------:R-:W4:Y:S01]  /*11880*/  LDL.LU R100, [R1+0x26d8] ;  /* 0x0026d80001647983 */ /* 0x000f220000300800 */
[----:B---3--:R-:W-:-:S03]  /*11890*/  IMAD.MOV.U32 R108, RZ, RZ, R192 ;  /* 0x000000ffff6c7224 */ /* 0x008fc600078e00c0 */
[----:B------:R-:W3:Y:S04]  /*118a0*/  LDL.LU.128 R92, [R1+0x26c0] ;  /* 0x0026c000015c7983 */ /* 0x000ee80000300c00 */
        /* <DEDUP_REMOVED lines=18> */
[----:B------:R-:W3:Y:S04]  /*119d0*/  LDL.LU.64 R16, [R1+0x2590] ;  /* 0x0025900001107983 */ /* 0x000ee80000300a00 */
[----:B------:R-:W3:Y:S04]  /*119e0*/  LDL.LU.128 R12, [R1+0x2580] ;  /* 0x00258000010c7983 */ /* 0x000ee80000300c00 */
[----:B------:R-:W3:Y:S04]  /*119f0*/  LDL.LU.128 R8, [R1+0x2570] ;  /* 0x0025700001087983 */ /* 0x000ee80000300c00 */
[----:B------:R-:W3:Y:S04]  /*11a00*/  LDL.LU.128 R4, [R1+0x2560] ;  /* 0x0025600001047983 */ /* 0x000ee80000300c00 */
[----:B------:R0:W-:Y:S04]  /*11a10*/  STL.64 [R1+0x2398], R218 ;  /* 0x002398da01007387 */ /* 0x0001e80000100a00 */
[----:B------:R1:W-:Y:S04]  /*11a20*/  STL [R1+0x2390], R217 ;  /* 0x002390d901007387 */ /* 0x0003e80000100800 */
[----:B------:R1:W-:Y:S04]  /*11a30*/  STL [R1+0x238c], R215 ;  /* 0x00238cd701007387 */ /* 0x0003e80000100800 */
[----:B------:R1:W-:Y:S04]  /*11a40*/  STL [R1+0x2388], R213 ;  /* 0x002388d501007387 */ /* 0x0003e80000100800 */
[----:B------:R1:W-:Y:S04]  /*11a50*/  STL [R1+0x2384], R211 ;  /* 0x002384d301007387 */ /* 0x0003e80000100800 */
[----:B------:R1:W-:Y:S04]  /*11a60*/  STL [R1+0x2380], R209 ;  /* 0x002380d101007387 */ /* 0x0003e80000100800 */
[----:B------:R1:W-:Y:S04]  /*11a70*/  STL.128 [R1+0x2370], R204 ;  /* 0x002370cc01007387 */ /* 0x0003e80000100c00 */
[----:B------:R1:W-:Y:S04]  /*11a80*/  STL.128 [R1+0x2360], R200 ;  /* 0x002360c801007387 */ /* 0x0003e80000100c00 */
[----:B------:R1:W-:Y:S04]  /*11a90*/  STL.128 [R1+0x2350], R196 ;  /* 0x002350c401007387 */ /* 0x0003e80000100c00 */
[----:B------:R-:W-:Y:S04]  /*11aa0*/  STL.128 [R1+0x2320], R184 ;  /* 0x002320b801007387 */ /* 0x000fe80000100c00 */
[----:B------:R-:W-:Y:S04]  /*11ab0*/  STL [R1+0x2318], R182 ;  /* 0x002318b601007387 */ /* 0x000fe80000100800 */
[----:B------:R-:W-:Y:S04]  /*11ac0*/  STL.64 [R1+0x2310], R180 ;  /* 0x002310b401007387 */ /* 0x000fe80000100a00 */
        /* <DEDUP_REMOVED lines=9> */
[----:B------:R1:W-:Y:S04]  /*11b60*/  STL.64 [R1+0x5c8], R194 ;  /* 0x0005c8c201007387 */ /* 0x0003e80000100a00 */
[----:B--2---:R2:W-:Y:S04]  /*11b70*/  STL.128 [R1+0x2290], R148 ;  /* 0x0022909401007387 */ /* 0x0045e80000100c00 */
[----:B------:R-:W3:Y:S04]  /*11b80*/  LDL.LU R103, [R1+0x5ac] ;  /* 0x0005ac0001677983 */ /* 0x000ee80000300800 */
[----:B0-----:R-:W3:Y:S04]  /*11b90*/  LDL.LU.64 R218, [R1+0x2398] ;  /* 0x0023980001da7983 */ /* 0x001ee80000300a00 */
[----:B-1----:R-:W3:Y:S04]  /*11ba0*/  LDL.LU R217, [R1+0x2390] ;  /* 0x0023900001d97983 */ /* 0x002ee80000300800 */
[----:B------:R-:W3:Y:S04]  /*11bb0*/  LDL.LU R215, [R1+0x238c] ;  /* 0x00238c0001d77983 */ /* 0x000ee80000300800 */
[----:B------:R-:W3:Y:S04]  /*11bc0*/  LDL.LU R213, [R1+0x2388] ;  /* 0x0023880001d57983 */ /* 0x000ee80000300800 */
[----:B------:R-:W3:Y:S04]  /*11bd0*/  LDL.LU R211, [R1+0x2384] ;  /* 0x0023840001d37983 */ /* 0x000ee80000300800 */
[----:B------:R-:W3:Y:S04]  /*11be0*/  LDL.LU R209, [R1+0x2380] ;  /* 0x0023800001d17983 */ /* 0x000ee80000300800 */
[----:B------:R-:W3:Y:S04]  /*11bf0*/  LDL.LU.128 R204, [R1+0x2370] ;  /* 0x0023700001cc7983 */ /* 0x000ee80000300c00 */
[----:B------:R-:W3:Y:S04]  /*11c00*/  LDL.LU.128 R200, [R1+0x2360] ;  /* 0x0023600001c87983 */ /* 0x000ee80000300c00 */
[----:B------:R-:W3:Y:S04]  /*11c10*/  LDL.LU.128 R196, [R1+0x2350] ;  /* 0x0023500001c47983 */ /* 0x000ee80000300c00 */
[----:B------:R-:W3:Y:S04]  /*11c20*/  LDL.LU.128 R192, [R1+0x2340] ;  /* 0x0023400001c07983 */ /* 0x000ee80000300c00 */
[----:B------:R-:W3:Y:S04]  /*11c30*/  LDL.LU.128 R188, [R1+0x2330] ;  /* 0x0023300001bc7983 */ /* 0x000ee80000300c00 */
[----:B------:R-:W3:Y:S04]  /*11c40*/  LDL.LU.128 R184, [R1+0x2320] ;  /* 0x0023200001b87983 */ /* 0x000ee80000300c00 */
[----:B------:R-:W3:Y:S04]  /*11c50*/  LDL.LU R182, [R1+0x2318] ;  /* 0x0023180001b67983 */ /* 0x000ee80000300800 */
[----:B------:R-:W3:Y:S04]  /*11c60*/  LDL.LU.64 R180, [R1+0x2310] ;  /* 0x0023100001b47983 */ /* 0x000ee80000300a00 */
[----:B------:R-:W3:Y:S04]  /*11c70*/  LDL.LU.128 R176, [R1+0x2300] ;  /* 0x0023000001b07983 */ /* 0x000ee80000300c00 */
[----:B------:R-:W3:Y:S04]  /*11c80*/  LDL.LU.128 R172, [R1+0x22f0] ;  /* 0x0022f00001ac7983 */ /* 0x000ee80000300c00 */
[----:B------:R-:W3:Y:S04]  /*11c90*/  LDL.LU R170, [R1+0x22e8] ;  /* 0x0022e80001aa7983 */ /* 0x000ee80000300800 */
[----:B------:R-:W3:Y:S04]  /*11ca0*/  LDL.LU.64 R168, [R1+0x22e0] ;  /* 0x0022e00001a87983 */ /* 0x000ee80000300a00 */
[----:B------:R-:W3:Y:S04]  /*11cb0*/  LDL.LU.128 R164, [R1+0x22d0] ;  /* 0x0022d00001a47983 */ /* 0x000ee80000300c00 */
[----:B------:R-:W3:Y:S04]  /*11cc0*/  LDL.LU.128 R160, [R1+0x22c0] ;  /* 0x0022c00001a07983 */ /* 0x000ee80000300c00 */
[----:B------:R-:W3:Y:S04]  /*11cd0*/  LDL.LU.128 R156, [R1+0x22b0] ;  /* 0x0022b000019c7983 */ /* 0x000ee80000300c00 */
[----:B------:R-:W3:Y:S04]  /*11ce0*/  LDL.LU.128 R152, [R1+0x22a0] ;  /* 0x0022a00001987983 */ /* 0x000ee80000300c00 */
[----:B--2---:R-:W2:Y:S04]  /*11cf0*/  LDL.LU.128 R148, [R1+0x2290] ;  /* 0x0022900001947983 */ /* 0x004ea80000300c00 */
[----:B------:R-:W2:Y:S04]  /*11d00*/  LDL.LU R109, [R1+0x5c4] ;  /* 0x0005c400016d7983 */ /* 0x000ea80000300800 */
[----:B------:R-:W2:Y:S04]  /*11d10*/  LDL.LU R110, [R1+0x5c8] ;  /* 0x0005c800016e7983 */ /* 0x000ea80000300800 */
[----:B------:R-:W2:Y:S04]  /*11d20*/  LDL.LU R111, [R1+0x5cc] ;  /* 0x0005cc00016f7983 */ /* 0x000ea80000300800 */
[----:B------:R-:W2:Y:S04]  /*11d30*/  LDL.LU.128 R96, [R1+0x2540] ;  /* 0x0025400001607983 */ /* 0x000ea80000300c00 */
[----:B------:R0:W-:Y:S04]  /*11d40*/  STL [R1+0x287c], R114 ;  /* 0x00287c7201007387 */ /* 0x0001e80000100800 */
[----:B----4-:R1:W-:Y:S04]  /*11d50*/  STL [R1+0x2554], R102 ;  /* 0x0025546601007387 */ /* 0x0103e80000100800 */
[----:B------:R4:W-:Y:S04]  /*11d60*/  STL [R1+0x2550], R100 ;  /* 0x0025506401007387 */ /* 0x0009e80000100800 */
[----:B---3--:R3:W-:Y:S04]  /*11d70*/  STL.128 [R1+0x2530], R92 ;  /* 0x0025305c01007387 */ /* 0x0087e80000100c00 */
        /* <DEDUP_REMOVED lines=23> */
[----:B------:R3:W-:Y:S04]  /*11ef0*/  STL.64 [R1+0x23c0], R232 ;  /* 0x0023c0e801007387 */ /* 0x0007e80000100a00 */
[----:B------:R3:W-:Y:S04]  /*11f00*/  STL.128 [R1+0x23b0], R228 ;  /* 0x0023b0e401007387 */ /* 0x0007e80000100c00 */
[----:B------:R3:W-:Y:S04]  /*11f10*/  STL.64 [R1+0x23a8], R226 ;  /* 0x0023a8e201007387 */ /* 0x0007e80000100a00 */
[----:B------:R3:W-:Y:S04]  /*11f20*/  STL [R1+0x23a0], R224 ;  /* 0x0023a0e001007387 */ /* 0x0007e80000100800 */
[----:B0-----:R-:W2:Y:S04]  /*11f30*/  LDL.LU R114, [R1+0x287c] ;  /* 0x00287c0001727983 */ /* 0x001ea80000300800 */
[----:B-1----:R-:W2:Y:S04]  /*11f40*/  LDL.LU R102, [R1+0x2554] ;  /* 0x0025540001667983 */ /* 0x002ea80000300800 */
[----:B----4-:R-:W4:Y:S04]  /*11f50*/  LDL.LU R100, [R1+0x2550] ;  /* 0x0025500001647983 */ /* 0x010f280000300800 */
[----:B---3--:R-:W3:Y:S04]  /*11f60*/  LDL.LU.128 R92, [R1+0x2530] ;  /* 0x00253000015c7983 */ /* 0x008ee80000300c00 */
        /* <DEDUP_REMOVED lines=22> */
[----:B------:R-:W3:Y:S04]  /*120d0*/  LDL.LU R235, [R1+0x23c8] ;  /* 0x0023c80001eb7983 */ /* 0x000ee80000300800 */
[----:B------:R-:W3:Y:S04]  /*120e0*/  LDL.LU.64 R232, [R1+0x23c0] ;  /* 0x0023c00001e87983 */ /* 0x000ee80000300a00 */
[----:B------:R-:W3:Y:S04]  /*120f0*/  LDL.LU.128 R228, [R1+0x23b0] ;  /* 0x0023b00001e47983 */ /* 0x000ee80000300c00 */
[----:B------:R-:W3:Y:S04]  /*12100*/  LDL.LU.64 R226, [R1+0x23a8] ;  /* 0x0023a80001e27983 */ /* 0x000ee80000300a00 */
[----:B------:R-:W3:Y:S04]  /*12110*/  LDL.LU R224, [R1+0x23a0] ;  /* 0x0023a00001e07983 */ /* 0x000ee80000300800 */
[----:B------:R-:W-:Y:S04]  /*12120*/  STL.64 [R1+0x2288], R218 ;  /* 0x002288da01007387 */ /* 0x000fe80000100a00 */
[----:B------:R-:W-:Y:S04]  /*12130*/  STL [R1+0x2280], R217 ;  /* 0x002280d901007387 */ /* 0x000fe80000100800 */
[----:B------:R-:W-:Y:S04]  /*12140*/  STL [R1+0x227c], R215 ;  /* 0x00227cd701007387 */ /* 0x000fe80000100800 */
[----:B------:R-:W-:Y:S04]  /*12150*/  STL [R1+0x2278], R213 ;  /* 0x002278d501007387 */ /* 0x000fe80000100800 */
[----:B------:R-:W-:Y:S04]  /*12160*/  STL [R1+0x2274], R211 ;  /* 0x002274d301007387 */ /* 0x000fe80000100800 */
[----:B------:R-:W-:Y:S04]  /*12170*/  STL [R1+0x2270], R209 ;  /* 0x002270d101007387 */ /* 0x000fe80000100800 */
[----:B------:R-:W-:Y:S04]  /*12180*/  STL.128 [R1+0x2260], R204 ;  /* 0x002260cc01007387 */ /* 0x000fe80000100c00 */
[----:B------:R-:W-:Y:S04]  /*12190*/  STL.128 [R1+0x2250], R200 ;  /* 0x002250c801007387 */ /* 0x000fe80000100c00 */
[----:B------:R-:W-:Y:S04]  /*121a0*/  STL.128 [R1+0x2240], R196 ;  /* 0x002240c401007387 */ /* 0x000fe80000100c00 */
[----:B------:R-:W-:Y:S04]  /*121b0*/  STL.128 [R1+0x2230], R192 ;  /* 0x002230c001007387 */ /* 0x000fe80000100c00 */
[----:B------:R-:W-:Y:S04]  /*121c0*/  STL.128 [R1+0x2220], R188 ;  /* 0x002220bc01007387 */ /* 0x000fe80000100c00 */
[----:B------:R-:W-:Y:S04]  /*121d0*/  STL.128 [R1+0x2210], R184 ;  /* 0x002210b801007387 */ /* 0x000fe80000100c00 */
[----:B------:R-:W-:Y:S04]  /*121e0*/  STL [R1+0x2208], R182 ;  /* 0x002208b601007387 */ /* 0x000fe80000100800 */
[----:B------:R-:W-:Y:S04]  /*121f0*/  STL.64 [R1+0x2200], R180 ;  /* 0x002200b401007387 */ /* 0x000fe80000100a00 */
[----:B------:R0:W-:Y:S04]  /*12200*/  STL.128 [R1+0x21f0], R176 ;  /* 0x0021f0b001007387 */ /* 0x0001e80000100c00 */
[----:B------:R1:W-:Y:S04]  /*12210*/  STL.128 [R1+0x21e0], R172 ;  /* 0x0021e0ac01007387 */ /* 0x0003e80000100c00 */
[----:B------:R-:W-:Y:S04]  /*12220*/  STL [R1+0x21d8], R170 ;  /* 0x0021d8aa01007387 */ /* 0x000fe80000100800 */
[----:B------:R-:W-:Y:S04]  /*12230*/  STL.64 [R1+0x21d0], R168 ;  /* 0x0021d0a801007387 */ /* 0x000fe80000100a00 */
[----:B------:R-:W-:Y:S04]  /*12240*/  STL.128 [R1+0x21c0], R164 ;  /* 0x0021c0a401007387 */ /* 0x000fe80000100c00 */
[----:B------:R-:W-:Y:S04]  /*12250*/  STL.128 [R1+0x21b0], R160 ;  /* 0x0021b0a001007387 */ /* 0x000fe80000100c00 */
[----:B------:R-:W-:Y:S04]  /*12260*/  STL.128 [R1+0x21a0], R156 ;  /* 0x0021a09c01007387 */ /* 0x000fe80000100c00 */
[----:B------:R-:W-:Y:S04]  /*12270*/  STL.128 [R1+0x2190], R152 ;  /* 0x0021909801007387 */ /* 0x000fe80000100c00 */
[----:B--2---:R-:W-:Y:S04]  /*12280*/  STL.128 [R1+0x2180], R148 ;  /* 0x0021809401007387 */ /* 0x004fe80000100c00 */
[----:B------:R2:W-:Y:S04]  /*12290*/  STL.128 [R1+0x2170], R108 ;  /* 0x0021706c01007387 */ /* 0x0005e80000100c00 */
[----:B------:R2:W-:Y:S04]  /*122a0*/  STL.128 [R1+0x2160], R104 ;  /* 0x0021606801007387 */ /* 0x0005e80000100c00 */
[----:B------:R2:W-:Y:S04]  /*122b0*/  STL [R1+0x2154], R103 ;  /* 0x0021546701007387 */ /* 0x0005e80000100800 */
[----:B------:R2:W-:Y:S04]  /*122c0*/  STL [R1+0x2150], R101 ;  /* 0x0021506501007387 */ /* 0x0005e80000100800 */
[----:B------:R3:W-:Y:S04]  /*122d0*/  STL [R1+0x214c], R99 ;  /* 0x00214c6301007387 */ /* 0x0007e80000100800 */
[----:B0-----:R-:W3:Y:S04]  /*122e0*/  LDL.LU.128 R176, [R1+0x21f0] ;  /* 0x0021f00001b07983 */ /* 0x001ee80000300c00 */
[----:B------:R-:W3:Y:S04]  /*122f0*/  LDL.LU R182, [R1+0x2208] ;  /* 0x0022080001b67983 */ /* 0x000ee80000300800 */
[----:B------:R-:W3:Y:S04]  /*12300*/  LDL.LU.64 R180, [R1+0x2200] ;  /* 0x0022000001b47983 */ /* 0x000ee80000300a00 */
[----:B-1----:R-:W3:Y:S04]  /*12310*/  LDL.LU.128 R172, [R1+0x21e0] ;  /* 0x0021e00001ac7983 */ /* 0x002ee80000300c00 */
[----:B------:R-:W-:Y:S04]  /*12320*/  STL [R1+0x3d0], R98 ;  /* 0x0003d06201007387 */ /* 0x000fe80000100800 */
[----:B------:R-:W-:Y:S04]  /*12330*/  STL [R1+0x3e4], R96 ;  /* 0x0003e46001007387 */ /* 0x000fe80000100800 */
[----:B--2---:R-:W2:Y:S04]  /*12340*/  LDL.LU.128 R108, [R1+0x2170] ;  /* 0x00217000016c7983 */ /* 0x004ea80000300c00 */
[----:B------:R-:W2:Y:S04]  /*12350*/  LDL.LU.128 R104, [R1+0x2160] ;  /* 0x0021600001687983 */ /* 0x000ea80000300c00 */
[----:B------:R-:W2:Y:S04]  /*12360*/  LDL.LU R103, [R1+0x2154] ;  /* 0x0021540001677983 */ /* 0x000ea80000300800 */
[----:B------:R-:W2:Y:S04]  /*12370*/  LDL.LU R101, [R1+0x2150] ;  /* 0x0021500001657983 */ /* 0x000ea80000300800 */
[----:B------:R-:W2:Y:S04]  /*12380*/  LDL.LU.128 R192, [R1+0x2230] ;  /* 0x0022300001c07983 */ /* 0x000ea80000300c00 */
[----:B------:R-:W2:Y:S04]  /*12390*/  LDL.LU.128 R188, [R1+0x2220] ;  /* 0x0022200001bc7983 */ /* 0x000ea80000300c00 */
[----:B------:R-:W2:Y:S04]  /*123a0*/  LDL.LU R170, [R1+0x21d8] ;  /* 0x0021d80001aa7983 */ /* 0x000ea80000300800 */
[----:B------:R-:W2:Y:S04]  /*123b0*/  LDL.LU.64 R168, [R1+0x21d0] ;  /* 0x0021d00001a87983 */ /* 0x000ea80000300a00 */
[----:B------:R-:W2:Y:S04]  /*123c0*/  LDL.LU.128 R164, [R1+0x21c0] ;  /* 0x0021c00001a47983 */ /* 0x000ea80000300c00 */
[----:B------:R-:W2:Y:S04]  /*123d0*/  LDL.LU.128 R160, [R1+0x21b0] ;  /* 0x0021b00001a07983 */ /* 0x000ea80000300c00 */
[----:B------:R-:W-:Y:S04]  /*123e0*/  STL [R1+0x3c0], R114 ;  /* 0x0003c07201007387 */ /* 0x000fe80000100800 */
[----:B------:R-:W2:Y:S04]  /*123f0*/  LDL.128 R184, [R1+0x3c0] ;  /* 0x0003c00001b87983 */ /* 0x000ea80000100c00 */
[----:B----4-:R-:W-:Y:S04]  /*12400*/  STL [R1+0x3d4], R100 ;  /* 0x0003d46401007387 */ /* 0x010fe80000100800 */
[----:B------:R-:W-:Y:S04]  /*12410*/  STL [R1+0x3d8], R102 ;  /* 0x0003d86601007387 */ /* 0x000fe80000100800 */
[----:B---3--:R-:W-:Y:S04]  /*12420*/  STL [R1+0x3dc], R92 ;  /* 0x0003dc5c01007387 */ /* 0x008fe80000100800 */
[----:B------:R-:W-:Y:S04]  /*12430*/  STL [R1+0x3e0], R94 ;  /* 0x0003e05e01007387 */ /* 0x000fe80000100800 */
[----:B------:R-:W-:Y:S04]  /*12440*/  STL [R1+0x3e8], R86 ;  /* 0x0003e85601007387 */ /* 0x000fe80000100800 */
[----:B------:R-:W-:Y:S04]  /*12450*/  STL [R1+0x3ec], R88 ;  /* 0x0003ec5801007387 */ /* 0x000fe80000100800 */
[----:B------:R-:W3:Y:S04]  /*12460*/  LDL.LU.128 R156, [R1+0x21a0] ;  /* 0x0021a000019c7983 */ /* 0x000ee80000300c00 */
[----:B------:R-:W4:Y:S04]  /*12470*/  LDL.LU.128 R152, [R1+0x2190] ;  /* 0x0021900001987983 */ /* 0x000f280000300c00 */
[----:B------:R-:W4:Y:S04]  /*12480*/  LDL.LU.128 R148, [R1+0x2180] ;  /* 0x0021800001947983 */ /* 0x000f280000300c00 */
[----:B------:R-:W4:Y:S04]  /*12490*/  LDL.LU R99, [R1+0x214c] ;  /* 0x00214c0001637983 */ /* 0x000f280000300800 */
[----:B------:R-:W-:Y:S04]  /*124a0*/  STL [R1+0x1ff4], R91 ;  /* 0x001ff45b01007387 */ /* 0x000fe80000100800 */
[----:B------:R0:W-:Y:S04]  /*124b0*/  STL [R1+0x2148], R97 ;  /* 0x0021486101007387 */ /* 0x0001e80000100800 */
[----:B------:R1:W-:Y:S04]  /*124c0*/  STL [R1+0x2144], R95 ;  /* 0x0021445f01007387 */ /* 0x0003e80000100800 */
[----:B------:R1:W-:Y:S04]  /*124d0*/  STL [R1+0x2140], R93 ;  /* 0x0021405d01007387 */ /* 0x0003e80000100800 */
[----:B0-----:R-:W4:Y:S04]  /*124e0*/  LDL.LU R97, [R1+0x2148] ;  /* 0x0021480001617983 */ /* 0x001f280000300800 */
[----:B-1----:R-:W4:Y:S04]  /*124f0*/  LDL.LU R95, [R1+0x2144] ;  /* 0x00214400015f7983 */ /* 0x002f280000300800 */
[----:B------:R-:W4:Y:S04]  /*12500*/  LDL.LU R93, [R1+0x2140] ;  /* 0x00214000015d7983 */ /* 0x000f280000300800 */
[----:B------:R0:W-:Y:S04]  /*12510*/  STL [R1+0x1ff0], R89 ;  /* 0x001ff05901007387 */ /* 0x0001e80000100800 */
[----:B------:R-:W-:Y:S04]  /*12520*/  STL [R1+0x3f0], R90 ;  /* 0x0003f05a01007387 */ /* 0x000fe80000100800 */
[----:B------:R-:W4:Y:S04]  /*12530*/  LDL.LU.128 R200, [R1+0x2250] ;  /* 0x0022500001c87983 */ /* 0x000f280000300c00 */
[----:B------:R-:W4:Y:S04]  /*12540*/  LDL.LU.128 R196, [R1+0x2240] ;  /* 0x0022400001c47983 */ /* 0x000f280000300c00 */
[----:B------:R-:W-:Y:S04]  /*12550*/  STL [R1+0x3f4], R80 ;  /* 0x0003f45001007387 */ /* 0x000fe80000100800 */
[----:B------:R-:W-:Y:S04]  /*12560*/  STL [R1+0x3f8], R82 ;  /* 0x0003f85201007387 */ /* 0x000fe80000100800 */
[----:B------:R-:W-:Y:S04]  /*12570*/  STL [R1+0x3fc], R84 ;  /* 0x0003fc5401007387 */ /* 0x000fe80000100800 */
[----:B------:R-:W4:Y:S04]  /*12580*/  LDL.LU R91, [R1+0x1ff4] ;  /* 0x001ff400015b7983 */ /* 0x000f280000300800 */
[----:B0-----:R-:W4:Y:S04]  /*12590*/  LDL.LU R89, [R1+0x1ff0] ;  /* 0x001ff00001597983 */ /* 0x001f280000300800 */
[----:B------:R0:W-:Y:S04]  /*125a0*/  STL [R1+0x1e9c], R87 ;  /* 0x001e9c5701007387 */ /* 0x0001e80000100800 */
[----:B------:R1:W-:Y:S04]  /*125b0*/  STL [R1+0x1e98], R85 ;  /* 0x001e985501007387 */ /* 0x0003e80000100800 */
[----:B------:R1:W-:Y:S04]  /*125c0*/  STL [R1+0x1e94], R83 ;  /* 0x001e945301007387 */ /* 0x0003e80000100800 */
[----:B------:R1:W-:Y:S04]  /*125d0*/  STL [R1+0x1e90], R81 ;  /* 0x001e905101007387 */ /* 0x0003e80000100800 */
[----:B------:R-:W4:Y:S04]  /*125e0*/  LDL.LU.128 R204, [R1+0x2260] ;  /* 0x0022600001cc7983 */ /* 0x000f280000300c00 */
[----:B------:R-:W-:Y:S04]  /*125f0*/  STL [R1+0x400], R74 ;  /* 0x0004004a01007387 */ /* 0x000fe80000100800 */
[----:B------:R-:W-:Y:S04]  /*12600*/  STL [R1+0x404], R76 ;  /* 0x0004044c01007387 */ /* 0x000fe80000100800 */
[----:B------:R-:W-:Y:S04]  /*12610*/  STL [R1+0x408], R78 ;  /* 0x0004084e01007387 */ /* 0x000fe80000100800 */
[----:B0-----:R-:W4:Y:S04]  /*12620*/  LDL.LU R87, [R1+0x1e9c] ;  /* 0x001e9c0001577983 */ /* 0x001f280000300800 */
[----:B-1----:R-:W4:Y:S04]  /*12630*/  LDL.LU R85, [R1+0x1e98] ;  /* 0x001e980001557983 */ /* 0x002f280000300800 */
[----:B------:R-:W4:Y:S04]  /*12640*/  LDL.LU R83, [R1+0x1e94] ;  /* 0x001e940001537983 */ /* 0x000f280000300800 */
[----:B------:R-:W4:Y:S04]  /*12650*/  LDL.LU R81, [R1+0x1e90] ;  /* 0x001e900001517983 */ /* 0x000f280000300800 */
[----:B------:R-:W-:Y:S04]  /*12660*/  STL [R1+0x40c], R68 ;  /* 0x00040c4401007387 */ /* 0x000fe80000100800 */
[----:B------:R0:W-:Y:S04]  /*12670*/  STL [R1+0x1d24], R79 ;  /* 0x001d244f01007387 */ /* 0x0001e80000100800 */
[----:B------:R1:W-:Y:S04]  /*12680*/  STL [R1+0x1d20], R77 ;  /* 0x001d204d01007387 */ /* 0x0003e80000100800 */
[----:B------:R-:W4:Y:S04]  /*12690*/  LDL.LU R215, [R1+0x227c] ;  /* 0x00227c0001d77983 */ /* 0x000f280000300800 */
[----:B------:R-:W4:Y:S04]  /*126a0*/  LDL.LU R213, [R1+0x2278] ;  /* 0x0022780001d57983 */ /* 0x000f280000300800 */
[----:B------:R-:W4:Y:S04]  /*126b0*/  LDL.LU R211, [R1+0x2274] ;  /* 0x0022740001d37983 */ /* 0x000f280000300800 */
[----:B------:R-:W4:Y:S04]  /*126c0*/  LDL.LU R209, [R1+0x2270] ;  /* 0x0022700001d17983 */ /* 0x000f280000300800 */
[----:B0-----:R-:W4:Y:S04]  /*126d0*/  LDL.LU R79, [R1+0x1d24] ;  /* 0x001d2400014f7983 */ /* 0x001f280000300800 */
[----:B-1----:R-:W4:Y:S04]  /*126e0*/  LDL.LU R77, [R1+0x1d20] ;  /* 0x001d2000014d7983 */ /* 0x002f280000300800 */
[----:B------:R0:W-:Y:S04]  /*126f0*/  STL [R1+0x1bc4], R75 ;  /* 0x001bc44b01007387 */ /* 0x0001e80000100800 */
[----:B------:R1:W-:Y:S04]  /*12700*/  STL [R1+0x1bc0], R73 ;  /* 0x001bc04901007387 */ /* 0x0003e80000100800 */
[----:B------:R1:W-:Y:S04]  /*12710*/  STL [R1+0x1bbc], R71 ;  /* 0x001bbc4701007387 */ /* 0x0003e80000100800 */
[----:B------:R1:W-:Y:S04]  /*12720*/  STL [R1+0x1bb8], R69 ;  /* 0x001bb84501007387 */ /* 0x0003e80000100800 */
[----:B------:R-:W4:Y:S04]  /*12730*/  LDL.LU.64 R218, [R1+0x2288] ;  /* 0x0022880001da7983 */ /* 0x000f280000300a00 */
[----:B------:R-:W4:Y:S04]  /*12740*/  LDL.LU R217, [R1+0x2280] ;  /* 0x0022800001d97983 */ /* 0x000f280000300800 */
[----:B0-----:R-:W4:Y:S04]  /*12750*/  LDL.LU R75, [R1+0x1bc4] ;  /* 0x001bc400014b7983 */ /* 0x001f280000300800 */
[----:B-1----:R-:W4:Y:S04]  /*12760*/  LDL.LU R73, [R1+0x1bc0] ;  /* 0x001bc00001497983 */ /* 0x002f280000300800 */
[----:B------:R-:W4:Y:S04]  /*12770*/  LDL.LU R71, [R1+0x1bbc] ;  /* 0x001bbc0001477983 */ /* 0x000f280000300800 */
[----:B------:R-:W4:Y:S04]  /*12780*/  LDL.LU R69, [R1+0x1bb8] ;  /* 0x001bb80001457983 */ /* 0x000f280000300800 */
[----:B------:R0:W-:Y:S04]  /*12790*/  STL.128 [R1+0x20b0], R176 ;  /* 0x0020b0b001007387 */ /* 0x0001e80000100c00 */
[----:B------:R-:W4:Y:S04]  /*127a0*/  LDL.LU R171, [R1+0x1bb4] ;  /* 0x001bb40001ab7983 */ /* 0x000f280000300800 */
[----:B------:R-:W4:Y:S04]  /*127b0*/  LDL.LU R234, [R1+0x1bb0] ;  /* 0x001bb00001ea7983 */ /* 0x000f280000300800 */
[----:B0-----:R-:W3:Y:S04]  /*127c0*/  LDL.LU.128 R176, [R1+0x20b0] ;  /* 0x0020b00001b07983 */ /* 0x001ee80000300c00 */
[----:B------:R-:W-:Y:S04]  /*127d0*/  STL [R1+0x20c8], R182 ;  /* 0x0020c8b601007387 */ /* 0x000fe80000100800 */
[----:B------:R0:W-:Y:S04]  /*127e0*/  STL.64 [R1+0x20c0], R180 ;  /* 0x0020c0b401007387 */ /* 0x0001e80000100a00 */
[----:B------:R1:W-:Y:S04]  /*127f0*/  STL.128 [R1+0x20a0], R172 ;  /* 0x0020a0ac01007387 */ /* 0x0003e80000100c00 */
[----:B0-----:R-:W4:Y:S04]  /*12800*/  LDL.128 R180, [R1+0x3d0] ;  /* 0x0003d00001b47983 */ /* 0x001f280000100c00 */
[----:B-1----:R-:W4:Y:S04]  /*12810*/  LDL.LU.128 R172, [R1+0x20a0] ;  /* 0x0020a00001ac7983 */ /* 0x002f280000300c00 */
[----:B--2---:R-:W-:Y:S04]  /*12820*/  STL [R1+0x5d4], R185 ;  /* 0x0005d4b901007387 */ /* 0x004fe80000100800 */
[----:B------:R-:W-:Y:S04]  /*12830*/  STL.64 [R1+0x5d8], R186 ;  /* 0x0005d8ba01007387 */ /* 0x000fe80000100a00 */
[----:B------:R-:W2:Y:S04]  /*12840*/  LDL.LU R113, [R1+0x5d4] ;  /* 0x0005d40001717983 */ /* 0x000ea80000300800 */
[----:B------:R-:W2:Y:S04]  /*12850*/  LDL.LU R114, [R1+0x5d8] ;  /* 0x0005d80001727983 */ /* 0x000ea80000300800 */
[----:B------:R-:W2:Y:S04]  /*12860*/  LDL.LU R115, [R1+0x5dc] ;  /* 0x0005dc0001737983 */ /* 0x000ea80000300800 */
[----:B---3--:R0:W-:Y:S04]  /*12870*/  STL.128 [R1+0x1f70], R176 ;  /* 0x001f70b001007387 */ /* 0x0081e80000100c00 */
[----:B0-----:R-:W3:Y:S01]  /*12880*/  LDL.128 R176, [R1+0x3e0] ;  /* 0x0003e00001b07983 */ /* 0x001ee20000100c00 */
[----:B------:R-:W-:-:S03]  /*12890*/  IMAD.MOV.U32 R112, RZ, RZ, R184 ;  /* 0x000000ffff707224 */ /* 0x000fc600078e00b8 */
[----:B------:R-:W3:Y:S04]  /*128a0*/  LDL.LU.128 R184, [R1+0x2210] ;  /* 0x0022100001b87983 */ /* 0x000ee80000300c00 */
[----:B------:R0:W-:Y:S04]  /*128b0*/  STL.128 [R1+0x2020], R108 ;  /* 0x0020206c01007387 */ /* 0x0001e80000100c00 */
[----:B------:R1:W-:Y:S04]  /*128c0*/  STL.128 [R1+0x2010], R104 ;  /* 0x0020106801007387 */ /* 0x0003e80000100c00 */
[----:B------:R1:W-:Y:S04]  /*128d0*/  STL [R1+0x200c], R103 ;  /* 0x00200c6701007387 */ /* 0x0003e80000100800 */
[----:B----4-:R-:W-:Y:S04]  /*128e0*/  STL [R1+0x5e4], R181 ;  /* 0x0005e4b501007387 */ /* 0x010fe80000100800 */
[----:B------:R-:W-:Y:S04]  /*128f0*/  STL.64 [R1+0x5e8], R182 ;  /* 0x0005e8b601007387 */ /* 0x000fe80000100a00 */
[----:B------:R4:W-:Y:S04]  /*12900*/  STL.128 [R1+0x1f60], R172 ;  /* 0x001f60ac01007387 */ /* 0x0009e80000100c00 */
[----:B------:R-:W-:Y:S04]  /*12910*/  STL [R1+0x2008], R101 ;  /* 0x0020086501007387 */ /* 0x000fe80000100800 */
[----:B0-----:R-:W3:Y:S04]  /*12920*/  LDL.LU.128 R108, [R1+0x2020] ;  /* 0x00202000016c7983 */ /* 0x001ee80000300c00 */
[----:B-1----:R-:W3:Y:S04]  /*12930*/  LDL.LU.128 R104, [R1+0x2010] ;  /* 0x0020100001687983 */ /* 0x002ee80000300c00 */
[----:B------:R-:W3:Y:S04]  /*12940*/  LDL.LU R103, [R1+0x200c] ;  /* 0x00200c0001677983 */ /* 0x000ee80000300800 */
[----:B------:R-:W3:Y:S04]  /*12950*/  LDL.LU R117, [R1+0x5e4] ;  /* 0x0005e40001757983 */ /* 0x000ee80000300800 */
[----:B--2---:R0:W-:Y:S04]  /*12960*/  STL.128 [R1+0x2030], R112 ;  /* 0x0020307001007387 */ /* 0x0041e80000100c00 */
[----:B------:R-:W2:Y:S04]  /*12970*/  LDL.LU R118, [R1+0x5e8] ;  /* 0x0005e80001767983 */ /* 0x000ea80000300800 */
[----:B------:R-:W2:Y:S04]  /*12980*/  LDL.LU R119, [R1+0x5ec] ;  /* 0x0005ec0001777983 */ /* 0x000ea80000300800 */
[----:B----4-:R-:W4:Y:S04]  /*12990*/  LDL.LU.128 R172, [R1+0x1f60] ;  /* 0x001f600001ac7983 */ /* 0x010f280000300c00 */
[----:B0-----:R-:W4:Y:S04]  /*129a0*/  LDL.LU.128 R112, [R1+0x2030] ;  /* 0x0020300001707983 */ /* 0x001f280000300c00 */
[----:B------:R-:W4:Y:S01]  /*129b0*/  LDL.LU R101, [R1+0x2008] ;  /* 0x0020080001657983 */ /* 0x000f220000300800 */
[----:B------:R-:W-:-:S03]  /*129c0*/  IMAD.MOV.U32 R116, RZ, RZ, R180 ;  /* 0x000000ffff747224 */ /* 0x000fc600078e00b4 */
        /* <DEDUP_REMOVED lines=13> */
[----:B0-----:R-:W4:Y:S04]  /*12aa0*/  LDL.LU.128 R192, [R1+0x20f0] ;  /* 0x0020f00001c07983 */ /* 0x001f280000300c00 */
[----:B-1----:R-:W4:Y:S04]  /*12ab0*/  LDL.LU.128 R188, [R1+0x20e0] ;  /* 0x0020e00001bc7983 */ /* 0x002f280000300c00 */
[----:B------:R-:W4:Y:S04]  /*12ac0*/  LDL.LU R182, [R1+0x20c8] ;  /* 0x0020c80001b67983 */ /* 0x000f280000300800 */
[----:B------:R-:W4:Y:S04]  /*12ad0*/  LDL.LU.64 R180, [R1+0x20c0] ;  /* 0x0020c00001b47983 */ /* 0x000f280000300a00 */
[----:B------:R-:W4:Y:S04]  /*12ae0*/  LDL.LU R170, [R1+0x2098] ;  /* 0x0020980001aa7983 */ /* 0x000f280000300800 */
[----:B------:R-:W4:Y:S04]  /*12af0*/  LDL.LU.64 R168, [R1+0x2090] ;  /* 0x0020900001a87983 */ /* 0x000f280000300a00 */
[----:B------:R-:W4:Y:S04]  /*12b00*/  LDL.LU.128 R164, [R1+0x2080] ;  /* 0x0020800001a47983 */ /* 0x000f280000300c00 */
[----:B------:R-:W4:Y:S04]  /*12b10*/  LDL.LU.128 R160, [R1+0x2070] ;  /* 0x0020700001a07983 */ /* 0x000f280000300c00 */
[----:B------:R-:W4:Y:S04]  /*12b20*/  LDL.LU.128 R156, [R1+0x2060] ;  /* 0x00206000019c7983 */ /* 0x000f280000300c00 */
[----:B------:R-:W4:Y:S04]  /*12b30*/  LDL.LU.128 R152, [R1+0x2050] ;  /* 0x0020500001987983 */ /* 0x000f280000300c00 */
[----:B------:R-:W4:Y:S04]  /*12b40*/  LDL.LU.128 R148, [R1+0x2040] ;  /* 0x0020400001947983 */ /* 0x000f280000300c00 */
[----:B------:R-:W4:Y:S04]  /*12b50*/  LDL.LU R99, [R1+0x2004] ;  /* 0x0020040001637983 */ /* 0x000f280000300800 */
[----:B------:R-:W4:Y:S04]  /*12b60*/  LDL.LU R97, [R1+0x2000] ;  /* 0x0020000001617983 */ /* 0x000f280000300800 */
[----:B------:R-:W4:Y:S04]  /*12b70*/  LDL.LU R95, [R1+0x1ffc] ;  /* 0x001ffc00015f7983 */ /* 0x000f280000300800 */
[----:B------:R-:W4:Y:S04]  /*12b80*/  LDL.LU R93, [R1+0x1ff8] ;  /* 0x001ff800015d7983 */ /* 0x000f280000300800 */
[----:B---3--:R-:W-:Y:S01]  /*12b90*/  STL [R1+0x5f4], R177 ;  /* 0x0005f4b101007387 */ /* 0x008fe20000100800 */
[----:B------:R-:W-:-:S03]  /*12ba0*/  IMAD.MOV.U32 R120, RZ, RZ, R176 ;  /* 0x000000ffff787224 */ /* 0x000fc600078e00b0 */
[----:B------:R0:W-:Y:S04]  /*12bb0*/  STL.64 [R1+0x5f8], R178 ;  /* 0x0005f8b201007387 */ /* 0x0001e80000100a00 */
[----:B------:R1:W-:Y:S04]  /*12bc0*/  STL.128 [R1+0x20d0], R184 ;  /* 0x0020d0b801007387 */ /* 0x0003e80000100c00 */
[----:B------:R-:W3:Y:S04]  /*12bd0*/  LDL.LU R121, [R1+0x5f4] ;  /* 0x0005f40001797983 */ /* 0x000ee80000300800 */
[----:B0-----:R-:W3:Y:S04]  /*12be0*/  LDL.LU.128 R176, [R1+0x1f70] ;  /* 0x001f700001b07983 */ /* 0x001ee80000300c00 */
[----:B------:R-:W3:Y:S04]  /*12bf0*/  LDL.LU R122, [R1+0x5f8] ;  /* 0x0005f800017a7983 */ /* 0x000ee80000300800 */
[----:B-1----:R-:W3:Y:S04]  /*12c00*/  LDL.LU.128 R184, [R1+0x20d0] ;  /* 0x0020d00001b87983 */ /* 0x002ee80000300c00 */
[----:B------:R-:W3:Y:S04]  /*12c10*/  LDL.LU R123, [R1+0x5fc] ;  /* 0x0005fc00017b7983 */ /* 0x000ee80000300800 */
[----:B------:R0:W-:Y:S04]  /*12c20*/  STL.128 [R1+0x1ed0], R108 ;  /* 0x001ed06c01007387 */ /* 0x0001e80000100c00 */
[----:B------:R1:W-:Y:S04]  /*12c30*/  STL.128 [R1+0x1ec0], R104 ;  /* 0x001ec06801007387 */ /* 0x0003e80000100c00 */
[----:B------:R-:W-:Y:S04]  /*12c40*/  STL [R1+0x1ebc], R103 ;  /* 0x001ebc6701007387 */ /* 0x000fe80000100800 */
[----:B0-----:R-:W3:Y:S04]  /*12c50*/  LDL.LU.128 R108, [R1+0x1ed0] ;  /* 0x001ed000016c7983 */ /* 0x001ee80000300c00 */
[----:B-1----:R-:W3:Y:S04]  /*12c60*/  LDL.LU.128 R104, [R1+0x1ec0] ;  /* 0x001ec00001687983 */ /* 0x002ee80000300c00 */
[----:B--2---:R0:W-:Y:S04]  /*12c70*/  STL.128 [R1+0x1ef0], R116 ;  /* 0x001ef07401007387 */ /* 0x0041e80000100c00 */
[----:B----4-:R-:W-:Y:S04]  /*12c80*/  STL.128 [R1+0x1e10], R172 ;  /* 0x001e10ac01007387 */ /* 0x010fe80000100c00 */
[----:B------:R1:W-:Y:S04]  /*12c90*/  STL.128 [R1+0x1ee0], R112 ;  /* 0x001ee07001007387 */ /* 0x0003e80000100c00 */
[----:B------:R2:W-:Y:S04]  /*12ca0*/  STL [R1+0x1eb8], R101 ;  /* 0x001eb86501007387 */ /* 0x0005e80000100800 */
[----:B0-----:R-:W4:Y:S04]  /*12cb0*/  LDL.LU.128 R116, [R1+0x1ef0] ;  /* 0x001ef00001747983 */ /* 0x001f280000300c00 */
[----:B------:R-:W4:Y:S04]  /*12cc0*/  LDL.LU R103, [R1+0x1ebc] ;  /* 0x001ebc0001677983 */ /* 0x000f280000300800 */
[----:B-1----:R-:W4:Y:S04]  /*12cd0*/  LDL.LU.128 R112, [R1+0x1ee0] ;  /* 0x001ee00001707983 */ /* 0x002f280000300c00 */
[----:B------:R-:W4:Y:S04]  /*12ce0*/  LDL.LU.128 R172, [R1+0x1e10] ;  /* 0x001e100001ac7983 */ /* 0x000f280000300c00 */
[----:B--2---:R-:W2:Y:S04]  /*12cf0*/  LDL.LU R101, [R1+0x1eb8] ;  /* 0x001eb80001657983 */ /* 0x004ea80000300800 */
[----:B---3--:R0:W-:Y:S04]  /*12d00*/  STL.128 [R1+0x1e20], R176 ;  /* 0x001e20b001007387 */ /* 0x0081e80000100c00 */
[----:B0-----:R-:W3:Y:S04]  /*12d10*/  LDL.128 R176, [R1+0x3f0] ;  /* 0x0003f00001b07983 */ /* 0x001ee80000100c00 */
[----:B------:R0:W-:Y:S04]  /*12d20*/  STL.128 [R1+0x2110], R200 ;  /* 0x002110c801007387 */ /* 0x0001e80000100c00 */
[----:B------:R1:W-:Y:S04]  /*12d30*/  STL.128 [R1+0x2100], R196 ;  /* 0x002100c401007387 */ /* 0x0003e80000100c00 */
[----:B------:R1:W-:Y:S04]  /*12d40*/  STL.128 [R1+0x1fb0], R192 ;  /* 0x001fb0c001007387 */ /* 0x0003e80000100c00 */
[----:B------:R1:W-:Y:S04]  /*12d50*/  STL.128 [R1+0x1fa0], R188 ;  /* 0x001fa0bc01007387 */ /* 0x0003e80000100c00 */
[----:B------:R1:W-:Y:S04]  /*12d60*/  STL.128 [R1+0x1f90], R184 ;  /* 0x001f90b801007387 */ /* 0x0003e80000100c00 */
[----:B------:R1:W-:Y:S04]  /*12d70*/  STL [R1+0x1f88], R182 ;  /* 0x001f88b601007387 */ /* 0x0003e80000100800 */
[----:B------:R4:W-:Y:S04]  /*12d80*/  STL.64 [R1+0x1f80], R180 ;  /* 0x001f80b401007387 */ /* 0x0009e80000100a00 */
        /* <DEDUP_REMOVED lines=13> */
[----:B0-----:R-:W3:Y:S04]  /*12e60*/  LDL.LU.128 R200, [R1+0x2110] ;  /* 0x0021100001c87983 */ /* 0x001ee80000300c00 */
[----:B-1----:R-:W3:Y:S04]  /*12e70*/  LDL.LU.128 R196, [R1+0x2100] ;  /* 0x0021000001c47983 */ /* 0x002ee80000300c00 */
[----:B------:R-:W3:Y:S04]  /*12e80*/  LDL.LU.128 R192, [R1+0x1fb0] ;  /* 0x001fb00001c07983 */ /* 0x000ee80000300c00 */
[----:B------:R-:W3:Y:S04]  /*12e90*/  LDL.LU.128 R188, [R1+0x1fa0] ;  /* 0x001fa00001bc7983 */ /* 0x000ee80000300c00 */
[----:B------:R-:W3:Y:S04]  /*12ea0*/  LDL.LU.128 R184, [R1+0x1f90] ;  /* 0x001f900001b87983 */ /* 0x000ee80000300c00 */
[----:B------:R-:W3:Y:S04]  /*12eb0*/  LDL.LU R182, [R1+0x1f88] ;  /* 0x001f880001b67983 */ /* 0x000ee80000300800 */
[----:B----4-:R-:W4:Y:S04]  /*12ec0*/  LDL.LU.64 R180, [R1+0x1f80] ;  /* 0x001f800001b47983 */ /* 0x010f280000300a00 */
[----:B------:R-:W4:Y:S04]  /*12ed0*/  LDL.LU R170, [R1+0x1f58] ;  /* 0x001f580001aa7983 */ /* 0x000f280000300800 */
[----:B------:R-:W4:Y:S04]  /*12ee0*/  LDL.LU.64 R168, [R1+0x1f50] ;  /* 0x001f500001a87983 */ /* 0x000f280000300a00 */
[----:B--2---:R-:W2:Y:S04]  /*12ef0*/  LDL.LU.128 R164, [R1+0x1f40] ;  /* 0x001f400001a47983 */ /* 0x004ea80000300c00 */
        /* <DEDUP_REMOVED lines=10> */
[----:B------:R0:W-:Y:S04]  /*12fa0*/  STL.128 [R1+0x1da0], R120 ;  /* 0x001da07801007387 */ /* 0x0001e80000100c00 */
[----:B------:R1:W-:Y:S04]  /*12fb0*/  STL.128 [R1+0x1d90], R116 ;  /* 0x001d907401007387 */ /* 0x0003e80000100c00 */
[----:B------:R1:W-:Y:S04]  /*12fc0*/  STL.128 [R1+0x1d80], R112 ;  /* 0x001d807001007387 */ /* 0x0003e80000100c00 */
[----:B------:R1:W-:Y:S04]  /*12fd0*/  STL.128 [R1+0x1d70], R108 ;  /* 0x001d706c01007387 */ /* 0x0003e80000100c00 */
[----:B------:R1:W-:Y:S04]  /*12fe0*/  STL.128 [R1+0x1d60], R104 ;  /* 0x001d606801007387 */ /* 0x0003e80000100c00 */
[----:B------:R1:W-:Y:S04]  /*12ff0*/  STL [R1+0x1d54], R103 ;  /* 0x001d546701007387 */ /* 0x0003e80000100800 */
[----:B------:R1:W-:Y:S04]  /*13000*/  STL.128 [R1+0x1cc0], R172 ;  /* 0x001cc0ac01007387 */ /* 0x0003e80000100c00 */
[----:B------:R1:W-:Y:S04]  /*13010*/  STL [R1+0x1d50], R101 ;  /* 0x001d506501007387 */ /* 0x0003e80000100800 */
[----:B0-----:R-:W2:Y:S04]  /*13020*/  LDL.LU.128 R120, [R1+0x1da0] ;  /* 0x001da00001787983 */ /* 0x001ea80000300c00 */
[----:B-1----:R-:W2:Y:S04]  /*13030*/  LDL.LU.128 R116, [R1+0x1d90] ;  /* 0x001d900001747983 */ /* 0x002ea80000300c00 */
[----:B------:R-:W2:Y:S04]  /*13040*/  LDL.LU.128 R112, [R1+0x1d80] ;  /* 0x001d800001707983 */ /* 0x000ea80000300c00 */
[----:B------:R-:W2:Y:S04]  /*13050*/  LDL.LU.128 R108, [R1+0x1d70] ;  /* 0x001d7000016c7983 */ /* 0x000ea80000300c00 */
[----:B------:R-:W2:Y:S04]  /*13060*/  LDL.LU.128 R104, [R1+0x1d60] ;  /* 0x001d600001687983 */ /* 0x000ea80000300c00 */
[----:B------:R-:W2:Y:S04]  /*13070*/  LDL.LU R103, [R1+0x1d54] ;  /* 0x001d540001677983 */ /* 0x000ea80000300800 */
[----:B------:R-:W2:Y:S04]  /*13080*/  LDL.128 R172, [R1+0x400] ;  /* 0x0004000001ac7983 */ /* 0x000ea80000100c00 */
[----:B------:R-:W2:Y:S04]  /*13090*/  LDL.LU R101, [R1+0x1d50] ;  /* 0x001d500001657983 */ /* 0x000ea80000300800 */
[----:B---3--:R-:W-:Y:S04]  /*130a0*/  STL [R1+0x604], R177 ;  /* 0x000604b101007387 */ /* 0x008fe80000100800 */
[----:B------:R-:W-:Y:S04]  /*130b0*/  STL.64 [R1+0x608], R178 ;  /* 0x000608b201007387 */ /* 0x000fe80000100a00 */
[----:B------:R-:W3:Y:S04]  /*130c0*/  LDL.LU R125, [R1+0x604] ;  /* 0x00060400017d7983 */ /* 0x000ee80000300800 */
[----:B------:R-:W3:Y:S04]  /*130d0*/  LDL.LU R126, [R1+0x608] ;  /* 0x00060800017e7983 */ /* 0x000ee80000300800 */
[----:B------:R-:W3:Y:S01]  /*130e0*/  LDL.LU R127, [R1+0x60c] ;  /* 0x00060c00017f7983 */ /* 0x000ee20000300800 */
[----:B------:R-:W-:-:S03]  /*130f0*/  IMAD.MOV.U32 R124, RZ, RZ, R176 ;  /* 0x000000ffff7c7224 */ /* 0x000fc600078e00b0 */
[----:B------:R0:W-:Y:S04]  /*13100*/  STL.128 [R1+0x2120], R204 ;  /* 0x002120cc01007387 */ /* 0x0001e80000100c00 */
[----:B------:R1:W-:Y:S04]  /*13110*/  STL [R1+0x1d34], R87 ;  /* 0x001d345701007387 */ /* 0x0003e80000100800 */
[----:B------:R1:W-:Y:S04]  /*13120*/  STL [R1+0x1d30], R85 ;  /* 0x001d305501007387 */ /* 0x0003e80000100800 */
[----:B------:R1:W-:Y:S04]  /*13130*/  STL [R1+0x1d2c], R83 ;  /* 0x001d2c5301007387 */ /* 0x0003e80000100800 */
[----:B------:R1:W-:Y:S04]  /*13140*/  STL [R1+0x1d28], R81 ;  /* 0x001d285101007387 */ /* 0x0003e80000100800 */
[----:B0-----:R-:W3:Y:S04]  /*13150*/  LDL.LU.128 R204, [R1+0x2120] ;  /* 0x0021200001cc7983 */ /* 0x001ee80000300c00 */
[----:B------:R-:W3:Y:S04]  /*13160*/  LDL.LU.128 R176, [R1+0x1e20] ;  /* 0x001e200001b07983 */ /* 0x000ee80000300c00 */
[----:B-1----:R-:W3:Y:S04]  /*13170*/  LDL.LU R87, [R1+0x1d34] ;  /* 0x001d340001577983 */ /* 0x002ee80000300800 */
[----:B------:R-:W3:Y:S04]  /*13180*/  LDL.LU R85, [R1+0x1d30] ;  /* 0x001d300001557983 */ /* 0x000ee80000300800 */
[----:B------:R-:W3:Y:S04]  /*13190*/  LDL.LU R83, [R1+0x1d2c] ;  /* 0x001d2c0001537983 */ /* 0x000ee80000300800 */
[----:B------:R-:W3:Y:S04]  /*131a0*/  LDL.LU R81, [R1+0x1d28] ;  /* 0x001d280001517983 */ /* 0x000ee80000300800 */
[----:B------:R0:W-:Y:S04]  /*131b0*/  STL.128 [R1+0x1fd0], R200 ;  /* 0x001fd0c801007387 */ /* 0x0001e80000100c00 */
[----:B------:R1:W-:Y:S04]  /*131c0*/  STL.128 [R1+0x1fc0], R196 ;  /* 0x001fc0c401007387 */ /* 0x0003e80000100c00 */
[----:B------:R1:W-:Y:S04]  /*131d0*/  STL.128 [R1+0x1e60], R192 ;  /* 0x001e60c001007387 */ /* 0x0003e80000100c00 */
[----:B------:R1:W-:Y:S04]  /*131e0*/  STL.128 [R1+0x1e50], R188 ;  /* 0x001e50bc01007387 */ /* 0x0003e80000100c00 */
[----:B------:R1:W-:Y:S04]  /*131f0*/  STL.128 [R1+0x1e40], R184 ;  /* 0x001e40b801007387 */ /* 0x0003e80000100c00 */
[----:B------:R1:W-:Y:S04]  /*13200*/  STL [R1+0x1e38], R182 ;  /* 0x001e38b601007387 */ /* 0x0003e80000100800 */
[----:B----4-:R4:W-:Y:S04]  /*13210*/  STL.64 [R1+0x1e30], R180 ;  /* 0x001e30b401007387 */ /* 0x0109e80000100a00 */
[----:B------:R4:W-:Y:S04]  /*13220*/  STL [R1+0x1e08], R170 ;  /* 0x001e08aa01007387 */ /* 0x0009e80000100800 */
[----:B------:R4:W-:Y:S04]  /*13230*/  STL.64 [R1+0x1e00], R168 ;  /* 0x001e00a801007387 */ /* 0x0009e80000100a00 */
[----:B--2---:R2:W-:Y:S04]  /*13240*/  STL.128 [R1+0x1df0], R164 ;  /* 0x001df0a401007387 */ /* 0x0045e80000100c00 */
        /* <DEDUP_REMOVED lines=36> */
[----:B------:R-:W-:Y:S04]  /*13490*/  STL [R1+0x614], R173 ;  /* 0x000614ad01007387 */ /* 0x000fe80000100800 */
[----:B------:R-:W-:Y:S04]  /*134a0*/  STL.64 [R1+0x618], R174 ;  /* 0x000618ae01007387 */ /* 0x000fe80000100a00 */
[----:B------:R3:W-:Y:S04]  /*134b0*/  STL [R1+0x1bf8], R101 ;  /* 0x001bf86501007387 */ /* 0x0007e80000100800 */
[----:B0-----:R-:W2:Y:S04]  /*134c0*/  LDL.LU.128 R120, [R1+0x1c40] ;  /* 0x001c400001787983 */ /* 0x001ea80000300c00 */
[----:B-1----:R-:W2:Y:S04]  /*134d0*/  LDL.LU.128 R116, [R1+0x1c30] ;  /* 0x001c300001747983 */ /* 0x002ea80000300c00 */
[----:B------:R-:W2:Y:S04]  /*134e0*/  LDL.LU.128 R112, [R1+0x1c20] ;  /* 0x001c200001707983 */ /* 0x000ea80000300c00 */
[----:B------:R-:W2:Y:S04]  /*134f0*/  LDL.LU.128 R108, [R1+0x1c10] ;  /* 0x001c1000016c7983 */ /* 0x000ea80000300c00 */
[----:B------:R-:W2:Y:S04]  /*13500*/  LDL.LU.128 R104, [R1+0x1c00] ;  /* 0x001c000001687983 */ /* 0x000ea80000300c00 */
[----:B------:R-:W2:Y:S04]  /*13510*/  LDL.LU R103, [R1+0x1bfc] ;  /* 0x001bfc0001677983 */ /* 0x000ea80000300800 */
[----:B------:R-:W2:Y:S04]  /*13520*/  LDL.LU R129, [R1+0x614] ;  /* 0x0006140001817983 */ /* 0x000ea80000300800 */
[----:B------:R-:W2:Y:S04]  /*13530*/  LDL.LU R130, [R1+0x618] ;  /* 0x0006180001827983 */ /* 0x000ea80000300800 */
[----:B------:R-:W2:Y:S04]  /*13540*/  LDL.LU R131, [R1+0x61c] ;  /* 0x00061c0001837983 */ /* 0x000ea80000300800 */
[----:B---3--:R0:W-:Y:S04]  /*13550*/  STL.128 [R1+0x1c50], R124 ;  /* 0x001c507c01007387 */ /* 0x0081e80000100c00 */
[----:B------:R-:W3:Y:S04]  /*13560*/  LDL.LU R101, [R1+0x1bf8] ;  /* 0x001bf80001657983 */ /* 0x000ee80000300800 */
[----:B0-----:R-:W3:Y:S01]  /*13570*/  LDL.LU.128 R124, [R1+0x1c50] ;  /* 0x001c5000017c7983 */ /* 0x001ee20000300c00 */
[----:B------:R-:W-:-:S03]  /*13580*/  IMAD.MOV.U32 R128, RZ, RZ, R172 ;  /* 0x000000ffff807224 */ /* 0x000fc600078e00ac */
[----:B------:R0:W-:Y:S04]  /*13590*/  STL [R1+0x213c], R215 ;  /* 0x00213cd701007387 */ /* 0x0001e80000100800 */
[----:B------:R1:W-:Y:S04]  /*135a0*/  STL [R1+0x2138], R213 ;  /* 0x002138d501007387 */ /* 0x0003e80000100800 */
[----:B------:R1:W-:Y:S04]  /*135b0*/  STL [R1+0x2134], R211 ;  /* 0x002134d301007387 */ /* 0x0003e80000100800 */
[----:B------:R1:W-:Y:S04]  /*135c0*/  STL [R1+0x2130], R209 ;  /* 0x002130d101007387 */ /* 0x0003e80000100800 */
        /* <DEDUP_REMOVED lines=8> */
[----:B0-----:R-:W3:Y:S04]  /*13650*/  LDL.LU R215, [R1+0x213c] ;  /* 0x00213c0001d77983 */ /* 0x001ee80000300800 */
[----:B-1----:R-:W3:Y:S04]  /*13660*/  LDL.LU R213, [R1+0x2138] ;  /* 0x0021380001d57983 */ /* 0x002ee80000300800 */
[----:B------:R-:W3:Y:S04]  /*13670*/  LDL.LU R211, [R1+0x2134] ;  /* 0x0021340001d37983 */ /* 0x000ee80000300800 */
[----:B------:R-:W3:Y:S04]  /*13680*/  LDL.LU R209, [R1+0x2130] ;  /* 0x0021300001d17983 */ /* 0x000ee80000300800 */
[----:B------:R-:W3:Y:S04]  /*13690*/  LDL.LU.128 R204, [R1+0x1fe0] ;  /* 0x001fe00001cc7983 */ /* 0x000ee80000300c00 */
[----:B------:R-:W3:Y:S04]  /*136a0*/  LDL.LU.128 R176, [R1+0x1cd0] ;  /* 0x001cd00001b07983 */ /* 0x000ee80000300c00 */
[----:B------:R-:W3:Y:S04]  /*136b0*/  LDL.LU.128 R172, [R1+0x1cc0] ;  /* 0x001cc00001ac7983 */ /* 0x000ee80000300c00 */
        /* <DEDUP_REMOVED lines=40> */
[----:B------:R-:W4:Y:S04]  /*13940*/  LDL.LU.128 R160, [R1+0x1c90] ;  /* 0x001c900001a07983 */ /* 0x000f280000300c00 */
[----:B------:R-:W4:Y:S04]  /*13950*/  LDL.LU.128 R156, [R1+0x1c80] ;  /* 0x001c8000019c7983 */ /* 0x000f280000300c00 */
[----:B------:R-:W4:Y:S04]  /*13960*/  LDL.LU.128 R152, [R1+0x1c70] ;  /* 0x001c700001987983 */ /* 0x000f280000300c00 */
[----:B------:R-:W4:Y:S04]  /*13970*/  LDL.LU.128 R148, [R1+0x1c60] ;  /* 0x001c600001947983 */ /* 0x000f280000300c00 */
[----:B------:R-:W2:Y:S04]  /*13980*/  LDL.LU R99, [R1+0x1bf4] ;  /* 0x001bf40001637983 */ /* 0x000ea80000300800 */
[----:B------:R-:W4:Y:S04]  /*13990*/  LDL.LU R97, [R1+0x1bf0] ;  /* 0x001bf00001617983 */ /* 0x000f280000300800 */
[----:B------:R-:W4:Y:S04]  /*139a0*/  LDL.LU R95, [R1+0x1bec] ;  /* 0x001bec00015f7983 */ /* 0x000f280000300800 */
[----:B------:R-:W4:Y:S04]  /*139b0*/  LDL.LU R93, [R1+0x1be8] ;  /* 0x001be800015d7983 */ /* 0x000f280000300800 */
[----:B------:R-:W4:Y:S04]  /*139c0*/  LDL.LU R91, [R1+0x1be4] ;  /* 0x001be400015b7983 */ /* 0x000f280000300800 */
[----:B------:R-:W4:Y:S04]  /*139d0*/  LDL.LU R89, [R1+0x1be0] ;  /* 0x001be00001597983 */ /* 0x000f280000300800 */
[----:B------:R-:W-:Y:S04]  /*139e0*/  STL.128 [R1+0x1ba0], R128 ;  /* 0x001ba08001007387 */ /* 0x000fe80000100c00 */
[----:B------:R-:W-:Y:S04]  /*139f0*/  STL.128 [R1+0x1b80], R120 ;  /* 0x001b807801007387 */ /* 0x000fe80000100c00 */
[----:B---3--:R0:W-:Y:S04]  /*13a00*/  STL.128 [R1+0x1b90], R124 ;  /* 0x001b907c01007387 */ /* 0x0081e80000100c00 */
[----:B------:R1:W-:Y:S04]  /*13a10*/  STL.128 [R1+0x1b70], R116 ;  /* 0x001b707401007387 */ /* 0x0003e80000100c00 */
[----:B------:R-:W-:Y:S04]  /*13a20*/  STL.128 [R1+0x1b60], R112 ;  /* 0x001b607001007387 */ /* 0x000fe80000100c00 */
[----:B------:R-:W-:Y:S04]  /*13a30*/  STL.128 [R1+0x1b50], R108 ;  /* 0x001b506c01007387 */ /* 0x000fe80000100c00 */
[----:B------:R-:W-:Y:S04]  /*13a40*/  STL.128 [R1+0x1b40], R104 ;  /* 0x001b406801007387 */ /* 0x000fe80000100c00 */
[----:B------:R-:W-:Y:S04]  /*13a50*/  STL [R1+0x1b3c], R103 ;  /* 0x001b3c6701007387 */ /* 0x000fe80000100800 */
[----:B------:R-:W-:Y:S04]  /*13a60*/  STL [R1+0x1b38], R101 ;  /* 0x001b386501007387 */ /* 0x000fe80000100800 */
[----:B------:R3:W-:Y:S04]  /*13a70*/  STL.128 [R1+0x1ab0], R44 ;  /* 0x001ab02c01007387 */ /* 0x0007e80000100c00 */
[----:B------:R3:W-:Y:S04]  /*13a80*/  STL.128 [R1+0x1aa0], R40 ;  /* 0x001aa02801007387 */ /* 0x0007e80000100c00 */
[----:B------:R3:W-:Y:S04]  /*13a90*/  STL.128 [R1+0x1a90], R36 ;  /* 0x001a902401007387 */ /* 0x0007e80000100c00 */
[----:B0-----:R-:W4:Y:S04]  /*13aa0*/  LDL.LU.128 R124, [R1+0x1b90] ;  /* 0x001b9000017c7983 */ /* 0x001f280000300c00 */
[----:B------:R-:W4:Y:S04]  /*13ab0*/  LDL.LU.128 R120, [R1+0x1b80] ;  /* 0x001b800001787983 */ /* 0x000f280000300c00 */
[----:B-1----:R-:W4:Y:S04]  /*13ac0*/  LDL.LU.128 R116, [R1+0x1b70] ;  /* 0x001b700001747983 */ /* 0x002f280000300c00 */
[----:B---3--:R-:W3:Y:S04]  /*13ad0*/  LDL.LU.128 R44, [R1+0x1ab0] ;  /* 0x001ab000012c7983 */ /* 0x008ee80000300c00 */
[----:B------:R-:W3:Y:S04]  /*13ae0*/  LDL.LU.128 R40, [R1+0x1aa0] ;  /* 0x001aa00001287983 */ /* 0x000ee80000300c00 */
[----:B------:R-:W3:Y:S04]  /*13af0*/  LDL.LU.128 R36, [R1+0x1a90] ;  /* 0x001a900001247983 */ /* 0x000ee80000300c00 */
[----:B------:R-:W3:Y:S04]  /*13b00*/  LDL.128 R112, [R1+0x410] ;  /* 0x0004100001707983 */ /* 0x000ee80000100c00 */
[----:B------:R0:W-:Y:S04]  /*13b10*/  STL.128 [R1+0x1a80], R32 ;  /* 0x001a802001007387 */ /* 0x0001e80000100c00 */
[----:B------:R-:W-:Y:S04]  /*13b20*/  STL [R1+0x420], R66 ;  /* 0x0004204201007387 */ /* 0x000fe80000100800 */
[----:B------:R-:W-:Y:S04]  /*13b30*/  STL [R1+0x424], R56 ;  /* 0x0004243801007387 */ /* 0x000fe80000100800 */
[----:B------:R-:W-:Y:S04]  /*13b40*/  STL [R1+0x428], R58 ;  /* 0x0004283a01007387 */ /* 0x000fe80000100800 */
[----:B0-----:R-:W3:Y:S04]  /*13b50*/  LDL.LU.128 R32, [R1+0x1a80] ;  /* 0x001a800001207983 */ /* 0x001ee80000300c00 */
[----:B------:R-:W-:Y:S04]  /*13b60*/  STL [R1+0x42c], R60 ;  /* 0x00042c3c01007387 */ /* 0x000fe80000100800 */
[----:B------:R0:W-:Y:S04]  /*13b70*/  STL.128 [R1+0x1ad0], R52 ;  /* 0x001ad03401007387 */ /* 0x0001e80000100c00 */
[----:B------:R1:W-:Y:S04]  /*13b80*/  STL.128 [R1+0x1ac0], R48 ;  /* 0x001ac03001007387 */ /* 0x0003e80000100c00 */
[----:B------:R-:W3:Y:S04]  /*13b90*/  LDL.LU.128 R128, [R1+0x1ba0] ;  /* 0x001ba00001807983 */ /* 0x000ee80000300c00 */
[----:B------:R-:W3:Y:S04]  /*13ba0*/  LDL.LU.128 R108, [R1+0x1b50] ;  /* 0x001b5000016c7983 */ /* 0x000ee80000300c00 */
[----:B0-----:R-:W3:Y:S04]  /*13bb0*/  LDL.LU.128 R52, [R1+0x1ad0] ;  /* 0x001ad00001347983 */ /* 0x001ee80000300c00 */
[----:B-1----:R-:W3:Y:S04]  /*13bc0*/  LDL.LU.128 R48, [R1+0x1ac0] ;  /* 0x001ac00001307983 */ /* 0x002ee80000300c00 */
        /* <DEDUP_REMOVED lines=16> */
[----:B------:R-:W3:Y:S04]  /*13cd0*/  LDL.LU.128 R104, [R1+0x1b40] ;  /* 0x001b400001687983 */ /* 0x000ee80000300c00 */
[----:B------:R-:W3:Y:S04]  /*13ce0*/  LDL.LU R103, [R1+0x1b3c] ;  /* 0x001b3c0001677983 */ /* 0x000ee80000300800 */
[----:B------:R-:W3:Y:S04]  /*13cf0*/  LDL.LU R101, [R1+0x1b38] ;  /* 0x001b380001657983 */ /* 0x000ee80000300800 */
        /* <DEDUP_REMOVED lines=16> */
[----:B--2---:R0:W-:Y:S04]  /*13e00*/  STL [R1+0x1b34], R99 ;  /* 0x001b346301007387 */ /* 0x0041e80000100800 */
[----:B----4-:R1:W-:Y:S04]  /*13e10*/  STL [R1+0x1b30], R97 ;  /* 0x001b306101007387 */ /* 0x0103e80000100800 */
[----:B------:R2:W-:Y:S04]  /*13e20*/  STL [R1+0x1b2c], R95 ;  /* 0x001b2c5f01007387 */ /* 0x0005e80000100800 */
[----:B------:R4:W-:Y:S04]  /*13e30*/  STL [R1+0x1b28], R93 ;  /* 0x001b285d01007387 */ /* 0x0009e80000100800 */
[----:B------:R4:W-:Y:S04]  /*13e40*/  STL [R1+0x1b24], R91 ;  /* 0x001b245b01007387 */ /* 0x0009e80000100800 */
[----:B------:R4:W-:Y:S04]  /*13e50*/  STL [R1+0x1b20], R89 ;  /* 0x001b205901007387 */ /* 0x0009e80000100800 */
[----:B0-----:R-:W3:Y:S04]  /*13e60*/  LDL.LU R99, [R1+0x1b34] ;  /* 0x001b340001637983 */ /* 0x001ee80000300800 */
[----:B-1----:R-:W3:Y:S04]  /*13e70*/  LDL.LU R97, [R1+0x1b30] ;  /* 0x001b300001617983 */ /* 0x002ee80000300800 */
[----:B--2---:R-:W2:Y:S04]  /*13e80*/  LDL.LU R95, [R1+0x1b2c] ;  /* 0x001b2c00015f7983 */ /* 0x004ea80000300800 */
[----:B----4-:R-:W4:Y:S04]  /*13e90*/  LDL.LU R93, [R1+0x1b28] ;  /* 0x001b2800015d7983 */ /* 0x010f280000300800 */
[----:B------:R-:W4:Y:S04]  /*13ea0*/  LDL.LU R91, [R1+0x1b24] ;  /* 0x001b2400015b7983 */ /* 0x000f280000300800 */
[----:B------:R-:W4:Y:S04]  /*13eb0*/  LDL.LU R89, [R1+0x1b20] ;  /* 0x001b200001597983 */ /* 0x000f280000300800 */
[----:B------:R-:W-:Y:S04]  /*13ec0*/  STL.128 [R1+0x19f0], R124 ;  /* 0x0019f07c01007387 */ /* 0x000fe80000100c00 */
[----:B------:R-:W-:Y:S04]  /*13ed0*/  STL.128 [R1+0x19e0], R120 ;  /* 0x0019e07801007387 */ /* 0x000fe80000100c00 */
[----:B------:R0:W-:Y:S04]  /*13ee0*/  STL.128 [R1+0x19d0], R116 ;  /* 0x0019d07401007387 */ /* 0x0001e80000100c00 */
[----:B---3--:R1:W-:Y:S04]  /*13ef0*/  STL.128 [R1+0x1910], R44 ;  /* 0x0019102c01007387 */ /* 0x0083e80000100c00 */
[----:B------:R3:W-:Y:S04]  /*13f00*/  STL.128 [R1+0x1900], R40 ;  /* 0x0019002801007387 */ /* 0x0007e80000100c00 */
[----:B------:R3:W-:Y:S01]  /*13f10*/  STL.128 [R1+0x18f0], R36 ;  /* 0x0018f02401007387 */ /* 0x0007e20000100c00 */
[----:B------:R-:W-:-:S03]  /*13f20*/  IMAD.MOV.U32 R132, RZ, RZ, R112 ;  /* 0x000000ffff847224 */ /* 0x000fc600078e0070 */
[----:B0-----:R-:W4:Y:S01]  /*13f30*/  LDL.128 R116, [R1+0x420] ;  /* 0x0004200001747983 */ /* 0x001f220000100c00 */
[----:B------:R-:W-:Y:S02]  /*13f40*/  IMAD.MOV.U32 R133, RZ, RZ, R113 ;  /* 0x000000ffff857224 */ /* 0x000fe400078e0071 */
[----:B------:R-:W-:Y:S01]  /*13f50*/  IMAD.MOV.U32 R134, RZ, RZ, R114 ;  /* 0x000000ffff867224 */ /* 0x000fe200078e0072 */
[----:B------:R-:W4:Y:S01]  /*13f60*/  LDL.LU.128 R124, [R1+0x19f0] ;  /* 0x0019f000017c7983 */ /* 0x000f220000300c00 */
[----:B------:R-:W-:-:S03]  /*13f70*/  IMAD.MOV.U32 R135, RZ, RZ, R115 ;  /* 0x000000ffff877224 */ /* 0x000fc600078e0073 */
[----:B------:R-:W4:Y:S04]  /*13f80*/  LDL.LU.128 R120, [R1+0x19e0] ;  /* 0x0019e00001787983 */ /* 0x000f280000300c00 */
[----:B-1----:R-:W4:Y:S04]  /*13f90*/  LDL.LU.128 R44, [R1+0x1910] ;  /* 0x00191000012c7983 */ /* 0x002f280000300c00 */
[----:B---3--:R-:W3:Y:S04]  /*13fa0*/  LDL.LU.128 R40, [R1+0x1900] ;  /* 0x0019000001287983 */ /* 0x008ee80000300c00 */
[----:B------:R-:W3:Y:S04]  /*13fb0*/  LDL.LU.128 R36, [R1+0x18f0] ;  /* 0x0018f00001247983 */ /* 0x000ee80000300c00 */
[----:B------:R-:W3:Y:S04]  /*13fc0*/  LDL.LU.128 R112, [R1+0x1b60] ;  /* 0x001b600001707983 */ /* 0x000ee80000300c00 */
[----:B------:R0:W-:Y:S04]  /*13fd0*/  STL.128 [R1+0x1a70], R28 ;  /* 0x001a701c01007387 */ /* 0x0001e80000100c00 */
[----:B------:R1:W-:Y:S04]  /*13fe0*/  STL.64 [R1+0x1a40], R16 ;  /* 0x001a401001007387 */ /* 0x0003e80000100a00 */
[----:B------:R1:W-:Y:S04]  /*13ff0*/  STL.128 [R1+0x1a60], R24 ;  /* 0x001a601801007387 */ /* 0x0003e80000100c00 */
[----:B------:R1:W-:Y:S04]  /*14000*/  STL.128 [R1+0x18e0], R32 ;  /* 0x0018e02001007387 */ /* 0x0003e80000100c00 */
[----:B0-----:R-:W3:Y:S04]  /*14010*/  LDL.LU.128 R28, [R1+0x1a70] ;  /* 0x001a7000011c7983 */ /* 0x001ee80000300c00 */
[----:B-1----:R-:W3:Y:S04]  /*14020*/  LDL.LU.64 R16, [R1+0x1a40] ;  /* 0x001a400001107983 */ /* 0x002ee80000300a00 */
[----:B------:R0:W-:Y:S04]  /*14030*/  STL.128 [R1+0x1a50], R20 ;  /* 0x001a501401007387 */ /* 0x0001e80000100c00 */
[----:B------:R1:W-:Y:S04]  /*14040*/  STL.128 [R1+0x1a30], R12 ;  /* 0x001a300c01007387 */ /* 0x0003e80000100c00 */
[----:B------:R1:W-:Y:S04]  /*14050*/  STL.128 [R1+0x1a20], R8 ;  /* 0x001a200801007387 */ /* 0x0003e80000100c00 */
[----:B------:R1:W-:Y:S04]  /*14060*/  STL.128 [R1+0x1a10], R4 ;  /* 0x001a100401007387 */ /* 0x0003e80000100c00 */
[----:B------:R-:W3:Y:S04]  /*14070*/  LDL.LU.128 R24, [R1+0x1a60] ;  /* 0x001a600001187983 */ /* 0x000ee80000300c00 */
[----:B------:R-:W3:Y:S04]  /*14080*/  LDL.LU.128 R32, [R1+0x18e0] ;  /* 0x0018e00001207983 */ /* 0x000ee80000300c00 */
[----:B0-----:R-:W3:Y:S04]  /*14090*/  LDL.LU.128 R20, [R1+0x1a50] ;  /* 0x001a500001147983 */ /* 0x001ee80000300c00 */
[----:B-1----:R-:W3:Y:S04]  /*140a0*/  LDL.LU.128 R12, [R1+0x1a30] ;  /* 0x001a3000010c7983 */ /* 0x002ee80000300c00 */
[----:B------:R-:W3:Y:S04]  /*140b0*/  LDL.LU.128 R8, [R1+0x1a20] ;  /* 0x001a200001087983 */ /* 0x000ee80000300c00 */
[----:B------:R-:W3:Y:S04]  /*140c0*/  LDL.LU.128 R4, [R1+0x1a10] ;  /* 0x001a100001047983 */ /* 0x000ee80000300c00 */
[----:B------:R-:W-:Y:S04]  /*140d0*/  STL [R1+0x430], R50 ;  /* 0x0004303201007387 */ /* 0x000fe80000100800 */
[----:B------:R-:W-:Y:S04]  /*140e0*/  STL [R1+0x434], R52 ;  /* 0x0004343401007387 */ /* 0x000fe80000100800 */
[----:B------:R-:W-:Y:S04]  /*140f0*/  STL [R1+0x438], R54 ;  /* 0x0004383601007387 */ /* 0x000fe80000100800 */
[----:B------:R0:W-:Y:S04]  /*14100*/  STL.128 [R1+0x1a00], R128 ;  /* 0x001a008001007387 */ /* 0x0001e80000100c00 */
[----:B------:R1:W-:Y:S04]  /*14110*/  STL.64 [R1+0x1920], R48 ;  /* 0x0019203001007387 */ /* 0x0003e80000100a00 */
[----:B------:R1:W-:Y:S04]  /*14120*/  STL.128 [R1+0x19b0], R108 ;  /* 0x0019b06c01007387 */ /* 0x0003e80000100c00 */
[----:B0-----:R-:W3:Y:S04]  /*14130*/  LDL.LU.128 R128, [R1+0x1a00] ;  /* 0x001a000001807983 */ /* 0x001ee80000300c00 */
[----:B-1----:R-:W3:Y:S04]  /*14140*/  LDL.LU.64 R48, [R1+0x1920] ;  /* 0x0019200001307983 */ /* 0x002ee80000300a00 */
[----:B------:R0:W-:Y:S04]  /*14150*/  STL.128 [R1+0x19a0], R104 ;  /* 0x0019a06801007387 */ /* 0x0001e80000100c00 */
[----:B------:R1:W-:Y:S04]  /*14160*/  STL [R1+0x1990], R103 ;  /* 0x0019906701007387 */ /* 0x0003e80000100800 */
        /* <DEDUP_REMOVED lines=20> */
[----:B------:R-:W3:Y:S04]  /*142b0*/  LDL.LU.128 R108, [R1+0x19b0] ;  /* 0x0019b000016c7983 */ /* 0x000ee80000300c00 */
[----:B0-----:R-:W3:Y:S04]  /*142c0*/  LDL.LU.128 R104, [R1+0x19a0] ;  /* 0x0019a00001687983 */ /* 0x001ee80000300c00 */
[----:B-1----:R-:W3:Y:S04]  /*142d0*/  LDL.LU R103, [R1+0x1990] ;  /* 0x0019900001677983 */ /* 0x002ee80000300800 */
[----:B------:R0:W-:Y:S04]  /*142e0*/  STL [R1+0x1988], R99 ;  /* 0x0019886301007387 */ /* 0x0001e80000100800 */
[----:B------:R1:W-:Y:S04]  /*142f0*/  STL [R1+0x1984], R97 ;  /* 0x0019846101007387 */ /* 0x0003e80000100800 */
[----:B--2---:R2:W-:Y:S04]  /*14300*/  STL [R1+0x1980], R95 ;  /* 0x0019805f01007387 */ /* 0x0045e80000100800 */
[----:B----4-:R4:W-:Y:S04]  /*14310*/  STL [R1+0x197c], R93 ;  /* 0x00197c5d01007387 */ /* 0x0109e80000100800 */
[----:B------:R4:W-:Y:S04]  /*14320*/  STL [R1+0x1978], R91 ;  /* 0x0019785b01007387 */ /* 0x0009e80000100800 */
[----:B------:R4:W-:Y:S04]  /*14330*/  STL [R1+0x1974], R89 ;  /* 0x0019745901007387 */ /* 0x0009e80000100800 */
[----:B------:R-:W3:Y:S04]  /*14340*/  LDL.LU R101, [R1+0x198c] ;  /* 0x00198c0001657983 */ /* 0x000ee80000300800 */
[----:B0-----:R-:W3:Y:S04]  /*14350*/  LDL.LU R99, [R1+0x1988] ;  /* 0x0019880001637983 */ /* 0x001ee80000300800 */
[----:B-1----:R-:W3:Y:S04]  /*14360*/  LDL.LU R97, [R1+0x1984] ;  /* 0x0019840001617983 */ /* 0x002ee80000300800 */
[----:B--2---:R-:W2:Y:S04]  /*14370*/  LDL.LU R95, [R1+0x1980] ;  /* 0x00198000015f7983 */ /* 0x004ea80000300800 */
[----:B----4-:R-:W4:Y:S04]  /*14380*/  LDL.LU R93, [R1+0x197c] ;  /* 0x00197c00015d7983 */ /* 0x010f280000300800 */
[----:B------:R-:W4:Y:S04]  /*14390*/  LDL.LU R91, [R1+0x1978] ;  /* 0x00197800015b7983 */ /* 0x000f280000300800 */
[----:B------:R-:W4:Y:S04]  /*143a0*/  LDL.LU R89, [R1+0x1974] ;  /* 0x0019740001597983 */ /* 0x000f280000300800 */
[----:B------:R-:W4:Y:S04]  /*143b0*/  LDL.LU R87, [R1+0x1970] ;  /* 0x0019700001577983 */ /* 0x000f280000300800 */
[----:B------:R-:W4:Y:S04]  /*143c0*/  LDL.LU R85, [R1+0x196c] ;  /* 0x00196c0001557983 */ /* 0x000f280000300800 */
[----:B------:R-:W4:Y:S04]  /*143d0*/  LDL.LU R83, [R1+0x1968] ;  /* 0x0019680001537983 */ /* 0x000f280000300800 */
[----:B------:R-:W4:Y:S04]  /*143e0*/  LDL.LU R81, [R1+0x1964] ;  /* 0x0019640001517983 */ /* 0x000f280000300800 */
[----:B------:R-:W4:Y:S01]  /*143f0*/  LDL.LU R79, [R1+0x1960] ;  /* 0x00196000014f7983 */ /* 0x000f220000300800 */
[----:B------:R-:W-:-:S03]  /*14400*/  IMAD.MOV.U32 R136, RZ, RZ, R116 ;  /* 0x000000ffff887224 */ /* 0x000fc600078e0074 */
[----:B------:R-:W4:Y:S01]  /*14410*/  LDL.LU R77, [R1+0x195c] ;  /* 0x00195c00014d7983 */ /* 0x000f220000300800 */
[----:B------:R-:W-:Y:S02]  /*14420*/  IMAD.MOV.U32 R137, RZ, RZ, R117 ;  /* 0x000000ffff897224 */ /* 0x000fe400078e0075 */
[----:B------:R-:W-:Y:S01]  /*14430*/  IMAD.MOV.U32 R138, RZ, RZ, R118 ;  /* 0x000000ffff8a7224 */ /* 0x000fe200078e0076 */
[----:B------:R-:W-:Y:S01]  /*14440*/  STL.128 [R1+0x1850], R124 ;  /* 0x0018507c01007387 */ /* 0x000fe20000100c00 */
[----:B------:R-:W-:-:S03]  /*14450*/  IMAD.MOV.U32 R139, RZ, RZ, R119 ;  /* 0x000000ffff8b7224 */ /* 0x000fc600078e0077 */
[----:B------:R0:W-:Y:S04]  /*14460*/  STL.128 [R1+0x1840], R120 ;  /* 0x0018407801007387 */ /* 0x0001e80000100c00 */
[----:B------:R-:W-:Y:S04]  /*14470*/  STL [R1+0x43c], R44 ;  /* 0x00043c2c01007387 */ /* 0x000fe80000100800 */
[----:B---3--:R1:W-:Y:S04]  /*14480*/  STL.128 [R1+0x1770], R40 ;  /* 0x0017702801007387 */ /* 0x0083e80000100c00 */
[----:B------:R3:W-:Y:S04]  /*14490*/  STL.128 [R1+0x1760], R36 ;  /* 0x0017602401007387 */ /* 0x0007e80000100c00 */
[----:B------:R3:W-:Y:S04]  /*144a0*/  STL.128 [R1+0x19c0], R112 ;  /* 0x0019c07001007387 */ /* 0x0007e80000100c00 */
[----:B------:R-:W4:Y:S04]  /*144b0*/  LDL.LU.128 R116, [R1+0x19d0] ;  /* 0x0019d00001747983 */ /* 0x000f280000300c00 */
[----:B0-----:R-:W4:Y:S04]  /*144c0*/  LDL.128 R120, [R1+0x430] ;  /* 0x0004300001787983 */ /* 0x001f280000100c00 */
[----:B------:R-:W4:Y:S04]  /*144d0*/  LDL.LU.128 R124, [R1+0x1850] ;  /* 0x00185000017c7983 */ /* 0x000f280000300c00 */
[----:B-1----:R-:W4:Y:S04]  /*144e0*/  LDL.LU.128 R40, [R1+0x1770] ;  /* 0x0017700001287983 */ /* 0x002f280000300c00 */
[----:B---3--:R-:W3:Y:S04]  /*144f0*/  LDL.LU.128 R36, [R1+0x1760] ;  /* 0x0017600001247983 */ /* 0x008ee80000300c00 */
[----:B------:R-:W3:Y:S04]  /*14500*/  LDL.LU.128 R112, [R1+0x19c0] ;  /* 0x0019c00001707983 */ /* 0x000ee80000300c00 */
        /* <DEDUP_REMOVED lines=31> */
[----:B------:R0:W-:Y:S04]  /*14700*/  STL.128 [R1+0x1860], R128 ;  /* 0x0018608001007387 */ /* 0x0001e80000100c00 */
[----:B------:R1:W-:Y:S04]  /*14710*/  STL [R1+0x1788], R49 ;  /* 0x0017883101007387 */ /* 0x0003e80000100800 */
[----:B------:R1:W-:Y:S04]  /*14720*/  STL [R1+0x1784], R47 ;  /* 0x0017842f01007387 */ /* 0x0003e80000100800 */
[----:B------:R1:W-:Y:S04]  /*14730*/  STL [R1+0x1780], R45 ;  /* 0x0017802d01007387 */ /* 0x0003e80000100800 */
[----:B0-----:R-:W3:Y:S04]  /*14740*/  LDL.LU.128 R128, [R1+0x1860] ;  /* 0x0018600001807983 */ /* 0x001ee80000300c00 */
[----:B-1----:R-:W3:Y:S04]  /*14750*/  LDL.LU R49, [R1+0x1788] ;  /* 0x0017880001317983 */ /* 0x002ee80000300800 */
[----:B------:R-:W3:Y:S04]  /*14760*/  LDL.LU R47, [R1+0x1784] ;  /* 0x00178400012f7983 */ /* 0x000ee80000300800 */
[----:B------:R-:W3:Y:S04]  /*14770*/  LDL.LU R45, [R1+0x1780] ;  /* 0x00178000012d7983 */ /* 0x000ee80000300800 */
[----:B------:R0:W-:Y:S04]  /*14780*/  STL.128 [R1+0x1810], R108 ;  /* 0x0018106c01007387 */ /* 0x0001e80000100c00 */
[----:B------:R1:W-:Y:S04]  /*14790*/  STL.128 [R1+0x1800], R104 ;  /* 0x0018006801007387 */ /* 0x0003e80000100c00 */
[----:B------:R1:W-:Y:S04]  /*147a0*/  STL [R1+0x17f4], R103 ;  /* 0x0017f46701007387 */ /* 0x0003e80000100800 */
[----:B0-----:R-:W3:Y:S04]  /*147b0*/  LDL.LU.128 R108, [R1+0x1810] ;  /* 0x00181000016c7983 */ /* 0x001ee80000300c00 */
[----:B-1----:R-:W3:Y:S04]  /*147c0*/  LDL.LU.128 R104, [R1+0x1800] ;  /* 0x0018000001687983 */ /* 0x002ee80000300c00 */
[----:B------:R-:W3:Y:S04]  /*147d0*/  LDL.LU R103, [R1+0x17f4] ;  /* 0x0017f40001677983 */ /* 0x000ee80000300800 */
[----:B------:R0:W-:Y:S04]  /*147e0*/  STL [R1+0x17f0], R101 ;  /* 0x0017f06501007387 */ /* 0x0001e80000100800 */
[----:B------:R1:W-:Y:S04]  /*147f0*/  STL [R1+0x17ec], R99 ;  /* 0x0017ec6301007387 */ /* 0x0003e80000100800 */
[----:B------:R1:W-:Y:S04]  /*14800*/  STL [R1+0x17e8], R97 ;  /* 0x0017e86101007387 */ /* 0x0003e80000100800 */
[----:B--2---:R2:W-:Y:S04]  /*14810*/  STL [R1+0x17e4], R95 ;  /* 0x0017e45f01007387 */ /* 0x0045e80000100800 */
[----:B----4-:R4:W-:Y:S04]  /*14820*/  STL [R1+0x17e0], R93 ;  /* 0x0017e05d01007387 */ /* 0x0109e80000100800 */
[----:B------:R4:W-:Y:S04]  /*14830*/  STL [R1+0x17dc], R91 ;  /* 0x0017dc5b01007387 */ /* 0x0009e80000100800 */
[----:B------:R4:W-:Y:S04]  /*14840*/  STL [R1+0x17d8], R89 ;  /* 0x0017d85901007387 */ /* 0x0009e80000100800 */
[----:B------:R4:W-:Y:S04]  /*14850*/  STL [R1+0x17d4], R87 ;  /* 0x0017d45701007387 */ /* 0x0009e80000100800 */
[----:B------:R-:W-:Y:S04]  /*14860*/  STL [R1+0x17d0], R85 ;  /* 0x0017d05501007387 */ /* 0x000fe80000100800 */
[----:B------:R-:W-:Y:S04]  /*14870*/  STL [R1+0x17cc], R83 ;  /* 0x0017cc5301007387 */ /* 0x000fe80000100800 */
[----:B------:R-:W-:Y:S04]  /*14880*/  STL [R1+0x17c8], R81 ;  /* 0x0017c85101007387 */ /* 0x000fe80000100800 */
[----:B------:R-:W-:Y:S04]  /*14890*/  STL [R1+0x17c4], R79 ;  /* 0x0017c44f01007387 */ /* 0x000fe80000100800 */
[----:B0-----:R-:W3:Y:S04]  /*148a0*/  LDL.LU R101, [R1+0x17f0] ;  /* 0x0017f00001657983 */ /* 0x001ee80000300800 */
[----:B------:R-:W-:Y:S04]  /*148b0*/  STL [R1+0x17c0], R77 ;  /* 0x0017c04d01007387 */ /* 0x000fe80000100800 */
[----:B-1----:R-:W3:Y:S04]  /*148c0*/  LDL.LU R99, [R1+0x17ec] ;  /* 0x0017ec0001637983 */ /* 0x002ee80000300800 */
[----:B------:R-:W3:Y:S04]  /*148d0*/  LDL.LU R97, [R1+0x17e8] ;  /* 0x0017e80001617983 */ /* 0x000ee80000300800 */
[----:B--2---:R-:W2:Y:S04]  /*148e0*/  LDL.LU R95, [R1+0x17e4] ;  /* 0x0017e400015f7983 */ /* 0x004ea80000300800 */
[----:B----4-:R-:W4:Y:S04]  /*148f0*/  LDL.LU R93, [R1+0x17e0] ;  /* 0x0017e000015d7983 */ /* 0x010f280000300800 */
[----:B------:R-:W4:Y:S04]  /*14900*/  LDL.LU R91, [R1+0x17dc] ;  /* 0x0017dc00015b7983 */ /* 0x000f280000300800 */
[----:B------:R-:W4:Y:S04]  /*14910*/  LDL.LU R89, [R1+0x17d8] ;  /* 0x0017d80001597983 */ /* 0x000f280000300800 */
[----:B------:R0:W-:Y:S01]  /*14920*/  STL.128 [R1+0x1830], R116 ;  /* 0x0018307401007387 */ /* 0x0001e20000100c00 */
[----:B------:R-:W-:-:S02]  /*14930*/  IMAD.MOV.U32 R140, RZ, RZ, R120 ;  /* 0x000000ffff8c7224 */ /* 0x000fc400078e0078 */
[----:B------:R-:W-:Y:S01]  /*14940*/  IMAD.MOV.U32 R141, RZ, RZ, R121 ;  /* 0x000000ffff8d7224 */ /* 0x000fe200078e0079 */
[----:B------:R-:W4:Y:S01]  /*14950*/  LDL.LU R87, [R1+0x17d4] ;  /* 0x0017d40001577983 */ /* 0x000f220000300800 */
[----:B------:R-:W-:Y:S02]  /*14960*/  IMAD.MOV.U32 R142, RZ, RZ, R122 ;  /* 0x000000ffff8e7224 */ /* 0x000fe400078e007a */
[----:B------:R-:W-:Y:S01]  /*14970*/  IMAD.MOV.U32 R143, RZ, RZ, R123 ;  /* 0x000000ffff8f7224 */ /* 0x000fe200078e007b */
[----:B------:R1:W-:Y:S04]  /*14980*/  STL.128 [R1+0x16c0], R124 ;  /* 0x0016c07c01007387 */ /* 0x0003e80000100c00 */
[----:B------:R-:W-:Y:S04]  /*14990*/  STL [R1+0x44c], R40 ;  /* 0x00044c2801007387 */ /* 0x000fe80000100800 */
[----:B---3--:R-:W-:Y:S04]  /*149a0*/  STL [R1+0x448], R38 ;  /* 0x0004482601007387 */ /* 0x008fe80000100800 */
[----:B------:R3:W-:Y:S04]  /*149b0*/  STL.128 [R1+0x1820], R112 ;  /* 0x0018207001007387 */ /* 0x0007e80000100c00 */
[----:B------:R-:W4:Y:S04]  /*149c0*/  LDL.LU.128 R120, [R1+0x1840] ;  /* 0x0018400001787983 */ /* 0x000f280000300c00 */
[----:B0-----:R-:W4:Y:S04]  /*149d0*/  LDL.LU.128 R116, [R1+0x1830] ;  /* 0x0018300001747983 */ /* 0x001f280000300c00 */
[----:B-1----:R-:W4:Y:S04]  /*149e0*/  LDL.128 R124, [R1+0x440] ;  /* 0x00044000017c7983 */ /* 0x002f280000100c00 */
[----:B---3--:R-:W3:Y:S04]  /*149f0*/  LDL.LU.128 R112, [R1+0x1820] ;  /* 0x0018200001707983 */ /* 0x008ee80000300c00 */
        /* <DEDUP_REMOVED lines=13> */
[----:B------:R-:W3:Y:S04]  /*14ad0*/  LDL.LU R85, [R1+0x17d0] ;  /* 0x0017d00001557983 */ /* 0x000ee80000300800 */
[----:B------:R-:W3:Y:S04]  /*14ae0*/  LDL.LU R83, [R1+0x17cc] ;  /* 0x0017cc0001537983 */ /* 0x000ee80000300800 */
[----:B------:R-:W3:Y:S04]  /*14af0*/  LDL.LU R81, [R1+0x17c8] ;  /* 0x0017c80001517983 */ /* 0x000ee80000300800 */
        /* <DEDUP_REMOVED lines=18> */
[----:B------:R1:W-:Y:S04]  /*14c20*/  STL.64 [R1+0x15e0], R36 ;  /* 0x0015e02401007387 */ /* 0x0003e80000100a00 */
[----:B0-----:R-:W3:Y:S04]  /*14c30*/  LDL.LU.128 R28, [R1+0x1740] ;  /* 0x00174000011c7983 */ /* 0x001ee80000300c00 */
[----:B-1----:R-:W3:Y:S04]  /*14c40*/  LDL.LU.64 R16, [R1+0x1710] ;  /* 0x0017100001107983 */ /* 0x002ee80000300a00 */
[----:B------:R0:W-:Y:S04]  /*14c50*/  STL.128 [R1+0x15d0], R32 ;  /* 0x0015d02001007387 */ /* 0x0001e80000100c00 */
[----:B------:R1:W-:Y:S04]  /*14c60*/  STL.128 [R1+0x1720], R20 ;  /* 0x0017201401007387 */ /* 0x0003e80000100c00 */
[----:B------:R1:W-:Y:S04]  /*14c70*/  STL.128 [R1+0x1700], R12 ;  /* 0x0017000c01007387 */ /* 0x0003e80000100c00 */
[----:B------:R1:W-:Y:S04]  /*14c80*/  STL.128 [R1+0x16f0], R8 ;  /* 0x0016f00801007387 */ /* 0x0003e80000100c00 */
[----:B------:R1:W-:Y:S04]  /*14c90*/  STL.128 [R1+0x16e0], R4 ;  /* 0x0016e00401007387 */ /* 0x0003e80000100c00 */
[----:B------:R-:W3:Y:S04]  /*14ca0*/  LDL.LU.128 R24, [R1+0x1730] ;  /* 0x0017300001187983 */ /* 0x000ee80000300c00 */
[----:B------:R-:W3:Y:S04]  /*14cb0*/  LDL.LU.64 R36, [R1+0x15e0] ;  /* 0x0015e00001247983 */ /* 0x000ee80000300a00 */
[----:B0-----:R-:W3:Y:S04]  /*14cc0*/  LDL.LU.128 R32, [R1+0x15d0] ;  /* 0x0015d00001207983 */ /* 0x001ee80000300c00 */
[----:B-1----:R-:W3:Y:S04]  /*14cd0*/  LDL.LU.128 R20, [R1+0x1720] ;  /* 0x0017200001147983 */ /* 0x002ee80000300c00 */
[----:B------:R-:W3:Y:S04]  /*14ce0*/  LDL.LU.128 R12, [R1+0x1700] ;  /* 0x00170000010c7983 */ /* 0x000ee80000300c00 */
[----:B------:R-:W3:Y:S04]  /*14cf0*/  LDL.LU.128 R8, [R1+0x16f0] ;  /* 0x0016f00001087983 */ /* 0x000ee80000300c00 */
[----:B------:R-:W3:Y:S04]  /*14d00*/  LDL.LU.128 R4, [R1+0x16e0] ;  /* 0x0016e00001047983 */ /* 0x000ee80000300c00 */
[----:B------:R0:W-:Y:S04]  /*14d10*/  STL.128 [R1+0x16d0], R128 ;  /* 0x0016d08001007387 */ /* 0x0001e80000100c00 */
[----:B------:R1:W-:Y:S04]  /*14d20*/  STL.128 [R1+0x1680], R108 ;  /* 0x0016806c01007387 */ /* 0x0003e80000100c00 */
[----:B------:R1:W-:Y:S04]  /*14d30*/  STL.128 [R1+0x1670], R104 ;  /* 0x0016706801007387 */ /* 0x0003e80000100c00 */
[----:B0-----:R-:W3:Y:S04]  /*14d40*/  LDL.LU.128 R128, [R1+0x16d0] ;  /* 0x0016d00001807983 */ /* 0x001ee80000300c00 */
[----:B------:R0:W-:Y:S04]  /*14d50*/  STL [R1+0x1668], R103 ;  /* 0x0016686701007387 */ /* 0x0001e80000100800 */
[----:B------:R-:W-:Y:S04]  /*14d60*/  STL [R1+0x15fc], R49 ;  /* 0x0015fc3101007387 */ /* 0x000fe80000100800 */
[----:B------:R-:W-:Y:S04]  /*14d70*/  STL [R1+0x15f8], R47 ;  /* 0x0015f82f01007387 */ /* 0x000fe80000100800 */
[----:B------:R0:W-:Y:S04]  /*14d80*/  STL [R1+0x1664], R101 ;  /* 0x0016646501007387 */ /* 0x0001e80000100800 */
[----:B------:R-:W-:Y:S04]  /*14d90*/  STL [R1+0x15f4], R45 ;  /* 0x0015f42d01007387 */ /* 0x000fe80000100800 */
[----:B------:R-:W-:Y:S04]  /*14da0*/  STL [R1+0x1660], R99 ;  /* 0x0016606301007387 */ /* 0x000fe80000100800 */
[----:B------:R-:W-:Y:S04]  /*14db0*/  STL [R1+0x165c], R97 ;  /* 0x00165c6101007387 */ /* 0x000fe80000100800 */
[----:B--2---:R-:W-:Y:S04]  /*14dc0*/  STL [R1+0x1658], R95 ;  /* 0x0016585f01007387 */ /* 0x004fe80000100800 */
[----:B----4-:R-:W-:Y:S04]  /*14dd0*/  STL [R1+0x1654], R93 ;  /* 0x0016545d01007387 */ /* 0x010fe80000100800 */
[----:B------:R-:W-:Y:S04]  /*14de0*/  STL [R1+0x1650], R91 ;  /* 0x0016505b01007387 */ /* 0x000fe80000100800 */
[----:B------:R-:W-:Y:S04]  /*14df0*/  STL [R1+0x164c], R89 ;  /* 0x00164c5901007387 */ /* 0x000fe80000100800 */
[----:B------:R-:W-:Y:S04]  /*14e00*/  STL [R1+0x15f0], R43 ;  /* 0x0015f02b01007387 */ /* 0x000fe80000100800 */
[----:B------:R-:W-:Y:S04]  /*14e10*/  STL [R1+0x1648], R87 ;  /* 0x0016485701007387 */ /* 0x000fe80000100800 */
[----:B------:R-:W-:Y:S04]  /*14e20*/  STL [R1+0x15ec], R41 ;  /* 0x0015ec2901007387 */ /* 0x000fe80000100800 */
[----:B-1----:R-:W2:Y:S04]  /*14e30*/  LDL.LU.128 R108, [R1+0x1680] ;  /* 0x00168000016c7983 */ /* 0x002ea80000300c00 */
[----:B------:R-:W4:Y:S04]  /*14e40*/  LDL.LU.128 R104, [R1+0x1670] ;  /* 0x0016700001687983 */ /* 0x000f280000300c00 */
[----:B0-----:R-:W4:Y:S04]  /*14e50*/  LDL.LU R103, [R1+0x1668] ;  /* 0x0016680001677983 */ /* 0x001f280000300800 */
[----:B------:R0:W-:Y:S04]  /*14e60*/  STL.128 [R1+0x16b0], R120 ;  /* 0x0016b07801007387 */ /* 0x0001e80000100c00 */
[----:B------:R1:W-:Y:S01]  /*14e70*/  STL.128 [R1+0x16a0], R116 ;  /* 0x0016a07401007387 */ /* 0x0003e20000100c00 */
[----:B------:R-:W-:-:S03]  /*14e80*/  IMAD.MOV.U32 R144, RZ, RZ, R124 ;  /* 0x000000ffff907224 */ /* 0x000fc600078e007c */
[----:B------:R-:W4:Y:S01]  /*14e90*/  LDL.LU R101, [R1+0x1664] ;  /* 0x0016640001657983 */ /* 0x000f220000300800 */
[----:B------:R-:W-:Y:S02]  /*14ea0*/  IMAD.MOV.U32 R145, RZ, RZ, R125 ;  /* 0x000000ffff917224 */ /* 0x000fe400078e007d */
[----:B------:R-:W-:Y:S01]  /*14eb0*/  IMAD.MOV.U32 R146, RZ, RZ, R126 ;  /* 0x000000ffff927224 */ /* 0x000fe200078e007e */
[----:B---3--:R3:W-:Y:S01]  /*14ec0*/  STL.128 [R1+0x1690], R112 ;  /* 0x0016907001007387 */ /* 0x0087e20000100c00 */
[----:B------:R-:W-:-:S03]  /*14ed0*/  IMAD.MOV.U32 R147, RZ, RZ, R127 ;  /* 0x000000ffff937224 */ /* 0x000fc600078e007f */
[----:B------:R-:W2:Y:S04]  /*14ee0*/  LDL.LU.128 R124, [R1+0x16c0] ;  /* 0x0016c000017c7983 */ /* 0x000ea80000300c00 */
[----:B0-----:R-:W4:Y:S04]  /*14ef0*/  LDL.LU.128 R120, [R1+0x16b0] ;  /* 0x0016b00001787983 */ /* 0x001f280000300c00 */
[----:B-1----:R-:W4:Y:S04]  /*14f00*/  LDL.LU.128 R116, [R1+0x16a0] ;  /* 0x0016a00001747983 */ /* 0x002f280000300c00 */
[----:B---3--:R-:W3:Y:S04]  /*14f10*/  LDL.LU.128 R112, [R1+0x1690] ;  /* 0x0016900001707983 */ /* 0x008ee80000300c00 */
        /* <DEDUP_REMOVED lines=50> */
[----:B------:R-:W-:Y:S04]  /*15240*/  STL [R1+0x450], R42 ;  /* 0x0004502a01007387 */ /* 0x000fe80000100800 */
[----:B------:R1:W-:Y:S04]  /*15250*/  STL.128 [R1+0x15b0], R24 ;  /* 0x0015b01801007387 */ /* 0x0003e80000100c00 */
[----:B0-----:R-:W3:Y:S04]  /*15260*/  LDL.LU.128 R28, [R1+0x15c0] ;  /* 0x0015c000011c7983 */ /* 0x001ee80000300c00 */
[----:B-1----:R-:W3:Y:S04]  /*15270*/  LDL.LU.64 R16, [R1+0x1590] ;  /* 0x0015900001107983 */ /* 0x002ee80000300a00 */
[----:B------:R0:W-:Y:S04]  /*15280*/  STL.128 [R1+0x1550], R164 ;  /* 0x001550a401007387 */ /* 0x0001e80000100c00 */
[----:B------:R-:W-:Y:S04]  /*15290*/  STL [R1+0x454], R32 ;  /* 0x0004542001007387 */ /* 0x000fe80000100800 */
[----:B------:R-:W-:Y:S04]  /*152a0*/  STL [R1+0x458], R34 ;  /* 0x0004582201007387 */ /* 0x000fe80000100800 */
[----:B------:R-:W-:Y:S04]  /*152b0*/  STL [R1+0x45c], R36 ;  /* 0x00045c2401007387 */ /* 0x000fe80000100800 */
[----:B------:R1:W-:Y:S04]  /*152c0*/  STL [R1+0x15e8], R39 ;  /* 0x0015e82701007387 */ /* 0x0003e80000100800 */
[----:B------:R1:W-:Y:S04]  /*152d0*/  STL.128 [R1+0x15a0], R20 ;  /* 0x0015a01401007387 */ /* 0x0003e80000100c00 */
[----:B------:R1:W-:Y:S04]  /*152e0*/  STL.128 [R1+0x1580], R12 ;  /* 0x0015800c01007387 */ /* 0x0003e80000100c00 */
[----:B------:R1:W-:Y:S04]  /*152f0*/  STL.128 [R1+0x1570], R8 ;  /* 0x0015700801007387 */ /* 0x0003e80000100c00 */
[----:B------:R1:W-:Y:S04]  /*15300*/  STL.128 [R1+0x1560], R4 ;  /* 0x0015600401007387 */ /* 0x0003e80000100c00 */
[----:B------:R-:W3:Y:S04]  /*15310*/  LDL.LU.128 R24, [R1+0x15b0] ;  /* 0x0015b00001187983 */ /* 0x000ee80000300c00 */
[----:B0-----:R-:W3:Y:S04]  /*15320*/  LDL.128 R164, [R1+0x450] ;  /* 0x0004500001a47983 */ /* 0x001ee80000100c00 */
[----:B-1----:R-:W3:Y:S04]  /*15330*/  LDL.LU R39, [R1+0x15e8] ;  /* 0x0015e80001277983 */ /* 0x002ee80000300800 */
[----:B------:R-:W3:Y:S04]  /*15340*/  LDL.LU.128 R20, [R1+0x15a0] ;  /* 0x0015a00001147983 */ /* 0x000ee80000300c00 */
[----:B------:R-:W3:Y:S04]  /*15350*/  LDL.LU.128 R12, [R1+0x1580] ;  /* 0x00158000010c7983 */ /* 0x000ee80000300c00 */
[----:B------:R-:W3:Y:S04]  /*15360*/  LDL.LU.128 R8, [R1+0x1570] ;  /* 0x0015700001087983 */ /* 0x000ee80000300c00 */
[----:B------:R-:W3:Y:S04]  /*15370*/  LDL.LU.128 R4, [R1+0x1560] ;  /* 0x0015600001047983 */ /* 0x000ee80000300c00 */
[----:B------:R-:W-:Y:S04]  /*15380*/  STL.128 [R1+0x1540], R160 ;  /* 0x001540a001007387 */ /* 0x000fe80000100c00 */
[----:B------:R-:W-:Y:S04]  /*15390*/  STL.128 [R1+0x1530], R156 ;  /* 0x0015309c01007387 */ /* 0x000fe80000100c00 */
[----:B------:R0:W-:Y:S04]  /*153a0*/  STL.128 [R1+0x1520], R152 ;  /* 0x0015209801007387 */ /* 0x0001e80000100c00 */
[----:B------:R1:W-:Y:S04]  /*153b0*/  STL.128 [R1+0x1510], R148 ;  /* 0x0015109401007387 */ /* 0x0003e80000100c00 */
[----:B------:R1:W-:Y:S04]  /*153c0*/  STL.128 [R1+0x1500], R144 ;  /* 0x0015009001007387 */ /* 0x0003e80000100c00 */
[----:B------:R1:W-:Y:S04]  /*153d0*/  STL.128 [R1+0x14f0], R140 ;  /* 0x0014f08c01007387 */ /* 0x0003e80000100c00 */
[----:B------:R1:W-:Y:S04]  /*153e0*/  STL.128 [R1+0x14e0], R136 ;  /* 0x0014e08801007387 */ /* 0x0003e80000100c00 */
[----:B------:R1:W-:Y:S04]  /*153f0*/  STL.128 [R1+0x14d0], R132 ;  /* 0x0014d08401007387 */ /* 0x0003e80000100c00 */
[----:B------:R1:W-:Y:S04]  /*15400*/  STL.128 [R1+0x14c0], R128 ;  /* 0x0014c08001007387 */ /* 0x0003e80000100c00 */
[----:B--2---:R2:W-:Y:S04]  /*15410*/  STL.128 [R1+0x14b0], R124 ;  /* 0x0014b07c01007387 */ /* 0x0045e80000100c00 */
[----:B----4-:R4:W-:Y:S04]  /*15420*/  STL.128 [R1+0x14a0], R120 ;  /* 0x0014a07801007387 */ /* 0x0109e80000100c00 */
[----:B------:R4:W-:Y:S04]  /*15430*/  STL.128 [R1+0x1490], R116 ;  /* 0x0014907401007387 */ /* 0x0009e80000100c00 */
[----:B---3--:R3:W-:Y:S04]  /*15440*/  STL.128 [R1+0x1480], R112 ;  /* 0x0014807001007387 */ /* 0x0087e80000100c00 */
[----:B0-----:R-:W3:Y:S04]  /*15450*/  LDL.LU.128 R152, [R1+0x1520] ;  /* 0x0015200001987983 */ /* 0x001ee80000300c00 */
[----:B-1----:R-:W3:Y:S04]  /*15460*/  LDL.LU.128 R148, [R1+0x1510] ;  /* 0x0015100001947983 */ /* 0x002ee80000300c00 */
        /* <DEDUP_REMOVED lines=12> */
[----:B------:R-:W-:Y:S04]  /*15530*/  STL [R1+0x13ec], R47 ;  /* 0x0013ec2f01007387 */ /* 0x000fe80000100800 */
[----:B------:R-:W3:Y:S04]  /*15540*/  LDL.LU.128 R144, [R1+0x1500] ;  /* 0x0015000001907983 */ /* 0x000ee80000300c00 */
[----:B------:R-:W3:Y:S04]  /*15550*/  LDL.LU.128 R140, [R1+0x14f0] ;  /* 0x0014f000018c7983 */ /* 0x000ee80000300c00 */
[----:B------:R-:W3:Y:S04]  /*15560*/  LDL.LU.128 R136, [R1+0x14e0] ;  /* 0x0014e00001887983 */ /* 0x000ee80000300c00 */
[----:B------:R-:W3:Y:S04]  /*15570*/  LDL.LU.128 R132, [R1+0x14d0] ;  /* 0x0014d00001847983 */ /* 0x000ee80000300c00 */
        /* <DEDUP_REMOVED lines=22> */
[----:B--2---:R-:W2:Y:S04]  /*156e0*/  LDL.LU.128 R124, [R1+0x14b0] ;  /* 0x0014b000017c7983 */ /* 0x004ea80000300c00 */
[----:B----4-:R-:W2:Y:S04]  /*156f0*/  LDL.LU.128 R120, [R1+0x14a0] ;  /* 0x0014a00001787983 */ /* 0x010ea80000300c00 */
[----:B------:R-:W2:Y:S04]  /*15700*/  LDL.LU.128 R116, [R1+0x1490] ;  /* 0x0014900001747983 */ /* 0x000ea80000300c00 */
[----:B---3--:R-:W2:Y:S04]  /*15710*/  LDL.LU.128 R112, [R1+0x1480] ;  /* 0x0014800001707983 */ /* 0x008ea80000300c00 */
[----:B0-----:R-:W2:Y:S04]  /*15720*/  LDL.LU.128 R108, [R1+0x1470] ;  /* 0x00147000016c7983 */ /* 0x001ea80000300c00 */
[----:B-1----:R-:W2:Y:S04]  /*15730*/  LDL.LU.128 R104, [R1+0x1460] ;  /* 0x0014600001687983 */ /* 0x002ea80000300c00 */
        /* <DEDUP_REMOVED lines=31> */
[----:B------:R-:W2:Y:S01]  /*15930*/  LDL.LU R41, [R1+0x13e0] ;  /* 0x0013e00001297983 */ /* 0x000ea20000300800 */
[----:B------:R-:W-:Y:S01]  /*15940*/  ISETP.NE.U32.AND P2, PT, R33, RZ, PT ;  /* 0x000000ff2100720c */ /* 0x000fe20003f45070 */
[----:B------:R-:W-:-:S02]  /*15950*/  IMAD R16, R31, 0xc00, R16 ;  /* 0x00000c001f107824 */ /* 0x000fc400078e0210 */
[----:B------:R-:W-:Y:S02]  /*15960*/  IMAD.MOV.U32 R19, RZ, RZ, R164 ;  /* 0x000000ffff137224 */ /* 0x000fe400078e00a4 */
[----:B------:R-:W-:Y:S02]  /*15970*/  IMAD.MOV.U32 R18, RZ, RZ, R165 ;  /* 0x000000ffff127224 */ /* 0x000fe400078e00a5 */
[----:B------:R-:W-:Y:S02]  /*15980*/  IMAD.MOV.U32 R3, RZ, RZ, R166 ;  /* 0x000000ffff037224 */ /* 0x000fe400078e00a6 */
[----:B------:R-:W-:Y:S02]  /*15990*/  IMAD.MOV.U32 R2, RZ, RZ, R167 ;  /* 0x000000ffff027224 */ /* 0x000fe400078e00a7 */
[----:B------:R-:W-:Y:S02]  /*159a0*/  IMAD.MOV.U32 R225, RZ, RZ, R27 ;  /* 0x000000ffffe17224 */ /* 0x000fe400078e001b */
[----:B------:R-:W-:-:S02]  /*159b0*/  IMAD.MOV.U32 R223, RZ, RZ, R26 ;  /* 0x000000ffffdf7224 */ /* 0x000fc400078e001a */
[----:B------:R-:W-:Y:S01]  /*159c0*/  IMAD.MOV.U32 R221, RZ, RZ, R25 ;  /* 0x000000ffffdd7224 */ /* 0x000fe200078e0019 */
[----:B------:R-:W-:Y:S01]  /*159d0*/  R2UR UR6, R16 ;  /* 0x00000000100672ca */ /* 0x000fe200000e0000 */
[----:B------:R-:W-:Y:S01]  /*159e0*/  IMAD.MOV.U32 R32, RZ, RZ, R37 ;  /* 0x000000ffff207224 */ /* 0x000fe200078e0025 */
[----:B------:R-:W-:Y:S01]  /*159f0*/  R2UR UR7, R17 ;  /* 0x00000000110772ca */ /* 0x000fe200000e0000 */
[----:B------:R-:W-:Y:S01]  /*15a00*/  IMAD.MOV.U32 R96, RZ, RZ, R151 ;  /* 0x000000ffff607224 */ /* 0x000fe200078e0097 */
[----:B------:R-:W-:Y:S01]  /*15a10*/  F2FP.F16.F32.PACK_AB R152, R152, R29 ;  /* 0x0000001d9898723e */ /* 0x000fe200000000ff */
[----:B------:R-:W-:Y:S01]  /*15a20*/  IMAD.MOV.U32 R98, RZ, RZ, R150 ;  /* 0x000000ffff627224 */ /* 0x000fe200078e0096 */
[----:B------:R-:W-:Y:S01]  /*15a30*/  F2FP.F16.F32.PACK_AB R153, R153, R30 ;  /* 0x0000001e9999723e */ /* 0x000fe200000000ff */
[----:B------:R-:W-:Y:S01]  /*15a40*/  IMAD.MOV.U32 R100, RZ, RZ, R149 ;  /* 0x000000ffff647224 */ /* 0x000fe200078e0095 */
[----:B------:R-:W-:Y:S01]  /*15a50*/  F2FP.F16.F32.PACK_AB R154, R154, R35 ;  /* 0x000000239a9a723e */ /* 0x000fe200000000ff */
[----:B------:R-:W-:Y:S01]  /*15a60*/  IMAD.MOV.U32 R102, RZ, RZ, R148 ;  /* 0x000000ffff667224 */ /* 0x000fe200078e0094 */
[----:B------:R-:W-:Y:S01]  /*15a70*/  F2FP.F16.F32.PACK_AB R155, R28, R155 ;  /* 0x0000009b1c9b723e */ /* 0x000fe200000000ff */
[----:B------:R-:W-:Y:S01]  /*15a80*/  IMAD.MOV.U32 R28, RZ, RZ, R218 ;  /* 0x000000ffff1c7224 */ /* 0x000fe200078e00da */
[----:B------:R-:W3:Y:S01]  /*15a90*/  LDL.LU.128 R160, [R1+0x1540] ;  /* 0x0015400001a07983 */ /* 0x000ee20000300c00 */
[----:B------:R-:W-:-:S02]  /*15aa0*/  IMAD.MOV.U32 R29, RZ, RZ, R228 ;  /* 0x000000ffff1d7224 */ /* 0x000fc400078e00e4 */
[----:B------:R-:W-:Y:S01]  /*15ab0*/  IMAD.MOV.U32 R30, RZ, RZ, R226 ;  /* 0x000000ffff1e7224 */ /* 0x000fe200078e00e2 */
[----:B------:R-:W4:Y:S01]  /*15ac0*/  LDL.LU.128 R156, [R1+0x1530] ;  /* 0x00153000019c7983 */ /* 0x000f220000300c00 */
[----:B------:R-:W-:Y:S02]  /*15ad0*/  IMAD.MOV.U32 R31, RZ, RZ, R224 ;  /* 0x000000ffff1f7224 */ /* 0x000fe400078e00e0 */
[----:B------:R-:W-:Y:S02]  /*15ae0*/  IMAD.MOV.U32 R33, RZ, RZ, R232 ;  /* 0x000000ffff217224 */ /* 0x000fe400078e00e8 */
[----:B------:R-:W-:Y:S02]  /*15af0*/  IMAD.MOV.U32 R34, RZ, RZ, R230 ;  /* 0x000000ffff227224 */ /* 0x000fe400078e00e6 */
[----:B------:R-:W-:Y:S02]  /*15b00*/  IMAD.MOV.U32 R36, RZ, RZ, R233 ;  /* 0x000000ffff247224 */ /* 0x000fe400078e00e9 */
[----:B------:R-:W-:-:S02]  /*15b10*/  IMAD.MOV.U32 R38, RZ, RZ, R229 ;  /* 0x000000ffff267224 */ /* 0x000fc400078e00e5 */
[----:B------:R-:W-:Y:S02]  /*15b20*/  IMAD.MOV.U32 R40, RZ, RZ, R227 ;  /* 0x000000ffff287224 */ /* 0x000fe400078e00e3 */
        /* <DEDUP_REMOVED lines=26> */
[----:B------:R-:W-:Y:S01]  /*15cd0*/  IMAD.MOV.U32 R94, RZ, RZ, R184 ;  /* 0x000000ffff5e7224 */ /* 0x000fe200078e00b8 */
[----:B------:R-:W-:Y:S01]  /*15ce0*/  VOTEU.ANY UP0, P2 ;  /* 0x00000000003f7886 */ /* 0x000fe20001000100 */
[----:B------:R-:W-:Y:S01]  /*15cf0*/  IMAD.MOV.U32 R35, RZ, RZ, R235 ;  /* 0x000000ffff237224 */ /* 0x000fe200078e00eb */
[----:B------:R-:W3:Y:S01]  /*15d00*/  LDL.LU.128 R164, [R1+0x1550] ;  /* 0x0015500001a47983 */ /* 0x000ee20000300c00 */
[----:B------:R-:W-:-:S02]  /*15d10*/  IMAD.MOV.U32 R37, RZ, RZ, R231 ;  /* 0x000000ffff257224 */ /* 0x000fc400078e00e7 */
[----:B------:R-:W-:Y:S02]  /*15d20*/  IMAD.MOV.U32 R148, RZ, RZ, R19 ;  /* 0x000000ffff947224 */ /* 0x000fe400078e0013 */
[----:B------:R-:W-:Y:S02]  /*15d30*/  IMAD.MOV.U32 R149, RZ, RZ, R18 ;  /* 0x000000ffff957224 */ /* 0x000fe400078e0012 */
[----:B------:R-:W-:Y:S02]  /*15d40*/  IMAD.MOV.U32 R150, RZ, RZ, R3 ;  /* 0x000000ffff967224 */ /* 0x000fe400078e0003 */
[----:B------:R-:W-:Y:S02]  /*15d50*/  IMAD.MOV.U32 R151, RZ, RZ, R2 ;  /* 0x000000ffff977224 */ /* 0x000fe400078e0002 */
[----:B------:R-:W-:Y:S02]  /*15d60*/  IMAD.MOV.U32 R27, RZ, RZ, R225 ;  /* 0x000000ffff1b7224 */ /* 0x000fe400078e00e1 */
[----:B------:R-:W-:-:S02]  /*15d70*/  IMAD.MOV.U32 R26, RZ, RZ, R223 ;  /* 0x000000ffff1a7224 */ /* 0x000fc400078e00df */
[----:B------:R-:W-:-:S06]  /*15d80*/  IMAD.MOV.U32 R25, RZ, RZ, R221 ;  /* 0x000000ffff197224 */ /* 0x000fcc00078e00dd */
[----:B--2---:R-:W-:-:S06]  /*15d90*/  WARPGROUP.ARRIVE ;  /* 0x00000000000079c5 */ /* 0x004fcc0000000000 */
[----:B------:R-:W-:Y:S03]  /*15da0*/  HGMMA.64x256x16.F32 R24, R152, gdesc[UR4].tnspB, R24, UP0, gsb0 ;  /* 0x43e0000498187df0 */ /* 0x000fe6000b800818 */
[----:B------:R-:W-:Y:S02]  /*15db0*/  WARPGROUP.DEPBAR.LE gsb0, 0x0 ;  /* 0x00008000000079c5 */ /* 0x000fe40000010000 */
[----:B------:R-:W-:Y:S02]  /*15dc0*/  VIADD R154, R16, 0x80 ;  /* 0x00000080109a7836 */ /* 0x000fe40000000000 */
[----:B------:R-:W-:Y:S01]  /*15dd0*/  IMAD.MOV.U32 R155, RZ, RZ, R17 ;  /* 0x000000ffff9b7224 */ /* 0x000fe200078e0011 */
[----:B------:R-:W-:Y:S01]  /*15de0*/  F2FP.F16.F32.PACK_AB R152, R7, R8 ;  /* 0x000000080798723e */ /* 0x000fe200000000ff */
        /* <DEDUP_REMOVED lines=45> */
[----:B------:R-:W-:Y:S01]  /*160c0*/  IMAD.MOV.U32 R184, RZ, RZ, R100 ;  /* 0x000000ffffb87224 */ /* 0x000fe200078e0064 */
[----:B------:R0:W-:Y:S04]  /*160d0*/  STL.128 [R1+0x13d0], R224 ;  /* 0x0013d0e001007387 */ /* 0x0001e80000100c00 */
[----:B------:R1:W-:Y:S04]  /*160e0*/  STL.128 [R1+0x13c0], R220 ;  /* 0x0013c0dc01007387 */ /* 0x0003e80000100c00 */
        /* <DEDUP_REMOVED lines=9> */
[----:B------:R4:W-:Y:S01]  /*16180*/  STL.128 [R1+0x12b0], R152 ;  /* 0x0012b09801007387 */ /* 0x0009e20000100c00 */
[----:B------:R-:W-:-:S03]  /*16190*/  IMAD.MOV.U32 R232, RZ, RZ, R148 ;  /* 0x000000ffffe87224 */ /* 0x000fc600078e0094 */
[----:B0-----:R-:W3:Y:S01]  /*161a0*/  LDL.LU.128 R224, [R1+0x13d0] ;  /* 0x0013d00001e07983 */ /* 0x001ee20000300c00 */
[----:B------:R-:W-:-:S03]  /*161b0*/  IMAD.MOV.U32 R231, RZ, RZ, R147 ;  /* 0x000000ffffe77224 */ /* 0x000fc600078e0093 */
[----:B-1----:R-:W3:Y:S01]  /*161c0*/  LDL.LU.128 R220, [R1+0x13c0] ;  /* 0x0013c00001dc7983 */ /* 0x002ee20000300c00 */
[----:B------:R-:W-:-:S03]  /*161d0*/  IMAD.MOV.U32 R230, RZ, RZ, R146 ;  /* 0x000000ffffe67224 */ /* 0x000fc600078e0092 */
[----:B--2---:R-:W2:Y:S01]  /*161e0*/  LDL.LU.128 R216, [R1+0x13b0] ;  /* 0x0013b00001d87983 */ /* 0x004ea20000300c00 */
[----:B------:R-:W-:Y:S02]  /*161f0*/  IMAD.MOV.U32 R229, RZ, RZ, R145 ;  /* 0x000000ffffe57224 */ /* 0x000fe400078e0091 */
[----:B----4-:R-:W-:Y:S01]  /*16200*/  IMAD.MOV.U32 R155, RZ, RZ, R79 ;  /* 0x000000ffff9b7224 */ /* 0x010fe200078e004f */
[----:B------:R-:W4:Y:S01]  /*16210*/  LDL.LU.128 R212, [R1+0x13a0] ;  /* 0x0013a00001d47983 */ /* 0x000f220000300c00 */
[----:B------:R-:W-:Y:S02]  /*16220*/  IMAD.MOV.U32 R154, RZ, RZ, R78 ;  /* 0x000000ffff9a7224 */ /* 0x000fe400078e004e */
[----:B------:R-:W-:Y:S01]  /*16230*/  IMAD.MOV.U32 R153, RZ, RZ, R77 ;  /* 0x000000ffff997224 */ /* 0x000fe200078e004d */
[----:B------:R-:W2:Y:S01]  /*16240*/  LDL.LU.128 R208, [R1+0x1390] ;  /* 0x0013900001d07983 */ /* 0x000ea20000300c00 */
[----:B------:R-:W-:-:S03]  /*16250*/  IMAD.MOV.U32 R152, RZ, RZ, R76 ;  /* 0x000000ffff987224 */ /* 0x000fc600078e004c */
[----:B------:R-:W4:Y:S04]  /*16260*/  LDL.LU.128 R204, [R1+0x1380] ;  /* 0x0013800001cc7983 */ /* 0x000f280000300c00 */
[----:B------:R-:W2:Y:S04]  /*16270*/  LDL.LU.128 R200, [R1+0x1370] ;  /* 0x0013700001c87983 */ /* 0x000ea80000300c00 */
[----:B------:R-:W4:Y:S04]  /*16280*/  LDL.LU.128 R196, [R1+0x1360] ;  /* 0x0013600001c47983 */ /* 0x000f280000300c00 */
[----:B------:R-:W2:Y:S04]  /*16290*/  LDL.LU.128 R192, [R1+0x1350] ;  /* 0x0013500001c07983 */ /* 0x000ea80000300c00 */
[----:B------:R-:W4:Y:S04]  /*162a0*/  LDL.LU.128 R188, [R1+0x1340] ;  /* 0x0013400001bc7983 */ /* 0x000f280000300c00 */
[----:B------:R-:W2:Y:S01]  /*162b0*/  LDL.LU.128 R184, [R1+0x1330] ;  /* 0x0013300001b87983 */ /* 0x000ea20000300c00 */
[----:B------:R-:W-:-:S02]  /*162c0*/  IMAD.MOV.U32 R148, RZ, RZ, R72 ;  /* 0x000000ffff947224 */ /* 0x000fc400078e0048 */
[----:B------:R-:W-:Y:S01]  /*162d0*/  IMAD.MOV.U32 R147, RZ, RZ, R71 ;  /* 0x000000ffff937224 */ /* 0x000fe200078e0047 */
[----:B------:R0:W-:Y:S01]  /*162e0*/  STL.128 [R1+0x330], R152 ;  /* 0x0003309801007387 */ /* 0x0001e20000100c00 */
[----:B------:R-:W-:Y:S02]  /*162f0*/  IMAD.MOV.U32 R146, RZ, RZ, R70 ;  /* 0x000000ffff927224 */ /* 0x000fe400078e0046 */
[----:B------:R-:W-:Y:S02]  /*16300*/  IMAD.MOV.U32 R145, RZ, RZ, R69 ;  /* 0x000000ffff917224 */ /* 0x000fe400078e0045 */
[----:B------:R-:W-:Y:S02]  /*16310*/  IMAD.MOV.U32 R72, RZ, RZ, R155 ;  /* 0x000000ffff487224 */ /* 0x000fe400078e009b */
[----:B------:R-:W-:Y:S02]  /*16320*/  IMAD.MOV.U32 R71, RZ, RZ, R154 ;  /* 0x000000ffff477224 */ /* 0x000fe400078e009a */
[----:B------:R-:W-:-:S02]  /*16330*/  IMAD.MOV.U32 R70, RZ, RZ, R153 ;  /* 0x000000ffff467224 */ /* 0x000fc400078e0099 */
[----:B------:R-:W-:Y:S02]  /*16340*/  IMAD.MOV.U32 R69, RZ, RZ, R152 ;  /* 0x000000ffff457224 */ /* 0x000fe400078e0098 */
[----:B0-----:R-:W4:Y:S01]  /*16350*/  LDL.LU.128 R152, [R1+0x12b0] ;  /* 0x0012b00001987983 */ /* 0x001f220000300c00 */
[----:B------:R-:W-:-:S03]  /*16360*/  IMAD.MOV.U32 R235, RZ, RZ, R151 ;  /* 0x000000ffffeb7224 */ /* 0x000fc600078e0097 */
[----:B------:R0:W-:Y:S01]  /*16370*/  STL.128 [R1+0x1300], R172 ;  /* 0x001300ac01007387 */ /* 0x0001e20000100c00 */
[----:B------:R-:W-:-:S03]  /*16380*/  IMAD.MOV.U32 R7, RZ, RZ, R150 ;  /* 0x000000ffff077224 */ /* 0x000fc600078e0096 */
[----:B------:R1:W-:Y:S01]  /*16390*/  STL.128 [R1+0x12f0], R168 ;  /* 0x0012f0a801007387 */ /* 0x0003e20000100c00 */
[----:B------:R-:W-:-:S03]  /*163a0*/  IMAD.MOV.U32 R233, RZ, RZ, R149 ;  /* 0x000000ffffe97224 */ /* 0x000fc600078e0095 */
[----:B---3--:R3:W-:Y:S01]  /*163b0*/  STL.128 [R1+0x12e0], R164 ;  /* 0x0012e0a401007387 */ /* 0x0087e20000100c00 */
[----:B------:R-:W-:-:S03]  /*163c0*/  IMAD.MOV.U32 R228, RZ, RZ, R144 ;  /* 0x000000ffffe47224 */ /* 0x000fc600078e0090 */
[----:B------:R3:W-:Y:S01]  /*163d0*/  STL.128 [R1+0x12d0], R160 ;  /* 0x0012d0a001007387 */ /* 0x0007e20000100c00 */
[----:B------:R-:W-:Y:S02]  /*163e0*/  IMAD.MOV.U32 R151, RZ, RZ, R75 ;  /* 0x000000ffff977224 */ /* 0x000fe400078e004b */
[----:B0-----:R-:W-:Y:S01]  /*163f0*/  IMAD.MOV.U32 R175, RZ, RZ, R99 ;  /* 0x000000ffffaf7224 */ /* 0x001fe200078e0063 */
[----:B------:R0:W-:Y:S01]  /*16400*/  STL.128 [R1+0x12c0], R156 ;  /* 0x0012c09c01007387 */ /* 0x0001e20000100c00 */
[----:B------:R-:W-:Y:S02]  /*16410*/  IMAD.MOV.U32 R174, RZ, RZ, R98 ;  /* 0x000000ffffae7224 */ /* 0x000fe400078e0062 */
[----:B------:R-:W-:Y:S02]  /*16420*/  IMAD.MOV.U32 R173, RZ, RZ, R97 ;  /* 0x000000ffffad7224 */ /* 0x000fe400078e0061 */
[----:B------:R-:W-:Y:S02]  /*16430*/  IMAD.MOV.U32 R172, RZ, RZ, R96 ;  /* 0x000000ffffac7224 */ /* 0x000fe400078e0060 */
[----:B-1----:R-:W-:-:S02]  /*16440*/  IMAD.MOV.U32 R171, RZ, RZ, R95 ;  /* 0x000000ffffab7224 */ /* 0x002fc400078e005f */
[----:B------:R-:W-:Y:S02]  /*16450*/  IMAD.MOV.U32 R170, RZ, RZ, R94 ;  /* 0x000000ffffaa7224 */ /* 0x000fe400078e005e */
[----:B------:R-:W-:Y:S02]  /*16460*/  IMAD.MOV.U32 R169, RZ, RZ, R93 ;  /* 0x000000ffffa97224 */ /* 0x000fe400078e005d */
[----:B------:R-:W-:Y:S02]  /*16470*/  IMAD.MOV.U32 R168, RZ, RZ, R92 ;  /* 0x000000ffffa87224 */ /* 0x000fe400078e005c */
[----:B---3--:R-:W-:Y:S02]  /*16480*/  IMAD.MOV.U32 R167, RZ, RZ, R91 ;  /* 0x000000ffffa77224 */ /* 0x008fe400078e005b */
[----:B------:R-:W-:Y:S02]  /*16490*/  IMAD.MOV.U32 R166, RZ, RZ, R90 ;  /* 0x000000ffffa67224 */ /* 0x000fe400078e005a */
[----:B------:R-:W-:-:S02]  /*164a0*/  IMAD.MOV.U32 R165, RZ, RZ, R89 ;  /* 0x000000ffffa57224 */ /* 0x000fc400078e0059 */
[----:B------:R-:W-:Y:S02]  /*164b0*/  IMAD.MOV.U32 R164, RZ, RZ, R88 ;  /* 0x000000ffffa47224 */ /* 0x000fe400078e0058 */
[----:B------:R-:W-:Y:S02]  /*164c0*/  IMAD.MOV.U32 R163, RZ, RZ, R87 ;  /* 0x000000ffffa37224 */ /* 0x000fe400078e0057 */
[----:B------:R-:W-:Y:S02]  /*164d0*/  IMAD.MOV.U32 R162, RZ, RZ, R86 ;  /* 0x000000ffffa27224 */ /* 0x000fe400078e0056 */
[----:B------:R-:W-:Y:S02]  /*164e0*/  IMAD.MOV.U32 R161, RZ, RZ, R85 ;  /* 0x000000ffffa17224 */ /* 0x000fe400078e0055 */
[----:B------:R-:W-:Y:S02]  /*164f0*/  IMAD.MOV.U32 R160, RZ, RZ, R84 ;  /* 0x000000ffffa07224 */ /* 0x000fe400078e0054 */
[----:B0-----:R-:W-:-:S02]  /*16500*/  IMAD.MOV.U32 R159, RZ, RZ, R83 ;  /* 0x000000ffff9f7224 */ /* 0x001fc400078e0053 */
        /* <DEDUP_REMOVED lines=175> */
[----:B------:R-:W-:Y:S01]  /*17000*/  IMAD.MOV.U32 R45, RZ, RZ, R38 ;  /* 0x000000ffff2d7224 */ /* 0x000fe200078e0026 */
[----:B------:R4:W-:Y:S01]  /*17010*/  STL.128 [R1+0x270], R104 ;  /* 0x0002706801007387 */ /* 0x0009e20000100c00 */
[----:B------:R-:W-:Y:S02]  /*17020*/  IMAD.MOV.U32 R44, RZ, RZ, R37 ;  /* 0x000000ffff2c7224 */ /* 0x000fe400078e0025 */
[----:B------:R-:W-:Y:S01]  /*17030*/  IMAD.MOV.U32 R43, RZ, RZ, R36 ;  /* 0x000000ffff2b7224 */ /* 0x000fe200078e0024 */
[----:B------:R0:W-:Y:S01]  /*17040*/  STL.128 [R1+0x280], R108 ;  /* 0x0002806c01007387 */ /* 0x0001e20000100c00 */
[----:B------:R-:W-:Y:S02]  /*17050*/  IMAD.MOV.U32 R42, RZ, RZ, R35 ;  /* 0x000000ffff2a7224 */ /* 0x000fe400078e0023 */
[----:B------:R-:W-:Y:S01]  /*17060*/  IMAD.MOV.U32 R41, RZ, RZ, R34 ;  /* 0x000000ffff297224 */ /* 0x000fe200078e0022 */
[----:B------:R1:W-:Y:S01]  /*17070*/  STL.128 [R1+0x290], R112 ;  /* 0x0002907001007387 */ /* 0x0003e20000100c00 */
[----:B------:R-:W-:-:S02]  /*17080*/  IMAD.MOV.U32 R40, RZ, RZ, R33 ;  /* 0x000000ffff287224 */ /* 0x000fc400078e0021 */
        /* <DEDUP_REMOVED lines=18> */
[----:B--2---:R-:W-:Y:S01]  /*171b0*/  IMAD.MOV.U32 R100, RZ, RZ, R184 ;  /* 0x000000ffff647224 */ /* 0x004fe200078e00b8 */
[----:B------:R2:W-:Y:S01]  /*171c0*/  STL.128 [R1+0x300], R140 ;  /* 0x0003008c01007387 */ /* 0x0005e20000100c00 */
[----:B------:R-:W-:Y:S02]  /*171d0*/  IMAD.MOV.U32 R101, RZ, RZ, R185 ;  /* 0x000000ffff657224 */ /* 0x000fe400078e00b9 */
[----:B------:R-:W-:Y:S01]  /*171e0*/  IMAD.MOV.U32 R102, RZ, RZ, R186 ;  /* 0x000000ffff667224 */ /* 0x000fe200078e00ba */
[----:B------:R2:W-:Y:S01]  /*171f0*/  STL.128 [R1+0x310], R144 ;  /* 0x0003109001007387 */ /* 0x0005e20000100c00 */
[----:B------:R-:W-:Y:S02]  /*17200*/  IMAD.MOV.U32 R103, RZ, RZ, R187 ;  /* 0x000000ffff677224 */ /* 0x000fe400078e00bb */
[----:B----4-:R-:W-:Y:S01]  /*17210*/  IMAD.MOV.U32 R104, RZ, RZ, R188 ;  /* 0x000000ffff687224 */ /* 0x010fe200078e00bc */
[----:B------:R4:W-:Y:S01]  /*17220*/  STL.128 [R1+0x320], R148 ;  /* 0x0003209401007387 */ /* 0x0009e20000100c00 */
[----:B------:R-:W-:-:S02]  /*17230*/  IMAD.MOV.U32 R105, RZ, RZ, R189 ;  /* 0x000000ffff697224 */ /* 0x000fc400078e00bd */
[----:B------:R-:W-:Y:S02]  /*17240*/  IMAD.MOV.U32 R106, RZ, RZ, R190 ;  /* 0x000000ffff6a7224 */ /* 0x000fe400078e00be */
[----:B------:R-:W-:Y:S02]  /*17250*/  IMAD.MOV.U32 R107, RZ, RZ, R191 ;  /* 0x000000ffff6b7224 */ /* 0x000fe400078e00bf */
[----:B0-----:R-:W-:Y:S02]  /*17260*/  IMAD.MOV.U32 R108, RZ, RZ, R4 ;  /* 0x000000ffff6c7224 */ /* 0x001fe400078e0004 */
[----:B------:R-:W-:Y:S02]  /*17270*/  IMAD.MOV.U32 R109, RZ, RZ, R0 ;  /* 0x000000ffff6d7224 */ /* 0x000fe400078e0000 */
[----:B------:R-:W-:Y:S02]  /*17280*/  IMAD.MOV.U32 R110, RZ, RZ, R8 ;  /* 0x000000ffff6e7224 */ /* 0x000fe400078e0008 */
[----:B------:R-:W-:-:S02]  /*17290*/  IMAD.MOV.U32 R111, RZ, RZ, R195 ;  /* 0x000000ffff6f7224 */ /* 0x000fc400078e00c3 */
[----:B-1----:R-:W-:Y:S02]  /*172a0*/  IMAD.MOV.U32 R112, RZ, RZ, R196 ;  /* 0x000000ffff707224 */ /* 0x002fe400078e00c4 */
[----:B------:R-:W-:Y:S02]  /*172b0*/  IMAD.MOV.U32 R113, RZ, RZ, R197 ;  /* 0x000000ffff717224 */ /* 0x000fe400078e00c5 */
[----:B------:R-:W-:Y:S02]  /*172c0*/  IMAD.MOV.U32 R114, RZ, RZ, R198 ;  /* 0x000000ffff727224 */ /* 0x000fe400078e00c6 */
[----:B------:R-:W-:Y:S02]  /*172d0*/  IMAD.MOV.U32 R115, RZ, RZ, R199 ;  /* 0x000000ffff737224 */ /* 0x000fe400078e00c7 */
[----:B---3--:R-:W-:Y:S02]  /*172e0*/  IMAD.MOV.U32 R116, RZ, RZ, R200 ;  /* 0x000000ffff747224 */ /* 0x008fe400078e00c8 */
        /* <DEDUP_REMOVED lines=23> */
[----:B--2---:R-:W-:Y:S02]  /*17460*/  IMAD.MOV.U32 R140, RZ, RZ, R224 ;  /* 0x000000ffff8c7224 */ /* 0x004fe400078e00e0 */
[----:B------:R-:W-:-:S02]  /*17470*/  IMAD.MOV.U32 R141, RZ, RZ, R225 ;  /* 0x000000ffff8d7224 */ /* 0x000fc400078e00e1 */
[----:B------:R-:W-:Y:S02]  /*17480*/  IMAD.MOV.U32 R142, RZ, RZ, R226 ;  /* 0x000000ffff8e7224 */ /* 0x000fe400078e00e2 */
[----:B------:R-:W-:Y:S02]  /*17490*/  IMAD.MOV.U32 R143, RZ, RZ, R227 ;  /* 0x000000ffff8f7224 */ /* 0x000fe400078e00e3 */
[----:B------:R-:W-:Y:S02]  /*174a0*/  IMAD.MOV.U32 R144, RZ, RZ, R228 ;  /* 0x000000ffff907224 */ /* 0x000fe400078e00e4 */
[----:B------:R-:W-:Y:S02]  /*174b0*/  IMAD.MOV.U32 R145, RZ, RZ, R229 ;  /* 0x000000ffff917224 */ /* 0x000fe400078e00e5 */
[----:B------:R-:W-:Y:S02]  /*174c0*/  IMAD.MOV.U32 R146, RZ, RZ, R230 ;  /* 0x000000ffff927224 */ /* 0x000fe400078e00e6 */
[----:B------:R-:W-:-:S02]  /*174d0*/  IMAD.MOV.U32 R147, RZ, RZ, R231 ;  /* 0x000000ffff937224 */ /* 0x000fc400078e00e7 */
[----:B----4-:R-:W-:Y:S02]  /*174e0*/  IMAD.MOV.U32 R148, RZ, RZ, R232 ;  /* 0x000000ffff947224 */ /* 0x010fe400078e00e8 */
[----:B------:R-:W-:Y:S02]  /*174f0*/  IMAD.MOV.U32 R149, RZ, RZ, R233 ;  /* 0x000000ffff957224 */ /* 0x000fe400078e00e9 */
[----:B------:R-:W-:Y:S02]  /*17500*/  IMAD.MOV.U32 R150, RZ, RZ, R7 ;  /* 0x000000ffff967224 */ /* 0x000fe400078e0007 */
[----:B------:R-:W-:Y:S02]  /*17510*/  IMAD.MOV.U32 R151, RZ, RZ, R235 ;  /* 0x000000ffff977224 */ /* 0x000fe400078e00eb */
[----:B------:R-:W-:Y:S02]  /*17520*/  IMAD.MOV.U32 R24, RZ, RZ, R18 ;  /* 0x000000ffff187224 */ /* 0x000fe400078e0012 */
[----:B------:R-:W-:-:S02]  /*17530*/  IMAD.MOV.U32 R25, RZ, RZ, R2 ;  /* 0x000000ffff197224 */ /* 0x000fc400078e0002 */
[----:B------:R-:W-:Y:S02]  /*17540*/  IMAD.MOV.U32 R26, RZ, RZ, R3 ;  /* 0x000000ffff1a7224 */ /* 0x000fe400078e0003 */
[----:B------:R-:W-:-:S06]  /*17550*/  IMAD.MOV.U32 R27, RZ, RZ, R19 ;  /* 0x000000ffff1b7224 */ /* 0x000fcc00078e0013 */
[----:B------:R-:W-:-:S06]  /*17560*/  WARPGROUP.ARRIVE ;  /* 0x00000000000079c5 */ /* 0x000fcc0000000000 */
[----:B------:R-:W-:Y:S01]  /*17570*/  HGMMA.64x256x16.F32 R24, R152, gdesc[UR4].tnspB, R24, gsb0 ;  /* 0x43e0000498187df0 */ /* 0x000fe20008000818 */
[----:B------:R0:W-:Y:S04]  /*17580*/  STL.128 [R1+0x340], R156 ;  /* 0x0003409c01007387 */ /* 0x0001e80000100c00 */
[----:B------:R1:W-:Y:S04]  /*17590*/  STL.128 [R1+0x350], R160 ;  /* 0x000350a001007387 */ /* 0x0003e80000100c00 */
[----:B0-----:R-:W2:Y:S04]  /*175a0*/  LDL.LU.128 R156, [R1+0x12c0] ;  /* 0x0012c000019c7983 */ /* 0x001ea80000300c00 */
[----:B-1----:R-:W3:Y:S04]  /*175b0*/  LDL.LU.128 R160, [R1+0x12d0] ;  /* 0x0012d00001a07983 */ /* 0x002ee80000300c00 */
[----:B------:R0:W-:Y:S04]  /*175c0*/  STL.128 [R1+0x370], R168 ;  /* 0x000370a801007387 */ /* 0x0001e80000100c00 */
[----:B------:R1:W-:Y:S04]  /*175d0*/  STL.128 [R1+0x360], R164 ;  /* 0x000360a401007387 */ /* 0x0003e80000100c00 */
[----:B0-----:R-:W4:Y:S04]  /*175e0*/  LDL.LU.128 R168, [R1+0x12f0] ;  /* 0x0012f00001a87983 */ /* 0x001f280000300c00 */
[----:B-1----:R-:W4:Y:S04]  /*175f0*/  LDL.LU.128 R164, [R1+0x12e0] ;  /* 0x0012e00001a47983 */ /* 0x002f280000300c00 */
[----:B------:R0:W-:Y:S04]  /*17600*/  STL [R1+0x12a8], R194 ;  /* 0x0012a8c201007387 */ /* 0x0001e80000100800 */
[----:B------:R1:W-:Y:S01]  /*17610*/  STL.64 [R1+0x12a0], R192 ;  /* 0x0012a0c001007387 */ /* 0x0003e20000100a00 */
[----:B0-----:R-:W-:-:S02]  /*17620*/  IMAD.MOV.U32 R194, RZ, RZ, R8 ;  /* 0x000000ffffc27224 */ /* 0x001fc400078e0008 */
[----:B-1----:R-:W-:Y:S02]  /*17630*/  IMAD.MOV.U32 R192, RZ, RZ, R4 ;  /* 0x000000ffffc07224 */ /* 0x002fe400078e0004 */
[----:B------:R-:W-:-:S05]  /*17640*/  IMAD.MOV.U32 R193, RZ, RZ, R0 ;  /* 0x000000ffffc17224 */ /* 0x000fca00078e0000 */
[----:B------:R0:W-:Y:S04]  /*17650*/  STL.128 [R1+0x3b0], R192 ;  /* 0x0003b0c001007387 */ /* 0x0001e80000100c00 */
[----:B0-----:R-:W4:Y:S04]  /*17660*/  LDL.LU R194, [R1+0x12a8] ;  /* 0x0012a80001c27983 */ /* 0x001f280000300800 */
[----:B------:R-:W4:Y:S01]  /*17670*/  LDL.LU.64 R192, [R1+0x12a0] ;  /* 0x0012a00001c07983 */ /* 0x000f220000300a00 */
[----:B------:R-:W-:-:S05]  /*17680*/  IMAD.MOV.U32 R183, RZ, RZ, 0x1 ;  /* 0x00000001ffb77424 */ /* 0x000fca00078e00ff */
[----:B------:R0:W-:Y:S04]  /*17690*/  STL.128 [R1+0x1320], R180 ;  /* 0x001320b401007387 */ /* 0x0001e80000100c00 */
[----:B------:R1:W-:Y:S04]  /*176a0*/  STL.128 [R1+0x1310], R176 ;  /* 0x001310b001007387 */ /* 0x0003e80000100c00 */
[----:B------:R1:W-:Y:S04]  /*176b0*/  STL.128 [R1+0x380], R172 ;  /* 0x000380ac01007387 */ /* 0x0003e80000100c00 */
[----:B0-----:R-:W4:Y:S04]  /*176c0*/  LDL.LU.128 R180, [R1+0x1320] ;  /* 0x0013200001b47983 */ /* 0x001f280000300c00 */
[----:B-1----:R-:W4:Y:S04]  /*176d0*/  LDL.LU.128 R176, [R1+0x1310] ;  /* 0x0013100001b07983 */ /* 0x002f280000300c00 */
[----:B------:R-:W4:Y:S01]  /*176e0*/  LDL.LU.128 R172, [R1+0x1300] ;  /* 0x0013000001ac7983 */ /* 0x000f220000300c00 */
[----:B------:R-:W-:-:S03]  /*176f0*/  WARPGROUP.DEPBAR.LE gsb0, 0x0 ;  /* 0x00008000000079c5 */ /* 0x000fc60000010000 */
        /* <DEDUP_REMOVED lines=9> */
[----:B0-----:R-:W4:Y:S04]  /*17790*/  LDL.LU.128 R140, [R1+0x1200] ;  /* 0x00120000018c7983 */ /* 0x001f280000300c00 */
[----:B-1----:R-:W4:Y:S04]  /*177a0*/  LDL.LU.128 R136, [R1+0x11f0] ;  /* 0x0011f00001887983 */ /* 0x002f280000300c00 */
[----:B------:R-:W4:Y:S04]  /*177b0*/  LDL.LU.128 R132, [R1+0x11e0] ;  /* 0x0011e00001847983 */ /* 0x000f280000300c00 */
[----:B------:R-:W4:Y:S04]  /*177c0*/  LDL.LU.128 R128, [R1+0x11d0] ;  /* 0x0011d00001807983 */ /* 0x000f280000300c00 */
[----:B------:R-:W4:Y:S04]  /*177d0*/  LDL.LU.128 R124, [R1+0x11c0] ;  /* 0x0011c000017c7983 */ /* 0x000f280000300c00 */
[----:B------:R-:W4:Y:S04]  /*177e0*/  LDL.LU.128 R120, [R1+0x11b0] ;  /* 0x0011b00001787983 */ /* 0x000f280000300c00 */
[----:B------:R-:W4:Y:S04]  /*177f0*/  LDL.LU.128 R116, [R1+0x11a0] ;  /* 0x0011a00001747983 */ /* 0x000f280000300c00 */
[----:B------:R-:W4:Y:S04]  /*17800*/  LDL.LU.128 R112, [R1+0x1190] ;  /* 0x0011900001707983 */ /* 0x000f280000300c00 */
[----:B------:R-:W4:Y:S04]  /*17810*/  LDL.LU.128 R108, [R1+0x1180] ;  /* 0x00118000016c7983 */ /* 0x000f280000300c00 */
[----:B------:R0:W-:Y:S04]  /*17820*/  STL.128 [R1+0x1220], R148 ;  /* 0x0012209401007387 */ /* 0x0001e80000100c00 */
[----:B------:R1:W-:Y:S04]  /*17830*/  STL.128 [R1+0x1210], R144 ;  /* 0x0012109001007387 */ /* 0x0003e80000100c00 */
[----:B0-----:R-:W4:Y:S04]  /*17840*/  LDL.LU.128 R148, [R1+0x1220] ;  /* 0x0012200001947983 */ /* 0x001f280000300c00 */
[----:B-1----:R-:W4:Y:S04]  /*17850*/  LDL.LU.128 R144, [R1+0x1210] ;  /* 0x0012100001907983 */ /* 0x002f280000300c00 */
[----:B---3--:R0:W-:Y:S04]  /*17860*/  STL.128 [R1+0x1240], R160 ;  /* 0x001240a001007387 */ /* 0x0081e80000100c00 */
[----:B--2---:R1:W-:Y:S04]  /*17870*/  STL.128 [R1+0x1230], R156 ;  /* 0x0012309c01007387 */ /* 0x0043e80000100c00 */
[----:B0-----:R-:W2:Y:S04]  /*17880*/  LDL.LU.128 R160, [R1+0x1240] ;  /* 0x0012400001a07983 */ /* 0x001ea80000300c00 */
[----:B-1----:R-:W3:Y:S04]  /*17890*/  LDL.LU.128 R156, [R1+0x1230] ;  /* 0x00123000019c7983 */ /* 0x002ee80000300c00 */
[----:B----4-:R0:W-:Y:S04]  /*178a0*/  STL.128 [R1+0x1260], R168 ;  /* 0x001260a801007387 */ /* 0x0101e80000100c00 */
[----:B------:R1:W-:Y:S04]  /*178b0*/  STL.128 [R1+0x1250], R164 ;  /* 0x001250a401007387 */ /* 0x0003e80000100c00 */
[----:B0-----:R-:W4:Y:S04]  /*178c0*/  LDL.LU.128 R168, [R1+0x1260] ;  /* 0x0012600001a87983 */ /* 0x001f280000300c00 */
[----:B-1----:R-:W4:Y:S01]  /*178d0*/  LDL.LU.128 R164, [R1+0x1250] ;  /* 0x0012500001a47983 */ /* 0x002f220000300c00 */
[----:B------:R-:W-:-:S02]  /*178e0*/  F2FP.F16.F32.PACK_AB R152, R15, R20 ;  /* 0x000000140f98723e */ /* 0x000fc400000000ff */
[----:B------:R-:W-:Y:S01]  /*178f0*/  F2FP.F16.F32.PACK_AB R153, R11, R12 ;  /* 0x0000000c0b99723e */ /* 0x000fe200000000ff */
[----:B------:R0:W-:Y:S01]  /*17900*/  STL.128 [R1+0x390], R184 ;  /* 0x000390b801007387 */ /* 0x0001e20000100c00 */
[----:B------:R-:W-:Y:S02]  /*17910*/  F2FP.F16.F32.PACK_AB R154, R21, R22 ;  /* 0x00000016159a723e */ /* 0x000fe400000000ff */
[----:B------:R-:W-:Y:S01]  /*17920*/  F2FP.F16.F32.PACK_AB R155, R13, R14 ;  /* 0x0000000e0d9b723e */ /* 0x000fe200000000ff */
[----:B------:R1:W-:Y:S04]  /*17930*/  STL.128 [R1+0x3a0], R188 ;  /* 0x0003a0bc01007387 */ /* 0x0003e80000100c00 */
[----:B------:R-:W-:Y:S04]  /*17940*/  STL.128 [R1+0x3c0], R196 ;  /* 0x0003c0c401007387 */ /* 0x000fe80000100c00 */
[----:B------:R-:W-:Y:S04]  /*17950*/  STL.128 [R1+0x3d0], R200 ;  /* 0x0003d0c801007387 */ /* 0x000fe80000100c00 */
[----:B------:R-:W-:Y:S01]  /*17960*/  STL.128 [R1+0x3e0], R204 ;  /* 0x0003e0cc01007387 */ /* 0x000fe20000100c00 */
[----:B0-----:R-:W-:-:S02]  /*17970*/  IMAD.MOV.U32 R187, RZ, RZ, R103 ;  /* 0x000000ffffbb7224 */ /* 0x001fc400078e0067 */
[----:B------:R-:W-:Y:S01]  /*17980*/  IMAD.MOV.U32 R186, RZ, RZ, R102 ;  /* 0x000000ffffba7224 */ /* 0x000fe200078e0066 */
[----:B------:R-:W-:Y:S01]  /*17990*/  STL.128 [R1+0x3f0], R208 ;  /* 0x0003f0d001007387 */ /* 0x000fe20000100c00 */
[----:B-1----:R-:W-:Y:S02]  /*179a0*/  IMAD.MOV.U32 R191, RZ, RZ, R107 ;  /* 0x000000ffffbf7224 */ /* 0x002fe400078e006b */
[----:B------:R-:W-:Y:S01]  /*179b0*/  IMAD.MOV.U32 R190, RZ, RZ, R106 ;  /* 0x000000ffffbe7224 */ /* 0x000fe200078e006a */
[----:B------:R-:W-:Y:S01]  /*179c0*/  STL.128 [R1+0x400], R212 ;  /* 0x000400d401007387 */ /* 0x000fe20000100c00 */
[----:B------:R-:W-:Y:S02]  /*179d0*/  IMAD.MOV.U32 R189, RZ, RZ, R105 ;  /* 0x000000ffffbd7224 */ /* 0x000fe400078e0069 */
[----:B------:R-:W-:Y:S01]  /*179e0*/  IMAD.MOV.U32 R188, RZ, RZ, R104 ;  /* 0x000000ffffbc7224 */ /* 0x000fe200078e0068 */
[----:B------:R-:W-:Y:S01]  /*179f0*/  STL.128 [R1+0x410], R216 ;  /* 0x000410d801007387 */ /* 0x000fe20000100c00 */
[----:B------:R-:W-:-:S02]  /*17a00*/  IMAD.MOV.U32 R185, RZ, RZ, R101 ;  /* 0x000000ffffb97224 */ /* 0x000fc400078e0065 */
[----:B------:R-:W-:Y:S01]  /*17a10*/  IMAD.MOV.U32 R184, RZ, RZ, R100 ;  /* 0x000000ffffb87224 */ /* 0x000fe200078e0064 */
[----:B------:R-:W-:Y:S04]  /*17a20*/  STL.128 [R1+0x420], R220 ;  /* 0x000420dc01007387 */ /* 0x000fe80000100c00 */
[----:B------:R-:W-:Y:S01]  /*17a30*/  STL.128 [R1+0x430], R224 ;  /* 0x000430e001007387 */ /* 0x000fe20000100c00 */
[----:B------:R-:W-:-:S03]  /*17a40*/  IMAD.MOV.U32 R15, RZ, RZ, R19 ;  /* 0x000000ffff0f7224 */ /* 0x000fc600078e0013 */
[----:B------:R0:W-:Y:S04]  /*17a50*/  STL.128 [R1+0x10e0], R188 ;  /* 0x0010e0bc01007387 */ /* 0x0001e80000100c00 */
[----:B------:R1:W-:Y:S04]  /*17a60*/  STL.128 [R1+0x10d0], R184 ;  /* 0x0010d0b801007387 */ /* 0x0003e80000100c00 */
[----:B------:R1:W-:Y:S04]  /*17a70*/  STL.128 [R1+0x1050], R152 ;  /* 0x0010509801007387 */ /* 0x0003e80000100c00 */
[----:B------:R-:W-:Y:S04]  /*17a80*/  STL.128 [R1+0x440], R228 ;  /* 0x000440e401007387 */ /* 0x000fe80000100c00 */
[----:B0-----:R-:W4:Y:S04]  /*17a90*/  LDL.LU.128 R188, [R1+0x10e0] ;  /* 0x0010e00001bc7983 */ /* 0x001f280000300c00 */
[----:B-1----:R-:W4:Y:S01]  /*17aa0*/  LDL.LU.128 R184, [R1+0x10d0] ;  /* 0x0010d00001b87983 */ /* 0x002f220000300c00 */
[----:B------:R-:W-:-:S02]  /*17ab0*/  IMAD.MOV.U32 R155, RZ, RZ, R79 ;  /* 0x000000ffff9b7224 */ /* 0x000fc400078e004f */
[----:B------:R-:W-:Y:S02]  /*17ac0*/  IMAD.MOV.U32 R154, RZ, RZ, R78 ;  /* 0x000000ffff9a7224 */ /* 0x000fe400078e004e */
[----:B------:R-:W-:Y:S02]  /*17ad0*/  IMAD.MOV.U32 R153, RZ, RZ, R77 ;  /* 0x000000ffff997224 */ /* 0x000fe400078e004d */
[----:B------:R-:W-:-:S05]  /*17ae0*/  IMAD.MOV.U32 R152, RZ, RZ, R76 ;  /* 0x000000ffff987224 */ /* 0x000fca00078e004c */
[----:B------:R-:W-:Y:S04]  /*17af0*/  STL.128 [R1+0x330], R152 ;  /* 0x0003309801007387 */ /* 0x000fe80000100c00 */
[----:B------:R0:W-:Y:S04]  /*17b00*/  STL.128 [R1+0x1290], R180 ;  /* 0x001290b401007387 */ /* 0x0001e80000100c00 */
[----:B------:R1:W-:Y:S04]  /*17b10*/  STL.128 [R1+0x1280], R176 ;  /* 0x001280b001007387 */ /* 0x0003e80000100c00 */
[----:B------:R1:W-:Y:S04]  /*17b20*/  STL.128 [R1+0x1270], R172 ;  /* 0x001270ac01007387 */ /* 0x0003e80000100c00 */
[----:B0-----:R-:W4:Y:S04]  /*17b30*/  LDL.LU.128 R180, [R1+0x1290] ;  /* 0x0012900001b47983 */ /* 0x001f280000300c00 */
[----:B-1----:R-:W4:Y:S04]  /*17b40*/  LDL.LU.128 R176, [R1+0x1280] ;  /* 0x0012800001b07983 */ /* 0x002f280000300c00 */
[----:B------:R-:W4:Y:S01]  /*17b50*/  LDL.LU.128 R172, [R1+0x1270] ;  /* 0x0012700001ac7983 */ /* 0x000f220000300c00 */
        /* <DEDUP_REMOVED lines=41> */
[----:B------:R1:W-:Y:S01]  /*17df0*/  STL.128 [R1+0x10f0], R192 ;  /* 0x0010f0c001007387 */ /* 0x0003e20000100c00 */
[----:B------:R-:W-:-:S03]  /*17e00*/  IMAD.MOV.U32 R10, RZ, RZ, R148 ;  /* 0x000000ffff0a7224 */ /* 0x000fc600078e0094 */
[----:B0-----:R-:W4:Y:S01]  /*17e10*/  LDL.LU.128 R224, [R1+0x1170] ;  /* 0x0011700001e07983 */ /* 0x001f220000300c00 */
[----:B------:R-:W-:-:S03]  /*17e20*/  IMAD.MOV.U32 R19, RZ, RZ, R147 ;  /* 0x000000ffff137224 */ /* 0x000fc600078e0093 */
[----:B-1----:R-:W4:Y:S01]  /*17e30*/  LDL.LU.128 R220, [R1+0x1160] ;  /* 0x0011600001dc7983 */ /* 0x002f220000300c00 */
[----:B------:R-:W-:-:S03]  /*17e40*/  IMAD.MOV.U32 R230, RZ, RZ, R146 ;  /* 0x000000ffffe67224 */ /* 0x000fc600078e0092 */
[----:B------:R-:W4:Y:S01]  /*17e50*/  LDL.LU.128 R216, [R1+0x1150] ;  /* 0x0011500001d87983 */ /* 0x000f220000300c00 */
[----:B------:R-:W-:-:S03]  /*17e60*/  IMAD.MOV.U32 R229, RZ, RZ, R145 ;  /* 0x000000ffffe57224 */ /* 0x000fc600078e0091 */
[----:B------:R-:W4:Y:S04]  /*17e70*/  LDL.LU.128 R212, [R1+0x1140] ;  /* 0x0011400001d47983 */ /* 0x000f280000300c00 */
[----:B------:R-:W4:Y:S04]  /*17e80*/  LDL.LU.128 R208, [R1+0x1130] ;  /* 0x0011300001d07983 */ /* 0x000f280000300c00 */
[----:B------:R-:W4:Y:S04]  /*17e90*/  LDL.LU.128 R204, [R1+0x1120] ;  /* 0x0011200001cc7983 */ /* 0x000f280000300c00 */
[----:B------:R-:W4:Y:S04]  /*17ea0*/  LDL.LU.128 R200, [R1+0x1110] ;  /* 0x0011100001c87983 */ /* 0x000f280000300c00 */
[----:B------:R-:W4:Y:S04]  /*17eb0*/  LDL.LU.128 R196, [R1+0x1100] ;  /* 0x0011000001c47983 */ /* 0x000f280000300c00 */
        /* <DEDUP_REMOVED lines=9> */
[----:B------:R-:W4:Y:S04]  /*17f50*/  LDL.LU.128 R152, [R1+0x1050] ;  /* 0x0010500001987983 */ /* 0x000f280000300c00 */
[----:B--2---:R0:W-:Y:S04]  /*17f60*/  STL.128 [R1+0x1070], R160 ;  /* 0x001070a001007387 */ /* 0x0041e80000100c00 */
[----:B---3--:R1:W-:Y:S01]  /*17f70*/  STL.128 [R1+0x1060], R156 ;  /* 0x0010609c01007387 */ /* 0x0083e20000100c00 */
[----:B------:R-:W-:-:S03]  /*17f80*/  IMAD.MOV.U32 R6, RZ, RZ, R151 ;  /* 0x000000ffff067224 */ /* 0x000fc600078e0097 */
[----:B------:R2:W-:Y:S01]  /*17f90*/  STL [R1+0x12ac], R234 ;  /* 0x0012acea01007387 */ /* 0x0005e20000100800 */
        /* <DEDUP_REMOVED lines=10> */
[----:B--2---:R-:W-:Y:S02]  /*18040*/  IMAD.MOV.U32 R234, RZ, RZ, R7 ;  /* 0x000000ffffea7224 */ /* 0x004fe400078e0007 */
[----:B------:R-:W-:Y:S01]  /*18050*/  IMAD.MOV.U32 R7, RZ, RZ, R150 ;  /* 0x000000ffff077224 */ /* 0x000fe200078e0096 */
[----:B------:R0:W-:Y:S01]  /*18060*/  STL.128 [R1+0x340], R156 ;  /* 0x0003409c01007387 */ /* 0x0001e20000100c00 */
        /* <DEDUP_REMOVED lines=8> */
[----:B------:R-:W-:Y:S01]  /*180f0*/  IMAD.MOV.U32 R79, RZ, RZ, R162 ;  /* 0x000000ffff4f7224 */ /* 0x000fe200078e00a2 */
[----:B0-----:R-:W2:Y:S01]  /*18100*/  LDL.LU.128 R156, [R1+0x1060] ;  /* 0x00106000019c7983 */ /* 0x001ea20000300c00 */
[----:B------:R-:W-:Y:S02]  /*18110*/  IMAD.MOV.U32 R78, RZ, RZ, R161 ;  /* 0x000000ffff4e7224 */ /* 0x000fe400078e00a1 */
[----:B------:R-:W-:Y:S02]  /*18120*/  IMAD.MOV.U32 R77, RZ, RZ, R160 ;  /* 0x000000ffff4d7224 */ /* 0x000fe400078e00a0 */
[----:B-1----:R-:W3:Y:S04]  /*18130*/  LDL.LU.128 R160, [R1+0x1070] ;  /* 0x0010700001a07983 */ /* 0x002ee80000300c00 */
[----:B----4-:R0:W-:Y:S01]  /*18140*/  STL.128 [R1+0x1090], R168 ;  /* 0x001090a801007387 */ /* 0x0101e20000100c00 */
[----:B------:R-:W-:-:S03]  /*18150*/  IMAD.MOV.U32 R228, RZ, RZ, R144 ;  /* 0x000000ffffe47224 */ /* 0x000fc600078e0090 */
[----:B------:R1:W-:Y:S01]  /*18160*/  STL.128 [R1+0x1080], R164 ;  /* 0x001080a401007387 */ /* 0x0003e20000100c00 */
[----:B------:R-:W-:Y:S02]  /*18170*/  IMAD.MOV.U32 R144, RZ, RZ, R68 ;  /* 0x000000ffff907224 */ /* 0x000fe400078e0044 */
[----:B------:R-:W-:Y:S02]  /*18180*/  IMAD.MOV.U32 R143, RZ, RZ, R67 ;  /* 0x000000ffff8f7224 */ /* 0x000fe400078e0043 */
[----:B------:R-:W-:Y:S02]  /*18190*/  IMAD.MOV.U32 R142, RZ, RZ, R66 ;  /* 0x000000ffff8e7224 */ /* 0x000fe400078e0042 */
[----:B------:R-:W-:Y:S02]  /*181a0*/  IMAD.MOV.U32 R141, RZ, RZ, R65 ;  /* 0x000000ffff8d7224 */ /* 0x000fe400078e0041 */
[----:B0-----:R-:W-:Y:S02]  /*181b0*/  IMAD.MOV.U32 R171, RZ, RZ, R95 ;  /* 0x000000ffffab7224 */ /* 0x001fe400078e005f */
[----:B------:R-:W-:-:S02]  /*181c0*/  IMAD.MOV.U32 R170, RZ, RZ, R94 ;  /* 0x000000ffffaa7224 */ /* 0x000fc400078e005e */
[----:B------:R-:W-:Y:S02]  /*181d0*/  IMAD.MOV.U32 R169, RZ, RZ, R93 ;  /* 0x000000ffffa97224 */ /* 0x000fe400078e005d */
[----:B------:R-:W-:Y:S02]  /*181e0*/  IMAD.MOV.U32 R168, RZ, RZ, R92 ;  /* 0x000000ffffa87224 */ /* 0x000fe400078e005c */
[----:B-1----:R-:W-:Y:S02]  /*181f0*/  IMAD.MOV.U32 R167, RZ, RZ, R91 ;  /* 0x000000ffffa77224 */ /* 0x002fe400078e005b */
        /* <DEDUP_REMOVED lines=35> */
[----:B------:R-:W-:Y:S02]  /*18430*/  VIADD R4, R16, 0x100 ;  /* 0x0000010010047836 */ /* 0x000fe40000000000 */
        /* <DEDUP_REMOVED lines=30> */
[----:B------:R-:W-:Y:S01]  /*18620*/  STL.128 [R1+0x2f0], R136 ;  /* 0x0002f08801007387 */ /* 0x000fe20000100c00 */
[----:B0-----:R-:W-:Y:S02]  /*18630*/  IMAD.MOV.U32 R232, RZ, RZ, R109 ;  /* 0x000000ffffe87224 */ /* 0x001fe400078e006d */
[----:B------:R-:W-:Y:S01]  /*18640*/  IMAD.MOV.U32 R233, RZ, RZ, R108 ;  /* 0x000000ffffe97224 */ /* 0x000fe200078e006c */
[----:B------:R-:W-:Y:S01]  /*18650*/  STL.128 [R1+0x300], R140 ;  /* 0x0003008c01007387 */ /* 0x000fe20000100c00 */
[----:B------:R-:W-:Y:S02]  /*18660*/  IMAD.MOV.U32 R59, RZ, RZ, R142 ;  /* 0x000000ffff3b7224 */ /* 0x000fe400078e008e */
[----:B------:R-:W-:Y:S01]  /*18670*/  IMAD.MOV.U32 R110, RZ, RZ, R34 ;  /* 0x000000ffff6e7224 */ /* 0x000fe200078e0022 */
[----:B------:R-:W-:Y:S01]  /*18680*/  STL.128 [R1+0x310], R144 ;  /* 0x0003109001007387 */ /* 0x000fe20000100c00 */
[----:B------:R-:W-:-:S02]  /*18690*/  IMAD.MOV.U32 R109, RZ, RZ, R33 ;  /* 0x000000ffff6d7224 */ /* 0x000fc400078e0021 */
[----:B------:R-:W-:Y:S01]  /*186a0*/  IMAD.MOV.U32 R108, RZ, RZ, R32 ;  /* 0x000000ffff6c7224 */ /* 0x000fe200078e0020 */
[----:B------:R-:W-:Y:S01]  /*186b0*/  STL.128 [R1+0x320], R148 ;  /* 0x0003209401007387 */ /* 0x000fe20000100c00 */
[----:B------:R-:W-:Y:S02]  /*186c0*/  IMAD.MOV.U32 R52, RZ, RZ, R135 ;  /* 0x000000ffff347224 */ /* 0x000fe400078e0087 */
[----:B------:R-:W-:Y:S02]  /*186d0*/  IMAD.MOV.U32 R56, RZ, RZ, R139 ;  /* 0x000000ffff387224 */ /* 0x000fe400078e008b */
[----:B------:R-:W-:Y:S02]  /*186e0*/  IMAD.MOV.U32 R100, RZ, RZ, R184 ;  /* 0x000000ffff647224 */ /* 0x000fe400078e00b8 */
[----:B------:R-:W-:Y:S02]  /*186f0*/  IMAD.MOV.U32 R101, RZ, RZ, R185 ;  /* 0x000000ffff657224 */ /* 0x000fe400078e00b9 */
        /* <DEDUP_REMOVED lines=17> */
[----:B------:R-:W2:Y:S01]  /*18810*/  LDL.LU R234, [R1+0x12ac] ;  /* 0x0012ac0001ea7983 */ /* 0x000ea20000300800 */
        /* <DEDUP_REMOVED lines=15> */
[----:B------:R-:W-:Y:S01]  /*18910*/  IMAD.MOV.U32 R41, RZ, RZ, R124 ;  /* 0x000000ffff297224 */ /* 0x000fe200078e007c */
[----:B------:R-:W-:Y:S01]  /*18920*/  R2UR UR6, R4 ;  /* 0x00000000040672ca */ /* 0x000fe200000e0000 */
        /* <DEDUP_REMOVED lines=19> */
[----:B------:R-:W-:Y:S01]  /*18a60*/  R2UR UR7, R5 ;  /* 0x00000000050772ca */ /* 0x000fe200000e0000 */
        /* <DEDUP_REMOVED lines=25> */
[----:B0-----:R-:W2:Y:S01]  /*18c00*/  LDL.LU.128 R180, [R1+0x10c0] ;  /* 0x0010c00001b47983 */ /* 0x001ea20000300c00 */
[----:B------:R-:W-:Y:S02]  /*18c10*/  IMAD.MOV.U32 R68, RZ, RZ, R61 ;  /* 0x000000ffff447224 */ /* 0x000fe400078e003d */
[----:B------:R-:W-:Y:S01]  /*18c20*/  IMAD.MOV.U32 R67, RZ, RZ, R60 ;  /* 0x000000ffff437224 */ /* 0x000fe200078e003c */
[----:B-1----:R-:W2:Y:S01]  /*18c30*/  LDL.LU.128 R176, [R1+0x10b0] ;  /* 0x0010b00001b07983 */ /* 0x002ea20000300c00 */
[----:B------:R-:W-:-:S02]  /*18c40*/  IMAD.MOV.U32 R66, RZ, RZ, R59 ;  /* 0x000000ffff427224 */ /* 0x000fc400078e003b */
[----:B------:R-:W-:Y:S01]  /*18c50*/  IMAD.MOV.U32 R27, RZ, RZ, R110 ;  /* 0x000000ffff1b7224 */ /* 0x000fe200078e006e */
[----:B----4-:R-:W4:Y:S01]  /*18c60*/  LDL.LU.128 R172, [R1+0x10a0] ;  /* 0x0010a00001ac7983 */ /* 0x010f220000300c00 */
[----:B------:R-:W-:Y:S02]  /*18c70*/  IMAD.MOV.U32 R26, RZ, RZ, R109 ;  /* 0x000000ffff1a7224 */ /* 0x000fe400078e006d */
[----:B------:R-:W-:Y:S01]  /*18c80*/  IMAD.MOV.U32 R65, RZ, RZ, R58 ;  /* 0x000000ffff417224 */ /* 0x000fe200078e003a */
[----:B------:R-:W4:Y:S01]  /*18c90*/  LDL.LU.128 R164, [R1+0x1080] ;  /* 0x0010800001a47983 */ /* 0x000f220000300c00 */
[----:B------:R-:W-:Y:S02]  /*18ca0*/  IMAD.MOV.U32 R64, RZ, RZ, R57 ;  /* 0x000000ffff407224 */ /* 0x000fe400078e0039 */
[----:B------:R-:W-:Y:S01]  /*18cb0*/  IMAD.MOV.U32 R63, RZ, RZ, R56 ;  /* 0x000000ffff3f7224 */ /* 0x000fe200078e0038 */
        /* <DEDUP_REMOVED lines=45> */
[----:B---3--:R-:W-:Y:S02]  /*18f90*/  IMAD.MOV.U32 R104, RZ, RZ, R188 ;  /* 0x000000ffff687224 */ /* 0x008fe400078e00bc */
        /* <DEDUP_REMOVED lines=47> */
[----:B------:R-:W-:-:S06]  /*19290*/  WARPGROUP.ARRIVE ;  /* 0x00000000000079c5 */ /* 0x000fcc0000000000 */
[----:B------:R-:W-:Y:S01]  /*192a0*/  HGMMA.64x256x16.F32 R24, R152, gdesc[UR4].tnspB, R24, gsb0 ;  /* 0x43e0000498187df0 */ /* 0x000fe20008000818 */
[----:B------:R0:W-:Y:S04]  /*192b0*/  STL.128 [R1+0xfe0], R160 ;  /* 0x000fe0a001007387 */ /* 0x0001e80000100c00 */
[----:B--2---:R1:W-:Y:S04]  /*192c0*/  STL.128 [R1+0xfd0], R156 ;  /* 0x000fd09c01007387 */ /* 0x0043e80000100c00 */
[----:B------:R2:W-:Y:S04]  /*192d0*/  STL [R1+0x1048], R194 ;  /* 0x001048c201007387 */ /* 0x0005e80000100800 */
[----:B0-----:R-:W3:Y:S04]  /*192e0*/  LDL.LU.128 R160, [R1+0xfe0] ;  /* 0x000fe00001a07983 */ /* 0x001ee80000300c00 */
[----:B-1----:R-:W3:Y:S01]  /*192f0*/  LDL.LU.128 R156, [R1+0xfd0] ;  /* 0x000fd000019c7983 */ /* 0x002ee20000300c00 */
[----:B--2---:R-:W-:-:S03]  /*19300*/  IMAD.MOV.U32 R194, RZ, RZ, R231 ;  /* 0x000000ffffc27224 */ /* 0x004fc600078e00e7 */
[----:B------:R0:W-:Y:S02]  /*19310*/  STL.64 [R1+0x1040], R192 ;  /* 0x001040c001007387 */ /* 0x0001e40000100a00 */
[----:B0-----:R-:W-:Y:S02]  /*19320*/  IMAD.MOV.U32 R192, RZ, RZ, R233 ;  /* 0x000000ffffc07224 */ /* 0x001fe400078e00e9 */
[----:B------:R-:W-:-:S05]  /*19330*/  IMAD.MOV.U32 R193, RZ, RZ, R232 ;  /* 0x000000ffffc17224 */ /* 0x000fca00078e00e8 */
[----:B------:R0:W-:Y:S04]  /*19340*/  STL.128 [R1+0x3b0], R192 ;  /* 0x0003b0c001007387 */ /* 0x0001e80000100c00 */
[----:B0-----:R-:W2:Y:S04]  /*19350*/  LDL.LU R194, [R1+0x1048] ;  /* 0x0010480001c27983 */ /* 0x001ea80000300800 */
[----:B------:R-:W2:Y:S04]  /*19360*/  LDL.LU.64 R192, [R1+0x1040] ;  /* 0x0010400001c07983 */ /* 0x000ea80000300a00 */
[----:B------:R-:W-:Y:S01]  /*19370*/  STL.128 [R1+0x1030], R180 ;  /* 0x001030b401007387 */ /* 0x000fe20000100c00 */
        /* <DEDUP_REMOVED lines=8> */
[----:B0-----:R-:W2:Y:S04]  /*19400*/  LDL.LU.128 R132, [R1+0xf80] ;  /* 0x000f800001847983 */ /* 0x001ea80000300c00 */
[----:B-1----:R-:W2:Y:S04]  /*19410*/  LDL.LU.128 R128, [R1+0xf70] ;  /* 0x000f700001807983 */ /* 0x002ea80000300c00 */
[----:B----4-:R-:W4:Y:S04]  /*19420*/  LDL.LU.128 R124, [R1+0xf60] ;  /* 0x000f6000017c7983 */ /* 0x010f280000300c00 */
[----:B------:R-:W4:Y:S04]  /*19430*/  LDL.LU.128 R120, [R1+0xf50] ;  /* 0x000f500001787983 */ /* 0x000f280000300c00 */
[----:B------:R-:W4:Y:S04]  /*19440*/  LDL.LU.128 R116, [R1+0xf40] ;  /* 0x000f400001747983 */ /* 0x000f280000300c00 */
[----:B------:R-:W4:Y:S04]  /*19450*/  LDL.LU.128 R112, [R1+0xf30] ;  /* 0x000f300001707983 */ /* 0x000f280000300c00 */
[----:B------:R-:W4:Y:S04]  /*19460*/  LDL.LU.128 R108, [R1+0xf20] ;  /* 0x000f2000016c7983 */ /* 0x000f280000300c00 */
[----:B------:R0:W-:Y:S04]  /*19470*/  STL.128 [R1+0xfc0], R148 ;  /* 0x000fc09401007387 */ /* 0x0001e80000100c00 */
[----:B0-----:R-:W4:Y:S01]  /*19480*/  LDL.LU.128 R148, [R1+0xfc0] ;  /* 0x000fc00001947983 */ /* 0x001f220000300c00 */
[----:B------:R-:W-:-:S02]  /*19490*/  IMAD.MOV.U32 R180, RZ, RZ, R11 ;  /* 0x000000ffffb47224 */ /* 0x000fc400078e000b */
[----:B------:R-:W-:Y:S02]  /*194a0*/  IMAD.MOV.U32 R181, RZ, RZ, R20 ;  /* 0x000000ffffb57224 */ /* 0x000fe400078e0014 */
[----:B------:R-:W-:Y:S02]  /*194b0*/  IMAD.MOV.U32 R182, RZ, RZ, R4 ;  /* 0x000000ffffb67224 */ /* 0x000fe400078e0004 */
[----:B------:R-:W-:Y:S01]  /*194c0*/  IMAD.MOV.U32 R183, RZ, RZ, R235 ;  /* 0x000000ffffb77224 */ /* 0x000fe200078e00eb */
        /* <DEDUP_REMOVED lines=8> */
[----:B------:R0:W-:Y:S04]  /*19550*/  STL.128 [R1+0x1000], R168 ;  /* 0x001000a801007387 */ /* 0x0001e80000100c00 */
[----:B0-----:R-:W4:Y:S04]  /*19560*/  LDL.LU.128 R168, [R1+0x1000] ;  /* 0x0010000001a87983 */ /* 0x001f280000300c00 */
[----:B------:R0:W-:Y:S04]  /*19570*/  STL.128 [R1+0xfb0], R144 ;  /* 0x000fb09001007387 */ /* 0x0001e80000100c00 */
[----:B------:R1:W-:Y:S04]  /*19580*/  STL.128 [R1+0xfa0], R140 ;  /* 0x000fa08c01007387 */ /* 0x0003e80000100c00 */
[----:B------:R1:W-:Y:S04]  /*19590*/  STL.128 [R1+0xf90], R136 ;  /* 0x000f908801007387 */ /* 0x0003e80000100c00 */
[----:B0-----:R-:W4:Y:S04]  /*195a0*/  LDL.LU.128 R144, [R1+0xfb0] ;  /* 0x000fb00001907983 */ /* 0x001f280000300c00 */
[----:B-1----:R-:W4:Y:S04]  /*195b0*/  LDL.LU.128 R140, [R1+0xfa0] ;  /* 0x000fa000018c7983 */ /* 0x002f280000300c00 */
[----:B------:R-:W4:Y:S01]  /*195c0*/  LDL.LU.128 R136, [R1+0xf90] ;  /* 0x000f900001887983 */ /* 0x000f220000300c00 */
[----:B---3--:R-:W-:Y:S01]  /*195d0*/  F2FP.F16.F32.PACK_AB R152, R159, R160 ;  /* 0x000000a09f98723e */ /* 0x008fe200000000ff */
[----:B------:R-:W-:Y:S01]  /*195e0*/  IMAD.MOV.U32 R159, RZ, RZ, R96 ;  /* 0x000000ffff9f7224 */ /* 0x000fe200078e0060 */
[----:B------:R-:W-:Y:S01]  /*195f0*/  F2FP.F16.F32.PACK_AB R153, R23, R156 ;  /* 0x0000009c1799723e */ /* 0x000fe200000000ff */
[----:B------:R-:W-:Y:S01]  /*19600*/  IMAD.MOV.U32 R156, RZ, RZ, R93 ;  /* 0x000000ffff9c7224 */ /* 0x000fe200078e005d */
[----:B------:R-:W-:Y:S01]  /*19610*/  F2FP.F16.F32.PACK_AB R154, R161, R162 ;  /* 0x000000a2a19a723e */ /* 0x000fe200000000ff */
[----:B------:R0:W-:Y:S01]  /*19620*/  STL.128 [R1+0x390], R184 ;  /* 0x000390b801007387 */ /* 0x0001e20000100c00 */
[----:B------:R-:W-:Y:S01]  /*19630*/  F2FP.F16.F32.PACK_AB R155, R157, R158 ;  /* 0x0000009e9d9b723e */ /* 0x000fe200000000ff */
[----:B------:R-:W-:-:S02]  /*19640*/  IMAD.MOV.U32 R160, RZ, RZ, R95 ;  /* 0x000000ffffa07224 */ /* 0x000fc400078e005f */
[----:B------:R1:W-:Y:S01]  /*19650*/  STL.128 [R1+0x3a0], R188 ;  /* 0x0003a0bc01007387 */ /* 0x0003e20000100c00 */
[----:B------:R-:W-:Y:S02]  /*19660*/  IMAD.MOV.U32 R161, RZ, RZ, R92 ;  /* 0x000000ffffa17224 */ /* 0x000fe400078e005c */
[----:B------:R-:W-:Y:S01]  /*19670*/  IMAD.MOV.U32 R158, RZ, RZ, R90 ;  /* 0x000000ffff9e7224 */ /* 0x000fe200078e005a */
[----:B------:R-:W-:Y:S01]  /*19680*/  STL.128 [R1+0x3c0], R196 ;  /* 0x0003c0c401007387 */ /* 0x000fe20000100c00 */
[----:B------:R-:W-:-:S03]  /*19690*/  IMAD.MOV.U32 R157, RZ, RZ, R89 ;  /* 0x000000ffff9d7224 */ /* 0x000fc600078e0059 */
[----:B------:R-:W-:Y:S04]  /*196a0*/  STL.128 [R1+0x3d0], R200 ;  /* 0x0003d0c801007387 */ /* 0x000fe80000100c00 */
[----:B------:R-:W-:Y:S01]  /*196b0*/  STL.128 [R1+0x3e0], R204 ;  /* 0x0003e0cc01007387 */ /* 0x000fe20000100c00 */
[----:B0-----:R-:W-:Y:S02]  /*196c0*/  IMAD.MOV.U32 R187, RZ, RZ, R103 ;  /* 0x000000ffffbb7224 */ /* 0x001fe400078e0067 */
[----:B------:R-:W-:Y:S01]  /*196d0*/  IMAD.MOV.U32 R186, RZ, RZ, R102 ;  /* 0x000000ffffba7224 */ /* 0x000fe200078e0066 */
[----:B------:R-:W-:Y:S01]  /*196e0*/  STL.128 [R1+0x3f0], R208 ;  /* 0x0003f0d001007387 */ /* 0x000fe20000100c00 */
[----:B-1----:R-:W-:Y:S02]  /*196f0*/  IMAD.MOV.U32 R191, RZ, RZ, R107 ;  /* 0x000000ffffbf7224 */ /* 0x002fe400078e006b */
[----:B------:R-:W-:Y:S01]  /*19700*/  IMAD.MOV.U32 R190, RZ, RZ, R106 ;  /* 0x000000ffffbe7224 */ /* 0x000fe200078e006a */
[----:B------:R-:W-:Y:S01]  /*19710*/  STL.128 [R1+0x400], R212 ;  /* 0x000400d401007387 */ /* 0x000fe20000100c00 */
[----:B------:R-:W-:-:S02]  /*19720*/  IMAD.MOV.U32 R189, RZ, RZ, R105 ;  /* 0x000000ffffbd7224 */ /* 0x000fc400078e0069 */
[----:B------:R-:W-:Y:S01]  /*19730*/  IMAD.MOV.U32 R188, RZ, RZ, R104 ;  /* 0x000000ffffbc7224 */ /* 0x000fe200078e0068 */
[----:B------:R-:W-:Y:S01]  /*19740*/  STL.128 [R1+0x410], R216 ;  /* 0x000410d801007387 */ /* 0x000fe20000100c00 */
[----:B------:R-:W-:Y:S02]  /*19750*/  IMAD.MOV.U32 R185, RZ, RZ, R101 ;  /* 0x000000ffffb97224 */ /* 0x000fe400078e0065 */
[----:B------:R-:W-:Y:S01]  /*19760*/  IMAD.MOV.U32 R184, RZ, RZ, R100 ;  /* 0x000000ffffb87224 */ /* 0x000fe200078e0064 */
[----:B------:R0:W-:Y:S04]  /*19770*/  STL [R1+0xe24], R159 ;  /* 0x000e249f01007387 */ /* 0x0001e80000100800 */
[----:B------:R1:W-:Y:S01]  /*19780*/  STL [R1+0xe20], R156 ;  /* 0x000e209c01007387 */ /* 0x0003e20000100800 */
[----:B0-----:R-:W-:-:S03]  /*19790*/  IMAD.MOV.U32 R159, RZ, RZ, R91 ;  /* 0x000000ffff9f7224 */ /* 0x001fc600078e005b */
[----:B------:R0:W-:Y:S01]  /*197a0*/  STL.128 [R1+0xe10], R152 ;  /* 0x000e109801007387 */ /* 0x0001e20000100c00 */
[----:B-1----:R-:W-:-:S03]  /*197b0*/  IMAD.MOV.U32 R156, RZ, RZ, R88 ;  /* 0x000000ffff9c7224 */ /* 0x002fc600078e0058 */
[----:B------:R1:W-:Y:S01]  /*197c0*/  STL.128 [R1+0xea0], R188 ;  /* 0x000ea0bc01007387 */ /* 0x0003e20000100c00 */
[----:B------:R-:W-:-:S03]  /*197d0*/  IMAD.MOV.U32 R231, RZ, RZ, R19 ;  /* 0x000000ffffe77224 */ /* 0x000fc600078e0013 */
[----:B------:R3:W-:Y:S01]  /*197e0*/  STL.128 [R1+0xe90], R184 ;  /* 0x000e90b801007387 */ /* 0x0007e20000100c00 */
[----:B------:R-:W-:-:S03]  /*197f0*/  IMAD.MOV.U32 R235, RZ, RZ, R6 ;  /* 0x000000ffffeb7224 */ /* 0x000fc600078e0006 */
[----:B------:R3:W-:Y:S01]  /*19800*/  STL.64 [R1+0xe28], R160 ;  /* 0x000e28a001007387 */ /* 0x0007e20000100a00 */
[----:B0-----:R-:W-:-:S03]  /*19810*/  IMAD.MOV.U32 R155, RZ, RZ, R87 ;  /* 0x000000ffff9b7224 */ /* 0x001fc600078e0057 */
[----:B------:R0:W-:Y:S01]  /*19820*/  STL.128 [R1+0x360], R156 ;  /* 0x0003609c01007387 */ /* 0x0001e20000100c00 */
[----:B------:R-:W-:Y:S02]  /*19830*/  IMAD.MOV.U32 R152, RZ, RZ, R84 ;  /* 0x000000ffff987224 */ /* 0x000fe400078e0054 */
[----:B------:R-:W-:Y:S01]  /*19840*/  IMAD.MOV.U32 R87, RZ, RZ, R159 ;  /* 0x000000ffff577224 */ /* 0x000fe200078e009f */
[----:B-1----:R-:W4:Y:S01]  /*19850*/  LDL.LU.128 R188, [R1+0xea0] ;  /* 0x000ea00001bc7983 */ /* 0x002f220000300c00 */
[----:B------:R-:W-:Y:S02]  /*19860*/  IMAD.MOV.U32 R84, RZ, RZ, R156 ;  /* 0x000000ffff547224 */ /* 0x000fe400078e009c */
[----:B------:R-:W-:Y:S01]  /*19870*/  IMAD.MOV.U32 R154, RZ, RZ, R86 ;  /* 0x000000ffff9a7224 */ /* 0x000fe200078e0056 */
[----:B---3--:R-:W3:Y:S01]  /*19880*/  LDL.LU.128 R184, [R1+0xe90] ;  /* 0x000e900001b87983 */ /* 0x008ee20000300c00 */
[----:B------:R-:W-:-:S03]  /*19890*/  IMAD.MOV.U32 R153, RZ, RZ, R85 ;  /* 0x000000ffff997224 */ /* 0x000fc600078e0055 */
[----:B------:R-:W3:Y:S01]  /*198a0*/  LDL.LU.64 R160, [R1+0xe28] ;  /* 0x000e280001a07983 */ /* 0x000ee20000300a00 */
[----:B------:R-:W-:-:S03]  /*198b0*/  IMAD.MOV.U32 R12, RZ, RZ, R18 ;  /* 0x000000ffff0c7224 */ /* 0x000fc600078e0012 */
[----:B0-----:R-:W3:Y:S04]  /*198c0*/  LDL.LU R159, [R1+0xe24] ;  /* 0x000e2400019f7983 */ /* 0x001ee80000300800 */
[----:B------:R-:W3:Y:S04]  /*198d0*/  LDL.LU R156, [R1+0xe20] ;  /* 0x000e2000019c7983 */ /* 0x000ee80000300800 */
[----:B------:R0:W-:Y:S04]  /*198e0*/  STL [R1+0x104c], R234 ;  /* 0x00104cea01007387 */ /* 0x0001e80000100800 */
[----:B------:R-:W-:Y:S01]  /*198f0*/  STL.128 [R1+0x350], R152 ;  /* 0x0003509801007387 */ /* 0x000fe20000100c00 */
[----:B0-----:R-:W-:-:S02]  /*19900*/  IMAD.MOV.U32 R234, RZ, RZ, R7 ;  /* 0x000000ffffea7224 */ /* 0x001fc400078e0007 */
[----:B--2---:R-:W-:Y:S02]  /*19910*/  IMAD.MOV.U32 R219, RZ, RZ, R135 ;  /* 0x000000ffffdb7224 */ /* 0x004fe400078e0087 */
[----:B------:R-:W-:Y:S02]  /*19920*/  IMAD.MOV.U32 R218, RZ, RZ, R134 ;  /* 0x000000ffffda7224 */ /* 0x000fe400078e0086 */
[----:B------:R-:W-:Y:S02]  /*19930*/  IMAD.MOV.U32 R217, RZ, RZ, R133 ;  /* 0x000000ffffd97224 */ /* 0x000fe400078e0085 */
[----:B------:R-:W-:Y:S02]  /*19940*/  IMAD.MOV.U32 R216, RZ, RZ, R132 ;  /* 0x000000ffffd87224 */ /* 0x000fe400078e0084 */
[----:B------:R-:W-:Y:S02]  /*19950*/  IMAD.MOV.U32 R215, RZ, RZ, R131 ;  /* 0x000000ffffd77224 */ /* 0x000fe400078e0083 */
[----:B------:R-:W-:-:S02]  /*19960*/  IMAD.MOV.U32 R214, RZ, RZ, R130 ;  /* 0x000000ffffd67224 */ /* 0x000fc400078e0082 */
[----:B------:R-:W-:Y:S02]  /*19970*/  IMAD.MOV.U32 R213, RZ, RZ, R129 ;  /* 0x000000ffffd57224 */ /* 0x000fe400078e0081 */
[----:B------:R-:W-:Y:S02]  /*19980*/  IMAD.MOV.U32 R212, RZ, RZ, R128 ;  /* 0x000000ffffd47224 */ /* 0x000fe400078e0080 */
[----:B----4-:R-:W-:Y:S02]  /*19990*/  IMAD.MOV.U32 R211, RZ, RZ, R127 ;  /* 0x000000ffffd37224 */ /* 0x010fe400078e007f */
        /* <DEDUP_REMOVED lines=24> */
[----:B0-----:R-:W3:Y:S01]  /*19b20*/  LDL.LU.128 R216, [R1+0xf10] ;  /* 0x000f100001d87983 */ /* 0x001ee20000300c00 */
[----:B------:R-:W-:-:S03]  /*19b30*/  IMAD.MOV.U32 R7, RZ, RZ, R150 ;  /* 0x000000ffff077224 */ /* 0x000fc600078e0096 */
[----:B-1----:R-:W3:Y:S01]  /*19b40*/  LDL.LU.128 R212, [R1+0xf00] ;  /* 0x000f000001d47983 */ /* 0x002ee20000300c00 */
[----:B------:R-:W-:-:S03]  /*19b50*/  IMAD.MOV.U32 R18, RZ, RZ, R149 ;  /* 0x000000ffff127224 */ /* 0x000fc600078e0095 */
[----:B--2---:R-:W2:Y:S01]  /*19b60*/  LDL.LU.128 R208, [R1+0xef0] ;  /* 0x000ef00001d07983 */ /* 0x004ea20000300c00 */
[----:B------:R-:W-:-:S03]  /*19b70*/  IMAD.MOV.U32 R19, RZ, RZ, R148 ;  /* 0x000000ffff137224 */ /* 0x000fc600078e0094 */
[----:B----4-:R-:W4:Y:S04]  /*19b80*/  LDL.LU.128 R204, [R1+0xee0] ;  /* 0x000ee00001cc7983 */ /* 0x010f280000300c00 */
[----:B------:R-:W2:Y:S04]  /*19b90*/  LDL.LU.128 R200, [R1+0xed0] ;  /* 0x000ed00001c87983 */ /* 0x000ea80000300c00 */
[----:B------:R-:W4:Y:S04]  /*19ba0*/  LDL.LU.128 R196, [R1+0xec0] ;  /* 0x000ec00001c47983 */ /* 0x000f280000300c00 */
[----:B------:R-:W2:Y:S01]  /*19bb0*/  LDL.LU.128 R192, [R1+0xeb0] ;  /* 0x000eb00001c07983 */ /* 0x000ea20000300c00 */
        /* <DEDUP_REMOVED lines=8> */
[----:B------:R-:W4:Y:S01]  /*19c40*/  LDL.LU.128 R152, [R1+0xe10] ;  /* 0x000e100001987983 */ /* 0x000f220000300c00 */
[----:B------:R-:W-:Y:S02]  /*19c50*/  IMAD.MOV.U32 R232, RZ, RZ, R10 ;  /* 0x000000ffffe87224 */ /* 0x000fe400078e000a */
[----:B------:R-:W-:Y:S01]  /*19c60*/  IMAD.MOV.U32 R233, RZ, RZ, R9 ;  /* 0x000000ffffe97224 */ /* 0x000fe200078e0009 */
[----:B------:R0:W-:Y:S04]  /*19c70*/  STL.128 [R1+0xe80], R180 ;  /* 0x000e80b401007387 */ /* 0x0001e80000100c00 */
[----:B------:R1:W-:Y:S04]  /*19c80*/  STL.128 [R1+0x450], R232 ;  /* 0x000450e801007387 */ /* 0x0003e80000100c00 */
[----:B------:R1:W-:Y:S04]  /*19c90*/  STL.128 [R1+0xe70], R176 ;  /* 0x000e70b001007387 */ /* 0x0003e80000100c00 */
[----:B------:R1:W-:Y:S04]  /*19ca0*/  STL.128 [R1+0xe60], R172 ;  /* 0x000e60ac01007387 */ /* 0x0003e80000100c00 */
[----:B0-----:R-:W4:Y:S04]  /*19cb0*/  LDL.LU.128 R180, [R1+0xe80] ;  /* 0x000e800001b47983 */ /* 0x001f280000300c00 */
[----:B-1----:R-:W4:Y:S04]  /*19cc0*/  LDL.LU R234, [R1+0x104c] ;  /* 0x00104c0001ea7983 */ /* 0x002f280000300800 */
[----:B------:R0:W-:Y:S04]  /*19cd0*/  STL.128 [R1+0xe40], R164 ;  /* 0x000e40a401007387 */ /* 0x0001e80000100c00 */
[----:B------:R1:W-:Y:S04]  /*19ce0*/  STL [R1+0xe30], R163 ;  /* 0x000e30a301007387 */ /* 0x0003e80000100800 */
[----:B------:R-:W4:Y:S04]  /*19cf0*/  LDL.LU.128 R176, [R1+0xe70] ;  /* 0x000e700001b07983 */ /* 0x000f280000300c00 */
[----:B------:R-:W4:Y:S04]  /*19d00*/  LDL.LU.128 R172, [R1+0xe60] ;  /* 0x000e600001ac7983 */ /* 0x000f280000300c00 */
[----:B0-----:R-:W4:Y:S04]  /*19d10*/  LDL.LU.128 R164, [R1+0xe40] ;  /* 0x000e400001a47983 */ /* 0x001f280000300c00 */
[----:B-1----:R-:W4:Y:S04]  /*19d20*/  LDL.LU R163, [R1+0xe30] ;  /* 0x000e300001a37983 */ /* 0x002f280000300800 */
[----:B------:R0:W-:Y:S04]  /*19d30*/  STL.128 [R1+0xe50], R168 ;  /* 0x000e50a801007387 */ /* 0x0001e80000100c00 */
[----:B0-----:R-:W4:Y:S01]  /*19d40*/  LDL.LU.128 R168, [R1+0xe50] ;  /* 0x000e500001a87983 */ /* 0x001f220000300c00 */
        /* <DEDUP_REMOVED lines=10> */
[----:B------:R-:W-:Y:S02]  /*19df0*/  IMAD.MOV.U32 R134, RZ, RZ, R66 ;  /* 0x000000ffff867224 */ /* 0x000fe400078e0042 */
[----:B0-----:R-:W-:Y:S02]  /*19e00*/  IMAD.MOV.U32 R229, RZ, RZ, R145 ;  /* 0x000000ffffe57224 */ /* 0x001fe400078e0091 */
[----:B------:R-:W-:Y:S02]  /*19e10*/  IMAD.MOV.U32 R228, RZ, RZ, R144 ;  /* 0x000000ffffe47224 */ /* 0x000fe400078e0090 */
[----:B-1----:R-:W-:Y:S02]  /*19e20*/  IMAD.MOV.U32 R227, RZ, RZ, R143 ;  /* 0x000000ffffe37224 */ /* 0x002fe400078e008f */
        /* <DEDUP_REMOVED lines=31> */
[----:B------:R-:W-:-:S02]  /*1a020*/  VIADD R4, R16, 0x180 ;  /* 0x0000018010047836 */ /* 0x000fc40000000000 */
        /* <DEDUP_REMOVED lines=171> */
[----:B---3--:R-:W-:Y:S01]  /*1aae0*/  IMAD.MOV.U32 R92, RZ, RZ, R161 ;  /* 0x000000ffff5c7224 */ /* 0x008fe200078e00a1 */
[----:B------:R3:W-:Y:S01]  /*1aaf0*/  STL.128 [R1+0x2d0], R120 ;  /* 0x0002d07801007387 */ /* 0x0007e20000100c00 */
[----:B------:R-:W-:Y:S02]  /*1ab00*/  IMAD.MOV.U32 R93, RZ, RZ, R156 ;  /* 0x000000ffff5d7224 */ /* 0x000fe400078e009c */
[----:B------:R-:W-:Y:S01]  /*1ab10*/  IMAD.MOV.U32 R94, RZ, RZ, R23 ;  /* 0x000000ffff5e7224 */ /* 0x000fe200078e0017 */
[----:B------:R3:W-:Y:S01]  /*1ab20*/  STL.128 [R1+0x2e0], R124 ;  /* 0x0002e07c01007387 */ /* 0x0007e20000100c00 */
[----:B------:R-:W-:Y:S02]  /*1ab30*/  IMAD.MOV.U32 R95, RZ, RZ, R160 ;  /* 0x000000ffff5f7224 */ /* 0x000fe400078e00a0 */
[----:B0-----:R-:W-:Y:S01]  /*1ab40*/  IMAD.MOV.U32 R96, RZ, RZ, R159 ;  /* 0x000000ffff607224 */ /* 0x001fe200078e009f */
[----:B------:R0:W-:Y:S01]  /*1ab50*/  STL.128 [R1+0x2f0], R128 ;  /* 0x0002f08001007387 */ /* 0x0001e20000100c00 */
[----:B------:R-:W-:-:S02]  /*1ab60*/  IMAD.MOV.U32 R97, RZ, RZ, R4 ;  /* 0x000000ffff617224 */ /* 0x000fc400078e0004 */
[----:B------:R-:W-:Y:S01]  /*1ab70*/  IMAD.MOV.U32 R98, RZ, RZ, R235 ;  /* 0x000000ffff627224 */ /* 0x000fe200078e00eb */
[----:B------:R0:W-:Y:S01]  /*1ab80*/  STL.128 [R1+0x300], R132 ;  /* 0x0003008401007387 */ /* 0x0001e20000100c00 */
[----:B------:R-:W-:Y:S02]  /*1ab90*/  IMAD.MOV.U32 R99, RZ, RZ, R233 ;  /* 0x000000ffff637224 */ /* 0x000fe400078e00e9 */
[----:B-1----:R-:W-:Y:S01]  /*1aba0*/  IMAD.MOV.U32 R100, RZ, RZ, R184 ;  /* 0x000000ffff647224 */ /* 0x002fe200078e00b8 */
        /* <DEDUP_REMOVED lines=11> */
[----:B----4-:R-:W-:Y:S02]  /*1ac60*/  IMAD.MOV.U32 R108, RZ, RZ, R232 ;  /* 0x000000ffff6c7224 */ /* 0x010fe400078e00e8 */
        /* <DEDUP_REMOVED lines=19> */
[----:B0-----:R-:W-:Y:S02]  /*1ada0*/  IMAD.MOV.U32 R128, RZ, RZ, R212 ;  /* 0x000000ffff807224 */ /* 0x001fe400078e00d4 */
[----:B------:R-:W-:Y:S02]  /*1adb0*/  IMAD.MOV.U32 R129, RZ, RZ, R213 ;  /* 0x000000ffff817224 */ /* 0x000fe400078e00d5 */
[----:B------:R-:W-:Y:S02]  /*1adc0*/  IMAD.MOV.U32 R130, RZ, RZ, R214 ;  /* 0x000000ffff827224 */ /* 0x000fe400078e00d6 */
[----:B------:R-:W-:Y:S02]  /*1add0*/  IMAD.MOV.U32 R131, RZ, RZ, R215 ;  /* 0x000000ffff837224 */ /* 0x000fe400078e00d7 */
[----:B------:R-:W-:Y:S02]  /*1ade0*/  IMAD.MOV.U32 R132, RZ, RZ, R216 ;  /* 0x000000ffff847224 */ /* 0x000fe400078e00d8 */
        /* <DEDUP_REMOVED lines=18> */
[----:B------:R-:W-:-:S06]  /*1af10*/  IMAD.MOV.U32 R151, RZ, RZ, R6 ;  /* 0x000000ffff977224 */ /* 0x000fcc00078e0006 */
[----:B------:R-:W-:-:S06]  /*1af20*/  WARPGROUP.ARRIVE ;  /* 0x00000000000079c5 */ /* 0x000fcc0000000000 */
[----:B------:R-:W-:Y:S01]  /*1af30*/  HGMMA.64x256x16.F32 R24, R152, gdesc[UR4].tnspB, R24, gsb0 ;  /* 0x43e0000498187df0 */ /* 0x000fe20008000818 */
[----:B------:R0:W-:Y:S04]  /*1af40*/  STL.64 [R1+0xe00], R192 ;  /* 0x000e00c001007387 */ /* 0x0001e80000100a00 */
[----:B------:R-:W-:Y:S04]  /*1af50*/  STL.128 [R1+0xdf0], R180 ;  /* 0x000df0b401007387 */ /* 0x000fe80000100c00 */
[----:B------:R1:W-:Y:S01]  /*1af60*/  STL [R1+0xe0c], R234 ;  /* 0x000e0cea01007387 */ /* 0x0003e20000100800 */
[----:B0-----:R-:W-:-:S03]  /*1af70*/  IMAD.MOV.U32 R192, RZ, RZ, R232 ;  /* 0x000000ffffc07224 */ /* 0x001fc600078e00e8 */
[----:B------:R0:W-:Y:S01]  /*1af80*/  STL.128 [R1+0xde0], R176 ;  /* 0x000de0b001007387 */ /* 0x0001e20000100c00 */
[----:B------:R-:W-:-:S03]  /*1af90*/  IMAD.MOV.U32 R232, RZ, RZ, R19 ;  /* 0x000000ffffe87224 */ /* 0x000fc600078e0013 */
[----:B------:R2:W-:Y:S01]  /*1afa0*/  STL.128 [R1+0xdd0], R172 ;  /* 0x000dd0ac01007387 */ /* 0x0005e20000100c00 */
[----:B-1----:R-:W-:Y:S02]  /*1afb0*/  IMAD.MOV.U32 R234, RZ, RZ, R7 ;  /* 0x000000ffffea7224 */ /* 0x002fe400078e0007 */
[----:B------:R-:W-:Y:S02]  /*1afc0*/  IMAD.MOV.U32 R182, RZ, RZ, R235 ;  /* 0x000000ffffb67224 */ /* 0x000fe400078e00eb */
[----:B------:R-:W-:Y:S01]  /*1afd0*/  IMAD.MOV.U32 R183, RZ, RZ, R233 ;  /* 0x000000ffffb77224 */ /* 0x000fe200078e00e9 */
[----:B------:R-:W-:Y:S01]  /*1afe0*/  STL.128 [R1+0xdb0], R164 ;  /* 0x000db0a401007387 */ /* 0x000fe20000100c00 */
[----:B------:R-:W-:Y:S02]  /*1aff0*/  IMAD.MOV.U32 R233, RZ, RZ, R18 ;  /* 0x000000ffffe97224 */ /* 0x000fe400078e0012 */
[----:B------:R-:W-:Y:S01]  /*1b000*/  IMAD.MOV.U32 R235, RZ, RZ, R6 ;  /* 0x000000ffffeb7224 */ /* 0x000fe200078e0006 */
[----:B------:R1:W-:Y:S01]  /*1b010*/  STL [R1+0xda0], R163 ;  /* 0x000da0a301007387 */ /* 0x0003e20000100800 */
[----:B------:R-:W-:-:S02]  /*1b020*/  IMAD.MOV.U32 R180, RZ, RZ, R159 ;  /* 0x000000ffffb47224 */ /* 0x000fc400078e009f */
[----:B0-----:R-:W-:Y:S02]  /*1b030*/  IMAD.MOV.U32 R176, RZ, RZ, R161 ;  /* 0x000000ffffb07224 */ /* 0x001fe400078e00a1 */
[----:B------:R-:W-:Y:S01]  /*1b040*/  IMAD.MOV.U32 R177, RZ, RZ, R156 ;  /* 0x000000ffffb17224 */ /* 0x000fe200078e009c */
[----:B--2---:R-:W2:Y:S01]  /*1b050*/  LDL.LU.128 R172, [R1+0xdd0] ;  /* 0x000dd00001ac7983 */ /* 0x004ea20000300c00 */
[----:B------:R-:W-:Y:S02]  /*1b060*/  IMAD.MOV.U32 R178, RZ, RZ, R23 ;  /* 0x000000ffffb27224 */ /* 0x000fe400078e0017 */
[----:B------:R-:W-:Y:S01]  /*1b070*/  IMAD.MOV.U32 R179, RZ, RZ, R160 ;  /* 0x000000ffffb37224 */ /* 0x000fe200078e00a0 */
[----:B-1----:R-:W3:Y:S01]  /*1b080*/  LDL.LU R163, [R1+0xda0] ;  /* 0x000da00001a37983 */ /* 0x002ee20000300800 */
[----:B------:R-:W-:-:S03]  /*1b090*/  IMAD.MOV.U32 R181, RZ, RZ, R4 ;  /* 0x000000ffffb57224 */ /* 0x000fc600078e0004 */
[----:B------:R-:W3:Y:S01]  /*1b0a0*/  LDL.LU.128 R164, [R1+0xdb0] ;  /* 0x000db00001a47983 */ /* 0x000ee20000300c00 */
[----:B------:R-:W-:-:S03]  /*1b0b0*/  IMAD.MOV.U32 R193, RZ, RZ, R231 ;  /* 0x000000ffffc17224 */ /* 0x000fc600078e00e7 */
[----:B------:R0:W-:Y:S04]  /*1b0c0*/  STL [R1+0xe08], R194 ;  /* 0x000e08c201007387 */ /* 0x0001e80000100800 */
[----:B------:R1:W-:Y:S04]  /*1b0d0*/  STL.128 [R1+0x450], R232 ;  /* 0x000450e801007387 */ /* 0x0003e80000100c00 */
[----:B------:R4:W-:Y:S01]  /*1b0e0*/  STL.128 [R1+0xdc0], R168 ;  /* 0x000dc0a801007387 */ /* 0x0009e20000100c00 */
[----:B0-----:R-:W-:-:S03]  /*1b0f0*/  IMAD.MOV.U32 R194, RZ, RZ, R230 ;  /* 0x000000ffffc27224 */ /* 0x001fc600078e00e6 */
[----:B------:R0:W-:Y:S04]  /*1b100*/  STL.128 [R1+0x370], R176 ;  /* 0x000370b001007387 */ /* 0x0001e80000100c00 */
[----:B------:R0:W-:Y:S04]  /*1b110*/  STL.128 [R1+0x380], R180 ;  /* 0x000380b401007387 */ /* 0x0001e80000100c00 */
[----:B-1----:R-:W3:Y:S04]  /*1b120*/  LDL.LU R234, [R1+0xe0c] ;  /* 0x000e0c0001ea7983 */ /* 0x002ee80000300800 */
[----:B----4-:R-:W4:Y:S04]  /*1b130*/  LDL.LU.128 R168, [R1+0xdc0] ;  /* 0x000dc00001a87983 */ /* 0x010f280000300c00 */
[----:B0-----:R-:W4:Y:S04]  /*1b140*/  LDL.LU.128 R176, [R1+0xde0] ;  /* 0x000de00001b07983 */ /* 0x001f280000300c00 */
[----:B------:R-:W4:Y:S04]  /*1b150*/  LDL.LU.128 R180, [R1+0xdf0] ;  /* 0x000df00001b47983 */ /* 0x000f280000300c00 */
[----:B------:R0:W-:Y:S04]  /*1b160*/  STL.128 [R1+0x3b0], R192 ;  /* 0x0003b0c001007387 */ /* 0x0001e80000100c00 */
[----:B0-----:R-:W4:Y:S04]  /*1b170*/  LDL.LU R194, [R1+0xe08] ;  /* 0x000e080001c27983 */ /* 0x001f280000300800 */
[----:B------:R-:W4:Y:S01]  /*1b180*/  LDL.LU.64 R192, [R1+0xe00] ;  /* 0x000e000001c07983 */ /* 0x000f220000300a00 */
[----:B------:R-:W-:-:S03]  /*1b190*/  WARPGROUP.DEPBAR.LE gsb0, 0x0 ;  /* 0x00008000000079c5 */ /* 0x000fc60000010000 */
[----:B------:R0:W-:Y:S04]  /*1b1a0*/  STL.128 [R1+0xd90], R148 ;  /* 0x000d909401007387 */ /* 0x0001e80000100c00 */
[----:B------:R1:W-:Y:S04]  /*1b1b0*/  STL.128 [R1+0xd80], R144 ;  /* 0x000d809001007387 */ /* 0x0003e80000100c00 */
[----:B------:R1:W-:Y:S04]  /*1b1c0*/  STL.128 [R1+0xd70], R140 ;  /* 0x000d708c01007387 */ /* 0x0003e80000100c00 */
[----:B------:R1:W-:Y:S04]  /*1b1d0*/  STL.128 [R1+0xd60], R136 ;  /* 0x000d608801007387 */ /* 0x0003e80000100c00 */
[----:B0-----:R-:W4:Y:S04]  /*1b1e0*/  LDL.LU.128 R148, [R1+0xd90] ;  /* 0x000d900001947983 */ /* 0x001f280000300c00 */
[----:B-1----:R-:W4:Y:S04]  /*1b1f0*/  LDL.LU.128 R144, [R1+0xd80] ;  /* 0x000d800001907983 */ /* 0x002f280000300c00 */
[----:B------:R0:W-:Y:S04]  /*1b200*/  STL.128 [R1+0xd50], R132 ;  /* 0x000d508401007387 */ /* 0x0001e80000100c00 */
[----:B------:R1:W-:Y:S04]  /*1b210*/  STL.128 [R1+0xd40], R128 ;  /* 0x000d408001007387 */ /* 0x0003e80000100c00 */
[----:B------:R1:W-:Y:S04]  /*1b220*/  STL.128 [R1+0xd30], R124 ;  /* 0x000d307c01007387 */ /* 0x0003e80000100c00 */
[----:B------:R1:W-:Y:S04]  /*1b230*/  STL.128 [R1+0xd20], R120 ;  /* 0x000d207801007387 */ /* 0x0003e80000100c00 */
[----:B------:R1:W-:Y:S04]  /*1b240*/  STL.128 [R1+0xd10], R116 ;  /* 0x000d107401007387 */ /* 0x0003e80000100c00 */
[----:B------:R-:W4:Y:S04]  /*1b250*/  LDL.LU.128 R140, [R1+0xd70] ;  /* 0x000d7000018c7983 */ /* 0x000f280000300c00 */
[----:B------:R-:W4:Y:S04]  /*1b260*/  LDL.LU.128 R136, [R1+0xd60] ;  /* 0x000d600001887983 */ /* 0x000f280000300c00 */
[----:B0-----:R-:W4:Y:S04]  /*1b270*/  LDL.LU.128 R132, [R1+0xd50] ;  /* 0x000d500001847983 */ /* 0x001f280000300c00 */
[----:B-1----:R-:W4:Y:S04]  /*1b280*/  LDL.LU.128 R128, [R1+0xd40] ;  /* 0x000d400001807983 */ /* 0x002f280000300c00 */
[----:B------:R-:W4:Y:S04]  /*1b290*/  LDL.LU.128 R124, [R1+0xd30] ;  /* 0x000d3000017c7983 */ /* 0x000f280000300c00 */
[----:B------:R-:W4:Y:S04]  /*1b2a0*/  LDL.LU.128 R120, [R1+0xd20] ;  /* 0x000d200001787983 */ /* 0x000f280000300c00 */
[----:B------:R-:W4:Y:S04]  /*1b2b0*/  LDL.LU.128 R116, [R1+0xd10] ;  /* 0x000d100001747983 */ /* 0x000f280000300c00 */
[----:B------:R0:W-:Y:S04]  /*1b2c0*/  STL.128 [R1+0xd00], R112 ;  /* 0x000d007001007387 */ /* 0x0001e80000100c00 */
[----:B------:R1:W-:Y:S04]  /*1b2d0*/  STL.128 [R1+0xcf0], R108 ;  /* 0x000cf06c01007387 */ /* 0x0003e80000100c00 */
[----:B0-----:R-:W4:Y:S04]  /*1b2e0*/  LDL.LU.128 R112, [R1+0xd00] ;  /* 0x000d000001707983 */ /* 0x001f280000300c00 */
[----:B-1----:R-:W4:Y:S01]  /*1b2f0*/  LDL.LU.128 R108, [R1+0xcf0] ;  /* 0x000cf000016c7983 */ /* 0x002f220000300c00 */
[----:B------:R-:W-:-:S02]  /*1b300*/  IMAD.MOV.U32 R5, RZ, RZ, R17 ;  /* 0x000000ffff057224 */ /* 0x000fc400078e0011 */
[----:B------:R-:W-:Y:S02]  /*1b310*/  IMAD.MOV.U32 R230, RZ, RZ, R22 ;  /* 0x000000ffffe67224 */ /* 0x000fe400078e0016 */
[----:B------:R-:W-:Y:S01]  /*1b320*/  IMAD.MOV.U32 R231, RZ, RZ, R21 ;  /* 0x000000ffffe77224 */ /* 0x000fe200078e0015 */
[----:B------:R-:W-:Y:S01]  /*1b330*/  R2UR UR7, R5 ;  /* 0x00000000050772ca */ /* 0x000fe200000e0000 */
[----:B------:R-:W-:Y:S02]  /*1b340*/  IMAD.MOV.U32 R7, RZ, RZ, R3 ;  /* 0x000000ffff077224 */ /* 0x000fe400078e0003 */
[----:B------:R-:W-:Y:S02]  /*1b350*/  IMAD.MOV.U32 R6, RZ, RZ, R2 ;  /* 0x000000ffff067224 */ /* 0x000fe400078e0002 */
[----:B------:R-:W-:Y:S01]  /*1b360*/  IMAD.MOV.U32 R5, RZ, RZ, R0 ;  /* 0x000000ffff057224 */ /* 0x000fe200078e0000 */
[----:B--2---:R-:W-:Y:S01]  /*1b370*/  F2FP.F16.F32.PACK_AB R152, R172, R173 ;  /* 0x000000adac98723e */ /* 0x004fe200000000ff */
[----:B------:R-:W-:Y:S01]  /*1b380*/  VIADD R4, R16, 0x200 ;  /* 0x0000020010047836 */ /* 0x000fe20000000000 */
[----:B---3--:R-:W-:-:S02]  /*1b390*/  F2FP.F16.F32.PACK_AB R153, R163, R164 ;  /* 0x000000a4a399723e */ /* 0x008fc400000000ff */
[----:B------:R-:W-:Y:S02]  /*1b3a0*/  F2FP.F16.F32.PACK_AB R154, R174, R175 ;  /* 0x000000afae9a723e */ /* 0x000fe400000000ff */
[----:B------:R-:W-:Y:S01]  /*1b3b0*/  F2FP.F16.F32.PACK_AB R155, R165, R166 ;  /* 0x000000a6a59b723e */ /* 0x000fe200000000ff */
[----:B------:R-:W-:Y:S01]  /*1b3c0*/  STL.128 [R1+0x3c0], R196 ;  /* 0x0003c0c401007387 */ /* 0x000fe20000100c00 */
[----:B------:R-:W-:Y:S01]  /*1b3d0*/  R2UR UR6, R4 ;  /* 0x00000000040672ca */ /* 0x000fe200000e0000 */
[----:B------:R-:W-:Y:S02]  /*1b3e0*/  IMAD.MOV.U32 R175, RZ, RZ, R91 ;  /* 0x000000ffffaf7224 */ /* 0x000fe400078e005b */
[----:B------:R-:W-:Y:S01]  /*1b3f0*/  STL.128 [R1+0x3d0], R200 ;  /* 0x0003d0c801007387 */ /* 0x000fe20000100c00 */
[----:B------:R-:W-:-:S03]  /*1b400*/  IMAD.MOV.U32 R174, RZ, RZ, R90 ;  /* 0x000000ffffae7224 */ /* 0x000fc600078e005a */
        /* <DEDUP_REMOVED lines=11> */
[----:B------:R-:W-:Y:S02]  /*1b4c0*/  IMAD.MOV.U32 R163, RZ, RZ, R79 ;  /* 0x000000ffffa37224 */ /* 0x000fe400078e004f */
[----:B------:R-:W-:Y:S01]  /*1b4d0*/  IMAD.MOV.U32 R162, RZ, RZ, R78 ;  /* 0x000000ffffa27224 */ /* 0x000fe200078e004e */
[----:B------:R0:W-:Y:S01]  /*1b4e0*/  STL.128 [R1+0x390], R184 ;  /* 0x000390b801007387 */ /* 0x0001e20000100c00 */
[----:B------:R-:W-:Y:S02]  /*1b4f0*/  IMAD.MOV.U32 R161, RZ, RZ, R77 ;  /* 0x000000ffffa17224 */ /* 0x000fe400078e004d */
[----:B------:R-:W-:Y:S01]  /*1b500*/  IMAD.MOV.U32 R160, RZ, RZ, R76 ;  /* 0x000000ffffa07224 */ /* 0x000fe200078e004c */
[----:B------:R1:W-:Y:S01]  /*1b510*/  STL.128 [R1+0x3a0], R188 ;  /* 0x0003a0bc01007387 */ /* 0x0003e20000100c00 */
[----:B------:R-:W-:Y:S02]  /*1b520*/  IMAD.MOV.U32 R159, RZ, RZ, R75 ;  /* 0x000000ffff9f7224 */ /* 0x000fe400078e004b */
[----:B------:R-:W-:-:S02]  /*1b530*/  IMAD.MOV.U32 R158, RZ, RZ, R74 ;  /* 0x000000ffff9e7224 */ /* 0x000fc400078e004a */
[----:B------:R-:W-:Y:S02]  /*1b540*/  IMAD.MOV.U32 R157, RZ, RZ, R73 ;  /* 0x000000ffff9d7224 */ /* 0x000fe400078e0049 */
[----:B------:R-:W-:Y:S02]  /*1b550*/  IMAD.MOV.U32 R156, RZ, RZ, R72 ;  /* 0x000000ffff9c7224 */ /* 0x000fe400078e0048 */
[----:B0-----:R-:W-:Y:S02]  /*1b560*/  IMAD.MOV.U32 R187, RZ, RZ, R103 ;  /* 0x000000ffffbb7224 */ /* 0x001fe400078e0067 */
[----:B------:R-:W-:Y:S02]  /*1b570*/  IMAD.MOV.U32 R186, RZ, RZ, R102 ;  /* 0x000000ffffba7224 */ /* 0x000fe400078e0066 */
[----:B-1----:R-:W-:Y:S02]  /*1b580*/  IMAD.MOV.U32 R191, RZ, RZ, R107 ;  /* 0x000000ffffbf7224 */ /* 0x002fe400078e006b */
[----:B------:R-:W-:-:S02]  /*1b590*/  IMAD.MOV.U32 R190, RZ, RZ, R106 ;  /* 0x000000ffffbe7224 */ /* 0x000fc400078e006a */
[----:B------:R-:W-:Y:S02]  /*1b5a0*/  IMAD.MOV.U32 R189, RZ, RZ, R105 ;  /* 0x000000ffffbd7224 */ /* 0x000fe400078e0069 */
[----:B------:R-:W-:Y:S02]  /*1b5b0*/  IMAD.MOV.U32 R188, RZ, RZ, R104 ;  /* 0x000000ffffbc7224 */ /* 0x000fe400078e0068 */
[----:B------:R-:W-:Y:S02]  /*1b5c0*/  IMAD.MOV.U32 R185, RZ, RZ, R101 ;  /* 0x000000ffffb97224 */ /* 0x000fe400078e0065 */
        /* <DEDUP_REMOVED lines=8> */
[----:B------:R-:W-:Y:S01]  /*1b650*/  IMAD.MOV.U32 R23, RZ, RZ, R144 ;  /* 0x000000ffff177224 */ /* 0x000fe200078e0090 */
[----:B------:R-:W-:Y:S01]  /*1b660*/  STL [R1+0x66c], R0 ;  /* 0x00066c0001007387 */ /* 0x000fe20000100800 */
[----:B------:R-:W-:-:S03]  /*1b670*/  IMAD.MOV.U32 R233, RZ, RZ, R3 ;  /* 0x000000ffffe97224 */ /* 0x000fc600078e0003 */
[----:B------:R-:W-:Y:S01]  /*1b680*/  STL [R1+0x668], R2 ;  /* 0x0006680201007387 */ /* 0x000fe20000100800 */
[----:B------:R-:W-:-:S03]  /*1b690*/  IMAD.MOV.U32 R235, RZ, RZ, R0 ;  /* 0x000000ffffeb7224 */ /* 0x000fc600078e0000 */
[----:B------:R-:W-:Y:S04]  /*1b6a0*/  STL [R1+0x664], R3 ;  /* 0x0006640301007387 */ /* 0x000fe80000100800 */
[----:B------:R-:W-:Y:S01]  /*1b6b0*/  STL [R1+0x660], R18 ;  /* 0x0006601201007387 */ /* 0x000fe20000100800 */
[----:B------:R-:W-:-:S03]  /*1b6c0*/  IMAD.MOV.U32 R224, RZ, RZ, R140 ;  /* 0x000000ffffe07224 */ /* 0x000fc600078e008c */
        /* <DEDUP_REMOVED lines=57> */
[----:B------:R-:W-:Y:S02]  /*1ba60*/  IMAD.MOV.U32 R225, RZ, RZ, R141 ;  /* 0x000000ffffe17224 */ /* 0x000fe400078e008d */
[----:B------:R-:W-:Y:S01]  /*1ba70*/  IMAD.MOV.U32 R226, RZ, RZ, R142 ;  /* 0x000000ffffe27224 */ /* 0x000fe200078e008e */
[----:B------:R0:W-:Y:S01]  /*1ba80*/  STL [R1+0xcec], R234 ;  /* 0x000cecea01007387 */ /* 0x0001e20000100800 */
[----:B------:R-:W-:Y:S02]  /*1ba90*/  IMAD.MOV.U32 R227, RZ, RZ, R143 ;  /* 0x000000ffffe37224 */ /* 0x000fe400078e008f */
[----:B------:R-:W-:Y:S01]  /*1baa0*/  IMAD.MOV.U32 R4, RZ, RZ, R108 ;  /* 0x000000ffff047224 */ /* 0x000fe200078e006c */
[----:B------:R-:W-:Y:S01]  /*1bab0*/  STL [R1+0x5e8], R118 ;  /* 0x0005e87601007387 */ /* 0x000fe20000100800 */
[----:B------:R-:W-:Y:S02]  /*1bac0*/  IMAD.MOV.U32 R151, RZ, RZ, R67 ;  /* 0x000000ffff977224 */ /* 0x000fe400078e0043 */
[----:B------:R-:W-:Y:S01]  /*1bad0*/  IMAD.MOV.U32 R150, RZ, RZ, R66 ;  /* 0x000000ffff967224 */ /* 0x000fe200078e0042 */
[----:B------:R-:W-:Y:S01]  /*1bae0*/  STL [R1+0x5e4], R117 ;  /* 0x0005e47501007387 */ /* 0x000fe20000100800 */
[----:B------:R-:W-:-:S02]  /*1baf0*/  IMAD.MOV.U32 R149, RZ, RZ, R65 ;  /* 0x000000ffff957224 */ /* 0x000fc400078e0041 */
[----:B0-----:R-:W-:Y:S01]  /*1bb00*/  IMAD.MOV.U32 R234, RZ, RZ, R2 ;  /* 0x000000ffffea7224 */ /* 0x001fe200078e0002 */
[----:B------:R-:W-:Y:S01]  /*1bb10*/  STL [R1+0x5e0], R116 ;  /* 0x0005e07401007387 */ /* 0x000fe20000100800 */
[----:B------:R-:W-:Y:S02]  /*1bb20*/  IMAD.MOV.U32 R148, RZ, RZ, R64 ;  /* 0x000000ffff947224 */ /* 0x000fe400078e0040 */
[----:B------:R-:W-:Y:S01]  /*1bb30*/  IMAD.MOV.U32 R147, RZ, RZ, R63 ;  /* 0x000000ffff937224 */ /* 0x000fe200078e003f */
[----:B------:R-:W-:Y:S01]  /*1bb40*/  STL [R1+0x5dc], R115 ;  /* 0x0005dc7301007387 */ /* 0x000fe20000100800 */
[----:B------:R-:W-:Y:S02]  /*1bb50*/  IMAD.MOV.U32 R146, RZ, RZ, R62 ;  /* 0x000000ffff927224 */ /* 0x000fe400078e003e */
[----:B------:R-:W-:Y:S01]  /*1bb60*/  IMAD.MOV.U32 R145, RZ, RZ, R61 ;  /* 0x000000ffff917224 */ /* 0x000fe200078e003d */
[----:B------:R-:W-:Y:S01]  /*1bb70*/  STL [R1+0x5d8], R114 ;  /* 0x0005d87201007387 */ /* 0x000fe20000100800 */
[----:B------:R-:W-:-:S02]  /*1bb80*/  IMAD.MOV.U32 R144, RZ, RZ, R60 ;  /* 0x000000ffff907224 */ /* 0x000fc400078e003c */
[----:B------:R-:W-:Y:S01]  /*1bb90*/  IMAD.MOV.U32 R143, RZ, RZ, R59 ;  /* 0x000000ffff8f7224 */ /* 0x000fe200078e003b */
[----:B------:R-:W-:Y:S01]  /*1bba0*/  STL [R1+0x5d4], R113 ;  /* 0x0005d47101007387 */ /* 0x000fe20000100800 */
[----:B------:R-:W-:Y:S02]  /*1bbb0*/  IMAD.MOV.U32 R142, RZ, RZ, R58 ;  /* 0x000000ffff8e7224 */ /* 0x000fe400078e003a */
[----:B------:R-:W-:Y:S01]  /*1bbc0*/  IMAD.MOV.U32 R141, RZ, RZ, R57 ;  /* 0x000000ffff8d7224 */ /* 0x000fe200078e0039 */
[----:B------:R-:W-:Y:S01]  /*1bbd0*/  STL [R1+0x5d0], R112 ;  /* 0x0005d07001007387 */ /* 0x000fe20000100800 */
        /* <DEDUP_REMOVED lines=11> */
[----:B------:R3:W-:Y:S01]  /*1bc90*/  STL [R1+0xca0], R167 ;  /* 0x000ca0a701007387 */ /* 0x0007e20000100800 */
[----:B------:R-:W-:-:S02]  /*1bca0*/  IMAD.MOV.U32 R132, RZ, RZ, R48 ;  /* 0x000000ffff847224 */ /* 0x000fc400078e0030 */
[----:B------:R-:W-:Y:S01]  /*1bcb0*/  IMAD.MOV.U32 R131, RZ, RZ, R47 ;  /* 0x000000ffff837224 */ /* 0x000fe200078e002f */
[----:B------:R4:W-:Y:S01]  /*1bcc0*/  STL.128 [R1+0xc90], R152 ;  /* 0x000c909801007387 */ /* 0x0009e20000100c00 */
[----:B0-----:R-:W-:Y:S02]  /*1bcd0*/  IMAD.MOV.U32 R183, RZ, RZ, R99 ;  /* 0x000000ffffb77224 */ /* 0x001fe400078e0063 */
[----:B------:R-:W-:Y:S02]  /*1bce0*/  IMAD.MOV.U32 R182, RZ, RZ, R98 ;  /* 0x000000ffffb67224 */ /* 0x000fe400078e0062 */
[----:B------:R-:W-:Y:S02]  /*1bcf0*/  IMAD.MOV.U32 R181, RZ, RZ, R97 ;  /* 0x000000ffffb57224 */ /* 0x000fe400078e0061 */
[----:B------:R-:W-:Y:S02]  /*1bd00*/  IMAD.MOV.U32 R180, RZ, RZ, R96 ;  /* 0x000000ffffb47224 */ /* 0x000fe400078e0060 */
[----:B-1----:R-:W-:-:S02]  /*1bd10*/  IMAD.MOV.U32 R179, RZ, RZ, R95 ;  /* 0x000000ffffb37224 */ /* 0x002fc400078e005f */
[----:B------:R-:W-:Y:S02]  /*1bd20*/  IMAD.MOV.U32 R178, RZ, RZ, R94 ;  /* 0x000000ffffb27224 */ /* 0x000fe400078e005e */
[----:B------:R-:W-:Y:S02]  /*1bd30*/  IMAD.MOV.U32 R177, RZ, RZ, R93 ;  /* 0x000000ffffb17224 */ /* 0x000fe400078e005d */
[----:B------:R-:W-:Y:S02]  /*1bd40*/  IMAD.MOV.U32 R176, RZ, RZ, R92 ;  /* 0x000000ffffb07224 */ /* 0x000fe400078e005c */
[----:B--2---:R-:W-:Y:S02]  /*1bd50*/  IMAD.MOV.U32 R171, RZ, RZ, R87 ;  /* 0x000000ffffab7224 */ /* 0x004fe400078e0057 */
[----:B------:R-:W-:Y:S02]  /*1bd60*/  IMAD.MOV.U32 R170, RZ, RZ, R86 ;  /* 0x000000ffffaa7224 */ /* 0x000fe400078e0056 */
[----:B------:R-:W-:-:S02]  /*1bd70*/  IMAD.MOV.U32 R169, RZ, RZ, R85 ;  /* 0x000000ffffa97224 */ /* 0x000fc400078e0055 */
[----:B------:R-:W-:Y:S02]  /*1bd80*/  IMAD.MOV.U32 R168, RZ, RZ, R84 ;  /* 0x000000ffffa87224 */ /* 0x000fe400078e0054 */
[----:B---3--:R-:W-:Y:S02]  /*1bd90*/  IMAD.MOV.U32 R167, RZ, RZ, R83 ;  /* 0x000000ffffa77224 */ /* 0x008fe400078e0053 */
        /* <DEDUP_REMOVED lines=26> */
[----:B------:R0:W-:Y:S01]  /*1bf40*/  STL [R1+0xce8], R194 ;  /* 0x000ce8c201007387 */ /* 0x0001e20000100800 */
[----:B------:R-:W-:-:S03]  /*1bf50*/  IMAD.MOV.U32 R195, RZ, RZ, R111 ;  /* 0x000000ffffc37224 */ /* 0x000fc600078e006f */
[----:B------:R1:W-:Y:S04]  /*1bf60*/  STL.64 [R1+0xce0], R192 ;  /* 0x000ce0c001007387 */ /* 0x0003e80000100a00 */
[----:B------:R-:W-:Y:S01]  /*1bf70*/  STL [R1+0x5cc], R111 ;  /* 0x0005cc6f01007387 */ /* 0x000fe20000100800 */
[----:B0-----:R-:W-:-:S03]  /*1bf80*/  IMAD.MOV.U32 R194, RZ, RZ, R110 ;  /* 0x000000ffffc27224 */ /* 0x001fc600078e006e */
[----:B------:R-:W-:Y:S04]  /*1bf90*/  STL [R1+0x5c8], R110 ;  /* 0x0005c86e01007387 */ /* 0x000fe80000100800 */
[----:B------:R-:W-:Y:S01]  /*1bfa0*/  STL [R1+0x5c4], R109 ;  /* 0x0005c46d01007387 */ /* 0x000fe20000100800 */
[----:B-1----:R-:W-:-:S03]  /*1bfb0*/  IMAD.MOV.U32 R193, RZ, RZ, R109 ;  /* 0x000000ffffc17224 */ /* 0x002fc600078e006d */
        /* <DEDUP_REMOVED lines=95> */
[----:B------:R-:W-:Y:S04]  /*1c5b0*/  STL [R1+0x470], R24 ;  /* 0x0004701801007387 */ /* 0x000fe80000100800 */
[----:B------:R1:W-:Y:S04]  /*1c5c0*/  STL [R1+0xc80], R24 ;  /* 0x000c801801007387 */ /* 0x0003e80000100800 */
[----:B------:R-:W2:Y:S04]  /*1c5d0*/  LDL.LU.128 R28, [R1+0x480] ;  /* 0x00048000011c7983 */ /* 0x000ea80000300c00 */
[----:B0-----:R-:W2:Y:S04]  /*1c5e0*/  LDL.LU.128 R152, [R1+0xc90] ;  /* 0x000c900001987983 */ /* 0x001ea80000300c00 */
[----:B-1----:R-:W2:Y:S04]  /*1c5f0*/  LDL.LU.128 R24, [R1+0x470] ;  /* 0x0004700001187983 */ /* 0x002ea80000300c00 */
[----:B------:R-:W2:Y:S04]  /*1c600*/  LDL.LU.128 R32, [R1+0x490] ;  /* 0x0004900001207983 */ /* 0x000ea80000300c00 */
        /* <DEDUP_REMOVED lines=29> */
[----:B------:R0:W-:Y:S01]  /*1c7e0*/  STL.128 [R1+0x440], R228 ;  /* 0x000440e401007387 */ /* 0x0001e20000100c00 */
[----:B------:R-:W-:-:S02]  /*1c7f0*/  IMAD.MOV.U32 R192, RZ, RZ, R4 ;  /* 0x000000ffffc07224 */ /* 0x000fc400078e0004 */
[----:B0-----:R-:W-:Y:S02]  /*1c800*/  IMAD.MOV.U32 R228, RZ, RZ, R23 ;  /* 0x000000ffffe47224 */ /* 0x001fe400078e0017 */
[----:B------:R-:W-:Y:S02]  /*1c810*/  IMAD.MOV.U32 R229, RZ, RZ, R22 ;  /* 0x000000ffffe57224 */ /* 0x000fe400078e0016 */
[----:B------:R-:W-:Y:S02]  /*1c820*/  IMAD.MOV.U32 R230, RZ, RZ, R21 ;  /* 0x000000ffffe67224 */ /* 0x000fe400078e0015 */
[----:B------:R-:W-:Y:S02]  /*1c830*/  IMAD.MOV.U32 R21, RZ, RZ, R3 ;  /* 0x000000ffff157224 */ /* 0x000fe400078e0003 */
[----:B------:R-:W-:Y:S02]  /*1c840*/  IMAD.MOV.U32 R22, RZ, RZ, R2 ;  /* 0x000000ffff167224 */ /* 0x000fe400078e0002 */
[----:B------:R-:W-:-:S05]  /*1c850*/  IMAD.MOV.U32 R23, RZ, RZ, R0 ;  /* 0x000000ffff177224 */ /* 0x000fca00078e0000 */
[----:B------:R0:W-:Y:S04]  /*1c860*/  STL.128 [R1+0xc70], R20 ;  /* 0x000c701401007387 */ /* 0x0001e80000100c00 */
[----:B------:R1:W-:Y:S04]  /*1c870*/  STL.128 [R1+0x3b0], R192 ;  /* 0x0003b0c001007387 */ /* 0x0003e80000100c00 */
[----:B------:R-:W-:Y:S04]  /*1c880*/  STL.128 [R1+0x340], R164 ;  /* 0x000340a401007387 */ /* 0x000fe80000100c00 */
[----:B0-----:R-:W3:Y:S04]  /*1c890*/  LDL.LU.128 R20, [R1+0xc70] ;  /* 0x000c700001147983 */ /* 0x001ee80000300c00 */
[----:B------:R-:W-:Y:S04]  /*1c8a0*/  STL.128 [R1+0x350], R168 ;  /* 0x000350a801007387 */ /* 0x000fe80000100c00 */
[----:B------:R0:W-:Y:S04]  /*1c8b0*/  STL.128 [R1+0x370], R176 ;  /* 0x000370b001007387 */ /* 0x0001e80000100c00 */
[----:B------:R4:W-:Y:S04]  /*1c8c0*/  STL.128 [R1+0x380], R180 ;  /* 0x000380b401007387 */ /* 0x0009e80000100c00 */
[----:B-1----:R-:W3:Y:S04]  /*1c8d0*/  LDL.LU R194, [R1+0xce8] ;  /* 0x000ce80001c27983 */ /* 0x002ee80000300800 */
[----:B------:R-:W3:Y:S04]  /*1c8e0*/  LDL.LU.64 R192, [R1+0xce0] ;  /* 0x000ce00001c07983 */ /* 0x000ee80000300a00 */
[----:B0-----:R-:W3:Y:S04]  /*1c8f0*/  LDL.LU.128 R176, [R1+0xcc0] ;  /* 0x000cc00001b07983 */ /* 0x001ee80000300c00 */
[----:B----4-:R-:W4:Y:S04]  /*1c900*/  LDL.LU.128 R180, [R1+0xcd0] ;  /* 0x000cd00001b47983 */ /* 0x010f280000300c00 */
[----:B------:R-:W4:Y:S04]  /*1c910*/  LDL.LU.128 R168, [R1+0xcb0] ;  /* 0x000cb00001a87983 */ /* 0x000f280000300c00 */
[----:B------:R-:W4:Y:S01]  /*1c920*/  LDL.LU R167, [R1+0xca0] ;  /* 0x000ca00001a77983 */ /* 0x000f220000300800 */
[----:B--2---:R-:W-:-:S06]  /*1c930*/  WARPGROUP.ARRIVE ;  /* 0x00000000000079c5 */ /* 0x004fcc0000000000 */
[----:B------:R-:W-:Y:S03]  /*1c940*/  HGMMA.64x256x16.F32 R24, R152, gdesc[UR4].tnspB, R24, gsb0 ;  /* 0x43e0000498187df0 */ /* 0x000fe60008000818 */
[----:B------:R-:W-:Y:S02]  /*1c950*/  WARPGROUP.DEPBAR.LE gsb0, 0x0 ;  /* 0x00008000000079c5 */ /* 0x000fe40000010000 */
[----:B------:R0:W-:Y:S04]  /*1c960*/  STL.128 [R1+0x470], R24 ;  /* 0x0004701801007387 */ /* 0x0001e80000100c00 */
[----:B0-----:R-:W2:Y:S01]  /*1c970*/  LDL.LU R24, [R1+0xc80] ;  /* 0x000c800001187983 */ /* 0x001ea20000300800 */
[----:B---3--:R-:W-:-:S02]  /*1c980*/  IMAD.MOV.U32 R4, RZ, RZ, R20 ;  /* 0x000000ffff047224 */ /* 0x008fc400078e0014 */
        /* <DEDUP_REMOVED lines=9> */
[----:B------:R-:W-:Y:S01]  /*1ca20*/  VIADD R16, R16, 0x280 ;  /* 0x0000028010107836 */ /* 0x000fe20000000000 */
[----:B------:R4:W-:Y:S01]  /*1ca30*/  STL.128 [R1+0x390], R184 ;  /* 0x000390b801007387 */ /* 0x0009e20000100c00 */
[----:B------:R-:W-:-:S03]  /*1ca40*/  IMAD.MOV.U32 R3, RZ, RZ, R108 ;  /* 0x000000ffff037224 */ /* 0x000fc600078e006c */
[----:B------:R4:W-:Y:S01]  /*1ca50*/  STL.128 [R1+0x3a0], R188 ;  /* 0x0003a0bc01007387 */ /* 0x0009e20000100c00 */
[----:B0-----:R-:W-:Y:S02]  /*1ca60*/  IMAD.MOV.U32 R156, RZ, RZ, R72 ;  /* 0x000000ffff9c7224 */ /* 0x001fe400078e0048 */
[----:B------:R-:W-:Y:S01]  /*1ca70*/  IMAD.MOV.U32 R157, RZ, RZ, R73 ;  /* 0x000000ffff9d7224 */ /* 0x000fe200078e0049 */
[----:B------:R-:W-:Y:S01]  /*1ca80*/  STL.128 [R1+0x510], R64 ;  /* 0x0005104001007387 */ /* 0x000fe20000100c00 */
[----:B------:R-:W-:Y:S02]  /*1ca90*/  IMAD.MOV.U32 R158, RZ, RZ, R74 ;  /* 0x000000ffff9e7224 */ /* 0x000fe400078e004a */
[----:B------:R-:W-:Y:S02]  /*1caa0*/  IMAD.MOV.U32 R159, RZ, RZ, R75 ;  /* 0x000000ffff9f7224 */ /* 0x000fe400078e004b */
[----:B-1----:R-:W-:Y:S02]  /*1cab0*/  IMAD.MOV.U32 R160, RZ, RZ, R76 ;  /* 0x000000ffffa07224 */ /* 0x002fe400078e004c */
[----:B------:R-:W-:-:S02]  /*1cac0*/  IMAD.MOV.U32 R161, RZ, RZ, R77 ;  /* 0x000000ffffa17224 */ /* 0x000fc400078e004d */
[----:B------:R-:W-:Y:S02]  /*1cad0*/  IMAD.MOV.U32 R162, RZ, RZ, R78 ;  /* 0x000000ffffa27224 */ /* 0x000fe400078e004e */
[----:B------:R-:W-:Y:S02]  /*1cae0*/  IMAD.MOV.U32 R163, RZ, RZ, R79 ;  /* 0x000000ffffa37224 */ /* 0x000fe400078e004f */
[----:B---3--:R-:W-:Y:S02]  /*1caf0*/  IMAD.MOV.U32 R172, RZ, RZ, R88 ;  /* 0x000000ffffac7224 */ /* 0x008fe400078e0058 */
        /* <DEDUP_REMOVED lines=12> */
[----:B------:R-:W-:Y:S02]  /*1cbc0*/  IMAD.MOV.U32 R18, RZ, RZ, R109 ;  /* 0x000000ffff127224 */ /* 0x000fe400078e006d */
[----:B------:R-:W-:Y:S01]  /*1cbd0*/  IMAD.MOV.U32 R19, RZ, RZ, R110 ;  /* 0x000000ffff137224 */ /* 0x000fe200078e006e */
[----:B------:R-:W-:Y:S01]  /*1cbe0*/  STL.128 [R1+0x260], R8 ;  /* 0x0002600801007387 */ /* 0x000fe20000100c00 */
[----:B------:R-:W-:-:S03]  /*1cbf0*/  IMAD.MOV.U32 R2, RZ, RZ, R99 ;  /* 0x000000ffff027224 */ /* 0x000fc600078e0063 */
[----:B------:R-:W3:Y:S01]  /*1cc00*/  LDL.LU.128 R108, [R1+0x510] ;  /* 0x00051000016c7983 */ /* 0x000ee20000300c00 */
[----:B------:R-:W-:Y:S02]  /*1cc10*/  R2UR UR6, R16 ;  /* 0x00000000100672ca */ /* 0x000fe400000e0000 */
[----:B------:R-:W-:Y:S01]  /*1cc20*/  R2UR UR7, R17 ;  /* 0x00000000110772ca */ /* 0x000fe200000e0000 */
[----:B------:R-:W-:Y:S01]  /*1cc30*/  STL.128 [R1+0x480], R28 ;  /* 0x0004801c01007387 */ /* 0x000fe20000100c00 */
[----:B------:R-:W-:-:S03]  /*1cc40*/  F2FP.F16.F32.PACK_AB R152, R176, R177 ;  /* 0x000000b1b098723e */ /* 0x000fc600000000ff */
[----:B------:R-:W-:Y:S01]  /*1cc50*/  STL.128 [R1+0x490], R32 ;  /* 0x0004902001007387 */ /* 0x000fe20000100c00 */
[----:B------:R-:W-:-:S03]  /*1cc60*/  F2FP.F16.F32.PACK_AB R153, R167, R168 ;  /* 0x000000a8a799723e */ /* 0x000fc600000000ff */
[----:B------:R-:W-:Y:S01]  /*1cc70*/  STL.128 [R1+0x4a0], R36 ;  /* 0x0004a02401007387 */ /* 0x000fe20000100c00 */
[----:B------:R-:W-:-:S03]  /*1cc80*/  F2FP.F16.F32.PACK_AB R154, R180, R181 ;  /* 0x000000b5b49a723e */ /* 0x000fc600000000ff */
[----:B------:R-:W-:Y:S01]  /*1cc90*/  STL.128 [R1+0x4b0], R40 ;  /* 0x0004b02801007387 */ /* 0x000fe20000100c00 */
[----:B------:R-:W-:-:S03]  /*1cca0*/  F2FP.F16.F32.PACK_AB R155, R169, R170 ;  /* 0x000000aaa99b723e */ /* 0x000fc600000000ff */
[----:B------:R-:W-:Y:S04]  /*1ccb0*/  STL.128 [R1+0x4c0], R44 ;  /* 0x0004c02c01007387 */ /* 0x000fe80000100c00 */
[----:B------:R-:W-:Y:S04]  /*1ccc0*/  STL.128 [R1+0x4d0], R48 ;  /* 0x0004d03001007387 */ /* 0x000fe80000100c00 */
[----:B------:R-:W-:Y:S04]  /*1ccd0*/  STL.128 [R1+0x4e0], R52 ;  /* 0x0004e03401007387 */ /* 0x000fe80000100c00 */
[----:B------:R-:W-:Y:S04]  /*1cce0*/  STL.128 [R1+0x4f0], R56 ;  /* 0x0004f03801007387 */ /* 0x000fe80000100c00 */
[----:B------:R-:W-:Y:S04]  /*1ccf0*/  STL.128 [R1+0x500], R60 ;  /* 0x0005003c01007387 */ /* 0x000fe80000100c00 */
[----:B------:R0:W-:Y:S04]  /*1cd00*/  STL.128 [R1+0x520], R68 ;  /* 0x0005204401007387 */ /* 0x0001e80000100c00 */
[----:B------:R1:W-:Y:S04]  /*1cd10*/  STL [R1+0x55c], R83 ;  /* 0x00055c5301007387 */ /* 0x0003e80000100800 */
[----:B------:R4:W-:Y:S04]  /*1cd20*/  STL.128 [R1+0x560], R84 ;  /* 0x0005605401007387 */ /* 0x0009e80000100c00 */
[----:B------:R4:W-:Y:S04]  /*1cd30*/  STL.128 [R1+0x580], R92 ;  /* 0x0005805c01007387 */ /* 0x0009e80000100c00 */
[----:B------:R-:W-:Y:S04]  /*1cd40*/  STL.64 [R1+0x590], R96 ;  /* 0x0005906001007387 */ /* 0x000fe80000100a00 */
[----:B------:R4:W-:Y:S04]  /*1cd50*/  STL [R1+0x598], R98 ;  /* 0x0005986201007387 */ /* 0x0009e80000100800 */
[----:B------:R4:W-:Y:S04]  /*1cd60*/  STL.128 [R1+0x260], R4 ;  /* 0x0002600401007387 */ /* 0x0009e80000100c00 */
[----:B------:R4:W-:Y:S04]  /*1cd70*/  STL.128 [R1+0xc60], R192 ;  /* 0x000c60c001007387 */ /* 0x0009e80000100c00 */
[----:B------:R4:W-:Y:S04]  /*1cd80*/  STL.128 [R1+0xc50], R188 ;  /* 0x000c50bc01007387 */ /* 0x0009e80000100c00 */
[----:B------:R4:W-:Y:S04]  /*1cd90*/  STL.128 [R1+0xc40], R184 ;  /* 0x000c40b801007387 */ /* 0x0009e80000100c00 */
[----:B------:R4:W-:Y:S04]  /*1cda0*/  STL.128 [R1+0xc20], R172 ;  /* 0x000c20ac01007387 */ /* 0x0009e80000100c00 */
[----:B------:R4:W-:Y:S04]  /*1cdb0*/  STL [R1+0xc18], R166 ;  /* 0x000c18a601007387 */ /* 0x0009e80000100800 */
[----:B------:R4:W-:Y:S04]  /*1cdc0*/  STL.64 [R1+0xc10], R164 ;  /* 0x000c10a401007387 */ /* 0x0009e80000100a00 */
[----:B------:R2:W-:Y:S04]  /*1cdd0*/  STL.128 [R1+0xc00], R160 ;  /* 0x000c00a001007387 */ /* 0x0005e80000100c00 */
[----:B------:R2:W-:Y:S04]  /*1cde0*/  STL.128 [R1+0xbf0], R156 ;  /* 0x000bf09c01007387 */ /* 0x0005e80000100c00 */
[----:B0-----:R-:W3:Y:S04]  /*1cdf0*/  LDL.LU.128 R68, [R1+0x470] ;  /* 0x0004700001447983 */ /* 0x001ee80000300c00 */
[----:B------:R-:W3:Y:S04]  /*1ce00*/  LDL.LU.128 R72, [R1+0x480] ;  /* 0x0004800001487983 */ /* 0x000ee80000300c00 */
[----:B------:R-:W3:Y:S04]  /*1ce10*/  LDL.LU.128 R76, [R1+0x490] ;  /* 0x00049000014c7983 */ /* 0x000ee80000300c00 */
[----:B-1----:R-:W3:Y:S04]  /*1ce20*/  LDL.LU.128 R80, [R1+0x4a0] ;  /* 0x0004a00001507983 */ /* 0x002ee80000300c00 */
[----:B----4-:R-:W4:Y:S04]  /*1ce30*/  LDL.LU.128 R84, [R1+0x4b0] ;  /* 0x0004b00001547983 */ /* 0x010f280000300c00 */
        /* <DEDUP_REMOVED lines=19> */
[----:B------:R-:W4:Y:S04]  /*1cf70*/  LDL.LU.128 R192, [R1+0xc60] ;  /* 0x000c600001c07983 */ /* 0x000f280000300c00 */
[----:B------:R-:W4:Y:S04]  /*1cf80*/  LDL.LU.128 R188, [R1+0xc50] ;  /* 0x000c500001bc7983 */ /* 0x000f280000300c00 */
[----:B------:R-:W4:Y:S04]  /*1cf90*/  LDL.LU.128 R184, [R1+0xc40] ;  /* 0x000c400001b87983 */ /* 0x000f280000300c00 */
[----:B------:R-:W4:Y:S04]  /*1cfa0*/  LDL.LU.128 R172, [R1+0xc20] ;  /* 0x000c200001ac7983 */ /* 0x000f280000300c00 */
[----:B------:R-:W4:Y:S04]  /*1cfb0*/  LDL.LU R166, [R1+0xc18] ;  /* 0x000c180001a67983 */ /* 0x000f280000300800 */
[----:B------:R-:W4:Y:S04]  /*1cfc0*/  LDL.LU.64 R164, [R1+0xc10] ;  /* 0x000c100001a47983 */ /* 0x000f280000300a00 */
[----:B--2---:R-:W2:Y:S04]  /*1cfd0*/  LDL.LU.128 R160, [R1+0xc00] ;  /* 0x000c000001a07983 */ /* 0x004ea80000300c00 */
[----:B------:R-:W2:Y:S01]  /*1cfe0*/  LDL.LU.128 R156, [R1+0xbf0] ;  /* 0x000bf000019c7983 */ /* 0x000ea20000300c00 */
[----:B------:R-:W-:-:S05]  /*1cff0*/  IMAD.MOV.U32 R20, RZ, RZ, R24 ;  /* 0x000000ffff147224 */ /* 0x000fca00078e0018 */
[----:B------:R0:W-:Y:S04]  /*1d000*/  STL.128 [R1+0x260], R20 ;  /* 0x0002601401007387 */ /* 0x0001e80000100c00 */
[----:B------:R1:W-:Y:S04]  /*1d010*/  STL.128 [R1+0xbe0], R152 ;  /* 0x000be09801007387 */ /* 0x0003e80000100c00 */
[----:B0-----:R-:W2:Y:S04]  /*1d020*/  LDL.LU R22, [R1+0x520] ;  /* 0x0005200001167983 */ /* 0x001ea80000300800 */
[----:B------:R-:W2:Y:S04]  /*1d030*/  LDL.LU R23, [R1+0x524] ;  /* 0x0005240001177983 */ /* 0x000ea80000300800 */
[----:B-1----:R-:W2:Y:S01]  /*1d040*/  LDL.LU.128 R152, [R1+0xbe0] ;  /* 0x000be00001987983 */ /* 0x002ea20000300c00 */
[----:B------:R-:W-:-:S03]  /*1d050*/  IMAD.MOV.U32 R0, RZ, RZ, R151 ;  /* 0x000000ffff007224 */ /* 0x000fc600078e0097 */
[----:B------:R0:W-:Y:S04]  /*1d060*/  STL.128 [R1+0x3c0], R196 ;  /* 0x0003c0c401007387 */ /* 0x0001e80000100c00 */
[----:B------:R1:W-:Y:S04]  /*1d070*/  STL.128 [R1+0x3d0], R200 ;  /* 0x0003d0c801007387 */ /* 0x0003e80000100c00 */
[----:B------:R1:W-:Y:S04]  /*1d080*/  STL.128 [R1+0x3e0], R204 ;  /* 0x0003e0cc01007387 */ /* 0x0003e80000100c00 */
[----:B------:R1:W-:Y:S04]  /*1d090*/  STL.128 [R1+0x3f0], R208 ;  /* 0x0003f0d001007387 */ /* 0x0003e80000100c00 */
[----:B------:R3:W-:Y:S01]  /*1d0a0*/  STL.128 [R1+0x400], R212 ;  /* 0x000400d401007387 */ /* 0x0007e20000100c00 */
[----:B0-----:R-:W-:-:S02]  /*1d0b0*/  IMAD.MOV.U32 R196, RZ, RZ, R112 ;  /* 0x000000ffffc47224 */ /* 0x001fc400078e0070 */
[----:B------:R-:W-:Y:S01]  /*1d0c0*/  IMAD.MOV.U32 R197, RZ, RZ, R113 ;  /* 0x000000ffffc57224 */ /* 0x000fe200078e0071 */
[----:B------:R0:W-:Y:S01]  /*1d0d0*/  STL.128 [R1+0x410], R216 ;  /* 0x000410d801007387 */ /* 0x0001e20000100c00 */
[----:B------:R-:W-:Y:S02]  /*1d0e0*/  IMAD.MOV.U32 R198, RZ, RZ, R114 ;  /* 0x000000ffffc67224 */ /* 0x000fe400078e0072 */
        /* <DEDUP_REMOVED lines=10> */
[----:B------:R1:W-:Y:S01]  /*1d190*/  STL.128 [R1+0x450], R232 ;  /* 0x000450e801007387 */ /* 0x0003e20000100c00 */
[----:B------:R-:W-:Y:S02]  /*1d1a0*/  IMAD.MOV.U32 R206, RZ, RZ, R122 ;  /* 0x000000ffffce7224 */ /* 0x000fe400078e007a */
[----:B------:R-:W-:Y:S02]  /*1d1b0*/  IMAD.MOV.U32 R207, RZ, RZ, R123 ;  /* 0x000000ffffcf7224 */ /* 0x000fe400078e007b */
[----:B------:R-:W-:-:S02]  /*1d1c0*/  IMAD.MOV.U32 R208, RZ, RZ, R124 ;  /* 0x000000ffffd07224 */ /* 0x000fc400078e007c */
[----:B------:R-:W-:Y:S02]  /*1d1d0*/  IMAD.MOV.U32 R209, RZ, RZ, R125 ;  /* 0x000000ffffd17224 */ /* 0x000fe400078e007d */
[----:B------:R-:W-:Y:S02]  /*1d1e0*/  IMAD.MOV.U32 R210, RZ, RZ, R126 ;  /* 0x000000ffffd27224 */ /* 0x000fe400078e007e */
[----:B------:R-:W-:Y:S02]  /*1d1f0*/  IMAD.MOV.U32 R211, RZ, RZ, R127 ;  /* 0x000000ffffd37224 */ /* 0x000fe400078e007f */
[----:B---3--:R-:W-:Y:S02]  /*1d200*/  IMAD.MOV.U32 R212, RZ, RZ, R128 ;  /* 0x000000ffffd47224 */ /* 0x008fe400078e0080 */
[----:B------:R-:W-:Y:S01]  /*1d210*/  IMAD.MOV.U32 R213, RZ, RZ, R129 ;  /* 0x000000ffffd57224 */ /* 0x000fe200078e0081 */
[----:B------:R-:W-:Y:S01]  /*1d220*/  STL.128 [R1+0x300], R108 ;  /* 0x0003006c01007387 */ /* 0x000fe20000100c00 */
[----:B------:R-:W-:-:S02]  /*1d230*/  IMAD.MOV.U32 R214, RZ, RZ, R130 ;  /* 0x000000ffffd67224 */ /* 0x000fc400078e0082 */
[----:B------:R-:W-:Y:S01]  /*1d240*/  IMAD.MOV.U32 R215, RZ, RZ, R131 ;  /* 0x000000ffffd77224 */ /* 0x000fe200078e0083 */
[----:B------:R3:W-:Y:S01]  /*1d250*/  STL.64 [R1+0xc30], R178 ;  /* 0x000c30b201007387 */ /* 0x0007e20000100a00 */
[----:B0-----:R-:W-:Y:S02]  /*1d260*/  IMAD.MOV.U32 R216, RZ, RZ, R132 ;  /* 0x000000ffffd87224 */ /* 0x001fe400078e0084 */
[----:B------:R-:W-:Y:S01]  /*1d270*/  IMAD.MOV.U32 R217, RZ, RZ, R133 ;  /* 0x000000ffffd97224 */ /* 0x000fe200078e0085 */
[----:B------:R0:W-:Y:S01]  /*1d280*/  STL [R1+0xc1c], R171 ;  /* 0x000c1cab01007387 */ /* 0x0001e20000100800 */
[----:B------:R-:W-:Y:S02]  /*1d290*/  IMAD.MOV.U32 R218, RZ, RZ, R134 ;  /* 0x000000ffffda7224 */ /* 0x000fe400078e0086 */
[----:B------:R-:W-:Y:S01]  /*1d2a0*/  IMAD.MOV.U32 R219, RZ, RZ, R135 ;  /* 0x000000ffffdb7224 */ /* 0x000fe200078e0087 */
[----:B-1----:R-:W2:Y:S01]  /*1d2b0*/  LDL.LU R234, [R1+0xcec] ;  /* 0x000cec0001ea7983 */ /* 0x002ea20000300800 */
[----:B------:R-:W-:-:S02]  /*1d2c0*/  IMAD.MOV.U32 R220, RZ, RZ, R136 ;  /* 0x000000ffffdc7224 */ /* 0x000fc400078e0088 */
[----:B------:R-:W-:Y:S01]  /*1d2d0*/  IMAD.MOV.U32 R221, RZ, RZ, R137 ;  /* 0x000000ffffdd7224 */ /* 0x000fe200078e0089 */
[----:B---3--:R-:W3:Y:S01]  /*1d2e0*/  LDL.LU.64 R178, [R1+0xc30] ;  /* 0x000c300001b27983 */ /* 0x008ee20000300a00 */
[----:B------:R-:W-:Y:S02]  /*1d2f0*/  IMAD.MOV.U32 R222, RZ, RZ, R138 ;  /* 0x000000ffffde7224 */ /* 0x000fe400078e008a */
[----:B------:R-:W-:Y:S01]  /*1d300*/  IMAD.MOV.U32 R223, RZ, RZ, R139 ;  /* 0x000000ffffdf7224 */ /* 0x000fe200078e008b */
[----:B0-----:R-:W3:Y:S01]  /*1d310*/  LDL.LU R171, [R1+0xc1c] ;  /* 0x000c1c0001ab7983 */ /* 0x001ee20000300800 */
        /* <DEDUP_REMOVED lines=42> */
[----:B------:R-:W-:Y:S01]  /*1d5c0*/  IMAD.MOV.U32 R31, RZ, RZ, R75 ;  /* 0x000000ffff1f7224 */ /* 0x000fe200078e004b */
[----:B----4-:R1:W-:Y:S01]  /*1d5d0*/  STL.128 [R1+0x2a0], R84 ;  /* 0x0002a05401007387 */ /* 0x0103e20000100c00 */
        /* <DEDUP_REMOVED lines=37> */
[----:B0-----:R-:W-:Y:S02]  /*1d830*/  IMAD.MOV.U32 R83, RZ, RZ, R4 ;  /* 0x000000ffff537224 */ /* 0x001fe400078e0004 */
[----:B-1----:R-:W-:Y:S02]  /*1d840*/  IMAD.MOV.U32 R84, RZ, RZ, R5 ;  /* 0x000000ffff547224 */ /* 0x002fe400078e0005 */
        /* <DEDUP_REMOVED lines=18> */
[----:B--2---:R-:W-:Y:S02]  /*1d970*/  IMAD.MOV.U32 R76, RZ, RZ, R160 ;  /* 0x000000ffff4c7224 */ /* 0x004fe400078e00a0 */
        /* <DEDUP_REMOVED lines=48> */
[----:B------:R-:W-:-:S06]  /*1dc80*/  IMAD.MOV.U32 R151, RZ, RZ, R0 ;  /* 0x000000ffff977224 */ /* 0x000fcc00078e0000 */
[----:B------:R-:W-:-:S06]  /*1dc90*/  WARPGROUP.ARRIVE ;  /* 0x00000000000079c5 */ /* 0x000fcc0000000000 */
[----:B------:R-:W-:Y:S01]  /*1dca0*/  HGMMA.64x256x16.F32 R24, R152, gdesc[UR4].tnspB, R24, gsb0 ;  /* 0x43e0000498187df0 */ /* 0x000fe20008000818 */
[----:B------:R0:W-:Y:S04]  /*1dcb0*/  STL [R1+0xbc0], R194 ;  /* 0x000bc0c201007387 */ /* 0x0001e80000100800 */
[----:B------:R1:W-:Y:S01]  /*1dcc0*/  STL.64 [R1+0xbb8], R192 ;  /* 0x000bb8c001007387 */ /* 0x0003e20000100a00 */
[----:B0-----:R-:W-:-:S03]  /*1dcd0*/  IMAD.MOV.U32 R194, RZ, RZ, R19 ;  /* 0x000000ffffc27224 */ /* 0x001fc600078e0013 */
[----:B------:R-:W2:Y:S01]  /*1dce0*/  LDL.LU R19, [R1+0xbc8] ;  /* 0x000bc80001137983 */ /* 0x000ea20000300800 */
[----:B-1----:R-:W-:-:S03]  /*1dcf0*/  IMAD.MOV.U32 R193, RZ, RZ, R18 ;  /* 0x000000ffffc17224 */ /* 0x002fc600078e0012 */
[----:B------:R-:W2:Y:S01]  /*1dd00*/  LDL.LU R18, [R1+0xbcc] ;  /* 0x000bcc0001127983 */ /* 0x000ea20000300800 */
[----:B------:R-:W-:-:S03]  /*1dd10*/  WARPGROUP.DEPBAR.LE gsb0, 0x0 ;  /* 0x00008000000079c5 */ /* 0x000fc60000010000 */
[----:B------:R0:W-:Y:S04]  /*1dd20*/  STL.128 [R1+0xb40], R128 ;  /* 0x000b408001007387 */ /* 0x0001e80000100c00 */
[----:B------:R1:W-:Y:S04]  /*1dd30*/  STL.128 [R1+0xb30], R124 ;  /* 0x000b307c01007387 */ /* 0x0003e80000100c00 */
[----:B------:R4:W-:Y:S04]  /*1dd40*/  STL.128 [R1+0xb20], R120 ;  /* 0x000b207801007387 */ /* 0x0009e80000100c00 */
[----:B------:R3:W-:Y:S01]  /*1dd50*/  STL.128 [R1+0xb10], R116 ;  /* 0x000b107401007387 */ /* 0x0007e20000100c00 */
[----:B0-----:R-:W-:-:S02]  /*1dd60*/  IMAD.MOV.U32 R131, RZ, RZ, R47 ;  /* 0x000000ffff837224 */ /* 0x001fc400078e002f */
[----:B------:R-:W-:Y:S02]  /*1dd70*/  IMAD.MOV.U32 R130, RZ, RZ, R46 ;  /* 0x000000ffff827224 */ /* 0x000fe400078e002e */
[----:B------:R-:W-:Y:S02]  /*1dd80*/  IMAD.MOV.U32 R129, RZ, RZ, R45 ;  /* 0x000000ffff817224 */ /* 0x000fe400078e002d */
[----:B-1----:R-:W-:Y:S02]  /*1dd90*/  IMAD.MOV.U32 R127, RZ, RZ, R43 ;  /* 0x000000ffff7f7224 */ /* 0x002fe400078e002b */
[----:B------:R-:W-:Y:S02]  /*1dda0*/  IMAD.MOV.U32 R126, RZ, RZ, R42 ;  /* 0x000000ffff7e7224 */ /* 0x000fe400078e002a */
[----:B------:R-:W-:Y:S02]  /*1ddb0*/  IMAD.MOV.U32 R125, RZ, RZ, R41 ;  /* 0x000000ffff7d7224 */ /* 0x000fe400078e0029 */
[----:B----4-:R-:W-:-:S02]  /*1ddc0*/  IMAD.MOV.U32 R123, RZ, RZ, R39 ;  /* 0x000000ffff7b7224 */ /* 0x010fc400078e0027 */
[----:B------:R-:W-:Y:S02]  /*1ddd0*/  IMAD.MOV.U32 R122, RZ, RZ, R38 ;  /* 0x000000ffff7a7224 */ /* 0x000fe400078e0026 */
[----:B------:R-:W-:Y:S02]  /*1dde0*/  IMAD.MOV.U32 R121, RZ, RZ, R37 ;  /* 0x000000ffff797224 */ /* 0x000fe400078e0025 */
[----:B------:R-:W-:Y:S02]  /*1ddf0*/  IMAD.MOV.U32 R120, RZ, RZ, R36 ;  /* 0x000000ffff787224 */ /* 0x000fe400078e0024 */
[----:B------:R-:W-:Y:S02]  /*1de00*/  IMAD.MOV.U32 R124, RZ, RZ, R40 ;  /* 0x000000ffff7c7224 */ /* 0x000fe400078e0028 */
[----:B------:R-:W-:Y:S01]  /*1de10*/  IMAD.MOV.U32 R128, RZ, RZ, R44 ;  /* 0x000000ffff807224 */ /* 0x000fe200078e002c */
[----:B------:R0:W-:Y:S01]  /*1de20*/  STL.128 [R1+0x290], R120 ;  /* 0x0002907801007387 */ /* 0x0001e20000100c00 */
[----:B---3--:R-:W-:-:S02]  /*1de30*/  IMAD.MOV.U32 R119, RZ, RZ, R35 ;  /* 0x000000ffff777224 */ /* 0x008fc400078e0023 */
[----:B------:R-:W-:Y:S01]  /*1de40*/  IMAD.MOV.U32 R118, RZ, RZ, R34 ;  /* 0x000000ffff767224 */ /* 0x000fe200078e0022 */
[----:B------:R1:W-:Y:S01]  /*1de50*/  STL.128 [R1+0x2a0], R124 ;  /* 0x0002a07c01007387 */ /* 0x0003e20000100c00 */
[----:B------:R-:W-:Y:S02]  /*1de60*/  IMAD.MOV.U32 R117, RZ, RZ, R33 ;  /* 0x000000ffff757224 */ /* 0x000fe400078e0021 */
[----:B------:R-:W-:Y:S01]  /*1de70*/  IMAD.MOV.U32 R116, RZ, RZ, R32 ;  /* 0x000000ffff747224 */ /* 0x000fe200078e0020 */
[----:B------:R3:W-:Y:S04]  /*1de80*/  STL.128 [R1+0x2b0], R128 ;  /* 0x0002b08001007387 */ /* 0x0007e80000100c00 */
[----:B------:R4:W-:Y:S04]  /*1de90*/  STL.128 [R1+0x280], R116 ;  /* 0x0002807401007387 */ /* 0x0009e80000100c00 */
[----:B0-----:R-:W2:Y:S04]  /*1dea0*/  LDL.LU.128 R120, [R1+0xb20] ;  /* 0x000b200001787983 */ /* 0x001ea80000300c00 */
[----:B-1----:R-:W2:Y:S04]  /*1deb0*/  LDL.LU.128 R124, [R1+0xb30] ;  /* 0x000b3000017c7983 */ /* 0x002ea80000300c00 */
[----:B---3--:R-:W3:Y:S04]  /*1dec0*/  LDL.LU.128 R128, [R1+0xb40] ;  /* 0x000b400001807983 */ /* 0x008ee80000300c00 */
[----:B------:R0:W-:Y:S04]  /*1ded0*/  STL.128 [R1+0xaa0], R24 ;  /* 0x000aa01801007387 */ /* 0x0001e80000100c00 */
[----:B----4-:R-:W4:Y:S04]  /*1dee0*/  LDL.LU.128 R116, [R1+0xb10] ;  /* 0x000b100001747983 */ /* 0x010f280000300c00 */
[----:B0-----:R-:W4:Y:S04]  /*1def0*/  LDL.LU.128 R24, [R1+0xaa0] ;  /* 0x000aa00001187983 */ /* 0x001f280000300c00 */
[----:B------:R0:W-:Y:S04]  /*1df00*/  STL.128 [R1+0xb00], R112 ;  /* 0x000b007001007387 */ /* 0x0001e80000100c00 */
[----:B------:R1:W-:Y:S04]  /*1df10*/  STL.64 [R1+0xc38], R182 ;  /* 0x000c38b601007387 */ /* 0x0003e80000100a00 */
[----:B------:R1:W-:Y:S01]  /*1df20*/  STL.128 [R1+0xb50], R132 ;  /* 0x000b508401007387 */ /* 0x0003e20000100c00 */
[----:B0-----:R-:W-:-:S03]  /*1df30*/  IMAD.MOV.U32 R115, RZ, RZ, R31 ;  /* 0x000000ffff737224 */ /* 0x001fc600078e001f */
[----:B-1----:R-:W4:Y:S01]  /*1df40*/  LDL.LU.64 R182, [R1+0xc38] ;  /* 0x000c380001b67983 */ /* 0x002f220000300a00 */
[----:B------:R-:W-:Y:S02]  /*1df50*/  IMAD.MOV.U32 R114, RZ, RZ, R30 ;  /* 0x000000ffff727224 */ /* 0x000fe400078e001e */
        /* <DEDUP_REMOVED lines=8> */
[----:B------:R1:W-:Y:S04]  /*1dfe0*/  STL.128 [R1+0xb90], R148 ;  /* 0x000b909401007387 */ /* 0x0003e80000100c00 */
[----:B------:R1:W-:Y:S04]  /*1dff0*/  STL.128 [R1+0xb80], R144 ;  /* 0x000b809001007387 */ /* 0x0003e80000100c00 */
[----:B0-----:R-:W4:Y:S04]  /*1e000*/  LDL.LU.128 R108, [R1+0xaf0] ;  /* 0x000af000016c7983 */ /* 0x001f280000300c00 */
[----:B-1----:R-:W4:Y:S04]  /*1e010*/  LDL.LU.128 R112, [R1+0xb00] ;  /* 0x000b000001707983 */ /* 0x002f280000300c00 */
        /* <DEDUP_REMOVED lines=11> */
[----:B0-----:R-:W-:Y:S02]  /*1e0d0*/  IMAD.MOV.U32 R143, RZ, RZ, R59 ;  /* 0x000000ffff8f7224 */ /* 0x001fe400078e003b */
[----:B------:R-:W-:Y:S02]  /*1e0e0*/  IMAD.MOV.U32 R142, RZ, RZ, R58 ;  /* 0x000000ffff8e7224 */ /* 0x000fe400078e003a */
[----:B-1----:R-:W-:Y:S02]  /*1e0f0*/  IMAD.MOV.U32 R139, RZ, RZ, R55 ;  /* 0x000000ffff8b7224 */ /* 0x002fe400078e0037 */
[----:B------:R-:W-:Y:S01]  /*1e100*/  IMAD.MOV.U32 R138, RZ, RZ, R54 ;  /* 0x000000ffff8a7224 */ /* 0x000fe200078e0036 */
[----:B------:R-:W4:Y:S01]  /*1e110*/  LDL.LU.128 R132, [R1+0xb50] ;  /* 0x000b500001847983 */ /* 0x000f220000300c00 */
        /* <DEDUP_REMOVED lines=12> */
[----:B--2---:R0:W-:Y:S04]  /*1e1e0*/  STL.64 [R1+0xa90], R18 ;  /* 0x000a901201007387 */ /* 0x0041e80000100a00 */
[----:B0-----:R-:W2:Y:S04]  /*1e1f0*/  LDL.LU.64 R18, [R1+0xa90] ;  /* 0x000a900001127983 */ /* 0x001ea80000300a00 */
[----:B------:R0:W-:Y:S04]  /*1e200*/  STL.128 [R1+0xac0], R120 ;  /* 0x000ac07801007387 */ /* 0x0001e80000100c00 */
[----:B------:R1:W-:Y:S04]  /*1e210*/  STL.128 [R1+0xad0], R124 ;  /* 0x000ad07c01007387 */ /* 0x0003e80000100c00 */
[----:B---3--:R3:W-:Y:S04]  /*1e220*/  STL.128 [R1+0xae0], R128 ;  /* 0x000ae08001007387 */ /* 0x0087e80000100c00 */
[----:B0-----:R-:W2:Y:S04]  /*1e230*/  LDL.LU.128 R120, [R1+0xac0] ;  /* 0x000ac00001787983 */ /* 0x001ea80000300c00 */
[----:B-1----:R-:W2:Y:S04]  /*1e240*/  LDL.LU.128 R124, [R1+0xad0] ;  /* 0x000ad000017c7983 */ /* 0x002ea80000300c00 */
[----:B---3--:R-:W3:Y:S04]  /*1e250*/  LDL.LU.128 R128, [R1+0xae0] ;  /* 0x000ae00001807983 */ /* 0x008ee80000300c00 */
[----:B----4-:R0:W-:Y:S04]  /*1e260*/  STL.128 [R1+0xab0], R116 ;  /* 0x000ab07401007387 */ /* 0x0101e80000100c00 */
[----:B------:R1:W-:Y:S04]  /*1e270*/  STL.128 [R1+0xa80], R24 ;  /* 0x000a801801007387 */ /* 0x0003e80000100c00 */
[----:B0-----:R-:W4:Y:S04]  /*1e280*/  LDL.LU.128 R116, [R1+0xab0] ;  /* 0x000ab00001747983 */ /* 0x001f280000300c00 */
[----:B-1----:R-:W4:Y:S01]  /*1e290*/  LDL.LU.128 R24, [R1+0xa80] ;  /* 0x000a800001187983 */ /* 0x002f220000300c00 */
[----:B------:R-:W-:-:S02]  /*1e2a0*/  IMAD.MOV.U32 R167, RZ, RZ, R4 ;  /* 0x000000ffffa77224 */ /* 0x000fc400078e0004 */
[----:B------:R-:W-:Y:S01]  /*1e2b0*/  IMAD.MOV.U32 R168, RZ, RZ, R5 ;  /* 0x000000ffffa87224 */ /* 0x000fe200078e0005 */
[----:B------:R0:W-:Y:S01]  /*1e2c0*/  STL.64 [R1+0xba8], R178 ;  /* 0x000ba8b201007387 */ /* 0x0001e20000100a00 */
[----:B------:R-:W-:Y:S02]  /*1e2d0*/  IMAD.MOV.U32 R169, RZ, RZ, R6 ;  /* 0x000000ffffa97224 */ /* 0x000fe400078e0006 */
[----:B------:R-:W-:Y:S01]  /*1e2e0*/  IMAD.MOV.U32 R170, RZ, RZ, R7 ;  /* 0x000000ffffaa7224 */ /* 0x000fe200078e0007 */
[----:B------:R1:W-:Y:S01]  /*1e2f0*/  STL [R1+0xba0], R171 ;  /* 0x000ba0ab01007387 */ /* 0x0003e20000100800 */
[----:B------:R-:W-:Y:S02]  /*1e300*/  IMAD.MOV.U32 R176, RZ, RZ, R9 ;  /* 0x000000ffffb07224 */ /* 0x000fe400078e0009 */
[----:B------:R-:W-:Y:S01]  /*1e310*/  IMAD.MOV.U32 R177, RZ, RZ, R10 ;  /* 0x000000ffffb17224 */ /* 0x000fe200078e000a */
[----:B------:R1:W-:Y:S01]  /*1e320*/  STL [R1+0xbc4], R234 ;  /* 0x000bc4ea01007387 */ /* 0x0003e20000100800 */
[----:B------:R-:W-:-:S02]  /*1e330*/  IMAD.MOV.U32 R154, RZ, RZ, R16 ;  /* 0x000000ffff9a7224 */ /* 0x000fc400078e0010 */
[----:B0-----:R-:W-:Y:S01]  /*1e340*/  IMAD.MOV.U32 R178, RZ, RZ, R11 ;  /* 0x000000ffffb27224 */ /* 0x001fe200078e000b */
[----:B------:R0:W-:Y:S01]  /*1e350*/  STL.64 [R1+0xbb0], R182 ;  /* 0x000bb0b601007387 */ /* 0x0001e20000100a00 */
[----:B-1----:R-:W-:Y:S02]  /*1e360*/  IMAD.MOV.U32 R171, RZ, RZ, R8 ;  /* 0x000000ffffab7224 */ /* 0x002fe400078e0008 */
[----:B------:R-:W-:Y:S02]  /*1e370*/  IMAD.MOV.U32 R179, RZ, RZ, R12 ;  /* 0x000000ffffb37224 */ /* 0x000fe400078e000c */
[----:B------:R-:W-:Y:S02]  /*1e380*/  IMAD.MOV.U32 R234, RZ, RZ, R235 ;  /* 0x000000ffffea7224 */ /* 0x000fe400078e00eb */
[----:B------:R-:W-:Y:S02]  /*1e390*/  IMAD.MOV.U32 R155, RZ, RZ, R17 ;  /* 0x000000ffff9b7224 */ /* 0x000fe400078e0011 */
[----:B------:R-:W-:-:S02]  /*1e3a0*/  IMAD.MOV.U32 R180, RZ, RZ, R13 ;  /* 0x000000ffffb47224 */ /* 0x000fc400078e000d */
[----:B------:R-:W-:Y:S02]  /*1e3b0*/  IMAD.MOV.U32 R181, RZ, RZ, R14 ;  /* 0x000000ffffb57224 */ /* 0x000fe400078e000e */
[----:B0-----:R-:W-:Y:S02]  /*1e3c0*/  IMAD.MOV.U32 R182, RZ, RZ, R15 ;  /* 0x000000ffffb67224 */ /* 0x001fe400078e000f */
        /* <DEDUP_REMOVED lines=15> */
[----:B------:R-:W-:Y:S01]  /*1e4c0*/  IMAD.MOV.U32 R6, RZ, RZ, R112 ;  /* 0x000000ffff067224 */ /* 0x000fe200078e0070 */
[----:B------:R0:W-:Y:S01]  /*1e4d0*/  STL.128 [R1+0x340], R164 ;  /* 0x000340a401007387 */ /* 0x0001e20000100c00 */
[----:B------:R-:W-:-:S02]  /*1e4e0*/  IMAD.MOV.U32 R152, RZ, RZ, R22 ;  /* 0x000000ffff987224 */ /* 0x000fc400078e0016 */
[----:B------:R-:W-:Y:S01]  /*1e4f0*/  IMAD.MOV.U32 R153, RZ, RZ, R23 ;  /* 0x000000ffff997224 */ /* 0x000fe200078e0017 */
[----:B------:R1:W-:Y:S01]  /*1e500*/  STL.128 [R1+0x350], R168 ;  /* 0x000350a801007387 */ /* 0x0003e20000100c00 */
[----:B------:R-:W-:-:S03]  /*1e510*/  IMAD.MOV.U32 R21, RZ, RZ, R99 ;  /* 0x000000ffff157224 */ /* 0x000fc600078e0063 */
[----:B------:R1:W-:Y:S01]  /*1e520*/  STL.128 [R1+0x360], R172 ;  /* 0x000360ac01007387 */ /* 0x0003e20000100c00 */
[----:B------:R-:W-:-:S03]  /*1e530*/  IMAD.MOV.U32 R22, RZ, RZ, R98 ;  /* 0x000000ffff167224 */ /* 0x000fc600078e0062 */
[----:B------:R1:W-:Y:S01]  /*1e540*/  STL.128 [R1+0x370], R176 ;  /* 0x000370b001007387 */ /* 0x0003e20000100c00 */
        /* <DEDUP_REMOVED lines=35> */
[----:B------:R0:W-:Y:S01]  /*1e780*/  STL.128 [R1+0x310], R152 ;  /* 0x0003109801007387 */ /* 0x0001e20000100c00 */
[----:B------:R-:W-:-:S03]  /*1e790*/  IMAD.MOV.U32 R164, RZ, RZ, R80 ;  /* 0x000000ffffa47224 */ /* 0x000fc600078e0050 */
[----:B------:R1:W-:Y:S01]  /*1e7a0*/  STL.128 [R1+0x330], R160 ;  /* 0x000330a001007387 */ /* 0x0003e20000100c00 */
        /* <DEDUP_REMOVED lines=9> */
[----:B------:R-:W-:Y:S01]  /*1e840*/  IMAD.MOV.U32 R28, RZ, RZ, R96 ;  /* 0x000000ffff1c7224 */ /* 0x000fe200078e0060 */
[----:B------:R0:W-:Y:S01]  /*1e850*/  STL.128 [R1+0x320], R156 ;  /* 0x0003209c01007387 */ /* 0x0001e20000100c00 */
[----:B-1----:R-:W-:Y:S02]  /*1e860*/  IMAD.MOV.U32 R163, RZ, RZ, R79 ;  /* 0x000000ffffa37224 */ /* 0x002fe400078e004f */
[----:B------:R-:W-:-:S02]  /*1e870*/  IMAD.MOV.U32 R162, RZ, RZ, R78 ;  /* 0x000000ffffa27224 */ /* 0x000fc400078e004e */
[----:B------:R-:W-:Y:S02]  /*1e880*/  IMAD.MOV.U32 R192, RZ, RZ, R3 ;  /* 0x000000ffffc07224 */ /* 0x000fe400078e0003 */
[----:B------:R-:W-:Y:S01]  /*1e890*/  IMAD.MOV.U32 R112, RZ, RZ, R132 ;  /* 0x000000ffff707224 */ /* 0x000fe200078e0084 */
[----:B------:R-:W-:Y:S01]  /*1e8a0*/  STL.128 [R1+0x390], R184 ;  /* 0x000390b801007387 */ /* 0x000fe20000100c00 */
        /* <DEDUP_REMOVED lines=12> */
[----:B0-----:R-:W-:Y:S02]  /*1e970*/  IMAD.MOV.U32 R159, RZ, RZ, R75 ;  /* 0x000000ffff9f7224 */ /* 0x001fe400078e004b */
[----:B------:R-:W-:Y:S01]  /*1e980*/  IMAD.MOV.U32 R158, RZ, RZ, R74 ;  /* 0x000000ffff9e7224 */ /* 0x000fe200078e004a */
[----:B------:R0:W-:Y:S01]  /*1e990*/  STL.128 [R1+0x380], R180 ;  /* 0x000380b401007387 */ /* 0x0001e20000100c00 */
[----:B------:R-:W-:-:S02]  /*1e9a0*/  IMAD.MOV.U32 R157, RZ, RZ, R73 ;  /* 0x000000ffff9d7224 */ /* 0x000fc400078e0049 */
[----:B------:R-:W-:Y:S01]  /*1e9b0*/  IMAD.MOV.U32 R156, RZ, RZ, R72 ;  /* 0x000000ffff9c7224 */ /* 0x000fe200078e0048 */
[----:B------:R-:W-:Y:S01]  /*1e9c0*/  STL.128 [R1+0x3b0], R192 ;  /* 0x0003b0c001007387 */ /* 0x000fe20000100c00 */
[----:B------:R-:W-:-:S03]  /*1e9d0*/  IMAD.MOV.U32 R76, RZ, RZ, R28 ;  /* 0x000000ffff4c7224 */ /* 0x000fc600078e001c */
[----:B------:R-:W-:Y:S01]  /*1e9e0*/  STL.128 [R1+0x3e0], R204 ;  /* 0x0003e0cc01007387 */ /* 0x000fe20000100c00 */
[----:B-1----:R-:W-:-:S03]  /*1e9f0*/  IMAD.MOV.U32 R153, RZ, RZ, R5 ;  /* 0x000000ffff997224 */ /* 0x002fc600078e0005 */
[----:B------:R-:W-:Y:S01]  /*1ea00*/  STL.128 [R1+0x3f0], R208 ;  /* 0x0003f0d001007387 */ /* 0x000fe20000100c00 */
[----:B------:R-:W-:Y:S02]  /*1ea10*/  IMAD.MOV.U32 R154, RZ, RZ, R4 ;  /* 0x000000ffff9a7224 */ /* 0x000fe400078e0004 */
[----:B------:R-:W-:Y:S01]  /*1ea20*/  IMAD.MOV.U32 R155, RZ, RZ, R0 ;  /* 0x000000ffff9b7224 */ /* 0x000fe200078e0000 */
[----:B0-----:R-:W4:Y:S04]  /*1ea30*/  LDL.LU.64 R182, [R1+0xbb0] ;  /* 0x000bb00001b67983 */ /* 0x001f280000300a00 */
        /* <DEDUP_REMOVED lines=8> */
[----:B------:R-:W-:Y:S01]  /*1eac0*/  STL.128 [R1+0x340], R164 ;  /* 0x000340a401007387 */ /* 0x000fe20000100c00 */
[----:B--2---:R-:W-:-:S02]  /*1ead0*/  IMAD.MOV.U32 R14, RZ, RZ, R123 ;  /* 0x000000ffff0e7224 */ /* 0x004fc400078e007b */
        /* <DEDUP_REMOVED lines=12> */
[----:B------:R-:W-:-:S02]  /*1eba0*/  IMAD.MOV.U32 R100, RZ, RZ, R17 ;  /* 0x000000ffff647224 */ /* 0x000fc400078e0011 */
[----:B----4-:R-:W-:Y:S02]  /*1ebb0*/  IMAD.MOV.U32 R31, RZ, RZ, R27 ;  /* 0x000000ffff1f7224 */ /* 0x010fe400078e001b */
        /* <DEDUP_REMOVED lines=8> */
[----:B------:R-:W2:Y:S01]  /*1ec40*/  LDL R132, [R1+0x30c] ;  /* 0x00030c0001847983 */ /* 0x000ea20000100800 */
[----:B------:R-:W-:Y:S02]  /*1ec50*/  IMAD.MOV.U32 R105, RZ, RZ, R12 ;  /* 0x000000ffff697224 */ /* 0x000fe400078e000c */
[----:B------:R-:W-:Y:S01]  /*1ec60*/  IMAD.MOV.U32 R106, RZ, RZ, R11 ;  /* 0x000000ffff6a7224 */ /* 0x000fe200078e000b */
[----:B------:R-:W-:Y:S01]  /*1ec70*/  STL.64 [R1+0xa70], R18 ;  /* 0x000a701201007387 */ /* 0x000fe20000100a00 */
[----:B------:R-:W-:Y:S02]  /*1ec80*/  IMAD.MOV.U32 R107, RZ, RZ, R10 ;  /* 0x000000ffff6b7224 */ /* 0x000fe400078e000a */
[----:B------:R-:W-:Y:S01]  /*1ec90*/  IMAD.MOV.U32 R108, RZ, RZ, R9 ;  /* 0x000000ffff6c7224 */ /* 0x000fe200078e0009 */
[----:B------:R0:W5:Y:S01]  /*1eca0*/  LDL.LU R2, [R1+0xbd4] ;  /* 0x000bd40001027983 */ /* 0x0001620000300800 */
[----:B------:R-:W-:-:S02]  /*1ecb0*/  IMAD.MOV.U32 R109, RZ, RZ, R8 ;  /* 0x000000ffff6d7224 */ /* 0x000fc400078e0008 */
[----:B------:R-:W-:Y:S01]  /*1ecc0*/  IMAD.MOV.U32 R110, RZ, RZ, R7 ;  /* 0x000000ffff6e7224 */ /* 0x000fe200078e0007 */
[----:B------:R0:W5:Y:S01]  /*1ecd0*/  LDL.LU R3, [R1+0xbd0] ;  /* 0x000bd00001037983 */ /* 0x0001620000300800 */
        /* <DEDUP_REMOVED lines=20> */
[----:B------:R-:W-:Y:S01]  /*1ee20*/  STL.128 [R1+0x410], R112 ;  /* 0x0004107001007387 */ /* 0x000fe20000100c00 */
[----:B------:R-:W-:Y:S02]  /*1ee30*/  IMAD.MOV.U32 R16, RZ, RZ, R138 ;  /* 0x000000ffff107224 */ /* 0x000fe400078e008a */
[----:B------:R-:W-:Y:S01]  /*1ee40*/  IMAD.MOV.U32 R17, RZ, RZ, R137 ;  /* 0x000000ffff117224 */ /* 0x000fe200078e0089 */
[----:B------:R-:W2:Y:S01]  /*1ee50*/  LDL R4, [R1+0x270] ;  /* 0x0002700001047983 */ /* 0x000ea20000100800 */
[----:B------:R-:W-:-:S02]  /*1ee60*/  IMAD.MOV.U32 R96, RZ, RZ, R23 ;  /* 0x000000ffff607224 */ /* 0x000fc400078e0017 */
[----:B------:R-:W-:Y:S01]  /*1ee70*/  IMAD.MOV.U32 R97, RZ, RZ, R22 ;  /* 0x000000ffff617224 */ /* 0x000fe200078e0016 */
[----:B------:R-:W2:Y:S01]  /*1ee80*/  LDL R74, [R1+0x274] ;  /* 0x00027400014a7983 */ /* 0x000ea20000100800 */
        /* <DEDUP_REMOVED lines=26> */
[----:B------:R0:W-:Y:S04]  /*1f030*/  STL.128 [R1+0x3d0], R96 ;  /* 0x0003d06001007387 */ /* 0x0001e80000100c00 */
[----:B------:R0:W-:Y:S04]  /*1f040*/  STL.128 [R1+0x3e0], R100 ;  /* 0x0003e06401007387 */ /* 0x0001e80000100c00 */
[----:B------:R0:W-:Y:S04]  /*1f050*/  STL.128 [R1+0x3f0], R104 ;  /* 0x0003f06801007387 */ /* 0x0001e80000100c00 */
[----:B------:R0:W-:Y:S04]  /*1f060*/  STL.128 [R1+0x400], R108 ;  /* 0x0004006c01007387 */ /* 0x0001e80000100c00 */
[----:B------:R-:W-:Y:S04]  /*1f070*/  STL.128 [R1+0x420], R140 ;  /* 0x0004208c01007387 */ /* 0x000fe80000100c00 */
[----:B------:R-:W-:Y:S04]  /*1f080*/  STL.128 [R1+0x430], R144 ;  /* 0x0004309001007387 */ /* 0x000fe80000100c00 */
[----:B------:R-:W-:Y:S04]  /*1f090*/  STL.128 [R1+0x440], R148 ;  /* 0x0004409401007387 */ /* 0x000fe80000100c00 */
[----:B------:R-:W-:Y:S04]  /*1f0a0*/  STL.128 [R1+0x450], R152 ;  /* 0x0004509801007387 */ /* 0x000fe80000100c00 */
[----:B------:R0:W-:Y:S04]  /*1f0b0*/  STL.128 [R1+0x260], R24 ;  /* 0x0002601801007387 */ /* 0x0001e80000100c00 */
[----:B------:R-:W2:Y:S04]  /*1f0c0*/  LDL R0, [R1+0x260] ;  /* 0x0002600001007983 */ /* 0x000ea80000100800 */
[----:B------:R-:W2:Y:S04]  /*1f0d0*/  LDL R68, [R1+0x264] ;  /* 0x0002640001447983 */ /* 0x000ea80000100800 */
[----:B------:R-:W2:Y:S04]  /*1f0e0*/  LDL R70, [R1+0x268] ;  /* 0x0002680001467983 */ /* 0x000ea80000100800 */
[----:B------:R-:W2:Y:S04]  /*1f0f0*/  LDL R72, [R1+0x26c] ;  /* 0x00026c0001487983 */ /* 0x000ea80000100800 */
[----:B-1----:R-:W2:Y:S04]  /*1f100*/  LDL R76, [R1+0x278] ;  /* 0x00027800014c7983 */ /* 0x002ea80000100800 */
[----:B------:R-:W2:Y:S04]  /*1f110*/  LDL R78, [R1+0x27c] ;  /* 0x00027c00014e7983 */ /* 0x000ea80000100800 */
[----:B------:R-:W2:Y:S04]  /*1f120*/  LDL R6, [R1+0x280] ;  /* 0x0002800001067983 */ /* 0x000ea80000100800 */
[----:B---3--:R-:W3:Y:S04]  /*1f130*/  LDL R80, [R1+0x284] ;  /* 0x0002840001507983 */ /* 0x008ee80000100800 */
[----:B------:R-:W3:Y:S04]  /*1f140*/  LDL R82, [R1+0x288] ;  /* 0x0002880001527983 */ /* 0x000ee80000100800 */
[----:B----4-:R-:W4:Y:S04]  /*1f150*/  LDL R84, [R1+0x28c] ;  /* 0x00028c0001547983 */ /* 0x010f280000100800 */
[----:B------:R-:W4:Y:S04]  /*1f160*/  LDL R8, [R1+0x290] ;  /* 0x0002900001087983 */ /* 0x000f280000100800 */
[----:B------:R-:W4:Y:S04]  /*1f170*/  LDL R86, [R1+0x294] ;  /* 0x0002940001567983 */ /* 0x000f280000100800 */
[----:B0-----:R-:W4:Y:S04]  /*1f180*/  LDL R88, [R1+0x298] ;  /* 0x0002980001587983 */ /* 0x001f280000100800 */
        /* <DEDUP_REMOVED lines=104> */
[----:B------:R0:W5:Y:S04]  /*1f810*/  LDL.LU R234, [R1+0xbc4] ;  /* 0x000bc40001ea7983 */ /* 0x0001680000300800 */
[----:B------:R0:W5:Y:S04]  /*1f820*/  LDL.LU R194, [R1+0xbc0] ;  /* 0x000bc00001c27983 */ /* 0x0001680000300800 */
[----:B------:R0:W5:Y:S04]  /*1f830*/  LDL.LU.64 R192, [R1+0xbb8] ;  /* 0x000bb80001c07983 */ /* 0x0001680000300a00 */
[----:B------:R0:W5:Y:S04]  /*1f840*/  LDL.LU.64 R178, [R1+0xba8] ;  /* 0x000ba80001b27983 */ /* 0x0001680000300a00 */
[----:B------:R0:W5:Y:S04]  /*1f850*/  LDL.LU R171, [R1+0xba0] ;  /* 0x000ba00001ab7983 */ /* 0x0001680000300800 */
[----:B------:R0:W5:Y:S04]  /*1f860*/  LDL.LU.64 R18, [R1+0xa70] ;  /* 0x000a700001127983 */ /* 0x0001680000300a00 */
[----:B------:R0:W-:Y:S04]  /*1f870*/  STL [R1+0x88], R183 ;  /* 0x000088b701007387 */ /* 0x0001e80000100800 */
[----:B------:R0:W-:Y:S04]  /*1f880*/  STL [R1+0x88], R183 ;  /* 0x000088b701007387 */ /* 0x0001e80000100800 */
        /* <DEDUP_REMOVED lines=15> */
[----:B----4-:R0:W-:Y:S04]  /*1f980*/  STL [R1+0x28c], R84 ;  /* 0x00028c5401007387 */ /* 0x0101e80000100800 */
        /* <DEDUP_REMOVED lines=116> */
[----:B------:R-:W-:Y:S04]  /*200d0*/  BSSY B0, `(.L_x_2105) ;  /* 0x0000008000007945 */ /* 0x000fe80003800000 */
[----:B------:R-:W-:Y:S05]  /*200e0*/  @P0 BRA `(.L_x_2106) ;  /* 0x0000000000180947 */ /* 0x000fea0003800000 */
[----:B0-----:R-:W2:Y:S04]  /*200f0*/  LDL.64 R4, [R1+0x68] ;  /* 0x0000680001047983 */ /* 0x001ea80000100a00 */
[----:B-----5:R-:W3:Y:S01]  /*20100*/  LD.E R0, desc[UR44][R2.64] ;  /* 0x0000002c02007980 */ /* 0x020ee2000c101900 */
[----:B--2---:R-:W-:-:S05]  /*20110*/  MOV R5, R4 ;  /* 0x0000000400057202 */ /* 0x004fca0000000f00 */
[----:B---3--:R-:W-:-:S05]  /*20120*/  IMAD R0, R0, 0x8, R5 ;  /* 0x0000000800007824 */ /* 0x008fca00078e0205 */
[----:B------:R-:W-:-:S04]  /*20130*/  PRMT R0, RZ, 0x654, R0 ;  /* 0x00000654ff007816 */ /* 0x000fc80000000000 */
[----:B------:R1:W-:Y:S03]  /*20140*/  SYNCS.ARRIVE.TRANS64.RED.A1T0 RZ, [R0+URZ], RZ ;  /* 0x000000ff00ff79a7 */ /* 0x0003e6000810043f */
.L_x_2106:
[----:B------:R-:W-:Y:S05]  /*20150*/  BSYNC B0 ;  /* 0x0000000000007941 */ /* 0x000fea0003800000 */
.L_x_2105:
[----:B------:R-:W-:Y:S05]  /*20160*/  @P1 BRA `(.L_x_2107) ;  /* 0xfffffe9000dc1947 */ /* 0x000fea000383ffff */
[----:B0----5:R-:W-:-:S07]  /*20170*/  IMAD.MOV.U32 R20, RZ, RZ, R171 ;  /* 0x000000ffff147224 */ /* 0x021fce00078e00ab */
.L_x_2090:
[----:B------:R-:W-:-:S13]  /*20180*/  ISETP.GE.AND P1, PT, R20, R192, PT ;  /* 0x000000c01400720c */ /* 0x000fda0003f26270 */
[----:B------:R-:W-:Y:S05]  /*20190*/  @!P1 BRA `(.L_x_2108) ;  /* 0x000000b000609947 */ /* 0x000fea0003800000 */
[----:B------:R0:W5:Y:S02]  /*201a0*/  LDL.64 R4, [R1+0x178] ;  /* 0x0001780001047983 */ /* 0x0001640000100a00 */
.L_x_2135:
        /* <DEDUP_REMOVED lines=12> */
[----:B------:R-:W2:Y:S04]  /*20270*/  LDL.64 R72, [R1+0x190] ;  /* 0x0001900001487983 */ /* 0x000ea80000100a00 */
[----:B--2---:R-:W2:Y:S01]  /*20280*/  LD.E R0, desc[UR44][R72.64+0x1c] ;  /* 0x00001c2c48007980 */ /* 0x004ea2000c101900 */
[----:B------:R-:W-:Y:S05]  /*20290*/  YIELD ;  /* 0x0000000000007946 */ /* 0x000fea0003800000 */
[----:B------:R-:W-:Y:S01]  /*202a0*/  BSSY B0, `(.L_x_2109) ;  /* 0x0000006000007945 */ /* 0x000fe20003800000 */
[----:B---3--:R-:W-:Y:S01]  /*202b0*/  @!P1 IMAD.MOV.U32 R3, RZ, RZ, RZ ;  /* 0x000000ffff039224 */ /* 0x008fe200078e00ff */
[----:B--2---:R-:W-:-:S04]  /*202c0*/  LOP3.LUT R0, R0, 0x1, RZ, 0xfc, !PT ;  /* 0x0000000100007812 */ /* 0x004fc800078efcff */
[----:B------:R-:W-:-:S13]  /*202d0*/  ISETP.NE.AND P2, PT, R0, 0x3, PT ;  /* 0x000000030000780c */ /* 0x000fda0003f45270 */
[----:B-1----:R-:W-:Y:S05]  /*202e0*/  @!P2 BRA `(.L_x_2110) ;  /* 0x000000000004a947 */ /* 0x002fea0003800000 */
[----:B------:R-:W-:Y:S01]  /*202f0*/  BPT.TRAP 0x1 ;  /* 0x000000040000795c */ /* 0x000fe20000300000 */
.L_x_2110:
[----:B------:R-:W-:Y:S05]  /*20300*/  BSYNC B0 ;  /* 0x0000000000007941 */ /* 0x000fea0003800000 */
.L_x_2109:
[----:B------:R-:W2:Y:S01]  /*20310*/  LD.E.64 R6, desc[UR44][R72.64+0x8] ;  /* 0x0000082c48067980 */ /* 0x000ea2000c101b00 */
[----:B-----5:R-:W-:Y:S02]  /*20320*/  SHF.L.U32 R8, R9, 0x1f, RZ ;  /* 0x0000001f09087819 */ /* 0x020fe400000006ff */
[----:B--2---:R-:W-:-:S05]  /*20330*/  MOV R6, R6 ;  /* 0x0000000600067202 */ /* 0x004fca0000000f00 */
[----:B------:R-:W-:-:S04]  /*20340*/  IMAD R3, R3, 0x8, R6 ;  /* 0x0000000803037824 */ /* 0x000fc800078e0206 */
[----:B------:R1:W2:Y:S01]  /*20350*/  SYNCS.PHASECHK.TRANS64.TRYWAIT P1, [R3+URZ], R8 ;  /* 0x00000008030075a7 */ /* 0x0002a2000802017f */
[----:B------:R-:W3:Y:S04]  /*20360*/  LD.E R2, desc[UR44][R72.64+0x1c] ;  /* 0x00001c2c48027980 */ /* 0x000ee8000c101900 */
[----:B------:R1:W5:Y:S04]  /*20370*/  LD.E R0, desc[UR44][R4.64] ;  /* 0x0000002c04007980 */ /* 0x000368000c101900 */
[----:B------:R1:W5:Y:S01]  /*20380*/  LD.E R6, desc[UR44][R4.64+0x4] ;  /* 0x0000042c04067980 */ /* 0x000362000c101900 */
[----:B------:R-:W-:Y:S01]  /*20390*/  BSSY B0, `(.L_x_2111) ;  /* 0x0000005000007945 */ /* 0x000fe20003800000 */
[----:B---3--:R-:W-:-:S04]  /*203a0*/  LOP3.LUT R2, R2, 0x1, RZ, 0xfc, !PT ;  /* 0x0000000102027812 */ /* 0x008fc800078efcff */
[----:B------:R-:W-:-:S13]  /*203b0*/  ISETP.NE.AND P2, PT, R2, 0x3, PT ;  /* 0x000000030200780c */ /* 0x000fda0003f45270 */
[----:B-12---:R-:W-:Y:S05]  /*203c0*/  @!P2 BRA `(.L_x_2112) ;  /* 0x000000000004a947 */ /* 0x006fea0003800000 */
[----:B------:R-:W-:Y:S01]  /*203d0*/  BPT.TRAP 0x1 ;  /* 0x000000040000795c */ /* 0x000fe20000300000 */
.L_x_2112:
[----:B------:R-:W-:Y:S05]  /*203e0*/  BSYNC B0 ;  /* 0x0000000000007941 */ /* 0x000fea0003800000 */
.L_x_2111:
[----:B------:R-:W-:Y:S04]  /*203f0*/  BSSY B0, `(.L_x_2113) ;  /* 0x0000008000007945 */ /* 0x000fe80003800000 */
[----:B------:R-:W-:Y:S05]  /*20400*/  @P1 BRA `(.L_x_2114) ;  /* 0x0000000000181947 */ /* 0x000fea0003800000 */
[----:B------:R-:W2:Y:S01]  /*20410*/  LD.E.64 R2, desc[UR44][R72.64+0x8] ;  /* 0x0000082c48027980 */ /* 0x000ea2000c101b00 */
[----:B-----5:R-:W-:Y:S02]  /*20420*/  SHF.L.U32 R7, R6, 0x1f, RZ ;  /* 0x0000001f06077819 */ /* 0x020fe400000006ff */
[----:B--2---:R-:W-:-:S05]  /*20430*/  MOV R3, R2 ;  /* 0x0000000200037202 */ /* 0x004fca0000000f00 */
[----:B------:R-:W-:-:S04]  /*20440*/  IMAD R0, R0, 0x8, R3 ;  /* 0x0000000800007824 */ /* 0x000fc800078e0203 */
[----:B------:R-:W1:Y:S02]  /*20450*/  SYNCS.PHASECHK.TRANS64.TRYWAIT P1, [R0+URZ], R7 ;  /* 0x00000007000075a7 */ /* 0x000e64000802017f */
[----:B-1----:R-:W-:Y:S05]  /*20460*/  @!P1 BRA `(.L_x_2115) ;  /* 0x0000013800549947 */ /* 0x002fea0003800000 */
.L_x_2114:
[----:B------:R-:W-:Y:S05]  /*20470*/  BSYNC B0 ;  /* 0x0000000000007941 */ /* 0x000fea0003800000 */
.L_x_2113:
[----:B------:R-:W2:Y:S04]  /*20480*/  LD.E R3, desc[UR44][R4.64] ;  /* 0x0000002c04037980 */ /* 0x000ea8000c101900 */
[----:B------:R-:W2:Y:S01]  /*20490*/  LDL.64 R8, [R1+0xa0] ;  /* 0x0000a00001087983 */ /* 0x000ea20000100a00 */
[----:B------:R-:W-:Y:S05]  /*204a0*/  WARPSYNC.ALL ;  /* 0x0000000000007948 */ /* 0x000fea0003800000 */
[----:B------:R-:W3:Y:S04]  /*204b0*/  LDL.64 R14, [R1+0x98] ;  /* 0x00009800010e7983 */ /* 0x000ee80000100a00 */
[----:B-1---5:R-:W4:Y:S04]  /*204c0*/  LDL.64 R6, [R1+0x98] ;  /* 0x0000980001067983 */ /* 0x022f280000100a00 */
[----:B------:R-:W4:Y:S01]  /*204d0*/  LDL.64 R10, [R1+0x98] ;  /* 0x00009800010a7983 */ /* 0x000f220000100a00 */
[----:B--2---:R-:W-:-:S03]  /*204e0*/  IMAD R2, R3, 0x300, R8 ;  /* 0x0000030003027824 */ /* 0x004fc600078e0208 */
        /* <DEDUP_REMOVED lines=52> */
.L_x_2117:
[----:B------:R-:W-:Y:S05]  /*20830*/  BSYNC B0 ;  /* 0x0000000000007941 */ /* 0x000fea0003800000 */
.L_x_2116:
        /* <DEDUP_REMOVED lines=10> */
.L_x_2119:
[----:B------:R-:W-:Y:S05]  /*208e0*/  BSYNC B0 ;  /* 0x0000000000007941 */ /* 0x000fea0003800000 */
.L_x_2118:
[----:B------:R-:W-:Y:S04]  /*208f0*/  BSSY B0, `(.L_x_2120) ;  /* 0x0000006000007945 */ /* 0x000fe80003800000 */
[----:B--2---:R-:W-:Y:S05]  /*20900*/  @P1 BRA `(.L_x_2121) ;  /* 0x0000000000101947 */ /* 0x004fea0003800000 */
[----:B-----5:R-:W-:Y:S01]  /*20910*/  IMAD R2, R2, 0x8, R7 ;  /* 0x0000000802027824 */ /* 0x020fe200078e0207 */
[----:B------:R-:W-:-:S04]  /*20920*/  SHF.L.U32 R3, R3, 0x1f, RZ ;  /* 0x0000001f03037819 */ /* 0x000fc800000006ff */
[----:B------:R-:W2:Y:S02]  /*20930*/  SYNCS.PHASECHK.TRANS64.TRYWAIT P1, [R2+URZ], R3 ;  /* 0x00000003020075a7 */ /* 0x000ea4000802017f */
[----:B--2---:R-:W-:Y:S05]  /*20940*/  @!P1 BRA `(.L_x_2122) ;  /* 0x0000013400309947 */ /* 0x004fea0003800000 */
.L_x_2121:
[----:B------:R-:W-:Y:S05]  /*20950*/  BSYNC B0 ;  /* 0x0000000000007941 */ /* 0x000fea0003800000 */
.L_x_2120:
        /* <DEDUP_REMOVED lines=9> */
[----:B---3--:R-:W-:Y:S01]  /*209f0*/  IMAD R6, R15, 0xc00, R6 ;  /* 0x00000c000f067824 */ /* 0x008fe200078e0206 */
[----:B------:R-:W-:Y:S01]  /*20a00*/  R2UR UR7, R7 ;  /* 0x00000000070772ca */ /* 0x000fe200000e0000 */
[----:B------:R-:W3:Y:S01]  /*20a10*/  LDL.64 R14, [R1+0x110] ;  /* 0x00011000010e7983 */ /* 0x000ee20000100a00 */
[----:B----4-:R-:W-:-:S02]  /*20a20*/  ISETP.NE.U32.AND P1, PT, R0, RZ, PT ;  /* 0x000000ff0000720c */ /* 0x010fc40003f25070 */
[----:B------:R-:W-:Y:S02]  /*20a30*/  R2UR UR6, R6 ;  /* 0x00000000060672ca */ /* 0x000fe400000e0000 */
[----:B--2---:R-:W-:Y:S02]  /*20a40*/  R2UR UR4, R2 ;  /* 0x00000000020472ca */ /* 0x004fe400000e0000 */
[----:B------:R-:W-:-:S07]  /*20a50*/  R2UR UR5, R3 ;  /* 0x00000000030572ca */ /* 0x000fce00000e0000 */
[----:B------:R-:W-:-:S06]  /*20a60*/  VOTEU.ANY UP0, P1 ;  /* 0x00000000003f7886 */ /* 0x000fcc0000800100 */
        /* <DEDUP_REMOVED lines=180> */
[----:B------:R-:W2:Y:S04]  /*215b0*/  @!P0 LD.E.64 R2, desc[UR44][R72.64+0x30] ;  /* 0x0000302c48028980 */ /* 0x000ea8000c101b00 */
[----:B------:R-:W3:Y:S01]  /*215c0*/  @!P0 LD.E R0, desc[UR44][R4.64] ;  /* 0x0000002c04008980 */ /* 0x000ee2000c101900 */
[----:B--2---:R-:W-:-:S05]  /*215d0*/  @!P0 MOV R3, R2 ;  /* 0x0000000200038202 */ /* 0x004fca0000000f00 */
[----:B---3--:R-:W-:-:S05]  /*215e0*/  @!P0 IMAD R0, R0, 0x8, R3 ;  /* 0x0000000800008824 */ /* 0x008fca00078e0203 */
[----:B------:R-:W-:-:S04]  /*215f0*/  @!P0 PRMT R0, RZ, 0x654, R0 ;  /* 0x00000654ff008816 */ /* 0x000fc80000000000 */
[----:B------:R2:W-:Y:S01]  /*21600*/  @!P0 SYNCS.ARRIVE.TRANS64.RED.A1T0 RZ, [R0+URZ], RZ ;  /* 0x000000ff00ff89a7 */ /* 0x0005e2000810043f */
[----:B------:R-:W3:Y:S04]  /*21610*/  LDL.64 R16, [R1+0x170] ;  /* 0x0001700001107983 */ /* 0x000ee80000100a00 */
[----:B------:R-:W4:Y:S04]  /*21620*/  LDL R21, [R1+0x13c] ;  /* 0x00013c0001157983 */ /* 0x000f280000100800 */
[----:B------:R-:W4:Y:S04]  /*21630*/  LDL R22, [R1+0x70] ;  /* 0x0000700001167983 */ /* 0x000f280000100800 */
[----:B------:R-:W2:Y:S04]  /*21640*/  LDL.64 R2, [R1+0x160] ;  /* 0x0001600001027983 */ /* 0x000ea80000100a00 */
[----:B------:R-:W4:Y:S04]  /*21650*/  LDL R23, [R1+0x168] ;  /* 0x0001680001177983 */ /* 0x000f280000100800 */
[----:B------:R-:W4:Y:S04]  /*21660*/  LDL.128 R12, [R1+0x150] ;  /* 0x00015000010c7983 */ /* 0x000f280000100c00 */
[----:B------:R-:W4:Y:S04]  /*21670*/  LDL.128 R8, [R1+0x140] ;  /* 0x0001400001087983 */ /* 0x000f280000100c00 */
[----:B---3--:R-:W3:Y:S01]  /*21680*/  LD.E R16, desc[UR44][R16.64] ;  /* 0x0000002c10107980 */ /* 0x008ee2000c101900 */
[----:B--2---:R-:W-:-:S02]  /*21690*/  ISETP.NE.AND P1, PT, R2, 0x1, PT ;  /* 0x000000010200780c */ /* 0x004fc40003f25270 */
[----:B----4-:R-:W-:Y:S01]  /*216a0*/  ISETP.GE.AND P2, PT, R13, 0x1, PT ;  /* 0x000000010d00780c */ /* 0x010fe20003f46270 */
[----:B------:R-:W-:Y:S01]  /*216b0*/  BSSY B0, `(.L_x_2123) ;  /* 0x000009e000007945 */ /* 0x000fe20003800000 */
[-C--:B---3--:R-:W-:Y:S01]  /*216c0*/  FMUL.FTZ R36, R36, R16.reuse ;  /* 0x0000001024247220 */ /* 0x088fe20000410000 */
[----:B------:R-:W-:-:S03]  /*216d0*/  FMUL.FTZ R0, R26, R16 ;  /* 0x000000101a007220 */ /* 0x000fc60000410000 */
[----:B------:R2:W3:Y:S01]  /*216e0*/  MUFU.TANH R75, R36 ;  /* 0x00000024004b7308 */ /* 0x0004e20000002400 */
[-C--:B------:R-:W-:Y:S01]  /*216f0*/  FMUL.FTZ R17, R30, R16.reuse ;  /* 0x000000101e117220 */ /* 0x080fe20000410000 */
[-C--:B------:R-:W-:Y:S01]  /*21700*/  FMUL.FTZ R26, R29, R16.reuse ;  /* 0x000000101d1a7220 */ /* 0x080fe20000410000 */
[----:B------:R-:W-:Y:S01]  /*21710*/  FMUL.FTZ R30, R35, R16 ;  /* 0x00000010231e7220 */ /* 0x000fe20000410000 */
[----:B--2---:R-:W-:-:S04]  /*21720*/  SHF.R.S32.HI R36, RZ, 0x1f, R21 ;  /* 0x0000001fff247819 */ /* 0x004fc80000011415 */
[----:B------:R2:W4:Y:S01]  /*21730*/  MUFU.TANH R72, R26 ;  /* 0x0000001a00487308 */ /* 0x0005220000002400 */
[----:B------:R-:W-:Y:S01]  /*21740*/  LEA.HI R35, R36, R21, RZ, 0x7 ;  /* 0x0000001524237211 */ /* 0x000fe200078f38ff */
[----:B------:R-:W-:-:S03]  /*21750*/  FMUL.FTZ R37, R37, R16 ;  /* 0x0000001025257220 */ /* 0x000fc60000410000 */
[----:B--2---:R-:W-:-:S03]  /*21760*/  LOP3.LUT R26, R35, 0xffffff80, RZ, 0xc0, !PT ;  /* 0xffffff80231a7812 */ /* 0x004fc600078ec0ff */
[----:B------:R2:W0:Y:S01]  /*21770*/  MUFU.TANH R76, R37 ;  /* 0x00000025004c7308 */ /* 0x0004220000002400 */
[-C--:B------:R-:W-:Y:S01]  /*21780*/  FMUL.FTZ R7, R24, R16.reuse ;  /* 0x0000001018077220 */ /* 0x080fe20000410000 */
[-C--:B------:R-:W-:Y:S01]  /*21790*/  FMUL.FTZ R24, R31, R16.reuse ;  /* 0x000000101f187220 */ /* 0x080fe20000410000 */
[-C--:B------:R-:W-:Y:S01]  /*217a0*/  FMUL.FTZ R32, R32, R16.reuse ;  /* 0x0000001020207220 */ /* 0x080fe20000410000 */
[----:B------:R-:W-:Y:S01]  /*217b0*/  FMUL.FTZ R31, R38, R16 ;  /* 0x00000010261f7220 */ /* 0x000fe20000410000 */
[----:B--2---:R-:W-:-:S03]  /*217c0*/  IMAD.IADD R37, R21, 0x1, -R26 ;  /* 0x0000000115257824 */ /* 0x004fc600078e0a1a */
[----:B------:R2:W0:Y:S01]  /*217d0*/  MUFU.TANH R73, R32 ;  /* 0x0000002000497308 */ /* 0x0004220000002400 */
[----:B------:R-:W-:Y:S02]  /*217e0*/  LEA.HI R36, R36, R21, RZ, 0x2 ;  /* 0x0000001524247211 */ /* 0x000fe400078f10ff */
[----:B------:R-:W-:Y:S01]  /*217f0*/  SHF.R.S32.HI R38, RZ, 0x1f, R37 ;  /* 0x0000001fff267819 */ /* 0x000fe20000011425 */
[-C--:B------:R-:W-:Y:S01]  /*21800*/  FMUL.FTZ R40, R40, R16.reuse ;  /* 0x0000001028287220 */ /* 0x080fe20000410000 */
[-C--:B------:R-:W-:Y:S01]  /*21810*/  FMUL.FTZ R41, R41, R16.reuse ;  /* 0x0000001029297220 */ /* 0x080fe20000410000 */
[-C--:B------:R-:W-:Y:S01]  /*21820*/  FMUL.FTZ R33, R33, R16.reuse ;  /* 0x0000001021217220 */ /* 0x080fe20000410000 */
[----:B--2---:R-:W-:Y:S01]  /*21830*/  FMUL.FTZ R32, R39, R16 ;  /* 0x0000001027207220 */ /* 0x004fe20000410000 */
[----:B------:R-:W-:Y:S01]  /*21840*/  LEA.HI R39, R38, R37, RZ, 0x2 ;  /* 0x0000002526277211 */ /* 0x000fe200078f10ff */
[----:B------:R2:W0:Y:S01]  /*21850*/  MUFU.TANH R77, R40 ;  /* 0x00000028004d7308 */ /* 0x0004220000002400 */
[----:B------:R-:W-:-:S02]  /*21860*/  LOP3.LUT R36, R36, 0xfffffffc, RZ, 0xc0, !PT ;  /* 0xfffffffc24247812 */ /* 0x000fc400078ec0ff */
[----:B------:R-:W-:-:S05]  /*21870*/  LEA.HI R38, R38, R37, RZ, 0x5 ;  /* 0x0000002526267211 */ /* 0x000fca00078f28ff */
[----:B------:R1:W0:Y:S01]  /*21880*/  MUFU.TANH R78, R41 ;  /* 0x00000029004e7308 */ /* 0x0002220000002400 */
[----:B--2---:R-:W-:-:S07]  /*21890*/  SHF.R.S32.HI R40, RZ, 0x2, R39 ;  /* 0x00000002ff287819 */ /* 0x004fce0000011427 */
[----:B------:R2:W0:Y:S01]  /*218a0*/  MUFU.TANH R74, R33 ;  /* 0x00000021004a7308 */ /* 0x0004220000002400 */
[----:B-1----:R-:W-:-:S04]  /*218b0*/  SHF.R.S32.HI R41, RZ, 0x1f, R39 ;  /* 0x0000001fff297819 */ /* 0x002fc80000011427 */
[----:B------:R-:W-:Y:S01]  /*218c0*/  LEA.HI R41, R41, R40, RZ, 0x3 ;  /* 0x0000002829297211 */ /* 0x000fe200078f18ff */
[----:B--2---:R-:W-:Y:S01]  /*218d0*/  FMUL.FTZ R33, R42, R16 ;  /* 0x000000102a217220 */ /* 0x004fe20000410000 */
[----:B------:R-:W-:Y:S01]  /*218e0*/  IMAD.IADD R42, R21, 0x1, -R36 ;  /* 0x00000001152a7824 */ /* 0x000fe200078e0a24 */
[----:B------:R-:W-:Y:S02]  /*218f0*/  SHF.R.S32.HI R36, RZ, 0x7, R35 ;  /* 0x00000007ff247819 */ /* 0x000fe40000011423 */
[----:B------:R-:W-:Y:S02]  /*21900*/  LOP3.LUT R41, R41, 0xfffffff8, RZ, 0xc0, !PT ;  /* 0xfffffff829297812 */ /* 0x000fe400078ec0ff */
[----:B------:R-:W-:Y:S02]  /*21910*/  LEA.HI R35, R35, R36, RZ, 0x1 ;  /* 0x0000002423237211 */ /* 0x000fe400078f08ff */
[----:B------:R-:W-:Y:S01]  /*21920*/  SHF.R.S32.HI R21, RZ, 0x5, R38 ;  /* 0x00000005ff157819 */ /* 0x000fe20000011426 */
[----:B------:R-:W-:Y:S01]  /*21930*/  IMAD.IADD R41, R40, 0x1, -R41 ;  /* 0x0000000128297824 */ /* 0x000fe200078e0a29 */
[----:B------:R-:W-:-:S02]  /*21940*/  LOP3.LUT R35, R35, 0x3fffffe, RZ, 0xc0, !PT ;  /* 0x03fffffe23237812 */ /* 0x000fc400078ec0ff */
        /* <DEDUP_REMOVED lines=9> */
[----:B------:R-:W-:Y:S01]  /*219e0*/  @P1 SHF.R.U32.HI R2, RZ, R23, R22 ;  /* 0x00000017ff021219 */ /* 0x000fe20000011616 */
[----:B------:R-:W-:Y:S01]  /*219f0*/  IMAD.MOV.U32 R3, RZ, RZ, -0x60 ;  /* 0xffffffa0ff037424 */ /* 0x000fe200078e00ff */
        /* <DEDUP_REMOVED lines=32> */
[-C--:B------:R-:W-:Y:S01]  /*21c00*/  FMUL.FTZ R66, R66, R16.reuse ;  /* 0x0000001042427220 */ /* 0x080fe20000410000 */
[----:B------:R-:W-:Y:S02]  /*21c10*/  IMAD R3, R20, R3, 0x1 ;  /* 0x0000000114037424 */ /* 0x000fe400078e0203 */
[-C--:B------:R-:W-:Y:S01]  /*21c20*/  FMUL.FTZ R67, R67, R16.reuse ;  /* 0x0000001043437220 */ /* 0x080fe20000410000 */
[-C--:B------:R-:W-:Y:S01]  /*21c30*/  FMUL.FTZ R70, R70, R16.reuse ;  /* 0x0000001046467220 */ /* 0x080fe20000410000 */
[----:B------:R-:W-:Y:S01]  /*21c40*/  FMUL.FTZ R16, R71, R16 ;  /* 0x0000001047107220 */ /* 0x000fe20000410000 */
[----:B------:R-:W-:Y:S01]  /*21c50*/  IMAD R3, R22, -0x2, R3 ;  /* 0xfffffffe16037824 */ /* 0x000fe200078e0203 */
[----:B------:R-:W2:Y:S01]  /*21c60*/  MUFU.TANH R7, R7 ;  /* 0x0000000700077308 */ /* 0x000ea20000002400 */
[----:B------:R-:W-:-:S03]  /*21c70*/  LOP3.LUT R21, RZ, R10, RZ, 0x33, !PT ;  /* 0x0000000aff157212 */ /* 0x000fc600078e33ff */
[----:B------:R-:W-:-:S04]  /*21c80*/  IADD3 R22, -R8, R3, R9 ;  /* 0x0000000308167210 */ /* 0x000fc80007ffe109 */
        /* <DEDUP_REMOVED lines=34> */
[----:B------:R0:W0:Y:S08]  /*21eb0*/  MUFU.TANH R40, R66 ;  /* 0x0000004200287308 */ /* 0x0000300000002400 */
[----:B------:R0:W0:Y:S08]  /*21ec0*/  MUFU.TANH R41, R67 ;  /* 0x0000004300297308 */ /* 0x0000300000002400 */
[----:B------:R-:W0:Y:S08]  /*21ed0*/  MUFU.TANH R68, R68 ;  /* 0x0000004400447308 */ /* 0x000e300000002400 */
[----:B------:R-:W0:Y:S08]  /*21ee0*/  MUFU.TANH R69, R69 ;  /* 0x0000004500457308 */ /* 0x000e300000002400 */
[----:B------:R0:W0:Y:S08]  /*21ef0*/  MUFU.TANH R42, R70 ;  /* 0x00000046002a7308 */ /* 0x0000300000002400 */
[----:B------:R0:W0:Y:S01]  /*21f00*/  MUFU.TANH R43, R16 ;  /* 0x00000010002b7308 */ /* 0x0000220000002400 */
[----:B------:R-:W-:-:S02]  /*21f10*/  IMAD.IADD R35, R22, 0x1, R11 ;  /* 0x0000000116237824 */ /* 0x000fc400078e020b */
[----:B------:R-:W-:Y:S02]  /*21f20*/  IMAD.IADD R36, R22, 0x1, R21 ;  /* 0x0000000116247824 */ /* 0x000fe400078e0215 */
[----:B------:R-:W-:Y:S02]  /*21f30*/  VIADD R38, R3, 0xffffffff ;  /* 0xffffffff03267836 */ /* 0x000fe40000000000 */
[----:B------:R-:W-:Y:S02]  /*21f40*/  IMAD R22, R20, -0x60, R12 ;  /* 0xffffffa014167824 */ /* 0x000fe400078e020c */
[--C-:B-1----:R-:W-:Y:S02]  /*21f50*/  IMAD.IADD R10, R35, 0x1, R23.reuse ;  /* 0x00000001230a7824 */ /* 0x102fe400078e0217 */
        /* <DEDUP_REMOVED lines=12> */
.L_x_2126:
[----:B------:R-:W-:-:S13]  /*22020*/  ISETP.NE.AND P1, PT, R13, 0x1, PT ;  /* 0x000000010d00780c */ /* 0x000fda0003f25270 */
[----:B------:R-:W-:-:S05]  /*22030*/  @P1 IMAD.HI.U32 R12, R11, R14, RZ ;  /* 0x0000000e0b0c1227 */ /* 0x000fca00078e00ff */
[----:B------:R-:W-:-:S07]  /*22040*/  @P1 SHF.R.U32.HI R11, RZ, R15, R12 ;  /* 0x0000000fff0b1219 */ /* 0x000fce000001160c */
.L_x_2127:
[----:B------:R-:W-:Y:S05]  /*22050*/  BSYNC B1 ;  /* 0x0000000000017941 */ /* 0x000fea0003800000 */
.L_x_2125:
[----:B------:R-:W-:-:S05]  /*22060*/  IMAD R12, R11, R13, R38 ;  /* 0x0000000d0b0c7224 */ /* 0x000fca00078e0226 */
[----:B------:R-:W-:Y:S02]  /*22070*/  VIMNMX R3, R3, R12, !PT ;  /* 0x0000000c03037248 */ /* 0x000fe40007fe0100 */
[----:B------:R-:W-:-:S07]  /*22080*/  VIADDMNMX R10, R12, R13, R10, PT ;  /* 0x0000000d0c0a7246 */ /* 0x000fce000380010a */
.L_x_2124:
[----:B------:R-:W-:Y:S05]  /*22090*/  BSYNC B0 ;  /* 0x0000000000007941 */ /* 0x000fea0003800000 */
.L_x_2123:
[C---:B------:R-:W-:Y:S01]  /*220a0*/  ISETP.GE.AND P1, PT, R22.reuse, 0x2, PT ;  /* 0x000000021600780c */ /* 0x040fe20003f26270 */
[----:B------:R-:W1:Y:S01]  /*220b0*/  SHFL.IDX PT, R2, R2, 0x1, 0x1c1f ;  /* 0x003c1f0002027f89 */ /* 0x000e6200000e0000 */
[C---:B------:R-:W-:Y:S01]  /*220c0*/  ISETP.GE.AND P5, PT, R22.reuse, 0xa, PT ;  /* 0x0000000a1600780c */ /* 0x040fe20003fa6270 */
[----:B------:R-:W-:Y:S01]  /*220d0*/  BSSY B0, `(.L_x_2128) ;  /* 0x0000087000007945 */ /* 0x000fe20003800000 */
[C---:B------:R-:W-:Y:S02]  /*220e0*/  ISETP.GT.AND P3, PT, R3.reuse, 0x1, !P1 ;  /* 0x000000010300780c */ /* 0x040fe40004f64270 */
[----:B------:R-:W-:Y:S02]  /*220f0*/  ISETP.GE.AND P2, PT, R22, 0x9, PT ;  /* 0x000000091600780c */ /* 0x000fe40003f46270 */
[----:B------:R-:W-:Y:S02]  /*22100*/  ISETP.LT.OR P3, PT, R10, 0x2, P3 ;  /* 0x000000020a00780c */ /* 0x000fe40001f61670 */
[----:B------:R-:W-:-:S02]  /*22110*/  ISETP.GT.AND P4, PT, R3, 0x8, !P2 ;  /* 0x000000080300780c */ /* 0x000fc40005784270 */
[----:B0-----:R-:W-:Y:S02]  /*22120*/  FSEL R63, R25, -INF , !P3 ;  /* 0xff800000193f7808 */ /* 0x001fe40005800000 */
[----:B------:R-:W-:Y:S02]  /*22130*/  ISETP.GT.AND P3, PT, R3, 0x9, !P5 ;  /* 0x000000090300780c */ /* 0x000fe40006f64270 */
[----:B------:R-:W-:Y:S02]  /*22140*/  P2R R25, PR, RZ, 0x20 ;  /* 0x00000020ff197803 */ /* 0x000fe40000000000 */
[----:B------:R-:W-:Y:S02]  /*22150*/  ISETP.LT.OR P3, PT, R10, 0xa, P3 ;  /* 0x0000000a0a00780c */ /* 0x000fe40001f61670 */
[----:B------:R-:W-:Y:S02]  /*22160*/  ISETP.GE.AND P5, PT, R22, 0x11, PT ;  /* 0x000000111600780c */ /* 0x000fe40003fa6270 */
[----:B------:R-:W-:-:S02]  /*22170*/  FSEL R185, R72, -INF , !P3 ;  /* 0xff80000048b97808 */ /* 0x000fc40005800000 */
[----:B------:R-:W-:Y:S01]  /*22180*/  ISETP.LT.OR P4, PT, R10, 0x9, P4 ;  /* 0x000000090a00780c */ /* 0x000fe20002781670 */
[----:B-1----:R-:W-:Y:S01]  /*22190*/  IMAD.IADD R11, R36, 0x1, R2 ;  /* 0x00000001240b7824 */ /* 0x002fe200078e0202 */
[----:B------:R-:W-:Y:S02]  /*221a0*/  ISETP.GT.AND P3, PT, R3, 0x10, !P5 ;  /* 0x000000100300780c */ /* 0x000fe40006f64270 */
[----:B------:R-:W-:Y:S02]  /*221b0*/  FSEL R67, R28, -INF , !P4 ;  /* 0xff8000001c437808 */ /* 0x000fe40006000000 */
[----:B------:R-:W-:Y:S02]  /*221c0*/  ISETP.LT.OR P3, PT, R10, 0x11, P3 ;  /* 0x000000110a00780c */ /* 0x000fe40001f61670 */
[----:B------:R-:W-:Y:S02]  /*221d0*/  ISETP.GE.AND P4, PT, R22, 0x12, PT ;  /* 0x000000121600780c */ /* 0x000fe40003f86270 */
[----:B------:R-:W-:-:S02]  /*221e0*/  FSEL R73, R73, -INF , !P3 ;  /* 0xff80000049497808 */ /* 0x000fc40005800000 */
[C---:B------:R-:W-:Y:S02]  /*221f0*/  ISETP.GT.AND P3, PT, R3.reuse, 0x11, !P4 ;  /* 0x000000110300780c */ /* 0x040fe40006764270 */
        /* <DEDUP_REMOVED lines=93> */
[----:B------:R-:W-:-:S04]  /*227d0*/  ISETP.GT.AND P6, PT, R3, 0x59, !P6 ;  /* 0x000000590300780c */ /* 0x000fc800077c4270 */
[----:B------:R-:W-:Y:S01]  /*227e0*/  ISETP.LT.OR P6, PT, R10, 0x5a, P6 ;  /* 0x0000005a0a00780c */ /* 0x000fe200037c1670 */
[----:B------:R-:W-:-:S03]  /*227f0*/  IMAD.IADD R10, R35, 0x1, R2 ;  /* 0x00000001230a7824 */ /* 0x000fc600078e0202 */
        /* <DEDUP_REMOVED lines=13> */
.L_x_2131:
[----:B------:R-:W-:-:S13]  /*228d0*/  ISETP.NE.AND P6, PT, R13, 0x1, PT ;  /* 0x000000010d00780c */ /* 0x000fda0003fc5270 */
[----:B------:R-:W-:-:S05]  /*228e0*/  @P6 IMAD.HI.U32 R14, R8, R14, RZ ;  /* 0x0000000e080e6227 */ /* 0x000fca00078e00ff */
[----:B------:R-:W-:-:S07]  /*228f0*/  @P6 SHF.R.U32.HI R8, RZ, R15, R14 ;  /* 0x0000000fff086219 */ /* 0x000fce000001160e */
.L_x_2132:
[----:B------:R-:W-:Y:S05]  /*22900*/  BSYNC B1 ;  /* 0x0000000000017941 */ /* 0x000fea0003800000 */
.L_x_2130:
[----:B------:R-:W-:-:S05]  /*22910*/  IMAD R8, R8, R13, R38 ;  /* 0x0000000d08087224 */ /* 0x000fca00078e0226 */
[----:B------:R-:W-:Y:S02]  /*22920*/  VIADDMNMX R10, R8, R13, R10, PT ;  /* 0x0000000d080a7246 */ /* 0x000fe4000380010a */
[----:B------:R-:W-:-:S07]  /*22930*/  VIMNMX R11, R11, R8, !PT ;  /* 0x000000080b0b7248 */ /* 0x000fce0007fe0100 */
.L_x_2129:
[----:B------:R-:W-:Y:S05]  /*22940*/  BSYNC B0 ;  /* 0x0000000000007941 */ /* 0x000fea0003800000 */
.L_x_2128:
[----:B------:R-:W2:Y:S01]  /*22950*/  LD.E.64 R2, desc[UR44][R18.64+0x230] ;  /* 0x0002302c12027980 */ /* 0x000ea2000c101b00 */
[C---:B------:R-:W-:Y:S02]  /*22960*/  ISETP.GT.AND P1, PT, R11.reuse, 0x1, !P1 ;  /* 0x000000010b00780c */ /* 0x040fe40004f24270 */
[----:B------:R-:W-:Y:S02]  /*22970*/  ISETP.GT.AND P2, PT, R11, 0x8, !P2 ;  /* 0x000000080b00780c */ /* 0x000fe40005744270 */
[C---:B------:R-:W-:Y:S02]  /*22980*/  ISETP.LT.OR P1, PT, R10.reuse, 0x2, P1 ;  /* 0x000000020a00780c */ /* 0x040fe40000f21670 */
[----:B------:R-:W-:Y:S02]  /*22990*/  ISETP.LT.OR P2, PT, R10, 0x9, P2 ;  /* 0x000000090a00780c */ /* 0x000fe40001741670 */
[----:B------:R-:W-:Y:S02]  /*229a0*/  FSEL R8, R6, -INF , !P1 ;  /* 0xff80000006087808 */ /* 0x000fe40004800000 */
[----:B------:R-:W-:-:S02]  /*229b0*/  ISETP.NE.AND P1, PT, R25, RZ, PT ;  /* 0x000000ff1900720c */ /* 0x000fc40003f25270 */
[----:B------:R-:W-:Y:S02]  /*229c0*/  FSEL R17, R17, -INF , !P2 ;  /* 0xff80000011117808 */ /* 0x000fe40005000000 */
[----:B------:R-:W-:Y:S02]  /*229d0*/  ISETP.GT.AND P1, PT, R11, 0x9, !P1 ;  /* 0x000000090b00780c */ /* 0x000fe40004f24270 */
[----:B------:R-:W-:Y:S02]  /*229e0*/  ISETP.NE.AND P2, PT, R39, RZ, PT ;  /* 0x000000ff2700720c */ /* 0x000fe40003f45270 */
[----:B------:R-:W-:Y:S02]  /*229f0*/  ISETP.LT.OR P1, PT, R10, 0xa, P1 ;  /* 0x0000000a0a00780c */ /* 0x000fe40000f21670 */
[----:B------:R-:W-:Y:S02]  /*22a00*/  ISETP.NE.AND P6, PT, R62, RZ, PT ;  /* 0x000000ff3e00720c */ /* 0x000fe40003fc5270 */
[----:B------:R-:W-:-:S02]  /*22a10*/  FSEL R24, R24, -INF , !P1 ;  /* 0xff80000018187808 */ /* 0x000fc40004800000 */
[----:B------:R-:W-:-:S04]  /*22a20*/  ISETP.NE.AND P1, PT, R28, RZ, PT ;  /* 0x000000ff1c00720c */ /* 0x000fc80003f25270 */
[----:B------:R-:W-:-:S04]  /*22a30*/  ISETP.GT.AND P1, PT, R11, 0x10, !P1 ;  /* 0x000000100b00780c */ /* 0x000fc80004f24270 */
[----:B------:R-:W-:-:S04]  /*22a40*/  ISETP.LT.OR P1, PT, R10, 0x11, P1 ;  /* 0x000000110a00780c */ /* 0x000fc80000f21670 */
[----:B------:R-:W-:Y:S02]  /*22a50*/  FSEL R29, R29, -INF , !P1 ;  /* 0xff8000001d1d7808 */ /* 0x000fe40004800000 */
[----:B------:R-:W-:-:S04]  /*22a60*/  ISETP.NE.AND P1, PT, R37, RZ, PT ;  /* 0x000000ff2500720c */ /* 0x000fc80003f25270 */
[----:B------:R-:W-:-:S04]  /*22a70*/  ISETP.GT.AND P1, PT, R11, 0x11, !P1 ;  /* 0x000000110b00780c */ /* 0x000fc80004f24270 */
[----:B------:R-:W-:-:S04]  /*22a80*/  ISETP.LT.OR P1, PT, R10, 0x12, P1 ;  /* 0x000000120a00780c */ /* 0x000fc80000f21670 */
[----:B------:R-:W-:Y:S02]  /*22a90*/  FSEL R30, R30, -INF , !P1 ;  /* 0xff8000001e1e7808 */ /* 0x000fe40004800000 */
[----:B------:R-:W-:Y:S02]  /*22aa0*/  ISETP.GT.AND P1, PT, R11, 0x18, !P2 ;  /* 0x000000180b00780c */ /* 0x000fe40005724270 */
[----:B------:R-:W-:Y:S02]  /*22ab0*/  ISETP.NE.AND P2, PT, R56, RZ, PT ;  /* 0x000000ff3800720c */ /* 0x000fe40003f45270 */
[----:B------:R-:W-:-:S04]  /*22ac0*/  ISETP.LT.OR P1, PT, R10, 0x19, P1 ;  /* 0x000000190a00780c */ /* 0x000fc80000f21670 */
[----:B------:R-:W-:Y:S02]  /*22ad0*/  FSEL R31, R31, -INF , !P1 ;  /* 0xff8000001f1f7808 */ /* 0x000fe40004800000 */
[----:B------:R-:W-:Y:S02]  /*22ae0*/  ISETP.GT.AND P1, PT, R11, 0x19, !P6 ;  /* 0x000000190b00780c */ /* 0x000fe40007724270 */
[----:B------:R-:W-:Y:S02]  /*22af0*/  ISETP.NE.AND P6, PT, R12, RZ, PT ;  /* 0x000000ff0c00720c */ /* 0x000fe40003fc5270 */
[----:B------:R-:W-:-:S04]  /*22b00*/  ISETP.LT.OR P1, PT, R10, 0x1a, P1 ;  /* 0x0000001a0a00780c */ /* 0x000fc80000f21670 */
[----:B------:R-:W-:Y:S02]  /*22b10*/  FSEL R32, R32, -INF , !P1 ;  /* 0xff80000020207808 */ /* 0x000fe40004800000 */
        /* <DEDUP_REMOVED lines=40> */
[----:B------:R-:W-:Y:S02]  /*22da0*/  ISETP.GT.AND P1, PT, R11, RZ, !P6 ;  /* 0x000000ff0b00720c */ /* 0x000fe40007724270 */
[----:B--2---:R-:W-:Y:S02]  /*22db0*/  FMNMX.FTZ R12, R187, R2, !PT ;  /* 0x00000002bb0c7209 */ /* 0x004fe40007810000 */
[----:B------:R-:W-:Y:S02]  /*22dc0*/  ISETP.LT.OR P1, PT, R10, 0x1, P1 ;  /* 0x000000010a00780c */ /* 0x000fe40000f21670 */
[----:B------:R-:W-:Y:S02]  /*22dd0*/  FMNMX.FTZ R12, R63, R12, !PT ;  /* 0x0000000c3f0c7209 */ /* 0x000fe40007810000 */
[----:B------:R-:W-:-:S02]  /*22de0*/  FSEL R0, R0, -INF , !P1 ;  /* 0xff80000000007808 */ /* 0x000fc40004800000 */
[----:B------:R-:W-:Y:S02]  /*22df0*/  FMNMX.FTZ R12, R67, R12, !PT ;  /* 0x0000000c430c7209 */ /* 0x000fe40007810000 */
[----:B------:R-:W-:Y:S02]  /*22e00*/  ISETP.NE.AND P1, PT, R78, RZ, PT ;  /* 0x000000ff4e00720c */ /* 0x000fe40003f25270 */
[----:B------:R-:W-:Y:S02]  /*22e10*/  FMNMX.FTZ R12, R185, R12, !PT ;  /* 0x0000000cb90c7209 */ /* 0x000fe40007810000 */
[----:B------:R-:W-:Y:S02]  /*22e20*/  ISETP.GT.AND P2, PT, R11, 0x49, !P2 ;  /* 0x000000490b00780c */ /* 0x000fe40005744270 */
[----:B------:R-:W-:Y:S02]  /*22e30*/  FMNMX.FTZ R12, R73, R12, !PT ;  /* 0x0000000c490c7209 */ /* 0x000fe40007810000 */
[----:B------:R-:W-:-:S02]  /*22e40*/  ISETP.GT.AND P3, PT, R11, 0x50, !P3 ;  /* 0x000000500b00780c */ /* 0x000fc40005f64270 */
[----:B------:R-:W-:Y:S02]  /*22e50*/  FMNMX.FTZ R12, R71, R12, !PT ;  /* 0x0000000c470c7209 */ /* 0x000fe40007810000 */
[----:B------:R-:W-:Y:S02]  /*22e60*/  ISETP.GT.AND P4, PT, R11, 0x51, !P4 ;  /* 0x000000510b00780c */ /* 0x000fe40006784270 */
[----:B------:R-:W-:Y:S02]  /*22e70*/  FMNMX.FTZ R12, R75, R12, !PT ;  /* 0x0000000c4b0c7209 */ /* 0x000fe40007810000 */
[----:B------:R-:W-:Y:S02]  /*22e80*/  ISETP.NE.AND P6, PT, R64, RZ, PT ;  /* 0x000000ff4000720c */ /* 0x000fe40003fc5270 */
[----:B------:R-:W-:-:S04]  /*22e90*/  FMNMX.FTZ R12, R79, R12, !PT ;  /* 0x0000000c4f0c7209 */ /* 0x000fc80007810000 */
[----:B------:R-:W-:-:S04]  /*22ea0*/  FMNMX.FTZ R12, R77, R12, !PT ;  /* 0x0000000c4d0c7209 */ /* 0x000fc80007810000 */
[----:B------:R-:W-:-:S04]  /*22eb0*/  FMNMX.FTZ R12, R81, R12, !PT ;  /* 0x0000000c510c7209 */ /* 0x000fc80007810000 */
[----:B------:R-:W-:-:S04]  /*22ec0*/  FMNMX.FTZ R12, R159, R12, !PT ;  /* 0x0000000c9f0c7209 */ /* 0x000fc80007810000 */
[----:B------:R-:W-:-:S04]  /*22ed0*/  FMNMX.FTZ R12, R83, R12, !PT ;  /* 0x0000000c530c7209 */ /* 0x000fc80007810000 */
[----:B------:R-:W-:-:S04]  /*22ee0*/  FMNMX.FTZ R12, R171, R12, !PT ;  /* 0x0000000cab0c7209 */ /* 0x000fc80007810000 */
[----:B------:R-:W-:Y:S02]  /*22ef0*/  FMNMX.FTZ R12, R49, R12, !PT ;  /* 0x0000000c310c7209 */ /* 0x000fe40007810000 */
[----:B------:R-:W-:Y:S02]  /*22f00*/  FMNMX.FTZ R13, R0, R3, !PT ;  /* 0x00000003000d7209 */ /* 0x000fe40007810000 */
[----:B------:R-:W-:Y:S02]  /*22f10*/  FMNMX.FTZ R14, R169, R12, !PT ;  /* 0x0000000ca90e7209 */ /* 0x000fe40007810000 */
[----:B------:R-:W-:Y:S02]  /*22f20*/  FMNMX.FTZ R12, R8, R13, !PT ;  /* 0x0000000d080c7209 */ /* 0x000fe40007810000 */
[----:B------:R-:W-:Y:S02]  /*22f30*/  FMNMX.FTZ R14, R53, R14, !PT ;  /* 0x0000000e350e7209 */ /* 0x000fe40007810000 */
[----:B------:R-:W-:-:S02]  /*22f40*/  FMNMX.FTZ R13, R17, R12, !PT ;  /* 0x0000000c110d7209 */ /* 0x000fc40007810000 */
        /* <DEDUP_REMOVED lines=15> */
[----:B------:R-:W-:-:S03]  /*23040*/  FMNMX.FTZ R13, R25, R12, !PT ;  /* 0x0000000c190d7209 */ /* 0x000fc60007810000 */
[----:B------:R-:W0:Y:S01]  /*23050*/  SHFL.BFLY PT, R14, R15, 0x2, 0x1f ;  /* 0x0c401f000f0e7f89 */ /* 0x000e2200000e0000 */
[----:B------:R-:W-:-:S04]  /*23060*/  FMNMX.FTZ R13, R28, R13, !PT ;  /* 0x0000000d1c0d7209 */ /* 0x000fc80007810000 */
[----:B------:R-:W-:-:S04]  /*23070*/  FMNMX.FTZ R12, R36, R13, !PT ;  /* 0x0000000d240c7209 */ /* 0x000fc80007810000 */
[----:B------:R-:W-:-:S04]  /*23080*/  FMNMX.FTZ R13, R37, R12, !PT ;  /* 0x0000000c250d7209 */ /* 0x000fc80007810000 */
[----:B------:R-:W-:Y:S02]  /*23090*/  FMNMX.FTZ R12, R38, R13, !PT ;  /* 0x0000000d260c7209 */ /* 0x000fe40007810000 */
[----:B------:R-:W-:Y:S02]  /*230a0*/  ISETP.GT.AND P1, PT, R11, 0x48, !P1 ;  /* 0x000000480b00780c */ /* 0x000fe40004f24270 */
[----:B------:R-:W-:Y:S02]  /*230b0*/  FMNMX.FTZ R12, R39, R12, !PT ;  /* 0x0000000c270c7209 */ /* 0x000fe40007810000 */
[----:B------:R-:W-:Y:S02]  /*230c0*/  ISETP.LT.OR P1, PT, R10, 0x49, P1 ;  /* 0x000000490a00780c */ /* 0x000fe40000f21670 */
[----:B------:R-:W-:Y:S02]  /*230d0*/  FMNMX.FTZ R13, R7, R12, !PT ;  /* 0x0000000c070d7209 */ /* 0x000fe40007810000 */
[----:B0-----:R-:W-:-:S02]  /*230e0*/  FMNMX.FTZ R14, R15, R14, !PT ;  /* 0x0000000e0f0e7209 */ /* 0x001fc40007810000 */
[----:B------:R-:W-:Y:S02]  /*230f0*/  ISETP.LT.OR P2, PT, R10, 0x4a, P2 ;  /* 0x0000004a0a00780c */ /* 0x000fe40001741670 */
[----:B------:R-:W-:Y:S01]  /*23100*/  FSEL R26, R26, -INF , !P1 ;  /* 0xff8000001a1a7808 */ /* 0x000fe20004800000 */
[----:B------:R-:W0:Y:S01]  /*23110*/  SHFL.BFLY PT, R33, R14, 0x1, 0x1f ;  /* 0x0c201f000e217f89 */ /* 0x000e2200000e0000 */
[----:B------:R-:W-:Y:S02]  /*23120*/  FMNMX.FTZ R13, R6, R13, !PT ;  /* 0x0000000d060d7209 */ /* 0x000fe40007810000 */
[----:B------:R-:W-:Y:S02]  /*23130*/  ISETP.LT.OR P3, PT, R10, 0x51, P3 ;  /* 0x000000510a00780c */ /* 0x000fe40001f61670 */
[----:B------:R-:W-:Y:S02]  /*23140*/  FSEL R27, R27, -INF , !P2 ;  /* 0xff8000001b1b7808 */ /* 0x000fe40005000000 */
[----:B------:R-:W-:-:S02]  /*23150*/  FMNMX.FTZ R12, R26, R13, !PT ;  /* 0x0000000d1a0c7209 */ /* 0x000fc40007810000 */
[----:B------:R-:W-:Y:S02]  /*23160*/  ISETP.GT.AND P5, PT, R11, 0x58, !P5 ;  /* 0x000000580b00780c */ /* 0x000fe40006fa4270 */
[----:B------:R-:W-:Y:S02]  /*23170*/  ISETP.LT.OR P4, PT, R10, 0x52, P4 ;  /* 0x000000520a00780c */ /* 0x000fe40002781670 */
[----:B------:R-:W-:Y:S02]  /*23180*/  FSEL R40, R40, -INF , !P3 ;  /* 0xff80000028287808 */ /* 0x000fe40005800000 */
[----:B------:R-:W-:Y:S02]  /*23190*/  FMNMX.FTZ R13, R27, R12, !PT ;  /* 0x0000000c1b0d7209 */ /* 0x000fe40007810000 */
[----:B------:R-:W-:Y:S02]  /*231a0*/  ISETP.GT.AND P1, PT, R11, 0x59, !P6 ;  /* 0x000000590b00780c */ /* 0x000fe40007724270 */
[----:B------:R-:W-:-:S02]  /*231b0*/  ISETP.LT.OR P5, PT, R10, 0x59, P5 ;  /* 0x000000590a00780c */ /* 0x000fc40002fa1670 */
[----:B------:R-:W-:Y:S02]  /*231c0*/  FSEL R41, R41, -INF , !P4 ;  /* 0xff80000029297808 */ /* 0x000fe40006000000 */
[----:B------:R-:W-:Y:S02]  /*231d0*/  FMNMX.FTZ R12, R40, R13, !PT ;  /* 0x0000000d280c7209 */ /* 0x000fe40007810000 */
[----:B------:R-:W-:Y:S02]  /*231e0*/  ISETP.LT.OR P1, PT, R10, 0x5a, P1 ;  /* 0x0000005a0a00780c */ /* 0x000fe40000f21670 */
[----:B------:R-:W-:Y:S02]  /*231f0*/  FSEL R42, R42, -INF , !P5 ;  /* 0xff8000002a2a7808 */ /* 0x000fe40006800000 */
[----:B------:R-:W-:Y:S02]  /*23200*/  FMNMX.FTZ R11, R41, R12, !PT ;  /* 0x0000000c290b7209 */ /* 0x000fe40007810000 */
[----:B------:R-:W-:-:S02]  /*23210*/  FSEL R43, R43, -INF , !P1 ;  /* 0xff8000002b2b7808 */ /* 0x000fc40004800000 */
[----:B------:R-:W-:Y:S02]  /*23220*/  FMNMX.FTZ R10, R42, R11, !PT ;  /* 0x0000000b2a0a7209 */ /* 0x000fe40007810000 */
[----:B------:R-:W-:Y:S02]  /*23230*/  LOP3.LUT R178, R193, 0x4, RZ, 0xfc, !PT ;  /* 0x00000004c1b27812 */ /* 0x000fe400078efcff */
[----:B------:R-:W-:Y:S02]  /*23240*/  FMNMX.FTZ R11, R43, R10, !PT ;  /* 0x0000000a2b0b7209 */ /* 0x000fe40007810000 */
[----:B0-----:R-:W-:Y:S01]  /*23250*/  FMNMX.FTZ R33, R14, R33, !PT ;  /* 0x000000210e217209 */ /* 0x001fe20007810000 */
[----:B------:R-:W-:Y:S04]  /*23260*/  ST.E desc[UR44][R18.64+0x230], R15 ;  /* 0x0002300f12007985 */ /* 0x000fe8000c10192c */
[----:B------:R-:W-:Y:S04]  /*23270*/  ST.E desc[UR44][R178.64], R11 ;  /* 0x0000000bb2007985 */ /* 0x000fe8000c10192c */
[----:B------:R-:W-:Y:S04]  /*23280*/  ST.E desc[UR44][R18.64+0x230], R33 ;  /* 0x0002302112007985 */ /* 0x000fe8000c10192c */
[----:B------:R-:W2:Y:S04]  /*23290*/  LD.E R10, desc[UR44][R178.64] ;  /* 0x0000002cb20a7980 */ /* 0x000ea8000c101900 */
[----:B--2---:R-:W0:Y:S02]  /*232a0*/  SHFL.BFLY PT, R13, R10, 0x2, 0x1f ;  /* 0x0c401f000a0d7f89 */ /* 0x004e2400000e0000 */
[----:B0-----:R-:W-:-:S05]  /*232b0*/  FMNMX.FTZ R13, R10, R13, !PT ;  /* 0x0000000d0a0d7209 */ /* 0x001fca0007810000 */
[----:B------:R-:W0:Y:S02]  /*232c0*/  SHFL.BFLY PT, R12, R13, 0x1, 0x1f ;  /* 0x0c201f000d0c7f89 */ /* 0x000e2400000e0000 */
[----:B0-----:R-:W-:-:S05]  /*232d0*/  FMNMX.FTZ R35, R13, R12, !PT ;  /* 0x0000000c0d237209 */ /* 0x001fca0007810000 */
[----:B------:R0:W-:Y:S04]  /*232e0*/  ST.E desc[UR44][R178.64], R35 ;  /* 0x00000023b2007985 */ /* 0x0001e8000c10192c */
[----:B------:R-:W2:Y:S04]  /*232f0*/  LD.E R44, desc[UR44][R18.64+0x230] ;  /* 0x0002302c122c7980 */ /* 0x000ea8000c101900 */
[----:B------:R-:W3:Y:S04]  /*23300*/  LD.E R45, desc[UR44][R18.64+0x250] ;  /* 0x0002502c122d7980 */ /* 0x000ee8000c101900 */
[----:B------:R-:W4:Y:S04]  /*23310*/  LD.E R46, desc[UR44][R18.64+0x240] ;  /* 0x0002402c122e7980 */ /* 0x000f28000c101900 */
[----:B------:R-:W5:Y:S01]  /*23320*/  LD.E R47, desc[UR44][R18.64+0x244] ;  /* 0x0002442c122f7980 */ /* 0x000f62000c101900 */
[----:B------:R-:W-:-:S04]  /*23330*/  FSETP.NEU.FTZ.AND P2, PT, R35, -INF , PT ;  /* 0xff8000002300780b */ /* 0x000fc80003f5d000 */
[----:B------:R-:W-:-:S05]  /*23340*/  FSEL R12, R35, RZ, P2 ;  /* 0x000000ff230c7208 */ /* 0x000fca0001000000 */
[----:B------:R-:W-:Y:S01]  /*23350*/  FADD.FTZ R12, R3, -R12 ;  /* 0x8000000c030c7221 */ /* 0x000fe20000010000 */
[C---:B--2---:R-:W-:Y:S01]  /*23360*/  FSETP.NEU.FTZ.AND P1, PT, R44.reuse, -INF , PT ;  /* 0xff8000002c00780b */ /* 0x044fe20003f3d000 */
[----:B---3--:R-:W-:-:S03]  /*23370*/  FMUL.FTZ R10, R44, R45 ;  /* 0x0000002d2c0a7220 */ /* 0x008fc60000410000 */
[----:B------:R-:W-:Y:S01]  /*23380*/  FSEL R3, R44, RZ, P1 ;  /* 0x000000ff2c037208 */ /* 0x000fe20000800000 */
[----:B0-----:R-:W-:Y:S01]  /*23390*/  FMUL.FTZ R35, R35, R45 ;  /* 0x0000002d23237220 */ /* 0x001fe20000410000 */
[----:B------:R-:W-:-:S03]  /*233a0*/  FSEL R14, R10, RZ, P1 ;  /* 0x000000ff0a0e7208 */ /* 0x000fc60000800000 */
[----:B------:R-:W-:Y:S02]  /*233b0*/  FADD.FTZ R3, R2, -R3 ;  /* 0x8000000302037221 */ /* 0x000fe40000010000 */
[-CC-:B------:R-:W-:Y:S01]  /*233c0*/  FFMA.FTZ R182, R22, R45.reuse, -R14.reuse ;  /* 0x0000002d16b67223 */ /* 0x180fe2000001080e */
[----:B------:R-:W-:Y:S01]  /*233d0*/  FSEL R22, R35, RZ, P2 ;  /* 0x000000ff23167208 */ /* 0x000fe20001000000 */
[-C--:B------:R-:W-:Y:S01]  /*233e0*/  FMUL.FTZ R3, R3, R45.reuse ;  /* 0x0000002d03037220 */ /* 0x080fe20000410000 */
[-C--:B------:R-:W-:Y:S01]  /*233f0*/  FFMA.FTZ R187, R187, R45.reuse, -R14 ;  /* 0x0000002dbbbb7223 */ /* 0x080fe2000001080e */
[----:B------:R-:W-:Y:S02]  /*23400*/  FMUL.FTZ R12, R45, R12 ;  /* 0x0000000c2d0c7220 */ /* 0x000fe40000410000 */
[-C--:B------:R-:W-:Y:S01]  /*23410*/  FFMA.FTZ R188, R0, R45.reuse, -R22 ;  /* 0x0000002d00bc7223 */ /* 0x080fe20000010816 */
[----:B------:R-:W4:Y:S01]  /*23420*/  MUFU.EX2 R35, R3 ;  /* 0x0000000300237308 */ /* 0x000f220000000800 */
[-C--:B------:R-:W-:Y:S01]  /*23430*/  FFMA.FTZ R152, R63, R45.reuse, -R14 ;  /* 0x0000002d3f987223 */ /* 0x080fe2000001080e */
[-C--:B------:R-:W-:Y:S01]  /*23440*/  FFMA.FTZ R153, R8, R45.reuse, -R22 ;  /* 0x0000002d08997223 */ /* 0x080fe20000010816 */
[-C--:B------:R-:W-:Y:S01]  /*23450*/  FFMA.FTZ R154, R67, R45.reuse, -R14 ;  /* 0x0000002d439a7223 */ /* 0x080fe2000001080e */
[----:B------:R-:W-:-:S04]  /*23460*/  FFMA.FTZ R186, R17, R45, -R22 ;  /* 0x0000002d11ba7223 */ /* 0x000fc80000010816 */
[----:B------:R0:W-:Y:S01]  /*23470*/  MUFU.EX2 R33, R12 ;  /* 0x0000000c00217308 */ /* 0x0001e20000000800 */
[-C--:B------:R-:W-:Y:S01]  /*23480*/  FFMA.FTZ R185, R185, R45.reuse, -R14 ;  /* 0x0000002db9b97223 */ /* 0x080fe2000001080e */
[----:B------:R-:W-:-:S06]  /*23490*/  FFMA.FTZ R155, R24, R45, -R22 ;  /* 0x0000002d189b7223 */ /* 0x000fcc0000010816 */
[----:B------:R-:W-:Y:S08]  /*234a0*/  MUFU.EX2 R187, R187 ;  /* 0x000000bb00bb7308 */ /* 0x000ff00000000800 */
[----:B------:R-:W5:Y:S01]  /*234b0*/  MUFU.EX2 R188, R188 ;  /* 0x000000bc00bc7308 */ /* 0x000f620000000800 */
[-C--:B------:R-:W-:Y:S01]  /*234c0*/  FFMA.FTZ R11, R73, R45.reuse, -R14 ;  /* 0x0000002d490b7223 */ /* 0x080fe2000001080e */
[----:B------:R-:W-:-:S06]  /*234d0*/  FFMA.FTZ R15, R29, R45, -R22 ;  /* 0x0000002d1d0f7223 */ /* 0x000fcc0000010816 */
[----:B------:R-:W-:Y:S08]  /*234e0*/  MUFU.EX2 R152, R152 ;  /* 0x0000009800987308 */ /* 0x000ff00000000800 */
[----:B------:R-:W1:Y:S01]  /*234f0*/  MUFU.EX2 R153, R153 ;  /* 0x0000009900997308 */ /* 0x000e620000000800 */
[-CC-:B------:R-:W-:Y:S01]  /*23500*/  FFMA.FTZ R10, R71, R45.reuse, -R14.reuse ;  /* 0x0000002d470a7223 */ /* 0x180fe2000001080e */
[-CC-:B------:R-:W-:Y:S01]  /*23510*/  FFMA.FTZ R13, R75, R45.reuse, -R14.reuse ;  /* 0x0000002d4b0d7223 */ /* 0x180fe2000001080e */
[----:B0-----:R-:W-:-:S05]  /*23520*/  FFMA.FTZ R12, R79, R45, -R14 ;  /* 0x0000002d4f0c7223 */ /* 0x001fca000001080e */
[----:B------:R-:W-:Y:S01]  /*23530*/  MUFU.EX2 R154, R154 ;  /* 0x0000009a009a7308 */ /* 0x000fe20000000800 */
[-CC-:B------:R-:W-:Y:S01]  /*23540*/  FFMA.FTZ R157, R77, R45.reuse, -R14.reuse ;  /* 0x0000002d4d9d7223 */ /* 0x180fe2000001080e */
[-CC-:B------:R-:W-:Y:S01]  /*23550*/  FFMA.FTZ R156, R81, R45.reuse, -R14.reuse ;  /* 0x0000002d519c7223 */ /* 0x180fe2000001080e */
[----:B------:R-:W-:-:S05]  /*23560*/  FFMA.FTZ R159, R159, R45, -R14 ;  /* 0x0000002d9f9f7223 */ /* 0x000fca000001080e */
        /* <DEDUP_REMOVED lines=13> */
[----:B------:R-:W-:Y:S01]  /*23640*/  FFMA.FTZ R183, R16, R45, -R14 ;  /* 0x0000002d10b77223 */ /* 0x000fe2000001080e */
[----:B----4-:R-:W-:-:S02]  /*23650*/  FMUL.FTZ R46, R35, R46 ;  /* 0x0000002e232e7220 */ /* 0x010fc40000410000 */
[----:B------:R-:W2:Y:S01]  /*23660*/  MUFU.EX2 R155, R155 ;  /* 0x0000009b009b7308 */ /* 0x000ea20000000800 */
[-CC-:B------:R-:W-:Y:S01]  /*23670*/  FFMA.FTZ R14, R30, R45.reuse, -R22.reuse ;  /* 0x0000002d1e0e7223 */ /* 0x180fe20000010816 */
[----:B------:R-:W-:Y:S01]  /*23680*/  FFMA.FTZ R161, R9, R45, -R22 ;  /* 0x0000002d09a17223 */ /* 0x000fe20000010816 */
[----:B-----5:R-:W-:Y:S01]  /*23690*/  FFMA.FTZ R2, R33, R47, R188 ;  /* 0x0000002f21027223 */ /* 0x020fe200000100bc */
[----:B------:R-:W-:Y:S01]  /*236a0*/  FADD.FTZ R9, R46, R187 ;  /* 0x000000bb2e097221 */ /* 0x000fe20000010000 */
[----:B------:R-:W-:-:S03]  /*236b0*/  FFMA.FTZ R16, R31, R45, -R22 ;  /* 0x0000002d1f107223 */ /* 0x000fc60000010816 */
[----:B------:R-:W-:Y:S01]  /*236c0*/  MUFU.EX2 R11, R11 ;  /* 0x0000000b000b7308 */ /* 0x000fe20000000800 */
[----:B-1----:R-:W-:Y:S01]  /*236d0*/  FADD.FTZ R3, R153, R2 ;  /* 0x0000000299037221 */ /* 0x002fe20000010000 */
[----:B------:R-:W-:-:S06]  /*236e0*/  FADD.FTZ R9, R152, R9 ;  /* 0x0000000998097221 */ /* 0x000fcc0000010000 */
[----:B------:R-:W1:Y:S01]  /*236f0*/  MUFU.EX2 R15, R15 ;  /* 0x0000000f000f7308 */ /* 0x000e620000000800 */
[----:B------:R-:W-:Y:S01]  /*23700*/  FFMA.FTZ R0, R32, R45, -R22 ;  /* 0x0000002d20007223 */ /* 0x000fe20000010816 */
[----:B0-----:R-:W-:Y:S01]  /*23710*/  FADD.FTZ R8, R186, R3 ;  /* 0x00000003ba087221 */ /* 0x001fe20000010000 */
[----:B------:R-:W-:-:S05]  /*23720*/  FADD.FTZ R2, R154, R9 ;  /* 0x000000099a027221 */ /* 0x000fca0000010000 */
[----:B------:R-:W-:Y:S08]  /*23730*/  MUFU.EX2 R10, R10 ;  /* 0x0000000a000a7308 */ /* 0x000ff00000000800 */
[----:B------:R-:W0:Y:S01]  /*23740*/  MUFU.EX2 R14, R14 ;  /* 0x0000000e000e7308 */ /* 0x000e220000000800 */
[----:B--2---:R-:W-:Y:S01]  /*23750*/  FADD.FTZ R8, R155, R8 ;  /* 0x000000089b087221 */ /* 0x004fe20000010000 */
[----:B------:R-:W-:-:S06]  /*23760*/  FADD.FTZ R2, R185, R2 ;  /* 0x00000002b9027221 */ /* 0x000fcc0000010000 */
[----:B------:R-:W-:Y:S01]  /*23770*/  MUFU.EX2 R13, R13 ;  /* 0x0000000d000d7308 */ /* 0x000fe20000000800 */
[----:B------:R-:W-:-:S07]  /*23780*/  FFMA.FTZ R160, R34, R45, -R22 ;  /* 0x0000002d22a07223 */ /* 0x000fce0000010816 */
[----:B------:R-:W2:Y:S01]  /*23790*/  MUFU.EX2 R16, R16 ;  /* 0x0000001000107308 */ /* 0x000ea20000000800 */
[----:B------:R-:W-:Y:S01]  /*237a0*/  FFMA.FTZ R175, R7, R45, -R22 ;  /* 0x0000002d07af7223 */ /* 0x000fe20000010816 */
[----:B-1----:R-:W-:Y:S01]  /*237b0*/  FADD.FTZ R7, R15, R8 ;  /* 0x000000080f077221 */ /* 0x002fe20000010000 */
[----:B------:R-:W-:-:S05]  /*237c0*/  FADD.FTZ R3, R11, R2 ;  /* 0x000000020b037221 */ /* 0x000fca0000010000 */
[----:B------:R-:W-:Y:S01]  /*237d0*/  MUFU.EX2 R12, R12 ;  /* 0x0000000c000c7308 */ /* 0x000fe20000000800 */
[----:B------:R-:W-:-:S07]  /*237e0*/  FFMA.FTZ R163, R25, R45, -R22 ;  /* 0x0000002d19a37223 */ /* 0x000fce0000010816 */
[----:B------:R-:W1:Y:S01]  /*237f0*/  MUFU.EX2 R0, R0 ;  /* 0x0000000000007308 */ /* 0x000e620000000800 */
[----:B0-----:R-:W-:Y:S01]  /*23800*/  FADD.FTZ R7, R14, R7 ;  /* 0x000000070e077221 */ /* 0x001fe20000010000 */
[----:B------:R-:W-:-:S06]  /*23810*/  FADD.FTZ R2, R10, R3 ;  /* 0x000000030a027221 */ /* 0x000fcc0000010000 */
[----:B------:R-:W-:Y:S01]  /*23820*/  MUFU.EX2 R157, R157 ;  /* 0x0000009d009d7308 */ /* 0x000fe20000000800 */
[----:B------:R-:W-:-:S07]  /*23830*/  FFMA.FTZ R162, R28, R45, -R22 ;  /* 0x0000002d1ca27223 */ /* 0x000fce0000010816 */
        /* <DEDUP_REMOVED lines=22> */
[----:B-1----:R-:W-:Y:S01]  /*239a0*/  FADD.FTZ R7, R163, R6 ;  /* 0x00000006a3077221 */ /* 0x002fe20000010000 */
[----:B------:R-:W-:-:S06]  /*239b0*/  FADD.FTZ R3, R159, R2 ;  /* 0x000000029f037221 */ /* 0x000fcc0000010000 */
[----:B------:R-:W-:Y:S08]  /*239c0*/  MUFU.EX2 R170, R170 ;  /* 0x000000aa00aa7308 */ /* 0x000ff00000000800 */
[----:B------:R-:W1:Y:S01]  /*239d0*/  MUFU.EX2 R166, R166 ;  /* 0x000000a600a67308 */ /* 0x000e620000000800 */
[----:B0-----:R-:W-:Y:S01]  /*239e0*/  FADD.FTZ R6, R162, R7 ;  /* 0x00000007a2067221 */ /* 0x001fe20000010000 */
[----:B------:R-:W-:-:S06]  /*239f0*/  FADD.FTZ R2, R158, R3 ;  /* 0x000000039e027221 */ /* 0x000fcc0000010000 */
[----:B------:R-:W-:Y:S08]  /*23a00*/  MUFU.EX2 R169, R169 ;  /* 0x000000a900a97308 */ /* 0x000ff00000000800 */
        /* <DEDUP_REMOVED lines=33> */
[----:B------:R-:W-:Y:S08]  /*23c20*/  MUFU.EX2 R180, R180 ;  /* 0x000000b400b47308 */ /* 0x000ff00000000800 */
[----:B------:R-:W2:Y:S01]  /*23c30*/  MUFU.EX2 R17, R17 ;  /* 0x0000001100117308 */ /* 0x000ea20000000800 */
[----:B-1----:R-:W-:Y:S01]  /*23c40*/  FADD.FTZ R6, R8, R7 ;  /* 0x0000000708067221 */ /* 0x002fe20000010000 */
[----:B------:R-:W-:-:S06]  /*23c50*/  FADD.FTZ R2, R176, R3 ;  /* 0x00000003b0027221 */ /* 0x000fcc0000010000 */
[----:B------:R-:W-:Y:S08]  /*23c60*/  MUFU.EX2 R183, R183 ;  /* 0x000000b700b77308 */ /* 0x000ff00000000800 */
[----:B------:R-:W1:Y:S01]  /*23c70*/  MUFU.EX2 R23, R23 ;  /* 0x0000001700177308 */ /* 0x000e620000000800 */
[----:B0-----:R-:W-:Y:S01]  /*23c80*/  FADD.FTZ R6, R21, R6 ;  /* 0x0000000615067221 */ /* 0x001fe20000010000 */
[----:B------:R-:W-:-:S06]  /*23c90*/  FADD.FTZ R3, R181, R2 ;  /* 0x00000002b5037221 */ /* 0x000fcc0000010000 */
[----:B------:R-:W0:Y:S08]  /*23ca0*/  MUFU.EX2 R182, R182 ;  /* 0x000000b600b67308 */ /* 0x000e300000000800 */
[----:B------:R-:W3:Y:S01]  /*23cb0*/  MUFU.EX2 R22, R22 ;  /* 0x0000001600167308 */ /* 0x000ee20000000800 */
[----:B--2---:R-:W-:Y:S01]  /*23cc0*/  FADD.FTZ R6, R17, R6 ;  /* 0x0000000611067221 */ /* 0x004fe20000010000 */
[----:B------:R-:W-:-:S03]  /*23cd0*/  FADD.FTZ R2, R180, R3 ;  /* 0x00000003b4027221 */ /* 0x000fc60000010000 */
[----:B-1----:R-:W-:Y:S01]  /*23ce0*/  FADD.FTZ R7, R23, R6 ;  /* 0x0000000617077221 */ /* 0x002fe20000010000 */
[----:B------:R-:W-:-:S04]  /*23cf0*/  FADD.FTZ R3, R183, R2 ;  /* 0x00000002b7037221 */ /* 0x000fc80000010000 */
[----:B0-----:R-:W-:Y:S01]  /*23d00*/  FADD.FTZ R36, R182, R3 ;  /* 0x00000003b6247221 */ /* 0x001fe20000010000 */
[----:B------:R-:W-:Y:S01]  /*23d10*/  ST.E desc[UR44][R18.64+0x240], R46 ;  /* 0x0002402e12007985 */ /* 0x000fe2000c10192c */
[----:B---3--:R-:W-:-:S05]  /*23d20*/  FADD.FTZ R37, R22, R7 ;  /* 0x0000000716257221 */ /* 0x008fca0000010000 */
[----:B------:R0:W-:Y:S04]  /*23d30*/  ST.E.64 desc[UR44][R18.64+0x240], R36 ;  /* 0x0002402412007985 */ /* 0x0001e8000c101b2c */
[----:B------:R-:W2:Y:S04]  /*23d40*/  LDL.64 R2, [R1+0x1f8] ;  /* 0x0001f80001027983 */ /* 0x000ea80000100a00 */
[----:B--2---:R-:W2:Y:S04]  /*23d50*/  LD.E R31, desc[UR44][R2.64+0x1fc] ;  /* 0x0001fc2c021f7980 */ /* 0x004ea8000c101900 */
[----:B------:R-:W3:Y:S04]  /*23d60*/  LD.E R6, desc[UR44][R2.64] ;  /* 0x0000002c02067980 */ /* 0x000ee8000c101900 */
[----:B------:R-:W4:Y:S04]  /*23d70*/  LD.E R7, desc[UR44][R2.64+0x4] ;  /* 0x0000042c02077980 */ /* 0x000f28000c101900 */
[----:B------:R-:W5:Y:S04]  /*23d80*/  LD.E R25, desc[UR44][R2.64+0x14] ;  /* 0x0000142c02197980 */ /* 0x000f68000c101900 */
[----:B------:R-:W5:Y:S04]  /*23d90*/  LD.E R27, desc[UR44][R2.64+0x24] ;  /* 0x0000242c021b7980 */ /* 0x000f68000c101900 */
[----:B------:R-:W5:Y:S04]  /*23da0*/  LD.E R28, desc[UR44][R2.64+0x30] ;  /* 0x0000302c021c7980 */ /* 0x000f68000c101900 */
[----:B------:R-:W5:Y:S04]  /*23db0*/  LD.E R29, desc[UR44][R2.64+0x34] ;  /* 0x0000342c021d7980 */ /* 0x000f68000c101900 */
[----:B0-----:R-:W5:Y:S04]  /*23dc0*/  LD.E R37, desc[UR44][R2.64+0x164] ;  /* 0x0001642c02257980 */ /* 0x001f68000c101900 */
[----:B------:R-:W5:Y:S04]  /*23dd0*/  LD.E R41, desc[UR44][R2.64+0x154] ;  /* 0x0001542c02297980 */ /* 0x000f68000c101900 */
        /* <DEDUP_REMOVED lines=118> */
[----:B------:R-:W5:Y:S01]  /*24540*/  LD.E R34, desc[UR44][R2.64+0x1f8] ;  /* 0x0001f82c02227980 */ /* 0x000f62000c101900 */
[----:B--2---:R-:W-:Y:S01]  /*24550*/  FMUL.FTZ R119, R33, R31 ;  /* 0x0000001f21777220 */ /* 0x004fe20000410000 */
[C---:B---3--:R-:W-:Y:S01]  /*24560*/  FMUL.FTZ R31, R35.reuse, R6 ;  /* 0x00000006231f7220 */ /* 0x048fe20000410000 */
[C---:B----4-:R-:W-:Y:S01]  /*24570*/  FMUL.FTZ R7, R35.reuse, R7 ;  /* 0x0000000723077220 */ /* 0x050fe20000410000 */
[C---:B-----5:R-:W-:Y:S01]  /*24580*/  FMUL.FTZ R25, R35.reuse, R25 ;  /* 0x0000001923197220 */ /* 0x060fe20000410000 */
[C---:B------:R-:W-:Y:S01]  /*24590*/  FMUL.FTZ R27, R35.reuse, R27 ;  /* 0x0000001b231b7220 */ /* 0x040fe20000410000 */
[C---:B------:R-:W-:Y:S01]  /*245a0*/  FMUL.FTZ R29, R35.reuse, R29 ;  /* 0x0000001d231d7220 */ /* 0x040fe20000410000 */
[----:B------:R0:W-:Y:S01]  /*245b0*/  ST.E desc[UR44][R2.64], R31 ;  /* 0x0000001f02007985 */ /* 0x0001e2000c10192c */
[C---:B------:R-:W-:Y:S01]  /*245c0*/  FMUL.FTZ R37, R35.reuse, R37 ;  /* 0x0000002523257220 */ /* 0x040fe20000410000 */
[C---:B------:R-:W-:Y:S01]  /*245d0*/  FMUL.FTZ R41, R35.reuse, R41 ;  /* 0x0000002923297220 */ /* 0x040fe20000410000 */
[C---:B------:R-:W-:Y:S01]  /*245e0*/  FMUL.FTZ R39, R35.reuse, R39 ;  /* 0x0000002723277220 */ /* 0x040fe20000410000 */
[----:B------:R1:W-:Y:S01]  /*245f0*/  ST.E desc[UR44][R2.64+0x4], R7 ;  /* 0x0000040702007985 */ /* 0x0003e2000c10192c */
[C---:B------:R-:W-:Y:S01]  /*24600*/  FMUL.FTZ R45, R35.reuse, R24 ;  /* 0x00000018232d7220 */ /* 0x040fe20000410000 */
[C---:B------:R-:W-:Y:S01]  /*24610*/  FMUL.FTZ R43, R35.reuse, R43 ;  /* 0x0000002b232b7220 */ /* 0x040fe20000410000 */
[C---:B0-----:R-:W-:Y:S01]  /*24620*/  FMUL.FTZ R31, R35.reuse, R28 ;  /* 0x0000001c231f7220 */ /* 0x041fe20000410000 */
[----:B------:R0:W-:Y:S01]  /*24630*/  ST.E desc[UR44][R2.64+0x14], R25 ;  /* 0x0000141902007985 */ /* 0x0001e2000c10192c */
[----:B-1----:R-:W-:-:S03]  /*24640*/  FMUL.FTZ R7, R35, R232 ;  /* 0x000000e823077220 */ /* 0x002fc60000410000 */
[----:B------:R1:W-:Y:S04]  /*24650*/  ST.E desc[UR44][R2.64+0x24], R27 ;  /* 0x0000241b02007985 */ /* 0x0003e8000c10192c */
[----:B------:R2:W-:Y:S04]  /*24660*/  ST.E desc[UR44][R2.64+0x30], R31 ;  /* 0x0000301f02007985 */ /* 0x0005e8000c10192c */
[----:B------:R3:W-:Y:S01]  /*24670*/  ST.E desc[UR44][R2.64+0x34], R29 ;  /* 0x0000341d02007985 */ /* 0x0007e2000c10192c */
[----:B0-----:R-:W-:-:S03]  /*24680*/  FMUL.FTZ R25, R35, R224 ;  /* 0x000000e023197220 */ /* 0x001fc60000410000 */
[----:B------:R0:W-:Y:S01]  /*24690*/  ST.E desc[UR44][R2.64+0x164], R37 ;  /* 0x0001642502007985 */ /* 0x0001e2000c10192c */
[----:B-1----:R-:W-:-:S03]  /*246a0*/  FMUL.FTZ R27, R35, R230 ;  /* 0x000000e6231b7220 */ /* 0x002fc60000410000 */
[----:B------:R1:W-:Y:S01]  /*246b0*/  ST.E desc[UR44][R2.64+0x154], R41 ;  /* 0x0001542902007985 */ /* 0x0003e2000c10192c */
[----:B--2---:R-:W-:-:S03]  /*246c0*/  FMUL.FTZ R31, R35, R226 ;  /* 0x000000e2231f7220 */ /* 0x004fc60000410000 */
[----:B------:R2:W-:Y:S01]  /*246d0*/  ST.E desc[UR44][R2.64+0x160], R39 ;  /* 0x0001602702007985 */ /* 0x0005e2000c10192c */
[C---:B---3--:R-:W-:Y:S01]  /*246e0*/  FMUL.FTZ R29, R35.reuse, R228 ;  /* 0x000000e4231d7220 */ /* 0x048fe20000410000 */
[C---:B0-----:R-:W-:Y:S01]  /*246f0*/  FMUL.FTZ R37, R35.reuse, R222 ;  /* 0x000000de23257220 */ /* 0x041fe20000410000 */
[C---:B-1----:R-:W-:Y:S01]  /*24700*/  FMUL.FTZ R41, R35.reuse, R220 ;  /* 0x000000dc23297220 */ /* 0x042fe20000410000 */
[C---:B--2---:R-:W-:Y:S01]  /*24710*/  FMUL.FTZ R39, R35.reuse, R214 ;  /* 0x000000d623277220 */ /* 0x044fe20000410000 */
[----:B------:R-:W-:Y:S01]  /*24720*/  ST.E desc[UR44][R2.64+0x10], R45 ;  /* 0x0000102d02007985 */ /* 0x000fe2000c10192c */
[C---:B------:R-:W-:Y:S01]  /*24730*/  FMUL.FTZ R117, R35.reuse, R30 ;  /* 0x0000001e23757220 */ /* 0x040fe20000410000 */
        /* <DEDUP_REMOVED lines=44> */
[----:B------:R0:W-:Y:S01]  /*24a00*/  ST.E desc[UR44][R2.64+0x1a0], R39 ;  /* 0x0001a02702007985 */ /* 0x0001e2000c10192c */
[C---:B-1----:R-:W-:Y:S01]  /*24a10*/  FMUL.FTZ R7, R35.reuse, R212 ;  /* 0x000000d423077220 */ /* 0x042fe20000410000 */
[C---:B--2---:R-:W-:Y:S01]  /*24a20*/  FMUL.FTZ R25, R35.reuse, R204 ;  /* 0x000000cc23197220 */ /* 0x044fe20000410000 */
[C---:B---3--:R-:W-:Y:S01]  /*24a30*/  FMUL.FTZ R27, R35.reuse, R210 ;  /* 0x000000d2231b7220 */ /* 0x048fe20000410000 */
[----:B------:R1:W-:Y:S01]  /*24a40*/  ST.E desc[UR44][R2.64+0x1a4], R41 ;  /* 0x0001a42902007985 */ /* 0x0003e2000c10192c */
[C---:B----4-:R-:W-:Y:S01]  /*24a50*/  FMUL.FTZ R29, R35.reuse, R208 ;  /* 0x000000d0231d7220 */ /* 0x050fe20000410000 */
[C---:B-----5:R-:W-:Y:S01]  /*24a60*/  FMUL.FTZ R31, R35.reuse, R206 ;  /* 0x000000ce231f7220 */ /* 0x060fe20000410000 */
[C---:B------:R-:W-:Y:S01]  /*24a70*/  FMUL.FTZ R37, R35.reuse, R202 ;  /* 0x000000ca23257220 */ /* 0x040fe20000410000 */
[----:B------:R-:W-:Y:S01]  /*24a80*/  FMUL.FTZ R35, R35, R190 ;  /* 0x000000be23237220 */ /* 0x000fe20000410000 */
[C---:B0-----:R-:W-:Y:S01]  /*24a90*/  FMUL.FTZ R39, R33.reuse, R200 ;  /* 0x000000c821277220 */ /* 0x041fe20000410000 */
[C---:B-1----:R-:W-:Y:S01]  /*24aa0*/  FMUL.FTZ R41, R33.reuse, R198 ;  /* 0x000000c621297220 */ /* 0x042fe20000410000 */
[----:B------:R0:W-:Y:S04]  /*24ab0*/  ST.E desc[UR44][R2.64+0x1b0], R43 ;  /* 0x0001b02b02007985 */ /* 0x0001e8000c10192c */
        /* <DEDUP_REMOVED lines=9> */
[----:B---3--:R-:W-:-:S03]  /*24b50*/  FMUL.FTZ R27, R33, R148 ;  /* 0x00000094211b7220 */ /* 0x008fc60000410000 */
[----:B------:R3:W-:Y:S01]  /*24b60*/  ST.E desc[UR44][R2.64+0x1f0], R35 ;  /* 0x0001f02302007985 */ /* 0x0007e2000c10192c */
[----:B0-----:R-:W-:-:S03]  /*24b70*/  FMUL.FTZ R29, R33, R146 ;  /* 0x00000092211d7220 */ /* 0x001fc60000410000 */
[----:B------:R0:W-:Y:S01]  /*24b80*/  ST.E desc[UR44][R2.64+0x8], R39 ;  /* 0x0000082702007985 */ /* 0x0001e2000c10192c */
[----:B-1----:R-:W-:-:S03]  /*24b90*/  FMUL.FTZ R31, R33, R144 ;  /* 0x00000090211f7220 */ /* 0x002fc60000410000 */
[----:B------:R1:W-:Y:S01]  /*24ba0*/  ST.E desc[UR44][R2.64+0xc], R41 ;  /* 0x00000c2902007985 */ /* 0x0003e2000c10192c */
[C---:B--2---:R-:W-:Y:S01]  /*24bb0*/  FMUL.FTZ R37, R33.reuse, R132 ;  /* 0x0000008421257220 */ /* 0x044fe20000410000 */
[C---:B---3--:R-:W-:Y:S01]  /*24bc0*/  FMUL.FTZ R35, R33.reuse, R140 ;  /* 0x0000008c21237220 */ /* 0x048fe20000410000 */
        /* <DEDUP_REMOVED lines=102> */
[----:B------:R-:W-:Y:S01]  /*25230*/  FMUL.FTZ R33, R33, R34 ;  /* 0x0000002221217220 */ /* 0x000fe20000410000 */
[----:B------:R-:W-:Y:S04]  /*25240*/  ST.E desc[UR44][R2.64+0x1f4], R117 ;  /* 0x0001f47502007985 */ /* 0x000fe8000c10192c */
        /* <DEDUP_REMOVED lines=39> */
[----:B------:R0:W-:Y:S04]  /*254c0*/  ST.E desc[UR44][R2.64+0x1b8], R25 ;  /* 0x0001b81902007985 */ /* 0x0001e8000c10192c */
[----:B------:R1:W-:Y:S04]  /*254d0*/  ST.E desc[UR44][R2.64+0x1bc], R27 ;  /* 0x0001bc1b02007985 */ /* 0x0003e8000c10192c */
[----:B------:R2:W-:Y:S04]  /*254e0*/  ST.E desc[UR44][R2.64+0x1c8], R29 ;  /* 0x0001c81d02007985 */ /* 0x0005e8000c10192c */
[----:B------:R3:W-:Y:S04]  /*254f0*/  ST.E desc[UR44][R2.64+0x1cc], R31 ;  /* 0x0001cc1f02007985 */ /* 0x0007e8000c10192c */
[----:B------:R4:W-:Y:S04]  /*25500*/  ST.E desc[UR44][R2.64+0x1d8], R35 ;  /* 0x0001d82302007985 */ /* 0x0009e8000c10192c */
[----:B------:R5:W-:Y:S04]  /*25510*/  ST.E desc[UR44][R2.64+0x1dc], R37 ;  /* 0x0001dc2502007985 */ /* 0x000be8000c10192c */
[----:B------:R5:W-:Y:S04]  /*25520*/  ST.E desc[UR44][R2.64+0x1e8], R39 ;  /* 0x0001e82702007985 */ /* 0x000be8000c10192c */
[----:B------:R5:W-:Y:S04]  /*25530*/  ST.E desc[UR44][R2.64+0x1ec], R41 ;  /* 0x0001ec2902007985 */ /* 0x000be8000c10192c */
[----:B------:R5:W-:Y:S01]  /*25540*/  ST.E desc[UR44][R2.64+0x1f8], R33 ;  /* 0x0001f82102007985 */ /* 0x000be2000c10192c */
[----:B------:R2:W-:Y:S06]  /*25550*/  BAR.SYNC.DEFER_BLOCKING R237, 0x100 ;  /* 0x000400ed0000751d */ /* 0x0005ec0000010000 */
[----:B0-----:R-:W5:Y:S04]  /*25560*/  LD.E R25, desc[UR44][R2.64] ;  /* 0x0000002c02197980 */ /* 0x001f68000c101900 */
[----:B-1----:R-:W5:Y:S04]  /*25570*/  LD.E R27, desc[UR44][R2.64+0x4] ;  /* 0x0000042c021b7980 */ /* 0x002f68000c101900 */
[----:B--2---:R-:W2:Y:S04]  /*25580*/  LD.E R29, desc[UR44][R2.64+0x8] ;  /* 0x0000082c021d7980 */ /* 0x004ea8000c101900 */
[----:B---3--:R-:W3:Y:S04]  /*25590*/  LD.E R31, desc[UR44][R2.64+0xc] ;  /* 0x00000c2c021f7980 */ /* 0x008ee8000c101900 */
[----:B------:R-:W3:Y:S04]  /*255a0*/  LD.E R43, desc[UR44][R2.64+0x10] ;  /* 0x0000102c022b7980 */ /* 0x000ee8000c101900 */
[----:B----4-:R-:W4:Y:S04]  /*255b0*/  LD.E R35, desc[UR44][R2.64+0x14] ;  /* 0x0000142c02237980 */ /* 0x010f28000c101900 */
[----:B-----5:R-:W5:Y:S04]  /*255c0*/  LD.E R37, desc[UR44][R2.64+0x18] ;  /* 0x0000182c02257980 */ /* 0x020f68000c101900 */
        /* <DEDUP_REMOVED lines=122> */
[----:B------:R-:W5:Y:S04]  /*25d70*/  LD.E.64 R6, desc[UR44][R18.64+0xa8] ;  /* 0x0000a82c12067980 */ /* 0x000f68000c101b00 */
[----:B------:R0:W-:Y:S04]  /*25d80*/  ST.E desc[UR44][R2.64], R25 ;  /* 0x0000001902007985 */ /* 0x0001e8000c10192c */
[----:B------:R-:W-:Y:S04]  /*25d90*/  ST.E desc[UR44][R2.64+0x4], R27 ;  /* 0x0000041b02007985 */ /* 0x000fe8000c10192c */
[----:B--2---:R-:W-:Y:S04]  /*25da0*/  ST.E desc[UR44][R2.64+0x8], R29 ;  /* 0x0000081d02007985 */ /* 0x004fe8000c10192c */
[----:B---3--:R-:W-:Y:S04]  /*25db0*/  ST.E desc[UR44][R2.64+0xc], R31 ;  /* 0x00000c1f02007985 */ /* 0x008fe8000c10192c */
[----:B------:R-:W-:Y:S04]  /*25dc0*/  ST.E desc[UR44][R2.64+0x10], R43 ;  /* 0x0000102b02007985 */ /* 0x000fe8000c10192c */
[----:B----4-:R-:W-:Y:S04]  /*25dd0*/  ST.E desc[UR44][R2.64+0x14], R35 ;  /* 0x0000142302007985 */ /* 0x010fe8000c10192c */
[----:B-----5:R-:W-:Y:S04]  /*25de0*/  ST.E desc[UR44][R2.64+0x18], R37 ;  /* 0x0000182502007985 */ /* 0x020fe8000c10192c */
        /* <DEDUP_REMOVED lines=121> */
[----:B------:R-:W5:Y:S04]  /*26580*/  LD.E R190, desc[UR44][R18.64+0x88] ;  /* 0x0000882c12be7980 */ /* 0x000f68000c101900 */
[----:B0-----:R-:W5:Y:S04]  /*26590*/  LD.E R25, desc[UR44][R2.64+0x4] ;  /* 0x0000042c02197980 */ /* 0x001f68000c101900 */
[----:B-1----:R-:W5:Y:S04]  /*265a0*/  LD.E R26, desc[UR44][R2.64+0x8] ;  /* 0x0000082c021a7980 */ /* 0x002f68000c101900 */
[----:B------:R-:W5:Y:S04]  /*265b0*/  LD.E R27, desc[UR44][R2.64+0xc] ;  /* 0x00000c2c021b7980 */ /* 0x000f68000c101900 */
[----:B--2---:R-:W2:Y:S04]  /*265c0*/  LD.E R28, desc[UR44][R2.64+0x10] ;  /* 0x0000102c021c7980 */ /* 0x004ea8000c101900 */
[----:B------:R-:W2:Y:S04]  /*265d0*/  LD.E R29, desc[UR44][R2.64+0x14] ;  /* 0x0000142c021d7980 */ /* 0x000ea8000c101900 */
[----:B---3--:R-:W2:Y:S04]  /*265e0*/  LD.E R30, desc[UR44][R2.64+0x18] ;  /* 0x0000182c021e7980 */ /* 0x008ea8000c101900 */
[----:B------:R-:W2:Y:S04]  /*265f0*/  LD.E R31, desc[UR44][R2.64+0x1c] ;  /* 0x00001c2c021f7980 */ /* 0x000ea8000c101900 */
[----:B----4-:R-:W2:Y:S04]  /*26600*/  LD.E R32, desc[UR44][R2.64+0x20] ;  /* 0x0000202c02207980 */ /* 0x010ea8000c101900 */
[----:B------:R-:W2:Y:S04]  /*26610*/  LD.E R33, desc[UR44][R2.64+0x24] ;  /* 0x0000242c02217980 */ /* 0x000ea8000c101900 */
[----:B-----5:R-:W2:Y:S04]  /*26620*/  LD.E R34, desc[UR44][R2.64+0x28] ;  /* 0x0000282c02227980 */ /* 0x020ea8000c101900 */
[----:B------:R-:W2:Y:S04]  /*26630*/  LD.E R35, desc[UR44][R2.64+0x2c] ;  /* 0x00002c2c02237980 */ /* 0x000ea8000c101900 */
        /* <DEDUP_REMOVED lines=116> */
[----:B------:R-:W2:Y:S01]  /*26d80*/  LD.E R24, desc[UR44][R2.64] ;  /* 0x0000002c02187980 */ /* 0x000ea2000c101900 */
[----:B------:R-:W-:Y:S01]  /*26d90*/  IMAD R6, R189, 0xc00, R6 ;  /* 0x00000c00bd067824 */ /* 0x000fe200078e0206 */
[----:B------:R-:W-:-:S02]  /*26da0*/  ISETP.NE.U32.AND P1, PT, R190, RZ, PT ;  /* 0x000000ffbe00720c */ /* 0x000fc40003f25070 */
[----:B------:R-:W-:Y:S02]  /*26db0*/  R2UR UR7, R7 ;  /* 0x00000000070772ca */ /* 0x000fe400000e0000 */
[----:B------:R-:W-:Y:S02]  /*26dc0*/  R2UR UR6, R6 ;  /* 0x00000000060672ca */ /* 0x000fe400000e0000 */
[----:B------:R-:W-:Y:S02]  /*26dd0*/  F2FP.F16.F32.PACK_AB R152, R152, R187 ;  /* 0x000000bb9898723e */ /* 0x000fe400000000ff */
[----:B------:R-:W-:Y:S02]  /*26de0*/  F2FP.F16.F32.PACK_AB R154, R185, R154 ;  /* 0x0000009ab99a723e */ /* 0x000fe400000000ff */
[----:B------:R-:W-:Y:S02]  /*26df0*/  F2FP.F16.F32.PACK_AB R153, R153, R188 ;  /* 0x000000bc9999723e */ /* 0x000fe400000000ff */
[----:B------:R-:W-:Y:S01]  /*26e00*/  F2FP.F16.F32.PACK_AB R155, R155, R186 ;  /* 0x000000ba9b9b723e */ /* 0x000fe200000000ff */
[----:B------:R-:W-:-:S03]  /*26e10*/  VOTEU.ANY UP0, P1 ;  /* 0x00000000003f7886 */ /* 0x000fc60000800100 */
[----:B--2---:R-:W-:-:S06]  /*26e20*/  WARPGROUP.ARRIVE ;  /* 0x00000000000079c5 */ /* 0x004fcc0000000000 */
[----:B------:R-:W-:Y:S03]  /*26e30*/  HGMMA.64x256x16.F32 R24, R152, gdesc[UR4].tnspB, R24, UP0, gsb0 ;  /* 0x43e0000498187df0 */ /* 0x000fe6000b800818 */
[----:B------:R-:W-:Y:S02]  /*26e40*/  WARPGROUP.DEPBAR.LE gsb0, 0x0 ;  /* 0x00008000000079c5 */ /* 0x000fe40000010000 */
[----:B------:R0:W-:Y:S04]  /*26e50*/  ST.E desc[UR44][R2.64], R24 ;  /* 0x0000001802007985 */ /* 0x0001e8000c10192c */
        /* <DEDUP_REMOVED lines=127> */
[----:B------:R-:W-:Y:S04]  /*27650*/  ST.E desc[UR44][R18.64+0x88], R184 ;  /* 0x000088b812007985 */ /* 0x000fe8000c10192c */
[----:B0-----:R-:W1:Y:S01]  /*27660*/  LD.E R24, desc[UR44][R2.64] ;  /* 0x0000002c02187980 */ /* 0x001e62000c101900 */
[----:B------:R-:W-:-:S02]  /*27670*/  VIADD R154, R6, 0x80 ;  /* 0x00000080069a7836 */ /* 0x000fc40000000000 */
[----:B------:R-:W-:-:S03]  /*27680*/  IMAD.MOV.U32 R155, RZ, RZ, R7 ;  /* 0x000000ffff9b7224 */ /* 0x000fc600078e0007 */
[----:B------:R-:W-:Y:S02]  /*27690*/  R2UR UR6, R154 ;  /* 0x000000009a0672ca */ /* 0x000fe400000e0000 */
[----:B------:R-:W-:Y:S02]  /*276a0*/  R2UR UR7, R155 ;  /* 0x000000009b0772ca */ /* 0x000fe400000e0000 */
[----:B------:R-:W-:Y:S02]  /*276b0*/  F2FP.F16.F32.PACK_AB R152, R10, R11 ;  /* 0x0000000b0a98723e */ /* 0x000fe400000000ff */
[----:B------:R-:W-:Y:S02]  /*276c0*/  F2FP.F16.F32.PACK_AB R154, R12, R13 ;  /* 0x0000000d0c9a723e */ /* 0x000fe400000000ff */
[----:B------:R-:W-:Y:S02]  /*276d0*/  F2FP.F16.F32.PACK_AB R153, R14, R15 ;  /* 0x0000000f0e99723e */ /* 0x000fe400000000ff */
[----:B------:R-:W-:-:S04]  /*276e0*/  F2FP.F16.F32.PACK_AB R155, R0, R16 ;  /* 0x00000010009b723e */ /* 0x000fc800000000ff */
[----:B-1----:R-:W-:-:S06]  /*276f0*/  WARPGROUP.ARRIVE ;  /* 0x00000000000079c5 */ /* 0x002fcc0000000000 */
[----:B------:R-:W-:Y:S03]  /*27700*/  HGMMA.64x256x16.F32 R24, R152, gdesc[UR4].tnspB, R24, gsb0 ;  /* 0x43e0000498187df0 */ /* 0x000fe60008000818 */
        /* <DEDUP_REMOVED lines=554> */
[----:B------:R-:W-:Y:S01]  /*299b0*/  VIADD R6, R6, 0x280 ;  /* 0x0000028006067836 */ /* 0x000fe20000000000 */
[----:B------:R-:W-:-:S04]  /*299c0*/  R2UR UR7, R7 ;  /* 0x00000000070772ca */ /* 0x000fc800000e0000 */
        /* <DEDUP_REMOVED lines=24> */
[----:B------:R-:W-:Y:S04]  /*29b50*/  ST.E desc[UR44][R2.64+0x40], R40 ;  /* 0x0000402802007985 */ /* 0x000fe8000c10192c */
        /* <DEDUP_REMOVED lines=111> */
[----:B------:R1:W-:Y:S04]  /*2a250*/  ST.E desc[UR44][R18.64+0x88], R184 ;  /* 0x000088b812007985 */ /* 0x0003e8000c10192c */
        /* <DEDUP_REMOVED lines=16> */
[----:B-1----:R-:W5:Y:S04]  /*2a360*/  LD.E R39, desc[UR44][R2.64+0x3c] ;  /* 0x00003c2c02277980 */ /* 0x002f68000c101900 */
[----:B--2---:R-:W2:Y:S04]  /*2a370*/  LD.E R41, desc[UR44][R2.64+0x40] ;  /* 0x0000402c02297980 */ /* 0x004ea8000c101900 */
[----:B---3--:R-:W3:Y:S04]  /*2a380*/  LD.E R43, desc[UR44][R2.64+0x44] ;  /* 0x0000442c022b7980 */ /* 0x008ee8000c101900 */
        /* <DEDUP_REMOVED lines=126> */
[----:B--2---:R0:W-:Y:S04]  /*2ab70*/  ST.E desc[UR44][R2.64+0x40], R41 ;  /* 0x0000402902007985 */ /* 0x0041e8000c10192c */
[----:B---3--:R0:W-:Y:S04]  /*2ab80*/  ST.E desc[UR44][R2.64+0x44], R43 ;  /* 0x0000442b02007985 */ /* 0x0081e8000c10192c */
[----:B----4-:R0:W-:Y:S04]  /*2ab90*/  ST.E desc[UR44][R2.64+0x48], R45 ;  /* 0x0000482d02007985 */ /* 0x0101e8000c10192c */
[----:B-----5:R0:W-:Y:S04]  /*2aba0*/  ST.E desc[UR44][R2.64+0x4c], R47 ;  /* 0x00004c2f02007985 */ /* 0x0201e8000c10192c */
        /* <DEDUP_REMOVED lines=107> */
[----:B------:R-:W-:Y:S04]  /*2b260*/  BSSY B0, `(.L_x_2133) ;  /* 0x0000008000007945 */ /* 0x000fe80003800000 */
[----:B------:R-:W-:Y:S05]  /*2b270*/  @P0 BRA `(.L_x_2134) ;  /* 0x0000000000180947 */ /* 0x000fea0003800000 */
[----:B0-----:R-:W2:Y:S04]  /*2b280*/  LDL.64 R2, [R1+0x68] ;  /* 0x0000680001027983 */ /* 0x001ea80000100a00 */
[----:B------:R-:W3:Y:S01]  /*2b290*/  LD.E R0, desc[UR44][R4.64] ;  /* 0x0000002c04007980 */ /* 0x000ee2000c101900 */
[----:B--2---:R-:W-:-:S05]  /*2b2a0*/  MOV R3, R2 ;  /* 0x0000000200037202 */ /* 0x004fca0000000f00 */
[----:B---3--:R-:W-:-:S05]  /*2b2b0*/  IMAD R0, R0, 0x8, R3 ;  /* 0x0000000800007824 */ /* 0x008fca00078e0203 */
[----:B------:R-:W-:-:S04]  /*2b2c0*/  PRMT R0, RZ, 0x654, R0 ;  /* 0x00000654ff007816 */ /* 0x000fc80000000000 */
[----:B------:R1:W-:Y:S03]  /*2b2d0*/  SYNCS.ARRIVE.TRANS64.RED.A1T0 RZ, [R0+URZ], RZ ;  /* 0x000000ff00ff79a7 */ /* 0x0003e6000810043f */
.L_x_2134:
[----:B------:R-:W-:Y:S05]  /*2b2e0*/  BSYNC B0 ;  /* 0x0000000000007941 */ /* 0x000fea0003800000 */
.L_x_2133:
[C---:B------:R-:W-:Y:S01]  /*2b2f0*/  ISETP.GT.AND P1, PT, R20.reuse, R192, PT ;  /* 0x000000c01400720c */ /* 0x040fe20003f24270 */
[----:B------:R-:W-:-:S12]  /*2b300*/  VIADD R20, R20, 0xffffffff ;  /* 0xffffffff14147836 */ /* 0x000fd80000000000 */
[----:B------:R-:W-:Y:S05]  /*2b310*/  @P1 BRA `(.L_x_2135) ;  /* 0xffffff4c00a41947 */ /* 0x000fea000383ffff */
.L_x_2108:
[----:B------:R-:W-:Y:S05]  /*2b320*/  WARPSYNC.ALL ;  /* 0x0000000000007948 */ /* 0x000fea0003800000 */
[----:B------:R-:W1:Y:S04]  /*2b330*/  LDL R5, [R1+0x240] ;  /* 0x0002400001057983 */ /* 0x000e680000100800 */
[----:B0-----:R-:W2:Y:S04]  /*2b340*/  LDL R6, [R1+0x244] ;  /* 0x0002440001067983 */ /* 0x001ea80000100800 */
[----:B------:R-:W3:Y:S04]  /*2b350*/  LDL R62, [R1+0x218] ;  /* 0x00021800013e7983 */ /* 0x000ee80000100800 */
[----:B------:R-:W4:Y:S04]  /*2b360*/  LDL.64 R12, [R1+0x3c8] ;  /* 0x0003c800010c7983 */ /* 0x000f280000100a00 */
[----:B------:R-:W5:Y:S04]  /*2b370*/  LDL.64 R82, [R1+0x260] ;  /* 0x0002600001527983 */ /* 0x000f680000100a00 */
        /* <DEDUP_REMOVED lines=59> */
[----:B------:R-:W4:Y:S04]  /*2b730*/  LDL R61, [R1+0x220] ;  /* 0x00022000013d7983 */ /* 0x000f280000100800 */
[----:B-1----:R-:W0:Y:S02]  /*2b740*/  SHFL.BFLY PT, R0, R5, 0x2, 0x1f ;  /* 0x0c401f0005007f89 */ /* 0x002e2400000e0000 */
[----:B0-----:R-:W-:-:S05]  /*2b750*/  FADD.FTZ R0, R5, R0 ;  /* 0x0000000005007221 */ /* 0x001fca0000010000 */
[----:B------:R-:W0:Y:S02]  /*2b760*/  SHFL.BFLY PT, R3, R0, 0x1, 0x1f ;  /* 0x0c201f0000037f89 */ /* 0x000e2400000e0000 */
[----:B0-----:R-:W-:Y:S01]  /*2b770*/  FADD.FTZ R2, R0, R3 ;  /* 0x0000000300027221 */ /* 0x001fe20000010000 */
[----:B---3--:R-:W-:Y:S01]  /*2b780*/  VIADD R62, R62, 0x1 ;  /* 0x000000013e3e7836 */ /* 0x008fe20000000000 */
[----:B------:R-:W3:Y:S04]  /*2b790*/  LDL R0, [R1+0x224] ;  /* 0x0002240001007983 */ /* 0x000ee80000100800 */
[----:B------:R-:W-:Y:S04]  /*2b7a0*/  STL [R1+0x240], R2 ;  /* 0x0002400201007387 */ /* 0x000fe80000100800 */
[----:B------:R-:W5:Y:S04]  /*2b7b0*/  LDL R81, [R1+0x240] ;  /* 0x0002400001517983 */ /* 0x000f680000100800 */
[----:B--2---:R-:W0:Y:S02]  /*2b7c0*/  SHFL.BFLY PT, R3, R6, 0x2, 0x1f ;  /* 0x0c401f0006037f89 */ /* 0x004e2400000e0000 */
[----:B0-----:R-:W-:Y:S01]  /*2b7d0*/  FADD.FTZ R3, R3, R6 ;  /* 0x0000000603037221 */ /* 0x001fe20000010000 */
[----:B------:R-:W-:Y:S01]  /*2b7e0*/  ISETP.NE.AND P2, PT, R62, 0x2, PT ;  /* 0x000000023e00780c */ /* 0x000fe20003f45270 */
[----:B------:R-:W2:Y:S04]  /*2b7f0*/  LDL.64 R6, [R1+0x458] ;  /* 0x0004580001067983 */ /* 0x000ea80000100a00 */
[----:B------:R-:W0:Y:S08]  /*2b800*/  SHFL.BFLY PT, R4, R3, 0x1, 0x1f ;  /* 0x0c201f0003047f89 */ /* 0x000e3000000e0000 */
[----:B------:R-:W4:Y:S01]  /*2b810*/  @!P2 LDL R60, [R1+0x21c] ;  /* 0x00021c00013ca983 */ /* 0x000f220000100800 */
[----:B0-----:R-:W-:-:S03]  /*2b820*/  FADD.FTZ R72, R3, R4 ;  /* 0x0000000403487221 */ /* 0x001fc60000010000 */
[----:B------:R-:W2:Y:S02]  /*2b830*/  LDL.64 R4, [R1+0x428] ;  /* 0x0004280001047983 */ /* 0x000ea40000100a00 */
[----:B------:R-:W-:Y:S02]  /*2b840*/  FSETP.NE.FTZ.AND P1, PT, R72, RZ, PT ;  /* 0x000000ff4800720b */ /* 0x000fe40003f35000 */
[----:B------:R-:W2:Y:S11]  /*2b850*/  LDL.64 R2, [R1+0x448] ;  /* 0x0004480001027983 */ /* 0x000eb60000100a00 */
[----:B------:R-:W2:Y:S04]  /*2b860*/  @P1 LDL R77, [R1+0x250] ;  /* 0x00025000014d1983 */ /* 0x000ea80000100800 */
[----:B------:R-:W2:Y:S01]  /*2b870*/  @P1 LDL R79, [R1+0x234] ;  /* 0x00023400014f1983 */ /* 0x000ea20000100800 */
[----:B------:R-:W-:-:S02]  /*2b880*/  IMAD.MOV.U32 R74, RZ, RZ, -0x800000 ;  /* 0xff800000ff4a7424 */ /* 0x000fc400078e00ff */
[----:B------:R-:W-:Y:S01]  /*2b890*/  IMAD.MOV.U32 R73, RZ, RZ, RZ ;  /* 0x000000ffff497224 */ /* 0x000fe200078e00ff */
[----:B------:R0:W-:Y:S08]  /*2b8a0*/  BAR.ARV R236, 0x100 ;  /* 0x000400ec0000751d */ /* 0x0001f00000002000 */
[----:B------:R-:W-:Y:S06]  /*2b8b0*/  BAR.ARV 0x8, 0x180 ;  /* 0x0206000000007b1d */ /* 0x000fec0000002000 */
[----:B-----5:R-:W-:-:S13]  /*2b8c0*/  FSETP.NE.FTZ.AND P0, PT, R81, RZ, PT ;  /* 0x000000ff5100720b */ /* 0x020fda0003f15000 */
[----:B------:R-:W5:Y:S04]  /*2b8d0*/  @P0 LDL R63, [R1+0x250] ;  /* 0x00025000013f0983 */ /* 0x000f680000100800 */
[----:B------:R-:W2:Y:S01]  /*2b8e0*/  @P0 LDL R76, [R1+0x230] ;  /* 0x00023000014c0983 */ /* 0x000ea20000100800 */
[----:B------:R-:W1:Y:S02]  /*2b8f0*/  @P0 MUFU.LG2 R75, R81 ;  /* 0x00000051004b0308 */ /* 0x000e640000000c00 */
[----:B-1----:R-:W-:-:S06]  /*2b900*/  @P0 FMUL.FTZ R78, R75, 0.69314718246459960938 ;  /* 0x3f3172184b4e0820 */ /* 0x002fcc0000410000 */
[----:B------:R-:W1:Y:S08]  /*2b910*/  @P1 MUFU.LG2 R80, R72 ;  /* 0x0000004800501308 */ /* 0x000e700000000c00 */
[----:B------:R-:W0:Y:S01]  /*2b920*/  @P0 MUFU.RCP R73, R81 ;  /* 0x0000005100490308 */ /* 0x000e220000001000 */
[----:B----4-:R-:W-:Y:S01]  /*2b930*/  @!P2 LOP3.LUT R60, R60, 0x1, RZ, 0x3c, !PT ;  /* 0x000000013c3ca812 */ /* 0x010fe200078e3cff */
[----:B---3--:R-:W-:-:S02]  /*2b940*/  VIADD R0, R0, 0x1 ;  /* 0x0000000100007836 */ /* 0x008fc40000000000 */
[----:B-1----:R-:W-:Y:S01]  /*2b950*/  @P1 FMUL.FTZ R75, R80, 0.69314718246459960938 ;  /* 0x3f317218504b1820 */ /* 0x002fe20000410000 */
[----:B------:R-:W-:Y:S01]  /*2b960*/  STL [R1+0x244], R72 ;  /* 0x0002444801007387 */ /* 0x000fe20000100800 */
        /* <DEDUP_REMOVED lines=64> */
[----:B------:R-:W-:Y:S04]  /*2bd70*/  STL [R1+0x218], R62 ;  /* 0x0002183e01007387 */ /* 0x000fe80000100800 */
        /* <DEDUP_REMOVED lines=32> */
[----:B------:R-:W-:Y:S04]  /*2bf80*/  @!P2 STL [R1+0x21c], R60 ;  /* 0x00021c3c0100a387 */ /* 0x000fe80000100800 */
[----:B------:R-:W-:Y:S04]  /*2bf90*/  STL [R1+0x224], R0 ;  /* 0x0002240001007387 */ /* 0x000fe80000100800 */
[----:B------:R-:W-:Y:S01]  /*2bfa0*/  @!P2 STL [R1+0x218], RZ ;  /* 0x000218ff0100a387 */ /* 0x000fe20000100800 */
[----:B-----5:R-:W-:-:S04]  /*2bfb0*/  @P0 FMUL.FTZ R63, R63, 0.69314718246459960938 ;  /* 0x3f3172183f3f0820 */ /* 0x020fc80000410000 */
[----:B--2---:R-:W-:Y:S01]  /*2bfc0*/  @P0 FFMA.FTZ R74, R63, R76, R78 ;  /* 0x0000004c3f4a0223 */ /* 0x004fe2000001004e */
[----:B------:R-:W-:-:S06]  /*2bfd0*/  IMAD.MOV.U32 R63, RZ, RZ, RZ ;  /* 0x000000ffff3f7224 */ /* 0x000fcc00078e00ff */
[----:B------:R-:W0:Y:S01]  /*2bfe0*/  @P1 MUFU.RCP R63, R72 ;  /* 0x00000048003f1308 */ /* 0x000e220000001000 */
[----:B------:R-:W-:Y:S01]  /*2bff0*/  @P1 FMUL.FTZ R78, R77, 0.69314718246459960938 ;  /* 0x3f3172184d4e1820 */ /* 0x000fe20000410000 */
[----:B------:R-:W-:-:S03]  /*2c000*/  IMAD.MOV.U32 R76, RZ, RZ, -0x800000 ;  /* 0xff800000ff4c7424 */ /* 0x000fc600078e00ff */
[----:B------:R-:W-:Y:S01]  /*2c010*/  @P1 FFMA.FTZ R76, R78, R79, R75 ;  /* 0x0000004f4e4c1223 */ /* 0x000fe2000001004b */
[----:B------:R-:W-:Y:S01]  /*2c020*/  STL [R1+0x240], R74 ;  /* 0x0002404a01007387 */ /* 0x000fe20000100800 */
[-C--:B0-----:R-:W-:Y:S01]  /*2c030*/  FMUL.FTZ R13, R13, R63.reuse ;  /* 0x0000003f0d0d7220 */ /* 0x081fe20000410000 */
[-C--:B------:R-:W-:Y:S01]  /*2c040*/  FMUL.FTZ R12, R12, R63.reuse ;  /* 0x0000003f0c0c7220 */ /* 0x080fe20000410000 */
[-C--:B------:R-:W-:Y:S01]  /*2c050*/  FMUL.FTZ R69, R69, R63.reuse ;  /* 0x0000003f45457220 */ /* 0x080fe20000410000 */
[-C--:B------:R-:W-:Y:S01]  /*2c060*/  FMUL.FTZ R68, R68, R63.reuse ;  /* 0x0000003f44447220 */ /* 0x080fe20000410000 */
[-C--:B------:R-:W-:Y:S01]  /*2c070*/  FMUL.FTZ R67, R67, R63.reuse ;  /* 0x0000003f43437220 */ /* 0x080fe20000410000 */
[-C--:B------:R-:W-:Y:S01]  /*2c080*/  FMUL.FTZ R66, R66, R63.reuse ;  /* 0x0000003f42427220 */ /* 0x080fe20000410000 */
[----:B------:R0:W-:Y:S01]  /*2c090*/  STL.64 [R1+0x3c8], R12 ;  /* 0x0003c80c01007387 */ /* 0x0001e20000100a00 */
        /* <DEDUP_REMOVED lines=58> */
[----:B0-----:R-:W-:Y:S01]  /*2c440*/  VIADD R12, R61, 0x1 ;  /* 0x000000013d0c7836 */ /* 0x001fe20000000000 */
[----:B------:R0:W-:Y:S04]  /*2c450*/  STL [R1+0x244], R76 ;  /* 0x0002444c01007387 */ /* 0x0001e80000100800 */
[----:B------:R0:W-:Y:S04]  /*2c460*/  STL.64 [R1+0x268], R68 ;  /* 0x0002684401007387 */ /* 0x0001e80000100a00 */
        /* <DEDUP_REMOVED lines=30> */
[----:B------:R0:W-:Y:S01]  /*2c650*/  STL [R1+0x220], R12 ;  /* 0x0002200c01007387 */ /* 0x0001e20000100800 */
[----:B------:R-:W-:-:S13]  /*2c660*/  PLOP3.LUT P0, PT, PT, PT, PT, 0x8, 0x0 ;  /* 0x000000000000781c */ /* 0x000fda0003f0e170 */
.L_x_2047:
[----:B------:R-:W-:Y:S05]  /*2c670*/  @P0 BRA `(.L_x_2136) ;  /* 0x0000002400340947 */ /* 0x000fea0003800000 */
[----:B------:R-:W1:Y:S01]  /*2c680*/  S2R R0, SR_TID.X ;  /* 0x0000000000007919 */ /* 0x000e620000002100 */
[----:B------:R-:W2:Y:S01]  /*2c690*/  S2UR UR5, SR_CgaCtaId ;  /* 0x00000000000579c3 */ /* 0x000ea20000008800 */
[----:B------:R-:W-:Y:S01]  /*2c6a0*/  UMOV UR4, 0x400 ;  /* 0x0000040000047882 */ /* 0x000fe20000000000 */
[----:B------:R-:W-:Y:S01]  /*2c6b0*/  ULDC UR6, c[0x0][0xb88] ;  /* 0x0002e20000067ab9 */ /* 0x000fe20000000800 */
[----:B0-----:R-:W0:Y:S05]  /*2c6c0*/  S2R R14, SR_CTAID.X ;  /* 0x00000000000e7919 */ /* 0x001e2a0000002500 */
[----:B------:R-:W3:Y:S01]  /*2c6d0*/  LDC R12, c[0x0][0xce8] ;  /* 0x00033a00ff0c7b82 */ /* 0x000ee20000000800 */
[----:B--2---:R-:W-:-:S04]  /*2c6e0*/  ULEA UR4, UR5, UR4, 0x18 ;  /* 0x0000000405047291 */ /* 0x004fc8000f8ec03f */
[----:B------:R-:W-:Y:S01]  /*2c6f0*/  UIADD3 UR4, UR4, 0x32420, URZ ;  /* 0x0003242004047890 */ /* 0x000fe2000fffe03f */
[----:B-1----:R-:W-:-:S03]  /*2c700*/  VIADD R3, R0, 0xffffff80 ;  /* 0xffffff8000037836 */ /* 0x002fc60000000000 */
[----:B------:R-:W-:Y:S01]  /*2c710*/  UPRMT UR4, URZ, 0x654, UR4 ;  /* 0x000006543f047896 */ /* 0x000fe20008000004 */
[----:B------:R-:W-:Y:S01]  /*2c720*/  BAR.SYNC.DEFER_BLOCKING 0x1, 0x100 ;  /* 0x0044000000007b1d */ /* 0x000fe20000010000 */
[----:B---3--:R-:W-:Y:S01]  /*2c730*/  IMAD R18, R12, UR6, RZ ;  /* 0x000000060c127c24 */ /* 0x008fe2000f8e02ff */
[----:B------:R-:W-:-:S04]  /*2c740*/  SHF.R.S32.HI R2, RZ, 0x1f, R3 ;  /* 0x0000001fff027819 */ /* 0x000fc80000011403 */
[----:B------:R-:W-:-:S04]  /*2c750*/  LEA.HI R0, R2, R3, RZ, 0x7 ;  /* 0x0000000302007211 */ /* 0x000fc800078f38ff */
[----:B------:R-:W-:-:S05]  /*2c760*/  LOP3.LUT R4, R0, 0xffffff80, RZ, 0xc0, !PT ;  /* 0xffffff8000047812 */ /* 0x000fca00078ec0ff */
[----:B------:R-:W-:-:S05]  /*2c770*/  IMAD.IADD R19, R3, 0x1, -R4 ;  /* 0x0000000103137824 */ /* 0x000fca00078e0a04 */
[----:B------:R-:W-:Y:S02]  /*2c780*/  SHF.R.S32.HI R4, RZ, 0x1f, R19 ;  /* 0x0000001fff047819 */ /* 0x000fe40000011413 */
[----:B------:R-:W-:Y:S01]  /*2c790*/  LOP3.LUT P0, RZ, R19, 0x3, RZ, 0xc0, !PT ;  /* 0x0000000313ff7812 */ /* 0x000fe2000780c0ff */
[----:B------:R-:W-:Y:S01]  /*2c7a0*/  SYNCS.ARRIVE.TRANS64.RED.A1T0 RZ, [UR4], RZ ;  /* 0x000000ffffff79a7 */ /* 0x000fe20008100404 */
[CC--:B------:R-:W-:Y:S01]  /*2c7b0*/  LEA.HI R27, R4.reuse, R19.reuse, RZ, 0x2 ;  /* 0x00000013041b7211 */ /* 0x0c0fe200078f10ff */
[----:B------:R-:W-:Y:S01]  /*2c7c0*/  ULDC.64 UR4, c[0x0][0xcd0] ;  /* 0x0003340000047ab9 */ /* 0x000fe20000000a00 */
[----:B------:R-:W-:Y:S02]  /*2c7d0*/  LEA.HI R4, R4, R19, RZ, 0x5 ;  /* 0x0000001304047211 */ /* 0x000fe400078f28ff */
[--C-:B------:R-:W-:Y:S02]  /*2c7e0*/  SHF.R.S32.HI R6, RZ, 0x2, R27.reuse ;  /* 0x00000002ff067819 */ /* 0x100fe4000001141b */
[----:B------:R-:W-:-:S02]  /*2c7f0*/  SHF.R.S32.HI R5, RZ, 0x1f, R27 ;  /* 0x0000001fff057819 */ /* 0x000fc4000001141b */
[----:B------:R-:W-:Y:S02]  /*2c800*/  SHF.R.S32.HI R4, RZ, 0x5, R4 ;  /* 0x00000005ff047819 */ /* 0x000fe40000011404 */
[----:B------:R-:W-:Y:S02]  /*2c810*/  LEA.HI R7, R5, R6, RZ, 0x3 ;  /* 0x0000000605077211 */ /* 0x000fe400078f18ff */
[----:B------:R-:W-:Y:S02]  /*2c820*/  SHF.R.S32.HI R5, RZ, 0x7, R0 ;  /* 0x00000007ff057819 */ /* 0x000fe40000011400 */
[----:B------:R-:W-:Y:S02]  /*2c830*/  LOP3.LUT R7, R7, 0xfffffff8, RZ, 0xc0, !PT ;  /* 0xfffffff807077812 */ /* 0x000fe400078ec0ff */
[----:B------:R-:W-:-:S03]  /*2c840*/  LEA.HI R0, R0, R5, RZ, 0x1 ;  /* 0x0000000500007211 */ /* 0x000fc600078f08ff */
[----:B------:R-:W-:Y:S01]  /*2c850*/  IMAD.IADD R7, R6, 0x1, -R7 ;  /* 0x0000000106077824 */ /* 0x000fe200078e0a07 */
[----:B------:R-:W-:-:S05]  /*2c860*/  LOP3.LUT R0, R0, 0x3fffffe, RZ, 0xc0, !PT ;  /* 0x03fffffe00007812 */ /* 0x000fca00078ec0ff */
[----:B------:R-:W-:Y:S02]  /*2c870*/  IMAD.IADD R0, R5, 0x1, -R0 ;  /* 0x0000000105007824 */ /* 0x000fe400078e0a00 */
[----:B------:R-:W-:Y:S01]  /*2c880*/  IMAD R5, R4, 0x10, R7 ;  /* 0x0000001004057824 */ /* 0x000fe200078e0207 */
[----:B------:R-:W-:Y:S01]  /*2c890*/  ISETP.NE.AND P2, PT, R12, 0x1, PT ;  /* 0x000000010c00780c */ /* 0x000fe20003f45270 */
[----:B------:R-:W1:Y:S02]  /*2c8a0*/  LDC.64 R6, c[0x0][0xcd8] ;  /* 0x00033600ff067b82 */ /* 0x000e640000000a00 */
[----:B------:R-:W-:-:S04]  /*2c8b0*/  IMAD R5, R0, 0x40, R5 ;  /* 0x0000004000057824 */ /* 0x000fc800078e0205 */
[----:B0-----:R-:W-:-:S05]  /*2c8c0*/  IMAD R13, R14, 0x80, R5 ;  /* 0x000000800e0d7824 */ /* 0x001fca00078e0205 */
[----:B------:R-:W-:Y:S01]  /*2c8d0*/  ISETP.GE.OR P1, PT, R13, R18, P0 ;  /* 0x000000120d00720c */ /* 0x000fe20000726670 */
[----:B------:R-:W0:-:S12]  /*2c8e0*/  @P2 LDC R4, c[0x0][0xcf0] ;  /* 0x00033c00ff042b82 */ /* 0x000e180000000800 */
[----:B------:R-:W2:Y:S01]  /*2c8f0*/  @!P1 LDL R15, [R1+0x240] ;  /* 0x00024000010f9983 */ /* 0x000ea20000100800 */
[----:B------:R-:W-:Y:S01]  /*2c900*/  LEA.HI R0, R2, R3, RZ, 0x2 ;  /* 0x0000000302007211 */ /* 0x000fe200078f10ff */
[----:B------:R-:W-:Y:S01]  /*2c910*/  IMAD.WIDE.U32 R10, R194, UR4, RZ ;  /* 0x00000004c20a7c25 */ /* 0x000fe2000f8e00ff */
[----:B------:R-:W-:Y:S02]  /*2c920*/  SHF.R.S32.HI R8, RZ, 0x1f, R194 ;  /* 0x0000001fff087819 */ /* 0x000fe400000114c2 */
[----:B------:R-:W-:Y:S01]  /*2c930*/  LOP3.LUT R0, R0, 0xfffffffc, RZ, 0xc0, !PT ;  /* 0xfffffffc00007812 */ /* 0x000fe200078ec0ff */
[----:B------:R-:W-:Y:S02]  /*2c940*/  VIADD R21, R13, 0x8 ;  /* 0x000000080d157836 */ /* 0x000fe40000000000 */
[----:B------:R-:W-:Y:S02]  /*2c950*/  IMAD R17, R8, UR4, RZ ;  /* 0x0000000408117c24 */ /* 0x000fe4000f8e02ff */
[----:B------:R-:W-:Y:S01]  /*2c960*/  IMAD.IADD R0, R3, 0x1, -R0 ;  /* 0x0000000103007824 */ /* 0x000fe200078e0a00 */
[----:B------:R-:W-:Y:S01]  /*2c970*/  ISETP.GE.OR P0, PT, R21, R18, P0 ;  /* 0x000000121500720c */ /* 0x000fe20000706670 */
[----:B------:R-:W3:Y:S01]  /*2c980*/  @P2 LDC R3, c[0x0][0xcec] ;  /* 0x00033b00ff032b82 */ /* 0x000ee20000000800 */
[----:B------:R-:W-:Y:S01]  /*2c990*/  IMAD R17, R194, UR5, R17 ;  /* 0x00000005c2117c24 */ /* 0x000fe2000f8e0211 */
[----:B------:R-:W-:Y:S01]  /*2c9a0*/  ULDC.64 UR4, c[0x0][0xce0] ;  /* 0x0003380000047ab9 */ /* 0x000fe20000000a00 */
[----:B------:R-:W-:-:S02]  /*2c9b0*/  LEA.HI R2, R0, R0, RZ, 0x1 ;  /* 0x0000000000027211 */ /* 0x000fc400078f08ff */
[----:B------:R-:W-:Y:S02]  /*2c9c0*/  IMAD.IADD R11, R11, 0x1, R17 ;  /* 0x000000010b0b7824 */ /* 0x000fe400078e0211 */
[----:B------:R-:W-:Y:S01]  /*2c9d0*/  LOP3.LUT R9, R2, 0x1ffffffe, RZ, 0xc0, !PT ;  /* 0x1ffffffe02097812 */ /* 0x000fe200078ec0ff */
[----:B-1----:R-:W-:-:S04]  /*2c9e0*/  IMAD R2, R6, UR37, RZ ;  /* 0x0000002506027c24 */ /* 0x002fc8000f8e02ff */
[----:B------:R-:W-:Y:S02]  /*2c9f0*/  IMAD.IADD R0, R0, 0x1, -R9 ;  /* 0x0000000100007824 */ /* 0x000fe400078e0a09 */
[----:B------:R-:W-:Y:S02]  /*2ca00*/  IMAD R17, R7, UR36, R2 ;  /* 0x0000002407117c24 */ /* 0x000fe4000f8e0202 */
[----:B------:R-:W-:Y:S02]  /*2ca10*/  IMAD R0, R0, 0x8, R5 ;  /* 0x0000000800007824 */ /* 0x000fe400078e0205 */
[----:B------:R-:W-:-:S04]  /*2ca20*/  IMAD.WIDE.U32 R6, R6, UR36, R10 ;  /* 0x0000002406067c25 */ /* 0x000fc8000f8e000a */
[----:B------:R-:W-:Y:S01]  /*2ca30*/  IMAD R9, R14, 0x80, R0 ;  /* 0x000000800e097824 */ /* 0x000fe200078e0200 */
[----:B------:R-:W-:Y:S01]  /*2ca40*/  SHF.R.S32.HI R14, RZ, 0x1f, R234 ;  /* 0x0000001fff0e7819 */ /* 0x000fe200000114ea */
[----:B------:R-:W-:Y:S02]  /*2ca50*/  IMAD.IADD R7, R7, 0x1, R17 ;  /* 0x0000000107077824 */ /* 0x000fe400078e0211 */
[----:B---3--:R-:W-:-:S04]  /*2ca60*/  @P2 IMAD.HI.U32 R3, R9, R3, RZ ;  /* 0x0000000309032227 */ /* 0x008fc800078e00ff */
[----:B------:R-:W-:Y:S01]  /*2ca70*/  IMAD.MOV.U32 R5, RZ, RZ, R9 ;  /* 0x000000ffff057224 */ /* 0x000fe200078e0009 */
[----:B0-----:R-:W-:Y:S01]  /*2ca80*/  @P2 SHF.R.U32.HI R5, RZ, R4, R3 ;  /* 0x00000004ff052219 */ /* 0x001fe20000011603 */
[----:B------:R-:W-:Y:S02]  /*2ca90*/  IMAD R11, R14, UR4, RZ ;  /* 0x000000040e0b7c24 */ /* 0x000fe4000f8e02ff */
[C---:B------:R-:W-:Y:S02]  /*2caa0*/  IMAD.WIDE.U32 R2, R234.reuse, UR4, R6 ;  /* 0x00000004ea027c25 */ /* 0x040fe4000f8e0006 */
[----:B------:R-:W0:Y:S02]  /*2cab0*/  @P2 LDC R6, c[0x0][0xcec] ;  /* 0x00033b00ff062b82 */ /* 0x000e240000000800 */
[----:B------:R-:W-:Y:S01]  /*2cac0*/  IMAD.MOV R0, RZ, RZ, -R5 ;  /* 0x000000ffff007224 */ /* 0x000fe200078e0a05 */
[----:B------:R-:W-:Y:S01]  /*2cad0*/  IADD3 R2, P3, R5, R2, RZ ;  /* 0x0000000205027210 */ /* 0x000fe20007f7e0ff */
[----:B------:R-:W-:Y:S01]  /*2cae0*/  IMAD R4, R234, UR5, R11 ;  /* 0x00000005ea047c24 */ /* 0x000fe2000f8e020b */
[----:B------:R-:W-:Y:S01]  /*2caf0*/  SHF.R.S32.HI R11, RZ, 0x1f, R5 ;  /* 0x0000001fff0b7819 */ /* 0x000fe20000011405 */
[----:B------:R-:W-:Y:S01]  /*2cb00*/  IMAD R7, R12, R0, R9 ;  /* 0x000000000c077224 */ /* 0x000fe200078e0209 */
[----:B------:R-:W-:-:S02]  /*2cb10*/  ULDC.64 UR4, c[0x0][0xcc8] ;  /* 0x0003320000047ab9 */ /* 0x000fc40000000a00 */
[----:B------:R-:W-:Y:S02]  /*2cb20*/  IADD3.X R3, R11, R3, R4, P3, !PT ;  /* 0x000000030b037210 */ /* 0x000fe40001ffe404 */
[----:B------:R-:W-:Y:S01]  /*2cb30*/  SHF.R.S32.HI R0, RZ, 0x1f, R7 ;  /* 0x0000001fff007819 */ /* 0x000fe20000011407 */
[----:B------:R-:W1:Y:S01]  /*2cb40*/  LDC.64 R4, c[0x0][0xc40] ;  /* 0x00031000ff047b82 */ /* 0x000e620000000a00 */
[----:B------:R-:W-:-:S04]  /*2cb50*/  IMAD.WIDE.U32 R2, R7, UR4, R2 ;  /* 0x0000000407027c25 */ /* 0x000fc8000f8e0002 */
[----:B------:R-:W-:-:S04]  /*2cb60*/  IMAD R0, R0, UR4, RZ ;  /* 0x0000000400007c24 */ /* 0x000fc8000f8e02ff */
[----:B------:R-:W-:Y:S01]  /*2cb70*/  IMAD R7, R7, UR5, R0 ;  /* 0x0000000507077c24 */ /* 0x000fe2000f8e0200 */
[----:B------:R-:W-:Y:S02]  /*2cb80*/  ULDC.64 UR4, c[0x0][0xca8] ;  /* 0x00032a0000047ab9 */ /* 0x000fe40000000a00 */
[C---:B------:R-:W-:Y:S01]  /*2cb90*/  LEA R24, P3, R2.reuse, UR4, 0x2 ;  /* 0x0000000402187c11 */ /* 0x040fe2000f8610ff */
[----:B------:R-:W-:Y:S02]  /*2cba0*/  IMAD.IADD R3, R3, 0x1, R7 ;  /* 0x0000000103037824 */ /* 0x000fe400078e0207 */
[----:B------:R-:W3:Y:S02]  /*2cbb0*/  @P2 LDC R7, c[0x0][0xcf0] ;  /* 0x00033c00ff072b82 */ /* 0x000ee40000000800 */
[----:B------:R-:W-:Y:S01]  /*2cbc0*/  SHFL.IDX PT, R10, R24, RZ, 0x1c1f ;  /* 0x001c1fff180a7589 */ /* 0x000fe200000e0000 */
[----:B------:R-:W-:Y:S01]  /*2cbd0*/  LEA.HI.X R26, R2, UR5, R3, 0x2, P3 ;  /* 0x00000005021a7c11 */ /* 0x000fe200098f1403 */
[----:B------:R-:W-:-:S04]  /*2cbe0*/  ULDC.64 UR4, c[0x0][0xc38] ;  /* 0x00030e0000047ab9 */ /* 0x000fc80000000a00 */
[----:B------:R-:W2:Y:S04]  /*2cbf0*/  SHFL.IDX PT, R11, R26, RZ, 0x1c1f ;  /* 0x001c1fff1a0b7589 */ /* 0x000ea800000e0000 */
[----:B--2---:R2:W-:Y:S04]  /*2cc00*/  @!P1 ST.E desc[UR44][R10.64], R15 ;  /* 0x0000000f0a009985 */ /* 0x0045e8000c10192c */
[----:B------:R-:W4:Y:S01]  /*2cc10*/  @!P0 LDL R25, [R1+0x244] ;  /* 0x0002440001198983 */ /* 0x000f220000100800 */
[----:B------:R-:W-:Y:S01]  /*2cc20*/  IMAD R3, R8, UR4, RZ ;  /* 0x0000000408037c24 */ /* 0x000fe2000f8e02ff */
[----:B------:R-:W-:Y:S01]  /*2cc30*/  BSSY B0, `(.L_x_2137) ;  /* 0x000010a000007945 */ /* 0x000fe20003800000 */
[----:B-1----:R-:W-:-:S02]  /*2cc40*/  IMAD R0, R4, UR37, RZ ;  /* 0x0000002504007c24 */ /* 0x002fc4000f8e02ff */
[C---:B------:R-:W-:Y:S02]  /*2cc50*/  IMAD R3, R194.reuse, UR5, R3 ;  /* 0x00000005c2037c24 */ /* 0x040fe4000f8e0203 */
[----:B------:R-:W-:Y:S01]  /*2cc60*/  IMAD.WIDE.U32 R194, R194, UR4, RZ ;  /* 0x00000004c2c27c25 */ /* 0x000fe2000f8e00ff */
[----:B------:R-:W-:-:S03]  /*2cc70*/  ULDC.64 UR4, c[0x0][0xc48] ;  /* 0x0003120000047ab9 */ /* 0x000fc60000000a00 */
[----:B------:R-:W-:Y:S02]  /*2cc80*/  IMAD.IADD R3, R195, 0x1, R3 ;  /* 0x00000001c3037824 */ /* 0x000fe400078e0203 */
[----:B------:R-:W-:Y:S02]  /*2cc90*/  IMAD.MOV.U32 R2, RZ, RZ, R194 ;  /* 0x000000ffff027224 */ /* 0x000fe400078e00c2 */
[----:B------:R-:W-:Y:S02]  /*2cca0*/  IMAD R5, R5, UR36, R0 ;  /* 0x0000002405057c24 */ /* 0x000fe4000f8e0200 */
[----:B------:R-:W-:-:S04]  /*2ccb0*/  IMAD.WIDE.U32 R2, R4, UR36, R2 ;  /* 0x0000002404027c25 */ /* 0x000fc8000f8e0002 */
[----:B0-----:R-:W-:-:S04]  /*2ccc0*/  @P2 IMAD.HI.U32 R6, R9, R6, RZ ;  /* 0x0000000609062227 */ /* 0x001fc800078e00ff */
[----:B------:R-:W-:Y:S02]  /*2ccd0*/  IMAD.IADD R3, R3, 0x1, R5 ;  /* 0x0000000103037824 */ /* 0x000fe400078e0205 */
[----:B------:R-:W-:Y:S01]  /*2cce0*/  IMAD.MOV.U32 R5, RZ, RZ, R9 ;  /* 0x000000ffff057224 */ /* 0x000fe200078e0009 */
[----:B---3--:R-:W-:Y:S01]  /*2ccf0*/  @P2 SHF.R.U32.HI R5, RZ, R7, R6 ;  /* 0x00000007ff052219 */ /* 0x008fe20000011606 */
[----:B--2---:R-:W-:-:S03]  /*2cd00*/  IMAD R11, R14, UR4, RZ ;  /* 0x000000040e0b7c24 */ /* 0x004fc6000f8e02ff */
[----:B------:R-:W-:Y:S01]  /*2cd10*/  SHF.R.S32.HI R0, RZ, 0x1f, R5 ;  /* 0x0000001fff007819 */ /* 0x000fe20000011405 */
[C---:B------:R-:W-:Y:S02]  /*2cd20*/  IMAD R11, R234.reuse, UR5, R11 ;  /* 0x00000005ea0b7c24 */ /* 0x040fe4000f8e020b */
[----:B------:R-:W-:Y:S02]  /*2cd30*/  IMAD.MOV R23, RZ, RZ, -R5 ;  /* 0x000000ffff177224 */ /* 0x000fe400078e0a05 */
[----:B------:R-:W-:Y:S01]  /*2cd40*/  IMAD.WIDE.U32 R234, R234, UR4, R2 ;  /* 0x00000004eaea7c25 */ /* 0x000fe2000f8e0002 */
[----:B------:R-:W-:-:S03]  /*2cd50*/  ULDC.64 UR4, c[0x0][0xc30] ;  /* 0x00030c0000047ab9 */ /* 0x000fc60000000a00 */
[----:B------:R-:W-:Y:S02]  /*2cd60*/  IMAD R0, R0, UR4, RZ ;  /* 0x0000000400007c24 */ /* 0x000fe4000f8e02ff */
[----:B------:R-:W-:Y:S02]  /*2cd70*/  IMAD R23, R12, R23, R9 ;  /* 0x000000170c177224 */ /* 0x000fe400078e0209 */
[----:B------:R-:W-:Y:S02]  /*2cd80*/  IMAD.IADD R235, R235, 0x1, R11 ;  /* 0x00000001ebeb7824 */ /* 0x000fe400078e020b */
[C---:B------:R-:W-:Y:S01]  /*2cd90*/  IMAD R7, R5.reuse, UR5, R0 ;  /* 0x0000000505077c24 */ /* 0x040fe2000f8e0200 */
[----:B------:R-:W-:Y:S01]  /*2cda0*/  SHF.R.S32.HI R0, RZ, 0x1f, R23 ;  /* 0x0000001fff007819 */ /* 0x000fe20000011417 */
[----:B------:R-:W-:Y:S01]  /*2cdb0*/  IMAD.WIDE.U32 R2, R5, UR4, R234 ;  /* 0x0000000405027c25 */ /* 0x000fe2000f8e00ea */
[----:B------:R-:W-:-:S03]  /*2cdc0*/  ULDC.64 UR4, c[0x0][0xc28] ;  /* 0x00030a0000047ab9 */ /* 0x000fc60000000a00 */
[----:B------:R-:W-:Y:S02]  /*2cdd0*/  IMAD R0, R0, UR4, RZ ;  /* 0x0000000400007c24 */ /* 0x000fe4000f8e02ff */
[----:B------:R-:W-:Y:S02]  /*2cde0*/  IMAD.IADD R3, R3, 0x1, R7 ;  /* 0x0000000103037824 */ /* 0x000fe400078e0207 */
[----:B------:R-:W-:Y:S01]  /*2cdf0*/  IMAD R5, R23, UR5, R0 ;  /* 0x0000000517057c24 */ /* 0x000fe2000f8e0200 */
[----:B------:R-:W-:Y:S01]  /*2ce00*/  LOP3.LUT R0, R27, 0x7ffffffc, RZ, 0xc0, !PT ;  /* 0x7ffffffc1b007812 */ /* 0x000fe200078ec0ff */
[----:B------:R-:W-:Y:S01]  /*2ce10*/  IMAD.WIDE.U32 R22, R23, UR4, R2 ;  /* 0x0000000417167c25 */ /* 0x000fe2000f8e0002 */
[----:B------:R-:W-:Y:S01]  /*2ce20*/  ULDC.64 UR4, c[0x0][0xc00] ;  /* 0x0003000000047ab9 */ /* 0x000fe20000000a00 */
[----:B------:R-:W-:Y:S02]  /*2ce30*/  SHFL.IDX PT, R2, R24, 0x1, 0x1c1f ;  /* 0x003c1f0018027f89 */ /* 0x000fe400000e0000 */
[----:B------:R-:W-:Y:S01]  /*2ce40*/  IMAD.IADD R3, R23, 0x1, R5 ;  /* 0x0000000117037824 */ /* 0x000fe200078e0205 */
[----:B------:R-:W-:Y:S01]  /*2ce50*/  LEA R20, P1, R22, UR4, 0x2 ;  /* 0x0000000416147c11 */ /* 0x000fe2000f8210ff */
[----:B------:R-:W-:-:S03]  /*2ce60*/  IMAD.IADD R19, R19, 0x1, -R0 ;  /* 0x0000000113137824 */ /* 0x000fc600078e0a00 */
[----:B------:R-:W-:Y:S01]  /*2ce70*/  LEA.HI.X R22, R22, UR5, R3, 0x2, P1 ;  /* 0x0000000516167c11 */ /* 0x000fe200088f1403 */
[----:B------:R-:W-:Y:S01]  /*2ce80*/  SHFL.IDX PT, R16, R20, RZ, 0x1c1f ;  /* 0x001c1fff14107589 */ /* 0x000fe200000e0000 */
[----:B------:R-:W-:Y:S01]  /*2ce90*/  ISETP.GE.AND P1, PT, R13, R18, PT ;  /* 0x000000120d00720c */ /* 0x000fe20003f26270 */
[----:B------:R-:W-:Y:S02]  /*2cea0*/  IMAD.SHL.U32 R19, R19, 0x2, RZ ;  /* 0x0000000213137824 */ /* 0x000fe400078e00ff */
[----:B------:R-:W4:Y:S04]  /*2ceb0*/  SHFL.IDX PT, R3, R26, 0x1, 0x1c1f ;  /* 0x003c1f001a037f89 */ /* 0x000f2800000e0000 */
[----:B------:R0:W1:Y:S04]  /*2cec0*/  SHFL.IDX PT, R17, R22, RZ, 0x1c1f ;  /* 0x001c1fff16117589 */ /* 0x00006800000e0000 */
[----:B----4-:R0:W-:Y:S02]  /*2ced0*/  @!P0 ST.E desc[UR44][R2.64], R25 ;  /* 0x0000001902008985 */ /* 0x0101e4000c10192c */
[----:B-1----:R-:W-:Y:S05]  /*2cee0*/  @P1 BRA `(.L_x_2138) ;  /* 0x0000000c00781947 */ /* 0x002fea0003800000 */
[----:B------:R-:W-:Y:S02]  /*2cef0*/  ULDC UR4, c[0x0][0xbc8] ;  /* 0x0002f20000047ab9 */ /* 0x000fe40000000800 */
[----:B------:R-:W-:-:S13]  /*2cf00*/  ISETP.GE.AND P0, PT, R19, UR4, PT ;  /* 0x0000000413007c0c */ /* 0x000fda000bf06270 */
[----:B------:R-:W2:Y:S01]  /*2cf10*/  @!P0 LDL.64 R12, [R1+0x260] ;  /* 0x00026000010c8983 */ /* 0x000ea20000100a00 */
[C---:B------:R-:W-:Y:S02]  /*2cf20*/  VIADD R0, R19.reuse, 0x8 ;  /* 0x0000000813007836 */ /* 0x040fe40000000000 */
[----:B0-----:R-:W-:-:S03]  /*2cf30*/  @!P0 IMAD.WIDE R2, R19, 0x4, R16 ;  /* 0x0000000413028825 */ /* 0x001fc600078e0210 */
[C---:B------:R-:W-:Y:S01]  /*2cf40*/  ISETP.GE.AND P1, PT, R0.reuse, UR4, PT ;  /* 0x0000000400007c0c */ /* 0x040fe2000bf26270 */
[----:B------:R-:W-:Y:S01]  /*2cf50*/  VIADD R8, R19, 0x10 ;  /* 0x0000001013087836 */ /* 0x000fe20000000000 */
[----:B--2---:R0:W-:Y:S11]  /*2cf60*/  @!P0 ST.E.64 desc[UR44][R2.64], R12 ;  /* 0x0000000c02008985 */ /* 0x0041f6000c101b2c */
[----:B------:R-:W2:Y:S01]  /*2cf70*/  @!P1 LDL.64 R6, [R1+0x270] ;  /* 0x0002700001069983 */ /* 0x000ea20000100a00 */
[----:B------:R-:W-:-:S02]  /*2cf80*/  @!P1 LEA.HI R0, R0, R0, RZ, 0x1 ;  /* 0x0000000000009211 */ /* 0x000fc400078f08ff */
[----:B------:R-:W-:Y:S02]  /*2cf90*/  ISETP.GE.AND P0, PT, R8, UR4, PT ;  /* 0x0000000408007c0c */ /* 0x000fe4000bf06270 */
[----:B------:R-:W-:-:S05]  /*2cfa0*/  @!P1 LOP3.LUT R0, R0, 0xfffffffe, RZ, 0xc0, !PT ;  /* 0xfffffffe00009812 */ /* 0x000fca00078ec0ff */
[----:B------:R-:W-:-:S04]  /*2cfb0*/  @!P1 IMAD.WIDE R4, R0, 0x4, R16 ;  /* 0x0000000400049825 */ /* 0x000fc800078e0210 */
[----:B------:R-:W-:Y:S01]  /*2cfc0*/  VIADD R0, R19, 0x18 ;  /* 0x0000001813007836 */ /* 0x000fe20000000000 */
[----:B--2---:R1:W-:Y:S04]  /*2cfd0*/  @!P1 ST.E.64 desc[UR44][R4.64], R6 ;  /* 0x0000000604009985 */ /* 0x0043e8000c101b2c */
[----:B------:R-:W2:Y:S01]  /*2cfe0*/  @!P0 LDL.64 R10, [R1+0x280] ;  /* 0x00028000010a8983 */ /* 0x000ea20000100a00 */
[----:B------:R-:W-:Y:S02]  /*2cff0*/  @!P0 LEA.HI R8, R8, R8, RZ, 0x1 ;  /* 0x0000000808088211 */ /* 0x000fe400078f08ff */
[----:B------:R-:W-:Y:S02]  /*2d000*/  ISETP.GE.AND P1, PT, R0, UR4, PT ;  /* 0x0000000400007c0c */ /* 0x000fe4000bf26270 */
[----:B------:R-:W-:-:S05]  /*2d010*/  @!P0 LOP3.LUT R8, R8, 0xfffffffe, RZ, 0xc0, !PT ;  /* 0xfffffffe08088812 */ /* 0x000fca00078ec0ff */
[----:B------:R-:W-:-:S04]  /*2d020*/  @!P0 IMAD.WIDE R8, R8, 0x4, R16 ;  /* 0x0000000408088825 */ /* 0x000fc800078e0210 */
[----:B------:R-:W-:Y:S01]  /*2d030*/  VIADD R14, R19, 0x20 ;  /* 0x00000020130e7836 */ /* 0x000fe20000000000 */
[----:B--2---:R2:W-:Y:S04]  /*2d040*/  @!P0 ST.E.64 desc[UR44][R8.64], R10 ;  /* 0x0000000a08008985 */ /* 0x0045e8000c101b2c */
[----:B0-----:R-:W3:Y:S01]  /*2d050*/  @!P1 LDL.64 R12, [R1+0x290] ;  /* 0x00029000010c9983 */ /* 0x001ee20000100a00 */
[----:B------:R-:W-:Y:S02]  /*2d060*/  @!P1 LEA.HI R0, R0, R0, RZ, 0x1 ;  /* 0x0000000000009211 */ /* 0x000fe400078f08ff */
[----:B------:R-:W-:Y:S02]  /*2d070*/  ISETP.GE.AND P0, PT, R14, UR4, PT ;  /* 0x000000040e007c0c */ /* 0x000fe4000bf06270 */
[----:B------:R-:W-:-:S05]  /*2d080*/  @!P1 LOP3.LUT R0, R0, 0xfffffffe, RZ, 0xc0, !PT ;  /* 0xfffffffe00009812 */ /* 0x000fca00078ec0ff */
[----:B------:R-:W-:-:S04]  /*2d090*/  @!P1 IMAD.WIDE R2, R0, 0x4, R16 ;  /* 0x0000000400029825 */ /* 0x000fc800078e0210 */
[----:B------:R-:W-:Y:S01]  /*2d0a0*/  VIADD R0, R19, 0x28 ;  /* 0x0000002813007836 */ /* 0x000fe20000000000 */
[----:B---3--:R0:W-:Y:S04]  /*2d0b0*/  @!P1 ST.E.64 desc[UR44][R2.64], R12 ;  /* 0x0000000c02009985 */ /* 0x0081e8000c101b2c */
[----:B-1----:R-:W3:Y:S01]  /*2d0c0*/  @!P0 LDL.64 R4, [R1+0x2a0] ;  /* 0x0002a00001048983 */ /* 0x002ee20000100a00 */
[----:B------:R-:W-:Y:S02]  /*2d0d0*/  @!P0 LEA.HI R14, R14, R14, RZ, 0x1 ;  /* 0x0000000e0e0e8211 */ /* 0x000fe400078f08ff */
[----:B------:R-:W-:Y:S02]  /*2d0e0*/  ISETP.GE.AND P1, PT, R0, UR4, PT ;  /* 0x0000000400007c0c */ /* 0x000fe4000bf26270 */
[----:B------:R-:W-:-:S05]  /*2d0f0*/  @!P0 LOP3.LUT R14, R14, 0xfffffffe, RZ, 0xc0, !PT ;  /* 0xfffffffe0e0e8812 */ /* 0x000fca00078ec0ff */
[----:B------:R-:W-:-:S04]  /*2d100*/  @!P0 IMAD.WIDE R14, R14, 0x4, R16 ;  /* 0x000000040e0e8825 */ /* 0x000fc800078e0210 */
[----:B--2---:R-:W-:Y:S01]  /*2d110*/  VIADD R8, R19, 0x30 ;  /* 0x0000003013087836 */ /* 0x004fe20000000000 */
[----:B---3--:R1:W-:Y:S04]  /*2d120*/  @!P0 ST.E.64 desc[UR44][R14.64], R4 ;  /* 0x000000040e008985 */ /* 0x0083e8000c101b2c */
[----:B------:R-:W2:Y:S01]  /*2d130*/  @!P1 LDL.64 R6, [R1+0x2b0] ;  /* 0x0002b00001069983 */ /* 0x000ea20000100a00 */
[----:B------:R-:W-:Y:S02]  /*2d140*/  @!P1 LEA.HI R0, R0, R0, RZ, 0x1 ;  /* 0x0000000000009211 */ /* 0x000fe400078f08ff */
[----:B------:R-:W-:Y:S02]  /*2d150*/  ISETP.GE.AND P0, PT, R8, UR4, PT ;  /* 0x0000000408007c0c */ /* 0x000fe4000bf06270 */
[----:B------:R-:W-:-:S05]  /*2d160*/  @!P1 LOP3.LUT R0, R0, 0xfffffffe, RZ, 0xc0, !PT ;  /* 0xfffffffe00009812 */ /* 0x000fca00078ec0ff */
[----:B0-----:R-:W-:-:S04]  /*2d170*/  @!P1 IMAD.WIDE R2, R0, 0x4, R16 ;  /* 0x0000000400029825 */ /* 0x001fc800078e0210 */
        /* <DEDUP_REMOVED lines=9> */
[----:B-1----:R-:W3:Y:S01]  /*2d210*/  @!P1 LDL.64 R4, [R1+0x2d0] ;  /* 0x0002d00001049983 */ /* 0x002ee20000100a00 */
[----:B------:R-:W-:Y:S02]  /*2d220*/  @!P1 LEA.HI R0, R0, R0, RZ, 0x1 ;  /* 0x0000000000009211 */ /* 0x000fe400078f08ff */
[----:B------:R-:W-:Y:S02]  /*2d230*/  ISETP.GE.AND P0, PT, R12, UR4, PT ;  /* 0x000000040c007c0c */ /* 0x000fe4000bf06270 */
[----:B------:R-:W-:-:S05]  /*2d240*/  @!P1 LOP3.LUT R0, R0, 0xfffffffe, RZ, 0xc0, !PT ;  /* 0xfffffffe00009812 */ /* 0x000fca00078ec0ff */
[----:B0-----:R-:W-:-:S04]  /*2d250*/  @!P1 IMAD.WIDE R2, R0, 0x4, R16 ;  /* 0x0000000400029825 */ /* 0x001fc800078e0210 */
[----:B------:R-:W-:Y:S01]  /*2d260*/  VIADD R0, R19, 0x48 ;  /* 0x0000004813007836 */ /* 0x000fe20000000000 */
[----:B---3--:R0:W-:Y:S04]  /*2d270*/  @!P1 ST.E.64 desc[UR44][R2.64], R4 ;  /* 0x0000000402009985 */ /* 0x0081e8000c101b2c */
[----:B------:R-:W3:Y:S01]  /*2d280*/  @!P0 LDL.64 R6, [R1+0x2e0] ;  /* 0x0002e00001068983 */ /* 0x000ee20000100a00 */
        /* <DEDUP_REMOVED lines=18> */
[----:B-1----:R-:W-:Y:S01]  /*2d3b0*/  VIADD R12, R19, 0x60 ;  /* 0x00000060130c7836 */ /* 0x002fe20000000000 */
[----:B--2---:R1:W-:Y:S04]  /*2d3c0*/  @!P0 ST.E.64 desc[UR44][R10.64], R4 ;  /* 0x000000040a008985 */ /* 0x0043e8000c101b2c */
        /* <DEDUP_REMOVED lines=94> */
[----:B-1----:R-:W-:-:S05]  /*2d9b0*/  @!P0 LOP3.LUT R5, R12, 0xfffffffe, RZ, 0xc0, !PT ;  /* 0xfffffffe0c058812 */ /* 0x002fca00078ec0ff */
[----:B------:R-:W-:-:S04]  /*2d9c0*/  @!P0 IMAD.WIDE R4, R5, 0x4, R16 ;  /* 0x0000000405048825 */ /* 0x000fc800078e0210 */
[----:B------:R-:W-:Y:S01]  /*2d9d0*/  VIADD R12, R19, 0xd0 ;  /* 0x000000d0130c7836 */ /* 0x000fe20000000000 */
[----:B--2---:R1:W-:Y:S04]  /*2d9e0*/  @!P0 ST.E.64 desc[UR44][R4.64], R8 ;  /* 0x0000000804008985 */ /* 0x0043e8000c101b2c */
[----:B------:R-:W2:Y:S01]  /*2d9f0*/  @!P1 LDL.64 R10, [R1+0x3f0] ;  /* 0x0003f000010a9983 */ /* 0x000ea20000100a00 */
[----:B------:R-:W-:Y:S02]  /*2da00*/  @!P1 LEA.HI R0, R0, R0, RZ, 0x1 ;  /* 0x0000000000009211 */ /* 0x000fe400078f08ff */
[----:B------:R-:W-:Y:S02]  /*2da10*/  ISETP.GE.AND P0, PT, R12, UR4, PT ;  /* 0x000000040c007c0c */ /* 0x000fe4000bf06270 */
[----:B0-----:R-:W-:-:S05]  /*2da20*/  @!P1 LOP3.LUT R3, R0, 0xfffffffe, RZ, 0xc0, !PT ;  /* 0xfffffffe00039812 */ /* 0x001fca00078ec0ff */
[----:B------:R-:W-:-:S04]  /*2da30*/  @!P1 IMAD.WIDE R2, R3, 0x4, R16 ;  /* 0x0000000403029825 */ /* 0x000fc800078e0210 */
        /* <DEDUP_REMOVED lines=30> */
[----:B------:R-:W3:Y:S01]  /*2dc20*/  @!P0 LDL.64 R8, [R1+0x440] ;  /* 0x0004400001088983 */ /* 0x000ee20000100a00 */
[----:B------:R-:W-:Y:S02]  /*2dc30*/  @!P0 LEA.HI R12, R12, R12, RZ, 0x1 ;  /* 0x0000000c0c0c8211 */ /* 0x000fe400078f08ff */
[----:B------:R-:W-:Y:S02]  /*2dc40*/  ISETP.GE.AND P1, PT, R0, UR4, PT ;  /* 0x0000000400007c0c */ /* 0x000fe4000bf26270 */
[----:B-1----:R-:W-:-:S05]  /*2dc50*/  @!P0 LOP3.LUT R5, R12, 0xfffffffe, RZ, 0xc0, !PT ;  /* 0xfffffffe0c058812 */ /* 0x002fca00078ec0ff */
[----:B------:R-:W-:-:S05]  /*2dc60*/  @!P0 IMAD.WIDE R4, R5, 0x4, R16 ;  /* 0x0000000405048825 */ /* 0x000fca00078e0210 */
[----:B---3--:R2:W-:Y:S04]  /*2dc70*/  @!P0 ST.E.64 desc[UR44][R4.64], R8 ;  /* 0x0000000804008985 */ /* 0x0085e8000c101b2c */
[----:B------:R-:W3:Y:S01]  /*2dc80*/  @!P1 LDL.64 R12, [R1+0x450] ;  /* 0x00045000010c9983 */ /* 0x000ee20000100a00 */
[----:B------:R-:W-:-:S04]  /*2dc90*/  @!P1 LEA.HI R0, R0, R0, RZ, 0x1 ;  /* 0x0000000000009211 */ /* 0x000fc800078f08ff */
[----:B------:R-:W-:-:S05]  /*2dca0*/  @!P1 LOP3.LUT R11, R0, 0xfffffffe, RZ, 0xc0, !PT ;  /* 0xfffffffe000b9812 */ /* 0x000fca00078ec0ff */
[----:B------:R-:W-:-:S05]  /*2dcb0*/  @!P1 IMAD.WIDE R16, R11, 0x4, R16 ;  /* 0x000000040b109825 */ /* 0x000fca00078e0210 */
[----:B---3--:R2:W-:Y:S02]  /*2dcc0*/  @!P1 ST.E.64 desc[UR44][R16.64], R12 ;  /* 0x0000000c10009985 */ /* 0x0085e4000c101b2c */
.L_x_2138:
[----:B------:R-:W-:Y:S05]  /*2dcd0*/  BSYNC B0 ;  /* 0x0000000000007941 */ /* 0x000fea0003800000 */
.L_x_2137:
[----:B------:R-:W-:Y:S01]  /*2dce0*/  ISETP.GE.AND P0, PT, R21, R18, PT ;  /* 0x000000121500720c */ /* 0x000fe20003f06270 */
[----:B------:R1:W3:Y:S04]  /*2dcf0*/  SHFL.IDX PT, R15, R22, 0x1, 0x1c1f ;  /* 0x003c1f00160f7f89 */ /* 0x0002e800000e0000 */
[----:B------:R1:W4:Y:S08]  /*2dd00*/  SHFL.IDX PT, R14, R20, 0x1, 0x1c1f ;  /* 0x003c1f00140e7f89 */ /* 0x00033000000e0000 */
[----:B-1----:R-:W-:Y:S05]  /*2dd10*/  @P0 BRA `(.L_x_2039) ;  /* 0x0000005c00a80947 */ /* 0x002fea0003800000 */
[----:B--2---:R-:W1:Y:S02]  /*2dd20*/  LDC R17, c[0x0][0xbc8] ;  /* 0x0002f200ff117b82 */ /* 0x004e640000000800 */
[----:B-1----:R-:W-:-:S13]  /*2dd30*/  ISETP.GE.AND P0, PT, R19, R17, PT ;  /* 0x000000111300720c */ /* 0x002fda0003f06270 */
[----:B------:R-:W2:Y:S01]  /*2dd40*/  @!P0 LDL.64 R12, [R1+0x268] ;  /* 0x00026800010c8983 */ /* 0x000ea20000100a00 */
[C---:B------:R-:W-:Y:S02]  /*2dd50*/  VIADD R0, R19.reuse, 0x8 ;  /* 0x0000000813007836 */ /* 0x040fe40000000000 */
[----:B0--34-:R-:W-:-:S03]  /*2dd60*/  @!P0 IMAD.WIDE R2, R19, 0x4, R14 ;  /* 0x0000000413028825 */ /* 0x019fc600078e020e */
[C---:B------:R-:W-:Y:S01]  /*2dd70*/  ISETP.GE.AND P1, PT, R0.reuse, R17, PT ;  /* 0x000000110000720c */ /* 0x040fe20003f26270 */
[----:B------:R-:W-:Y:S01]  /*2dd80*/  VIADD R10, R19, 0x10 ;  /* 0x00000010130a7836 */ /* 0x000fe20000000000 */
[----:B--2---:R0:W-:Y:S11]  /*2dd90*/  @!P0 ST.E.64 desc[UR44][R2.64], R12 ;  /* 0x0000000c02008985 */ /* 0x0041f6000c101b2c */
[----:B------:R-:W2:Y:S01]  /*2dda0*/  @!P1 LDL.64 R6, [R1+0x278] ;  /* 0x0002780001069983 */ /* 0x000ea20000100a00 */
[----:B------:R-:W-:-:S02]  /*2ddb0*/  @!P1 LEA.HI R0, R0, R0, RZ, 0x1 ;  /* 0x0000000000009211 */ /* 0x000fc400078f08ff */
[----:B------:R-:W-:Y:S02]  /*2ddc0*/  ISETP.GE.AND P0, PT, R10, R17, PT ;  /* 0x000000110a00720c */ /* 0x000fe40003f06270 */
[----:B------:R-:W-:-:S05]  /*2ddd0*/  @!P1 LOP3.LUT R0, R0, 0xfffffffe, RZ, 0xc0, !PT ;  /* 0xfffffffe00009812 */ /* 0x000fca00078ec0ff */
[----:B------:R-:W-:-:S04]  /*2dde0*/  @!P1 IMAD.WIDE R4, R0, 0x4, R14 ;  /* 0x0000000400049825 */ /* 0x000fc800078e020e */
[----:B------:R-:W-:Y:S01]  /*2ddf0*/  VIADD R0, R19, 0x18 ;  /* 0x0000001813007836 */ /* 0x000fe20000000000 */
[----:B--2---:R1:W-:Y:S04]  /*2de00*/  @!P1 ST.E.64 desc[UR44][R4.64], R6 ;  /* 0x0000000604009985 */ /* 0x0043e8000c101b2c */
[----:B------:R-:W2:Y:S01]  /*2de10*/  @!P0 LDL.64 R8, [R1+0x288] ;  /* 0x0002880001088983 */ /* 0x000ea20000100a00 */
[----:B------:R-:W-:Y:S02]  /*2de20*/  @!P0 LEA.HI R10, R10, R10, RZ, 0x1 ;  /* 0x0000000a0a0a8211 */ /* 0x000fe400078f08ff */
[----:B------:R-:W-:Y:S02]  /*2de30*/  ISETP.GE.AND P1, PT, R0, R17, PT ;  /* 0x000000110000720c */ /* 0x000fe40003f26270 */
[----:B0-----:R-:W-:-:S05]  /*2de40*/  @!P0 LOP3.LUT R2, R10, 0xfffffffe, RZ, 0xc0, !PT ;  /* 0xfffffffe0a028812 */ /* 0x001fca00078ec0ff */
[----:B------:R-:W-:-:S04]  /*2de50*/  @!P0 IMAD.WIDE R2, R2, 0x4, R14 ;  /* 0x0000000402028825 */ /* 0x000fc800078e020e */
[----:B------:R-:W-:Y:S01]  /*2de60*/  VIADD R12, R19, 0x20 ;  /* 0x00000020130c7836 */ /* 0x000fe20000000000 */
[----:B--2---:R0:W-:Y:S04]  /*2de70*/  @!P0 ST.E.64 desc[UR44][R2.64], R8 ;  /* 0x0000000802008985 */ /* 0x0041e8000c101b2c */
[----:B------:R-:W2:Y:S01]  /*2de80*/  @!P1 LDL.64 R10, [R1+0x298] ;  /* 0x00029800010a9983 */ /* 0x000ea20000100a00 */
[----:B------:R-:W-:Y:S02]  /*2de90*/  @!P1 LEA.HI R0, R0, R0, RZ, 0x1 ;  /* 0x0000000000009211 */ /* 0x000fe400078f08ff */
[----:B------:R-:W-:Y:S02]  /*2dea0*/  ISETP.GE.AND P0, PT, R12, R17, PT ;  /* 0x000000110c00720c */ /* 0x000fe40003f06270 */
[----:B------:R-:W-:-:S05]  /*2deb0*/  @!P1 LOP3.LUT R0, R0, 0xfffffffe, RZ, 0xc0, !PT ;  /* 0xfffffffe00009812 */ /* 0x000fca00078ec0ff */
[----:B-1----:R-:W-:-:S04]  /*2dec0*/  @!P1 IMAD.WIDE R4, R0, 0x4, R14 ;  /* 0x0000000400049825 */ /* 0x002fc800078e020e */
        /* <DEDUP_REMOVED lines=110> */
[----:B-1----:R-:W-:-:S05]  /*2e5b0*/  @!P1 LOP3.LUT R5, R0, 0xfffffffe, RZ, 0xc0, !PT ;  /* 0xfffffffe00059812 */ /* 0x002fca00078ec0ff */
        /* <DEDUP_REMOVED lines=63> */
[----:B------:R-:W-:-:S06]  /*2e9b0*/  @!P0 IMAD.WIDE R2, R3, 0x4, R14 ;  /* 0x0000000403028825 */ /* 0x000fcc00078e020e */
[----:B------:R-:W-:Y:S01]  /*2e9c0*/  @!P1 LEA.HI R0, R0, R0, RZ, 0x1 ;  /* 0x0000000000009211 */ /* 0x000fe200078f08ff */
[----:B--2---:R0:W-:Y:S04]  /*2e9d0*/  @!P0 ST.E.64 desc[UR44][R2.64], R6 ;  /* 0x0000000602008985 */ /* 0x0041e8000c101b2c */
[----:B------:R-:W2:Y:S01]  /*2e9e0*/  @!P1 LDL.64 R8, [R1+0x438] ;  /* 0x0004380001089983 */ /* 0x000ea20000100a00 */
[----:B------:R-:W-:Y:S01]  /*2e9f0*/  @!P1 LOP3.LUT R13, R0, 0xfffffffe, RZ, 0xc0, !PT ;  /* 0xfffffffe000d9812 */ /* 0x000fe200078ec0ff */
[C---:B------:R-:W-:Y:S01]  /*2ea00*/  VIADD R0, R19.reuse, 0xf0 ;  /* 0x000000f013007836 */ /* 0x040fe20000000000 */
[----:B------:R-:W-:Y:S01]  /*2ea10*/  BSSY B0, `(.L_x_2139) ;  /* 0x000000c000007945 */ /* 0x000fe20003800000 */
[----:B------:R-:W-:Y:S02]  /*2ea20*/  VIADD R19, R19, 0xf8 ;  /* 0x000000f813137836 */ /* 0x000fe40000000000 */
[----:B-1----:R-:W-:Y:S01]  /*2ea30*/  @!P1 IMAD.WIDE R4, R13, 0x4, R14 ;  /* 0x000000040d049825 */ /* 0x002fe200078e020e */
[----:B------:R-:W-:-:S04]  /*2ea40*/  ISETP.GE.AND P0, PT, R0, R17, PT ;  /* 0x000000110000720c */ /* 0x000fc80003f06270 */
[----:B--2---:R0:W-:Y:S01]  /*2ea50*/  @!P1 ST.E.64 desc[UR44][R4.64], R8 ;  /* 0x0000000804009985 */ /* 0x0041e2000c101b2c */
[----:B------:R-:W-:-:S08]  /*2ea60*/  ISETP.GE.AND P1, PT, R19, R17, PT ;  /* 0x000000111300720c */ /* 0x000fd00003f26270 */
[----:B------:R-:W-:Y:S05]  /*2ea70*/  @P0 BRA `(.L_x_2140) ;  /* 0x0000000000140947 */ /* 0x000fea0003800000 */
[----:B0-----:R-:W2:Y:S01]  /*2ea80*/  LDL.64 R4, [R1+0x448] ;  /* 0x0004480001047983 */ /* 0x001ea20000100a00 */
[----:B------:R-:W-:-:S04]  /*2ea90*/  LEA.HI R0, R0, R0, RZ, 0x1 ;  /* 0x0000000000007211 */ /* 0x000fc800078f08ff */
[----:B------:R-:W-:-:S05]  /*2eaa0*/  LOP3.LUT R3, R0, 0xfffffffe, RZ, 0xc0, !PT ;  /* 0xfffffffe00037812 */ /* 0x000fca00078ec0ff */
[----:B------:R-:W-:-:S05]  /*2eab0*/  IMAD.WIDE R2, R3, 0x4, R14 ;  /* 0x0000000403027825 */ /* 0x000fca00078e020e */
[----:B--2---:R1:W-:Y:S02]  /*2eac0*/  ST.E.64 desc[UR44][R2.64], R4 ;  /* 0x0000000402007985 */ /* 0x0043e4000c101b2c */
.L_x_2140:
[----:B------:R-:W-:Y:S05]  /*2ead0*/  BSYNC B0 ;  /* 0x0000000000007941 */ /* 0x000fea0003800000 */
.L_x_2139:
[----:B------:R-:W-:Y:S05]  /*2eae0*/  @P1 BRA `(.L_x_2039) ;  /* 0x0000005000341947 */ /* 0x000fea0003800000 */
[----:B01----:R-:W2:Y:S01]  /*2eaf0*/  LDL.64 R4, [R1+0x458] ;  /* 0x0004580001047983 */ /* 0x003ea20000100a00 */
[----:B------:R-:W-:-:S04]  /*2eb00*/  LEA.HI R19, R19, R19, RZ, 0x1 ;  /* 0x0000001313137211 */ /* 0x000fc800078f08ff */
[----:B------:R-:W-:-:S05]  /*2eb10*/  LOP3.LUT R3, R19, 0xfffffffe, RZ, 0xc0, !PT ;  /* 0xfffffffe13037812 */ /* 0x000fca00078ec0ff */
[----:B------:R-:W-:-:S05]  /*2eb20*/  IMAD.WIDE R2, R3, 0x4, R14 ;  /* 0x0000000403027825 */ /* 0x000fca00078e020e */
[----:B--2---:R0:W-:Y:S01]  /*2eb30*/  ST.E.64 desc[UR44][R2.64], R4 ;  /* 0x0000000402007985 */ /* 0x0041e2000c101b2c */
[----:B------:R-:W-:Y:S05]  /*2eb40*/  BRA `(.L_x_2039) ;  /* 0x00000050001c7947 */ /* 0x000fea0003800000 */
.L_x_2136:
[----:B------:R-:W1:Y:S02]  /*2eb50*/  S2R R0, SR_TID.X ;  /* 0x0000000000007919 */ /* 0x000e640000002100 */
[----:B-1----:R-:W-:-:S05]  /*2eb60*/  VIADD R0, R0, 0xffffff80 ;  /* 0xffffff8000007836 */ /* 0x002fca0000000000 */
[----:B------:R-:W-:-:S13]  /*2eb70*/  ISETP.GT.AND P0, PT, R0, 0x7f, PT ;  /* 0x0000007f0000780c */ /* 0x000fda0003f04270 */
[----:B------:R-:W-:Y:S05]  /*2eb80*/  @P0 BRA `(.L_x_2039) ;  /* 0x00000050000c0947 */ /* 0x000fea0003800000 */
[----:B0-----:R-:W0:Y:S01]  /*2eb90*/  S2R R3, SR_CTAID.X ;  /* 0x0000000000037919 */ /* 0x001e220000002500 */
[----:B------:R-:W1:Y:S01]  /*2eba0*/  LDC R6, c[0x0][0xce8] ;  /* 0x00033a00ff067b82 */ /* 0x000e620000000800 */
[----:B------:R-:W-:Y:S02]  /*2ebb0*/  ULDC UR4, c[0x0][0xb88] ;  /* 0x0002e20000047ab9 */ /* 0x000fe40000000800 */
[----:B-1----:R-:W-:Y:S02]  /*2ebc0*/  IMAD R5, R6, UR4, RZ ;  /* 0x0000000406057c24 */ /* 0x002fe4000f8e02ff */
[----:B0-----:R-:W-:-:S05]  /*2ebd0*/  IMAD R0, R3, 0x80, R0 ;  /* 0x0000008003007824 */ /* 0x001fca00078e0200 */
[----:B------:R-:W-:-:S13]  /*2ebe0*/  ISETP.GE.AND P0, PT, R0, R5, PT ;  /* 0x000000050000720c */ /* 0x000fda0003f06270 */
[----:B------:R-:W-:Y:S05]  /*2ebf0*/  @P0 BRA `(.L_x_2039) ;  /* 0x0000004c00f00947 */ /* 0x000fea0003800000 */
[----:B------:R-:W-:Y:S01]  /*2ec00*/  ISETP.NE.AND P0, PT, R6, 0x1, PT ;  /* 0x000000010600780c */ /* 0x000fe20003f05270 */
[----:B------:R-:W0:Y:S01]  /*2ec10*/  LDC.64 R12, c[0x0][0xcd8] ;  /* 0x00033600ff0c7b82 */ /* 0x000e220000000a00 */
[----:B------:R-:W-:Y:S01]  /*2ec20*/  SHF.R.S32.HI R3, RZ, 0x1f, R194 ;  /* 0x0000001fff037819 */ /* 0x000fe200000114c2 */
[----:B------:R-:W-:Y:S01]  /*2ec30*/  ULDC.64 UR4, c[0x0][0xcd0] ;  /* 0x0003340000047ab9 */ /* 0x000fe20000000a00 */
[----:B------:R-:W-:-:S03]  /*2ec40*/  IMAD.MOV.U32 R5, RZ, RZ, R0 ;  /* 0x000000ffff057224 */ /* 0x000fc600078e0000 */
[----:B------:R-:W-:-:S04]  /*2ec50*/  IMAD R3, R3, UR4, RZ ;  /* 0x0000000403037c24 */ /* 0x000fc8000f8e02ff */
[C---:B------:R-:W-:Y:S02]  /*2ec60*/  IMAD R7, R194.reuse, UR5, R3 ;  /* 0x00000005c2077c24 */ /* 0x040fe4000f8e0203 */
[----:B------:R-:W1:Y:S01]  /*2ec70*/  @P0 LDC R9, c[0x0][0xcec] ;  /* 0x00033b00ff090b82 */ /* 0x000e620000000800 */
[----:B------:R-:W-:Y:S01]  /*2ec80*/  IMAD.WIDE.U32 R2, R194, UR4, RZ ;  /* 0x00000004c2027c25 */ /* 0x000fe2000f8e00ff */
[----:B------:R-:W-:-:S03]  /*2ec90*/  ULDC.64 UR4, c[0x0][0xce0] ;  /* 0x0003380000047ab9 */ /* 0x000fc60000000a00 */
[----:B------:R-:W-:-:S03]  /*2eca0*/  IMAD.IADD R3, R3, 0x1, R7 ;  /* 0x0000000103037824 */ /* 0x000fc600078e0207 */
[----:B------:R-:W2:Y:S01]  /*2ecb0*/  @P0 LDC R11, c[0x0][0xcf0] ;  /* 0x00033c00ff0b0b82 */ /* 0x000ea20000000800 */
[C---:B0-----:R-:W-:Y:S02]  /*2ecc0*/  IMAD R8, R12.reuse, UR37, RZ ;  /* 0x000000250c087c24 */ /* 0x041fe4000f8e02ff */
[----:B------:R-:W-:-:S04]  /*2ecd0*/  IMAD.WIDE.U32 R2, R12, UR36, R2 ;  /* 0x000000240c027c25 */ /* 0x000fc8000f8e0002 */
[----:B------:R-:W-:-:S04]  /*2ece0*/  IMAD R13, R13, UR36, R8 ;  /* 0x000000240d0d7c24 */ /* 0x000fc8000f8e0208 */
[----:B------:R-:W-:Y:S02]  /*2ecf0*/  IMAD.IADD R3, R13, 0x1, R3 ;  /* 0x000000010d037824 */ /* 0x000fe400078e0203 */
[----:B-1----:R-:W-:Y:S01]  /*2ed00*/  @P0 IMAD.HI.U32 R4, R0, R9, RZ ;  /* 0x0000000900040227 */ /* 0x002fe200078e00ff */
[----:B------:R-:W-:-:S03]  /*2ed10*/  SHF.R.S32.HI R9, RZ, 0x1f, R234 ;  /* 0x0000001fff097819 */ /* 0x000fc600000114ea */
[----:B------:R-:W-:Y:S01]  /*2ed20*/  IMAD.WIDE.U32 R2, R234, UR4, R2 ;  /* 0x00000004ea027c25 */ /* 0x000fe2000f8e0002 */
[----:B--2---:R-:W-:-:S03]  /*2ed30*/  @P0 SHF.R.U32.HI R5, RZ, R11, R4 ;  /* 0x0000000bff050219 */ /* 0x004fc60000011604 */
[----:B------:R-:W-:Y:S01]  /*2ed40*/  IMAD R9, R9, UR4, RZ ;  /* 0x0000000409097c24 */ /* 0x000fe2000f8e02ff */
[----:B------:R-:W-:Y:S01]  /*2ed50*/  IADD3 R2, P0, R5, R2, RZ ;  /* 0x0000000205027210 */ /* 0x000fe20007f1e0ff */
[----:B------:R-:W-:Y:S02]  /*2ed60*/  IMAD.MOV R7, RZ, RZ, -R5 ;  /* 0x000000ffff077224 */ /* 0x000fe400078e0a05 */
[----:B------:R-:W-:Y:S01]  /*2ed70*/  IMAD R234, R234, UR5, R9 ;  /* 0x00000005eaea7c24 */ /* 0x000fe2000f8e0209 */
[----:B------:R-:W-:Y:S01]  /*2ed80*/  SHF.R.S32.HI R9, RZ, 0x1f, R5 ;  /* 0x0000001fff097819 */ /* 0x000fe20000011405 */
[----:B------:R-:W-:Y:S01]  /*2ed90*/  IMAD R7, R6, R7, R0 ;  /* 0x0000000706077224 */ /* 0x000fe200078e0200 */
[----:B------:R-:W-:Y:S02]  /*2eda0*/  ULDC.64 UR4, c[0x0][0xcc8] ;  /* 0x0003320000047ab9 */ /* 0x000fe40000000a00 */
[----:B------:R-:W-:Y:S02]  /*2edb0*/  IADD3.X R3, R9, R3, R234, P0, !PT ;  /* 0x0000000309037210 */ /* 0x000fe400007fe4ea */
[----:B------:R-:W-:Y:S01]  /*2edc0*/  SHF.R.S32.HI R0, RZ, 0x1f, R7 ;  /* 0x0000001fff007819 */ /* 0x000fe20000011407 */
[----:B------:R-:W-:-:S04]  /*2edd0*/  IMAD.WIDE.U32 R2, R7, UR4, R2 ;  /* 0x0000000407027c25 */ /* 0x000fc8000f8e0002 */
[----:B------:R-:W-:-:S04]  /*2ede0*/  IMAD R0, R0, UR4, RZ ;  /* 0x0000000400007c24 */ /* 0x000fc8000f8e02ff */
[----:B------:R-:W-:Y:S01]  /*2edf0*/  IMAD R5, R7, UR5, R0 ;  /* 0x0000000507057c24 */ /* 0x000fe2000f8e0200 */
[----:B------:R-:W-:Y:S02]  /*2ee00*/  ULDC.64 UR4, c[0x0][0xca8] ;  /* 0x00032a0000047ab9 */ /* 0x000fe40000000a00 */
[----:B------:R-:W-:Y:S01]  /*2ee10*/  LEA R4, P0, R2, UR4, 0x2 ;  /* 0x0000000402047c11 */ /* 0x000fe2000f8010ff */
[----:B------:R-:W-:-:S05]  /*2ee20*/  IMAD.IADD R3, R3, 0x1, R5 ;  /* 0x0000000103037824 */ /* 0x000fca00078e0205 */
[----:B------:R-:W-:Y:S01]  /*2ee30*/  LEA.HI.X R5, R2, UR5, R3, 0x2, P0 ;  /* 0x0000000502057c11 */ /* 0x000fe200080f1403 */
[----:B------:R-:W-:-:S05]  /*2ee40*/  IMAD.MOV.U32 R3, RZ, RZ, -0x800000 ;  /* 0xff800000ff037424 */ /* 0x000fca00078e00ff */
[----:B------:R0:W-:Y:S01]  /*2ee50*/  STG.E desc[UR44][R4.64], R3 ;  /* 0x0000000304007986 */ /* 0x0001e2000c10192c */
[----:B------:R-:W-:Y:S05]  /*2ee60*/  BRA `(.L_x_2039) ;  /* 0x0000004c00547947 */ /* 0x000fea0003800000 */
.L_x_2037:
[----:B------:R-:W-:-:S08]  /*2ee70*/  NOP ;  /* 0x0000000000007918 */ /* 0x000fd00000000000 */
[----:B-1----:R-:W0:-:S00]  /*2ee80*/  USETMAXREG.DEALLOC.CTAPOOL 0x18 ;  /* 0x00000018000079c8 */ /* 0x002e0000080e0500 */
        /* <DEDUP_REMOVED lines=16> */
.L_x_2141:
[----:B------:R-:W-:Y:S01]  /*2ef90*/  ULDC UR7, c[0x0][0xd50] ;  /* 0x0003540000077ab9 */ /* 0x000fe20000000800 */
[----:B------:R-:W-:Y:S01]  /*2efa0*/  UMOV UR36, UR6 ;  /* 0x0000000600247c82 */ /* 0x000fe20008000000 */
[----:B------:R-:W-:-:S11]  /*2efb0*/  UISETP.NE.AND UP0, UPT, UR7, 0x1, UPT ;  /* 0x000000010700788c */ /* 0x000fd6000bf05270 */
[----:B------:R-:W-:Y:S01]  /*2efc0*/  @UP0 ULDC UR4, c[0x0][0xd54] ;  /* 0x0003550000040ab9 */ /* 0x000fe20000000800 */
[----:B------:R-:W-:Y:S01]  /*2efd0*/  @UP0 ULDC UR8, c[0x0][0xd58] ;  /* 0x0003560000080ab9 */ /* 0x000fe20000000800 */
[----:B------:R-:W-:-:S04]  /*2efe0*/  UIMAD.WIDE.U32 UR4, UR6, UR4, URZ ;  /* 0x00000004060472a5 */ /* 0x000fc8000f8e003f */
[----:B------:R-:W-:-:S12]  /*2eff0*/  @UP0 USHF.R.U32.HI UR36, URZ, UR8, UR5 ;  /* 0x000000083f240299 */ /* 0x000fd80008011605 */
.L_x_2142:
        /* <DEDUP_REMOVED lines=45> */
.L_x_2145:
[----:B------:R-:W-:-:S11]  /*2f2d0*/  UISETP.NE.AND UP0, UPT, UR5, 0x1, UPT ;  /* 0x000000010500788c */ /* 0x000fd6000bf05270 */
[----:B------:R-:W-:Y:S02]  /*2f2e0*/  @UP0 ULDC.64 UR14, c[0x0][0xae0] ;  /* 0x0002b800000e0ab9 */ /* 0x000fe40000000a00 */
[----:B------:R-:W-:-:S04]  /*2f2f0*/  UIMAD.WIDE.U32 UR6, UR8, UR14, URZ ;  /* 0x0000000e080672a5 */ /* 0x000fc8000f8e003f */
[----:B------:R-:W-:-:S12]  /*2f300*/  @UP0 USHF.R.U32.HI UR8, URZ, UR15, UR7 ;  /* 0x0000000f3f080299 */ /* 0x000fd80008011607 */
.L_x_2146:
[----:B------:R-:W-:-:S04]  /*2f310*/  UIMAD UR8, UR8, UR5, UR5 ;  /* 0x00000005080872a4 */ /* 0x000fc8000f8e0205 */
[----:B------:R-:W-:-:S04]  /*2f320*/  UISETP.LT.AND UP0, UPT, UR4, UR8, UPT ;  /* 0x000000080400728c */ /* 0x000fc8000bf01270 */
[----:B------:R-:W-:-:S12]  /*2f330*/  USEL UR4, UR4, UR8, UP0 ;  /* 0x0000000804047287 */ /* 0x000fd80008000000 */
.L_x_2144:
        /* <DEDUP_REMOVED lines=16> */
[----:B------:R-:W-:Y:S02]  /*2f440*/  UMOV UR4, UR6 ;  /* 0x0000000600047c82 */ /* 0x000fe40008000000 */
        /* <DEDUP_REMOVED lines=10> */
.L_x_2148:
[----:B------:R-:W-:-:S11]  /*2f4f0*/  UISETP.NE.AND UP0, UPT, UR5, 0x1, UPT ;  /* 0x000000010500788c */ /* 0x000fd6000bf05270 */
[----:B------:R-:W-:Y:S02]  /*2f500*/  @UP0 ULDC.64 UR10, c[0x0][0xae0] ;  /* 0x0002b800000a0ab9 */ /* 0x000fe40000000a00 */
[----:B------:R-:W-:-:S04]  /*2f510*/  UIMAD.WIDE.U32 UR6, UR4, UR10, URZ ;  /* 0x0000000a040672a5 */ /* 0x000fc8000f8e003f */
[----:B------:R-:W-:-:S12]  /*2f520*/  @UP0 USHF.R.U32.HI UR4, URZ, UR11, UR7 ;  /* 0x0000000b3f040299 */ /* 0x000fd80008011607 */
.L_x_2149:
[----:B------:R-:W-:-:S04]  /*2f530*/  UIMAD UR4, UR4, UR5, URZ ;  /* 0x00000005040472a4 */ /* 0x000fc8000f8e023f */
[----:B------:R-:W-:-:S04]  /*2f540*/  UISETP.LT.AND UP0, UPT, UR8, UR4, UPT ;  /* 0x000000040800728c */ /* 0x000fc8000bf01270 */
[----:B------:R-:W-:-:S12]  /*2f550*/  USEL UR8, UR8, UR4, !UP0 ;  /* 0x0000000408087287 */ /* 0x000fd8000c000000 */
.L_x_2147:
[----:B------:R-:W-:Y:S01]  /*2f560*/  UIMAD.WIDE UR4, UR8, 0x2aaaaaab, URZ ;  /* 0x2aaaaaab080478a5 */ /* 0x000fe2000f8e023f */
[----:B------:R0:W-:Y:S03]  /*2f570*/  STL [R1+0x490], RZ ;  /* 0x000490ff01007387 */ /* 0x0001e60000100800 */
[----:B------:R-:W-:-:S04]  /*2f580*/  USHF.R.U32.HI UR4, URZ, 0x1f, UR5 ;  /* 0x0000001f3f047899 */ /* 0x000fc80008011605 */
[----:B------:R-:W-:Y:S02]  /*2f590*/  ULEA.HI.SX32 UR4, UR5, UR4, 0x1c ;  /* 0x0000000405047291 */ /* 0x000fe4000f8fe23f */
[----:B------:R-:W-:Y:S02]  /*2f5a0*/  USHF.R.U32.HI UR5, URZ, 0x10, UR40 ;  /* 0x000000103f057899 */ /* 0x000fe40008011628 */
[----:B------:R-:W-:Y:S02]  /*2f5b0*/  ULOP3.LUT UR40, UR40, 0xffff, URZ, 0xc0, !UPT ;  /* 0x0000ffff28287892 */ /* 0x000fe4000f8ec03f */
[----:B------:R-:W-:Y:S01]  /*2f5c0*/  VIMNMX R7, RZ, UR4, !PT ;  /* 0x00000004ff077c48 */ /* 0x000fe2000ffe0100 */
[----:B------:R-:W-:-:S03]  /*2f5d0*/  UISETP.NE.AND UP0, UPT, UR5, URZ, UPT ;  /* 0x0000003f0500728c */ /* 0x000fc6000bf05270 */
[----:B------:R-:W-:Y:S01]  /*2f5e0*/  ISETP.LT.AND P0, PT, R7, UR9, PT ;  /* 0x0000000907007c0c */ /* 0x000fe2000bf01270 */
[----:B------:R0:W-:Y:S07]  /*2f5f0*/  STL [R1+0x48c], R7 ;  /* 0x00048c0701007387 */ /* 0x0001ee0000100800 */
[----:B------:R-:W-:-:S05]  /*2f600*/  @!UP0 ULDC UR5, c[0x0][0xae8] ;  /* 0x0002ba0000058ab9 */ /* 0x000fca0000000800 */
[----:B0-----:R-:W-:Y:S05]  /*2f610*/  @!P0 BRA `(.L_x_2150) ;  /* 0x0000000000708947 */ /* 0x001fea0003800000 */
[----:B------:R-:W-:Y:S01]  /*2f620*/  IMAD.U32 R6, RZ, RZ, UR5 ;  /* 0x00000005ff067e24 */ /* 0x000fe2000f8e00ff */
[----:B------:R-:W-:Y:S01]  /*2f630*/  UIADD3 UR4, UR5, -0x1, UR9 ;  /* 0xffffffff05047890 */ /* 0x000fe2000fffe009 */
[----:B------:R-:W-:-:S03]  /*2f640*/  IMAD.MOV.U32 R2, RZ, RZ, RZ ;  /* 0x000000ffff027224 */ /* 0x000fc600078e00ff */
[-C--:B------:R-:W-:Y:S02]  /*2f650*/  IABS R0, R6.reuse ;  /* 0x0000000600007213 */ /* 0x080fe40000000000 */
[----:B------:R-:W-:Y:S02]  /*2f660*/  IABS R6, R6 ;  /* 0x0000000600067213 */ /* 0x000fe40000000000 */
[----:B------:R-:W0:Y:S08]  /*2f670*/  I2F.RP R4, R0 ;  /* 0x0000000000047306 */ /* 0x000e300000209400 */
[----:B0-----:R-:W0:Y:S02]  /*2f680*/  MUFU.RCP R4, R4 ;  /* 0x0000000400047308 */ /* 0x001e240000001000 */
[----:B0-----:R-:W-:-:S06]  /*2f690*/  VIADD R3, R4, 0xffffffe ;  /* 0x0ffffffe04037836 */ /* 0x001fcc0000000000 */
[----:B------:R-:W0:Y:S02]  /*2f6a0*/  F2I.FTZ.U32.TRUNC.NTZ R3, R3 ;  /* 0x0000000300037305 */ /* 0x000e24000021f000 */
[----:B0-----:R-:W-:-:S04]  /*2f6b0*/  IMAD.MOV R5, RZ, RZ, -R3 ;  /* 0x000000ffff057224 */ /* 0x001fc800078e0a03 */
[----:B------:R-:W-:-:S04]  /*2f6c0*/  IMAD R5, R5, R0, RZ ;  /* 0x0000000005057224 */ /* 0x000fc800078e02ff */
[----:B------:R-:W-:Y:S01]  /*2f6d0*/  IMAD.HI.U32 R5, R3, R5, R2 ;  /* 0x0000000503057227 */ /* 0x000fe200078e0002 */
[----:B------:R-:W-:-:S03]  /*2f6e0*/  IADD3 R2, -R7, UR4, RZ ;  /* 0x0000000407027c10 */ /* 0x000fc6000fffe1ff */
[----:B------:R-:W-:Y:S01]  /*2f6f0*/  IMAD.MOV R3, RZ, RZ, -R6 ;  /* 0x000000ffff037224 */ /* 0x000fe200078e0a06 */
[----:B------:R-:W-:Y:S02]  /*2f700*/  IABS R4, R2 ;  /* 0x0000000200047213 */ /* 0x000fe40000000000 */
[----:B------:R-:W-:-:S03]  /*2f710*/  LOP3.LUT R2, R2, UR5, RZ, 0x3c, !PT ;  /* 0x0000000502027c12 */ /* 0x000fc6000f8e3cff */
[----:B------:R-:W-:Y:S01]  /*2f720*/  IMAD.HI.U32 R5, R5, R4, RZ ;  /* 0x0000000405057227 */ /* 0x000fe200078e00ff */
[----:B------:R-:W-:-:S03]  /*2f730*/  ISETP.GE.AND P2, PT, R2, RZ, PT ;  /* 0x000000ff0200720c */ /* 0x000fc60003f46270 */
[----:B------:R-:W-:-:S05]  /*2f740*/  IMAD R3, R5, R3, R4 ;  /* 0x0000000305037224 */ /* 0x000fca00078e0204 */
[----:B------:R-:W-:-:S13]  /*2f750*/  ISETP.GT.U32.AND P1, PT, R0, R3, PT ;  /* 0x000000030000720c */ /* 0x000fda0003f24070 */
[----:B------:R-:W-:Y:S02]  /*2f760*/  @!P1 IMAD.IADD R3, R3, 0x1, -R0 ;  /* 0x0000000103039824 */ /* 0x000fe400078e0a00 */
[----:B------:R-:W-:Y:S01]  /*2f770*/  @!P1 VIADD R5, R5, 0x1 ;  /* 0x0000000105059836 */ /* 0x000fe20000000000 */
[----:B------:R-:W-:Y:S02]  /*2f780*/  ISETP.NE.AND P1, PT, RZ, UR5, PT ;  /* 0x00000005ff007c0c */ /* 0x000fe4000bf25270 */
[----:B------:R-:W-:-:S13]  /*2f790*/  ISETP.GE.U32.AND P0, PT, R3, R0, PT ;  /* 0x000000000300720c */ /* 0x000fda0003f06070 */
[----:B------:R-:W-:-:S04]  /*2f7a0*/  @P0 VIADD R5, R5, 0x1 ;  /* 0x0000000105050836 */ /* 0x000fc80000000000 */
[----:B------:R-:W-:Y:S01]  /*2f7b0*/  @!P2 IMAD.MOV R5, RZ, RZ, -R5 ;  /* 0x000000ffff05a224 */ /* 0x000fe200078e0a05 */
[----:B------:R-:W-:-:S05]  /*2f7c0*/  @!P1 LOP3.LUT R5, RZ, UR5, RZ, 0x33, !PT ;  /* 0x00000005ff059c12 */ /* 0x000fca000f8e33ff */
[----:B------:R0:W-:Y:S02]  /*2f7d0*/  STL [R1+0x490], R5 ;  /* 0x0004900501007387 */ /* 0x0001e40000100800 */
.L_x_2150:
[----:B------:R-:W2:Y:S01]  /*2f7e0*/  LDL R2, [R1+0x490] ;  /* 0x0004900001027983 */ /* 0x000ea20000100800 */
[----:B------:R-:W-:Y:S02]  /*2f7f0*/  IMAD.MOV.U32 R6, RZ, RZ, RZ ;  /* 0x000000ffff067224 */ /* 0x000fe400078e00ff */
[----:B--2---:R-:W-:Y:S02]  /*2f800*/  IMAD R0, R2, UR40, R7 ;  /* 0x0000002802007c24 */ /* 0x004fe4000f8e0207 */
[----:B------:R-:W-:-:S03]  /*2f810*/  IMAD.MOV.U32 R7, RZ, RZ, 0x1 ;  /* 0x00000001ff077424 */ /* 0x000fc600078e00ff */
[----:B------:R-:W-:Y:S01]  /*2f820*/  VIADDMNMX R19, R0, R2, UR9, PT ;  /* 0x0000000900137e46 */ /* 0x000fe2000b800102 */
[----:B------:R1:W-:Y:S03]  /*2f830*/  STL [R1+0x488], R0 ;  /* 0x0004880001007387 */ /* 0x0003e60000100800 */
[----:B------:R-:W-:Y:S01]  /*2f840*/  ISETP.GT.AND P0, PT, R19, R0, PT ;  /* 0x000000001300720c */ /* 0x000fe20003f04270 */
[----:B------:R2:W-:Y:S01]  /*2f850*/  STL [R1+0x4b4], R19 ;  /* 0x0004b41301007387 */ /* 0x0005e20000100800 */
[----:B-1----:R-:W-:-:S11]  /*2f860*/  IMAD.MOV.U32 R0, RZ, RZ, 0x1 ;  /* 0x00000001ff007424 */ /* 0x002fd600078e00ff */
[----:B--2---:R-:W-:Y:S05]  /*2f870*/  @!P0 BRA `(.L_x_2143) ;  /* 0x0000004000108947 */ /* 0x004fea0003800000 */
[----:B------:R-:W1:Y:S01]  /*2f880*/  S2UR UR4, SR_CgaCtaId ;  /* 0x00000000000479c3 */ /* 0x000e620000008800 */
[----:B------:R-:W-:Y:S02]  /*2f890*/  UMOV UR38, 0x400 ;  /* 0x0000040000267882 */ /* 0x000fe40000000000 */
[----:B-1----:R-:W-:-:S04]  /*2f8a0*/  ULEA UR38, UR4, UR38, 0x18 ;  /* 0x0000002604267291 */ /* 0x002fc8000f8ec03f */
        /* <DEDUP_REMOVED lines=10> */
[----:B0-----:R-:W-:Y:S02]  /*2f950*/  IMAD.U32 R5, RZ, RZ, UR7 ;  /* 0x00000007ff057e24 */ /* 0x001fe4000f8e00ff */
        /* <DEDUP_REMOVED lines=9> */
.L_x_2151:
        /* <DEDUP_REMOVED lines=8> */
[----:B------:R1:W2:Y:S01]  /*2fa70*/  LDC.64 R2, c[0x4][R16] ;  /* 0x0100000010027b82 */ /* 0x0002a20000000a00 */
[----:B------:R-:W-:Y:S02]  /*2fa80*/  IMAD.U32 R4, RZ, RZ, UR6 ;  /* 0x00000006ff047e24 */ /* 0x000fe4000f8e00ff */
[----:B0-----:R-:W-:Y:S02]  /*2fa90*/  IMAD.U32 R5, RZ, RZ, UR7 ;  /* 0x00000007ff057e24 */ /* 0x001fe4000f8e00ff */
[----:B------:R-:W-:Y:S02]  /*2faa0*/  IMAD.U32 R6, RZ, RZ, UR8 ;  /* 0x00000008ff067e24 */ /* 0x000fe4000f8e00ff */
[----:B------:R-:W-:-:S02]  /*2fab0*/  IMAD.U32 R7, RZ, RZ, UR9 ;  /* 0x00000009ff077e24 */ /* 0x000fc4000f8e00ff */
[----:B------:R-:W-:Y:S02]  /*2fac0*/  IMAD.U32 R10, RZ, RZ, UR4 ;  /* 0x00000004ff0a7e24 */ /* 0x000fe4000f8e00ff */
[----:B------:R-:W-:Y:S02]  /*2fad0*/  IMAD.U32 R11, RZ, RZ, UR5 ;  /* 0x00000005ff0b7e24 */ /* 0x000fe4000f8e00ff */
[----:B------:R-:W-:Y:S02]  /*2fae0*/  IMAD.MOV.U32 R8, RZ, RZ, 0x70 ;  /* 0x00000070ff087424 */ /* 0x000fe400078e00ff */
[----:B------:R-:W-:Y:S02]  /*2faf0*/  IMAD.MOV.U32 R12, RZ, RZ, 0x1 ;  /* 0x00000001ff0c7424 */ /* 0x000fe400078e00ff */
[----:B-1----:R-:W-:-:S07]  /*2fb00*/  IMAD.MOV.U32 R13, RZ, RZ, RZ ;  /* 0x000000ffff0d7224 */ /* 0x002fce00078e00ff */
[----:B------:R-:W-:-:S07]  /*2fb10*/  LEPC R20, `(.L_x_2153) ;  /* 0x000000001014794e */ /* 0x000fce0000000000 */
[----:B--2---:R-:W-:Y:S05]  /*2fb20*/  CALL.ABS.NOINC R2 ;  /* 0x0000000002007343 */ /* 0x004fea0003c00000 */
.L_x_2153:
        /* <DEDUP_REMOVED lines=15> */
.L_x_2152:
[----:B------:R-:W1:Y:S02]  /*2fc20*/  LDC.64 R2, c[0x0][0xaf0] ;  /* 0x0002bc00ff027b82 */ /* 0x000e640000000a00 */
[----:B-1----:R-:W-:-:S04]  /*2fc30*/  ISETP.NE.U32.AND P0, PT, R2, RZ, PT ;  /* 0x000000ff0200720c */ /* 0x002fc80003f05070 */
[----:B------:R-:W-:-:S13]  /*2fc40*/  ISETP.NE.AND.EX P0, PT, R3, RZ, PT, P0 ;  /* 0x000000ff0300720c */ /* 0x000fda0003f05300 */
[----:B------:R-:W1:Y:S02]  /*2fc50*/  @P0 LDC.64 R2, c[0x0][0xaf0] ;  /* 0x0002bc00ff020b82 */ /* 0x000e640000000a00 */
[----:B-1----:R-:W-:-:S05]  /*2fc60*/  @P0 IMAD.WIDE R2, R18, 0x4, R2 ;  /* 0x0000000412020825 */ /* 0x002fca00078e0202 */
[----:B------:R1:W2:Y:S01]  /*2fc70*/  @P0 LDG.E R18, desc[UR44][R2.64] ;  /* 0x0000002c02120981 */ /* 0x0002a2000c1e1900 */
[----:B------:R-:W-:Y:S01]  /*2fc80*/  UMOV UR4, 0xffffffff ;  /* 0xffffffff00047882 */ /* 0x000fe20000000000 */
[----:B------:R-:W-:Y:S01]  /*2fc90*/  LOP3.LUT R17, R17, 0xfffffffe, RZ, 0xc0, !PT ;  /* 0xfffffffe11117812 */ /* 0x000fe200078ec0ff */
[----:B------:R-:W-:Y:S01]  /*2fca0*/  VIADD R0, R19, 0xffffffff ;  /* 0xffffffff13007836 */ /* 0x000fe20000000000 */
[----:B------:R-:W3:Y:S01]  /*2fcb0*/  S2R R16, SR_TID.X ;  /* 0x0000000000107919 */ /* 0x000ee20000002100 */
[----:B-1----:R-:W1:Y:S02]  /*2fcc0*/  LDC.64 R2, c[0x0][0x418] ;  /* 0x00010600ff027b82 */ /* 0x002e640000000a00 */
[----:B-1----:R-:W-:Y:S02]  /*2fcd0*/  ISETP.NE.U32.AND P0, PT, R2, RZ, PT ;  /* 0x000000ff0200720c */ /* 0x002fe40003f05070 */
[----:B---3--:R-:W-:Y:S02]  /*2fce0*/  SHF.R.U32.HI R4, RZ, 0x5, R16 ;  /* 0x00000005ff047819 */ /* 0x008fe40000011610 */
[----:B------:R-:W-:-:S02]  /*2fcf0*/  ISETP.NE.AND.EX P1, PT, R3, RZ, PT, P0 ;  /* 0x000000ff0300720c */ /* 0x000fc40003f25300 */
[----:B------:R-:W-:-:S11]  /*2fd00*/  LOP3.LUT R4, R4, 0x3, RZ, 0xc0, !PT ;  /* 0x0000000304047812 */ /* 0x000fd600078ec0ff */
[----:B------:R-:W-:Y:S02]  /*2fd10*/  @P1 LOP3.LUT R17, R17, 0x1, RZ, 0xfc, !PT ;  /* 0x0000000111111812 */ /* 0x000fe400078efcff */
[----:B--2---:R-:W-:Y:S02]  /*2fd20*/  SHF.R.S32.HI R19, RZ, 0x1f, R18 ;  /* 0x0000001fff137819 */ /* 0x004fe40000011412 */
[----:B------:R-:W-:Y:S01]  /*2fd30*/  SEL R16, R18, RZ, !P1 ;  /* 0x000000ff12107207 */ /* 0x000fe20004800000 */
[----:B------:R-:W-:Y:S06]  /*2fd40*/  BRA.DIV UR4, `(.L_x_2154) ;  /* 0x0000004204447947 */ /* 0x000fec000b800000 */
[----:B------:R1:W2:Y:S02]  /*2fd50*/  SHFL.IDX PT, R14, R4, RZ, 0x1f ;  /* 0x00001fff040e7589 */ /* 0x0002a400000e0000 */
.L_x_2238:
[----:B------:R3:W-:Y:S01]  /*2fd60*/  STL [R1+0x480], R0 ;  /* 0x0004800001007387 */ /* 0x0007e20000100800 */
[----:B--2---:R-:W-:Y:S02]  /*2fd70*/  ISETP.NE.AND P0, PT, R14, RZ, PT ;  /* 0x000000ff0e00720c */ /* 0x004fe40003f05270 */
[----:B------:R-:W-:Y:S02]  /*2fd80*/  PLOP3.LUT P2, PT, PT, PT, PT, 0x8, 0x0 ;  /* 0x000000000000781c */ /* 0x000fe40003f4e170 */
[----:B------:R-:W-:-:S11]  /*2fd90*/  LOP3.LUT R17, R17, 0xfffffffd, RZ, 0xc0, !PT ;  /* 0xfffffffd11117812 */ /* 0x000fd600078ec0ff */
[----:B------:R-:W-:Y:S01]  /*2fda0*/  @P2 LOP3.LUT R17, R17, 0x2, RZ, 0xfc, !PT ;  /* 0x0000000211112812 */ /* 0x000fe200078efcff */
[----:B---3--:R-:W-:Y:S06]  /*2fdb0*/  @P0 BRA `(.L_x_2155) ;  /* 0x0000000000e40947 */ /* 0x008fec0003800000 */
[----:B------:R-:W-:-:S03]  /*2fdc0*/  UMOV UR4, 0xffffffff ;  /* 0xffffffff00047882 */ /* 0x000fc60000000000 */
[----:B------:R-:W-:Y:S05]  /*2fdd0*/  BRA.DIV UR4, `(.L_x_2156) ;  /* 0x0000004204407947 */ /* 0x000fea000b800000 */
[----:B------:R-:W-:-:S13]  /*2fde0*/  ELECT P6, URZ, PT ;  /* 0x00000000003f782f */ /* 0x000fda00038c0000 */
.L_x_2241:
[----:B------:R-:W-:Y:S05]  /*2fdf0*/  @!P6 BRA `(.L_x_2155) ;  /* 0x0000000000d4e947 */ /* 0x000fea0003800000 */
[----:B------:R-:W-:Y:S01]  /*2fe00*/  IMAD.MOV.U32 R16, RZ, RZ, R18 ;  /* 0x000000ffff107224 */ /* 0x000fe200078e0012 */
[----:B------:R-:W-:Y:S06]  /*2fe10*/  @!P1 BRA `(.L_x_2157) ;  /* 0x00000000004c9947 */ /* 0x000fec0003800000 */
[----:B------:R-:W2:Y:S01]  /*2fe20*/  LDC R6, c[0x0][0x43c] ;  /* 0x00010f00ff067b82 */ /* 0x000ea20000000800 */
[----:B------:R-:W-:Y:S01]  /*2fe30*/  IMAD.MOV.U32 R7, RZ, RZ, R0 ;  /* 0x000000ffff077224 */ /* 0x000fe200078e0000 */
[----:B------:R-:W-:Y:S01]  /*2fe40*/  ULDC.64 UR4, c[0x0][0x428] ;  /* 0x00010a0000047ab9 */ /* 0x000fe20000000a00 */
[----:B--2---:R-:W-:-:S13]  /*2fe50*/  ISETP.NE.AND P0, PT, R6, 0x1, PT ;  /* 0x000000010600780c */ /* 0x004fda0003f05270 */
[----:B01----:R-:W0:Y:S02]  /*2fe60*/  @P0 LDC.64 R4, c[0x0][0x440] ;  /* 0x00011000ff040b82 */ /* 0x003e240000000a00 */
[----:B0-----:R-:W-:-:S04]  /*2fe70*/  @P0 IMAD.HI.U32 R0, R7, R4, RZ ;  /* 0x0000000407000227 */ /* 0x001fc800078e00ff */
[----:B------:R-:W-:Y:S01]  /*2fe80*/  IMAD.MOV.U32 R4, RZ, RZ, R7 ;  /* 0x000000ffff047224 */ /* 0x000fe200078e0007 */
[----:B------:R-:W-:-:S05]  /*2fe90*/  @P0 SHF.R.U32.HI R4, RZ, R5, R0 ;  /* 0x00000005ff040219 */ /* 0x000fca0000011600 */
[----:B------:R-:W-:-:S04]  /*2fea0*/  IMAD.MOV R5, RZ, RZ, -R4 ;  /* 0x000000ffff057224 */ /* 0x000fc800078e0a04 */
[----:B------:R-:W-:Y:S01]  /*2feb0*/  IMAD R7, R6, R5, R7 ;  /* 0x0000000506077224 */ /* 0x000fe200078e0207 */
[----:B------:R-:W-:-:S04]  /*2fec0*/  SHF.R.S32.HI R5, RZ, 0x1f, R4 ;  /* 0x0000001fff057819 */ /* 0x000fc80000011404 */
[----:B------:R0:W-:Y:S01]  /*2fed0*/  STL [R1+0x480], R7 ;  /* 0x0004800701007387 */ /* 0x0001e20000100800 */
[----:B------:R-:W-:-:S03]  /*2fee0*/  IMAD.WIDE.U32 R4, R18, UR4, R4 ;  /* 0x0000000412047c25 */ /* 0x000fc6000f8e0004 */
[----:B------:R-:W-:Y:S01]  /*2fef0*/  LEA R2, P0, R4, R2, 0x2 ;  /* 0x0000000204027211 */ /* 0x000fe200078010ff */
[----:B0-----:R-:W-:-:S04]  /*2ff00*/  IMAD R7, R19, UR4, RZ ;  /* 0x0000000413077c24 */ /* 0x001fc8000f8e02ff */
[----:B------:R-:W-:-:S04]  /*2ff10*/  IMAD R7, R18, UR5, R7 ;  /* 0x0000000512077c24 */ /* 0x000fc8000f8e0207 */
[----:B------:R-:W-:-:S05]  /*2ff20*/  IMAD.IADD R0, R5, 0x1, R7 ;  /* 0x0000000105007824 */ /* 0x000fca00078e0207 */
[----:B------:R-:W-:-:S05]  /*2ff30*/  LEA.HI.X R3, R4, R3, R0, 0x2, P0 ;  /* 0x0000000304037211 */ /* 0x000fca00000f1400 */
[----:B------:R2:W5:Y:S02]  /*2ff40*/  LDG.E R16, desc[UR44][R2.64] ;  /* 0x0000002c02107981 */ /* 0x000564000c1e1900 */
.L_x_2157:
[----:B------:R-:W-:Y:S01]  /*2ff50*/  IMAD.MOV.U32 R0, RZ, RZ, 0x1 ;  /* 0x00000001ff007424 */ /* 0x000fe200078e00ff */
[----:B------:R-:W2:Y:S04]  /*2ff60*/  S2R R8, SR_TID.X ;  /* 0x0000000000087919 */ /* 0x000ea80000002100 */
[----:B------:R-:W-:-:S04]  /*2ff70*/  SHF.L.U32 R0, R0, 0x1f, RZ ;  /* 0x0000001f00007819 */ /* 0x000fc800000006ff */
[----:B------:R-:W3:Y:S01]  /*2ff80*/  SYNCS.PHASECHK.TRANS64.TRYWAIT P0, [UR38+0x32440], R0 ;  /* 0x03244000ff0075a7 */ /* 0x000ee20008000166 */
[----:B--2---:R-:W-:-:S04]  /*2ff90*/  LOP3.LUT R2, R8, 0x7f, RZ, 0xc0, !PT ;  /* 0x0000007f08027812 */ /* 0x004fc800078ec0ff */
[----:B------:R-:W-:Y:S01]  /*2ffa0*/  ISETP.NE.AND P1, PT, R2, RZ, PT ;  /* 0x000000ff0200720c */ /* 0x000fe20003f25270 */
[----:B---3--:R-:W-:-:S12]  /*2ffb0*/  @!P0 BRA `(.L_x_2158) ;  /* 0x0000003c00e88947 */ /* 0x008fd80003800000 */
.L_x_2242:
[----:B------:R-:W-:Y:S05]  /*2ffc0*/  @P1 BRA `(.L_x_2159) ;  /* 0x0000000000181947 */ /* 0x000fea0003800000 */
[----:B------:R-:W3:Y:S01]  /*2ffd0*/  S2R R2, SR_TID.X ;  /* 0x0000000000027919 */ /* 0x000ee20000002100 */
[----:B--2---:R-:W-:-:S04]  /*2ffe0*/  IMAD.MOV.U32 R0, RZ, RZ, 0x3000 ;  /* 0x00003000ff007424 */ /* 0x004fc800078e00ff */
[----:B------:R4:W-:Y:S01]  /*2fff0*/  SYNCS.ARRIVE.TRANS64 RZ, [UR38+0x32430], R0 ;  /* 0x03243000ffff79a7 */ /* 0x0009e20008000026 */
[----:B---3--:R-:W-:-:S13]  /*30000*/  LOP3.LUT P0, RZ, R2, 0x1f, RZ, 0xc0, !PT ;  /* 0x0000001f02ff7812 */ /* 0x008fda000780c0ff */
[----:B----4-:R-:W-:Y:S05]  /*30010*/  @!P0 BRA `(.L_x_2159) ;  /* 0x0000000000048947 */ /* 0x010fea0003800000 */
[----:B------:R-:W-:Y:S01]  /*30020*/  BPT.TRAP 0x1 ;  /* 0x000000040000795c */ /* 0x000fe20000300000 */
.L_x_2159:
[----:B--2---:R-:W2:Y:S01]  /*30030*/  LDL R0, [R1+0x480] ;  /* 0x0004800001007983 */ /* 0x004ea20000100800 */
        /* <DEDUP_REMOVED lines=16> */
[----:B--2---:R-:W-:Y:S01]  /*30140*/  NOP ;  /* 0x0000000000007918 */ /* 0x004fe20000000000 */
.L_x_2155:
[----:B------:R-:W-:Y:S05]  /*30150*/  WARPSYNC.ALL ;  /* 0x0000000000007948 */ /* 0x000fea0003800000 */
[----:B------:R-:W-:Y:S01]  /*30160*/  UIADD3 UR4, UR38, 0x18400, URZ ;  /* 0x0001840026047890 */ /* 0x000fe2000fffe03f */
[----:B------:R-:W-:Y:S01]  /*30170*/  BAR.SYNC.DEFER_BLOCKING 0x8, 0x180 ;  /* 0x0206000000007b1d */ /* 0x000fe20000010000 */
[----:B------:R-:W-:Y:S02]  /*30180*/  USHF.R.S32.HI UR43, URZ, 0x1f, UR36 ;  /* 0x0000001f3f2b7899 */ /* 0x000fe40008011424 */
[----:B------:R-:W-:-:S06]  /*30190*/  ULOP3.LUT UP0, URZ, UR4, 0x3ff, URZ, 0xc0, !UPT ;  /* 0x000003ff043f7892 */ /* 0x000fcc000f80c03f */
[----:B------:R-:W-:-:S13]  /*301a0*/  PLOP3.LUT P0, PT, PT, PT, UP0, 0x80, 0x0 ;  /* 0x000000000000781c */ /* 0x000fda0003f0f008 */
[----:B------:R-:W-:Y:S05]  /*301b0*/  @!P0 BRA `(.L_x_2160) ;  /* 0x0000000000408947 */ /* 0x000fea0003800000 */
[----:B------:R-:W-:Y:S01]  /*301c0*/  MOV R2, 0x0 ;  /* 0x0000000000027802 */ /* 0x000fe20000000f00 */
[----:B------:R-:W-:Y:S01]  /*301d0*/  ULDC.64 UR6, c[0x4][0x98] ;  /* 0x0100260000067ab9 */ /* 0x000fe20000000a00 */
[----:B------:R-:W-:Y:S01]  /*301e0*/  ULDC.64 UR8, c[0x4][0xa0] ;  /* 0x0100280000087ab9 */ /* 0x000fe20000000a00 */
[----:B------:R-:W-:Y:S01]  /*301f0*/  ULDC.64 UR4, c[0x4][0x20] ;  /* 0x0100080000047ab9 */ /* 0x000fe20000000a00 */
[----:B-1----:R-:W-:Y:S02]  /*30200*/  IMAD.U32 R4, RZ, RZ, UR6 ;  /* 0x00000006ff047e24 */ /* 0x002fe4000f8e00ff */
        /* <DEDUP_REMOVED lines=11> */
.L_x_2160:
[----:B------:R-:W2:Y:S01]  /*302c0*/  LDC R7, c[0x0][0x448] ;  /* 0x00011200ff077b82 */ /* 0x000ea20000000800 */
[----:B------:R-:W3:Y:S01]  /*302d0*/  S2R R9, SR_TID.X ;  /* 0x0000000000097919 */ /* 0x000ee20000002100 */
[----:B------:R-:W-:Y:S02]  /*302e0*/  ULDC.64 UR8, c[0x0][0x2d8] ;  /* 0x0000b60000087ab9 */ /* 0x000fe40000000a00 */
[----:B------:R-:W-:Y:S01]  /*302f0*/  UIMAD UR6, UR43, UR8, URZ ;  /* 0x000000082b0672a4 */ /* 0x000fe2000f8e023f */
[----:B-1----:R-:W1:Y:S01]  /*30300*/  S2R R4, SR_CTAID.Z ;  /* 0x0000000000047919 */ /* 0x002e620000002700 */
[----:B------:R-:W-:Y:S02]  /*30310*/  UIMAD.WIDE.U32 UR4, UR36, UR8, URZ ;  /* 0x00000008240472a5 */ /* 0x000fe4000f8e003f */
[----:B------:R-:W-:Y:S01]  /*30320*/  UIMAD UR6, UR36, UR9, UR6 ;  /* 0x00000009240672a4 */ /* 0x000fe2000f8e0206 */
[----:B------:R-:W4:Y:S03]  /*30330*/  S2R R10, SR_CTAID.Z ;  /* 0x00000000000a7919 */ /* 0x000f260000002700 */
[----:B------:R-:W-:Y:S01]  /*30340*/  UIADD3 UR5, UR5, UR6, URZ ;  /* 0x0000000605057290 */ /* 0x000fe2000fffe03f */
[----:B--2---:R-:W-:-:S02]  /*30350*/  ISETP.NE.AND P0, PT, R7, 0x1, PT ;  /* 0x000000010700780c */ /* 0x004fc40003f05270 */
[C---:B---3--:R-:W-:Y:S01]  /*30360*/  LOP3.LUT R8, R9.reuse, 0x7f, RZ, 0xc0, !PT ;  /* 0x0000007f09087812 */ /* 0x048fe200078ec0ff */
[----:B------:R-:W-:-:S10]  /*30370*/  IMAD.SHL.U32 R3, R9, 0x10, RZ ;  /* 0x0000001009037824 */ /* 0x000fd400078e00ff */
[----:B------:R-:W2:Y:S01]  /*30380*/  @P0 LDC R0, c[0x0][0x44c] ;  /* 0x00011300ff000b82 */ /* 0x000ea20000000800 */
[----:B------:R-:W-:Y:S02]  /*30390*/  SHF.R.U32.HI R6, RZ, 0x3, R8 ;  /* 0x00000003ff067819 */ /* 0x000fe40000011608 */
[----:B-1----:R-:W-:Y:S02]  /*303a0*/  SHF.R.S32.HI R4, RZ, 0x1f, R4 ;  /* 0x0000001fff047819 */ /* 0x002fe40000011404 */
[----:B------:R-:W-:-:S03]  /*303b0*/  LOP3.LUT R3, R6, 0x70, R3, 0xf8, !PT ;  /* 0x0000007006037812 */ /* 0x000fc600078ef803 */
[----:B------:R-:W1:Y:S02]  /*303c0*/  @P0 LDC R2, c[0x0][0x450] ;  /* 0x00011400ff020b82 */ /* 0x000e640000000800 */
[----:B0-----:R-:W-:-:S04]  /*303d0*/  VIADD R5, R3, UR39 ;  /* 0x0000002703057c36 */ /* 0x001fc80008000000 */
[----:B--2---:R-:W-:-:S04]  /*303e0*/  @P0 IMAD.HI.U32 R3, R5, R0, RZ ;  /* 0x0000000005030227 */ /* 0x004fc800078e00ff */
[----:B------:R-:W-:Y:S01]  /*303f0*/  IMAD.MOV.U32 R0, RZ, RZ, R5 ;  /* 0x000000ffff007224 */ /* 0x000fe200078e0005 */
[----:B-1----:R-:W-:Y:S02]  /*30400*/  @P0 SHF.R.U32.HI R0, RZ, R2, R3 ;  /* 0x00000002ff000219 */ /* 0x002fe40000011603 */
[----:B------:R-:W0:Y:S02]  /*30410*/  LDC.64 R2, c[0x0][0x2e0] ;  /* 0x0000b800ff027b82 */ /* 0x000e240000000a00 */
[----:B0-----:R-:W-:-:S04]  /*30420*/  IMAD R4, R4, R2, RZ ;  /* 0x0000000204047224 */ /* 0x001fc800078e02ff */
[C---:B----4-:R-:W-:Y:S02]  /*30430*/  IMAD R4, R10.reuse, R3, R4 ;  /* 0x000000030a047224 */ /* 0x050fe400078e0204 */
        /* <DEDUP_REMOVED lines=8> */
[----:B------:R-:W-:Y:S02]  /*304c0*/  IMAD.MOV R0, RZ, RZ, -R0 ;  /* 0x000000ffff007224 */ /* 0x000fe400078e0a00 */
[----:B------:R-:W-:Y:S02]  /*304d0*/  IMAD.IADD R3, R3, 0x1, R4 ;  /* 0x0000000103037824 */ /* 0x000fe400078e0204 */
[----:B------:R-:W-:-:S04]  /*304e0*/  IMAD R0, R7, R0, R5 ;  /* 0x0000000007007224 */ /* 0x000fc800078e0205 */
[----:B------:R-:W-:Y:S01]  /*304f0*/  IMAD.WIDE.U32 R2, R0, UR4, R2 ;  /* 0x0000000400027c25 */ /* 0x000fe2000f8e0002 */
[----:B------:R-:W-:-:S05]  /*30500*/  SHF.R.S32.HI R4, RZ, 0x1f, R0 ;  /* 0x0000001fff047819 */ /* 0x000fca0000011400 */
[----:B------:R-:W-:-:S04]  /*30510*/  IMAD R4, R4, UR4, RZ ;  /* 0x0000000404047c24 */ /* 0x000fc8000f8e02ff */
        /* <DEDUP_REMOVED lines=21> */
[----:B------:R-:W2:Y:S02]  /*30670*/  SHFL.IDX PT, R6, R0, 0x1, 0x181f ;  /* 0x00381f0000067f89 */ /* 0x000ea400000e0000 */
[----:B------:R-:W-:-:S02]  /*30680*/  ISETP.GE.AND P1, PT, R11, R2, PT ;  /* 0x000000020b00720c */ /* 0x000fc40003f26270 */
[----:B------:R-:W3:Y:S01]  /*30690*/  SHFL.IDX PT, R8, R3, 0x1, 0x181f ;  /* 0x00381f0003087f89 */ /* 0x000ee200000e0000 */
[----:B------:R-:W-:-:S03]  /*306a0*/  ISETP.GE.AND P2, PT, R12, R2, PT ;  /* 0x000000020c00720c */ /* 0x000fc60003f46270 */
[----:B------:R4:W-:Y:S04]  /*306b0*/  STL [R1+0x494], R12 ;  /* 0x0004940c01007387 */ /* 0x0009e80000100800 */
[----:B------:R-:W-:Y:S03]  /*306c0*/  STL [R1+0x474], R11 ;  /* 0x0004740b01007387 */ /* 0x000fe60000100800 */
[----:B------:R-:W-:Y:S02]  /*306d0*/  @!P1 LEA R7, R9, UR38, 0x1 ;  /* 0x0000002609079c11 */ /* 0x000fe4000f8e08ff */
[----:B0-----:R-:W-:Y:S01]  /*306e0*/  @!P1 LEA R5, P3, R10, R5, 0x1 ;  /* 0x000000050a059211 */ /* 0x001fe200078608ff */
[----:B----4-:R-:W-:-:S04]  /*306f0*/  VIADD R12, R11, 0x20 ;  /* 0x000000200b0c7836 */ /* 0x010fc80000000000 */
[----:B-1----:R-:W-:Y:S01]  /*30700*/  @!P1 IMAD.X R4, RZ, RZ, R4, P3 ;  /* 0x000000ffff049224 */ /* 0x002fe200018e0604 */
[----:B------:R-:W-:Y:S04]  /*30710*/  STL [R1+0x4a0], R12 ;  /* 0x0004a00c01007387 */ /* 0x000fe80000100800 */
[----:B------:R-:W-:-:S04]  /*30720*/  @!P1 LOP3.LUT R5, R5, R4, RZ, 0x3c, !PT ;  /* 0x0000000405059212 */ /* 0x000fc800078e3cff */
[----:B------:R-:W-:-:S04]  /*30730*/  @!P1 LOP3.LUT R4, R5, R4, RZ, 0x3c, !PT ;  /* 0x0000000405049212 */ /* 0x000fc800078e3cff */
[----:B------:R-:W-:-:S05]  /*30740*/  @!P1 LOP3.LUT R5, R5, R4, RZ, 0x3c, !PT ;  /* 0x0000000405059212 */ /* 0x000fca00078e3cff */
[----:B------:R2:W-:Y:S02]  /*30750*/  @!P1 LDGSTS.E.BYPASS.LTC128B.128 [R7+0x18400], desc[UR44][R4.64], !P0 ;  /* 0x1840000004079fae */ /* 0x0005e4000c101d6c */
[----:B--2---:R-:W-:Y:S01]  /*30760*/  @!P2 LEA R4, P1, R10, R6, 0x1 ;  /* 0x000000060a04a211 */ /* 0x004fe200078208ff */
[----:B------:R-:W-:Y:S01]  /*30770*/  VIADD R7, R11, 0x30 ;  /* 0x000000300b077836 */ /* 0x000fe20000000000 */
[----:B------:R-:W-:-:S03]  /*30780*/  @!P2 LEA R6, R9, UR38, 0x1 ;  /* 0x000000260906ac11 */ /* 0x000fc6000f8e08ff */
[----:B---3--:R-:W-:Y:S01]  /*30790*/  @!P2 IMAD.X R5, RZ, RZ, R8, P1 ;  /* 0x000000ffff05a224 */ /* 0x008fe200008e0608 */
[----:B------:R-:W-:Y:S01]  /*307a0*/  ISETP.GE.AND P1, PT, R12, R2, PT ;  /* 0x000000020c00720c */ /* 0x000fe20003f26270 */
[----:B------:R-:W-:Y:S04]  /*307b0*/  STL [R1+0x4a4], R7 ;  /* 0x0004a40701007387 */ /* 0x000fe80000100800 */
[----:B------:R0:W-:Y:S04]  /*307c0*/  @!P2 LDGSTS.E.BYPASS.LTC128B.128 [R6+0x18c00], desc[UR44][R4.64], !P0 ;  /* 0x18c000000406afae */ /* 0x0001e8000c101d6c */
[----:B0-----:R-:W0:Y:S04]  /*307d0*/  SHFL.IDX PT, R5, R0, 0x2, 0x181f ;  /* 0x00581f0000057f89 */ /* 0x001e2800000e0000 */
[----:B------:R-:W-:Y:S01]  /*307e0*/  @!P1 LEA R6, R9, UR38, 0x1 ;  /* 0x0000002609069c11 */ /* 0x000fe2000f8e08ff */
[----:B------:R-:W1:Y:S01]  /*307f0*/  SHFL.IDX PT, R4, R3, 0x2, 0x181f ;  /* 0x00581f0003047f89 */ /* 0x000e6200000e0000 */
[----:B0-----:R-:W-:-:S05]  /*30800*/  @!P1 LEA R5, P2, R10, R5, 0x1 ;  /* 0x000000050a059211 */ /* 0x001fca00078408ff */
[----:B-1----:R-:W-:-:S05]  /*30810*/  @!P1 IMAD.X R4, RZ, RZ, R4, P2 ;  /* 0x000000ffff049224 */ /* 0x002fca00010e0604 */
        /* <DEDUP_REMOVED lines=19> */
[----:B0-----:R-:W0:Y:S04]  /*30950*/  SHFL.IDX PT, R4, R0, 0x4, 0x181f ;  /* 0x00981f0000047f89 */ /* 0x001e2800000e0000 */
[----:B------:R-:W1:Y:S01]  /*30960*/  SHFL.IDX PT, R6, R3, 0x4, 0x181f ;  /* 0x00981f0003067f89 */ /* 0x000e6200000e0000 */
[----:B0-----:R-:W-:-:S05]  /*30970*/  @!P1 LEA R5, P2, R10, R4, 0x1 ;  /* 0x000000040a059211 */ /* 0x001fca00078408ff */
[----:B-1----:R-:W-:Y:S01]  /*30980*/  @!P1 IMAD.X R4, RZ, RZ, R6, P2 ;  /* 0x000000ffff049224 */ /* 0x002fe200010e0606 */
[----:B------:R-:W-:-:S04]  /*30990*/  @!P1 LEA R6, R9, UR38, 0x1 ;  /* 0x0000002609069c11 */ /* 0x000fc8000f8e08ff */
        /* <DEDUP_REMOVED lines=16> */
[----:B------:R-:W-:-:S03]  /*30aa0*/  ISETP.GE.AND P1, PT, R7, R2, PT ;  /* 0x000000020700720c */ /* 0x000fc60003f26270 */
[----:B0-----:R-:W0:Y:S04]  /*30ab0*/  SHFL.IDX PT, R4, R0, 0x6, 0x181f ;  /* 0x00d81f0000047f89 */ /* 0x001e2800000e0000 */
[----:B------:R-:W1:Y:S04]  /*30ac0*/  SHFL.IDX PT, R6, R3, 0x6, 0x181f ;  /* 0x00d81f0003067f89 */ /* 0x000e6800000e0000 */
[----:B------:R-:W2:Y:S04]  /*30ad0*/  SHFL.IDX PT, R3, R3, 0x7, 0x181f ;  /* 0x00f81f0003037f89 */ /* 0x000ea800000e0000 */
[----:B------:R-:W3:Y:S01]  /*30ae0*/  SHFL.IDX PT, R0, R0, 0x7, 0x181f ;  /* 0x00f81f0000007f89 */ /* 0x000ee200000e0000 */
[----:B0-----:R-:W-:-:S05]  /*30af0*/  @!P1 LEA R5, P2, R10, R4, 0x1 ;  /* 0x000000040a059211 */ /* 0x001fca00078408ff */
[----:B-1----:R-:W-:Y:S01]  /*30b00*/  @!P1 IMAD.X R4, RZ, RZ, R6, P2 ;  /* 0x000000ffff049224 */ /* 0x002fe200010e0606 */
[----:B------:R-:W-:-:S04]  /*30b10*/  @!P1 LEA R6, R9, UR38, 0x1 ;  /* 0x0000002609069c11 */ /* 0x000fc8000f8e08ff */
[----:B------:R-:W-:-:S04]  /*30b20*/  @!P1 LOP3.LUT R5, R5, R4, RZ, 0x3c, !PT ;  /* 0x0000000405059212 */ /* 0x000fc800078e3cff */
[----:B------:R-:W-:-:S04]  /*30b30*/  @!P1 LOP3.LUT R4, R5, R4, RZ, 0x3c, !PT ;  /* 0x0000000405049212 */ /* 0x000fc800078e3cff */
[----:B------:R-:W-:-:S05]  /*30b40*/  @!P1 LOP3.LUT R5, R5, R4, RZ, 0x3c, !PT ;  /* 0x0000000405059212 */ /* 0x000fca00078e3cff */
[----:B--23--:R1:W-:Y:S02]  /*30b50*/  @!P1 LDGSTS.E.BYPASS.LTC128B.128 [R6+0x1b400], desc[UR44][R4.64], !P0 ;  /* 0x1b40000004069fae */ /* 0x00c3e4000c101d6c */
.L_x_2259:
[----:B01----:R-:W2:Y:S02]  /*30b60*/  LDL R4, [R1+0x474] ;  /* 0x0004740001047983 */ /* 0x003ea40000100800 */
        /* <DEDUP_REMOVED lines=13> */
[----:B-1----:R-:W1:Y:S01]  /*30c40*/  LDC.64 R2, c[0x0][0x3d8] ;  /* 0x0000f600ff027b82 */ /* 0x002e620000000a00 */
[----:B------:R-:W-:Y:S01]  /*30c50*/  NOP ;  /* 0x0000000000007918 */ /* 0x000fe20000000000 */
[C---:B-1----:R-:W-:Y:S01]  /*30c60*/  IMAD R0, R2.reuse, UR43, RZ ;  /* 0x0000002b02007c24 */ /* 0x042fe2000f8e02ff */
[----:B------:R-:W-:Y:S01]  /*30c70*/  UIADD3 UR4, UR38, 0x22400, URZ ;  /* 0x0002240026047890 */ /* 0x000fe2000fffe03f */
[----:B0-----:R-:W-:Y:S01]  /*30c80*/  IMAD.WIDE.U32 R4, R2, UR36, RZ ;  /* 0x0000002402047c25 */ /* 0x001fe2000f8e00ff */
        /* <DEDUP_REMOVED lines=12> */
[----:B0-----:R-:W-:Y:S02]  /*30d50*/  IMAD.U32 R4, RZ, RZ, UR6 ;  /* 0x00000006ff047e24 */ /* 0x001fe4000f8e00ff */
        /* <DEDUP_REMOVED lines=11> */
.L_x_2162:
[----:B0-----:R-:W2:Y:S01]  /*30e10*/  LDL.LU.64 R4, [R1+0x4b8] ;  /* 0x0004b80001047983 */ /* 0x001ea20000300a00 */
[----:B------:R-:W0:Y:S01]  /*30e20*/  LDC R6, c[0x0][0x448] ;  /* 0x00011200ff067b82 */ /* 0x000e220000000800 */
[----:B------:R-:W-:Y:S02]  /*30e30*/  ULDC.64 UR4, c[0x0][0x3e0] ;  /* 0x0000f80000047ab9 */ /* 0x000fe40000000a00 */
[----:B------:R-:W2:Y:S01]  /*30e40*/  LDL.LU.64 R2, [R1+0x498] ;  /* 0x0004980001027983 */ /* 0x000ea20000300a00 */
[----:B------:R-:W1:Y:S01]  /*30e50*/  S2R R0, SR_CTAID.Z ;  /* 0x0000000000007919 */ /* 0x000e620000002700 */
[----:B0-----:R-:W-:Y:S02]  /*30e60*/  ISETP.NE.AND P0, PT, R6, 0x1, PT ;  /* 0x000000010600780c */ /* 0x001fe40003f05270 */
[----:B-1----:R-:W-:-:S05]  /*30e70*/  SHF.R.S32.HI R0, RZ, 0x1f, R0 ;  /* 0x0000001fff007819 */ /* 0x002fca0000011400 */
[----:B------:R-:W-:Y:S01]  /*30e80*/  IMAD R0, R0, UR4, RZ ;  /* 0x0000000400007c24 */ /* 0x000fe2000f8e02ff */
[----:B------:R-:W0:Y:S02]  /*30e90*/  S2R R8, SR_TID.X ;  /* 0x0000000000087919 */ /* 0x000e240000002100 */
[----:B0-----:R-:W-:-:S05]  /*30ea0*/  IMAD.SHL.U32 R10, R8, 0x8, RZ ;  /* 0x00000008080a7824 */ /* 0x001fca00078e00ff */
[----:B------:R-:W-:Y:S01]  /*30eb0*/  LOP3.LUT R10, R10, 0x38, RZ, 0xc0, !PT ;  /* 0x000000380a0a7812 */ /* 0x000fe200078ec0ff */
[----:B--2---:R-:W-:Y:S02]  /*30ec0*/  IMAD.MOV.U32 R2, RZ, RZ, R4 ;  /* 0x000000ffff027224 */ /* 0x004fe400078e0004 */
[----:B------:R-:W0:Y:S01]  /*30ed0*/  S2R R4, SR_CTAID.Z ;  /* 0x0000000000047919 */ /* 0x000e220000002700 */
[----:B------:R-:W1:Y:S01]  /*30ee0*/  S2R R5, SR_TID.X ;  /* 0x0000000000057919 */ /* 0x000e620000002100 */
[C---:B0-----:R-:W-:Y:S02]  /*30ef0*/  IMAD R0, R4.reuse, UR5, R0 ;  /* 0x0000000504007c24 */ /* 0x041fe4000f8e0200 */
[----:B------:R-:W-:Y:S01]  /*30f00*/  IMAD.WIDE.U32 R2, R4, UR4, R2 ;  /* 0x0000000404027c25 */ /* 0x000fe2000f8e0002 */
[----:B------:R-:W-:-:S03]  /*30f10*/  ULDC.64 UR4, c[0x0][0x3d0] ;  /* 0x0000f40000047ab9 */ /* 0x000fc60000000a00 */
[----:B------:R-:W-:Y:S02]  /*30f20*/  IMAD.IADD R3, R3, 0x1, R0 ;  /* 0x0000000103037824 */ /* 0x000fe400078e0200 */
[----:B------:R-:W0:Y:S01]  /*30f30*/  @P0 LDC R0, c[0x0][0x44c] ;  /* 0x00011300ff000b82 */ /* 0x000e220000000800 */
[C---:B-1----:R-:W-:Y:S01]  /*30f40*/  LOP3.LUT R4, R5.reuse, 0x7f, RZ, 0xc0, !PT ;  /* 0x0000007f05047812 */ /* 0x042fe200078ec0ff */
[----:B------:R-:W-:-:S06]  /*30f50*/  IMAD.SHL.U32 R15, R5, 0x10, RZ ;  /* 0x00000010050f7824 */ /* 0x000fcc00078e00ff */
[----:B------:R-:W1:Y:S01]  /*30f60*/  @P0 LDC R5, c[0x0][0x450] ;  /* 0x00011400ff050b82 */ /* 0x000e620000000800 */
[----:B------:R-:W-:-:S04]  /*30f70*/  SHF.R.U32.HI R7, RZ, 0x3, R4 ;  /* 0x00000003ff077819 */ /* 0x000fc80000011604 */
[----:B------:R-:W-:-:S05]  /*30f80*/  LOP3.LUT R7, R7, 0x70, R15, 0xf8, !PT ;  /* 0x0000007007077812 */ /* 0x000fca00078ef80f */
[----:B------:R-:W-:-:S04]  /*30f90*/  VIADD R7, R7, UR39 ;  /* 0x0000002707077c36 */ /* 0x000fc80008000000 */
[----:B0-----:R-:W-:-:S04]  /*30fa0*/  @P0 IMAD.HI.U32 R0, R7, R0, RZ ;  /* 0x0000000007000227 */ /* 0x001fc800078e00ff */
[----:B------:R-:W-:Y:S01]  /*30fb0*/  IMAD.MOV.U32 R4, RZ, RZ, R7 ;  /* 0x000000ffff047224 */ /* 0x000fe200078e0007 */
[----:B-1----:R-:W-:-:S04]  /*30fc0*/  @P0 SHF.R.U32.HI R4, RZ, R5, R0 ;  /* 0x00000005ff040219 */ /* 0x002fc80000011600 */
[--C-:B------:R-:W-:Y:S01]  /*30fd0*/  SHF.R.S32.HI R5, RZ, 0x1f, R4.reuse ;  /* 0x0000001fff057819 */ /* 0x100fe20000011404 */
[----:B------:R-:W-:-:S04]  /*30fe0*/  IMAD.MOV R0, RZ, RZ, -R4 ;  /* 0x000000ffff007224 */ /* 0x000fc800078e0a04 */
[----:B------:R-:W-:Y:S02]  /*30ff0*/  IMAD R5, R5, UR4, RZ ;  /* 0x0000000405057c24 */ /* 0x000fe4000f8e02ff */
[----:B------:R-:W-:-:S04]  /*31000*/  IMAD.WIDE.U32 R2, R4, UR4, R2 ;  /* 0x0000000404027c25 */ /* 0x000fc8000f8e0002 */
[----:B------:R-:W-:Y:S02]  /*31010*/  IMAD R0, R6, R0, R7 ;  /* 0x0000000006007224 */ /* 0x000fe400078e0207 */
        /* <DEDUP_REMOVED lines=10> */
[----:B------:R-:W-:-:S04]  /*310c0*/  ULDC UR4, c[0x0][0x3b8] ;  /* 0x0000ee0000047ab9 */ /* 0x000fc80000000800 */
[----:B------:R-:W-:Y:S02]  /*310d0*/  LEA.HI.X R4, R2, UR5, R0, 0x1, P0 ;  /* 0x0000000502047c11 */ /* 0x000fe400080f0c00 */
[----:B------:R-:W-:-:S04]  /*310e0*/  LOP3.LUT R0, R10, 0x40, RZ, 0xfc, !PT ;  /* 0x000000400a007812 */ /* 0x000fc800078efcff */
[----:B------:R-:W-:Y:S02]  /*310f0*/  ISETP.GE.AND P0, PT, R0, UR4, PT ;  /* 0x0000000400007c0c */ /* 0x000fe4000bf06270 */
[----:B------:R-:W-:-:S04]  /*31100*/  LOP3.LUT R0, R10, 0x80, RZ, 0xfc, !PT ;  /* 0x000000800a007812 */ /* 0x000fc800078efcff */
[----:B------:R-:W-:Y:S02]  /*31110*/  ISETP.GE.AND P1, PT, R0, UR4, PT ;  /* 0x0000000400007c0c */ /* 0x000fe4000bf26270 */
[C---:B------:R-:W-:Y:S02]  /*31120*/  LOP3.LUT R0, R10.reuse, 0xc0, RZ, 0xfc, !PT ;  /* 0x000000c00a007812 */ /* 0x040fe400078efcff */
[----:B------:R-:W-:Y:S02]  /*31130*/  ISETP.GE.AND P3, PT, R10, UR4, PT ;  /* 0x000000040a007c0c */ /* 0x000fe4000bf66270 */
[----:B------:R-:W-:Y:S01]  /*31140*/  ISETP.GE.AND P2, PT, R0, UR4, PT ;  /* 0x0000000400007c0c */ /* 0x000fe2000bf46270 */
[----:B------:R-:W-:-:S03]  /*31150*/  UMOV UR4, 0xffffffff ;  /* 0xffffffff00047882 */ /* 0x000fc60000000000 */
[----:B------:R-:W-:Y:S09]  /*31160*/  BRA.DIV UR4, `(.L_x_2163) ;  /* 0x0000003a04707947 */ /* 0x000ff2000b800000 */
[----:B------:R-:W2:Y:S01]  /*31170*/  LDL.LU R3, [R1+0x494] ;  /* 0x0004940001037983 */ /* 0x000ea20000300800 */
[----:B------:R-:W-:-:S03]  /*31180*/  ULDC UR4, c[0x0][0x288] ;  /* 0x0000a20000047ab9 */ /* 0x000fc60000000800 */
[----:B------:R-:W3:Y:S04]  /*31190*/  LDL.LU R7, [R1+0x474] ;  /* 0x0004740001077983 */ /* 0x000ee80000300800 */
[----:B------:R-:W4:Y:S04]  /*311a0*/  LDL.LU R15, [R1+0x4a0] ;  /* 0x0004a000010f7983 */ /* 0x000f280000300800 */
[----:B------:R-:W5:Y:S01]  /*311b0*/  LDL.LU R13, [R1+0x4a4] ;  /* 0x0004a400010d7983 */ /* 0x000f620000300800 */
[----:B------:R-:W0:Y:S01]  /*311c0*/  S2R R2, SR_TID.X ;  /* 0x0000000000027919 */ /* 0x000e220000002100 */
[----:B------:R-:W-:-:S02]  /*311d0*/  IMAD R0, R6, UR4, RZ ;  /* 0x0000000406007c24 */ /* 0x000fc4000f8e02ff */
[----:B------:R-:W5:Y:S01]  /*311e0*/  LDL.LU R14, [R1+0x4a8] ;  /* 0x0004a800010e7983 */ /* 0x000f620000300800 */
[----:B0-----:R-:W-:-:S05]  /*311f0*/  IMAD.SHL.U32 R11, R2, 0x8, RZ ;  /* 0x00000008020b7824 */ /* 0x001fca00078e00ff */
[----:B------:R-:W-:-:S04]  /*31200*/  LOP3.LUT R11, R11, 0x1f8, RZ, 0xc0, !PT ;  /* 0x000001f80b0b7812 */ /* 0x000fc800078ec0ff */
[----:B------:R-:W-:Y:S01]  /*31210*/  LOP3.LUT R11, R11, 0x38, R2, 0x78, !PT ;  /* 0x000000380b0b7812 */ /* 0x000fe200078e7802 */
[----:B------:R-:W-:Y:S01]  /*31220*/  SHFL.IDX PT, R6, R4, 0x1, 0x181f ;  /* 0x00381f0004067f89 */ /* 0x000fe200000e0000 */
[----:B--2---:R-:W-:-:S03]  /*31230*/  ISETP.GE.AND P4, PT, R3, R0, PT ;  /* 0x000000000300720c */ /* 0x004fc60003f86270 */
[----:B------:R-:W0:Y:S01]  /*31240*/  SHFL.IDX PT, R3, R5, RZ, 0x181f ;  /* 0x00181fff05037589 */ /* 0x000e2200000e0000 */
[----:B---3--:R-:W-:Y:S02]  /*31250*/  ISETP.GE.AND P5, PT, R7, R0, PT ;  /* 0x000000000700720c */ /* 0x008fe40003fa6270 */
[----:B------:R-:W-:Y:S02]  /*31260*/  LOP3.LUT R7, R2, 0x7f, RZ, 0xc0, !PT ;  /* 0x0000007f02077812 */ /* 0x000fe400078ec0ff */
[----:B------:R-:W1:Y:S03]  /*31270*/  SHFL.IDX PT, R2, R4, RZ, 0x181f ;  /* 0x00181fff04027589 */ /* 0x000e6600000e0000 */
[----:B------:R-:W-:-:S06]  /*31280*/  IMAD.SHL.U32 R12, R7, 0x8, RZ ;  /* 0x00000008070c7824 */ /* 0x000fcc00078e00ff */
[----:B0-----:R-:W-:-:S05]  /*31290*/  @!P5 LEA R3, P6, R10, R3, 0x1 ;  /* 0x000000030a03d211 */ /* 0x001fca00078c08ff */
[----:B-1----:R-:W-:Y:S01]  /*312a0*/  @!P5 IMAD.X R2, RZ, RZ, R2, P6 ;  /* 0x000000ffff02d224 */ /* 0x002fe200030e0602 */
[----:B------:R-:W-:-:S04]  /*312b0*/  LOP3.LUT R11, R11, 0x200, R12, 0xf8, !PT ;  /* 0x000002000b0b7812 */ /* 0x000fc800078ef80c */
[----:B------:R-:W-:-:S04]  /*312c0*/  @!P5 LOP3.LUT R3, R3, R2, RZ, 0x3c, !PT ;  /* 0x000000020303d212 */ /* 0x000fc800078e3cff */
[----:B------:R-:W-:Y:S02]  /*312d0*/  @!P5 LOP3.LUT R2, R3, R2, RZ, 0x3c, !PT ;  /* 0x000000020302d212 */ /* 0x000fe400078e3cff */
        /* <DEDUP_REMOVED lines=19> */
[----:B0-----:R-:W-:-:S05]  /*31410*/  @!P4 LEA R2, P6, R10, R2, 0x1 ;  /* 0x000000020a02c211 */ /* 0x001fca00078c08ff */
[----:B-1----:R-:W-:-:S05]  /*31420*/  @!P4 IMAD.X R3, RZ, RZ, R6, P6 ;  /* 0x000000ffff03c224 */ /* 0x002fca00030e0606 */
[----:B------:R-:W-:Y:S04]  /*31430*/  @!P4 LDGSTS.E.BYPASS.LTC128B.128 [R9+0x23400], desc[UR44][R2.64], !P3 ;  /* 0x234000000209cfae */ /* 0x000fe8000d901d6c */
[----:B------:R-:W-:Y:S04]  /*31440*/  @!P4 LDGSTS.E.BYPASS.LTC128B.128 [R9+0x27400], desc[UR44][R2.64+0x80], !P0 ;  /* 0x274000800209cfae */ /* 0x000fe8000c101d6c */
[----:B------:R-:W-:Y:S04]  /*31450*/  @!P4 LDGSTS.E.BYPASS.LTC128B.128 [R9+0x2b400], desc[UR44][R2.64+0x100], !P1 ;  /* 0x2b4001000209cfae */ /* 0x000fe8000c901d6c */
[----:B------:R0:W-:Y:S01]  /*31460*/  @!P4 LDGSTS.E.BYPASS.LTC128B.128 [R9+0x2f400], desc[UR44][R2.64+0x180], !P2 ;  /* 0x2f4001800209cfae */ /* 0x0001e2000d101d6c */
[----:B-----5:R-:W-:-:S03]  /*31470*/  ISETP.GE.AND P4, PT, R13, R0, PT ;  /* 0x000000000d00720c */ /* 0x020fc60003f86270 */
[----:B------:R-:W3:Y:S04]  /*31480*/  LDL.LU R13, [R1+0x4b0] ;  /* 0x0004b000010d7983 */ /* 0x000ee80000300800 */
        /* <DEDUP_REMOVED lines=11> */
[----:B------:R-:W-:-:S13]  /*31540*/  ISETP.GE.AND P4, PT, R14, R0, PT ;  /* 0x000000000e00720c */ /* 0x000fda0003f86270 */
[----:B------:R-:W-:Y:S02]  /*31550*/  @!P4 LEA R9, R11, UR38, 0x1 ;  /* 0x000000260b09cc11 */ /* 0x000fe4000f8e08ff */
        /* <DEDUP_REMOVED lines=8> */
[----:B------:R-:W-:Y:S01]  /*315e0*/  SHFL.IDX PT, R14, R5, 0x7, 0x181f ;  /* 0x00f81f00050e7f89 */ /* 0x000fe200000e0000 */
[----:B--2---:R-:W-:-:S13]  /*315f0*/  ISETP.GE.AND P4, PT, R15, R0, PT ;  /* 0x000000000f00720c */ /* 0x004fda0003f86270 */
[----:B0-----:R-:W-:Y:S02]  /*31600*/  @!P4 LEA R2, P6, R10, R2, 0x1 ;  /* 0x000000020a02c211 */ /* 0x001fe400078c08ff */
[----:B------:R-:W-:-:S03]  /*31610*/  @!P4 LEA R7, R11, UR38, 0x1 ;  /* 0x000000260b07cc11 */ /* 0x000fc6000f8e08ff */
[----:B------:R-:W-:-:S05]  /*31620*/  @!P4 IMAD.X R3, RZ, RZ, R6, P6 ;  /* 0x000000ffff03c224 */ /* 0x000fca00030e0606 */
[----:B------:R-:W-:Y:S04]  /*31630*/  @!P4 LDGSTS.E.BYPASS.LTC128B.128 [R7+0x24c00], desc[UR44][R2.64], !P3 ;  /* 0x24c000000207cfae */ /* 0x000fe8000d901d6c */
[----:B------:R-:W-:Y:S04]  /*31640*/  @!P4 LDGSTS.E.BYPASS.LTC128B.128 [R7+0x28c00], desc[UR44][R2.64+0x80], !P0 ;  /* 0x28c000800207cfae */ /* 0x000fe8000c101d6c */
[----:B------:R-:W-:Y:S04]  /*31650*/  @!P4 LDGSTS.E.BYPASS.LTC128B.128 [R7+0x2cc00], desc[UR44][R2.64+0x100], !P1 ;  /* 0x2cc001000207cfae */ /* 0x000fe8000c901d6c */
[----:B------:R0:W-:Y:S04]  /*31660*/  @!P4 LDGSTS.E.BYPASS.LTC128B.128 [R7+0x30c00], desc[UR44][R2.64+0x180], !P2 ;  /* 0x30c001800207cfae */ /* 0x0001e8000d101d6c */
[----:B------:R-:W-:Y:S04]  /*31670*/  SHFL.IDX PT, R6, R4, 0x6, 0x181f ;  /* 0x00d81f0004067f89 */ /* 0x000fe800000e0000 */
[----:B0-----:R-:W0:Y:S01]  /*31680*/  SHFL.IDX PT, R2, R5, 0x6, 0x181f ;  /* 0x00d81f0005027f89 */ /* 0x001e2200000e0000 */
[----:B---3--:R-:W-:-:S13]  /*31690*/  ISETP.GE.AND P4, PT, R13, R0, PT ;  /* 0x000000000d00720c */ /* 0x008fda0003f86270 */
[----:B0-----:R-:W-:Y:S02]  /*316a0*/  @!P4 LEA R2, P6, R10, R2, 0x1 ;  /* 0x000000020a02c211 */ /* 0x001fe400078c08ff */
[----:B------:R-:W-:-:S03]  /*316b0*/  @!P4 LEA R9, R11, UR38, 0x1 ;  /* 0x000000260b09cc11 */ /* 0x000fc6000f8e08ff */
[----:B------:R-:W-:Y:S02]  /*316c0*/  @!P4 IMAD.X R3, RZ, RZ, R6, P6 ;  /* 0x000000ffff03c224 */ /* 0x000fe400030e0606 */
[----:B------:R0:W1:Y:S04]  /*316d0*/  SHFL.IDX PT, R6, R4, 0x7, 0x181f ;  /* 0x00f81f0004067f89 */ /* 0x00006800000e0000 */
[----:B------:R0:W-:Y:S04]  /*316e0*/  @!P4 LDGSTS.E.BYPASS.LTC128B.128 [R9+0x25400], desc[UR44][R2.64], !P3 ;  /* 0x254000000209cfae */ /* 0x0001e8000d901d6c */
[----:B------:R0:W-:Y:S04]  /*316f0*/  @!P4 LDGSTS.E.BYPASS.LTC128B.128 [R9+0x29400], desc[UR44][R2.64+0x80], !P0 ;  /* 0x294000800209cfae */ /* 0x0001e8000c101d6c */
[----:B------:R0:W-:Y:S04]  /*31700*/  @!P4 LDGSTS.E.BYPASS.LTC128B.128 [R9+0x2d400], desc[UR44][R2.64+0x100], !P1 ;  /* 0x2d4001000209cfae */ /* 0x0001e8000c901d6c */
[----:B------:R0:W-:Y:S02]  /*31710*/  @!P4 LDGSTS.E.BYPASS.LTC128B.128 [R9+0x31400], desc[UR44][R2.64+0x180], !P2 ;  /* 0x314001800209cfae */ /* 0x0001e4000d101d6c */
.L_x_2277:
[----:B0-----:R-:W2:Y:S01]  /*31720*/  LDL.LU R2, [R1+0x4c0] ;  /* 0x0004c00001027983 */ /* 0x001ea20000300800 */
[----:B------:R-:W-:Y:S01]  /*31730*/  BSSY B0, `(.L_x_2164) ;  /* 0x0000014000007945 */ /* 0x000fe20003800000 */
[----:B--2---:R-:W-:-:S13]  /*31740*/  ISETP.GE.AND P4, PT, R2, R0, PT ;  /* 0x000000000200720c */ /* 0x004fda0003f86270 */
[----:B------:R-:W-:Y:S05]  /*31750*/  @P4 BRA `(.L_x_2165) ;  /* 0x0000000000444947 */ /* 0x000fea0003800000 */
[----:B------:R-:W0:Y:S01]  /*31760*/  S2R R2, SR_TID.X ;  /* 0x0000000000027919 */ /* 0x000e220000002100 */
[----:B------:R-:W-:-:S05]  /*31770*/  LOP3.LUT R8, R8, 0x7f, RZ, 0xc0, !PT ;  /* 0x0000007f08087812 */ /* 0x000fca00078ec0ff */
[----:B------:R-:W-:Y:S02]  /*31780*/  IMAD.SHL.U32 R4, R8, 0x8, RZ ;  /* 0x0000000808047824 */ /* 0x000fe400078e00ff */
[----:B0-----:R-:W-:-:S05]  /*31790*/  IMAD.SHL.U32 R8, R2, 0x8, RZ ;  /* 0x0000000802087824 */ /* 0x001fca00078e00ff */
[----:B------:R-:W-:-:S04]  /*317a0*/  LOP3.LUT R8, R8, 0x1f8, RZ, 0xc0, !PT ;  /* 0x000001f808087812 */ /* 0x000fc800078ec0ff */
[----:B------:R-:W-:Y:S02]  /*317b0*/  LOP3.LUT R8, R8, 0x38, R2, 0x78, !PT ;  /* 0x0000003808087812 */ /* 0x000fe400078e7802 */
[----:B------:R-:W-:Y:S02]  /*317c0*/  LEA R2, P4, R10, R14, 0x1 ;  /* 0x0000000e0a027211 */ /* 0x000fe400078808ff */
[----:B------:R-:W-:-:S03]  /*317d0*/  LOP3.LUT R8, R8, 0x200, R4, 0xf8, !PT ;  /* 0x0000020008087812 */ /* 0x000fc600078ef804 */
[----:B-1----:R-:W-:Y:S01]  /*317e0*/  IMAD.X R3, RZ, RZ, R6, P4 ;  /* 0x000000ffff037224 */ /* 0x002fe200020e0606 */
        /* <DEDUP_REMOVED lines=8> */
.L_x_2165:
[----:B------:R-:W-:Y:S05]  /*31870*/  BSYNC B0 ;  /* 0x0000000000007941 */ /* 0x000fea0003800000 */
.L_x_2164:
[----:B------:R-:W-:Y:S01]  /*31880*/  NOP ;  /* 0x0000000000007918 */ /* 0x000fe20000000000 */
[----:B------:R-:W-:Y:S01]  /*31890*/  SYNCS.ARRIVE.TRANS64.RED.A0T1 RZ, [UR38+0x32410], RZ ;  /* 0x032410ffffff79a7 */ /* 0x000fe20008200426 */
[----:B0-----:R-:W-:Y:S01]  /*318a0*/  IMAD.MOV.U32 R2, RZ, RZ, 0x1 ;  /* 0x00000001ff027424 */ /* 0x001fe200078e00ff */
[----:B------:R-:W-:Y:S04]  /*318b0*/  ARRIVES.LDGSTSBAR.64.TRANSCNT [UR38+0x32410] ;  /* 0x03241000ff0079b0 */ /* 0x000fe80008000aa6 */
[----:B------:R-:W-:Y:S01]  /*318c0*/  SHF.L.U32 R2, R2, 0x1f, RZ ;  /* 0x0000001f02027819 */ /* 0x000fe200000006ff */
[----:B------:R-:W-:Y:S01]  /*318d0*/  NOP ;  /* 0x0000000000007918 */ /* 0x000fe20000000000 */
[----:B------:R-:W-:Y:S02]  /*318e0*/  SYNCS.ARRIVE.TRANS64.A1T0 RZ, [UR38+0x32410], RZ ;  /* 0x032410ffffff79a7 */ /* 0x000fe40008100026 */
[----:B------:R-:W0:Y:S02]  /*318f0*/  SYNCS.PHASECHK.TRANS64.TRYWAIT P0, [UR38+0x32420], R2 ;  /* 0x03242002ff0075a7 */ /* 0x000e240008000166 */
[----:B0-----:R-:W-:Y:S05]  /*31900*/  @!P0 BRA `(.L_x_2166) ;  /* 0x0000003c00e48947 */ /* 0x001fea0003800000 */
.L_x_2278:
[----:B------:R-:W-:Y:S01]  /*31910*/  LOP3.LUT P0, RZ, R17, 0x2, RZ, 0xc0, !PT ;  /* 0x0000000211ff7812 */ /* 0x000fe2000780c0ff */
[----:B------:R-:W-:Y:S01]  /*31920*/  BSSY B0, `(.L_x_2167) ;  /* 0x000004b000007945 */ /* 0x000fe20003800000 */
[----:B------:R-:W-:-:S11]  /*31930*/  IMAD.MOV.U32 R0, RZ, RZ, 0x1 ;  /* 0x00000001ff007424 */ /* 0x000fd600078e00ff */
[----:B------:R-:W-:Y:S05]  /*31940*/  @!P0 BRA `(.L_x_2168) ;  /* 0x0000000400208947 */ /* 0x000fea0003800000 */
[----:B------:R-:W2:Y:S01]  /*31950*/  SYNCS.PHASECHK.TRANS64.TRYWAIT P0, [UR38+0x32460], R2 ;  /* 0x03246002ff0075a7 */ /* 0x000ea20008000166 */
[----:B0-----:R-:W0:Y:S02]  /*31960*/  S2R R3, SR_TID.X ;  /* 0x0000000000037919 */ /* 0x001e240000002100 */
[----:B0-----:R-:W-:-:S04]  /*31970*/  LOP3.LUT R3, R3, 0x7f, RZ, 0xc0, !PT ;  /* 0x0000007f03037812 */ /* 0x001fc800078ec0ff */
[----:B------:R-:W-:Y:S01]  /*31980*/  ISETP.NE.AND P1, PT, R3, RZ, PT ;  /* 0x000000ff0300720c */ /* 0x000fe20003f25270 */
[----:B--2---:R-:W-:-:S12]  /*31990*/  @!P0 BRA `(.L_x_2169) ;  /* 0x0000003c00d88947 */ /* 0x004fd80003800000 */
.L_x_2279:
[----:B------:R-:W-:Y:S04]  /*319a0*/  BSSY B1, `(.L_x_2170) ;  /* 0x0000008000017945 */ /* 0x000fe80003800000 */
[----:B------:R-:W-:Y:S05]  /*319b0*/  @P1 BRA `(.L_x_2171) ;  /* 0x0000000000181947 */ /* 0x000fea0003800000 */
[----:B0-----:R-:W0:Y:S01]  /*319c0*/  S2R R3, SR_TID.X ;  /* 0x0000000000037919 */ /* 0x001e220000002100 */
[----:B------:R-:W-:-:S04]  /*319d0*/  IMAD.MOV.U32 R2, RZ, RZ, 0xc000 ;  /* 0x0000c000ff027424 */ /* 0x000fc800078e00ff */
[----:B------:R2:W-:Y:S01]  /*319e0*/  SYNCS.ARRIVE.TRANS64 RZ, [UR38+0x32450], R2 ;  /* 0x03245002ffff79a7 */ /* 0x0005e20008000026 */
[----:B0-----:R-:W-:-:S13]  /*319f0*/  LOP3.LUT P0, RZ, R3, 0x1f, RZ, 0xc0, !PT ;  /* 0x0000001f03ff7812 */ /* 0x001fda000780c0ff */
[----:B--2---:R-:W-:Y:S05]  /*31a00*/  @!P0 BRA `(.L_x_2171) ;  /* 0x0000000000048947 */ /* 0x004fea0003800000 */
[----:B------:R-:W-:Y:S01]  /*31a10*/  BPT.TRAP 0x1 ;  /* 0x000000040000795c */ /* 0x000fe20000300000 */
.L_x_2171:
[----:B------:R-:W-:Y:S05]  /*31a20*/  BSYNC B1 ;  /* 0x0000000000017941 */ /* 0x000fea0003800000 */
.L_x_2170:
[----:B0-----:R-:W2:Y:S01]  /*31a30*/  LDL.LU R2, [R1+0x480] ;  /* 0x0004800001027983 */ /* 0x001ea20000300800 */
        /* <DEDUP_REMOVED lines=10> */
.L_x_2172:
        /* <DEDUP_REMOVED lines=13> */
.L_x_2173:
        /* <DEDUP_REMOVED lines=13> */
.L_x_2174:
        /* <DEDUP_REMOVED lines=13> */
.L_x_2175:
[----:B------:R-:W-:-:S13]  /*31d50*/  @P0 ELECT P1, URZ, PT ;  /* 0x00000000003f082f */ /* 0x000fda0003820000 */
[----:B------:R-:W-:Y:S01]  /*31d60*/  @P1 R2UR UR13, R16 ;  /* 0x00000000100d12ca */ /* 0x000fe200000e0000 */
[----:B------:R-:W-:Y:S01]  /*31d70*/  UMOV UR12, UR36 ;  /* 0x00000024000c7c82 */ /* 0x000fe20008000000 */
[----:B------:R-:W-:Y:S02]  /*31d80*/  @P1 R2UR UR11, R2 ;  /* 0x00000000020b12ca */ /* 0x000fe400000e0000 */
[----:B------:R-:W-:Y:S02]  /*31d90*/  @P1 PLOP3.LUT P0, PT, P1, PT, PT, 0x8, 0x0 ;  /* 0x000000000000181c */ /* 0x000fe40000f0e170 */
[----:B------:R-:W-:-:S09]  /*31da0*/  PLOP3.LUT P1, PT, PT, PT, PT, 0x8, 0x0 ;  /* 0x000000000000781c */ /* 0x000fd20003f2e170 */
[----:B------:R2:W-:Y:S02]  /*31db0*/  UTMALDG.4D [UR8], [UR4], desc[UR6] ;  /* 0x00000608040075b4 */ /* 0x0005e40008019000 */
[----:B--2---:R-:W-:Y:S05]  /*31dc0*/  @P0 BRA.U.ANY `(.L_x_2175) ;  /* 0xfffffffd00e00947 */ /* 0x004fea000393ffff */
.L_x_2168:
[----:B------:R-:W-:Y:S05]  /*31dd0*/  BSYNC B0 ;  /* 0x0000000000007941 */ /* 0x000fea0003800000 */
.L_x_2167:
[----:B------:R-:W2:Y:S04]  /*31de0*/  LDL.LU R4, [R1+0x4b4] ;  /* 0x0004b40001047983 */ /* 0x000ea80000300800 */
[----:B0-----:R-:W3:Y:S01]  /*31df0*/  LDL R3, [R1+0x488] ;  /* 0x0004880001037983 */ /* 0x001ee20000100800 */
[----:B------:R-:W-:Y:S02]  /*31e00*/  IMAD.MOV.U32 R7, RZ, RZ, RZ ;  /* 0x000000ffff077224 */ /* 0x000fe400078e00ff */
[----:B-1----:R-:W-:Y:S02]  /*31e10*/  IMAD.MOV.U32 R6, RZ, RZ, 0x1 ;  /* 0x00000001ff067424 */ /* 0x002fe400078e00ff */
[----:B--2---:R-:W-:-:S05]  /*31e20*/  VIADD R8, R4, 0xfffffffe ;  /* 0xfffffffe04087836 */ /* 0x004fca0000000000 */
[----:B---3--:R-:W-:-:S13]  /*31e30*/  ISETP.GE.AND P0, PT, R8, R3, PT ;  /* 0x000000030800720c */ /* 0x008fda0003f06270 */
[----:B------:R-:W-:Y:S05]  /*31e40*/  @!P0 BRA `(.L_x_2143) ;  /* 0x00000018009c8947 */ /* 0x000fea0003800000 */
[----:B------:R-:W2:Y:S04]  /*31e50*/  LDL.LU R5, [R1+0x490] ;  /* 0x0004900001057983 */ /* 0x000ea80000300800 */
[----:B------:R-:W3:Y:S01]  /*31e60*/  LDL.LU R4, [R1+0x48c] ;  /* 0x00048c0001047983 */ /* 0x000ee20000300800 */
[----:B------:R-:W-:Y:S01]  /*31e70*/  UIADD3 UR4, UR40, 0x1, URZ ;  /* 0x0000000128047890 */ /* 0x000fe2000fffe03f */
[----:B------:R-:W-:Y:S01]  /*31e80*/  LOP3.LUT R3, RZ, R3, RZ, 0x33, !PT ;  /* 0x00000003ff037212 */ /* 0x000fe200078e33ff */
[----:B------:R-:W-:-:S04]  /*31e90*/  IMAD.MOV.U32 R6, RZ, RZ, 0x1 ;  /* 0x00000001ff067424 */ /* 0x000fc800078e00ff */
[----:B--2---:R-:W-:Y:S01]  /*31ea0*/  IMAD R0, R5, UR4, RZ ;  /* 0x0000000405007c24 */ /* 0x004fe2000f8e02ff */
[----:B------:R-:W-:-:S04]  /*31eb0*/  ULOP3.LUT UR4, URZ, UR41, URZ, 0x33, !UPT ;  /* 0x000000293f047292 */ /* 0x000fc8000f8e333f */
[----:B------:R-:W-:-:S04]  /*31ec0*/  LOP3.LUT R0, RZ, R0, RZ, 0x33, !PT ;  /* 0x00000000ff007212 */ /* 0x000fc800078e33ff */
[----:B---3--:R-:W-:Y:S01]  /*31ed0*/  VIADDMNMX R0, R0, -R4, UR4, !PT ;  /* 0x0000000400007e46 */ /* 0x008fe2000f800904 */
[----:B------:R-:W-:Y:S01]  /*31ee0*/  ULOP3.LUT UR4, URZ, UR42, URZ, 0x33, !UPT ;  /* 0x0000002a3f047292 */ /* 0x000fe2000f8e333f */
[----:B------:R-:W0:Y:S05]  /*31ef0*/  S2R R4, SR_TID.X ;  /* 0x0000000000047919 */ /* 0x000e2a0000002100 */
[----:B------:R-:W-:-:S04]  /*31f00*/  VIMNMX R0, R0, UR4, !PT ;  /* 0x0000000400007c48 */ /* 0x000fc8000ffe0100 */
[----:B------:R-:W-:-:S05]  /*31f10*/  VIADDMNMX R3, R0, 0x2, R3, !PT ;  /* 0x0000000200037846 */ /* 0x000fca0007800103 */
[----:B------:R-:W-:-:S05]  /*31f20*/  VIADD R5, R3, 0xfffffffe ;  /* 0xfffffffe03057836 */ /* 0x000fca0000000000 */
[-C--:B------:R-:W-:Y:S02]  /*31f30*/  ISETP.NE.AND P0, PT, R5, R0.reuse, PT ;  /* 0x000000000500720c */ /* 0x080fe40003f05270 */
[----:B------:R-:W-:-:S05]  /*31f40*/  LOP3.LUT R0, RZ, R0, RZ, 0x33, !PT ;  /* 0x00000000ff007212 */ /* 0x000fca00078e33ff */
[----:B------:R-:W-:Y:S02]  /*31f50*/  IMAD.IADD R2, R3, 0x1, R0 ;  /* 0x0000000103027824 */ /* 0x000fe400078e0200 */
[----:B------:R-:W-:-:S03]  /*31f60*/  IMAD.MOV.U32 R0, RZ, RZ, 0x1 ;  /* 0x00000001ff007424 */ /* 0x000fc600078e00ff */
[----:B------:R-:W-:Y:S02]  /*31f70*/  LOP3.LUT R11, R2, 0x1, RZ, 0xc0, !PT ;  /* 0x00000001020b7812 */ /* 0x000fe400078ec0ff */
[----:B0-----:R-:W-:Y:S01]  /*31f80*/  LOP3.LUT R10, R4, 0x1f, RZ, 0xc0, !PT ;  /* 0x0000001f040a7812 */ /* 0x001fe200078ec0ff */
[----:B------:R-:W-:Y:S06]  /*31f90*/  @!P0 BRA `(.L_x_2176) ;  /* 0x0000001000348947 */ /* 0x000fec0003800000 */
[----:B------:R-:W-:Y:S01]  /*31fa0*/  BSSY B0, `(.L_x_2176) ;  /* 0x000010c000007945 */ /* 0x000fe20003800000 */
[----:B------:R-:W-:Y:S02]  /*31fb0*/  IMAD.IADD R9, R2, 0x1, -R11 ;  /* 0x0000000102097824 */ /* 0x000fe400078e0a0b */
[----:B------:R-:W-:-:S07]  /*31fc0*/  IMAD.MOV.U32 R0, RZ, RZ, 0x1 ;  /* 0x00000001ff007424 */ /* 0x000fce00078e00ff */
.L_x_2209:
        /* <DEDUP_REMOVED lines=27> */
.L_x_2179:
[----:B------:R-:W1:Y:S01]  /*32180*/  S2R R2, SR_TID.X ;  /* 0x0000000000027919 */ /* 0x000e620000002100 */
[----:B------:R-:W-:Y:S01]  /*32190*/  BSSY B2, `(.L_x_2180) ;  /* 0x0000006000027945 */ /* 0x000fe20003800000 */
[----:B-1----:R-:W-:Y:S02]  /*321a0*/  LOP3.LUT R3, R2, 0x7f, RZ, 0xc0, !PT ;  /* 0x0000007f02037812 */ /* 0x002fe400078ec0ff */
[----:B------:R-:W-:Y:S02]  /*321b0*/  SHF.L.U32 R2, R0, 0x1f, RZ ;  /* 0x0000001f00027819 */ /* 0x000fe400000006ff */
[----:B------:R-:W-:Y:S02]  /*321c0*/  ISETP.NE.AND P2, PT, R3, RZ, PT ;  /* 0x000000ff0300720c */ /* 0x000fe40003f45270 */
[----:B------:R-:W1:Y:S02]  /*321d0*/  SYNCS.PHASECHK.TRANS64.TRYWAIT P0, [UR38+0x32448], R2 ;  /* 0x03244802ff0075a7 */ /* 0x000e640008000166 */
[----:B-1----:R-:W-:Y:S09]  /*321e0*/  @!P0 BRA `(.L_x_2181) ;  /* 0x0000003400dc8947 */ /* 0x002ff20003800000 */
.L_x_2280:
[----:B------:R-:W-:Y:S05]  /*321f0*/  BSYNC B2 ;  /* 0x0000000000027941 */ /* 0x000fea0003800000 */
.L_x_2180:
[----:B------:R-:W-:Y:S04]  /*32200*/  BSSY B2, `(.L_x_2182) ;  /* 0x0000007000027945 */ /* 0x000fe80003800000 */
[----:B------:R-:W-:Y:S05]  /*32210*/  @P2 BRA `(.L_x_2183) ;  /* 0x0000000000142947 */ /* 0x000fea0003800000 */
[----:B------:R-:W-:Y:S01]  /*32220*/  ISETP.NE.AND P0, PT, R10, RZ, PT ;  /* 0x000000ff0a00720c */ /* 0x000fe20003f05270 */
[----:B-1----:R-:W-:-:S04]  /*32230*/  IMAD.MOV.U32 R3, RZ, RZ, 0x3000 ;  /* 0x00003000ff037424 */ /* 0x002fc800078e00ff */
[----:B------:R2:W-:Y:S08]  /*32240*/  SYNCS.ARRIVE.TRANS64 RZ, [UR38+0x32438], R3 ;  /* 0x03243803ffff79a7 */ /* 0x0005f00008000026 */
[----:B--2---:R-:W-:Y:S05]  /*32250*/  @!P0 BRA `(.L_x_2183) ;  /* 0x0000000000048947 */ /* 0x004fea0003800000 */
[----:B------:R-:W-:Y:S01]  /*32260*/  BPT.TRAP 0x1 ;  /* 0x000000040000795c */ /* 0x000fe20000300000 */
.L_x_2183:
[----:B------:R-:W-:Y:S05]  /*32270*/  BSYNC B2 ;  /* 0x0000000000027941 */ /* 0x000fea0003800000 */
.L_x_2182:
        /* <DEDUP_REMOVED lines=11> */
.L_x_2184:
        /* <DEDUP_REMOVED lines=10> */
.L_x_2281:
[----:B------:R-:W-:Y:S05]  /*323d0*/  BSYNC B2 ;  /* 0x0000000000027941 */ /* 0x000fea0003800000 */
.L_x_2185:
        /* <DEDUP_REMOVED lines=9> */
.L_x_2188:
[----:B------:R-:W-:Y:S05]  /*32470*/  BSYNC B2 ;  /* 0x0000000000027941 */ /* 0x000fea0003800000 */
.L_x_2187:
        /* <DEDUP_REMOVED lines=9> */
.L_x_2189:
        /* <DEDUP_REMOVED lines=13> */
.L_x_2190:
        /* <DEDUP_REMOVED lines=13> */
.L_x_2191:
        /* <DEDUP_REMOVED lines=13> */
.L_x_2192:
        /* <DEDUP_REMOVED lines=8> */
.L_x_2178:
[----:B------:R-:W-:Y:S05]  /*32800*/  BSYNC B1 ;  /* 0x0000000000017941 */ /* 0x000fea0003800000 */
.L_x_2177:
        /* <DEDUP_REMOVED lines=8> */
[----:B------:R-:W-:Y:S01]  /*32890*/  ULDC.64 UR4, c[0x0][0x428] ;  /* 0x00010a0000047ab9 */ /* 0x000fe20000000a00 */
        /* <DEDUP_REMOVED lines=8> */
[----:B------:R-:W-:-:S04]  /*32920*/  IMAD R5, R19, UR4, RZ ;  /* 0x0000000413057c24 */ /* 0x000fc8000f8e02ff */
[C---:B------:R-:W-:Y:S02]  /*32930*/  IMAD R5, R18.reuse, UR5, R5 ;  /* 0x0000000512057c24 */ /* 0x040fe4000f8e0205 */
[----:B------:R-:W-:Y:S01]  /*32940*/  IMAD.WIDE.U32 R2, R18, UR4, R2 ;  /* 0x0000000412027c25 */ /* 0x000fe2000f8e0002 */
[----:B------:R-:W-:-:S03]  /*32950*/  ULDC.64 UR4, c[0x0][0x418] ;  /* 0x0001060000047ab9 */ /* 0x000fc60000000a00 */
[----:B------:R-:W-:Y:S01]  /*32960*/  IMAD.IADD R3, R5, 0x1, R3 ;  /* 0x0000000105037824 */ /* 0x000fe200078e0203 */
[----:B------:R-:W-:-:S04]  /*32970*/  LEA R4, P0, R2, UR4, 0x2 ;  /* 0x0000000402047c11 */ /* 0x000fc8000f8010ff */
[----:B------:R-:W-:-:S05]  /*32980*/  LEA.HI.X R5, R2, UR5, R3, 0x2, P0 ;  /* 0x0000000502057c11 */ /* 0x000fca00080f1403 */
[----:B------:R0:W5:Y:S04]  /*32990*/  LDG.E R16, desc[UR44][R4.64] ;  /* 0x0000002c04107981 */ /* 0x000168000c1e1900 */
.L_x_2195:
[----:B------:R-:W1:Y:S01]  /*329a0*/  S2R R2, SR_TID.X ;  /* 0x0000000000027919 */ /* 0x000e620000002100 */
[----:B------:R-:W-:Y:S01]  /*329b0*/  BSSY B2, `(.L_x_2196) ;  /* 0x0000006000027945 */ /* 0x000fe20003800000 */
[----:B-1----:R-:W-:Y:S02]  /*329c0*/  LOP3.LUT R3, R2, 0x7f, RZ, 0xc0, !PT ;  /* 0x0000007f02037812 */ /* 0x002fe400078ec0ff */
[----:B------:R-:W-:Y:S02]  /*329d0*/  SHF.L.U32 R2, R0, 0x1f, RZ ;  /* 0x0000001f00027819 */ /* 0x000fe400000006ff */
[----:B------:R-:W-:Y:S02]  /*329e0*/  ISETP.NE.AND P2, PT, R3, RZ, PT ;  /* 0x000000ff0300720c */ /* 0x000fe40003f45270 */
[----:B------:R-:W1:Y:S02]  /*329f0*/  SYNCS.PHASECHK.TRANS64.TRYWAIT P0, [UR38+0x32440], R2 ;  /* 0x03244002ff0075a7 */ /* 0x000e640008000166 */
[----:B-1----:R-:W-:Y:S09]  /*32a00*/  @!P0 BRA `(.L_x_2197) ;  /* 0x0000003000048947 */ /* 0x002ff20003800000 */
.L_x_2282:
[----:B------:R-:W-:Y:S05]  /*32a10*/  BSYNC B2 ;  /* 0x0000000000027941 */ /* 0x000fea0003800000 */
.L_x_2196:
[----:B------:R-:W-:Y:S04]  /*32a20*/  BSSY B2, `(.L_x_2198) ;  /* 0x0000007000027945 */ /* 0x000fe80003800000 */
[----:B------:R-:W-:Y:S05]  /*32a30*/  @P2 BRA `(.L_x_2199) ;  /* 0x0000000000142947 */ /* 0x000fea0003800000 */
[----:B------:R-:W-:Y:S01]  /*32a40*/  ISETP.NE.AND P0, PT, R10, RZ, PT ;  /* 0x000000ff0a00720c */ /* 0x000fe20003f05270 */
[----:B-1----:R-:W-:-:S04]  /*32a50*/  IMAD.MOV.U32 R3, RZ, RZ, 0x3000 ;  /* 0x00003000ff037424 */ /* 0x002fc800078e00ff */
[----:B------:R2:W-:Y:S08]  /*32a60*/  SYNCS.ARRIVE.TRANS64 RZ, [UR38+0x32430], R3 ;  /* 0x03243003ffff79a7 */ /* 0x0005f00008000026 */
[----:B--2---:R-:W-:Y:S05]  /*32a70*/  @!P0 BRA `(.L_x_2199) ;  /* 0x0000000000048947 */ /* 0x004fea0003800000 */
[----:B------:R-:W-:Y:S01]  /*32a80*/  BPT.TRAP 0x1 ;  /* 0x000000040000795c */ /* 0x000fe20000300000 */
.L_x_2199:
[----:B------:R-:W-:Y:S05]  /*32a90*/  BSYNC B2 ;  /* 0x0000000000027941 */ /* 0x000fea0003800000 */
.L_x_2198:
        /* <DEDUP_REMOVED lines=11> */
.L_x_2200:
        /* <DEDUP_REMOVED lines=11> */
.L_x_2283:
[----:B------:R-:W-:Y:S05]  /*32c00*/  BSYNC B2 ;  /* 0x0000000000027941 */ /* 0x000fea0003800000 */
.L_x_2201:
        /* <DEDUP_REMOVED lines=9> */
.L_x_2204:
[----:B------:R-:W-:Y:S05]  /*32ca0*/  BSYNC B2 ;  /* 0x0000000000027941 */ /* 0x000fea0003800000 */
.L_x_2203:
        /* <DEDUP_REMOVED lines=9> */
.L_x_2205:
        /* <DEDUP_REMOVED lines=13> */
.L_x_2206:
        /* <DEDUP_REMOVED lines=13> */
.L_x_2207:
        /* <DEDUP_REMOVED lines=13> */
.L_x_2208:
        /* <DEDUP_REMOVED lines=8> */
.L_x_2194:
[----:B------:R-:W-:Y:S05]  /*33030*/  BSYNC B1 ;  /* 0x0000000000017941 */ /* 0x000fea0003800000 */
.L_x_2193:
[----:B------:R-:W-:Y:S01]  /*33040*/  VIADD R8, R8, 0xfffffffe ;  /* 0xfffffffe08087836 */ /* 0x000fe20000000000 */
[----:B------:R-:W-:Y:S06]  /*33050*/  @P1 BRA `(.L_x_2209) ;  /* 0xffffffec00dc1947 */ /* 0x000fec000383ffff */
[----:B------:R-:W-:Y:S05]  /*33060*/  BSYNC B0 ;  /* 0x0000000000007941 */ /* 0x000fea0003800000 */
.L_x_2176:
        /* <DEDUP_REMOVED lines=25> */
.L_x_2212:
[----:B------:R-:W1:Y:S01]  /*33200*/  S2R R2, SR_TID.X ;  /* 0x0000000000027919 */ /* 0x000e620000002100 */
[----:B------:R-:W-:Y:S01]  /*33210*/  BSSY B1, `(.L_x_2213) ;  /* 0x0000006000017945 */ /* 0x000fe20003800000 */
[----:B-1----:R-:W-:Y:S02]  /*33220*/  LOP3.LUT R3, R2, 0x7f, RZ, 0xc0, !PT ;  /* 0x0000007f02037812 */ /* 0x002fe400078ec0ff */
[----:B------:R-:W-:Y:S02]  /*33230*/  SHF.L.U32 R2, R0, 0x1f, RZ ;  /* 0x0000001f00027819 */ /* 0x000fe400000006ff */
[----:B------:R-:W-:Y:S02]  /*33240*/  ISETP.NE.AND P1, PT, R3, RZ, PT ;  /* 0x000000ff0300720c */ /* 0x000fe40003f25270 */
[----:B------:R-:W1:Y:S02]  /*33250*/  SYNCS.PHASECHK.TRANS64.TRYWAIT P0, [UR38+0x32448], R2 ;  /* 0x03244802ff0075a7 */ /* 0x000e640008000166 */
[----:B-1----:R-:W-:Y:S09]  /*33260*/  @!P0 BRA `(.L_x_2214) ;  /* 0x00000028001c8947 */ /* 0x002ff20003800000 */
.L_x_2284:
[----:B------:R-:W-:Y:S05]  /*33270*/  BSYNC B1 ;  /* 0x0000000000017941 */ /* 0x000fea0003800000 */
.L_x_2213:
[----:B------:R-:W-:Y:S04]  /*33280*/  BSSY B1, `(.L_x_2215) ;  /* 0x0000007000017945 */ /* 0x000fe80003800000 */
[----:B------:R-:W-:Y:S05]  /*33290*/  @P1 BRA `(.L_x_2216) ;  /* 0x0000000000141947 */ /* 0x000fea0003800000 */
[----:B------:R-:W-:Y:S01]  /*332a0*/  ISETP.NE.AND P0, PT, R10, RZ, PT ;  /* 0x000000ff0a00720c */ /* 0x000fe20003f05270 */
[----:B-1----:R-:W-:-:S04]  /*332b0*/  IMAD.MOV.U32 R3, RZ, RZ, 0x3000 ;  /* 0x00003000ff037424 */ /* 0x002fc800078e00ff */
[----:B------:R2:W-:Y:S08]  /*332c0*/  SYNCS.ARRIVE.TRANS64 RZ, [UR38+0x32438], R3 ;  /* 0x03243803ffff79a7 */ /* 0x0005f00008000026 */
[----:B--2---:R-:W-:Y:S05]  /*332d0*/  @!P0 BRA `(.L_x_2216) ;  /* 0x0000000000048947 */ /* 0x004fea0003800000 */
[----:B------:R-:W-:Y:S01]  /*332e0*/  BPT.TRAP 0x1 ;  /* 0x000000040000795c */ /* 0x000fe20000300000 */
.L_x_2216:
[----:B------:R-:W-:Y:S05]  /*332f0*/  BSYNC B1 ;  /* 0x0000000000017941 */ /* 0x000fea0003800000 */
.L_x_2215:
        /* <DEDUP_REMOVED lines=11> */
.L_x_2217:
        /* <DEDUP_REMOVED lines=11> */
.L_x_2285:
[----:B------:R-:W-:Y:S05]  /*33460*/  BSYNC B1 ;  /* 0x0000000000017941 */ /* 0x000fea0003800000 */
.L_x_2218:
        /* <DEDUP_REMOVED lines=9> */
.L_x_2221:
[----:B------:R-:W-:Y:S05]  /*33500*/  BSYNC B1 ;  /* 0x0000000000017941 */ /* 0x000fea0003800000 */
.L_x_2220:
        /* <DEDUP_REMOVED lines=9> */
.L_x_2222:
        /* <DEDUP_REMOVED lines=13> */
.L_x_2223:
        /* <DEDUP_REMOVED lines=13> */
.L_x_2224:
        /* <DEDUP_REMOVED lines=13> */
.L_x_2225:
        /* <DEDUP_REMOVED lines=8> */
.L_x_2211:
[----:B------:R-:W-:Y:S05]  /*33890*/  BSYNC B0 ;  /* 0x0000000000007941 */ /* 0x000fea0003800000 */
.L_x_2210:
[----:B------:R-:W-:Y:S02]  /*338a0*/  LOP3.LUT R0, R0, 0x1, RZ, 0x3c, !PT ;  /* 0x0000000100007812 */ /* 0x000fe400078e3cff */
[----:B------:R-:W-:-:S07]  /*338b0*/  CS2R R6, SRZ ;  /* 0x0000000000067805 */ /* 0x000fce000001ff00 */
.L_x_2143:
[----:B------:R-:W1:Y:S01]  /*338c0*/  S2R R3, SR_CgaCtaId ;  /* 0x0000000000037919 */ /* 0x000e620000008800 */
[----:B------:R-:W-:Y:S02]  /*338d0*/  MOV R2, 0x400 ;  /* 0x0000040000027802 */ /* 0x000fe40000000f00 */
[----:B------:R-:W-:Y:S02]  /*338e0*/  SHF.L.U32 R7, R7, 0x1f, RZ ;  /* 0x0000001f07077819 */ /* 0x000fe400000006ff */
[----:B-1----:R-:W-:-:S04]  /*338f0*/  LEA R2, R3, R2, 0x18 ;  /* 0x0000000203027211 */ /* 0x002fc800078ec0ff */
[----:B------:R-:W1:Y:S02]  /*33900*/  SYNCS.PHASECHK.TRANS64.TRYWAIT P0, [R2+URZ+0x32420], R7 ;  /* 0x03242007020075a7 */ /* 0x000e64000800017f */
[----:B-1----:R-:W-:Y:S05]  /*33910*/  @!P0 BRA `(.L_x_2226) ;  /* 0x0000002000a08947 */ /* 0x002fea0003800000 */
.L_x_2286:
[----:B------:R-:W-:-:S03]  /*33920*/  UMOV UR4, 0xffffffff ;  /* 0xffffffff00047882 */ /* 0x000fc60000000000 */
[----:B------:R-:W-:Y:S05]  /*33930*/  BRA.DIV UR4, `(.L_x_2227) ;  /* 0x0000002204ac7947 */ /* 0x000fea000b800000 */
[----:B------:R-:W2:Y:S02]  /*33940*/  S2R R3, SR_TID.X ;  /* 0x0000000000037919 */ /* 0x000ea40000002100 */
[----:B--2---:R-:W-:-:S04]  /*33950*/  SHF.R.U32.HI R3, RZ, 0x5, R3 ;  /* 0x00000005ff037819 */ /* 0x004fc80000011603 */
[----:B------:R-:W-:-:S05]  /*33960*/  LOP3.LUT R3, R3, 0x3, RZ, 0xc0, !PT ;  /* 0x0000000303037812 */ /* 0x000fca00078ec0ff */
[----:B------:R2:W3:Y:S02]  /*33970*/  SHFL.IDX PT, R14, R3, RZ, 0x1f ;  /* 0x00001fff030e7589 */ /* 0x0004e400000e0000 */
.L_x_2289:
[----:B---3--:R-:W-:-:S13]  /*33980*/  ISETP.NE.AND P0, PT, R14, RZ, PT ;  /* 0x000000ff0e00720c */ /* 0x008fda0003f05270 */
[----:B------:R-:W-:Y:S05]  /*33990*/  @P0 BRA `(.L_x_2039) ;  /* 0x0000000000880947 */ /* 0x000fea0003800000 */
[----:B------:R-:W-:-:S03]  /*339a0*/  UMOV UR4, 0xffffffff ;  /* 0xffffffff00047882 */ /* 0x000fc60000000000 */
[----:B------:R-:W-:Y:S05]  /*339b0*/  BRA.DIV UR4, `(.L_x_2228) ;  /* 0x0000002204c07947 */ /* 0x000fea000b800000 */
[----:B------:R-:W-:-:S13]  /*339c0*/  ELECT P6, URZ, PT ;  /* 0x00000000003f782f */ /* 0x000fda00038c0000 */
.L_x_2292:
[----:B------:R-:W-:Y:S05]  /*339d0*/  @!P6 BRA `(.L_x_2039) ;  /* 0x000000000078e947 */ /* 0x000fea0003800000 */
[----:B--2---:R-:W2:Y:S02]  /*339e0*/  LDL.LU R3, [R1+0x484] ;  /* 0x0004840001037983 */ /* 0x004ea40000300800 */
[----:B--2---:R-:W-:-:S04]  /*339f0*/  LOP3.LUT R3, R3, 0x2, RZ, 0xfc, !PT ;  /* 0x0000000203037812 */ /* 0x004fc800078efcff */
[----:B------:R-:W-:-:S13]  /*33a00*/  ISETP.NE.AND P2, PT, R3, 0x3, PT ;  /* 0x000000030300780c */ /* 0x000fda0003f45270 */
[----:B------:R-:W-:Y:S05]  /*33a10*/  @!P2 BRA `(.L_x_2229) ;  /* 0x000000000004a947 */ /* 0x000fea0003800000 */
[----:B------:R-:W-:Y:S01]  /*33a20*/  BPT.TRAP 0x1 ;  /* 0x000000040000795c */ /* 0x000fe20000300000 */
.L_x_2229:
[----:B------:R-:W-:Y:S01]  /*33a30*/  VIADD R3, R2, 0x32440 ;  /* 0x0003244002037836 */ /* 0x000fe20000000000 */
[----:B-1----:R-:W-:Y:S01]  /*33a40*/  SHF.L.U32 R7, R0, 0x1f, RZ ;  /* 0x0000001f00077819 */ /* 0x002fe200000006ff */
[C---:B------:R-:W-:Y:S02]  /*33a50*/  VIADD R4, R6.reuse, 0x1 ;  /* 0x0000000106047836 */ /* 0x040fe40000000000 */
[----:B------:R-:W-:-:S03]  /*33a60*/  IMAD R8, R6, 0x8, R3 ;  /* 0x0000000806087824 */ /* 0x000fc600078e0203 */
[C---:B------:R-:W-:Y:S01]  /*33a70*/  ISETP.NE.AND P1, PT, R4.reuse, 0x2, PT ;  /* 0x000000020400780c */ /* 0x040fe20003f25270 */
[----:B------:R-:W1:Y:S03]  /*33a80*/  SYNCS.PHASECHK.TRANS64.TRYWAIT P0, [R8+URZ], R7 ;  /* 0x00000007080075a7 */ /* 0x000e66000800017f */
[----:B0-----:R-:W-:Y:S02]  /*33a90*/  SEL R5, RZ, 0x1, P1 ;  /* 0x00000001ff057807 */ /* 0x001fe40000800000 */
[----:B------:R-:W-:Y:S02]  /*33aa0*/  SEL R4, R4, RZ, P1 ;  /* 0x000000ff04047207 */ /* 0x000fe40000800000 */
[----:B------:R-:W-:-:S03]  /*33ab0*/  LOP3.LUT R0, R0, R5, RZ, 0x3c, !PT ;  /* 0x0000000500007212 */ /* 0x000fc600078e3cff */
[----:B------:R-:W-:Y:S01]  /*33ac0*/  IMAD R3, R4, 0x8, R3 ;  /* 0x0000000804037824 */ /* 0x000fe200078e0203 */
[----:B------:R-:W-:Y:S01]  /*33ad0*/  SHF.L.U32 R0, R0, 0x1f, RZ ;  /* 0x0000001f00007819 */ /* 0x000fe200000006ff */
[----:B-1----:R-:W-:Y:S06]  /*33ae0*/  @!P0 BRA `(.L_x_2230) ;  /* 0x0000002000948947 */ /* 0x002fec0003800000 */
.L_x_2293:
[----:B------:R-:W1:Y:S02]  /*33af0*/  SYNCS.PHASECHK.TRANS64.TRYWAIT P0, [R3+URZ], R0 ;  /* 0x00000000030075a7 */ /* 0x000e64000800017f */
[----:B-1----:R-:W-:Y:S05]  /*33b00*/  @!P0 BRA `(.L_x_2231) ;  /* 0x0000002000a08947 */ /* 0x002fea0003800000 */
.L_x_2294:
[----:B------:R-:W-:Y:S05]  /*33b10*/  @!P2 BRA `(.L_x_2232) ;  /* 0x000000000004a947 */ /* 0x000fea0003800000 */
[----:B------:R-:W-:Y:S01]  /*33b20*/  BPT.TRAP 0x1 ;  /* 0x000000040000795c */ /* 0x000fe20000300000 */
.L_x_2232:
[----:B-1----:R-:W-:-:S04]  /*33b30*/  VIADD R3, R2, 0x32460 ;  /* 0x0003246002037836 */ /* 0x002fc80000000000 */
[----:B------:R-:W-:-:S04]  /*33b40*/  IMAD R6, R6, 0x8, R3 ;  /* 0x0000000806067824 */ /* 0x000fc800078e0203 */
[----:B------:R-:W1:Y:S02]  /*33b50*/  SYNCS.PHASECHK.TRANS64.TRYWAIT P0, [R6+URZ], R7 ;  /* 0x00000007060075a7 */ /* 0x000e64000800017f */
[----:B-1----:R-:W-:Y:S05]  /*33b60*/  @!P0 BRA `(.L_x_2233) ;  /* 0x00000020009c8947 */ /* 0x002fea0003800000 */
.L_x_2295:
[----:B------:R-:W-:-:S07]  /*33b70*/  IMAD R3, R4, 0x8, R3 ;  /* 0x0000000804037824 */ /* 0x000fce00078e0203 */
.L_x_2234:
[----:B--2---:R2:W3:Y:S02]  /*33b80*/  SYNCS.PHASECHK.TRANS64.TRYWAIT P0, [R3+URZ], R0 ;  /* 0x00000000030075a7 */ /* 0x0044e4000800017f */
[----:B---3--:R-:W-:Y:S05]  /*33b90*/  @!P0 NANOSLEEP.SYNCS 0x989680 ;  /* 0x009896800000895d */ /* 0x008fea0003900000 */
[----:B------:R-:W3:Y:S02]  /*33ba0*/  @!P0 SYNCS.PHASECHK.TRANS64 P0, [R3+URZ], R0 ;  /* 0x00000000030085a7 */ /* 0x000ee4000800007f */
[----:B---3--:R-:W-:Y:S05]  /*33bb0*/  @!P0 BRA `(.L_x_2234) ;  /* 0xfffffffc00f08947 */ /* 0x008fea000383ffff */
.L_x_2039:
[----:B------:R-:W-:Y:S05]  /*33bc0*/  BSYNC B6 ;  /* 0x0000000000067941 */ /* 0x000fea0003800000 */
.L_x_2036:
[----:B------:R-:W-:Y:S05]  /*33bd0*/  EXIT ;  /* 0x000000000000794d */ /* 0x000fea0003800000 */
.L_x_2050:
[----:B0-----:R0:W1:Y:S02]  /*33be0*/  SYNCS.PHASECHK.TRANS64.TRYWAIT P0, [R72+URZ+0x32400], R13 ;  /* 0x0324000d480075a7 */ /* 0x001064000800017f */
[----:B-1----:R-:W-:Y:S05]  /*33bf0*/  @!P0 NANOSLEEP.SYNCS 0x989680 ;  /* 0x009896800000895d */ /* 0x002fea0003900000 */
[----:B------:R-:W1:Y:S02]  /*33c00*/  @!P0 SYNCS.PHASECHK.TRANS64 P0, [R72+URZ+0x32400], R13 ;  /* 0x0324000d480085a7 */ /* 0x000e64000800007f */
[----:B-1----:R-:W-:Y:S05]  /*33c10*/  @!P0 BRA `(.L_x_2050) ;  /* 0xfffffffc00f08947 */ /* 0x002fea000383ffff */
[----:B------:R-:W-:Y:S05]  /*33c20*/  BRA `(.L_x_2235) ;  /* 0xfffffce400787947 */ /* 0x000fea000383ffff */
.L_x_2057:
[----:B-1----:R1:W2:Y:S02]  /*33c30*/  SYNCS.PHASECHK.TRANS64.TRYWAIT P0, [R10+URZ], R11 ;  /* 0x0000000b0a0075a7 */ /* 0x0022a4000800017f */
[----:B--2---:R-:W-:Y:S05]  /*33c40*/  @!P0 NANOSLEEP.SYNCS 0x989680 ;  /* 0x009896800000895d */ /* 0x004fea0003900000 */
[----:B------:R-:W2:Y:S02]  /*33c50*/  @!P0 SYNCS.PHASECHK.TRANS64 P0, [R10+URZ], R11 ;  /* 0x0000000b0a0085a7 */ /* 0x000ea4000800007f */
[----:B--2---:R-:W-:Y:S05]  /*33c60*/  @!P0 BRA `(.L_x_2057) ;  /* 0xfffffffc00f08947 */ /* 0x004fea000383ffff */
[----:B------:R-:W-:Y:S05]  /*33c70*/  BRA `(.L_x_2056) ;  /* 0xfffffce800747947 */ /* 0x000fea000383ffff */
.L_x_2059:
[----:B0-----:R0:W1:Y:S02]  /*33c80*/  SYNCS.PHASECHK.TRANS64.TRYWAIT P0, [R72+URZ+0x32410], R7 ;  /* 0x03241007480075a7 */ /* 0x001064000800017f */
[----:B-1----:R-:W-:Y:S05]  /*33c90*/  @!P0 NANOSLEEP.SYNCS 0x989680 ;  /* 0x009896800000895d */ /* 0x002fea0003900000 */
[----:B------:R-:W1:Y:S02]  /*33ca0*/  @!P0 SYNCS.PHASECHK.TRANS64 P0, [R72+URZ+0x32410], R7 ;  /* 0x03241007480085a7 */ /* 0x000e64000800007f */
[----:B-1----:R-:W-:Y:S05]  /*33cb0*/  @!P0 BRA `(.L_x_2059) ;  /* 0xfffffffc00f08947 */ /* 0x002fea000383ffff */
[----:B------:R-:W-:Y:S05]  /*33cc0*/  BRA `(.L_x_2236) ;  /* 0xfffffcec004c7947 */ /* 0x000fea000383ffff */
.L_x_2066:
[----:B-1----:R1:W2:Y:S02]  /*33cd0*/  SYNCS.PHASECHK.TRANS64.TRYWAIT P0, [R10+URZ], R11 ;  /* 0x0000000b0a0075a7 */ /* 0x0022a4000800017f */
[----:B--2---:R-:W-:Y:S05]  /*33ce0*/  @!P0 NANOSLEEP.SYNCS 0x989680 ;  /* 0x009896800000895d */ /* 0x004fea0003900000 */
[----:B------:R-:W2:Y:S02]  /*33cf0*/  @!P0 SYNCS.PHASECHK.TRANS64 P0, [R10+URZ], R11 ;  /* 0x0000000b0a0085a7 */ /* 0x000ea4000800007f */
[----:B--2---:R-:W-:Y:S05]  /*33d00*/  @!P0 BRA `(.L_x_2066) ;  /* 0xfffffffc00f08947 */ /* 0x004fea000383ffff */
[----:B------:R-:W-:Y:S05]  /*33d10*/  BRA `(.L_x_2065) ;  /* 0xfffffcec00907947 */ /* 0x000fea000383ffff */
.L_x_2097:
[----:B-1----:R1:W2:Y:S02]  /*33d20*/  SYNCS.PHASECHK.TRANS64.TRYWAIT P2, [R0+URZ], R5 ;  /* 0x00000005000075a7 */ /* 0x0022a4000804017f */
[----:B--2---:R-:W-:Y:S05]  /*33d30*/  @!P2 NANOSLEEP.SYNCS 0x989680 ;  /* 0x009896800000a95d */ /* 0x004fea0003900000 */
[----:B------:R-:W2:Y:S02]  /*33d40*/  @!P2 SYNCS.PHASECHK.TRANS64 P2, [R0+URZ], R5 ;  /* 0x000000050000a5a7 */ /* 0x000ea4000804007f */
[----:B--2---:R-:W-:Y:S05]  /*33d50*/  @!P2 BRA `(.L_x_2097) ;  /* 0xfffffffc00f0a947 */ /* 0x004fea000383ffff */
[----:B------:R-:W-:Y:S05]  /*33d60*/  BRA `(.L_x_2096) ;  /* 0xfffffd5800807947 */ /* 0x000fea000383ffff */
.L_x_2104:
[----:B--2---:R2:W3:Y:S02]  /*33d70*/  SYNCS.PHASECHK.TRANS64.TRYWAIT P2, [R4+URZ], R5 ;  /* 0x00000005040075a7 */ /* 0x0044e4000804017f */
[----:B---3--:R-:W-:Y:S05]  /*33d80*/  @!P2 NANOSLEEP.SYNCS 0x989680 ;  /* 0x009896800000a95d */ /* 0x008fea0003900000 */
[----:B------:R-:W3:Y:S02]  /*33d90*/  @!P2 SYNCS.PHASECHK.TRANS64 P2, [R4+URZ], R5 ;  /* 0x000000050400a5a7 */ /* 0x000ee4000804007f */
[----:B---3--:R-:W-:Y:S05]  /*33da0*/  @!P2 BRA `(.L_x_2104) ;  /* 0xfffffffc00f0a947 */ /* 0x008fea000383ffff */
[----:B------:R-:W-:Y:S05]  /*33db0*/  BRA `(.L_x_2103) ;  /* 0xfffffd5c00a47947 */ /* 0x000fea000383ffff */
.L_x_2115:
[----:B-1----:R1:W2:Y:S02]  /*33dc0*/  SYNCS.PHASECHK.TRANS64.TRYWAIT P1, [R0+URZ], R7 ;  /* 0x00000007000075a7 */ /* 0x0022a4000802017f */
[----:B--2---:R-:W-:Y:S05]  /*33dd0*/  @!P1 NANOSLEEP.SYNCS 0x989680 ;  /* 0x009896800000995d */ /* 0x004fea0003900000 */
[----:B------:R-:W2:Y:S02]  /*33de0*/  @!P1 SYNCS.PHASECHK.TRANS64 P1, [R0+URZ], R7 ;  /* 0x00000007000095a7 */ /* 0x000ea4000802007f */
[----:B--2---:R-:W-:Y:S05]  /*33df0*/  @!P1 BRA `(.L_x_2115) ;  /* 0xfffffffc00f09947 */ /* 0x004fea000383ffff */
[----:B------:R-:W-:Y:S05]  /*33e00*/  BRA `(.L_x_2114) ;  /* 0xfffffec400987947 */ /* 0x000fea000383ffff */
.L_x_2122:
[----:B--2---:R2:W3:Y:S02]  /*33e10*/  SYNCS.PHASECHK.TRANS64.TRYWAIT P1, [R2+URZ], R3 ;  /* 0x00000003020075a7 */ /* 0x0044e4000802017f */
[----:B---3--:R-:W-:Y:S05]  /*33e20*/  @!P1 NANOSLEEP.SYNCS 0x989680 ;  /* 0x009896800000995d */ /* 0x008fea0003900000 */
[----:B------:R-:W3:Y:S02]  /*33e30*/  @!P1 SYNCS.PHASECHK.TRANS64 P1, [R2+URZ], R3 ;  /* 0x00000003020095a7 */ /* 0x000ee4000802007f */
[----:B---3--:R-:W-:Y:S05]  /*33e40*/  @!P1 BRA `(.L_x_2122) ;  /* 0xfffffffc00f09947 */ /* 0x008fea000383ffff */
[----:B------:R-:W-:Y:S05]  /*33e50*/  BRA `(.L_x_2121) ;  /* 0xfffffec800bc7947 */ /* 0x000fea000383ffff */
.L_x_2154:
[----:B------:R-:W-:Y:S02]  /*33e60*/  IMAD.MOV.U32 R13, RZ, RZ, R4 ;  /* 0x000000ffff0d7224 */ /* 0x000fe400078e0004 */
[----:B------:R-:W-:Y:S02]  /*33e70*/  IMAD.MOV.U32 R12, RZ, RZ, RZ ;  /* 0x000000ffff0c7224 */ /* 0x000fe400078e00ff */
[----:B------:R-:W-:Y:S02]  /*33e80*/  IMAD.MOV.U32 R11, RZ, RZ, 0x1f ;  /* 0x0000001fff0b7424 */ /* 0x000fe400078e00ff */
[----:B------:R-:W-:-:S07]  /*33e90*/  IMAD.MOV.U32 R15, RZ, RZ, -0x1 ;  /* 0xffffffffff0f7424 */ /* 0x000fce00078e00ff */
[----:B0-----:R-:W-:Y:S05]  /*33ea0*/  WARPSYNC.COLLECTIVE R15, `(.L_x_2237) ;  /* 0x000000000f087348 */ /* 0x001fea0003c00000 */
[----:B------:R1:W2:Y:S02]  /*33eb0*/  SHFL.IDX P6, R14, R13, R12, R11 ;  /* 0x0000000c0d0e7389 */ /* 0x0002a400000c000b */
[----:B012---:R-:W-:Y:S01]  /*33ec0*/  ENDCOLLECTIVE ;  /* 0x000000000000791b */ /* 0x007fe20003800000 */
.L_x_2237:
[----:B------:R-:W-:Y:S05]  /*33ed0*/  BRA `(.L_x_2238) ;  /* 0xffffffbc00a07947 */ /* 0x000fea000383ffff */
.L_x_2156:
[----:B------:R-:W-:Y:S01]  /*33ee0*/  BSSY B0, `(.L_x_2239) ;  /* 0x0000006000007945 */ /* 0x000fe20003800000 */
[----:B------:R-:W-:-:S07]  /*33ef0*/  IMAD.MOV.U32 R15, RZ, RZ, -0x1 ;  /* 0xffffffffff0f7424 */ /* 0x000fce00078e00ff */
[----:B01----:R-:W-:Y:S05]  /*33f00*/  WARPSYNC.COLLECTIVE R15, `(.L_x_2240) ;  /* 0x000000000f0c7348 */ /* 0x003fea0003c00000 */
[----:B------:R-:W-:Y:S02]  /*33f10*/  ELECT P6, UR62, PT ;  /* 0x00000000003e782f */ /* 0x000fe400038c0000 */
[----:B------:R-:W-:Y:S01]  /*33f20*/  MOV R14, UR62 ;  /* 0x0000003e000e7c02 */ /* 0x000fe20008000f00 */
[----:B01----:R-:W-:Y:S10]  /*33f30*/  ENDCOLLECTIVE ;  /* 0x000000000000791b */ /* 0x003ff40003800000 */
.L_x_2240:
[----:B------:R-:W-:Y:S05]  /*33f40*/  BSYNC B0 ;  /* 0x0000000000007941 */ /* 0x000fea0003800000 */
.L_x_2239:
[----:B------:R-:W-:Y:S05]  /*33f50*/  BRA `(.L_x_2241) ;  /* 0xffffffbc00a47947 */ /* 0x000fea000383ffff */
.L_x_2158:
[----:B--2---:R-:W-:-:S04]  /*33f60*/  IMAD.U32 R3, RZ, RZ, UR38 ;  /* 0x00000026ff037e24 */ /* 0x004fc8000f8e00ff */
[----:B------:R2:W3:Y:S03]  /*33f70*/  SYNCS.PHASECHK.TRANS64.TRYWAIT P0, [R3+URZ+0x32440], R0 ;  /* 0x03244000030075a7 */ /* 0x0004e6000800017f */
[----:B---3--:R-:W-:Y:S05]  /*33f80*/  @!P0 NANOSLEEP.SYNCS 0x989680 ;  /* 0x009896800000895d */ /* 0x008fea0003900000 */
[----:B------:R-:W3:Y:S02]  /*33f90*/  @!P0 SYNCS.PHASECHK.TRANS64 P0, [R3+URZ+0x32440], R0 ;  /* 0x03244000030085a7 */ /* 0x000ee4000800007f */
[----:B---3--:R-:W-:Y:S05]  /*33fa0*/  @!P0 BRA `(.L_x_2158) ;  /* 0xfffffffc00ec8947 */ /* 0x008fea000383ffff */
[----:B------:R-:W-:Y:S05]  /*33fb0*/  BRA `(.L_x_2242) ;  /* 0xffffffc000007947 */ /* 0x000fea000383ffff */
.L_x_2161:
[----:B------:R-:W-:Y:S01]  /*33fc0*/  IMAD.MOV.U32 R13, RZ, RZ, R3 ;  /* 0x000000ffff0d7224 */ /* 0x000fe200078e0003 */
[----:B------:R0:W-:Y:S01]  /*33fd0*/  STL [R1+0xa70], R16 ;  /* 0x000a701001007387 */ /* 0x0001e20000100800 */
[----:B------:R-:W-:Y:S02]  /*33fe0*/  IMAD.MOV.U32 R12, RZ, RZ, RZ ;  /* 0x000000ffff0c7224 */ /* 0x000fe400078e00ff */
[----:B------:R-:W-:Y:S02]  /*33ff0*/  IMAD.MOV.U32 R11, RZ, RZ, 0x181f ;  /* 0x0000181fff0b7424 */ /* 0x000fe400078e00ff */
[----:B------:R-:W-:-:S07]  /*34000*/  IMAD.MOV.U32 R15, RZ, RZ, -0x1 ;  /* 0xffffffffff0f7424 */ /* 0x000fce00078e00ff */
[----:B0-----:R-:W-:Y:S05]  /*34010*/  WARPSYNC.COLLECTIVE R15, `(.L_x_2243) ;  /* 0x000000000f087348 */ /* 0x001fea0003c00000 */
[----:B------:R1:W2:Y:S02]  /*34020*/  SHFL.IDX P6, R14, R13, R12, R11 ;  /* 0x0000000c0d0e7389 */ /* 0x0002a400000c000b */
[----:B012---:R-:W-:Y:S01]  /*34030*/  ENDCOLLECTIVE ;  /* 0x000000000000791b */ /* 0x007fe20003800000 */
.L_x_2243:
[----:B------:R-:W-:-:S05]  /*34040*/  VIADD R16, R6, UR39 ;  /* 0x0000002706107c36 */ /* 0x000fca0008000000 */
[----:B------:R0:W-:Y:S01]  /*34050*/  STL [R1+0x474], R16 ;  /* 0x0004741001007387 */ /* 0x0001e20000100800 */
[----:B------:R-:W-:Y:S02]  /*34060*/  IMAD.MOV.U32 R13, RZ, RZ, R0 ;  /* 0x000000ffff0d7224 */ /* 0x000fe400078e0000 */
[----:B------:R-:W-:-:S07]  /*34070*/  IMAD.MOV.U32 R4, RZ, RZ, R14 ;  /* 0x000000ffff047224 */ /* 0x000fce00078e000e */
[----:B0-----:R-:W-:Y:S05]  /*34080*/  WARPSYNC.COLLECTIVE R15, `(.L_x_2244) ;  /* 0x000000000f087348 */ /* 0x001fea0003c00000 */
[----:B------:R1:W2:Y:S02]  /*34090*/  SHFL.IDX P6, R14, R13, R12, R11 ;  /* 0x0000000c0d0e7389 */ /* 0x0002a400000c000b */
[----:B012---:R-:W-:Y:S01]  /*340a0*/  ENDCOLLECTIVE ;  /* 0x000000000000791b */ /* 0x007fe20003800000 */
.L_x_2244:
[----:B------:R-:W-:Y:S02]  /*340b0*/  ULDC UR4, c[0x0][0x288] ;  /* 0x0000a20000047ab9 */ /* 0x000fe40000000800 */
[----:B------:R-:W-:-:S05]  /*340c0*/  IMAD R2, R7, UR4, RZ ;  /* 0x0000000407027c24 */ /* 0x000fca000f8e02ff */
[----:B------:R-:W-:Y:S01]  /*340d0*/  ISETP.GE.AND P1, PT, R16, R2, PT ;  /* 0x000000021000720c */ /* 0x000fe20003f26270 */
[----:B------:R-:W-:Y:S02]  /*340e0*/  IMAD.MOV.U32 R13, RZ, RZ, R3 ;  /* 0x000000ffff0d7224 */ /* 0x000fe400078e0003 */
[----:B------:R-:W-:-:S10]  /*340f0*/  IMAD.MOV.U32 R12, RZ, RZ, 0x1 ;  /* 0x00000001ff0c7424 */ /* 0x000fd400078e00ff */
[----:B------:R-:W-:Y:S01]  /*34100*/  @!P1 LEA R7, R9, UR38, 0x1 ;  /* 0x0000002609079c11 */ /* 0x000fe2000f8e08ff */
[----:B------:R-:W-:-:S07]  /*34110*/  IMAD.MOV.U32 R5, RZ, RZ, R14 ;  /* 0x000000ffff057224 */ /* 0x000fce00078e000e */
[----:B------:R-:W-:Y:S05]  /*34120*/  WARPSYNC.COLLECTIVE R15, `(.L_x_2245) ;  /* 0x000000000f087348 */ /* 0x000fea0003c00000 */
[----:B------:R0:W1:Y:S02]  /*34130*/  SHFL.IDX P6, R14, R13, R12, R11 ;  /* 0x0000000c0d0e7389 */ /* 0x00006400000c000b */
[----:B01----:R-:W-:Y:S01]  /*34140*/  ENDCOLLECTIVE ;  /* 0x000000000000791b */ /* 0x003fe20003800000 */
.L_x_2245:
        /* <DEDUP_REMOVED lines=10> */
.L_x_2246:
[----:B------:R-:W-:Y:S01]  /*341f0*/  @!PT LDS RZ, [RZ] ;  /* 0x00000000fffff984 */ /* 0x000fe20000000800 */
[----:B------:R-:W-:Y:S01]  /*34200*/  @!PT LDS RZ, [RZ] ;  /* 0x00000000fffff984 */ /* 0x000fe20000000800 */
[----:B------:R-:W-:Y:S01]  /*34210*/  @!PT LDS RZ, [RZ] ;  /* 0x00000000fffff984 */ /* 0x000fe20000000800 */
[----:B------:R0:W-:Y:S01]  /*34220*/  @!P1 LDGSTS.E.BYPASS.LTC128B.128 [R7+0x18400], desc[UR44][R4.64], !P0 ;  /* 0x1840000004079fae */ /* 0x0001e2000c101d6c */
[----:B------:R-:W-:Y:S02]  /*34230*/  IMAD.MOV.U32 R13, RZ, RZ, R3 ;  /* 0x000000ffff0d7224 */ /* 0x000fe400078e0003 */
[C---:B0-----:R-:W-:Y:S02]  /*34240*/  VIADD R5, R16.reuse, 0x10 ;  /* 0x0000001010057836 */ /* 0x041fe40000000000 */
[----:B------:R-:W-:Y:S02]  /*34250*/  IMAD.MOV.U32 R12, RZ, RZ, 0x2 ;  /* 0x00000002ff0c7424 */ /* 0x000fe400078e00ff */
[----:B------:R-:W-:Y:S01]  /*34260*/  VIADD R7, R16, 0x20 ;  /* 0x0000002010077836 */ /* 0x000fe20000000000 */
[----:B------:R-:W-:Y:S01]  /*34270*/  ISETP.GE.AND P2, PT, R5, R2, PT ;  /* 0x000000020500720c */ /* 0x000fe20003f46270 */
[----:B------:R0:W-:Y:S01]  /*34280*/  STL [R1+0x494], R5 ;  /* 0x0004940501007387 */ /* 0x0001e20000100800 */
[----:B------:R-:W-:-:S11]  /*34290*/  IMAD.MOV.U32 R6, RZ, RZ, R14 ;  /* 0x000000ffff067224 */ /* 0x000fd600078e000e */
[----:B0-----:R-:W-:Y:S05]  /*342a0*/  WARPSYNC.COLLECTIVE R15, `(.L_x_2247) ;  /* 0x000000000f087348 */ /* 0x001fea0003c00000 */
[----:B------:R1:W2:Y:S02]  /*342b0*/  SHFL.IDX P6, R14, R13, R12, R11 ;  /* 0x0000000c0d0e7389 */ /* 0x0002a400000c000b */
[----:B012---:R-:W-:Y:S01]  /*342c0*/  ENDCOLLECTIVE ;  /* 0x000000000000791b */ /* 0x007fe20003800000 */
.L_x_2247:
[----:B------:R0:W-:Y:S01]  /*342d0*/  STL [R1+0x4a0], R7 ;  /* 0x0004a00701007387 */ /* 0x0001e20000100800 */
[----:B------:R-:W-:Y:S02]  /*342e0*/  @!P2 LEA R4, P1, R10, R6, 0x1 ;  /* 0x000000060a04a211 */ /* 0x000fe400078208ff */
[----:B------:R-:W-:-:S03]  /*342f0*/  @!P2 LEA R6, R9, UR38, 0x1 ;  /* 0x000000260906ac11 */ /* 0x000fc6000f8e08ff */
[----:B------:R-:W-:Y:S01]  /*34300*/  @!P2 IMAD.X R5, RZ, RZ, R8, P1 ;  /* 0x000000ffff05a224 */ /* 0x000fe200008e0608 */
[----:B------:R-:W-:Y:S01]  /*34310*/  ISETP.GE.AND P1, PT, R7, R2, PT ;  /* 0x000000020700720c */ /* 0x000fe20003f26270 */
[----:B------:R-:W-:Y:S02]  /*34320*/  IMAD.MOV.U32 R13, RZ, RZ, R0 ;  /* 0x000000ffff0d7224 */ /* 0x000fe400078e0000 */
[----:B0-----:R-:W-:Y:S01]  /*34330*/  VIADD R7, R16, 0x30 ;  /* 0x0000003010077836 */ /* 0x001fe20000000000 */
[----:B------:R-:W-:Y:S01]  /*34340*/  @!PT LDS RZ, [RZ] ;  /* 0x00000000fffff984 */ /* 0x000fe20000000800 */
[----:B------:R-:W-:Y:S01]  /*34350*/  @!PT LDS RZ, [RZ] ;  /* 0x00000000fffff984 */ /* 0x000fe20000000800 */
[----:B------:R-:W-:Y:S01]  /*34360*/  @!PT LDS RZ, [RZ] ;  /* 0x00000000fffff984 */ /* 0x000fe20000000800 */
[----:B------:R0:W-:Y:S04]  /*34370*/  @!P2 LDGSTS.E.BYPASS.LTC128B.128 [R6+0x18c00], desc[UR44][R4.64], !P0 ;  /* 0x18c000000406afae */ /* 0x0001e8000c101d6c */
[----:B------:R1:W-:Y:S01]  /*34380*/  STL [R1+0x4a4], R7 ;  /* 0x0004a40701007387 */ /* 0x0003e20000100800 */
[----:B0-----:R-:W-:-:S04]  /*34390*/  IMAD.MOV.U32 R4, RZ, RZ, R14 ;  /* 0x000000ffff047224 */ /* 0x001fc800078e000e */
[----:B------:R-:W-:-:S07]  /*343a0*/  @!P1 LEA R6, R9, UR38, 0x1 ;  /* 0x0000002609069c11 */ /* 0x000fce000f8e08ff */
[----:B-1----:R-:W-:Y:S05]  /*343b0*/  WARPSYNC.COLLECTIVE R15, `(.L_x_2248) ;  /* 0x000000000f087348 */ /* 0x002fea0003c00000 */
[----:B------:R0:W2:Y:S02]  /*343c0*/  SHFL.IDX P6, R14, R13, R12, R11 ;  /* 0x0000000c0d0e7389 */ /* 0x0000a400000c000b */
[----:B012---:R-:W-:Y:S01]  /*343d0*/  ENDCOLLECTIVE ;  /* 0x000000000000791b */ /* 0x007fe20003800000 */
.L_x_2248:
[----:B------:R-:W-:Y:S02]  /*343e0*/  IMAD.MOV.U32 R13, RZ, RZ, R3 ;  /* 0x000000ffff0d7224 */ /* 0x000fe400078e0003 */
[----:B------:R-:W-:Y:S02]  /*343f0*/  IMAD.MOV.U32 R12, RZ, RZ, 0x3 ;  /* 0x00000003ff0c7424 */ /* 0x000fe400078e00ff */
[----:B------:R-:W-:-:S07]  /*34400*/  IMAD.MOV.U32 R5, RZ, RZ, R14 ;  /* 0x000000ffff057224 */ /* 0x000fce00078e000e */
[----:B------:R-:W-:Y:S05]  /*34410*/  WARPSYNC.COLLECTIVE R15, `(.L_x_2249) ;  /* 0x000000000f087348 */ /* 0x000fea0003c00000 */
[----:B------:R0:W1:Y:S02]  /*34420*/  SHFL.IDX P6, R14, R13, R12, R11 ;  /* 0x0000000c0d0e7389 */ /* 0x00006400000c000b */
[----:B01----:R-:W-:Y:S01]  /*34430*/  ENDCOLLECTIVE ;  /* 0x000000000000791b */ /* 0x003fe20003800000 */
.L_x_2249:
        /* <DEDUP_REMOVED lines=11> */
[----:B------:R-:W-:-:S05]  /*344f0*/  VIADD R7, R16, 0x40 ;  /* 0x0000004010077836 */ /* 0x000fca0000000000 */
[----:B------:R1:W-:Y:S01]  /*34500*/  STL [R1+0x4a8], R7 ;  /* 0x0004a80701007387 */ /* 0x0003e20000100800 */
[----:B0-----:R-:W-:-:S07]  /*34510*/  IMAD.MOV.U32 R4, RZ, RZ, R14 ;  /* 0x000000ffff047224 */ /* 0x001fce00078e000e */
[----:B-1----:R-:W-:Y:S05]  /*34520*/  WARPSYNC.COLLECTIVE R15, `(.L_x_2250) ;  /* 0x000000000f087348 */ /* 0x002fea0003c00000 */
[----:B------:R0:W2:Y:S02]  /*34530*/  SHFL.IDX P6, R14, R13, R12, R11 ;  /* 0x0000000c0d0e7389 */ /* 0x0000a400000c000b */
[----:B012---:R-:W-:Y:S01]  /*34540*/  ENDCOLLECTIVE ;  /* 0x000000000000791b */ /* 0x007fe20003800000 */
.L_x_2250:
[----:B------:R-:W-:Y:S01]  /*34550*/  @!P1 LEA R6, R9, UR38, 0x1 ;  /* 0x0000002609069c11 */ /* 0x000fe2000f8e08ff */
[----:B------:R-:W-:Y:S02]  /*34560*/  IMAD.MOV.U32 R13, RZ, RZ, R3 ;  /* 0x000000ffff0d7224 */ /* 0x000fe400078e0003 */
[----:B------:R-:W-:Y:S02]  /*34570*/  IMAD.MOV.U32 R12, RZ, RZ, 0x4 ;  /* 0x00000004ff0c7424 */ /* 0x000fe400078e00ff */
[----:B------:R-:W-:-:S07]  /*34580*/  IMAD.MOV.U32 R5, RZ, RZ, R14 ;  /* 0x000000ffff057224 */ /* 0x000fce00078e000e */
[----:B------:R-:W-:Y:S05]  /*34590*/  WARPSYNC.COLLECTIVE R15, `(.L_x_2251) ;  /* 0x000000000f087348 */ /* 0x000fea0003c00000 */
[----:B------:R0:W1:Y:S02]  /*345a0*/  SHFL.IDX P6, R14, R13, R12, R11 ;  /* 0x0000000c0d0e7389 */ /* 0x00006400000c000b */
[----:B01----:R-:W-:Y:S01]  /*345b0*/  ENDCOLLECTIVE ;  /* 0x000000000000791b */ /* 0x003fe20003800000 */
.L_x_2251:
        /* <DEDUP_REMOVED lines=17> */
.L_x_2252:
[----:B------:R-:W-:Y:S02]  /*346d0*/  IMAD.MOV.U32 R13, RZ, RZ, R3 ;  /* 0x000000ffff0d7224 */ /* 0x000fe400078e0003 */
[----:B------:R-:W-:Y:S02]  /*346e0*/  IMAD.MOV.U32 R12, RZ, RZ, 0x5 ;  /* 0x00000005ff0c7424 */ /* 0x000fe400078e00ff */
[----:B------:R-:W-:-:S07]  /*346f0*/  IMAD.MOV.U32 R4, RZ, RZ, R14 ;  /* 0x000000ffff047224 */ /* 0x000fce00078e000e */
[----:B------:R-:W-:Y:S05]  /*34700*/  WARPSYNC.COLLECTIVE R15, `(.L_x_2253) ;  /* 0x000000000f087348 */ /* 0x000fea0003c00000 */
[----:B------:R0:W1:Y:S02]  /*34710*/  SHFL.IDX P6, R14, R13, R12, R11 ;  /* 0x0000000c0d0e7389 */ /* 0x00006400000c000b */
[----:B01----:R-:W-:Y:S01]  /*34720*/  ENDCOLLECTIVE ;  /* 0x000000000000791b */ /* 0x003fe20003800000 */
.L_x_2253:
[----:B------:R-:W-:-:S05]  /*34730*/  @!P1 LEA R5, P2, R10, R4, 0x1 ;  /* 0x000000040a059211 */ /* 0x000fca00078408ff */
[----:B------:R-:W-:Y:S01]  /*34740*/  @!P1 IMAD.X R4, RZ, RZ, R6, P2 ;  /* 0x000000ffff049224 */ /* 0x000fe200010e0606 */
[----:B------:R-:W-:-:S04]  /*34750*/  @!P1 LEA R6, R9, UR38, 0x1 ;  /* 0x0000002609069c11 */ /* 0x000fc8000f8e08ff */
        /* <DEDUP_REMOVED lines=9> */
[----:B------:R-:W-:Y:S02]  /*347f0*/  VIADD R7, R16, 0x60 ;  /* 0x0000006010077836 */ /* 0x000fe40000000000 */
[----:B------:R1:W5:Y:S02]  /*34800*/  LDL.LU R16, [R1+0xa70] ;  /* 0x000a700001107983 */ /* 0x0003640000300800 */
[----:B01----:R-:W-:-:S08]  /*34810*/  IMAD.MOV.U32 R6, RZ, RZ, R14 ;  /* 0x000000ffff067224 */ /* 0x003fd000078e000e */
[----:B-----5:R-:W-:Y:S05]  /*34820*/  WARPSYNC.COLLECTIVE R15, `(.L_x_2254) ;  /* 0x000000000f087348 */ /* 0x020fea0003c00000 */
[----:B------:R0:W1:Y:S02]  /*34830*/  SHFL.IDX P6, R14, R13, R12, R11 ;  /* 0x0000000c0d0e7389 */ /* 0x00006400000c000b */
[----:B01---5:R-:W-:Y:S01]  /*34840*/  ENDCOLLECTIVE ;  /* 0x000000000000791b */ /* 0x023fe20003800000 */
.L_x_2254:
[----:B------:R-:W-:Y:S02]  /*34850*/  IMAD.MOV.U32 R13, RZ, RZ, R3 ;  /* 0x000000ffff0d7224 */ /* 0x000fe400078e0003 */
[----:B------:R-:W-:Y:S02]  /*34860*/  IMAD.MOV.U32 R12, RZ, RZ, 0x6 ;  /* 0x00000006ff0c7424 */ /* 0x000fe400078e00ff */
[----:B------:R-:W-:-:S07]  /*34870*/  IMAD.MOV.U32 R4, RZ, RZ, R14 ;  /* 0x000000ffff047224 */ /* 0x000fce00078e000e */
[----:B------:R-:W-:Y:S05]  /*34880*/  WARPSYNC.COLLECTIVE R15, `(.L_x_2255) ;  /* 0x000000000f087348 */ /* 0x000fea0003c00000 */
[----:B------:R0:W1:Y:S02]  /*34890*/  SHFL.IDX P6, R14, R13, R12, R11 ;  /* 0x0000000c0d0e7389 */ /* 0x00006400000c000b */
[----:B01----:R-:W-:Y:S01]  /*348a0*/  ENDCOLLECTIVE ;  /* 0x000000000000791b */ /* 0x003fe20003800000 */
.L_x_2255:
        /* <DEDUP_REMOVED lines=15> */
.L_x_2256:
[----:B------:R-:W-:Y:S01]  /*349a0*/  ISETP.GE.AND P1, PT, R7, R2, PT ;  /* 0x000000020700720c */ /* 0x000fe20003f26270 */
[----:B------:R-:W-:Y:S02]  /*349b0*/  IMAD.MOV.U32 R13, RZ, RZ, R3 ;  /* 0x000000ffff0d7224 */ /* 0x000fe400078e0003 */
[----:B------:R-:W-:Y:S02]  /*349c0*/  IMAD.MOV.U32 R12, RZ, RZ, 0x7 ;  /* 0x00000007ff0c7424 */ /* 0x000fe400078e00ff */
[----:B------:R-:W-:-:S08]  /*349d0*/  IMAD.MOV.U32 R4, RZ, RZ, R14 ;  /* 0x000000ffff047224 */ /* 0x000fd000078e000e */
[----:B------:R-:W-:Y:S05]  /*349e0*/  WARPSYNC.COLLECTIVE R15, `(.L_x_2257) ;  /* 0x000000000f087348 */ /* 0x000fea0003c00000 */
[----:B------:R0:W1:Y:S02]  /*349f0*/  SHFL.IDX P6, R14, R13, R12, R11 ;  /* 0x0000000c0d0e7389 */ /* 0x00006400000c000b */
[----:B01----:R-:W-:Y:S01]  /*34a00*/  ENDCOLLECTIVE ;  /* 0x000000000000791b */ /* 0x003fe20003800000 */
.L_x_2257:
[----:B------:R-:W-:-:S05]  /*34a10*/  @!P1 LEA R5, P2, R10, R4, 0x1 ;  /* 0x000000040a059211 */ /* 0x000fca00078408ff */
[----:B------:R-:W-:-:S05]  /*34a20*/  @!P1 IMAD.X R4, RZ, RZ, R6, P2 ;  /* 0x000000ffff049224 */ /* 0x000fca00010e0606 */
[----:B------:R-:W-:Y:S01]  /*34a30*/  @!P1 LOP3.LUT R5, R5, R4, RZ, 0x3c, !PT ;  /* 0x0000000405059212 */ /* 0x000fe200078e3cff */
[----:B------:R-:W-:-:S03]  /*34a40*/  IMAD.MOV.U32 R13, RZ, RZ, R0 ;  /* 0x000000ffff0d7224 */ /* 0x000fc600078e0000 */
[----:B------:R-:W-:Y:S02]  /*34a50*/  @!P1 LOP3.LUT R4, R5, R4, RZ, 0x3c, !PT ;  /* 0x0000000405049212 */ /* 0x000fe400078e3cff */
[----:B------:R-:W-:Y:S02]  /*34a60*/  @!P1 LEA R6, R9, UR38, 0x1 ;  /* 0x0000002609069c11 */ /* 0x000fe4000f8e08ff */
[----:B------:R-:W-:Y:S01]  /*34a70*/  @!P1 LOP3.LUT R5, R5, R4, RZ, 0x3c, !PT ;  /* 0x0000000405059212 */ /* 0x000fe200078e3cff */
[----:B------:R-:W-:-:S07]  /*34a80*/  IMAD.MOV.U32 R3, RZ, RZ, R14 ;  /* 0x000000ffff037224 */ /* 0x000fce00078e000e */
[----:B------:R-:W-:Y:S05]  /*34a90*/  WARPSYNC.COLLECTIVE R15, `(.L_x_2258) ;  /* 0x000000000f087348 */ /* 0x000fea0003c00000 */
[----:B------:R0:W1:Y:S02]  /*34aa0*/  SHFL.IDX P6, R14, R13, R12, R11 ;  /* 0x0000000c0d0e7389 */ /* 0x00006400000c000b */
[----:B01----:R-:W-:Y:S01]  /*34ab0*/  ENDCOLLECTIVE ;  /* 0x000000000000791b */ /* 0x003fe20003800000 */
.L_x_2258:
[----:B------:R0:W-:Y:S04]  /*34ac0*/  STL [R1+0x4b0], R7 ;  /* 0x0004b00701007387 */ /* 0x0001e80000100800 */
[----:B------:R-:W-:Y:S01]  /*34ad0*/  @!PT LDS RZ, [RZ] ;  /* 0x00000000fffff984 */ /* 0x000fe20000000800 */
[----:B------:R-:W-:Y:S01]  /*34ae0*/  @!PT LDS RZ, [RZ] ;  /* 0x00000000fffff984 */ /* 0x000fe20000000800 */
[----:B------:R-:W-:Y:S01]  /*34af0*/  @!PT LDS RZ, [RZ] ;  /* 0x00000000fffff984 */ /* 0x000fe20000000800 */
[----:B------:R0:W-:Y:S01]  /*34b00*/  @!P1 LDGSTS.E.BYPASS.LTC128B.128 [R6+0x1b400], desc[UR44][R4.64], !P0 ;  /* 0x1b40000004069fae */ /* 0x0001e2000c101d6c */
[----:B------:R-:W-:Y:S01]  /*34b10*/  IMAD.MOV.U32 R0, RZ, RZ, R14 ;  /* 0x000000ffff007224 */ /* 0x000fe200078e000e */
[----:B------:R-:W-:Y:S06]  /*34b20*/  BRA `(.L_x_2259) ;  /* 0xffffffc0000c7947 */ /* 0x000fec000383ffff */
.L_x_2163:
[----:B------:R-:W-:Y:S01]  /*34b30*/  BSSY B0, `(.L_x_2260) ;  /* 0x0000008000007945 */ /* 0x000fe20003800000 */
[----:B------:R-:W-:Y:S02]  /*34b40*/  IMAD.MOV.U32 R13, RZ, RZ, R4 ;  /* 0x000000ffff0d7224 */ /* 0x000fe400078e0004 */
[----:B------:R-:W-:Y:S02]  /*34b50*/  IMAD.MOV.U32 R12, RZ, RZ, RZ ;  /* 0x000000ffff0c7224 */ /* 0x000fe400078e00ff */
[----:B------:R-:W-:Y:S02]  /*34b60*/  IMAD.MOV.U32 R11, RZ, RZ, 0x181f ;  /* 0x0000181fff0b7424 */ /* 0x000fe400078e00ff */
[----:B------:R-:W-:-:S07]  /*34b70*/  IMAD.MOV.U32 R15, RZ, RZ, -0x1 ;  /* 0xffffffffff0f7424 */ /* 0x000fce00078e00ff */
[----:B------:R-:W-:Y:S05]  /*34b80*/  WARPSYNC.COLLECTIVE R15, `(.L_x_2261) ;  /* 0x000000000f087348 */ /* 0x000fea0003c00000 */
[----:B------:R0:W1:Y:S02]  /*34b90*/  SHFL.IDX P6, R14, R13, R12, R11 ;  /* 0x0000000c0d0e7389 */ /* 0x00006400000c000b */
[----:B01----:R-:W-:Y:S01]  /*34ba0*/  ENDCOLLECTIVE ;  /* 0x000000000000791b */ /* 0x003fe20003800000 */
.L_x_2261:
[----:B------:R-:W-:Y:S05]  /*34bb0*/  BSYNC B0 ;  /* 0x0000000000007941 */ /* 0x000fea0003800000 */
.L_x_2260:
[----:B------:R-:W0:Y:S01]  /*34bc0*/  S2R R7, SR_TID.X ;  /* 0x0000000000077919 */ /* 0x000e220000002100 */
[----:B------:R-:W1:Y:S01]  /*34bd0*/  S2R R3, SR_TID.X ;  /* 0x0000000000037919 */ /* 0x000e620000002100 */
[----:B------:R-:W-:Y:S02]  /*34be0*/  IMAD.MOV.U32 R13, RZ, RZ, R5 ;  /* 0x000000ffff0d7224 */ /* 0x000fe400078e0005 */
[----:B------:R-:W-:Y:S02]  /*34bf0*/  IMAD.MOV.U32 R12, RZ, RZ, RZ ;  /* 0x000000ffff0c7224 */ /* 0x000fe400078e00ff */
[----:B------:R-:W-:Y:S02]  /*34c00*/  IMAD.MOV.U32 R11, RZ, RZ, 0x181f ;  /* 0x0000181fff0b7424 */ /* 0x000fe400078e00ff */
[----:B------:R-:W-:Y:S02]  /*34c10*/  IMAD.MOV.U32 R15, RZ, RZ, -0x1 ;  /* 0xffffffffff0f7424 */ /* 0x000fe400078e00ff */
[----:B------:R-:W-:-:S07]  /*34c20*/  IMAD.MOV.U32 R2, RZ, RZ, R14 ;  /* 0x000000ffff027224 */ /* 0x000fce00078e000e */
[----:B01----:R-:W-:Y:S05]  /*34c30*/  WARPSYNC.COLLECTIVE R15, `(.L_x_2262) ;  /* 0x000000000f087348 */ /* 0x003fea0003c00000 */
[----:B------:R2:W3:Y:S02]  /*34c40*/  SHFL.IDX P6, R14, R13, R12, R11 ;  /* 0x0000000c0d0e7389 */ /* 0x0004e400000c000b */
[----:B0123--:R-:W-:Y:S01]  /*34c50*/  ENDCOLLECTIVE ;  /* 0x000000000000791b */ /* 0x00ffe20003800000 */
.L_x_2262:
[----:B------:R-:W-:Y:S01]  /*34c60*/  ULDC UR4, c[0x0][0x288] ;  /* 0x0000a20000047ab9 */ /* 0x000fe20000000800 */
[----:B------:R-:W2:Y:S01]  /*34c70*/  LDL.LU R13, [R1+0x4a0] ;  /* 0x0004a000010d7983 */ /* 0x000ea20000300800 */
[----:B------:R-:W-:-:S03]  /*34c80*/  LOP3.LUT R7, R7, 0x7f, RZ, 0xc0, !PT ;  /* 0x0000007f07077812 */ /* 0x000fc600078ec0ff */
[----:B------:R-:W3:Y:S02]  /*34c90*/  LDL.LU R12, [R1+0x4a4] ;  /* 0x0004a400010c7983 */ /* 0x000ee40000300800 */
[----:B------:R-:W-:Y:S02]  /*34ca0*/  IMAD.SHL.U32 R9, R7, 0x8, RZ ;  /* 0x0000000807097824 */ /* 0x000fe400078e00ff */
[----:B------:R-:W4:Y:S01]  /*34cb0*/  LDL.LU R11, [R1+0x4a8] ;  /* 0x0004a800010b7983 */ /* 0x000f220000300800 */
[----:B------:R-:W-:-:S03]  /*34cc0*/  IMAD.SHL.U32 R7, R3, 0x8, RZ ;  /* 0x0000000803077824 */ /* 0x000fc600078e00ff */
[----:B------:R-:W4:Y:S02]  /*34cd0*/  LDL.LU R15, [R1+0x4ac] ;  /* 0x0004ac00010f7983 */ /* 0x000f240000300800 */
[----:B------:R-:W-:-:S04]  /*34ce0*/  LOP3.LUT R7, R7, 0x1f8, RZ, 0xc0, !PT ;  /* 0x000001f807077812 */ /* 0x000fc800078ec0ff */
[----:B------:R-:W-:Y:S01]  /*34cf0*/  LOP3.LUT R7, R7, 0x38, R3, 0x78, !PT ;  /* 0x0000003807077812 */ /* 0x000fe200078e7803 */
[----:B------:R-:W-:Y:S02]  /*34d00*/  IMAD.MOV.U32 R3, RZ, RZ, R14 ;  /* 0x000000ffff037224 */ /* 0x000fe400078e000e */
[----:B------:R-:W3:Y:S01]  /*34d10*/  LDL.LU R14, [R1+0x494] ;  /* 0x00049400010e7983 */ /* 0x000ee20000300800 */
[----:B------:R-:W-:Y:S01]  /*34d20*/  IMAD R0, R6, UR4, RZ ;  /* 0x0000000406007c24 */ /* 0x000fe2000f8e02ff */
[----:B------:R-:W-:Y:S02]  /*34d30*/  LOP3.LUT R7, R7, 0x200, R9, 0xf8, !PT ;  /* 0x0000020007077812 */ /* 0x000fe400078ef809 */
[----:B------:R-:W4:Y:S04]  /*34d40*/  LDL.LU R6, [R1+0x474] ;  /* 0x0004740001067983 */ /* 0x000f280000300800 */
[----:B------:R0:W5:Y:S01]  /*34d50*/  LDL.LU R9, [R1+0x4b0] ;  /* 0x0004b00001097983 */ /* 0x0001620000300800 */
[----:B------:R-:W-:-:S02]  /*34d60*/  LOP3.LUT R17, R17, 0xffffffbf, RZ, 0xc0, !PT ;  /* 0xffffffbf11117812 */ /* 0x000fc400078ec0ff */
[-C--:B--2---:R-:W-:Y:S02]  /*34d70*/  ISETP.GE.AND P5, PT, R13, R0.reuse, PT ;  /* 0x000000000d00720c */ /* 0x084fe40003fa6270 */
[----:B---3--:R-:W-:-:S13]  /*34d80*/  ISETP.GE.AND P6, PT, R14, R0, PT ;  /* 0x000000000e00720c */ /* 0x008fda0003fc6270 */
[----:B------:R-:W-:Y:S02]  /*34d90*/  @P6 LOP3.LUT R17, R17, 0x40, RZ, 0xfc, !PT ;  /* 0x0000004011116812 */ /* 0x000fe400078efcff */
[----:B------:R-:W-:Y:S02]  /*34da0*/  ISETP.GE.AND P6, PT, R12, R0, PT ;  /* 0x000000000c00720c */ /* 0x000fe40003fc6270 */
[----:B------:R-:W-:-:S04]  /*34db0*/  LOP3.LUT R17, R17, 0xffffffdf, RZ, 0xc0, !PT ;  /* 0xffffffdf11117812 */ /* 0x000fc800078ec0ff */
[----:B------:R-:W-:Y:S02]  /*34dc0*/  @P5 LOP3.LUT R17, R17, 0x20, RZ, 0xfc, !PT ;  /* 0x0000002011115812 */ /* 0x000fe400078efcff */
[----:B----4-:R-:W-:Y:S02]  /*34dd0*/  ISETP.GE.AND P5, PT, R11, R0, PT ;  /* 0x000000000b00720c */ /* 0x010fe40003fa6270 */
[----:B------:R-:W-:-:S04]  /*34de0*/  LOP3.LUT R17, R17, 0xffffffef, RZ, 0xc0, !PT ;  /* 0xffffffef11117812 */ /* 0x000fc800078ec0ff */
[----:B------:R-:W-:-:S04]  /*34df0*/  @P6 LOP3.LUT R17, R17, 0x10, RZ, 0xfc, !PT ;  /* 0x0000001011116812 */ /* 0x000fc800078efcff */
[----:B------:R-:W-:Y:S02]  /*34e00*/  LOP3.LUT R17, R17, 0xfffffff7, RZ, 0xc0, !PT ;  /* 0xfffffff711117812 */ /* 0x000fe400078ec0ff */
[-C--:B------:R-:W-:Y:S02]  /*34e10*/  ISETP.GE.AND P6, PT, R15, R0.reuse, PT ;  /* 0x000000000f00720c */ /* 0x080fe40003fc6270 */
[----:B------:R-:W-:Y:S02]  /*34e20*/  ISETP.GE.AND P4, PT, R6, R0, PT ;  /* 0x000000000600720c */ /* 0x000fe40003f86270 */
[----:B------:R-:W-:-:S04]  /*34e30*/  @P5 LOP3.LUT R17, R17, 0x8, RZ, 0xfc, !PT ;  /* 0x0000000811115812 */ /* 0x000fc800078efcff */
[----:B------:R-:W-:-:S04]  /*34e40*/  LOP3.LUT R17, R17, 0xffdfffff, RZ, 0xc0, !PT ;  /* 0xffdfffff11117812 */ /* 0x000fc800078ec0ff */
[----:B------:R-:W-:-:S04]  /*34e50*/  LOP3.LUT R17, R17, 0xfffffffb, RZ, 0xc0, !PT ;  /* 0xfffffffb11117812 */ /* 0x000fc800078ec0ff */
[----:B------:R-:W-:Y:S02]  /*34e60*/  @P6 LOP3.LUT R17, R17, 0x4, RZ, 0xfc, !PT ;  /* 0x0000000411116812 */ /* 0x000fe400078efcff */
[----:B------:R-:W-:Y:S01]  /*34e70*/  @!P4 LEA R3, P6, R10, R3, 0x1 ;  /* 0x000000030a03c211 */ /* 0x000fe200078c08ff */
[----:B------:R-:W-:Y:S02]  /*34e80*/  IMAD.MOV.U32 R13, RZ, RZ, R4 ;  /* 0x000000ffff0d7224 */ /* 0x000fe400078e0004 */
[----:B------:R-:W-:Y:S02]  /*34e90*/  IMAD.MOV.U32 R12, RZ, RZ, 0x1 ;  /* 0x00000001ff0c7424 */ /* 0x000fe400078e00ff */
[----:B------:R-:W-:Y:S02]  /*34ea0*/  IMAD.MOV.U32 R11, RZ, RZ, 0x181f ;  /* 0x0000181fff0b7424 */ /* 0x000fe400078e00ff */
[----:B------:R-:W-:Y:S02]  /*34eb0*/  IMAD.MOV.U32 R15, RZ, RZ, -0x1 ;  /* 0xffffffffff0f7424 */ /* 0x000fe400078e00ff */
[----:B0-----:R-:W-:-:S07]  /*34ec0*/  @!P4 IMAD.X R2, RZ, RZ, R2, P6 ;  /* 0x000000ffff02c224 */ /* 0x001fce00030e0602 */
[----:B-----5:R-:W-:Y:S05]  /*34ed0*/  WARPSYNC.COLLECTIVE R15, `(.L_x_2263) ;  /* 0x000000000f087348 */ /* 0x020fea0003c00000 */
[----:B------:R0:W1:Y:S02]  /*34ee0*/  SHFL.IDX P6, R14, R13, R12, R11 ;  /* 0x0000000c0d0e7389 */ /* 0x00006400000c000b */
[----:B01---5:R-:W-:Y:S01]  /*34ef0*/  ENDCOLLECTIVE ;  /* 0x000000000000791b */ /* 0x023fe20003800000 */
.L_x_2263:
[----:B------:R-:W-:Y:S02]  /*34f00*/  ISETP.GE.AND P5, PT, R9, R0, PT ;  /* 0x000000000900720c */ /* 0x000fe40003fa6270 */
[----:B------:R-:W-:Y:S01]  /*34f10*/  @!P4 LOP3.LUT R3, R3, R2, RZ, 0x3c, !PT ;  /* 0x000000020303c212 */ /* 0x000fe200078e3cff */
[----:B------:R-:W-:-:S03]  /*34f20*/  IMAD.MOV.U32 R13, RZ, RZ, R5 ;  /* 0x000000ffff0d7224 */ /* 0x000fc600078e0005 */
[----:B------:R-:W-:Y:S01]  /*34f30*/  @!P4 LOP3.LUT R2, R3, R2, RZ, 0x3c, !PT ;  /* 0x000000020302c212 */ /* 0x000fe200078e3cff */
[----:B------:R-:W-:-:S07]  /*34f40*/  IMAD.MOV.U32 R6, RZ, RZ, R14 ;  /* 0x000000ffff067224 */ /* 0x000fce00078e000e */
[----:B------:R-:W-:Y:S05]  /*34f50*/  WARPSYNC.COLLECTIVE R15, `(.L_x_2264) ;  /* 0x000000000f087348 */ /* 0x000fea0003c00000 */
[----:B------:R0:W1:Y:S02]  /*34f60*/  SHFL.IDX P6, R14, R13, R12, R11 ;  /* 0x0000000c0d0e7389 */ /* 0x00006400000c000b */
[----:B01----:R-:W-:Y:S01]  /*34f70*/  ENDCOLLECTIVE ;  /* 0x000000000000791b */ /* 0x003fe20003800000 */
.L_x_2264:
[----:B------:R-:W-:Y:S02]  /*34f80*/  @!P4 LEA R9, R7, UR38, 0x1 ;  /* 0x000000260709cc11 */ /* 0x000fe4000f8e08ff */
[----:B------:R-:W-:Y:S02]  /*34f90*/  @!P4 LOP3.LUT R3, R3, R2, RZ, 0x3c, !PT ;  /* 0x000000020303c212 */ /* 0x000fe400078e3cff */
[----:B------:R-:W-:-:S03]  /*34fa0*/  @P5 LOP3.LUT R17, R17, 0x200000, RZ, 0xfc, !PT ;  /* 0x0020000011115812 */ /* 0x000fc600078efcff */
[----:B------:R-:W-:Y:S01]  /*34fb0*/  @!PT LDS RZ, [RZ] ;  /* 0x00000000fffff984 */ /* 0x000fe20000000800 */
[----:B------:R-:W-:Y:S01]  /*34fc0*/  @!PT LDS RZ, [RZ] ;  /* 0x00000000fffff984 */ /* 0x000fe20000000800 */
[----:B------:R-:W-:Y:S01]  /*34fd0*/  @!PT LDS RZ, [RZ] ;  /* 0x00000000fffff984 */ /* 0x000fe20000000800 */
[----:B------:R-:W-:Y:S04]  /*34fe0*/  @!P4 LDGSTS.E.BYPASS.LTC128B.128 [R9+0x22400], desc[UR44][R2.64], !P3 ;  /* 0x224000000209cfae */ /* 0x000fe8000d901d6c */
[----:B------:R-:W-:Y:S04]  /*34ff0*/  @!P4 LDGSTS.E.BYPASS.LTC128B.128 [R9+0x26400], desc[UR44][R2.64+0x80], !P0 ;  /* 0x264000800209cfae */ /* 0x000fe8000c101d6c */
[----:B------:R-:W-:Y:S04]  /*35000*/  @!P4 LDGSTS.E.BYPASS.LTC128B.128 [R9+0x2a400], desc[UR44][R2.64+0x100], !P1 ;  /* 0x2a4001000209cfae */ /* 0x000fe8000c901d6c */
[----:B------:R0:W-:Y:S01]  /*35010*/  @!P4 LDGSTS.E.BYPASS.LTC128B.128 [R9+0x2e400], desc[UR44][R2.64+0x180], !P2 ;  /* 0x2e4001800209cfae */ /* 0x0001e2000d101d6c */
[----:B------:R-:W-:Y:S01]  /*35020*/  LOP3.LUT P4, RZ, R17, 0x40, RZ, 0xc0, !PT ;  /* 0x0000004011ff7812 */ /* 0x000fe2000788c0ff */
[----:B0-----:R-:W-:-:S12]  /*35030*/  IMAD.MOV.U32 R2, RZ, RZ, R14 ;  /* 0x000000ffff027224 */ /* 0x001fd800078e000e */
[----:B------:R-:W-:Y:S01]  /*35040*/  @!P4 LEA R2, P6, R10, R2, 0x1 ;  /* 0x000000020a02c211 */ /* 0x000fe200078c08ff */
[----:B------:R-:W-:Y:S02]  /*35050*/  IMAD.MOV.U32 R13, RZ, RZ, R4 ;  /* 0x000000ffff0d7224 */ /* 0x000fe400078e0004 */
[----:B------:R-:W-:Y:S02]  /*35060*/  IMAD.MOV.U32 R12, RZ, RZ, 0x2 ;  /* 0x00000002ff0c7424 */ /* 0x000fe400078e00ff */
[----:B------:R-:W-:-:S08]  /*35070*/  @!P4 IMAD.X R3, RZ, RZ, R6, P6 ;  /* 0x000000ffff03c224 */ /* 0x000fd000030e0606 */
[----:B------:R-:W-:Y:S05]  /*35080*/  WARPSYNC.COLLECTIVE R15, `(.L_x_2265) ;  /* 0x000000000f087348 */ /* 0x000fea0003c00000 */
[----:B------:R0:W1:Y:S02]  /*35090*/  SHFL.IDX P6, R14, R13, R12, R11 ;  /* 0x0000000c0d0e7389 */ /* 0x00006400000c000b */
[----:B01----:R-:W-:Y:S01]  /*350a0*/  ENDCOLLECTIVE ;  /* 0x000000000000791b */ /* 0x003fe20003800000 */
.L_x_2265:
[----:B------:R-:W-:Y:S02]  /*350b0*/  IMAD.MOV.U32 R13, RZ, RZ, R5 ;  /* 0x000000ffff0d7224 */ /* 0x000fe400078e0005 */
[----:B------:R-:W-:-:S07]  /*350c0*/  IMAD.MOV.U32 R6, RZ, RZ, R14 ;  /* 0x000000ffff067224 */ /* 0x000fce00078e000e */
[----:B------:R-:W-:Y:S05]  /*350d0*/  WARPSYNC.COLLECTIVE R15, `(.L_x_2266) ;  /* 0x000000000f087348 */ /* 0x000fea0003c00000 */
[----:B------:R0:W1:Y:S02]  /*350e0*/  SHFL.IDX P6, R14, R13, R12, R11 ;  /* 0x0000000c0d0e7389 */ /* 0x00006400000c000b */
[----:B01----:R-:W-:Y:S01]  /*350f0*/  ENDCOLLECTIVE ;  /* 0x000000000000791b */ /* 0x003fe20003800000 */
.L_x_2266:
[----:B------:R-:W-:Y:S01]  /*35100*/  IMAD.MOV.U32 R9, RZ, RZ, R7 ;  /* 0x000000ffff097224 */ /* 0x000fe200078e0007 */
[----:B------:R-:W-:-:S04]  /*35110*/  LOP3.LUT P5, RZ, R17, 0x20, RZ, 0xc0, !PT ;  /* 0x0000002011ff7812 */ /* 0x000fc800078ac0ff */
[----:B------:R-:W-:-:S05]  /*35120*/  @!P4 LEA R7, R9, UR38, 0x1 ;  /* 0x000000260907cc11 */ /* 0x000fca000f8e08ff */
[----:B------:R-:W-:Y:S01]  /*35130*/  @!PT LDS RZ, [RZ] ;  /* 0x00000000fffff984 */ /* 0x000fe20000000800 */
[----:B------:R-:W-:Y:S01]  /*35140*/  @!PT LDS RZ, [RZ] ;  /* 0x00000000fffff984 */ /* 0x000fe20000000800 */
[----:B------:R-:W-:Y:S01]  /*35150*/  @!PT LDS RZ, [RZ] ;  /* 0x00000000fffff984 */ /* 0x000fe20000000800 */
[----:B------:R-:W-:Y:S04]  /*35160*/  @!P4 LDGSTS.E.BYPASS.LTC128B.128 [R7+0x22c00], desc[UR44][R2.64], !P3 ;  /* 0x22c000000207cfae */ /* 0x000fe8000d901d6c */
[----:B------:R-:W-:Y:S04]  /*35170*/  @!P4 LDGSTS.E.BYPASS.LTC128B.128 [R7+0x26c00], desc[UR44][R2.64+0x80], !P0 ;  /* 0x26c000800207cfae */ /* 0x000fe8000c101d6c */
[----:B------:R-:W-:Y:S04]  /*35180*/  @!P4 LDGSTS.E.BYPASS.LTC128B.128 [R7+0x2ac00], desc[UR44][R2.64+0x100], !P1 ;  /* 0x2ac001000207cfae */ /* 0x000fe8000c901d6c */
[----:B------:R0:W-:Y:S02]  /*35190*/  @!P4 LDGSTS.E.BYPASS.LTC128B.128 [R7+0x2ec00], desc[UR44][R2.64+0x180], !P2 ;  /* 0x2ec001800207cfae */ /* 0x0001e4000d101d6c */
[----:B0-----:R-:W-:-:S05]  /*351a0*/  IMAD.MOV.U32 R2, RZ, RZ, R14 ;  /* 0x000000ffff027224 */ /* 0x001fca00078e000e */
[----:B------:R-:W-:Y:S01]  /*351b0*/  @!P5 LEA R2, P6, R10, R2, 0x1 ;  /* 0x000000020a02d211 */ /* 0x000fe200078c08ff */
[----:B------:R-:W-:Y:S02]  /*351c0*/  IMAD.MOV.U32 R13, RZ, RZ, R4 ;  /* 0x000000ffff0d7224 */ /* 0x000fe400078e0004 */
[----:B------:R-:W-:Y:S02]  /*351d0*/  IMAD.MOV.U32 R12, RZ, RZ, 0x3 ;  /* 0x00000003ff0c7424 */ /* 0x000fe400078e00ff */
[----:B------:R-:W-:-:S08]  /*351e0*/  @!P5 IMAD.X R3, RZ, RZ, R6, P6 ;  /* 0x000000ffff03d224 */ /* 0x000fd000030e0606 */
[----:B------:R-:W-:Y:S05]  /*351f0*/  WARPSYNC.COLLECTIVE R15, `(.L_x_2267) ;  /* 0x000000000f087348 */ /* 0x000fea0003c00000 */
[----:B------:R0:W1:Y:S02]  /*35200*/  SHFL.IDX P6, R14, R13, R12, R11 ;  /* 0x0000000c0d0e7389 */ /* 0x00006400000c000b */
[----:B01----:R-:W-:Y:S01]  /*35210*/  ENDCOLLECTIVE ;  /* 0x000000000000791b */ /* 0x003fe20003800000 */
.L_x_2267:
[----:B------:R-:W-:Y:S02]  /*35220*/  IMAD.MOV.U32 R13, RZ, RZ, R5 ;  /* 0x000000ffff0d7224 */ /* 0x000fe400078e0005 */
[----:B------:R-:W-:-:S07]  /*35230*/  IMAD.MOV.U32 R6, RZ, RZ, R14 ;  /* 0x000000ffff067224 */ /* 0x000fce00078e000e */
[----:B------:R-:W-:Y:S05]  /*35240*/  WARPSYNC.COLLECTIVE R15, `(.L_x_2268) ;  /* 0x000000000f087348 */ /* 0x000fea0003c00000 */
[----:B------:R0:W1:Y:S02]  /*35250*/  SHFL.IDX P6, R14, R13, R12, R11 ;  /* 0x0000000c0d0e7389 */ /* 0x00006400000c000b */
[----:B01----:R-:W-:Y:S01]  /*35260*/  ENDCOLLECTIVE ;  /* 0x000000000000791b */ /* 0x003fe20003800000 */
.L_x_2268:
        /* <DEDUP_REMOVED lines=18> */
.L_x_2269:
[----:B------:R-:W-:Y:S02]  /*35390*/  IMAD.MOV.U32 R13, RZ, RZ, R5 ;  /* 0x000000ffff0d7224 */ /* 0x000fe400078e0005 */
[----:B------:R-:W-:-:S07]  /*353a0*/  IMAD.MOV.U32 R6, RZ, RZ, R14 ;  /* 0x000000ffff067224 */ /* 0x000fce00078e000e */
[----:B------:R-:W-:Y:S05]  /*353b0*/  WARPSYNC.COLLECTIVE R15, `(.L_x_2270) ;  /* 0x000000000f087348 */ /* 0x000fea0003c00000 */
[----:B------:R0:W1:Y:S02]  /*353c0*/  SHFL.IDX P6, R14, R13, R12, R11 ;  /* 0x0000000c0d0e7389 */ /* 0x00006400000c000b */
[----:B01----:R-:W-:Y:S01]  /*353d0*/  ENDCOLLECTIVE ;  /* 0x000000000000791b */ /* 0x003fe20003800000 */
.L_x_2270:
        /* <DEDUP_REMOVED lines=11> */
[----:B------:R-:W-:-:S05]  /*35490*/  @!P5 LEA R2, P6, R10, R2, 0x1 ;  /* 0x000000020a02d211 */ /* 0x000fca00078c08ff */
[----:B------:R-:W-:Y:S01]  /*354a0*/  @!P5 IMAD.X R3, RZ, RZ, R6, P6 ;  /* 0x000000ffff03d224 */ /* 0x000fe200030e0606 */
[----:B------:R-:W-:Y:S01]  /*354b0*/  LOP3.LUT P6, RZ, R17, 0x8, RZ, 0xc0, !PT ;  /* 0x0000000811ff7812 */ /* 0x000fe200078cc0ff */
[----:B------:R-:W-:Y:S02]  /*354c0*/  IMAD.MOV.U32 R7, RZ, RZ, R9 ;  /* 0x000000ffff077224 */ /* 0x000fe400078e0009 */
[----:B------:R-:W-:Y:S02]  /*354d0*/  IMAD.MOV.U32 R13, RZ, RZ, R4 ;  /* 0x000000ffff0d7224 */ /* 0x000fe400078e0004 */
[----:B------:R-:W-:-:S08]  /*354e0*/  IMAD.MOV.U32 R12, RZ, RZ, 0x5 ;  /* 0x00000005ff0c7424 */ /* 0x000fd000078e00ff */
[----:B------:R-:W-:-:S05]  /*354f0*/  @!P6 LEA R9, R7, UR38, 0x1 ;  /* 0x000000260709ec11 */ /* 0x000fca000f8e08ff */
[----:B------:R0:W-:Y:S04]  /*35500*/  @!P6 LDGSTS.E.BYPASS.LTC128B.128 [R9+0x24400], desc[UR44][R2.64], !P3 ;  /* 0x244000000209efae */ /* 0x0001e8000d901d6c */
[----:B------:R0:W-:Y:S04]  /*35510*/  @!P6 LDGSTS.E.BYPASS.LTC128B.128 [R9+0x28400], desc[UR44][R2.64+0x80], !P0 ;  /* 0x284000800209efae */ /* 0x0001e8000c101d6c */
[----:B------:R0:W-:Y:S04]  /*35520*/  @!P6 LDGSTS.E.BYPASS.LTC128B.128 [R9+0x2c400], desc[UR44][R2.64+0x100], !P1 ;  /* 0x2c4001000209efae */ /* 0x0001e8000c901d6c */
[----:B------:R0:W-:Y:S02]  /*35530*/  @!P6 LDGSTS.E.BYPASS.LTC128B.128 [R9+0x30400], desc[UR44][R2.64+0x180], !P2 ;  /* 0x304001800209efae */ /* 0x0001e4000d101d6c */
[----:B0-----:R-:W-:Y:S05]  /*35540*/  WARPSYNC.COLLECTIVE R15, `(.L_x_2271) ;  /* 0x000000000f087348 */ /* 0x001fea0003c00000 */
[----:B------:R1:W2:Y:S02]  /*35550*/  SHFL.IDX P6, R14, R13, R12, R11 ;  /* 0x0000000c0d0e7389 */ /* 0x0002a400000c000b */
[----:B012---:R-:W-:Y:S01]  /*35560*/  ENDCOLLECTIVE ;  /* 0x000000000000791b */ /* 0x007fe20003800000 */
.L_x_2271:
[----:B------:R-:W-:Y:S02]  /*35570*/  IMAD.MOV.U32 R13, RZ, RZ, R5 ;  /* 0x000000ffff0d7224 */ /* 0x000fe400078e0005 */
[----:B------:R-:W-:-:S07]  /*35580*/  IMAD.MOV.U32 R6, RZ, RZ, R14 ;  /* 0x000000ffff067224 */ /* 0x000fce00078e000e */
[----:B------:R-:W-:Y:S05]  /*35590*/  WARPSYNC.COLLECTIVE R15, `(.L_x_2272) ;  /* 0x000000000f087348 */ /* 0x000fea0003c00000 */
[----:B------:R0:W1:Y:S02]  /*355a0*/  SHFL.IDX P6, R14, R13, R12, R11 ;  /* 0x0000000c0d0e7389 */ /* 0x00006400000c000b */
[----:B01----:R-:W-:Y:S01]  /*355b0*/  ENDCOLLECTIVE ;  /* 0x000000000000791b */ /* 0x003fe20003800000 */
.L_x_2272:
[----:B------:R-:W-:Y:S01]  /*355c0*/  LOP3.LUT P4, RZ, R17, 0x4, RZ, 0xc0, !PT ;  /* 0x0000000411ff7812 */ /* 0x000fe2000788c0ff */
[----:B------:R-:W-:-:S12]  /*355d0*/  IMAD.MOV.U32 R2, RZ, RZ, R14 ;  /* 0x000000ffff027224 */ /* 0x000fd800078e000e */
[----:B------:R-:W-:Y:S01]  /*355e0*/  @!P4 LEA R2, P6, R10, R2, 0x1 ;  /* 0x000000020a02c211 */ /* 0x000fe200078c08ff */
[----:B------:R-:W-:Y:S02]  /*355f0*/  IMAD.MOV.U32 R13, RZ, RZ, R4 ;  /* 0x000000ffff0d7224 */ /* 0x000fe400078e0004 */
[----:B------:R-:W-:Y:S02]  /*35600*/  IMAD.MOV.U32 R12, RZ, RZ, 0x6 ;  /* 0x00000006ff0c7424 */ /* 0x000fe400078e00ff */
[----:B------:R-:W-:-:S08]  /*35610*/  @!P4 IMAD.X R3, RZ, RZ, R6, P6 ;  /* 0x000000ffff03c224 */ /* 0x000fd000030e0606 */
[----:B------:R-:W-:Y:S05]  /*35620*/  WARPSYNC.COLLECTIVE R15, `(.L_x_2273) ;  /* 0x000000000f087348 */ /* 0x000fea0003c00000 */
[----:B------:R0:W1:Y:S02]  /*35630*/  SHFL.IDX P6, R14, R13, R12, R11 ;  /* 0x0000000c0d0e7389 */ /* 0x00006400000c000b */
[----:B01----:R-:W-:Y:S01]  /*35640*/  ENDCOLLECTIVE ;  /* 0x000000000000791b */ /* 0x003fe20003800000 */
.L_x_2273:
[----:B------:R-:W-:Y:S02]  /*35650*/  IMAD.MOV.U32 R13, RZ, RZ, R5 ;  /* 0x000000ffff0d7224 */ /* 0x000fe400078e0005 */
[----:B------:R-:W-:-:S07]  /*35660*/  IMAD.MOV.U32 R6, RZ, RZ, R14 ;  /* 0x000000ffff067224 */ /* 0x000fce00078e000e */
[----:B------:R-:W-:Y:S05]  /*35670*/  WARPSYNC.COLLECTIVE R15, `(.L_x_2274) ;  /* 0x000000000f087348 */ /* 0x000fea0003c00000 */
[----:B------:R0:W1:Y:S02]  /*35680*/  SHFL.IDX P6, R14, R13, R12, R11 ;  /* 0x0000000c0d0e7389 */ /* 0x00006400000c000b */
[----:B01----:R-:W-:Y:S01]  /*35690*/  ENDCOLLECTIVE ;  /* 0x000000000000791b */ /* 0x003fe20003800000 */
.L_x_2274:
        /* <DEDUP_REMOVED lines=18> */
.L_x_2275:
[----:B------:R-:W-:-:S05]  /*357c0*/  @!P5 LEA R9, R9, UR38, 0x1 ;  /* 0x000000260909dc11 */ /* 0x000fca000f8e08ff */
[----:B------:R-:W-:Y:S01]  /*357d0*/  @!PT LDS RZ, [RZ] ;  /* 0x00000000fffff984 */ /* 0x000fe20000000800 */
[----:B------:R-:W-:Y:S01]  /*357e0*/  @!PT LDS RZ, [RZ] ;  /* 0x00000000fffff984 */ /* 0x000fe20000000800 */
[----:B------:R-:W-:Y:S01]  /*357f0*/  @!PT LDS RZ, [RZ] ;  /* 0x00000000fffff984 */ /* 0x000fe20000000800 */
[----:B------:R0:W-:Y:S04]  /*35800*/  @!P5 LDGSTS.E.BYPASS.LTC128B.128 [R9+0x25400], desc[UR44][R2.64], !P3 ;  /* 0x254000000209dfae */ /* 0x0001e8000d901d6c */
[----:B------:R0:W-:Y:S01]  /*35810*/  @!P5 LDGSTS.E.BYPASS.LTC128B.128 [R9+0x29400], desc[UR44][R2.64+0x80], !P0 ;  /* 0x294000800209dfae */ /* 0x0001e2000c101d6c */
[----:B------:R-:W-:-:S03]  /*35820*/  IMAD.MOV.U32 R13, RZ, RZ, R5 ;  /* 0x000000ffff0d7224 */ /* 0x000fc600078e0005 */
[----:B------:R0:W-:Y:S04]  /*35830*/  @!P5 LDGSTS.E.BYPASS.LTC128B.128 [R9+0x2d400], desc[UR44][R2.64+0x100], !P1 ;  /* 0x2d4001000209dfae */ /* 0x0001e8000c901d6c */
[----:B------:R0:W-:Y:S01]  /*35840*/  @!P5 LDGSTS.E.BYPASS.LTC128B.128 [R9+0x31400], desc[UR44][R2.64+0x180], !P2 ;  /* 0x314001800209dfae */ /* 0x0001e2000d101d6c */
[----:B------:R-:W-:-:S07]  /*35850*/  IMAD.MOV.U32 R6, RZ, RZ, R14 ;  /* 0x000000ffff067224 */ /* 0x000fce00078e000e */
[----:B0-----:R-:W-:Y:S05]  /*35860*/  WARPSYNC.COLLECTIVE R15, `(.L_x_2276) ;  /* 0x000000000f087348 */ /* 0x001fea0003c00000 */
[----:B------:R1:W2:Y:S02]  /*35870*/  SHFL.IDX P6, R14, R13, R12, R11 ;  /* 0x0000000c0d0e7389 */ /* 0x0002a400000c000b */
[----:B012---:R-:W-:Y:S01]  /*35880*/  ENDCOLLECTIVE ;  /* 0x000000000000791b */ /* 0x007fe20003800000 */
.L_x_2276:
[----:B------:R-:W-:Y:S05]  /*35890*/  BRA `(.L_x_2277) ;  /* 0xffffffbc00a07947 */ /* 0x000fea000383ffff */
.L_x_2166:
[----:B0-----:R-:W-:-:S04]  /*358a0*/  IMAD.U32 R3, RZ, RZ, UR38 ;  /* 0x00000026ff037e24 */ /* 0x001fc8000f8e00ff */
[----:B------:R0:W2:Y:S03]  /*358b0*/  SYNCS.PHASECHK.TRANS64.TRYWAIT P0, [R3+URZ+0x32420], R2 ;  /* 0x03242002030075a7 */ /* 0x0000a6000800017f */
[----:B--2---:R-:W-:Y:S05]  /*358c0*/  @!P0 NANOSLEEP.SYNCS 0x989680 ;  /* 0x009896800000895d */ /* 0x004fea0003900000 */
[----:B------:R-:W2:Y:S02]  /*358d0*/  @!P0 SYNCS.PHASECHK.TRANS64 P0, [R3+URZ+0x32420], R2 ;  /* 0x03242002030085a7 */ /* 0x000ea4000800007f */
[----:B--2---:R-:W-:Y:S05]  /*358e0*/  @!P0 BRA `(.L_x_2166) ;  /* 0xfffffffc00ec8947 */ /* 0x004fea000383ffff */
[----:B------:R-:W-:Y:S05]  /*358f0*/  BRA `(.L_x_2278) ;  /* 0xffffffc000047947 */ /* 0x000fea000383ffff */
.L_x_2169:
[----:B0-----:R-:W-:-:S04]  /*35900*/  IMAD.U32 R3, RZ, RZ, UR38 ;  /* 0x00000026ff037e24 */ /* 0x001fc8000f8e00ff */
[----:B------:R0:W2:Y:S03]  /*35910*/  SYNCS.PHASECHK.TRANS64.TRYWAIT P0, [R3+URZ+0x32460], R2 ;  /* 0x03246002030075a7 */ /* 0x0000a6000800017f */
[----:B--2---:R-:W-:Y:S05]  /*35920*/  @!P0 NANOSLEEP.SYNCS 0x989680 ;  /* 0x009896800000895d */ /* 0x004fea0003900000 */
[----:B------:R-:W2:Y:S02]  /*35930*/  @!P0 SYNCS.PHASECHK.TRANS64 P0, [R3+URZ+0x32460], R2 ;  /* 0x03246002030085a7 */ /* 0x000ea4000800007f */
[----:B--2---:R-:W-:Y:S05]  /*35940*/  @!P0 BRA `(.L_x_2169) ;  /* 0xfffffffc00ec8947 */ /* 0x004fea000383ffff */
[----:B------:R-:W-:Y:S05]  /*35950*/  BRA `(.L_x_2279) ;  /* 0xffffffc000107947 */ /* 0x000fea000383ffff */
.L_x_2181:
[----:B-1----:R-:W-:-:S04]  /*35960*/  IMAD.U32 R3, RZ, RZ, UR38 ;  /* 0x00000026ff037e24 */ /* 0x002fc8000f8e00ff */
[----:B------:R1:W2:Y:S03]  /*35970*/  SYNCS.PHASECHK.TRANS64.TRYWAIT P0, [R3+URZ+0x32448], R2 ;  /* 0x03244802030075a7 */ /* 0x0002a6000800017f */
[----:B--2---:R-:W-:Y:S05]  /*35980*/  @!P0 NANOSLEEP.SYNCS 0x989680 ;  /* 0x009896800000895d */ /* 0x004fea0003900000 */
[----:B------:R-:W2:Y:S02]  /*35990*/  @!P0 SYNCS.PHASECHK.TRANS64 P0, [R3+URZ+0x32448], R2 ;  /* 0x03244802030085a7 */ /* 0x000ea4000800007f */
[----:B--2---:R-:W-:Y:S05]  /*359a0*/  @!P0 BRA `(.L_x_2181) ;  /* 0xfffffffc00ec8947 */ /* 0x004fea000383ffff */
[----:B------:R-:W-:Y:S05]  /*359b0*/  BRA `(.L_x_2280) ;  /* 0xffffffc8000c7947 */ /* 0x000fea000383ffff */
.L_x_2186:
[----:B01----:R-:W-:-:S04]  /*359c0*/  IMAD.U32 R3, RZ, RZ, UR38 ;  /* 0x00000026ff037e24 */ /* 0x003fc8000f8e00ff */
[----:B------:R0:W1:Y:S03]  /*359d0*/  SYNCS.PHASECHK.TRANS64.TRYWAIT P0, [R3+URZ+0x32468], R2 ;  /* 0x03246802030075a7 */ /* 0x000066000800017f */
[----:B-1----:R-:W-:Y:S05]  /*359e0*/  @!P0 NANOSLEEP.SYNCS 0x989680 ;  /* 0x009896800000895d */ /* 0x002fea0003900000 */
[----:B------:R-:W1:Y:S02]  /*359f0*/  @!P0 SYNCS.PHASECHK.TRANS64 P0, [R3+URZ+0x32468], R2 ;  /* 0x03246802030085a7 */ /* 0x000e64000800007f */
[----:B-1----:R-:W-:Y:S05]  /*35a00*/  @!P0 BRA `(.L_x_2186) ;  /* 0xfffffffc00ec8947 */ /* 0x002fea000383ffff */
[----:B------:R-:W-:Y:S05]  /*35a10*/  BRA `(.L_x_2281) ;  /* 0xffffffc8006c7947 */ /* 0x000fea000383ffff */
.L_x_2197:
[----:B-1----:R-:W-:-:S04]  /*35a20*/  IMAD.U32 R3, RZ, RZ, UR38 ;  /* 0x00000026ff037e24 */ /* 0x002fc8000f8e00ff */
[----:B------:R1:W2:Y:S03]  /*35a30*/  SYNCS.PHASECHK.TRANS64.TRYWAIT P0, [R3+URZ+0x32440], R2 ;  /* 0x03244002030075a7 */ /* 0x0002a6000800017f */
[----:B--2---:R-:W-:Y:S05]  /*35a40*/  @!P0 NANOSLEEP.SYNCS 0x989680 ;  /* 0x009896800000895d */ /* 0x004fea0003900000 */
[----:B------:R-:W2:Y:S02]  /*35a50*/  @!P0 SYNCS.PHASECHK.TRANS64 P0, [R3+URZ+0x32440], R2 ;  /* 0x03244002030085a7 */ /* 0x000ea4000800007f */
[----:B--2---:R-:W-:Y:S05]  /*35a60*/  @!P0 BRA `(.L_x_2197) ;  /* 0xfffffffc00ec8947 */ /* 0x004fea000383ffff */
[----:B------:R-:W-:Y:S05]  /*35a70*/  BRA `(.L_x_2282) ;  /* 0xffffffcc00e47947 */ /* 0x000fea000383ffff */
.L_x_2202:
[----:B01----:R-:W-:-:S04]  /*35a80*/  IMAD.U32 R3, RZ, RZ, UR38 ;  /* 0x00000026ff037e24 */ /* 0x003fc8000f8e00ff */
[----:B------:R0:W1:Y:S03]  /*35a90*/  SYNCS.PHASECHK.TRANS64.TRYWAIT P0, [R3+URZ+0x32460], R2 ;  /* 0x03246002030075a7 */ /* 0x000066000800017f */
[----:B-1----:R-:W-:Y:S05]  /*35aa0*/  @!P0 NANOSLEEP.SYNCS 0x989680 ;  /* 0x009896800000895d */ /* 0x002fea0003900000 */
[----:B------:R-:W1:Y:S02]  /*35ab0*/  @!P0 SYNCS.PHASECHK.TRANS64 P0, [R3+URZ+0x32460], R2 ;  /* 0x03246002030085a7 */ /* 0x000e64000800007f */
[----:B-1----:R-:W-:Y:S05]  /*35ac0*/  @!P0 BRA `(.L_x_2202) ;  /* 0xfffffffc00ec8947 */ /* 0x002fea000383ffff */
[----:B------:R-:W-:Y:S05]  /*35ad0*/  BRA `(.L_x_2283) ;  /* 0xffffffd000487947 */ /* 0x000fea000383ffff */
.L_x_2214:
[----:B-1----:R-:W-:-:S04]  /*35ae0*/  IMAD.U32 R3, RZ, RZ, UR38 ;  /* 0x00000026ff037e24 */ /* 0x002fc8000f8e00ff */
[----:B------:R1:W2:Y:S03]  /*35af0*/  SYNCS.PHASECHK.TRANS64.TRYWAIT P0, [R3+URZ+0x32448], R2 ;  /* 0x03244802030075a7 */ /* 0x0002a6000800017f */
[----:B--2---:R-:W-:Y:S05]  /*35b00*/  @!P0 NANOSLEEP.SYNCS 0x989680 ;  /* 0x009896800000895d */ /* 0x004fea0003900000 */
[----:B------:R-:W2:Y:S02]  /*35b10*/  @!P0 SYNCS.PHASECHK.TRANS64 P0, [R3+URZ+0x32448], R2 ;  /* 0x03244802030085a7 */ /* 0x000ea4000800007f */
[----:B--2---:R-:W-:Y:S05]  /*35b20*/  @!P0 BRA `(.L_x_2214) ;  /* 0xfffffffc00ec8947 */ /* 0x004fea000383ffff */
[----:B------:R-:W-:Y:S05]  /*35b30*/  BRA `(.L_x_2284) ;  /* 0xffffffd400cc7947 */ /* 0x000fea000383ffff */
.L_x_2219:
[----:B-1----:R-:W-:-:S04]  /*35b40*/  IMAD.U32 R3, RZ, RZ, UR38 ;  /* 0x00000026ff037e24 */ /* 0x002fc8000f8e00ff */
[----:B------:R1:W2:Y:S03]  /*35b50*/  SYNCS.PHASECHK.TRANS64.TRYWAIT P0, [R3+URZ+0x32468], R2 ;  /* 0x03246802030075a7 */ /* 0x0002a6000800017f */
[----:B--2---:R-:W-:Y:S05]  /*35b60*/  @!P0 NANOSLEEP.SYNCS 0x989680 ;  /* 0x009896800000895d */ /* 0x004fea0003900000 */
[----:B------:R-:W2:Y:S02]  /*35b70*/  @!P0 SYNCS.PHASECHK.TRANS64 P0, [R3+URZ+0x32468], R2 ;  /* 0x03246802030085a7 */ /* 0x000ea4000800007f */
[----:B--2---:R-:W-:Y:S05]  /*35b80*/  @!P0 BRA `(.L_x_2219) ;  /* 0xfffffffc00ec8947 */ /* 0x004fea000383ffff */
[----:B------:R-:W-:Y:S05]  /*35b90*/  BRA `(.L_x_2285) ;  /* 0xffffffd800307947 */ /* 0x000fea000383ffff */
.L_x_2226:
[----:B-1----:R1:W2:Y:S02]  /*35ba0*/  SYNCS.PHASECHK.TRANS64.TRYWAIT P0, [R2+URZ+0x32420], R7 ;  /* 0x03242007020075a7 */ /* 0x0022a4000800017f */
[----:B--2---:R-:W-:Y:S05]  /*35bb0*/  @!P0 NANOSLEEP.SYNCS 0x989680 ;  /* 0x009896800000895d */ /* 0x004fea0003900000 */
[----:B------:R-:W2:Y:S02]  /*35bc0*/  @!P0 SYNCS.PHASECHK.TRANS64 P0, [R2+URZ+0x32420], R7 ;  /* 0x03242007020085a7 */ /* 0x000ea4000800007f */
[----:B--2---:R-:W-:Y:S05]  /*35bd0*/  @!P0 BRA `(.L_x_2226) ;  /* 0xfffffffc00f08947 */ /* 0x004fea000383ffff */
[----:B------:R-:W-:Y:S05]  /*35be0*/  BRA `(.L_x_2286) ;  /* 0xffffffdc004c7947 */ /* 0x000fea000383ffff */
.L_x_2227:
        /* <DEDUP_REMOVED lines=11> */
.L_x_2288:
[----:B------:R-:W-:Y:S05]  /*35ca0*/  BSYNC B0 ;  /* 0x0000000000007941 */ /* 0x000fea0003800000 */
.L_x_2287:
[----:B------:R-:W-:Y:S05]  /*35cb0*/  BRA `(.L_x_2289) ;  /* 0xffffffdc00307947 */ /* 0x000fea000383ffff */
.L_x_2228:
[----:B------:R-:W-:Y:S01]  /*35cc0*/  BSSY B0, `(.L_x_2290) ;  /* 0x0000006000007945 */ /* 0x000fe20003800000 */
[----:B------:R-:W-:-:S07]  /*35cd0*/  IMAD.MOV.U32 R15, RZ, RZ, -0x1 ;  /* 0xffffffffff0f7424 */ /* 0x000fce00078e00ff */
[----:B012---:R-:W-:Y:S05]  /*35ce0*/  WARPSYNC.COLLECTIVE R15, `(.L_x_2291) ;  /* 0x000000000f0c7348 */ /* 0x007fea0003c00000 */
[----:B------:R-:W-:Y:S02]  /*35cf0*/  ELECT P6, UR62, PT ;  /* 0x00000000003e782f */ /* 0x000fe400038c0000 */
[----:B------:R-:W-:Y:S01]  /*35d00*/  MOV R14, UR62 ;  /* 0x0000003e000e7c02 */ /* 0x000fe20008000f00 */
[----:B012---:R-:W-:Y:S10]  /*35d10*/  ENDCOLLECTIVE ;  /* 0x000000000000791b */ /* 0x007ff40003800000 */
.L_x_2291:
[----:B------:R-:W-:Y:S05]  /*35d20*/  BSYNC B0 ;  /* 0x0000000000007941 */ /* 0x000fea0003800000 */
.L_x_2290:
[----:B------:R-:W-:Y:S05]  /*35d30*/  BRA `(.L_x_2292) ;  /* 0xffffffdc00247947 */ /* 0x000fea000383ffff */
.L_x_2230:
[----:B0-----:R0:W1:Y:S02]  /*35d40*/  SYNCS.PHASECHK.TRANS64.TRYWAIT P0, [R8+URZ], R7 ;  /* 0x00000007080075a7 */ /* 0x001064000800017f */
[----:B-1----:R-:W-:Y:S05]  /*35d50*/  @!P0 NANOSLEEP.SYNCS 0x989680 ;  /* 0x009896800000895d */ /* 0x002fea0003900000 */
[----:B------:R-:W1:Y:S02]  /*35d60*/  @!P0 SYNCS.PHASECHK.TRANS64 P0, [R8+URZ], R7 ;  /* 0x00000007080085a7 */ /* 0x000e64000800007f */
[----:B-1----:R-:W-:Y:S05]  /*35d70*/  @!P0 BRA `(.L_x_2230) ;  /* 0xfffffffc00f08947 */ /* 0x002fea000383ffff */
[----:B------:R-:W-:Y:S05]  /*35d80*/  BRA `(.L_x_2293) ;  /* 0xffffffdc00587947 */ /* 0x000fea000383ffff */
.L_x_2231:
[----:B-1----:R1:W2:Y:S02]  /*35d90*/  SYNCS.PHASECHK.TRANS64.TRYWAIT P0, [R3+URZ], R0 ;  /* 0x00000000030075a7 */ /* 0x0022a4000800017f */
[----:B--2---:R-:W-:Y:S05]  /*35da0*/  @!P0 NANOSLEEP.SYNCS 0x989680 ;  /* 0x009896800000895d */ /* 0x004fea0003900000 */
[----:B------:R-:W2:Y:S02]  /*35db0*/  @!P0 SYNCS.PHASECHK.TRANS64 P0, [R3+URZ], R0 ;  /* 0x00000000030085a7 */ /* 0x000ea4000800007f */
[----:B--2---:R-:W-:Y:S05]  /*35dc0*/  @!P0 BRA `(.L_x_2231) ;  /* 0xfffffffc00f08947 */ /* 0x004fea000383ffff */
[----:B------:R-:W-:Y:S05]  /*35dd0*/  BRA `(.L_x_2294) ;  /* 0xffffffdc004c7947 */ /* 0x000fea000383ffff */
.L_x_2233:
[----:B-1----:R1:W2:Y:S02]  /*35de0*/  SYNCS.PHASECHK.TRANS64.TRYWAIT P0, [R6+URZ], R7 ;  /* 0x00000007060075a7 */ /* 0x0022a4000800017f */
[----:B--2---:R-:W-:Y:S05]  /*35df0*/  @!P0 NANOSLEEP.SYNCS 0x989680 ;  /* 0x009896800000895d */ /* 0x004fea0003900000 */
[----:B------:R-:W2:Y:S02]  /*35e00*/  @!P0 SYNCS.PHASECHK.TRANS64 P0, [R6+URZ], R7 ;  /* 0x00000007060085a7 */ /* 0x000ea4000800007f */
[----:B--2---:R-:W-:Y:S05]  /*35e10*/  @!P0 BRA `(.L_x_2233) ;  /* 0xfffffffc00f08947 */ /* 0x004fea000383ffff */
[----:B------:R-:W-:Y:S05]  /*35e20*/  BRA `(.L_x_2295) ;  /* 0xffffffdc00507947 */ /* 0x000fea000383ffff */
        .type           $_ZN7cutlass13device_kernelIN5flash11enable_sm90INS1_16FlashAttnFwdSm90INS1_25CollectiveMainloopFwdSm90ILi2EN4cute5tupleIJNS5_1CILi1EEES8_S8_EEENS6_IJNS7_ILi128EEENS7_ILi96EEENS7_ILi64EEEEEELi256ENS_6half_tEfNS_4arch4Sm90ELb0ELb1ELb1ELb0ELb0ELb0ELb1ELb1ELb0ELb1ELb1ELb0EEENS1_21CollectiveEpilogueFwdINS6_IJSA_NS7_ILi256EEESB_EEES9_SE_SG_Li256ELb0ELb1ELb1ELb0EEENS1_19SingleTileSchedulerILb0ELb1ELb1ELi128EEEEEEEEEvNT_6ParamsE$_ZZN5flash25CollectiveMainloopFwdSm90ILi2EN4cute5tupleIJNS1_1CILi1EEES4_S4_EEENS2_IJNS3_ILi128EEENS3_ILi96EEENS3_ILi64EEEEEELi256EN7cutlass6half_tEfNSA_4arch4Sm90ELb0ELb1ELb1ELb0ELb0ELb0ELb1ELb1ELb0ELb1ELb1ELb0EE3mmaINS_16FlashAttnFwdSm90ISE_NS_21CollectiveEpilogueFwdINS2_IJS6_NS3_ILi256EEES7_EEES5_SB_SD_Li256ELb0ELb1ELb1ELb0EEENS_19SingleTileSchedulerILb0ELb1ELb1ELi128EEEE13SharedStorageENS1_6TensorINS1_11ArrayEngineIfLm128EEENS1_6LayoutINS2_IJNS2_IJNS3_ILi2EEEST_NS3_ILi32EEEEEES4_S4_EEENS2_IJNS2_IJS4_ST_NS3_ILi4EEEEEENS3_ILi0EEESZ_EEEEEEENS_7SoftmaxILi2ELi0EEEEEbRKNSE_6ParamsENSA_25PipelineTmaAsyncNoClusterILi2ENSA_16PipelineTmaAsyncILi2EEEEES1B_RNSA_13PipelineStateILj2EEERT0_RT1_iRiRKNS_16SeqlenInfoQKNewKILb0ELb0EEENS2_IJiiiiEEERT_ENKUliT_T0_T1_E_clIZSF_ISO_S12_S14_EbS17_S1B_S1B_S1E_S1G_S1I_iS1J_S1N_S1O_S1Q_EUlRS1R_iE1_NS3_ILb0EEENS3_ILb1EEEEEDaiS1R_S1S_S1T_,@function
        .size           $_ZN7cutlass13device_kernelIN5flash11enable_sm90INS1_16FlashAttnFwdSm90INS1_25CollectiveMainloopFwdSm90ILi2EN4cute5tupleIJNS5_1CILi1EEES8_S8_EEENS6_IJNS7_ILi128EEENS7_ILi96EEENS7_ILi64EEEEEELi256ENS_6half_tEfNS_4arch4Sm90ELb0ELb1ELb1ELb0ELb0ELb0ELb1ELb1ELb0ELb1ELb1ELb0EEENS1_21CollectiveEpilogueFwdINS6_IJSA_NS7_ILi256EEESB_EEES9_SE_SG_Li256ELb0ELb1ELb1ELb0EEENS1_19SingleTileSchedulerILb0ELb1ELb1ELi128EEEEEEEEEvNT_6ParamsE$_ZZN5flash25CollectiveMainloopFwdSm90ILi2EN4cute5tupleIJNS1_1CILi1EEES4_S4_EEENS2_IJNS3_ILi128EEENS3_ILi96EEENS3_ILi64EEEEEELi256EN7cutlass6half_tEfNSA_4arch4Sm90ELb0ELb1ELb1ELb0ELb0ELb0ELb1ELb1ELb0ELb1ELb1ELb0EE3mmaINS_16FlashAttnFwdSm90ISE_NS_21CollectiveEpilogueFwdINS2_IJS6_NS3_ILi256EEES7_EEES5_SB_SD_Li256ELb0ELb1ELb1ELb0EEENS_19SingleTileSchedulerILb0ELb1ELb1ELi128EEEE13SharedStorageENS1_6TensorINS1_11ArrayEngineIfLm128EEENS1_6LayoutINS2_IJNS2_IJNS3_ILi2EEEST_NS3_ILi32EEEEEES4_S4_EEENS2_IJNS2_IJS4_ST_NS3_ILi4EEEEEENS3_ILi0EEESZ_EEEEEEENS_7SoftmaxILi2ELi0EEEEEbRKNSE_6ParamsENSA_25PipelineTmaAsyncNoClusterILi2ENSA_16PipelineTmaAsyncILi2EEEEES1B_RNSA_13PipelineStateILj2EEERT0_RT1_iRiRKNS_16SeqlenInfoQKNewKILb0ELb0EEENS2_IJiiiiEEERT_ENKUliT_T0_T1_E_clIZSF_ISO_S12_S14_EbS17_S1B_S1B_S1E_S1G_S1I_iS1J_S1N_S1O_S1Q_EUlRS1R_iE1_NS3_ILb0EEENS3_ILb1EEEEEDaiS1R_S1S_S1T_,(.L_x_6135 - $_ZN7cutlass13device_kernelIN5flash11enable_sm90INS1_16FlashAttnFwdSm90INS1_25CollectiveMainloopFwdSm90ILi2EN4cute5tupleIJNS5_1CILi1EEES8_S8_EEENS6_IJNS7_ILi128EEENS7_ILi96EEENS7_ILi64EEEEEELi256ENS_6half_tEfNS_4arch4Sm90ELb0ELb1ELb1ELb0ELb0ELb0ELb1ELb1ELb0ELb1ELb1ELb0EEENS1_21CollectiveEpilogueFwdINS6_IJSA_NS7_ILi256EEESB_EEES9_SE_SG_Li256ELb0ELb1ELb1ELb0EEENS1_19SingleTileSchedulerILb0ELb1ELb1ELi128EEEEEEEEEvNT_6ParamsE$_ZZN5flash25CollectiveMainloopFwdSm90ILi2EN4cute5tupleIJNS1_1CILi1EEES4_S4_EEENS2_IJNS3_ILi128EEENS3_ILi96EEENS3_ILi64EEEEEELi256EN7cutlass6half_tEfNSA_4arch4Sm90ELb0ELb1ELb1ELb0ELb0ELb0ELb1ELb1ELb0ELb1ELb1ELb0EE3mmaINS_16FlashAttnFwdSm90ISE_NS_21CollectiveEpilogueFwdINS2_IJS6_NS3_ILi256EEES7_EEES5_SB_SD_Li256ELb0ELb1ELb1ELb0EEENS_19SingleTileSchedulerILb0ELb1ELb1ELi128EEEE13SharedStorageENS1_6TensorINS1_11ArrayEngineIfLm128EEENS1_6LayoutINS2_IJNS2_IJNS3_ILi2EEEST_NS3_ILi32EEEEEES4_S4_EEENS2_IJNS2_IJS4_ST_NS3_ILi4EEEEEENS3_ILi0EEESZ_EEEEEEENS_7SoftmaxILi2ELi0EEEEEbRKNSE_6ParamsENSA_25PipelineTmaAsyncNoClusterILi2ENSA_16PipelineTmaAsyncILi2EEEEES1B_RNSA_13PipelineStateILj2EEERT0_RT1_iRiRKNS_16SeqlenInfoQKNewKILb0ELb0EEENS2_IJiiiiEEERT_ENKUliT_T0_T1_E_clIZSF_ISO_S12_S14_EbS17_S1B_S1B_S1E_S1G_S1I_iS1J_S1N_S1O_S1Q_EUlRS1R_iE1_NS3_ILb0EEENS3_ILb1EEEEEDaiS1R_S1S_S1T_)
$_ZN7cutlass13device_kernelIN5flash11enable_sm90INS1_16FlashAttnFwdSm90INS1_25CollectiveMainloopFwdSm90ILi2EN4cute5tupleIJNS5_1CILi1EEES8_S8_EEENS6_IJNS7_ILi128EEENS7_ILi96EEENS7_ILi64EEEEEELi256ENS_6half_tEfNS_4arch4Sm90ELb0ELb1ELb1ELb0ELb0ELb0ELb1ELb1ELb0ELb1ELb1ELb0EEENS1_21CollectiveEpilogueFwdINS6_IJSA_NS7_ILi256EEESB_EEES9_SE_SG_Li256ELb0ELb1ELb1ELb0EEENS1_19SingleTileSchedulerILb0ELb1ELb1ELi128EEEEEEEEEvNT_6ParamsE$_ZZN5flash25CollectiveMainloopFwdSm90ILi2EN4cute5tupleIJNS1_1CILi1EEES4_S4_EEENS2_IJNS3_ILi128EEENS3_ILi96EEENS3_ILi64EEEEEELi256EN7cutlass6half_tEfNSA_4arch4Sm90ELb0ELb1ELb1ELb0ELb0ELb0ELb1ELb1ELb0ELb1ELb1ELb0EE3mmaINS_16FlashAttnFwdSm90ISE_NS_21CollectiveEpilogueFwdINS2_IJS6_NS3_ILi256EEES7_EEES5_SB_SD_Li256ELb0ELb1ELb1ELb0EEENS_19SingleTileSchedulerILb0ELb1ELb1ELi128EEEE13SharedStorageENS1_6TensorINS1_11ArrayEngineIfLm128EEENS1_6LayoutINS2_IJNS2_IJNS3_ILi2EEEST_NS3_ILi32EEEEEES4_S4_EEENS2_IJNS2_IJS4_ST_NS3_ILi4EEEEEENS3_ILi0EEESZ_EEEEEEENS_7SoftmaxILi2ELi0EEEEEbRKNSE_6ParamsENSA_25PipelineTmaAsyncNoClusterILi2ENSA_16PipelineTmaAsyncILi2EEEEES1B_RNSA_13PipelineStateILj2EEERT0_RT1_iRiRKNS_16SeqlenInfoQKNewKILb0ELb0EEENS2_IJiiiiEEERT_ENKUliT_T0_T1_E_clIZSF_ISO_S12_S14_EbS17_S1B_S1B_S1E_S1G_S1I_iS1J_S1N_S1O_S1Q_EUlRS1R_iE1_NS3_ILb0EEENS3_ILb1EEEEEDaiS1R_S1S_S1T_:
[----:B------:R-:W-:Y:S05]  /*35e30*/  YIELD ;  /* 0x0000000000007946 */ /* 0x000fea0003800000 */
[----:B------:R-:W-:Y:S02]  /*35e40*/  ULDC UR4, c[0x0][0x20] ;  /* 0x0000080000047ab9 */ /* 0x000fe40000000800 */
[----:B------:R-:W-:-:S05]  /*35e50*/  VIADD R158, R157, -UR4 ;  /* 0x800000049d9e7c36 */ /* 0x000fca0008000000 */
[----:B------:R-:W2:Y:S01]  /*35e60*/  LDL.64 R2, [R158] ;  /* 0x000000009e027983 */ /* 0x000ea20000100a00 */
[----:B------:R-:W0:Y:S02]  /*35e70*/  LDC.64 R4, c[0x0][0x208] ;  /* 0x00008200ff047b82 */ /* 0x000e240000000a00 */
[----:B0-----:R-:W-:Y:S02]  /*35e80*/  R2UR UR4, R4 ;  /* 0x00000000040472ca */ /* 0x001fe400000e0000 */
[----:B------:R-:W-:-:S13]  /*35e90*/  R2UR UR5, R5 ;  /* 0x00000000050572ca */ /* 0x000fda00000e0000 */
[----:B--2---:R-:W2:Y:S01]  /*35ea0*/  LD.E R0, desc[UR4][R2.64] ;  /* 0x0000000402007980 */ /* 0x004ea2000c101900 */
[----:B------:R-:W-:Y:S02]  /*35eb0*/  R2UR UR4, R4 ;  /* 0x00000000040472ca */ /* 0x000fe400000e0000 */
[----:B------:R-:W-:Y:S01]  /*35ec0*/  R2UR UR5, R5 ;  /* 0x00000000050572ca */ /* 0x000fe200000e0000 */
[----:B--2---:R-:W-:-:S12]  /*35ed0*/  VIADD R11, R0, 0x1 ;  /* 0x00000001000b7836 */ /* 0x004fd80000000000 */
[----:B------:R-:W2:Y:S01]  /*35ee0*/  LD.E R0, desc[UR4][R2.64+0x8] ;  /* 0x0000080402007980 */ /* 0x000ea2000c101900 */
[----:B------:R-:W-:-:S13]  /*35ef0*/  ISETP.NE.AND P1, PT, R11, 0x2, PT ;  /* 0x000000020b00780c */ /* 0x000fda0003f25270 */
[----:B------:R-:W-:Y:S02]  /*35f00*/  @!P1 R2UR UR6, R4 ;  /* 0x00000000040692ca */ /* 0x000fe400000e0000 */
[----:B------:R-:W-:-:S13]  /*35f10*/  @!P1 R2UR UR7, R5 ;  /* 0x00000000050792ca */ /* 0x000fda00000e0000 */
[----:B------:R-:W3:Y:S01]  /*35f20*/  @!P1 LD.E R6, desc[UR6][R2.64+0x4] ;  /* 0x0000040602069980 */ /* 0x000ee2000c101900 */
[C---:B------:R-:W-:Y:S02]  /*35f30*/  R2UR UR4, R4.reuse ;  /* 0x00000000040472ca */ /* 0x040fe400000e0000 */
[C---:B------:R-:W-:Y:S02]  /*35f40*/  R2UR UR5, R5.reuse ;  /* 0x00000000050572ca */ /* 0x040fe400000e0000 */
[C---:B------:R-:W-:Y:S02]  /*35f50*/  R2UR UR6, R4.reuse ;  /* 0x00000000040672ca */ /* 0x040fe400000e0000 */
[C---:B------:R-:W-:Y:S02]  /*35f60*/  R2UR UR7, R5.reuse ;  /* 0x00000000050772ca */ /* 0x040fe400000e0000 */
[----:B------:R-:W-:Y:S02]  /*35f70*/  @!P1 R2UR UR8, R4 ;  /* 0x00000000040892ca */ /* 0x000fe400000e0000 */
[----:B------:R-:W-:-:S02]  /*35f80*/  @!P1 R2UR UR9, R5 ;  /* 0x00000000050992ca */ /* 0x000fc400000e0000 */
[----:B------:R-:W-:Y:S02]  /*35f90*/  @!P1 R2UR UR10, R4 ;  /* 0x00000000040a92ca */ /* 0x000fe400000e0000 */
[----:B------:R-:W-:Y:S01]  /*35fa0*/  @!P1 R2UR UR11, R5 ;  /* 0x00000000050b92ca */ /* 0x000fe200000e0000 */
[----:B------:R-:W-:Y:S08]  /*35fb0*/  ST.E desc[UR4][R2.64], R11 ;  /* 0x0000000b02007985 */ /* 0x000ff0000c101904 */
[----:B------:R-:W-:Y:S01]  /*35fc0*/  @!P1 ST.E desc[UR8][R2.64], RZ ;  /* 0x000000ff02009985 */ /* 0x000fe2000c101908 */
[----:B--2---:R-:W-:-:S05]  /*35fd0*/  VIADD R13, R0, 0x1 ;  /* 0x00000001000d7836 */ /* 0x004fca0000000000 */
[----:B------:R-:W-:Y:S01]  /*35fe0*/  ST.E desc[UR6][R2.64+0x8], R13 ;  /* 0x0000080d02007985 */ /* 0x000fe2000c101906 */
[----:B---3--:R-:W-:-:S05]  /*35ff0*/  @!P1 LOP3.LUT R15, R6, 0x1, RZ, 0x3c, !PT ;  /* 0x00000001060f9812 */ /* 0x008fca00078e3cff */
[----:B------:R0:W-:Y:S04]  /*36000*/  @!P1 ST.E desc[UR10][R2.64+0x4], R15 ;  /* 0x0000040f02009985 */ /* 0x0001e8000c10190a */
[----:B------:R-:W2:Y:S01]  /*36010*/  LDL.64 R8, [R158+0x18] ;  /* 0x000018009e087983 */ /* 0x000ea20000100a00 */
[----:B------:R-:W-:Y:S02]  /*36020*/  R2UR UR4, R4 ;  /* 0x00000000040472ca */ /* 0x000fe400000e0000 */
[----:B------:R-:W-:Y:S01]  /*36030*/  R2UR UR5, R5 ;  /* 0x00000000050572ca */ /* 0x000fe200000e0000 */
[----:B------:R-:W3:-:S12]  /*36040*/  LDL.64 R6, [R158] ;  /* 0x000000009e067983 */ /* 0x000ed80000100a00 */
[----:B--2---:R-:W2:Y:S01]  /*36050*/  LD.E R10, desc[UR4][R8.64+0x1c] ;  /* 0x00001c04080a7980 */ /* 0x004ea2000c101900 */
[C---:B------:R-:W-:Y:S02]  /*36060*/  R2UR UR4, R4.reuse ;  /* 0x00000000040472ca */ /* 0x040fe400000e0000 */
[C---:B------:R-:W-:Y:S02]  /*36070*/  R2UR UR5, R5.reuse ;  /* 0x00000000050572ca */ /* 0x040fe400000e0000 */
[----:B------:R-:W-:Y:S02]  /*36080*/  R2UR UR6, R4 ;  /* 0x00000000040672ca */ /* 0x000fe400000e0000 */
[----:B------:R-:W-:Y:S01]  /*36090*/  R2UR UR7, R5 ;  /* 0x00000000050772ca */ /* 0x000fe200000e0000 */
[----:B------:R-:W-:Y:S01]  /*360a0*/  BSSY B3, `(.L_x_2296) ;  /* 0x0000009000037945 */ /* 0x000fe20003800000 */
[----:B0-----:R-:W-:Y:S02]  /*360b0*/  IMAD.MOV.U32 R2, RZ, RZ, R23 ;  /* 0x000000ffff027224 */ /* 0x001fe400078e0017 */
[----:B------:R-:W-:-:S05]  /*360c0*/  IMAD.MOV.U32 R3, RZ, RZ, R22 ;  /* 0x000000ffff037224 */ /* 0x000fca00078e0016 */
[----:B---3--:R0:W5:Y:S04]  /*360d0*/  LD.E R0, desc[UR4][R6.64] ;  /* 0x0000000406007980 */ /* 0x008168000c101900 */
[----:B------:R0:W5:Y:S01]  /*360e0*/  LD.E R12, desc[UR6][R6.64+0x4] ;  /* 0x00000406060c7980 */ /* 0x000162000c101900 */
[----:B--2---:R-:W-:-:S04]  /*360f0*/  LOP3.LUT R10, R10, 0x1, RZ, 0xfc, !PT ;  /* 0x000000010a0a7812 */ /* 0x004fc800078efcff */
[----:B------:R-:W-:-:S13]  /*36100*/  ISETP.NE.AND P1, PT, R10, 0x3, PT ;  /* 0x000000030a00780c */ /* 0x000fda0003f25270 */
[----:B0-----:R-:W-:Y:S05]  /*36110*/  @!P1 BRA `(.L_x_2297) ;  /* 0x0000000000049947 */ /* 0x001fea0003800000 */
[----:B------:R-:W-:Y:S01]  /*36120*/  BPT.TRAP 0x1 ;  /* 0x000000040000795c */ /* 0x000fe20000300000 */
.L_x_2297:
[----:B------:R-:W-:Y:S05]  /*36130*/  BSYNC B3 ;  /* 0x0000000000037941 */ /* 0x000fea0003800000 */
.L_x_2296:
[----:B------:R-:W-:Y:S02]  /*36140*/  R2UR UR4, R4 ;  /* 0x00000000040472ca */ /* 0x000fe400000e0000 */
[----:B------:R-:W-:-:S13]  /*36150*/  R2UR UR5, R5 ;  /* 0x00000000050572ca */ /* 0x000fda00000e0000 */
[----:B------:R-:W2:Y:S01]  /*36160*/  LD.E.64 R10, desc[UR4][R8.64+0x8] ;  /* 0x00000804080a7980 */ /* 0x000ea2000c101b00 */
[----:B-----5:R-:W-:Y:S02]  /*36170*/  SHF.L.U32 R13, R12, 0x1f, RZ ;  /* 0x0000001f0c0d7819 */ /* 0x020fe400000006ff */
[----:B--2---:R-:W-:-:S05]  /*36180*/  MOV R11, R10 ;  /* 0x0000000a000b7202 */ /* 0x004fca0000000f00 */
[----:B------:R-:W-:-:S04]  /*36190*/  IMAD R0, R0, 0x8, R11 ;  /* 0x0000000800007824 */ /* 0x000fc800078e020b */
[----:B------:R0:W1:Y:S01]  /*361a0*/  SYNCS.PHASECHK.TRANS64.TRYWAIT P1, [R0+URZ], R13 ;  /* 0x0000000d000075a7 */ /* 0x000062000802017f */
[----:B------:R-:W2:Y:S01]  /*361b0*/  LD.E R12, desc[UR4][R8.64+0x1c] ;  /* 0x00001c04080c7980 */ /* 0x000ea2000c101900 */
[----:B------:R-:W-:Y:S02]  /*361c0*/  R2UR UR6, R4 ;  /* 0x00000000040672ca */ /* 0x000fe400000e0000 */
[----:B------:R-:W-:Y:S01]  /*361d0*/  R2UR UR7, R5 ;  /* 0x00000000050772ca */ /* 0x000fe200000e0000 */
[----:B------:R0:W5:Y:S01]  /*361e0*/  LD.E R10, desc[UR4][R6.64] ;  /* 0x00000004060a7980 */ /* 0x000162000c101900 */
[----:B------:R-:W-:Y:S11]  /*361f0*/  BSSY B3, `(.L_x_2298) ;  /* 0x0000006000037945 */ /* 0x000ff60003800000 */
[----:B------:R0:W5:Y:S01]  /*36200*/  LD.E R11, desc[UR6][R6.64+0x4] ;  /* 0x00000406060b7980 */ /* 0x000162000c101900 */
[----:B--2---:R-:W-:-:S04]  /*36210*/  LOP3.LUT R12, R12, 0x1, RZ, 0xfc, !PT ;  /* 0x000000010c0c7812 */ /* 0x004fc800078efcff */
[----:B------:R-:W-:-:S13]  /*36220*/  ISETP.NE.AND P2, PT, R12, 0x3, PT ;  /* 0x000000030c00780c */ /* 0x000fda0003f45270 */
[----:B01----:R-:W-:Y:S05]  /*36230*/  @!P2 BRA `(.L_x_2299) ;  /* 0x000000000004a947 */ /* 0x003fea0003800000 */
[----:B------:R-:W-:Y:S01]  /*36240*/  BPT.TRAP 0x1 ;  /* 0x000000040000795c */ /* 0x000fe20000300000 */
.L_x_2299:
[----:B------:R-:W-:Y:S05]  /*36250*/  BSYNC B3 ;  /* 0x0000000000037941 */ /* 0x000fea0003800000 */
.L_x_2298:
[----:B------:R-:W-:Y:S04]  /*36260*/  BSSY B3, `(.L_x_2300) ;  /* 0x000000a000037945 */ /* 0x000fe80003800000 */
[----:B------:R-:W-:Y:S05]  /*36270*/  @P1 BRA `(.L_x_2301) ;  /* 0x0000000000201947 */ /* 0x000fea0003800000 */
[----:B------:R-:W-:Y:S02]  /*36280*/  R2UR UR4, R4 ;  /* 0x00000000040472ca */ /* 0x000fe400000e0000 */
[----:B------:R-:W-:-:S13]  /*36290*/  R2UR UR5, R5 ;  /* 0x00000000050572ca */ /* 0x000fda00000e0000 */
[----:B------:R-:W2:Y:S01]  /*362a0*/  LD.E.64 R8, desc[UR4][R8.64+0x8] ;  /* 0x0000080408087980 */ /* 0x000ea2000c101b00 */
[----:B-----5:R-:W-:Y:S02]  /*362b0*/  SHF.L.U32 R11, R11, 0x1f, RZ ;  /* 0x0000001f0b0b7819 */ /* 0x020fe400000006ff */
[----:B--2---:R-:W-:-:S05]  /*362c0*/  MOV R7, R8 ;  /* 0x0000000800077202 */ /* 0x004fca0000000f00 */
[----:B------:R-:W-:-:S04]  /*362d0*/  IMAD R10, R10, 0x8, R7 ;  /* 0x000000080a0a7824 */ /* 0x000fc800078e0207 */
[----:B------:R-:W0:Y:S02]  /*362e0*/  SYNCS.PHASECHK.TRANS64.TRYWAIT P1, [R10+URZ], R11 ;  /* 0x0000000b0a0075a7 */ /* 0x000e24000802017f */
[----:B0-----:R-:W-:Y:S05]  /*362f0*/  @!P1 BRA `(.L_x_2302) ;  /* 0x000001b400c49947 */ /* 0x001fea0003800000 */
.L_x_2301:
[----:B------:R-:W-:Y:S05]  /*36300*/  BSYNC B3 ;  /* 0x0000000000037941 */ /* 0x000fea0003800000 */
.L_x_2300:
[----:B0----5:R-:W2:Y:S04]  /*36310*/  LDL.64 R10, [R158] ;  /* 0x000000009e0a7983 */ /* 0x021ea80000100a00 */
[----:B------:R-:W3:Y:S01]  /*36320*/  LDL.64 R8, [R158+0x28] ;  /* 0x000028009e087983 */ /* 0x000ee20000100a00 */
[C---:B------:R-:W-:Y:S02]  /*36330*/  R2UR UR6, R4.reuse ;  /* 0x00000000040672ca */ /* 0x040fe400000e0000 */
[C---:B------:R-:W-:Y:S01]  /*36340*/  R2UR UR7, R5.reuse ;  /* 0x00000000050772ca */ /* 0x040fe200000e0000 */
[----:B------:R-:W4:Y:S01]  /*36350*/  LDL.64 R6, [R158+0x20] ;  /* 0x000020009e067983 */ /* 0x000f220000100a00 */
[C---:B------:R-:W-:Y:S02]  /*36360*/  R2UR UR4, R4.reuse ;  /* 0x00000000040472ca */ /* 0x040fe400000e0000 */
[----:B------:R-:W-:Y:S01]  /*36370*/  R2UR UR5, R5 ;  /* 0x00000000050572ca */ /* 0x000fe200000e0000 */
[----:B------:R-:W4:Y:S08]  /*36380*/  LDL.64 R12, [R158+0x8] ;  /* 0x000008009e0c7983 */ /* 0x000f300000100a00 */
[----:B--2---:R-:W2:Y:S04]  /*36390*/  LD.E R11, desc[UR6][R10.64] ;  /* 0x000000060a0b7980 */ /* 0x004ea8000c101900 */
[----:B---3--:R-:W2:Y:S01]  /*363a0*/  LD.E.64 R14, desc[UR4][R8.64] ;  /* 0x00000004080e7980 */ /* 0x008ea2000c101b00 */
[----:B------:R-:W-:Y:S05]  /*363b0*/  WARPSYNC.ALL ;  /* 0x0000000000007948 */ /* 0x000fea0003800000 */
[----:B------:R-:W-:-:S02]  /*363c0*/  R2UR UR4, R4 ;  /* 0x00000000040472ca */ /* 0x000fc400000e0000 */
[C---:B------:R-:W-:Y:S02]  /*363d0*/  R2UR UR5, R5.reuse ;  /* 0x00000000050572ca */ /* 0x040fe400000e0000 */
[----:B------:R-:W-:Y:S02]  /*363e0*/  R2UR UR6, R4 ;  /* 0x00000000040672ca */ /* 0x000fe400000e0000 */
[----:B------:R-:W-:-:S09]  /*363f0*/  R2UR UR7, R5 ;  /* 0x00000000050772ca */ /* 0x000fd200000e0000 */
[----:B----4-:R0:W-:Y:S04]  /*36400*/  ST.E desc[UR4][R12.64], RZ ;  /* 0x000000ff0c007985 */ /* 0x0101e8000c101904 */
[----:B------:R-:W3:Y:S01]  /*36410*/  LD.E.64 R8, desc[UR6][R6.64] ;  /* 0x0000000606087980 */ /* 0x000ee2000c101b00 */
[----:B--2---:R-:W-:Y:S01]  /*36420*/  IMAD R10, R11, 0x300, R14 ;  /* 0x000003000b0a7824 */ /* 0x004fe200078e020e */
[----:B------:R-:W-:Y:S01]  /*36430*/  WARPGROUP.ARRIVE ;  /* 0x00000000000079c5 */ /* 0x000fe20000000000 */
[----:B------:R-:W-:Y:S01]  /*36440*/  IMAD.MOV.U32 R11, RZ, RZ, R15 ;  /* 0x000000ffff0b7224 */ /* 0x000fe200078e000f */
[----:B------:R-:W-:Y:S01]  /*36450*/  R2UR UR8, R4 ;  /* 0x00000000040872ca */ /* 0x000fe200000e0000 */
[----:B------:R-:W-:Y:S01]  /*36460*/  IMAD.MOV.U32 R191, RZ, RZ, 0x1 ;  /* 0x00000001ffbf7424 */ /* 0x000fe200078e00ff */
[----:B------:R-:W-:-:S02]  /*36470*/  R2UR UR6, R10 ;  /* 0x000000000a0672ca */ /* 0x000fc400000e0000 */
[----:B------:R-:W-:Y:S02]  /*36480*/  R2UR UR7, R11 ;  /* 0x000000000b0772ca */ /* 0x000fe400000e0000 */
[C---:B------:R-:W-:Y:S02]  /*36490*/  R2UR UR9, R5.reuse ;  /* 0x00000000050972ca */ /* 0x040fe400000e0000 */
[----:B------:R-:W-:Y:S02]  /*364a0*/  R2UR UR10, R4 ;  /* 0x00000000040a72ca */ /* 0x000fe400000e0000 */
[----:B------:R-:W-:Y:S02]  /*364b0*/  R2UR UR11, R5 ;  /* 0x00000000050b72ca */ /* 0x000fe400000e0000 */
[----:B---3--:R-:W-:Y:S02]  /*364c0*/  R2UR UR4, R8 ;  /* 0x00000000080472ca */ /* 0x008fe400000e0000 */
[----:B------:R-:W-:-:S13]  /*364d0*/  R2UR UR5, R9 ;  /* 0x00000000090572ca */ /* 0x000fda00000e0000 */
[----:B------:R-:W-:Y:S03]  /*364e0*/  HGMMA.64x96x16.F32 R24, gdesc[UR4], RZ, !UPT, gsb0 ;  /* 0x01600000041879f0 */ /* 0x000fe6000c0008ff */
[----:B------:R-:W-:Y:S02]  /*364f0*/  WARPGROUP.DEPBAR.LE gsb0, 0x0 ;  /* 0x00008000000079c5 */ /* 0x000fe40000010000 */
[----:B------:R0:W-:Y:S04]  /*36500*/  ST.E desc[UR8][R12.64], R191 ;  /* 0x000000bf0c007985 */ /* 0x0001e8000c101908 */
[----:B------:R-:W2:Y:S01]  /*36510*/  LD.E.64 R8, desc[UR10][R6.64] ;  /* 0x0000000a06087980 */ /* 0x000ea2000c101b00 */
[----:B------:R-:W-:Y:S01]  /*36520*/  VIADD R14, R10, 0x2 ;  /* 0x000000020a0e7836 */ /* 0x000fe20000000000 */
[----:B------:R-:W-:Y:S01]  /*36530*/  R2UR UR7, R15 ;  /* 0x000000000f0772ca */ /* 0x000fe200000e0000 */
[----:B------:R-:W-:Y:S01]  /*36540*/  WARPGROUP.ARRIVE ;  /* 0x00000000000079c5 */ /* 0x000fe20000000000 */
[----:B------:R-:W-:-:S02]  /*36550*/  R2UR UR8, R4 ;  /* 0x00000000040872ca */ /* 0x000fc400000e0000 */
[----:B------:R-:W-:Y:S02]  /*36560*/  R2UR UR6, R14 ;  /* 0x000000000e0672ca */ /* 0x000fe400000e0000 */
[C---:B------:R-:W-:Y:S02]  /*36570*/  R2UR UR9, R5.reuse ;  /* 0x00000000050972ca */ /* 0x040fe400000e0000 */
[----:B------:R-:W-:Y:S02]  /*36580*/  R2UR UR10, R4 ;  /* 0x00000000040a72ca */ /* 0x000fe400000e0000 */
[----:B------:R-:W-:Y:S01]  /*36590*/  R2UR UR11, R5 ;  /* 0x00000000050b72ca */ /* 0x000fe200000e0000 */
[----:B--2---:R-:W-:Y:S01]  /*365a0*/  VIADD R8, R8, 0x2 ;  /* 0x0000000208087836 */ /* 0x004fe20000000000 */
[----:B------:R-:W-:-:S04]  /*365b0*/  R2UR UR5, R9 ;  /* 0x00000000090572ca */ /* 0x000fc800000e0000 */
[----:B------:R-:W-:-:S13]  /*365c0*/  R2UR UR4, R8 ;  /* 0x00000000080472ca */ /* 0x000fda00000e0000 */
[----:B------:R-:W-:Y:S03]  /*365d0*/  HGMMA.64x96x16.F32 R24, gdesc[UR4], R24, gsb0 ;  /* 0x01600000041879f0 */ /* 0x000fe60008000818 */
        /* <DEDUP_REMOVED lines=19> */
[----:B------:R-:W-:Y:S01]  /*36710*/  WARPGROUP.ARRIVE ;  /* 0x00000000000079c5 */ /* 0x000fe20000000000 */
[----:B------:R-:W-:Y:S01]  /*36720*/  IMAD.MOV.U32 R11, RZ, RZ, R15 ;  /* 0x000000ffff0b7224 */ /* 0x000fe200078e000f */
[----:B------:R-:W-:-:S02]  /*36730*/  R2UR UR8, R4 ;  /* 0x00000000040872ca */ /* 0x000fc400000e0000 */
[----:B------:R-:W-:Y:S02]  /*36740*/  R2UR UR6, R10 ;  /* 0x000000000a0672ca */ /* 0x000fe400000e0000 */
        /* <DEDUP_REMOVED lines=8> */
[----:B------:R-:W2:Y:S01]  /*367d0*/  LDL.64 R8, [R158+0x40] ;  /* 0x000040009e087983 */ /* 0x000ea20000100a00 */
[----:B------:R-:W-:-:S02]  /*367e0*/  R2UR UR4, R4 ;  /* 0x00000000040472ca */ /* 0x000fc400000e0000 */
[----:B------:R-:W-:Y:S01]  /*367f0*/  R2UR UR5, R5 ;  /* 0x00000000050572ca */ /* 0x000fe200000e0000 */
[----:B------:R-:W3:-:S12]  /*36800*/  LDL.64 R6, [R158] ;  /* 0x000000009e067983 */ /* 0x000ed80000100a00 */
[----:B--2---:R-:W2:Y:S01]  /*36810*/  LD.E R10, desc[UR4][R8.64+0x1c] ;  /* 0x00001c04080a7980 */ /* 0x004ea2000c101900 */
[C---:B------:R-:W-:Y:S02]  /*36820*/  R2UR UR4, R4.reuse ;  /* 0x00000000040472ca */ /* 0x040fe400000e0000 */
[C---:B------:R-:W-:Y:S02]  /*36830*/  R2UR UR5, R5.reuse ;  /* 0x00000000050572ca */ /* 0x040fe400000e0000 */
[----:B------:R-:W-:Y:S02]  /*36840*/  R2UR UR6, R4 ;  /* 0x00000000040672ca */ /* 0x000fe400000e0000 */
[----:B------:R-:W-:Y:S01]  /*36850*/  R2UR UR7, R5 ;  /* 0x00000000050772ca */ /* 0x000fe200000e0000 */
[----:B------:R-:W-:Y:S08]  /*36860*/  BSSY B3, `(.L_x_2303) ;  /* 0x0000007000037945 */ /* 0x000ff00003800000 */
[----:B---3--:R0:W5:Y:S04]  /*36870*/  LD.E R0, desc[UR4][R6.64] ;  /* 0x0000000406007980 */ /* 0x008168000c101900 */
[----:B------:R0:W5:Y:S01]  /*36880*/  LD.E R14, desc[UR6][R6.64+0x4] ;  /* 0x00000406060e7980 */ /* 0x000162000c101900 */
[----:B--2---:R-:W-:-:S04]  /*36890*/  LOP3.LUT R10, R10, 0x1, RZ, 0xfc, !PT ;  /* 0x000000010a0a7812 */ /* 0x004fc800078efcff */
[----:B------:R-:W-:-:S13]  /*368a0*/  ISETP.NE.AND P1, PT, R10, 0x3, PT ;  /* 0x000000030a00780c */ /* 0x000fda0003f25270 */
[----:B0-----:R-:W-:Y:S05]  /*368b0*/  @!P1 BRA `(.L_x_2304) ;  /* 0x0000000000049947 */ /* 0x001fea0003800000 */
[----:B------:R-:W-:Y:S01]  /*368c0*/  BPT.TRAP 0x1 ;  /* 0x000000040000795c */ /* 0x000fe20000300000 */
.L_x_2304:
[----:B------:R-:W-:Y:S05]  /*368d0*/  BSYNC B3 ;  /* 0x0000000000037941 */ /* 0x000fea0003800000 */
.L_x_2303:
        /* <DEDUP_REMOVED lines=17> */
.L_x_2306:
[----:B------:R-:W-:Y:S05]  /*369f0*/  BSYNC B3 ;  /* 0x0000000000037941 */ /* 0x000fea0003800000 */
.L_x_2305:
        /* <DEDUP_REMOVED lines=10> */
.L_x_2308:
[----:B------:R-:W-:Y:S05]  /*36aa0*/  BSYNC B3 ;  /* 0x0000000000037941 */ /* 0x000fea0003800000 */
.L_x_2307:
[----:B------:R-:W2:Y:S04]  /*36ab0*/  LDL.64 R12, [R158] ;  /* 0x000000009e0c7983 */ /* 0x000ea80000100a00 */
[----:B0----5:R-:W3:Y:S04]  /*36ac0*/  LDL.64 R10, [R158+0x58] ;  /* 0x000058009e0a7983 */ /* 0x021ee80000100a00 */
[----:B------:R-:W4:Y:S04]  /*36ad0*/  LDL.64 R6, [R158+0x48] ;  /* 0x000048009e067983 */ /* 0x000f280000100a00 */
[----:B------:R-:W4:Y:S01]  /*36ae0*/  LDL.64 R8, [R158+0x50] ;  /* 0x000050009e087983 */ /* 0x000f220000100a00 */
[----:B------:R-:W-:-:S02]  /*36af0*/  R2UR UR6, R4 ;  /* 0x00000000040672ca */ /* 0x000fc400000e0000 */
[C---:B------:R-:W-:Y:S01]  /*36b00*/  R2UR UR7, R5.reuse ;  /* 0x00000000050772ca */ /* 0x040fe200000e0000 */
[----:B------:R-:W4:Y:S01]  /*36b10*/  LDL R74, [R1+0x470] ;  /* 0x00047000014a7983 */ /* 0x000f220000100800 */
[C---:B------:R-:W-:Y:S02]  /*36b20*/  R2UR UR4, R4.reuse ;  /* 0x00000000040472ca */ /* 0x040fe400000e0000 */
[----:B------:R-:W-:Y:S01]  /*36b30*/  R2UR UR5, R5 ;  /* 0x00000000050572ca */ /* 0x000fe200000e0000 */
[----:B------:R-:W4:Y:S08]  /*36b40*/  LDL R21, [R1+0x474] ;  /* 0x0004740001157983 */ /* 0x000f300000100800 */
[----:B--2---:R-:W2:Y:S04]  /*36b50*/  LD.E R17, desc[UR6][R12.64] ;  /* 0x000000060c117980 */ /* 0x004ea8000c101900 */
[----:B---3--:R-:W2:Y:S01]  /*36b60*/  LD.E.64 R12, desc[UR4][R10.64] ;  /* 0x000000040a0c7980 */ /* 0x008ea2000c101b00 */
[----:B------:R-:W-:Y:S05]  /*36b70*/  WARPSYNC.ALL ;  /* 0x0000000000007948 */ /* 0x000fea0003800000 */
[----:B------:R-:W-:-:S02]  /*36b80*/  R2UR UR6, R4 ;  /* 0x00000000040672ca */ /* 0x000fc400000e0000 */
[C---:B------:R-:W-:Y:S02]  /*36b90*/  R2UR UR7, R5.reuse ;  /* 0x00000000050772ca */ /* 0x040fe400000e0000 */
[----:B------:R-:W-:Y:S02]  /*36ba0*/  R2UR UR4, R4 ;  /* 0x00000000040472ca */ /* 0x000fe400000e0000 */
[----:B------:R-:W-:-:S09]  /*36bb0*/  R2UR UR5, R5 ;  /* 0x00000000050572ca */ /* 0x000fd200000e0000 */
[----:B----4-:R-:W3:Y:S04]  /*36bc0*/  LD.E R0, desc[UR6][R6.64] ;  /* 0x0000000606007980 */ /* 0x010ee8000c101900 */
[----:B------:R-:W4:Y:S01]  /*36bd0*/  LD.E.64 R14, desc[UR4][R8.64] ;  /* 0x00000004080e7980 */ /* 0x000f22000c101b00 */
[----:B------:R-:W-:Y:S01]  /*36be0*/  WARPGROUP.ARRIVE ;  /* 0x00000000000079c5 */ /* 0x000fe20000000000 */
[C---:B------:R-:W-:Y:S02]  /*36bf0*/  R2UR UR8, R4.reuse ;  /* 0x00000000040872ca */ /* 0x040fe400000e0000 */
[----:B------:R-:W-:Y:S02]  /*36c00*/  R2UR UR9, R5 ;  /* 0x00000000050972ca */ /* 0x000fe400000e0000 */
[----:B------:R-:W-:-:S02]  /*36c10*/  R2UR UR10, R4 ;  /* 0x00000000040a72ca */ /* 0x000fc400000e0000 */
[----:B------:R-:W-:Y:S01]  /*36c20*/  R2UR UR11, R5 ;  /* 0x00000000050b72ca */ /* 0x000fe200000e0000 */
[----:B--2---:R-:W-:Y:S02]  /*36c30*/  IMAD R16, R17, 0xc00, R12 ;  /* 0x00000c0011107824 */ /* 0x004fe400078e020c */
[----:B------:R-:W-:-:S03]  /*36c40*/  IMAD.MOV.U32 R17, RZ, RZ, R13 ;  /* 0x000000ffff117224 */ /* 0x000fc600078e000d */
[----:B------:R-:W-:Y:S02]  /*36c50*/  R2UR UR6, R16 ;  /* 0x00000000100672ca */ /* 0x000fe400000e0000 */
[----:B------:R-:W-:Y:S02]  /*36c60*/  R2UR UR7, R17 ;  /* 0x00000000110772ca */ /* 0x000fe400000e0000 */
[----:B---3--:R-:W-:Y:S02]  /*36c70*/  ISETP.NE.U32.AND P1, PT, R0, RZ, PT ;  /* 0x000000ff0000720c */ /* 0x008fe40003f25070 */
[----:B----4-:R-:W-:Y:S02]  /*36c80*/  R2UR UR4, R14 ;  /* 0x000000000e0472ca */ /* 0x010fe400000e0000 */
[----:B------:R-:W-:-:S09]  /*36c90*/  R2UR UR5, R15 ;  /* 0x000000000f0572ca */ /* 0x000fd200000e0000 */
[----:B------:R-:W-:-:S05]  /*36ca0*/  VOTEU.ANY UP0, P1 ;  /* 0x00000000003f7886 */ /* 0x000fca0000800100 */
[----:B------:R-:W-:Y:S03]  /*36cb0*/  HGMMA.64x96x16.F32 R24, gdesc[UR4], R24, UP0, gsb0 ;  /* 0x01600000041879f0 */ /* 0x000fe6000b800818 */
[----:B------:R-:W-:Y:S02]  /*36cc0*/  WARPGROUP.DEPBAR.LE gsb0, 0x0 ;  /* 0x00008000000079c5 */ /* 0x000fe40000010000 */
[----:B------:R-:W-:Y:S04]  /*36cd0*/  ST.E desc[UR8][R6.64], R191 ;  /* 0x000000bf06007985 */ /* 0x000fe8000c101908 */
[----:B------:R-:W2:Y:S01]  /*36ce0*/  LD.E.64 R10, desc[UR10][R8.64] ;  /* 0x0000000a080a7980 */ /* 0x000ea2000c101b00 */
[----:B------:R-:W-:Y:S01]  /*36cf0*/  VIADD R12, R16, 0x2 ;  /* 0x00000002100c7836 */ /* 0x000fe20000000000 */
[----:B------:R-:W-:-:S04]  /*36d00*/  R2UR UR7, R13 ;  /* 0x000000000d0772ca */ /* 0x000fc800000e0000 */
[----:B------:R-:W-:Y:S01]  /*36d10*/  R2UR UR6, R12 ;  /* 0x000000000c0672ca */ /* 0x000fe200000e0000 */
[----:B------:R-:W-:Y:S01]  /*36d20*/  WARPGROUP.ARRIVE ;  /* 0x00000000000079c5 */ /* 0x000fe20000000000 */
[C---:B------:R-:W-:Y:S02]  /*36d30*/  R2UR UR8, R4.reuse ;  /* 0x00000000040872ca */ /* 0x040fe400000e0000 */
        /* <DEDUP_REMOVED lines=208> */
[----:B------:R-:W-:-:S06]  /*37a40*/  WARPGROUP.ARRIVE ;  /* 0x00000000000079c5 */ /* 0x000fcc0000000000 */
[----:B------:R-:W0:Y:S01]  /*37a50*/  S2R R195, SR_TID.X ;  /* 0x0000000000c37919 */ /* 0x000e220000002100 */
[----:B------:R-:W-:Y:S02]  /*37a60*/  R2UR UR8, R4 ;  /* 0x00000000040872ca */ /* 0x000fe400000e0000 */
[----:B------:R-:W-:Y:S02]  /*37a70*/  R2UR UR9, R5 ;  /* 0x00000000050972ca */ /* 0x000fe400000e0000 */
[----:B0-----:R-:W-:Y:S01]  /*37a80*/  LOP3.LUT P2, RZ, R195, 0x7f, RZ, 0xc0, !PT ;  /* 0x0000007fc3ff7812 */ /* 0x001fe2000784c0ff */
[----:B--2---:R-:W-:Y:S01]  /*37a90*/  VIADD R10, R10, 0xc06 ;  /* 0x00000c060a0a7836 */ /* 0x004fe20000000000 */
[----:B------:R-:W-:-:S04]  /*37aa0*/  R2UR UR5, R11 ;  /* 0x000000000b0572ca */ /* 0x000fc800000e0000 */
[----:B------:R-:W-:-:S13]  /*37ab0*/  R2UR UR4, R10 ;  /* 0x000000000a0472ca */ /* 0x000fda00000e0000 */
[----:B------:R-:W-:Y:S03]  /*37ac0*/  HGMMA.64x96x16.F32 R24, gdesc[UR4], R24, gsb0 ;  /* 0x01600000041879f0 */ /* 0x000fe60008000818 */
[----:B------:R-:W-:Y:S02]  /*37ad0*/  WARPGROUP.DEPBAR.LE gsb0, 0x0 ;  /* 0x00008000000079c5 */ /* 0x000fe40000010000 */
[----:B------:R0:W-:Y:S04]  /*37ae0*/  ST.E desc[UR8][R6.64], R191 ;  /* 0x000000bf06007985 */ /* 0x0001e8000c101908 */
[----:B------:R-:W2:Y:S04]  /*37af0*/  @!P2 LDL.64 R8, [R158+0x18] ;  /* 0x000018009e08a983 */ /* 0x000ea80000100a00 */
[----:B------:R-:W3:Y:S01]  /*37b00*/  @!P2 LDL.64 R10, [R158] ;  /* 0x000000009e0aa983 */ /* 0x000ee20000100a00 */
[----:B------:R-:W-:-:S02]  /*37b10*/  @!P2 R2UR UR4, R4 ;  /* 0x000000000404a2ca */ /* 0x000fc400000e0000 */
[C---:B------:R-:W-:Y:S02]  /*37b20*/  @!P2 R2UR UR5, R5.reuse ;  /* 0x000000000505a2ca */ /* 0x040fe400000e0000 */
[----:B------:R-:W-:Y:S02]  /*37b30*/  SHF.R.U32.HI R0, RZ, 0x7, R195 ;  /* 0x00000007ff007819 */ /* 0x000fe400000116c3 */
[----:B------:R-:W-:Y:S02]  /*37b40*/  @!P2 R2UR UR6, R4 ;  /* 0x000000000406a2ca */ /* 0x000fe400000e0000 */
[----:B------:R-:W-:Y:S02]  /*37b50*/  @!P2 R2UR UR7, R5 ;  /* 0x000000000507a2ca */ /* 0x000fe400000e0000 */
[----:B------:R-:W-:-:S05]  /*37b60*/  IADD3 R0, -R0, 0xb, RZ ;  /* 0x0000000b00007810 */ /* 0x000fca0007ffe1ff */
[----:B------:R1:W-:Y:S06]  /*37b70*/  BAR.ARV R0, 0x100 ;  /* 0x000400000000751d */ /* 0x0003ec0000002000 */
[----:B--2---:R-:W2:Y:S04]  /*37b80*/  @!P2 LD.E.64 R8, desc[UR4][R8.64+0x30] ;  /* 0x000030040808a980 */ /* 0x004ea8000c101b00 */
[----:B---3--:R-:W0:Y:S01]  /*37b90*/  @!P2 LD.E R10, desc[UR6][R10.64] ;  /* 0x000000060a0aa980 */ /* 0x008e22000c101900 */
[----:B--2---:R-:W-:-:S05]  /*37ba0*/  @!P2 MOV R13, R8 ;  /* 0x00000008000da202 */ /* 0x004fca0000000f00 */
[----:B0-----:R-:W-:-:S05]  /*37bb0*/  @!P2 IMAD R6, R10, 0x8, R13 ;  /* 0x000000080a06a824 */ /* 0x001fca00078e020d */
[----:B------:R-:W-:-:S04]  /*37bc0*/  @!P2 PRMT R6, RZ, 0x654, R6 ;  /* 0x00000654ff06a816 */ /* 0x000fc80000000006 */
[----:B------:R0:W-:Y:S02]  /*37bd0*/  @!P2 SYNCS.ARRIVE.TRANS64.RED.A1T0 RZ, [R6+URZ], RZ ;  /* 0x000000ff06ffa9a7 */ /* 0x0001e4000810043f */
[----:B0-----:R-:W2:Y:S01]  /*37be0*/  LDL.64 R6, [R158+0x68] ;  /* 0x000068009e067983 */ /* 0x001ea20000100a00 */
[----:B------:R-:W-:Y:S02]  /*37bf0*/  R2UR UR4, R4 ;  /* 0x00000000040472ca */ /* 0x000fe400000e0000 */
[----:B------:R-:W-:-:S13]  /*37c00*/  R2UR UR5, R5 ;  /* 0x00000000050572ca */ /* 0x000fda00000e0000 */
[----:B--2---:R-:W2:Y:S01]  /*37c10*/  LD.E.64 R6, desc[UR4][R6.64] ;  /* 0x0000000406067980 */ /* 0x004ea2000c101b00 */
[----:B------:R-:W-:Y:S02]  /*37c20*/  R2UR UR4, R4 ;  /* 0x00000000040472ca */ /* 0x000fe400000e0000 */
[----:B------:R-:W-:-:S13]  /*37c30*/  R2UR UR5, R5 ;  /* 0x00000000050572ca */ /* 0x000fda00000e0000 */
[----:B-1----:R-:W3:Y:S01]  /*37c40*/  LD.E R0, desc[UR4][R2.64+0x24] ;  /* 0x0000240402007980 */ /* 0x002ee2000c101900 */
[C---:B------:R-:W-:Y:S02]  /*37c50*/  R2UR UR4, R4.reuse ;  /* 0x00000000040472ca */ /* 0x040fe400000e0000 */
[C---:B------:R-:W-:Y:S02]  /*37c60*/  R2UR UR5, R5.reuse ;  /* 0x00000000050572ca */ /* 0x040fe400000e0000 */
[C---:B------:R-:W-:Y:S02]  /*37c70*/  R2UR UR14, R4.reuse ;  /* 0x00000000040e72ca */ /* 0x040fe400000e0000 */
[C---:B------:R-:W-:Y:S02]  /*37c80*/  R2UR UR15, R5.reuse ;  /* 0x00000000050f72ca */ /* 0x040fe400000e0000 */
[----:B------:R-:W-:Y:S02]  /*37c90*/  R2UR UR10, R4 ;  /* 0x00000000040a72ca */ /* 0x000fe400000e0000 */
[----:B------:R-:W-:-:S02]  /*37ca0*/  R2UR UR11, R5 ;  /* 0x00000000050b72ca */ /* 0x000fc400000e0000 */
[C---:B------:R-:W-:Y:S02]  /*37cb0*/  R2UR UR8, R4.reuse ;  /* 0x00000000040872ca */ /* 0x040fe400000e0000 */
[C---:B------:R-:W-:Y:S02]  /*37cc0*/  R2UR UR9, R5.reuse ;  /* 0x00000000050972ca */ /* 0x040fe400000e0000 */
[----:B------:R-:W-:Y:S02]  /*37cd0*/  R2UR UR12, R4 ;  /* 0x00000000040c72ca */ /* 0x000fe400000e0000 */
[----:B------:R-:W-:-:S05]  /*37ce0*/  R2UR UR13, R5 ;  /* 0x00000000050d72ca */ /* 0x000fca00000e0000 */
[----:B------:R-:W4:Y:S04]  /*37cf0*/  LD.E R78, desc[UR10][R2.64+0xc] ;  /* 0x00000c0a024e7980 */ /* 0x000f28000c101900 */
[----:B------:R-:W4:Y:S04]  /*37d00*/  LD.E R76, desc[UR8][R2.64+0x10] ;  /* 0x00001008024c7980 */ /* 0x000f28000c101900 */
[----:B------:R-:W4:Y:S04]  /*37d10*/  LD.E R79, desc[UR12][R2.64+0x14] ;  /* 0x0000140c024f7980 */ /* 0x000f28000c101900 */
[----:B--2---:R0:W2:Y:S01]  /*37d20*/  LD.E R72, desc[UR4][R6.64] ;  /* 0x0000000406487980 */ /* 0x0040a2000c101900 */
[----:B------:R-:W-:-:S02]  /*37d30*/  R2UR UR4, R4 ;  /* 0x00000000040472ca */ /* 0x000fc400000e0000 */
[----:B------:R-:W-:-:S13]  /*37d40*/  R2UR UR5, R5 ;  /* 0x00000000050572ca */ /* 0x000fda00000e0000 */
[----:B------:R-:W2:Y:S01]  /*37d50*/  LD.E R73, desc[UR4][R2.64] ;  /* 0x0000000402497980 */ /* 0x000ea2000c101900 */
[----:B------:R-:W-:Y:S02]  /*37d60*/  R2UR UR4, R4 ;  /* 0x00000000040472ca */ /* 0x000fe400000e0000 */
[----:B------:R-:W-:Y:S02]  /*37d70*/  R2UR UR5, R5 ;  /* 0x00000000050572ca */ /* 0x000fe400000e0000 */
[----:B---3--:R-:W-:Y:S01]  /*37d80*/  ISETP.NE.AND P1, PT, R0, 0x1, PT ;  /* 0x000000010000780c */ /* 0x008fe20003f25270 */
[----:B0-----:R-:W-:Y:S02]  /*37d90*/  IMAD.MOV.U32 R6, RZ, RZ, R21 ;  /* 0x000000ffff067224 */ /* 0x001fe400078e0015 */
[----:B------:R-:W-:-:S08]  /*37da0*/  IMAD.MOV.U32 R7, RZ, RZ, R74 ;  /* 0x000000ffff077224 */ /* 0x000fd000078e004a */
[----:B------:R-:W3:Y:S02]  /*37db0*/  LD.E R75, desc[UR4][R6.64] ;  /* 0x00000004064b7980 */ /* 0x000ee4000c101900 */
[C---:B------:R-:W-:Y:S02]  /*37dc0*/  @P1 R2UR UR4, R4.reuse ;  /* 0x00000000040412ca */ /* 0x040fe400000e0000 */
[C---:B------:R-:W-:Y:S02]  /*37dd0*/  @P1 R2UR UR5, R5.reuse ;  /* 0x00000000050512ca */ /* 0x040fe400000e0000 */
[C---:B------:R-:W-:Y:S02]  /*37de0*/  @P1 R2UR UR6, R4.reuse ;  /* 0x00000000040612ca */ /* 0x040fe400000e0000 */
[----:B------:R-:W-:Y:S01]  /*37df0*/  @P1 R2UR UR7, R5 ;  /* 0x00000000050712ca */ /* 0x000fe200000e0000 */
[----:B------:R-:W3:Y:S08]  /*37e00*/  LD.E R6, desc[UR14][R2.64+0x18] ;  /* 0x0000180e02067980 */ /* 0x000ef0000c101900 */
[----:B------:R-:W3:Y:S04]  /*37e10*/  @P1 LD.E R74, desc[UR4][R2.64+0x28] ;  /* 0x00002804024a1980 */ /* 0x000ee8000c101900 */
[----:B------:R-:W3:Y:S01]  /*37e20*/  @P1 LD.E R77, desc[UR6][R2.64+0x2c] ;  /* 0x00002c06024d1980 */ /* 0x000ee2000c101900 */
[----:B------:R-:W-:-:S02]  /*37e30*/  R2UR UR4, R4 ;  /* 0x00000000040472ca */ /* 0x000fc400000e0000 */
[C---:B------:R-:W-:Y:S02]  /*37e40*/  R2UR UR5, R5.reuse ;  /* 0x00000000050572ca */ /* 0x040fe400000e0000 */
[----:B------:R-:W-:Y:S02]  /*37e50*/  R2UR UR6, R4 ;  /* 0x00000000040672ca */ /* 0x000fe400000e0000 */
[----:B------:R-:W-:-:S09]  /*37e60*/  R2UR UR7, R5 ;  /* 0x00000000050772ca */ /* 0x000fd200000e0000 */
[----:B------:R-:W3:Y:S04]  /*37e70*/  LD.E R8, desc[UR4][R2.64+0x8] ;  /* 0x0000080402087980 */ /* 0x000ee8000c101900 */
[----:B------:R-:W3:Y:S01]  /*37e80*/  LD.E R7, desc[UR6][R2.64+0x4] ;  /* 0x0000040602077980 */ /* 0x000ee2000c101900 */
[----:B----4-:R-:W-:Y:S01]  /*37e90*/  LOP3.LUT R78, RZ, R78, RZ, 0x33, !PT ;  /* 0x0000004eff4e7212 */ /* 0x010fe200078e33ff */
[----:B------:R-:W-:Y:S01]  /*37ea0*/  BSSY B3, `(.L_x_2310) ;  /* 0x00000ae000037945 */ /* 0x000fe20003800000 */
[----:B------:R-:W-:Y:S02]  /*37eb0*/  IMAD R79, R20, -0x60, R79 ;  /* 0xffffffa0144f7824 */ /* 0x000fe400078e024f */
[-C--:B--2---:R-:W-:Y:S01]  /*37ec0*/  FMUL.FTZ R28, R28, R72.reuse ;  /* 0x000000481c1c7220 */ /* 0x084fe20000410000 */
[-C--:B------:R-:W-:Y:S01]  /*37ed0*/  FMUL.FTZ R9, R27, R72.reuse ;  /* 0x000000481b097220 */ /* 0x080fe20000410000 */
[----:B------:R-:W-:-:S02]  /*37ee0*/  FMUL.FTZ R27, R53, R72 ;  /* 0x00000048351b7220 */ /* 0x000fc40000410000 */
[----:B------:R0:W1:Y:S01]  /*37ef0*/  MUFU.TANH R81, R28 ;  /* 0x0000001c00517308 */ /* 0x0000620000002400 */
[----:B------:R-:W-:-:S07]  /*37f00*/  FMUL.FTZ R11, R30, R72 ;  /* 0x000000481e0b7220 */ /* 0x000fce0000410000 */
[----:B------:R2:W4:Y:S01]  /*37f10*/  MUFU.TANH R87, R27 ;  /* 0x0000001b00577308 */ /* 0x0005220000002400 */
[----:B0-----:R-:W-:-:S04]  /*37f20*/  SHF.R.S32.HI R28, RZ, 0x1f, R73 ;  /* 0x0000001fff1c7819 */ /* 0x001fc80000011449 */
[----:B--2---:R-:W-:-:S04]  /*37f30*/  LEA.HI R27, R28, R73, RZ, 0x7 ;  /* 0x000000491c1b7211 */ /* 0x004fc800078f38ff */
[----:B------:R-:W-:Y:S01]  /*37f40*/  LOP3.LUT R30, R27, 0xffffff80, RZ, 0xc0, !PT ;  /* 0xffffff801b1e7812 */ /* 0x000fe200078ec0ff */
[----:B------:R-:W-:-:S04]  /*37f50*/  FMUL.FTZ R29, R29, R72 ;  /* 0x000000481d1d7220 */ /* 0x000fc80000410000 */
[----:B------:R-:W-:Y:S01]  /*37f60*/  IMAD.IADD R30, R73, 0x1, -R30 ;  /* 0x00000001491e7824 */ /* 0x000fe200078e0a1e */
[----:B------:R0:W2:Y:S01]  /*37f70*/  MUFU.TANH R82, R29 ;  /* 0x0000001d00527308 */ /* 0x0000a20000002400 */
[-C--:B------:R-:W-:Y:S01]  /*37f80*/  FMUL.FTZ R32, R32, R72.reuse ;  /* 0x0000004820207220 */ /* 0x080fe20000410000 */
[----:B------:R-:W-:Y:S01]  /*37f90*/  LEA.HI R28, R28, R73, RZ, 0x2 ;  /* 0x000000491c1c7211 */ /* 0x000fe200078f10ff */
[----:B------:R-:W-:Y:S01]  /*37fa0*/  FMUL.FTZ R12, R31, R72 ;  /* 0x000000481f0c7220 */ /* 0x000fe20000410000 */
[----:B0-----:R-:W-:-:S04]  /*37fb0*/  SHF.R.S32.HI R29, RZ, 0x1f, R30 ;  /* 0x0000001fff1d7819 */ /* 0x001fc8000001141e */
[----:B------:R0:W1:Y:S01]  /*37fc0*/  MUFU.TANH R83, R32 ;  /* 0x0000002000537308 */ /* 0x0000620000002400 */
[----:B------:R-:W-:Y:S02]  /*37fd0*/  LOP3.LUT R28, R28, 0xfffffffc, RZ, 0xc0, !PT ;  /* 0xfffffffc1c1c7812 */ /* 0x000fe400078ec0ff */
[----:B------:R-:W-:Y:S01]  /*37fe0*/  LEA.HI R31, R29, R30, RZ, 0x2 ;  /* 0x0000001e1d1f7211 */ /* 0x000fe200078f10ff */
[----:B------:R-:W-:-:S03]  /*37ff0*/  FMUL.FTZ R13, R34, R72 ;  /* 0x00000048220d7220 */ /* 0x000fc60000410000 */
[--C-:B------:R-:W-:Y:S02]  /*38000*/  SHF.R.S32.HI R34, RZ, 0x1f, R31.reuse ;  /* 0x0000001fff227819 */ /* 0x100fe4000001141f */
[----:B0-----:R-:W-:Y:S02]  /*38010*/  LEA.HI R32, R29, R30, RZ, 0x5 ;  /* 0x0000001e1d207211 */ /* 0x001fe400078f28ff */
[----:B------:R-:W-:Y:S01]  /*38020*/  SHF.R.S32.HI R29, RZ, 0x2, R31 ;  /* 0x00000002ff1d7819 */ /* 0x000fe2000001141f */
[----:B------:R-:W-:Y:S01]  /*38030*/  IMAD.IADD R73, R73, 0x1, -R28 ;  /* 0x0000000149497824 */ /* 0x000fe200078e0a1c */
[----:B------:R-:W-:Y:S02]  /*38040*/  SHF.R.S32.HI R28, RZ, 0x7, R27 ;  /* 0x00000007ff1c7819 */ /* 0x000fe4000001141b */
[----:B------:R-:W-:Y:S02]  /*38050*/  LEA.HI R34, R34, R29, RZ, 0x3 ;  /* 0x0000001d22227211 */ /* 0x000fe400078f18ff */
[----:B------:R-:W-:-:S02]  /*38060*/  SHF.R.S32.HI R32, RZ, 0x5, R32 ;  /* 0x00000005ff207819 */ /* 0x000fc40000011420 */
[----:B------:R-:W-:Y:S02]  /*38070*/  LEA.HI R27, R27, R28, RZ, 0x1 ;  /* 0x0000001c1b1b7211 */ /* 0x000fe400078f08ff */
[----:B------:R-:W-:Y:S01]  /*38080*/  LOP3.LUT R34, R34, 0xfffffff8, RZ, 0xc0, !PT ;  /* 0xfffffff822227812 */ /* 0x000fe200078ec0ff */
[----:B---3--:R-:W-:Y:S01]  /*38090*/  IMAD R75, R75, 0x8, R32 ;  /* 0x000000084b4b7824 */ /* 0x008fe200078e0220 */
[----:B------:R-:W-:Y:S02]  /*380a0*/  LOP3.LUT R27, R27, 0x3fffffe, RZ, 0xc0, !PT ;  /* 0x03fffffe1b1b7812 */ /* 0x000fe400078ec0ff */
[----:B------:R-:W-:Y:S01]  /*380b0*/  LEA.HI R32, R73, R73, RZ, 0x1 ;  /* 0x0000004949207211 */ /* 0x000fe200078f08ff */
[----:B------:R-:W-:Y:S02]  /*380c0*/  IMAD.IADD R34, R29, 0x1, -R34 ;  /* 0x000000011d227824 */ /* 0x000fe400078e0a22 */
[----:B------:R-:W-:Y:S01]  /*380d0*/  IMAD.IADD R27, R28, 0x1, -R27 ;  /* 0x000000011c1b7824 */ /* 0x000fe200078e0a1b */
[----:B------:R-:W-:Y:S01]  /*380e0*/  LOP3.LUT R32, R32, 0x1ffffffe, RZ, 0xc0, !PT ;  /* 0x1ffffffe20207812 */ /* 0x000fe200078ec0ff */
[----:B------:R-:W-:-:S02]  /*380f0*/  IMAD.U32 R34, R75, 0x10, R34 ;  /* 0x000000104b227824 */ /* 0x000fc400078e0022 */
[-C--:B------:R-:W-:Y:S02]  /*38100*/  FMUL.FTZ R53, R54, R72.reuse ;  /* 0x0000004836357220 */ /* 0x080fe40000410000 */
[----:B------:R-:W-:Y:S02]  /*38110*/  IMAD.IADD R32, R73, 0x1, -R32 ;  /* 0x0000000149207824 */ /* 0x000fe400078e0a20 */
[----:B------:R-:W-:Y:S02]  /*38120*/  IMAD R27, R27, 0x40, R34 ;  /* 0x000000401b1b7824 */ /* 0x000fe400078e0222 */
[----:B------:R-:W-:Y:S02]  /*38130*/  FMUL.FTZ R54, R55, R72 ;  /* 0x0000004837367220 */ /* 0x000fe40000410000 */
[----:B------:R-:W-:-:S04]  /*38140*/  IMAD R55, R32, 0x8, R27 ;  /* 0x0000000820377824 */ /* 0x000fc800078e021b */
[----:B------:R-:W-:-:S05]  /*38150*/  @P1 IMAD.HI.U32 R74, R55, R74, RZ ;  /* 0x0000004a374a1227 */ /* 0x000fca00078e00ff */
[----:B------:R-:W-:Y:S01]  /*38160*/  @P1 SHF.R.U32.HI R55, RZ, R77, R74 ;  /* 0x0000004dff371219 */ /* 0x000fe2000001164a */
[-C--:B------:R-:W-:Y:S01]  /*38170*/  FMUL.FTZ R25, R25, R72.reuse ;  /* 0x0000004819197220 */ /* 0x080fe20000410000 */
[-C--:B------:R-:W-:Y:S01]  /*38180*/  FMUL.FTZ R15, R49, R72.reuse ;  /* 0x00000048310f7220 */ /* 0x080fe20000410000 */
[-C--:B------:R-:W-:Y:S01]  /*38190*/  FMUL.FTZ R52, R52, R72.reuse ;  /* 0x0000004834347220 */ /* 0x080fe20000410000 */
[----:B------:R-:W-:Y:S01]  /*381a0*/  LOP3.LUT R31, R31, 0x7ffffffc, RZ, 0xc0, !PT ;  /* 0x7ffffffc1f1f7812 */ /* 0x000fe200078ec0ff */
[----:B------:R-:W0:Y:S01]  /*381b0*/  SHFL.IDX PT, R29, R55, RZ, 0x1c1f ;  /* 0x001c1fff371d7589 */ /* 0x000e2200000e0000 */
[----:B------:R-:W-:Y:S02]  /*381c0*/  IMAD.MOV.U32 R27, RZ, RZ, -0x60 ;  /* 0xffffffa0ff1b7424 */ /* 0x000fe400078e00ff */
[-C--:B------:R-:W-:Y:S01]  /*381d0*/  FMUL.FTZ R49, R50, R72.reuse ;  /* 0x0000004832317220 */ /* 0x080fe20000410000 */
[-C--:B------:R-:W-:Y:S01]  /*381e0*/  FMUL.FTZ R10, R24, R72.reuse ;  /* 0x00000048180a7220 */ /* 0x080fe20000410000 */
[----:B------:R3:W0:Y:S01]  /*381f0*/  MUFU.TANH R80, R25 ;  /* 0x0000001900507308 */ /* 0x0006220000002400 */
[-C--:B------:R-:W-:Y:S01]  /*38200*/  FMUL.FTZ R0, R26, R72.reuse ;  /* 0x000000481a007220 */ /* 0x080fe20000410000 */
[-C--:B------:R-:W-:Y:S01]  /*38210*/  FMUL.FTZ R50, R51, R72.reuse ;  /* 0x0000004833327220 */ /* 0x080fe20000410000 */
[-C--:B------:R-:W-:Y:S01]  /*38220*/  FMUL.FTZ R33, R33, R72.reuse ;  /* 0x0000004821217220 */ /* 0x080fe20000410000 */
[-C--:B------:R-:W-:Y:S01]  /*38230*/  FMUL.FTZ R14, R35, R72.reuse ;  /* 0x00000048230e7220 */ /* 0x080fe20000410000 */
[-C--:B------:R-:W-:Y:S01]  /*38240*/  FMUL.FTZ R36, R36, R72.reuse ;  /* 0x0000004824247220 */ /* 0x080fe20000410000 */
[-C--:B------:R-:W-:Y:S01]  /*38250*/  FMUL.FTZ R37, R37, R72.reuse ;  /* 0x0000004825257220 */ /* 0x080fe20000410000 */
[-C--:B------:R-:W-:Y:S01]  /*38260*/  FMUL.FTZ R16, R38, R72.reuse ;  /* 0x0000004826107220 */ /* 0x080fe20000410000 */
[----:B------:R4:W0:Y:S01]  /*38270*/  MUFU.TANH R85, R15 ;  /* 0x0000000f00557308 */ /* 0x0008220000002400 */
[-C--:B------:R-:W-:Y:S01]  /*38280*/  FMUL.FTZ R17, R39, R72.reuse ;  /* 0x0000004827117220 */ /* 0x080fe20000410000 */
[-C--:B------:R-:W-:Y:S01]  /*38290*/  FMUL.FTZ R40, R40, R72.reuse ;  /* 0x0000004828287220 */ /* 0x080fe20000410000 */
[-C--:B------:R-:W-:Y:S01]  /*382a0*/  FMUL.FTZ R21, R42, R72.reuse ;  /* 0x000000482a157220 */ /* 0x080fe20000410000 */
[-C--:B------:R-:W-:Y:S01]  /*382b0*/  FMUL.FTZ R24, R43, R72.reuse ;  /* 0x000000482b187220 */ /* 0x080fe20000410000 */
[-C--:B---3--:R-:W-:Y:S01]  /*382c0*/  FMUL.FTZ R25, R46, R72.reuse ;  /* 0x000000482e197220 */ /* 0x088fe20000410000 */
[-C--:B------:R-:W-:Y:S01]  /*382d0*/  FMUL.FTZ R26, R47, R72.reuse ;  /* 0x000000482f1a7220 */ /* 0x080fe20000410000 */
[-C--:B------:R-:W-:Y:S01]  /*382e0*/  FMUL.FTZ R58, R58, R72.reuse ;  /* 0x000000483a3a7220 */ /* 0x080fe20000410000 */
[----:B------:R3:W0:Y:S01]  /*382f0*/  MUFU.TANH R86, R52 ;  /* 0x0000003400567308 */ /* 0x0006220000002400 */
[-C--:B------:R-:W-:Y:S01]  /*38300*/  FMUL.FTZ R59, R59, R72.reuse ;  /* 0x000000483b3b7220 */ /* 0x080fe20000410000 */
[-C--:B------:R-:W-:Y:S01]  /*38310*/  FMUL.FTZ R60, R60, R72.reuse ;  /* 0x000000483c3c7220 */ /* 0x080fe20000410000 */
[-C--:B------:R-:W-:Y:S01]  /*38320*/  FMUL.FTZ R61, R61, R72.reuse ;  /* 0x000000483d3d7220 */ /* 0x080fe20000410000 */
[-C--:B------:R-:W-:Y:S01]  /*38330*/  FMUL.FTZ R62, R62, R72.reuse ;  /* 0x000000483e3e7220 */ /* 0x080fe20000410000 */
[-C--:B----4-:R-:W-:Y:S01]  /*38340*/  FMUL.FTZ R15, R63, R72.reuse ;  /* 0x000000483f0f7220 */ /* 0x090fe20000410000 */
[-C--:B------:R-:W-:Y:S01]  /*38350*/  FMUL.FTZ R64, R64, R72.reuse ;  /* 0x0000004840407220 */ /* 0x080fe20000410000 */
[-C--:B------:R-:W-:Y:S01]  /*38360*/  FMUL.FTZ R65, R65, R72.reuse ;  /* 0x0000004841417220 */ /* 0x080fe20000410000 */
[-C--:B------:R-:W-:Y:S01]  /*38370*/  FMUL.FTZ R51, R66, R72.reuse ;  /* 0x0000004842337220 */ /* 0x080fe20000410000 */
[-C--:B---3--:R-:W-:Y:S01]  /*38380*/  FMUL.FTZ R52, R67, R72.reuse ;  /* 0x0000004843347220 */ /* 0x088fe20000410000 */
        /* <DEDUP_REMOVED lines=8> */
[-C--:B------:R-:W-:Y:S01]  /*38410*/  FMUL.FTZ R45, R45, R72.reuse ;  /* 0x000000482d2d7220 */ /* 0x080fe20000410000 */
[----:B------:R-:W-:Y:S01]  /*38420*/  FMUL.FTZ R48, R48, R72 ;  /* 0x0000004830307220 */ /* 0x000fe20000410000 */
[----:B------:R-:W-:Y:S01]  /*38430*/  ISETP.GE.AND P2, PT, R6, 0x1, PT ;  /* 0x000000010600780c */ /* 0x000fe20003f46270 */
[----:B------:R-:W-:Y:S01]  /*38440*/  IMAD R28, R31, -0x2, R28 ;  /* 0xfffffffe1f1c7824 */ /* 0x000fe200078e021c */
[----:B------:R-:W3:Y:S04]  /*38450*/  MUFU.TANH R10, R10 ;  /* 0x0000000a000a7308 */ /* 0x000ee80000002400 */
[----:B------:R-:W-:-:S04]  /*38460*/  IADD3 R27, -R7, R28, R8 ;  /* 0x0000001c071b7210 */ /* 0x000fc80007ffe108 */
[----:B------:R-:W4:Y:S01]  /*38470*/  MUFU.TANH R0, R0 ;  /* 0x0000000000007308 */ /* 0x000f220000002400 */
[----:B------:R-:W-:-:S07]  /*38480*/  FMUL.FTZ R56, R56, R72 ;  /* 0x0000004838387220 */ /* 0x000fce0000410000 */
[----:B------:R-:W0:Y:S01]  /*38490*/  MUFU.TANH R9, R9 ;  /* 0x0000000900097308 */ /* 0x000e220000002400 */
[----:B------:R-:W-:-:S07]  /*384a0*/  FMUL.FTZ R57, R57, R72 ;  /* 0x0000004839397220 */ /* 0x000fce0000410000 */
        /* <DEDUP_REMOVED lines=36> */
[----:B------:R-:W-:-:S02]  /*386f0*/  IMAD.IADD R76, R27, 0x1, R76 ;  /* 0x000000011b4c7824 */ /* 0x000fc400078e024c */
[----:B------:R-:W-:Y:S02]  /*38700*/  IMAD.IADD R78, R27, 0x1, R78 ;  /* 0x000000011b4e7824 */ /* 0x000fe400078e024e */
[----:B------:R-:W-:-:S03]  /*38710*/  VIADD R63, R28, 0xffffffff ;  /* 0xffffffff1c3f7836 */ /* 0x000fc60000000000 */
[----:B------:R0:W1:Y:S08]  /*38720*/  MUFU.TANH R88, R56 ;  /* 0x0000003800587308 */ /* 0x0000700000002400 */
[----:B------:R2:W1:Y:S01]  /*38730*/  MUFU.TANH R89, R57 ;  /* 0x0000003900597308 */ /* 0x0004620000002400 */
[--C-:B0-----:R-:W-:Y:S02]  /*38740*/  IMAD.IADD R56, R78, 0x1, R29.reuse ;  /* 0x000000014e387824 */ /* 0x101fe400078e021d */
[----:B--2---:R-:W-:Y:S01]  /*38750*/  IMAD.IADD R57, R76, 0x1, R29 ;  /* 0x000000014c397824 */ /* 0x004fe200078e021d */
[----:B---34-:R-:W-:Y:S06]  /*38760*/  @!P2 BRA `(.L_x_2311) ;  /* 0x000000000084a947 */ /* 0x018fec0003800000 */
[----:B------:R-:W-:Y:S01]  /*38770*/  IADD3 R27, -R7, R8, R29 ;  /* 0x00000008071b7210 */ /* 0x000fe20007ffe11d */
[----:B------:R-:W-:Y:S03]  /*38780*/  BSSY B4, `(.L_x_2312) ;  /* 0x000001c000047945 */ /* 0x000fe60003800000 */
[----:B------:R-:W-:-:S13]  /*38790*/  ISETP.GT.AND P1, PT, R27, -0x1, PT ;  /* 0xffffffff1b00780c */ /* 0x000fda0003f24270 */
[----:B------:R-:W-:Y:S05]  /*387a0*/  @P1 BRA `(.L_x_2313) ;  /* 0x00000000003c1947 */ /* 0x000fea0003800000 */
[----:B------:R-:W-:Y:S01]  /*387b0*/  ISETP.NE.AND P1, PT, R6, 0x1, PT ;  /* 0x000000010600780c */ /* 0x000fe20003f25270 */
[----:B------:R-:W-:Y:S01]  /*387c0*/  BSSY B5, `(.L_x_2314) ;  /* 0x000000b000057945 */ /* 0x000fe20003800000 */
[----:B------:R-:W-:-:S11]  /*387d0*/  LOP3.LUT R27, RZ, R27, RZ, 0x33, !PT ;  /* 0x0000001bff1b7212 */ /* 0x000fd600078e33ff */
[----:B------:R-:W-:Y:S05]  /*387e0*/  @!P1 BRA `(.L_x_2315) ;  /* 0x0000000000209947 */ /* 0x000fea0003800000 */
[C---:B------:R-:W-:Y:S02]  /*387f0*/  R2UR UR4, R4.reuse ;  /* 0x00000000040472ca */ /* 0x040fe400000e0000 */
[C---:B------:R-:W-:Y:S02]  /*38800*/  R2UR UR5, R5.reuse ;  /* 0x00000000050572ca */ /* 0x040fe400000e0000 */
[----:B------:R-:W-:Y:S02]  /*38810*/  R2UR UR6, R4 ;  /* 0x00000000040672ca */ /* 0x000fe400000e0000 */
[----:B------:R-:W-:-:S09]  /*38820*/  R2UR UR7, R5 ;  /* 0x00000000050772ca */ /* 0x000fd200000e0000 */
[----:B------:R-:W2:Y:S04]  /*38830*/  LD.E R28, desc[UR4][R2.64+0x1c] ;  /* 0x00001c04021c7980 */ /* 0x000ea8000c101900 */
[----:B------:R-:W3:Y:S01]  /*38840*/  LD.E R30, desc[UR6][R2.64+0x20] ;  /* 0x00002006021e7980 */ /* 0x000ee2000c101900 */
[----:B--2---:R-:W-:-:S05]  /*38850*/  IMAD.HI.U32 R27, R27, R28, RZ ;  /* 0x0000001c1b1b7227 */ /* 0x004fca00078e00ff */
[----:B---3--:R-:W-:-:S07]  /*38860*/  SHF.R.U32.HI R27, RZ, R30, R27 ;  /* 0x0000001eff1b7219 */ /* 0x008fce000001161b */
.L_x_2315:
[----:B------:R-:W-:Y:S05]  /*38870*/  BSYNC B5 ;  /* 0x0000000000057941 */ /* 0x000fea0003800000 */
.L_x_2314:
[----:B------:R-:W-:Y:S01]  /*38880*/  LOP3.LUT R27, RZ, R27, RZ, 0x33, !PT ;  /* 0x0000001bff1b7212 */ /* 0x000fe200078e33ff */
[----:B------:R-:W-:Y:S06]  /*38890*/  BRA `(.L_x_2316) ;  /* 0x0000000000287947 */ /* 0x000fec0003800000 */
.L_x_2313:
[----:B------:R-:W-:-:S13]  /*388a0*/  ISETP.NE.AND P1, PT, R6, 0x1, PT ;  /* 0x000000010600780c */ /* 0x000fda0003f25270 */
        /* <DEDUP_REMOVED lines=9> */
.L_x_2316:
[----:B------:R-:W-:Y:S05]  /*38940*/  BSYNC B4 ;  /* 0x0000000000047941 */ /* 0x000fea0003800000 */
.L_x_2312:
[----:B------:R-:W-:-:S05]  /*38950*/  IMAD R27, R6, R27, R63 ;  /* 0x0000001b061b7224 */ /* 0x000fca00078e023f */
[----:B------:R-:W-:Y:S02]  /*38960*/  VIMNMX R56, R56, R27, !PT ;  /* 0x0000001b38387248 */ /* 0x000fe40007fe0100 */
[----:B------:R-:W-:-:S07]  /*38970*/  VIADDMNMX R57, R27, R6, R57, PT ;  /* 0x000000061b397246 */ /* 0x000fce0003800139 */
.L_x_2311:
[----:B------:R-:W-:Y:S05]  /*38980*/  BSYNC B3 ;  /* 0x0000000000037941 */ /* 0x000fea0003800000 */
.L_x_2310:
[C---:B------:R-:W-:Y:S01]  /*38990*/  ISETP.GE.AND P2, PT, R79.reuse, 0x9, PT ;  /* 0x000000094f00780c */ /* 0x040fe20003f46270 */
[----:B------:R-:W0:Y:S01]  /*389a0*/  SHFL.IDX PT, R55, R55, 0x1, 0x1c1f ;  /* 0x003c1f0037377f89 */ /* 0x000e2200000e0000 */
[----:B------:R-:W-:Y:S01]  /*389b0*/  ISETP.GE.AND P1, PT, R79, 0x2, PT ;  /* 0x000000024f00780c */ /* 0x000fe20003f26270 */
[----:B------:R-:W-:Y:S01]  /*389c0*/  BSSY B3, `(.L_x_2317) ;  /* 0x0000097000037945 */ /* 0x000fe20003800000 */
[C---:B------:R-:W-:Y:S02]  /*389d0*/  ISETP.GT.AND P3, PT, R56.reuse, 0x8, !P2 ;  /* 0x000000083800780c */ /* 0x040fe40005764270 */
[----:B------:R-:W-:Y:S02]  /*389e0*/  ISETP.GT.AND P4, PT, R56, 0x1, !P1 ;  /* 0x000000013800780c */ /* 0x000fe40004f84270 */
[----:B------:R-:W-:Y:S02]  /*389f0*/  ISETP.LT.OR P3, PT, R57, 0x9, P3 ;  /* 0x000000093900780c */ /* 0x000fe40001f61670 */
[----:B------:R-:W-:-:S02]  /*38a00*/  ISETP.GE.AND P5, PT, R79, 0xa, PT ;  /* 0x0000000a4f00780c */ /* 0x000fc40003fa6270 */
[----:B-1----:R-:W-:Y:S02]  /*38a10*/  FSEL R47, R81, -INF , !P3 ;  /* 0xff800000512f7808 */ /* 0x002fe40005800000 */
[C---:B------:R-:W-:Y:S02]  /*38a20*/  ISETP.LT.OR P4, PT, R57.reuse, 0x2, P4 ;  /* 0x000000023900780c */ /* 0x040fe40002781670 */
[----:B------:R-:W-:Y:S02]  /*38a30*/  ISETP.GT.AND P3, PT, R56, 0x9, !P5 ;  /* 0x000000093800780c */ /* 0x000fe40006f64270 */
[----:B------:R-:W-:Y:S02]  /*38a40*/  FSEL R48, R80, -INF , !P4 ;  /* 0xff80000050307808 */ /* 0x000fe40006000000 */
        /* <DEDUP_REMOVED lines=103> */
[----:B0-----:R-:W-:-:S03]  /*390c0*/  IMAD.IADD R56, R78, 0x1, R55 ;  /* 0x000000014e387824 */ /* 0x001fc600078e0237 */
        /* <DEDUP_REMOVED lines=21> */
.L_x_2322:
[----:B------:R-:W-:Y:S05]  /*39220*/  BSYNC B5 ;  /* 0x0000000000057941 */ /* 0x000fea0003800000 */
.L_x_2321:
[----:B------:R-:W-:Y:S01]  /*39230*/  LOP3.LUT R7, RZ, R7, RZ, 0x33, !PT ;  /* 0x00000007ff077212 */ /* 0x000fe200078e33ff */
[----:B------:R-:W-:Y:S06]  /*39240*/  BRA `(.L_x_2323) ;  /* 0x0000000000287947 */ /* 0x000fec0003800000 */
.L_x_2320:
        /* <DEDUP_REMOVED lines=10> */
.L_x_2323:
[----:B------:R-:W-:Y:S05]  /*392f0*/  BSYNC B4 ;  /* 0x0000000000047941 */ /* 0x000fea0003800000 */
.L_x_2319:
[----:B------:R-:W-:-:S05]  /*39300*/  IMAD R7, R6, R7, R63 ;  /* 0x0000000706077224 */ /* 0x000fca00078e023f */
[----:B------:R-:W-:Y:S02]  /*39310*/  VIADDMNMX R57, R7, R6, R57, PT ;  /* 0x0000000607397246 */ /* 0x000fe40003800139 */
[----:B------:R-:W-:-:S07]  /*39320*/  VIMNMX R56, R56, R7, !PT ;  /* 0x0000000738387248 */ /* 0x000fce0007fe0100 */
.L_x_2318:
[----:B------:R-:W-:Y:S05]  /*39330*/  BSYNC B3 ;  /* 0x0000000000037941 */ /* 0x000fea0003800000 */
.L_x_2317:
[----:B------:R-:W2:Y:S01]  /*39340*/  LDL.64 R6, [R158+0x70] ;  /* 0x000070009e067983 */ /* 0x000ea20000100a00 */
[----:B------:R-:W-:Y:S02]  /*39350*/  R2UR UR4, R4 ;  /* 0x00000000040472ca */ /* 0x000fe400000e0000 */
[----:B------:R-:W-:Y:S02]  /*39360*/  R2UR UR5, R5 ;  /* 0x00000000050572ca */ /* 0x000fe400000e0000 */
[C---:B------:R-:W-:Y:S02]  /*39370*/  ISETP.GT.AND P1, PT, R56.reuse, 0x1, !P1 ;  /* 0x000000013800780c */ /* 0x040fe40004f24270 */
[----:B------:R-:W-:Y:S02]  /*39380*/  ISETP.GT.AND P2, PT, R56, 0x8, !P2 ;  /* 0x000000083800780c */ /* 0x000fe40005744270 */
[C---:B------:R-:W-:Y:S02]  /*39390*/  ISETP.LT.OR P1, PT, R57.reuse, 0x2, P1 ;  /* 0x000000023900780c */ /* 0x040fe40000f21670 */
[----:B------:R-:W-:-:S02]  /*393a0*/  ISETP.LT.OR P2, PT, R57, 0x9, P2 ;  /* 0x000000093900780c */ /* 0x000fc40001741670 */
[----:B------:R-:W-:Y:S02]  /*393b0*/  FSEL R55, R9, -INF , !P1 ;  /* 0xff80000009377808 */ /* 0x000fe40004800000 */
[----:B------:R-:W-:Y:S02]  /*393c0*/  ISETP.NE.AND P1, PT, R66, RZ, PT ;  /* 0x000000ff4200720c */ /* 0x000fe40003f25270 */
[----:B------:R-:W-:Y:S02]  /*393d0*/  FSEL R11, R11, -INF , !P2 ;  /* 0xff8000000b0b7808 */ /* 0x000fe40005000000 */
[----:B------:R-:W-:Y:S02]  /*393e0*/  ISETP.GT.AND P1, PT, R56, 0x9, !P1 ;  /* 0x000000093800780c */ /* 0x000fe40004f24270 */
[----:B------:R-:W-:Y:S02]  /*393f0*/  ISETP.NE.AND P2, PT, R75, RZ, PT ;  /* 0x000000ff4b00720c */ /* 0x000fe40003f45270 */
[----:B------:R-:W-:-:S02]  /*39400*/  ISETP.LT.OR P1, PT, R57, 0xa, P1 ;  /* 0x0000000a3900780c */ /* 0x000fc40000f21670 */
[----:B------:R-:W-:Y:S02]  /*39410*/  ISETP.NE.AND P6, PT, R77, RZ, PT ;  /* 0x000000ff4d00720c */ /* 0x000fe40003fc5270 */
        /* <DEDUP_REMOVED lines=62> */
[----:B------:R-:W-:Y:S02]  /*39800*/  ISETP.NE.AND P6, PT, R64, RZ, PT ;  /* 0x000000ff4000720c */ /* 0x000fe40003fc5270 */
[----:B------:R-:W-:-:S04]  /*39810*/  ISETP.LT.OR P1, PT, R57, 0x1, P1 ;  /* 0x000000013900780c */ /* 0x000fc80000f21670 */
[----:B------:R-:W-:Y:S01]  /*39820*/  FSEL R0, R0, -INF , !P1 ;  /* 0xff80000000007808 */ /* 0x000fe20004800000 */
[----:B--2---:R-:W2:Y:S01]  /*39830*/  LD.E.64 R2, desc[UR4][R6.64] ;  /* 0x0000000406027980 */ /* 0x004ea2000c101b00 */
[C---:B------:R-:W-:Y:S02]  /*39840*/  ISETP.GT.AND P1, PT, R56.reuse, 0x49, !P2 ;  /* 0x000000493800780c */ /* 0x040fe40005724270 */
[C---:B------:R-:W-:Y:S01]  /*39850*/  ISETP.GT.AND P3, PT, R56.reuse, 0x50, !P3 ;  /* 0x000000503800780c */ /* 0x040fe20005f64270 */
[----:B------:R-:W3:Y:S01]  /*39860*/  LD.E R64, desc[UR4][R6.64+0x20] ;  /* 0x0000200406407980 */ /* 0x000ee2000c101900 */
[C---:B------:R-:W-:Y:S02]  /*39870*/  ISETP.GT.AND P4, PT, R56.reuse, 0x51, !P4 ;  /* 0x000000513800780c */ /* 0x040fe40006784270 */
[C---:B------:R-:W-:Y:S01]  /*39880*/  ISETP.GT.AND P5, PT, R56.reuse, 0x58, !P5 ;  /* 0x000000583800780c */ /* 0x040fe20006fa4270 */
[----:B------:R-:W4:Y:S01]  /*39890*/  LD.E R65, desc[UR4][R6.64+0x10] ;  /* 0x0000100406417980 */ /* 0x000f22000c101900 */
[----:B------:R-:W-:-:S02]  /*398a0*/  ISETP.GT.AND P2, PT, R56, 0x59, !P6 ;  /* 0x000000593800780c */ /* 0x000fc40007744270 */
[C---:B------:R-:W-:Y:S02]  /*398b0*/  ISETP.LT.OR P1, PT, R57.reuse, 0x4a, P1 ;  /* 0x0000004a3900780c */ /* 0x040fe40000f21670 */
[----:B------:R-:W-:Y:S02]  /*398c0*/  ISETP.LT.OR P3, PT, R57, 0x51, P3 ;  /* 0x000000513900780c */ /* 0x000fe40001f61670 */
[----:B------:R-:W-:Y:S02]  /*398d0*/  FSEL R15, R15, -INF , !P1 ;  /* 0xff8000000f0f7808 */ /* 0x000fe40004800000 */
[----:B------:R-:W-:Y:S02]  /*398e0*/  ISETP.LT.OR P4, PT, R57, 0x52, P4 ;  /* 0x000000523900780c */ /* 0x000fe40002781670 */
[----:B------:R-:W-:Y:S02]  /*398f0*/  FSEL R51, R51, -INF , !P3 ;  /* 0xff80000033337808 */ /* 0x000fe40005800000 */
[----:B------:R-:W-:-:S02]  /*39900*/  ISETP.LT.OR P5, PT, R57, 0x59, P5 ;  /* 0x000000593900780c */ /* 0x000fc40002fa1670 */
[----:B------:R-:W-:Y:S02]  /*39910*/  ISETP.LT.OR P2, PT, R57, 0x5a, P2 ;  /* 0x0000005a3900780c */ /* 0x000fe40001741670 */
[----:B------:R-:W-:Y:S02]  /*39920*/  FSEL R52, R52, -INF , !P4 ;  /* 0xff80000034347808 */ /* 0x000fe40006000000 */
[----:B------:R-:W-:Y:S02]  /*39930*/  R2UR UR6, R4 ;  /* 0x00000000040672ca */ /* 0x000fe400000e0000 */
[----:B------:R-:W-:Y:S02]  /*39940*/  R2UR UR7, R5 ;  /* 0x00000000050772ca */ /* 0x000fe400000e0000 */
[----:B--2---:R-:W-:Y:S02]  /*39950*/  FMNMX.FTZ R9, R73, R2, !PT ;  /* 0x0000000249097209 */ /* 0x004fe40007810000 */
        /* <DEDUP_REMOVED lines=42> */
[----:B------:R-:W-:-:S02]  /*39c00*/  FSEL R56, R70, -INF , !P5 ;  /* 0xff80000046387808 */ /* 0x000fc40006800000 */
[----:B------:R-:W-:Y:S02]  /*39c10*/  FMNMX.FTZ R9, R52, R57, !PT ;  /* 0x0000003934097209 */ /* 0x000fe40007810000 */
[----:B------:R-:W-:Y:S02]  /*39c20*/  FMNMX.FTZ R61, R27, R8, !PT ;  /* 0x000000081b3d7209 */ /* 0x000fe40007810000 */
[----:B------:R-:W-:Y:S02]  /*39c30*/  FSEL R57, R71, -INF , !P2 ;  /* 0xff80000047397808 */ /* 0x000fe40005000000 */
[----:B------:R-:W-:Y:S02]  /*39c40*/  FMNMX.FTZ R8, R56, R9, !PT ;  /* 0x0000000938087209 */ /* 0x000fe40007810000 */
[----:B------:R-:W-:Y:S02]  /*39c50*/  FMNMX.FTZ R62, R10, R61, !PT ;  /* 0x0000003d0a3e7209 */ /* 0x000fe40007810000 */
[----:B------:R-:W-:-:S03]  /*39c60*/  FMNMX.FTZ R63, R57, R8, !PT ;  /* 0x00000008393f7209 */ /* 0x000fc60007810000 */
[----:B------:R-:W0:Y:S04]  /*39c70*/  SHFL.BFLY PT, R9, R62, 0x2, 0x1f ;  /* 0x0c401f003e097f89 */ /* 0x000e2800000e0000 */
[----:B------:R1:W-:Y:S04]  /*39c80*/  ST.E.64 desc[UR4][R6.64], R62 ;  /* 0x0000003e06007985 */ /* 0x0003e8000c101b04 */
[----:B------:R-:W2:Y:S01]  /*39c90*/  LD.E R67, desc[UR6][R6.64+0x4] ;  /* 0x0000040606437980 */ /* 0x000ea2000c101900 */
[----:B0-----:R-:W-:-:S03]  /*39ca0*/  FMNMX.FTZ R9, R62, R9, !PT ;  /* 0x000000093e097209 */ /* 0x001fc60007810000 */
[----:B-1----:R-:W5:Y:S04]  /*39cb0*/  LD.E R62, desc[UR6][R6.64+0x14] ;  /* 0x00001406063e7980 */ /* 0x002f68000c101900 */
[----:B------:R-:W0:Y:S02]  /*39cc0*/  SHFL.BFLY PT, R8, R9, 0x1, 0x1f ;  /* 0x0c201f0009087f89 */ /* 0x000e2400000e0000 */
[----:B0-----:R-:W-:-:S05]  /*39cd0*/  FMNMX.FTZ R61, R9, R8, !PT ;  /* 0x00000008093d7209 */ /* 0x001fca0007810000 */
[----:B------:R-:W-:Y:S04]  /*39ce0*/  ST.E desc[UR4][R6.64], R61 ;  /* 0x0000003d06007985 */ /* 0x000fe8000c101904 */
[----:B------:R-:W3:Y:S01]  /*39cf0*/  LD.E R66, desc[UR6][R6.64] ;  /* 0x0000000606427980 */ /* 0x000ee2000c101900 */
[----:B------:R-:W-:Y:S02]  /*39d00*/  R2UR UR8, R4 ;  /* 0x00000000040872ca */ /* 0x000fe400000e0000 */
[----:B------:R-:W-:Y:S01]  /*39d10*/  R2UR UR9, R5 ;  /* 0x00000000050972ca */ /* 0x000fe200000e0000 */
[----:B--2---:R-:W0:Y:S02]  /*39d20*/  SHFL.BFLY PT, R8, R67, 0x2, 0x1f ;  /* 0x0c401f0043087f89 */ /* 0x004e2400000e0000 */
[----:B0-----:R-:W-:-:S05]  /*39d30*/  FMNMX.FTZ R9, R8, R67, !PT ;  /* 0x0000004308097209 */ /* 0x001fca0007810000 */
[----:B------:R-:W0:Y:S02]  /*39d40*/  SHFL.BFLY PT, R8, R9, 0x1, 0x1f ;  /* 0x0c201f0009087f89 */ /* 0x000e2400000e0000 */
[----:B0-----:R-:W-:Y:S02]  /*39d50*/  FMNMX.FTZ R61, R9, R8, !PT ;  /* 0x00000008093d7209 */ /* 0x001fe40007810000 */
[C---:B---3--:R-:W-:Y:S02]  /*39d60*/  FSETP.NEU.FTZ.AND P1, PT, R66.reuse, -INF , PT ;  /* 0xff8000004200780b */ /* 0x048fe40003f3d000 */
[C---:B------:R-:W-:Y:S02]  /*39d70*/  FSETP.NEU.FTZ.AND P2, PT, R61.reuse, -INF , PT ;  /* 0xff8000003d00780b */ /* 0x040fe40003f5d000 */
[----:B------:R-:W-:Y:S02]  /*39d80*/  FSEL R63, R66, RZ, P1 ;  /* 0x000000ff423f7208 */ /* 0x000fe40000800000 */
[----:B------:R-:W-:-:S03]  /*39d90*/  FSEL R8, R61, RZ, P2 ;  /* 0x000000ff3d087208 */ /* 0x000fc60001000000 */
[----:B------:R-:W-:Y:S02]  /*39da0*/  FADD.FTZ R63, R2, -R63 ;  /* 0x8000003f023f7221 */ /* 0x000fe40000010000 */
[----:B------:R-:W-:Y:S02]  /*39db0*/  FADD.FTZ R3, R3, -R8 ;  /* 0x8000000803037221 */ /* 0x000fe40000010000 */
[----:B------:R-:W-:Y:S02]  /*39dc0*/  FMUL.FTZ R8, R63, R64 ;  /* 0x000000403f087220 */ /* 0x000fe40000410000 */
[----:B------:R-:W-:-:S04]  /*39dd0*/  FMUL.FTZ R64, R64, R3 ;  /* 0x0000000340407220 */ /* 0x000fc80000410000 */
[----:B------:R-:W4:Y:S08]  /*39de0*/  MUFU.EX2 R8, R8 ;  /* 0x0000000800087308 */ /* 0x000f300000000800 */
[----:B------:R-:W5:Y:S01]  /*39df0*/  MUFU.EX2 R9, R64 ;  /* 0x0000004000097308 */ /* 0x000f620000000800 */
[----:B------:R0:W-:Y:S01]  /*39e00*/  ST.E desc[UR4][R6.64+0x4], R61 ;  /* 0x0000043d06007985 */ /* 0x0001e2000c101904 */
[----:B----4-:R-:W-:Y:S01]  /*39e10*/  FMUL.FTZ R65, R8, R65 ;  /* 0x0000004108417220 */ /* 0x010fe20000410000 */
[----:B-----5:R-:W-:-:S04]  /*39e20*/  FMUL.FTZ R63, R9, R62 ;  /* 0x0000003e093f7220 */ /* 0x020fc80000410000 */
[----:B------:R-:W-:Y:S04]  /*39e30*/  ST.E desc[UR6][R6.64+0x10], R65 ;  /* 0x0000104106007985 */ /* 0x000fe8000c101906 */
[----:B------:R1:W-:Y:S04]  /*39e40*/  ST.E desc[UR8][R6.64+0x14], R63 ;  /* 0x0000143f06007985 */ /* 0x0003e8000c101908 */
[----:B------:R-:W2:Y:S04]  /*39e50*/  LDL.64 R2, [R158+0x70] ;  /* 0x000070009e027983 */ /* 0x000ea80000100a00 */
[----:B--2---:R-:W1:Y:S04]  /*39e60*/  LD.E R67, desc[UR6][R2.64+0x20] ;  /* 0x0000200602437980 */ /* 0x004e68000c101900 */
[----:B------:R-:W1:Y:S04]  /*39e70*/  LD.E R62, desc[UR4][R2.64] ;  /* 0x00000004023e7980 */ /* 0x000e68000c101900 */
[----:B------:R-:W2:Y:S04]  /*39e80*/  LD.E R64, desc[UR8][R2.64+0x4] ;  /* 0x0000040802407980 */ /* 0x000ea8000c101900 */
[----:B0-----:R-:W3:Y:S04]  /*39e90*/  LD.E R61, desc[UR4][R2.64+0x10] ;  /* 0x00001004023d7980 */ /* 0x001ee8000c101900 */
[----:B------:R-:W4:Y:S01]  /*39ea0*/  LD.E R66, desc[UR6][R2.64+0x14] ;  /* 0x0000140602427980 */ /* 0x000f22000c101900 */
[C---:B-1----:R-:W-:Y:S01]  /*39eb0*/  FMUL.FTZ R6, R62.reuse, R67 ;  /* 0x000000433e067220 */ /* 0x042fe20000410000 */
[----:B------:R-:W-:-:S02]  /*39ec0*/  FSETP.NEU.FTZ.AND P1, PT, R62, -INF , PT ;  /* 0xff8000003e00780b */ /* 0x000fc40003f3d000 */
[----:B--2---:R-:W-:Y:S01]  /*39ed0*/  FSETP.NEU.FTZ.AND P2, PT, R64, -INF , PT ;  /* 0xff8000004000780b */ /* 0x004fe20003f5d000 */
[----:B------:R-:W-:Y:S01]  /*39ee0*/  FMUL.FTZ R64, R67, R64 ;  /* 0x0000004043407220 */ /* 0x000fe20000410000 */
[----:B------:R-:W-:-:S04]  /*39ef0*/  FSEL R6, R6, RZ, P1 ;  /* 0x000000ff06067208 */ /* 0x000fc80000800000 */
[----:B------:R-:W-:Y:S01]  /*39f00*/  FSEL R64, R64, RZ, P2 ;  /* 0x000000ff40407208 */ /* 0x000fe20001000000 */
[-CC-:B------:R-:W-:Y:S01]  /*39f10*/  FFMA.FTZ R152, R73, R67.reuse, -R6.reuse ;  /* 0x0000004349987223 */ /* 0x180fe20000010806 */
[----:B------:R-:W-:-:S03]  /*39f20*/  FFMA.FTZ R153, R48, R67, -R6 ;  /* 0x0000004330997223 */ /* 0x000fc60000010806 */
[-CC-:B------:R-:W-:Y:S01]  /*39f30*/  FFMA.FTZ R197, R0, R67.reuse, -R64.reuse ;  /* 0x0000004300c57223 */ /* 0x180fe20000010840 */
[-C--:B------:R-:W-:Y:S01]  /*39f40*/  FFMA.FTZ R198, R55, R67.reuse, -R64 ;  /* 0x0000004337c67223 */ /* 0x080fe20000010840 */
[----:B------:R-:W3:Y:S01]  /*39f50*/  MUFU.EX2 R152, R152 ;  /* 0x0000009800987308 */ /* 0x000ee20000000800 */
[-C--:B------:R-:W-:Y:S01]  /*39f60*/  FFMA.FTZ R154, R47, R67.reuse, -R6 ;  /* 0x000000432f9a7223 */ /* 0x080fe20000010806 */
[-C--:B------:R-:W-:Y:S01]  /*39f70*/  FFMA.FTZ R199, R11, R67.reuse, -R64 ;  /* 0x000000430bc77223 */ /* 0x080fe20000010840 */
[----:B------:R-:W-:-:S05]  /*39f80*/  FFMA.FTZ R155, R46, R67, -R6 ;  /* 0x000000432e9b7223 */ /* 0x000fca0000010806 */
[----:B------:R-:W4:Y:S01]  /*39f90*/  MUFU.EX2 R197, R197 ;  /* 0x000000c500c57308 */ /* 0x000f220000000800 */
[----:B------:R-:W-:-:S07]  /*39fa0*/  FFMA.FTZ R200, R12, R67, -R64 ;  /* 0x000000430cc87223 */ /* 0x000fce0000010840 */
[----:B------:R-:W0:Y:S01]  /*39fb0*/  MUFU.EX2 R153, R153 ;  /* 0x0000009900997308 */ /* 0x000e220000000800 */
[----:B------:R-:W-:-:S07]  /*39fc0*/  FFMA.FTZ R13, R13, R67, -R64 ;  /* 0x000000430d0d7223 */ /* 0x000fce0000010840 */
[----:B------:R-:W1:Y:S01]  /*39fd0*/  MUFU.EX2 R198, R198 ;  /* 0x000000c600c67308 */ /* 0x000e620000000800 */
[-CC-:B------:R-:W-:Y:S01]  /*39fe0*/  FFMA.FTZ R45, R45, R67.reuse, -R6.reuse ;  /* 0x000000432d2d7223 */ /* 0x180fe20000010806 */
[----:B------:R-:W-:-:S06]  /*39ff0*/  FFMA.FTZ R186, R10, R67, -R6 ;  /* 0x000000430aba7223 */ /* 0x000fcc0000010806 */
[----:B------:R-:W2:Y:S01]  /*3a000*/  MUFU.EX2 R154, R154 ;  /* 0x0000009a009a7308 */ /* 0x000ea20000000800 */
[-CC-:B------:R-:W-:Y:S01]  /*3a010*/  FFMA.FTZ R12, R14, R67.reuse, -R64.reuse ;  /* 0x000000430e0c7223 */ /* 0x180fe20000010840 */
[----:B------:R-:W-:-:S06]  /*3a020*/  FFMA.FTZ R10, R17, R67, -R64 ;  /* 0x00000043110a7223 */ /* 0x000fcc0000010840 */
[----:B------:R-:W5:Y:S01]  /*3a030*/  MUFU.EX2 R199, R199 ;  /* 0x000000c700c77308 */ /* 0x000f620000000800 */
[-CC-:B------:R-:W-:Y:S01]  /*3a040*/  FFMA.FTZ R44, R44, R67.reuse, -R6.reuse ;  /* 0x000000432c2c7223 */ /* 0x180fe20000010806 */
[-CC-:B------:R-:W-:Y:S01]  /*3a050*/  FFMA.FTZ R43, R43, R67.reuse, -R6.reuse ;  /* 0x000000432b2b7223 */ /* 0x180fe20000010806 */
[-CC-:B------:R-:W-:Y:S01]  /*3a060*/  FFMA.FTZ R42, R42, R67.reuse, -R6.reuse ;  /* 0x000000432a2a7223 */ /* 0x180fe20000010806 */
[----:B------:R-:W-:-:S04]  /*3a070*/  FFMA.FTZ R165, R41, R67, -R6 ;  /* 0x0000004329a57223 */ /* 0x000fc80000010806 */
[----:B------:R-:W5:Y:S01]  /*3a080*/  MUFU.EX2 R155, R155 ;  /* 0x0000009b009b7308 */ /* 0x000f620000000800 */
[-CC-:B------:R-:W-:Y:S01]  /*3a090*/  FFMA.FTZ R164, R40, R67.reuse, -R6.reuse ;  /* 0x0000004328a47223 */ /* 0x180fe20000010806 */
[-CC-:B------:R-:W-:Y:S01]  /*3a0a0*/  FFMA.FTZ R166, R39, R67.reuse, -R6.reuse ;  /* 0x0000004327a67223 */ /* 0x180fe20000010806 */
[-CC-:B------:R-:W-:Y:S01]  /*3a0b0*/  FFMA.FTZ R163, R38, R67.reuse, -R6.reuse ;  /* 0x0000004326a37223 */ /* 0x180fe20000010806 */
[-CC-:B------:R-:W-:Y:S01]  /*3a0c0*/  FFMA.FTZ R173, R37, R67.reuse, -R6.reuse ;  /* 0x0000004325ad7223 */ /* 0x180fe20000010806 */
[----:B------:R-:W-:-:S03]  /*3a0d0*/  FFMA.FTZ R172, R36, R67, -R6 ;  /* 0x0000004324ac7223 */ /* 0x000fc60000010806 */
[----:B------:R-:W5:Y:S01]  /*3a0e0*/  MUFU.EX2 R200, R200 ;  /* 0x000000c800c87308 */ /* 0x000f620000000800 */
        /* <DEDUP_REMOVED lines=8> */
[-C--:B------:R-:W-:Y:S01]  /*3a170*/  FFMA.FTZ R187, R27, R67.reuse, -R6 ;  /* 0x000000431bbb7223 */ /* 0x080fe20000010806 */
[----:B------:R-:W5:Y:S01]  /*3a180*/  MUFU.EX2 R17, R45 ;  /* 0x0000002d00117308 */ /* 0x000f620000000800 */
[----:B---3--:R-:W-:Y:S01]  /*3a190*/  FADD.FTZ R6, R152, R61 ;  /* 0x0000003d98067221 */ /* 0x008fe20000010000 */
[----:B----4-:R-:W-:Y:S01]  /*3a1a0*/  FADD.FTZ R7, R197, R66 ;  /* 0x00000042c5077221 */ /* 0x010fe20000010000 */
[-CC-:B------:R-:W-:Y:S01]  /*3a1b0*/  FFMA.FTZ R11, R16, R67.reuse, -R64.reuse ;  /* 0x00000043100b7223 */ /* 0x180fe20000010840 */
[----:B------:R-:W-:-:S04]  /*3a1c0*/  FFMA.FTZ R169, R25, R67, -R64 ;  /* 0x0000004319a97223 */ /* 0x000fc80000010840 */
[----:B------:R-:W3:Y:S01]  /*3a1d0*/  MUFU.EX2 R13, R13 ;  /* 0x0000000d000d7308 */ /* 0x000ee20000000800 */
[----:B0-----:R-:W-:Y:S01]  /*3a1e0*/  FADD.FTZ R25, R153, R6 ;  /* 0x0000000699197221 */ /* 0x001fe20000010000 */
[-CC-:B------:R-:W-:Y:S01]  /*3a1f0*/  FFMA.FTZ R0, R21, R67.reuse, -R64.reuse ;  /* 0x0000004315007223 */ /* 0x180fe20000010840 */
[----:B-1----:R-:W-:Y:S01]  /*3a200*/  FADD.FTZ R6, R198, R7 ;  /* 0x00000007c6067221 */ /* 0x002fe20000010000 */
[----:B------:R-:W-:-:S04]  /*3a210*/  FFMA.FTZ R21, R15, R67, -R64 ;  /* 0x000000430f157223 */ /* 0x000fc80000010840 */
[----:B------:R-:W0:Y:S01]  /*3a220*/  MUFU.EX2 R16, R44 ;  /* 0x0000002c00107308 */ /* 0x000e220000000800 */
[----:B------:R-:W-:Y:S01]  /*3a230*/  FFMA.FTZ R167, R24, R67, -R64 ;  /* 0x0000004318a77223 */ /* 0x000fe20000010840 */
[----:B--2---:R-:W-:Y:S01]  /*3a240*/  FADD.FTZ R24, R154, R25 ;  /* 0x000000199a187221 */ /* 0x004fe20000010000 */
[----:B-----5:R-:W-:-:S05]  /*3a250*/  FADD.FTZ R7, R199, R6 ;  /* 0x00000006c7077221 */ /* 0x020fca0000010000 */
[----:B------:R-:W1:Y:S01]  /*3a260*/  MUFU.EX2 R12, R12 ;  /* 0x0000000c000c7308 */ /* 0x000e620000000800 */
[----:B------:R-:W-:Y:S01]  /*3a270*/  FADD.FTZ R24, R155, R24 ;  /* 0x000000189b187221 */ /* 0x000fe20000010000 */
[----:B------:R-:W-:-:S06]  /*3a280*/  FADD.FTZ R6, R200, R7 ;  /* 0x00000007c8067221 */ /* 0x000fcc0000010000 */
[----:B------:R-:W2:Y:S08]  /*3a290*/  MUFU.EX2 R15, R43 ;  /* 0x0000002b000f7308 */ /* 0x000eb00000000800 */
[----:B------:R-:W4:Y:S01]  /*3a2a0*/  MUFU.EX2 R11, R11 ;  /* 0x0000000b000b7308 */ /* 0x000f220000000800 */
[----:B------:R-:W-:Y:S01]  /*3a2b0*/  FADD.FTZ R7, R17, R24 ;  /* 0x0000001811077221 */ /* 0x000fe20000010000 */
[----:B---3--:R-:W-:-:S06]  /*3a2c0*/  FADD.FTZ R25, R13, R6 ;  /* 0x000000060d197221 */ /* 0x008fcc0000010000 */
[----:B------:R-:W3:Y:S08]  /*3a2d0*/  MUFU.EX2 R14, R42 ;  /* 0x0000002a000e7308 */ /* 0x000ef00000000800 */
[----:B------:R-:W5:Y:S01]  /*3a2e0*/  MUFU.EX2 R10, R10 ;  /* 0x0000000a000a7308 */ /* 0x000f620000000800 */
[----:B0-----:R-:W-:Y:S01]  /*3a2f0*/  FADD.FTZ R6, R16, R7 ;  /* 0x0000000710067221 */ /* 0x001fe20000010000 */
[----:B-1----:R-:W-:-:S06]  /*3a300*/  FADD.FTZ R24, R12, R25 ;  /* 0x000000190c187221 */ /* 0x002fcc0000010000 */
[----:B------:R-:W0:Y:S01]  /*3a310*/  MUFU.EX2 R165, R165 ;  /* 0x000000a500a57308 */ /* 0x000e220000000800 */
[----:B------:R-:W-:-:S07]  /*3a320*/  FFMA.FTZ R168, R26, R67, -R64 ;  /* 0x000000431aa87223 */ /* 0x000fce0000010840 */
[----:B------:R-:W1:Y:S01]  /*3a330*/  MUFU.EX2 R0, R0 ;  /* 0x0000000000007308 */ /* 0x000e620000000800 */
[----:B--2---:R-:W-:Y:S01]  /*3a340*/  FADD.FTZ R7, R15, R6 ;  /* 0x000000060f077221 */ /* 0x004fe20000010000 */
[----:B----4-:R-:W-:-:S06]  /*3a350*/  FADD.FTZ R25, R11, R24 ;  /* 0x000000180b197221 */ /* 0x010fcc0000010000 */
[----:B------:R-:W2:Y:S01]  /*3a360*/  MUFU.EX2 R164, R164 ;  /* 0x000000a400a47308 */ /* 0x000ea20000000800 */
[----:B------:R-:W-:-:S07]  /*3a370*/  FFMA.FTZ R175, R49, R67, -R64 ;  /* 0x0000004331af7223 */ /* 0x000fce0000010840 */
[----:B------:R-:W4:Y:S01]  /*3a380*/  MUFU.EX2 R167, R167 ;  /* 0x000000a700a77308 */ /* 0x000f220000000800 */
[----:B---3--:R-:W-:Y:S01]  /*3a390*/  FADD.FTZ R6, R14, R7 ;  /* 0x000000070e067221 */ /* 0x008fe20000010000 */
[----:B-----5:R-:W-:-:S06]  /*3a3a0*/  FADD.FTZ R25, R10, R25 ;  /* 0x000000190a197221 */ /* 0x020fcc0000010000 */
[----:B------:R-:W3:Y:S01]  /*3a3b0*/  MUFU.EX2 R166, R166 ;  /* 0x000000a600a67308 */ /* 0x000ee20000000800 */
[----:B------:R-:W-:-:S07]  /*3a3c0*/  FFMA.FTZ R174, R50, R67, -R64 ;  /* 0x0000004332ae7223 */ /* 0x000fce0000010840 */
        /* <DEDUP_REMOVED lines=52> */
[----:B------:R-:W2:Y:S08]  /*3a710*/  MUFU.EX2 R188, R188 ;  /* 0x000000bc00bc7308 */ /* 0x000eb00000000800 */
[----:B------:R-:W4:Y:S01]  /*3a720*/  MUFU.EX2 R161, R161 ;  /* 0x000000a100a17308 */ /* 0x000f220000000800 */
[----:B---3--:R-:W-:Y:S01]  /*3a730*/  FADD.FTZ R6, R180, R7 ;  /* 0x00000007b4067221 */ /* 0x008fe20000010000 */
[----:B-----5:R-:W-:-:S06]  /*3a740*/  FADD.FTZ R7, R21, R24 ;  /* 0x0000001815077221 */ /* 0x020fcc0000010000 */
[----:B------:R-:W3:Y:S08]  /*3a750*/  MUFU.EX2 R187, R187 ;  /* 0x000000bb00bb7308 */ /* 0x000ef00000000800 */
[----:B------:R-:W5:Y:S01]  /*3a760*/  MUFU.EX2 R160, R160 ;  /* 0x000000a000a07308 */ /* 0x000f620000000800 */
[----:B0-----:R-:W-:Y:S01]  /*3a770*/  FADD.FTZ R25, R189, R6 ;  /* 0x00000006bd197221 */ /* 0x001fe20000010000 */
[----:B-1----:R-:W-:-:S06]  /*3a780*/  FADD.FTZ R6, R162, R7 ;  /* 0x00000007a2067221 */ /* 0x002fcc0000010000 */
[----:B------:R-:W0:Y:S08]  /*3a790*/  MUFU.EX2 R186, R186 ;  /* 0x000000ba00ba7308 */ /* 0x000e300000000800 */
[----:B------:R-:W1:Y:S01]  /*3a7a0*/  MUFU.EX2 R159, R159 ;  /* 0x0000009f009f7308 */ /* 0x000e620000000800 */
[----:B--2---:R-:W-:Y:S01]  /*3a7b0*/  FADD.FTZ R24, R188, R25 ;  /* 0x00000019bc187221 */ /* 0x004fe20000010000 */
[----:B----4-:R-:W-:-:S03]  /*3a7c0*/  FADD.FTZ R7, R161, R6 ;  /* 0x00000006a1077221 */ /* 0x010fc60000010000 */
[----:B---3--:R-:W-:Y:S01]  /*3a7d0*/  FADD.FTZ R25, R187, R24 ;  /* 0x00000018bb197221 */ /* 0x008fe20000010000 */
[----:B-----5:R-:W-:-:S03]  /*3a7e0*/  FADD.FTZ R6, R160, R7 ;  /* 0x00000007a0067221 */ /* 0x020fc60000010000 */
[----:B0-----:R-:W-:Y:S01]  /*3a7f0*/  FADD.FTZ R25, R186, R25 ;  /* 0x00000019ba197221 */ /* 0x001fe20000010000 */
[----:B-1----:R-:W-:-:S04]  /*3a800*/  FADD.FTZ R27, R159, R6 ;  /* 0x000000069f1b7221 */ /* 0x002fc80000010000 */
[----:B------:R0:W-:Y:S04]  /*3a810*/  ST.E desc[UR4][R2.64+0x10], R25 ;  /* 0x0000101902007985 */ /* 0x0001e8000c101904 */
[----:B------:R1:W-:Y:S04]  /*3a820*/  ST.E desc[UR6][R2.64+0x14], R27 ;  /* 0x0000141b02007985 */ /* 0x0003e8000c101906 */
[----:B------:R-:W0:Y:S01]  /*3a830*/  LDL.64 R6, [R158+0x80] ;  /* 0x000080009e067983 */ /* 0x000e220000100a00 */
[----:B------:R-:W-:Y:S02]  /*3a840*/  R2UR UR10, R4 ;  /* 0x00000000040a72ca */ /* 0x000fe400000e0000 */
[----:B------:R-:W-:-:S02]  /*3a850*/  R2UR UR11, R5 ;  /* 0x00000000050b72ca */ /* 0x000fc400000e0000 */
[C---:B------:R-:W-:Y:S02]  /*3a860*/  R2UR UR12, R4.reuse ;  /* 0x00000000040c72ca */ /* 0x040fe400000e0000 */
[----:B------:R-:W-:Y:S01]  /*3a870*/  R2UR UR13, R5 ;  /* 0x00000000050d72ca */ /* 0x000fe200000e0000 */
[----:B0-----:R-:W2:Y:S08]  /*3a880*/  LD.E R25, desc[UR8][R6.64+0x10] ;  /* 0x0000100806197980 */ /* 0x001eb0000c101900 */
[----:B-1----:R-:W3:Y:S04]  /*3a890*/  LD.E R3, desc[UR10][R6.64+0x14] ;  /* 0x0000140a06037980 */ /* 0x002ee8000c101900 */
[----:B------:R-:W4:Y:S01]  /*3a8a0*/  LD.E R27, desc[UR12][R6.64+0x20] ;  /* 0x0000200c061b7980 */ /* 0x000f22000c101900 */
[----:B------:R-:W-:-:S02]  /*3a8b0*/  R2UR UR18, R4 ;  /* 0x00000000041272ca */ /* 0x000fc400000e0000 */
[C---:B------:R-:W-:Y:S01]  /*3a8c0*/  R2UR UR19, R5.reuse ;  /* 0x00000000051372ca */ /* 0x040fe200000e0000 */
[----:B------:R-:W5:Y:S01]  /*3a8d0*/  LD.E R2, desc[UR6][R6.64+0x8] ;  /* 0x0000080606027980 */ /* 0x000f62000c101900 */
[C---:B------:R-:W-:Y:S02]  /*3a8e0*/  R2UR UR14, R4.reuse ;  /* 0x00000000040e72ca */ /* 0x040fe400000e0000 */
[C---:B------:R-:W-:Y:S01]  /*3a8f0*/  R2UR UR15, R5.reuse ;  /* 0x00000000050f72ca */ /* 0x040fe200000e0000 */
[----:B------:R-:W5:Y:S01]  /*3a900*/  LD.E R29, desc[UR4][R6.64] ;  /* 0x00000004061d7980 */ /* 0x000f62000c101900 */
[----:B------:R-:W-:Y:S02]  /*3a910*/  R2UR UR16, R4 ;  /* 0x00000000041072ca */ /* 0x000fe400000e0000 */
[----:B------:R-:W-:Y:S01]  /*3a920*/  R2UR UR17, R5 ;  /* 0x00000000051172ca */ /* 0x000fe200000e0000 */
        /* <DEDUP_REMOVED lines=38> */
[----:B--2---:R-:W-:-:S05]  /*3ab90*/  FMUL.FTZ R25, R8, R25 ;  /* 0x0000001908197220 */ /* 0x004fca0000410000 */
[----:B------:R0:W-:Y:S04]  /*3aba0*/  ST.E desc[UR8][R6.64+0x10], R25 ;  /* 0x0000101906007985 */ /* 0x0001e8000c101908 */
[----:B0-----:R-:W2:Y:S01]  /*3abb0*/  LD.E R25, desc[UR6][R6.64+0x154] ;  /* 0x0001540606197980 */ /* 0x001ea2000c101900 */
[C---:B---3--:R-:W-:Y:S01]  /*3abc0*/  FMUL.FTZ R3, R8.reuse, R3 ;  /* 0x0000000308037220 */ /* 0x048fe20000410000 */
[----:B----4-:R-:W-:-:S04]  /*3abd0*/  FMUL.FTZ R27, R8, R27 ;  /* 0x0000001b081b7220 */ /* 0x010fc80000410000 */
[----:B------:R0:W-:Y:S04]  /*3abe0*/  ST.E desc[UR10][R6.64+0x14], R3 ;  /* 0x0000140306007985 */ /* 0x0001e8000c10190a */
[----:B------:R1:W-:Y:S04]  /*3abf0*/  ST.E desc[UR12][R6.64+0x20], R27 ;  /* 0x0000201b06007985 */ /* 0x0003e8000c10190c */
[----:B0-----:R-:W3:Y:S04]  /*3ac00*/  LD.E R3, desc[UR18][R6.64+0x150] ;  /* 0x0001501206037980 */ /* 0x001ee8000c101900 */
[----:B-1----:R-:W4:Y:S01]  /*3ac10*/  LD.E R27, desc[UR6][R6.64+0x160] ;  /* 0x00016006061b7980 */ /* 0x002f22000c101900 */
        /* <DEDUP_REMOVED lines=55> */
[----:B------:R5:W-:Y:S02]  /*3af90*/  ST.E desc[UR4][R6.64+0x1e4], R25 ;  /* 0x0001e41906007985 */ /* 0x000be4000c101904 */
[----:B-----5:R-:W-:Y:S02]  /*3afa0*/  FMUL.FTZ R25, R9, R2 ;  /* 0x0000000209197220 */ /* 0x020fe40000410000 */
[----:B------:R-:W2:Y:S01]  /*3afb0*/  LD.E R2, desc[UR6][R6.64+0xc] ;  /* 0x00000c0606027980 */ /* 0x000ea2000c101900 */
[C---:B---3--:R-:W-:Y:S01]  /*3afc0*/  FMUL.FTZ R3, R8.reuse, R3 ;  /* 0x0000000308037220 */ /* 0x048fe20000410000 */
[----:B----4-:R-:W-:-:S04]  /*3afd0*/  FMUL.FTZ R27, R8, R27 ;  /* 0x0000001b081b7220 */ /* 0x010fc80000410000 */
[----:B------:R0:W-:Y:S04]  /*3afe0*/  ST.E desc[UR4][R6.64+0x1e0], R3 ;  /* 0x0001e00306007985 */ /* 0x0001e8000c101904 */
[----:B------:R2:W-:Y:S04]  /*3aff0*/  ST.E desc[UR4][R6.64+0x1f0], R27 ;  /* 0x0001f01b06007985 */ /* 0x0005e8000c101904 */
[----:B0-----:R-:W3:Y:S01]  /*3b000*/  LD.E R3, desc[UR6][R6.64+0x1f4] ;  /* 0x0001f40606037980 */ /* 0x001ee2000c101900 */
[----:B--2---:R-:W-:-:S03]  /*3b010*/  FMUL.FTZ R27, R9, R2 ;  /* 0x00000002091b7220 */ /* 0x004fc60000410000 */
[----:B------:R-:W2:Y:S01]  /*3b020*/  LD.E R2, desc[UR6][R6.64+0x18] ;  /* 0x0000180606027980 */ /* 0x000ea2000c101900 */
[----:B---3--:R-:W-:-:S05]  /*3b030*/  FMUL.FTZ R3, R8, R3 ;  /* 0x0000000308037220 */ /* 0x008fca0000410000 */
[----:B------:R2:W-:Y:S02]  /*3b040*/  ST.E desc[UR4][R6.64+0x1f4], R3 ;  /* 0x0001f40306007985 */ /* 0x0005e4000c101904 */
[C---:B--2---:R-:W-:Y:S02]  /*3b050*/  FMUL.FTZ R3, R9.reuse, R2 ;  /* 0x0000000209037220 */ /* 0x044fe40000410000 */
[----:B------:R-:W2:Y:S04]  /*3b060*/  LD.E R2, desc[UR6][R6.64+0x1c] ;  /* 0x00001c0606027980 */ /* 0x000ea8000c101900 */
[----:B------:R2:W-:Y:S02]  /*3b070*/  ST.E desc[UR4][R6.64+0x8], R25 ;  /* 0x0000081906007985 */ /* 0x0005e4000c101904 */
[----:B--2---:R-:W-:-:S02]  /*3b080*/  FMUL.FTZ R25, R9, R2 ;  /* 0x0000000209197220 */ /* 0x004fc40000410000 */
[----:B------:R-:W2:Y:S04]  /*3b090*/  LD.E R2, desc[UR6][R6.64+0x28] ;  /* 0x0000280606027980 */ /* 0x000ea8000c101900 */
        /* <DEDUP_REMOVED lines=44> */
[----:B------:R-:W2:Y:S01]  /*3b360*/  LD.E R2, desc[UR6][R6.64+0x9c] ;  /* 0x00009c0606027980 */ /* 0x000ea2000c101900 */
        /* <DEDUP_REMOVED lines=38> */
[----:B------:R-:W-:Y:S01]  /*3b5d0*/  FMUL.FTZ R105, R8, R105 ;  /* 0x0000006908697220 */ /* 0x000fe20000410000 */
        /* <DEDUP_REMOVED lines=41> */
[----:B------:R1:W-:Y:S01]  /*3b870*/  ST.E desc[UR4][R6.64+0x98], R25 ;  /* 0x0000981906007985 */ /* 0x0003e2000c101904 */
[----:B--2---:R-:W-:-:S05]  /*3b880*/  FMUL.FTZ R27, R9, R2 ;  /* 0x00000002091b7220 */ /* 0x004fca0000410000 */
[----:B------:R2:W-:Y:S04]  /*3b890*/  ST.E desc[UR4][R6.64+0x9c], R27 ;  /* 0x00009c1b06007985 */ /* 0x0005e8000c101904 */
[----:B------:R-:W0:Y:S02]  /*3b8a0*/  LD.E R2, desc[UR6][R6.64+0xa8] ;  /* 0x0000a80606027980 */ /* 0x000e24000c101900 */
[----:B0-----:R-:W-:-:S05]  /*3b8b0*/  FMUL.FTZ R3, R9, R2 ;  /* 0x0000000209037220 */ /* 0x001fca0000410000 */
[----:B------:R0:W-:Y:S04]  /*3b8c0*/  ST.E desc[UR4][R6.64+0xa8], R3 ;  /* 0x0000a80306007985 */ /* 0x0001e8000c101904 */
[----:B------:R-:W1:Y:S02]  /*3b8d0*/  LD.E R2, desc[UR6][R6.64+0xac] ;  /* 0x0000ac0606027980 */ /* 0x000e64000c101900 */
[----:B-1----:R-:W-:-:S05]  /*3b8e0*/  FMUL.FTZ R25, R9, R2 ;  /* 0x0000000209197220 */ /* 0x002fca0000410000 */
[----:B------:R1:W-:Y:S04]  /*3b8f0*/  ST.E desc[UR4][R6.64+0xac], R25 ;  /* 0x0000ac1906007985 */ /* 0x0003e8000c101904 */
[----:B------:R-:W2:Y:S02]  /*3b900*/  LD.E R2, desc[UR6][R6.64+0xb8] ;  /* 0x0000b80606027980 */ /* 0x000ea4000c101900 */
        /* <DEDUP_REMOVED lines=115> */
[----:B------:R-:W-:Y:S04]  /*3c040*/  ST.E desc[UR4][R6.64+0x1e8], R25 ;  /* 0x0001e81906007985 */ /* 0x000fe8000c101904 */
[----:B------:R-:W2:Y:S02]  /*3c050*/  LD.E R2, desc[UR6][R6.64+0x1ec] ;  /* 0x0001ec0606027980 */ /* 0x000ea4000c101900 */
[----:B--2---:R-:W-:-:S05]  /*3c060*/  FMUL.FTZ R27, R9, R2 ;  /* 0x00000002091b7220 */ /* 0x004fca0000410000 */
[----:B------:R1:W-:Y:S04]  /*3c070*/  ST.E desc[UR4][R6.64+0x1ec], R27 ;  /* 0x0001ec1b06007985 */ /* 0x0003e8000c101904 */
[----:B------:R-:W2:Y:S02]  /*3c080*/  LD.E R2, desc[UR6][R6.64+0x1f8] ;  /* 0x0001f80606027980 */ /* 0x000ea4000c101900 */
[----:B--2---:R-:W-:-:S05]  /*3c090*/  FMUL.FTZ R29, R9, R2 ;  /* 0x00000002091d7220 */ /* 0x004fca0000410000 */
[----:B------:R-:W-:Y:S04]  /*3c0a0*/  ST.E desc[UR4][R6.64+0x1f8], R29 ;  /* 0x0001f81d06007985 */ /* 0x000fe8000c101904 */
[----:B------:R-:W2:Y:S01]  /*3c0b0*/  LD.E R2, desc[UR6][R6.64+0x1fc] ;  /* 0x0001fc0606027980 */ /* 0x000ea2000c101900 */
[----:B------:R-:W-:Y:S01]  /*3c0c0*/  LEA.HI R28, R195, 0x8, RZ, 0x19 ;  /* 0x00000008c31c7811 */ /* 0x000fe200078fc8ff */
[----:B--2---:R-:W-:-:S05]  /*3c0d0*/  FMUL.FTZ R9, R9, R2 ;  /* 0x0000000209097220 */ /* 0x004fca0000410000 */
[----:B------:R2:W-:Y:S04]  /*3c0e0*/  ST.E desc[UR4][R6.64+0x1fc], R9 ;  /* 0x0001fc0906007985 */ /* 0x0005e8000c101904 */
[----:B0-----:R-:W3:Y:S01]  /*3c0f0*/  LDL.64 R2, [R158+0x80] ;  /* 0x000080009e027983 */ /* 0x001ee20000100a00 */
[----:B------:R0:W-:Y:S06]  /*3c100*/  BAR.SYNC.DEFER_BLOCKING R28, 0x100 ;  /* 0x0004001c0000751d */ /* 0x0001ec0000010000 */
[----:B-1----:R-:W4:Y:S04]  /*3c110*/  LDL.64 R26, [R158] ;  /* 0x000000009e1a7983 */ /* 0x002f280000100a00 */
[----:B------:R-:W5:Y:S04]  /*3c120*/  LDL.64 R24, [R158+0x98] ;  /* 0x000098009e187983 */ /* 0x000f680000100a00 */
[----:B--2---:R-:W2:Y:S04]  /*3c130*/  LDL.64 R8, [R158+0x88] ;  /* 0x000088009e087983 */ /* 0x004ea80000100a00 */
[----:B---3--:R-:W3:Y:S04]  /*3c140*/  LD.E R29, desc[UR4][R2.64] ;  /* 0x00000004021d7980 */ /* 0x008ee8000c101900 */
[----:B----4-:R-:W4:Y:S04]  /*3c150*/  LD.E R201, desc[UR6][R26.64] ;  /* 0x000000061ac97980 */ /* 0x010f28000c101900 */
[----:B-----5:R-:W4:Y:S04]  /*3c160*/  LD.E.64 R6, desc[UR4][R24.64] ;  /* 0x0000000418067980 */ /* 0x020f28000c101b00 */
[----:B---3--:R1:W-:Y:S04]  /*3c170*/  ST.E desc[UR8][R2.64], R29 ;  /* 0x0000001d02007985 */ /* 0x0083e8000c101908 */
[----:B------:R-:W3:Y:S04]  /*3c180*/  LD.E R31, desc[UR10][R2.64+0x4] ;  /* 0x0000040a021f7980 */ /* 0x000ee8000c101900 */
[----:B---3--:R3:W-:Y:S04]  /*3c190*/  ST.E desc[UR4][R2.64+0x4], R31 ;  /* 0x0000041f02007985 */ /* 0x0087e8000c101904 */
[----:B------:R-:W5:Y:S04]  /*3c1a0*/  LD.E R33, desc[UR6][R2.64+0x8] ;  /* 0x0000080602217980 */ /* 0x000f68000c101900 */
[----:B-----5:R-:W-:Y:S04]  /*3c1b0*/  ST.E desc[UR4][R2.64+0x8], R33 ;  /* 0x0000082102007985 */ /* 0x020fe8000c101904 */
[----:B------:R-:W5:Y:S04]  /*3c1c0*/  LD.E R27, desc[UR6][R2.64+0xc] ;  /* 0x00000c06021b7980 */ /* 0x000f68000c101900 */
[----:B-----5:R5:W-:Y:S04]  /*3c1d0*/  ST.E desc[UR4][R2.64+0xc], R27 ;  /* 0x00000c1b02007985 */ /* 0x020be8000c101904 */
[----:B------:R-:W2:Y:S04]  /*3c1e0*/  LD.E R25, desc[UR6][R2.64+0x10] ;  /* 0x0000100602197980 */ /* 0x000ea8000c101900 */
[----:B--2---:R2:W-:Y:S04]  /*3c1f0*/  ST.E desc[UR4][R2.64+0x10], R25 ;  /* 0x0000101902007985 */ /* 0x0045e8000c101904 */
[----:B-1----:R-:W4:Y:S04]  /*3c200*/  LD.E R29, desc[UR6][R2.64+0x14] ;  /* 0x00001406021d7980 */ /* 0x002f28000c101900 */
[----:B----4-:R1:W-:Y:S04]  /*3c210*/  ST.E desc[UR4][R2.64+0x14], R29 ;  /* 0x0000141d02007985 */ /* 0x0103e8000c101904 */
[----:B---3--:R-:W3:Y:S04]  /*3c220*/  LD.E R31, desc[UR6][R2.64+0x18] ;  /* 0x00001806021f7980 */ /* 0x008ee8000c101900 */
[----:B---3--:R3:W-:Y:S04]  /*3c230*/  ST.E desc[UR4][R2.64+0x18], R31 ;  /* 0x0000181f02007985 */ /* 0x0087e8000c101904 */
[----:B-----5:R-:W4:Y:S04]  /*3c240*/  LD.E R27, desc[UR6][R2.64+0x1c] ;  /* 0x00001c06021b7980 */ /* 0x020f28000c101900 */
[----:B----4-:R4:W-:Y:S04]  /*3c250*/  ST.E desc[UR4][R2.64+0x1c], R27 ;  /* 0x00001c1b02007985 */ /* 0x0109e8000c101904 */
[----:B--2---:R-:W2:Y:S04]  /*3c260*/  LD.E R25, desc[UR6][R2.64+0x20] ;  /* 0x0000200602197980 */ /* 0x004ea8000c101900 */
[----:B--2---:R2:W-:Y:S04]  /*3c270*/  ST.E desc[UR4][R2.64+0x20], R25 ;  /* 0x0000201902007985 */ /* 0x0045e8000c101904 */
[----:B-1----:R-:W5:Y:S04]  /*3c280*/  LD.E R29, desc[UR6][R2.64+0x24] ;  /* 0x00002406021d7980 */ /* 0x002f68000c101900 */
[----:B-----5:R1:W-:Y:S04]  /*3c290*/  ST.E desc[UR4][R2.64+0x24], R29 ;  /* 0x0000241d02007985 */ /* 0x0203e8000c101904 */
[----:B---3--:R-:W3:Y:S04]  /*3c2a0*/  LD.E R31, desc[UR6][R2.64+0x28] ;  /* 0x00002806021f7980 */ /* 0x008ee8000c101900 */
[----:B---3--:R3:W-:Y:S04]  /*3c2b0*/  ST.E desc[UR4][R2.64+0x28], R31 ;  /* 0x0000281f02007985 */ /* 0x0087e8000c101904 */
[----:B----4-:R-:W4:Y:S04]  /*3c2c0*/  LD.E R27, desc[UR6][R2.64+0x2c] ;  /* 0x00002c06021b7980 */ /* 0x010f28000c101900 */
        /* <DEDUP_REMOVED lines=228> */
[----:B-----5:R-:W-:Y:S04]  /*3d110*/  ST.E desc[UR4][R2.64+0x1f4], R29 ;  /* 0x0001f41d02007985 */ /* 0x020fe8000c101904 */
[----:B---3--:R-:W3:Y:S04]  /*3d120*/  LD.E R31, desc[UR6][R2.64+0x1f8] ;  /* 0x0001f806021f7980 */ /* 0x008ee8000c101900 */
[----:B---3--:R-:W-:Y:S04]  /*3d130*/  ST.E desc[UR4][R2.64+0x1f8], R31 ;  /* 0x0001f81f02007985 */ /* 0x008fe8000c101904 */
[----:B----4-:R-:W3:Y:S01]  /*3d140*/  LD.E R27, desc[UR6][R2.64+0x1fc] ;  /* 0x0001fc06021b7980 */ /* 0x010ee2000c101900 */
[----:B------:R-:W-:-:S02]  /*3d150*/  R2UR UR20, R4 ;  /* 0x00000000041472ca */ /* 0x000fc400000e0000 */
        /* <DEDUP_REMOVED lines=36> */
[----:B------:R-:W-:Y:S01]  /*3d3a0*/  R2UR UR61, R5 ;  /* 0x00000000053d72ca */ /* 0x000fe200000e0000 */
[----:B---3--:R1:W-:Y:S04]  /*3d3b0*/  ST.E desc[UR4][R2.64+0x1fc], R27 ;  /* 0x0001fc1b02007985 */ /* 0x0083e8000c101904 */
[----:B------:R-:W3:Y:S04]  /*3d3c0*/  LD.E R202, desc[UR14][R8.64] ;  /* 0x0000000e08ca7980 */ /* 0x000ee8000c101900 */
[----:B------:R-:W4:Y:S04]  /*3d3d0*/  LD.E R24, desc[UR16][R2.64] ;  /* 0x0000001002187980 */ /* 0x000f28000c101900 */
[----:B--2---:R-:W4:Y:S04]  /*3d3e0*/  LD.E R25, desc[UR18][R2.64+0x4] ;  /* 0x0000041202197980 */ /* 0x004f28000c101900 */
[----:B------:R-:W4:Y:S04]  /*3d3f0*/  LD.E R26, desc[UR20][R2.64+0x8] ;  /* 0x00000814021a7980 */ /* 0x000f28000c101900 */
[----:B-1----:R-:W4:Y:S04]  /*3d400*/  LD.E R27, desc[UR22][R2.64+0xc] ;  /* 0x00000c16021b7980 */ /* 0x002f28000c101900 */
[----:B0-----:R-:W4:Y:S04]  /*3d410*/  LD.E R28, desc[UR24][R2.64+0x10] ;  /* 0x00001018021c7980 */ /* 0x001f28000c101900 */
[----:B------:R-:W4:Y:S04]  /*3d420*/  LD.E R29, desc[UR26][R2.64+0x14] ;  /* 0x0000141a021d7980 */ /* 0x000f28000c101900 */
        /* <DEDUP_REMOVED lines=121> */
[----:B------:R-:W4:Y:S01]  /*3dbc0*/  LD.E R151, desc[UR58][R2.64+0x1fc] ;  /* 0x0001fc3a02977980 */ /* 0x000f22000c101900 */
[----:B------:R-:W-:Y:S01]  /*3dbd0*/  IMAD R6, R201, 0xc00, R6 ;  /* 0x00000c00c9067824 */ /* 0x000fe200078e0206 */
[----:B---3--:R-:W-:-:S02]  /*3dbe0*/  ISETP.NE.U32.AND P1, PT, R202, RZ, PT ;  /* 0x000000ffca00720c */ /* 0x008fc40003f25070 */
[----:B------:R-:W-:Y:S02]  /*3dbf0*/  R2UR UR7, R7 ;  /* 0x00000000070772ca */ /* 0x000fe400000e0000 */
[----:B------:R-:W-:Y:S02]  /*3dc00*/  R2UR UR6, R6 ;  /* 0x00000000060672ca */ /* 0x000fe400000e0000 */
[----:B------:R-:W-:Y:S02]  /*3dc10*/  F2FP.F16.F32.PACK_AB R152, R153, R152 ;  /* 0x000000989998723e */ /* 0x000fe400000000ff */
[----:B------:R-:W-:Y:S02]  /*3dc20*/  F2FP.F16.F32.PACK_AB R154, R155, R154 ;  /* 0x0000009a9b9a723e */ /* 0x000fe400000000ff */
[----:B------:R-:W-:Y:S02]  /*3dc30*/  F2FP.F16.F32.PACK_AB R153, R198, R197 ;  /* 0x000000c5c699723e */ /* 0x000fe400000000ff */
[----:B------:R-:W-:Y:S01]  /*3dc40*/  F2FP.F16.F32.PACK_AB R155, R200, R199 ;  /* 0x000000c7c89b723e */ /* 0x000fe200000000ff */
[----:B------:R-:W-:Y:S01]  /*3dc50*/  VOTEU.ANY UP0, P1 ;  /* 0x00000000003f7886 */ /* 0x000fe20000800100 */
        /* <DEDUP_REMOVED lines=20> */
[----:B----4-:R-:W-:-:S06]  /*3dda0*/  WARPGROUP.ARRIVE ;  /* 0x00000000000079c5 */ /* 0x010fcc0000000000 */
[----:B------:R-:W-:Y:S01]  /*3ddb0*/  HGMMA.64x256x16.F32 R24, R152, gdesc[UR4].tnspB, R24, UP0, gsb0 ;  /* 0x43e0000498187df0 */ /* 0x000fe2000b800818 */
        /* <DEDUP_REMOVED lines=18> */
[C---:B------:R-:W-:Y:S01]  /*3dee0*/  R2UR UR46, R4.reuse ;  /* 0x00000000042e72ca */ /* 0x040fe200000e0000 */
[----:B------:R-:W-:Y:S02]  /*3def0*/  WARPGROUP.DEPBAR.LE gsb0, 0x0 ;  /* 0x00008000000079c5 */ /* 0x000fe40000010000 */
[----:B------:R0:W-:Y:S01]  /*3df00*/  ST.E desc[UR4][R2.64], R24 ;  /* 0x0000001802007985 */ /* 0x0001e2000c101904 */
[C---:B------:R-:W-:Y:S02]  /*3df10*/  R2UR UR4, R4.reuse ;  /* 0x00000000040472ca */ /* 0x040fe400000e0000 */
[C---:B------:R-:W-:Y:S01]  /*3df20*/  R2UR UR5, R5.reuse ;  /* 0x00000000050572ca */ /* 0x040fe200000e0000 */
[----:B------:R1:W-:Y:S01]  /*3df30*/  ST.E desc[UR6][R2.64+0x4], R25 ;  /* 0x0000041902007985 */ /* 0x0003e2000c101906 */
[C---:B------:R-:W-:Y:S02]  /*3df40*/  R2UR UR6, R4.reuse ;  /* 0x00000000040672ca */ /* 0x040fe400000e0000 */
[----:B------:R-:W-:Y:S01]  /*3df50*/  R2UR UR7, R5 ;  /* 0x00000000050772ca */ /* 0x000fe200000e0000 */
[----:B------:R2:W-:Y:S01]  /*3df60*/  ST.E desc[UR8][R2.64+0x8], R26 ;  /* 0x0000081a02007985 */ /* 0x0005e2000c101908 */
[----:B------:R-:W-:-:S02]  /*3df70*/  R2UR UR8, R4 ;  /* 0x00000000040872ca */ /* 0x000fc400000e0000 */
[C---:B------:R-:W-:Y:S01]  /*3df80*/  R2UR UR9, R5.reuse ;  /* 0x00000000050972ca */ /* 0x040fe200000e0000 */
        /* <DEDUP_REMOVED lines=29> */
[----:B------:R-:W-:Y:S01]  /*3e160*/  R2UR UR7, R5 ;  /* 0x00000000050772ca */ /* 0x000fe200000e0000 */
[----:B------:R5:W-:Y:S04]  /*3e170*/  ST.E desc[UR8][R2.64+0x34], R37 ;  /* 0x0000342502007985 */ /* 0x000be8000c101908 */
[----:B------:R5:W-:Y:S04]  /*3e180*/  ST.E desc[UR10][R2.64+0x38], R38 ;  /* 0x0000382602007985 */ /* 0x000be8000c10190a */
[----:B------:R5:W-:Y:S04]  /*3e190*/  ST.E desc[UR12][R2.64+0x3c], R39 ;  /* 0x00003c2702007985 */ /* 0x000be8000c10190c */
[----:B------:R5:W-:Y:S04]  /*3e1a0*/  ST.E desc[UR14][R2.64+0x40], R40 ;  /* 0x0000402802007985 */ /* 0x000be8000c10190e */
[----:B------:R5:W-:Y:S04]  /*3e1b0*/  ST.E desc[UR16][R2.64+0x44], R41 ;  /* 0x0000442902007985 */ /* 0x000be8000c101910 */
[----:B------:R5:W-:Y:S01]  /*3e1c0*/  ST.E desc[UR18][R2.64+0x48], R42 ;  /* 0x0000482a02007985 */ /* 0x000be2000c101912 */
[----:B------:R-:W-:-:S03]  /*3e1d0*/  R2UR UR8, R4 ;  /* 0x00000000040872ca */ /* 0x000fc600000e0000 */
[----:B------:R5:W-:Y:S01]  /*3e1e0*/  ST.E desc[UR20][R2.64+0x4c], R43 ;  /* 0x00004c2b02007985 */ /* 0x000be2000c101914 */
[----:B------:R-:W-:-:S03]  /*3e1f0*/  R2UR UR9, R5 ;  /* 0x00000000050972ca */ /* 0x000fc600000e0000 */
[----:B------:R5:W-:Y:S04]  /*3e200*/  ST.E desc[UR22][R2.64+0x50], R44 ;  /* 0x0000502c02007985 */ /* 0x000be8000c101916 */
[----:B------:R5:W-:Y:S04]  /*3e210*/  ST.E desc[UR24][R2.64+0x54], R45 ;  /* 0x0000542d02007985 */ /* 0x000be8000c101918 */
[----:B------:R5:W-:Y:S01]  /*3e220*/  ST.E desc[UR4][R2.64+0x58], R46 ;  /* 0x0000582e02007985 */ /* 0x000be2000c101904 */
[C---:B------:R-:W-:Y:S02]  /*3e230*/  R2UR UR4, R4.reuse ;  /* 0x00000000040472ca */ /* 0x040fe400000e0000 */
[----:B------:R-:W-:Y:S01]  /*3e240*/  R2UR UR5, R5 ;  /* 0x00000000050572ca */ /* 0x000fe200000e0000 */
[----:B------:R5:W-:Y:S01]  /*3e250*/  ST.E desc[UR6][R2.64+0x5c], R47 ;  /* 0x00005c2f02007985 */ /* 0x000be2000c101906 */
        /* <DEDUP_REMOVED lines=14> */
[----:B------:R5:W-:Y:S01]  /*3e340*/  ST.E desc[UR8][R2.64+0x60], R48 ;  /* 0x0000603002007985 */ /* 0x000be2000c101908 */
[C---:B------:R-:W-:Y:S02]  /*3e350*/  R2UR UR22, R4.reuse ;  /* 0x00000000041672ca */ /* 0x040fe400000e0000 */
[C---:B------:R-:W-:Y:S01]  /*3e360*/  R2UR UR23, R5.reuse ;  /* 0x00000000051772ca */ /* 0x040fe200000e0000 */
[----:B------:R5:W-:Y:S01]  /*3e370*/  ST.E desc[UR4][R2.64+0x64], R49 ;  /* 0x0000643102007985 */ /* 0x000be2000c101904 */
[C---:B------:R-:W-:Y:S02]  /*3e380*/  R2UR UR24, R4.reuse ;  /* 0x00000000041872ca */ /* 0x040fe400000e0000 */
[----:B------:R-:W-:Y:S02]  /*3e390*/  R2UR UR25, R5 ;  /* 0x00000000051972ca */ /* 0x000fe400000e0000 */
[----:B------:R-:W-:-:S02]  /*3e3a0*/  R2UR UR8, R4 ;  /* 0x00000000040872ca */ /* 0x000fc400000e0000 */
[C---:B------:R-:W-:Y:S02]  /*3e3b0*/  R2UR UR9, R5.reuse ;  /* 0x00000000050972ca */ /* 0x040fe400000e0000 */
[C---:B------:R-:W-:Y:S02]  /*3e3c0*/  R2UR UR4, R4.reuse ;  /* 0x00000000040472ca */ /* 0x040fe400000e0000 */
[----:B------:R-:W-:Y:S01]  /*3e3d0*/  R2UR UR5, R5 ;  /* 0x00000000050572ca */ /* 0x000fe200000e0000 */
        /* <DEDUP_REMOVED lines=8> */
[----:B------:R5:W-:Y:S04]  /*3e460*/  ST.E desc[UR20][R2.64+0x80], R56 ;  /* 0x0000803802007985 */ /* 0x000be8000c101914 */
[----:B------:R5:W-:Y:S04]  /*3e470*/  ST.E desc[UR22][R2.64+0x84], R57 ;  /* 0x0000843902007985 */ /* 0x000be8000c101916 */
[----:B------:R5:W-:Y:S01]  /*3e480*/  ST.E desc[UR24][R2.64+0x88], R58 ;  /* 0x0000883a02007985 */ /* 0x000be2000c101918 */
[----:B------:R-:W-:-:S03]  /*3e490*/  R2UR UR10, R4 ;  /* 0x00000000040a72ca */ /* 0x000fc600000e0000 */
[----:B------:R5:W-:Y:S01]  /*3e4a0*/  ST.E desc[UR8][R2.64+0x8c], R59 ;  /* 0x00008c3b02007985 */ /* 0x000be2000c101908 */
[C---:B------:R-:W-:Y:S02]  /*3e4b0*/  R2UR UR8, R4.reuse ;  /* 0x00000000040872ca */ /* 0x040fe400000e0000 */
[C---:B------:R-:W-:Y:S01]  /*3e4c0*/  R2UR UR9, R5.reuse ;  /* 0x00000000050972ca */ /* 0x040fe200000e0000 */
[----:B------:R5:W-:Y:S01]  /*3e4d0*/  ST.E desc[UR4][R2.64+0x90], R60 ;  /* 0x0000903c02007985 */ /* 0x000be2000c101904 */
        /* <DEDUP_REMOVED lines=259> */
[----:B------:R5:W-:Y:S01]  /*3f510*/  ST.E desc[UR16][R2.64+0x1e4], R145 ;  /* 0x0001e49102007985 */ /* 0x000be2000c101910 */
[----:B------:R-:W-:-:S03]  /*3f520*/  R2UR UR8, R4 ;  /* 0x00000000040872ca */ /* 0x000fc600000e0000 */
[----:B------:R5:W-:Y:S01]  /*3f530*/  ST.E desc[UR18][R2.64+0x1e8], R146 ;  /* 0x0001e89202007985 */ /* 0x000be2000c101912 */
[----:B------:R-:W-:-:S03]  /*3f540*/  R2UR UR9, R5 ;  /* 0x00000000050972ca */ /* 0x000fc600000e0000 */
[----:B------:R5:W-:Y:S01]  /*3f550*/  ST.E desc[UR20][R2.64+0x1ec], R147 ;  /* 0x0001ec9302007985 */ /* 0x000be2000c101914 */
[C---:B------:R-:W-:Y:S02]  /*3f560*/  R2UR UR14, R4.reuse ;  /* 0x00000000040e72ca */ /* 0x040fe400000e0000 */
[C---:B------:R-:W-:Y:S01]  /*3f570*/  R2UR UR15, R5.reuse ;  /* 0x00000000050f72ca */ /* 0x040fe200000e0000 */
[----:B------:R5:W-:Y:S01]  /*3f580*/  ST.E desc[UR22][R2.64+0x1f0], R148 ;  /* 0x0001f09402007985 */ /* 0x000be2000c101916 */
[C---:B------:R-:W-:Y:S02]  /*3f590*/  R2UR UR16, R4.reuse ;  /* 0x00000000041072ca */ /* 0x040fe400000e0000 */
[C---:B------:R-:W-:Y:S01]  /*3f5a0*/  R2UR UR17, R5.reuse ;  /* 0x00000000051172ca */ /* 0x040fe200000e0000 */
[----:B------:R5:W-:Y:S01]  /*3f5b0*/  ST.E desc[UR24][R2.64+0x1f4], R149 ;  /* 0x0001f49502007985 */ /* 0x000be2000c101918 */
        /* <DEDUP_REMOVED lines=21> */
[----:B------:R5:W-:Y:S01]  /*3f710*/  ST.E desc[UR6][R2.64+0x1f8], R150 ;  /* 0x0001f89602007985 */ /* 0x000be2000c101906 */
[----:B------:R-:W-:-:S03]  /*3f720*/  R2UR UR60, R4 ;  /* 0x00000000043c72ca */ /* 0x000fc600000e0000 */
[----:B------:R5:W-:Y:S01]  /*3f730*/  ST.E desc[UR8][R2.64+0x1fc], R151 ;  /* 0x0001fc9702007985 */ /* 0x000be2000c101908 */
[----:B------:R-:W-:-:S03]  /*3f740*/  R2UR UR61, R5 ;  /* 0x00000000053d72ca */ /* 0x000fc600000e0000 */
[----:B------:R-:W-:Y:S01]  /*3f750*/  ST.E desc[UR14][R8.64], R191 ;  /* 0x000000bf08007985 */ /* 0x000fe2000c10190e */
[C---:B------:R-:W-:Y:S02]  /*3f760*/  R2UR UR4, R4.reuse ;  /* 0x00000000040472ca */ /* 0x040fe400000e0000 */
[C---:B------:R-:W-:Y:S01]  /*3f770*/  R2UR UR5, R5.reuse ;  /* 0x00000000050572ca */ /* 0x040fe200000e0000 */
[----:B0-----:R-:W5:Y:S01]  /*3f780*/  LD.E R24, desc[UR16][R2.64] ;  /* 0x0000001002187980 */ /* 0x001f62000c101900 */
[C---:B------:R-:W-:Y:S02]  /*3f790*/  R2UR UR6, R4.reuse ;  /* 0x00000000040672ca */ /* 0x040fe400000e0000 */
[C---:B------:R-:W-:Y:S01]  /*3f7a0*/  R2UR UR7, R5.reuse ;  /* 0x00000000050772ca */ /* 0x040fe200000e0000 */
[----:B-1----:R-:W5:Y:S01]  /*3f7b0*/  LD.E R25, desc[UR18][R2.64+0x4] ;  /* 0x0000041202197980 */ /* 0x002f62000c101900 */
[C---:B------:R-:W-:Y:S02]  /*3f7c0*/  R2UR UR8, R4.reuse ;  /* 0x00000000040872ca */ /* 0x040fe400000e0000 */
[----:B------:R-:W-:Y:S01]  /*3f7d0*/  R2UR UR9, R5 ;  /* 0x00000000050972ca */ /* 0x000fe200000e0000 */
[----:B--2---:R-:W2:Y:S01]  /*3f7e0*/  LD.E R26, desc[UR20][R2.64+0x8] ;  /* 0x00000814021a7980 */ /* 0x004ea2000c101900 */
[----:B------:R-:W-:-:S02]  /*3f7f0*/  R2UR UR10, R4 ;  /* 0x00000000040a72ca */ /* 0x000fc400000e0000 */
[C---:B------:R-:W-:Y:S01]  /*3f800*/  R2UR UR11, R5.reuse ;  /* 0x00000000050b72ca */ /* 0x040fe200000e0000 */
[----:B---3--:R-:W2:Y:S01]  /*3f810*/  LD.E R27, desc[UR22][R2.64+0xc] ;  /* 0x00000c16021b7980 */ /* 0x008ea2000c101900 */
[C---:B------:R-:W-:Y:S02]  /*3f820*/  R2UR UR12, R4.reuse ;  /* 0x00000000040c72ca */ /* 0x040fe400000e0000 */
[C---:B------:R-:W-:Y:S01]  /*3f830*/  R2UR UR13, R5.reuse ;  /* 0x00000000050d72ca */ /* 0x040fe200000e0000 */
[----:B----4-:R-:W2:Y:S01]  /*3f840*/  LD.E R28, desc[UR24][R2.64+0x10] ;  /* 0x00001018021c7980 */ /* 0x010ea2000c101900 */
[C---:B------:R-:W-:Y:S02]  /*3f850*/  R2UR UR14, R4.reuse ;  /* 0x00000000040e72ca */ /* 0x040fe400000e0000 */
[----:B------:R-:W-:Y:S01]  /*3f860*/  R2UR UR15, R5 ;  /* 0x00000000050f72ca */ /* 0x000fe200000e0000 */
[----:B-----5:R-:W2:Y:S01]  /*3f870*/  LD.E R29, desc[UR26][R2.64+0x14] ;  /* 0x0000141a021d7980 */ /* 0x020ea2000c101900 */
[----:B------:R-:W-:-:S02]  /*3f880*/  R2UR UR16, R4 ;  /* 0x00000000041072ca */ /* 0x000fc400000e0000 */
[C---:B------:R-:W-:Y:S01]  /*3f890*/  R2UR UR17, R5.reuse ;  /* 0x00000000051172ca */ /* 0x040fe200000e0000 */
[----:B------:R-:W2:Y:S01]  /*3f8a0*/  LD.E R30, desc[UR28][R2.64+0x18] ;  /* 0x0000181c021e7980 */ /* 0x000ea2000c101900 */
[C---:B------:R-:W-:Y:S02]  /*3f8b0*/  R2UR UR18, R4.reuse ;  /* 0x00000000041272ca */ /* 0x040fe400000e0000 */
[C---:B------:R-:W-:Y:S01]  /*3f8c0*/  R2UR UR19, R5.reuse ;  /* 0x00000000051372ca */ /* 0x040fe200000e0000 */
[----:B------:R-:W2:Y:S01]  /*3f8d0*/  LD.E R31, desc[UR30][R2.64+0x1c] ;  /* 0x00001c1e021f7980 */ /* 0x000ea2000c101900 */
[C---:B------:R-:W-:Y:S02]  /*3f8e0*/  R2UR UR20, R4.reuse ;  /* 0x00000000041472ca */ /* 0x040fe400000e0000 */
[----:B------:R-:W-:Y:S01]  /*3f8f0*/  R2UR UR21, R5 ;  /* 0x00000000051572ca */ /* 0x000fe200000e0000 */
[----:B------:R-:W2:Y:S01]  /*3f900*/  LD.E R32, desc[UR32][R2.64+0x20] ;  /* 0x0000202002207980 */ /* 0x000ea2000c101900 */
        /* <DEDUP_REMOVED lines=291> */
[----:B------:R-:W-:Y:S02]  /*40b40*/  R2UR UR58, R4 ;  /* 0x00000000043a72ca */ /* 0x000fe400000e0000 */
[----:B------:R-:W-:Y:S01]  /*40b50*/  R2UR UR59, R5 ;  /* 0x00000000053b72ca */ /* 0x000fe200000e0000 */
        /* <DEDUP_REMOVED lines=22> */
[----:B------:R-:W-:-:S02]  /*40cc0*/  VIADD R152, R6, 0x80 ;  /* 0x0000008006987836 */ /* 0x000fc40000000000 */
[----:B------:R-:W-:-:S03]  /*40cd0*/  IMAD.MOV.U32 R153, RZ, RZ, R7 ;  /* 0x000000ffff997224 */ /* 0x000fc600078e0007 */
[----:B------:R-:W-:Y:S02]  /*40ce0*/  R2UR UR6, R152 ;  /* 0x00000000980672ca */ /* 0x000fe400000e0000 */
[----:B------:R-:W-:Y:S02]  /*40cf0*/  R2UR UR7, R153 ;  /* 0x00000000990772ca */ /* 0x000fe400000e0000 */
[----:B------:R-:W-:Y:S02]  /*40d00*/  F2FP.F16.F32.PACK_AB R152, R16, R17 ;  /* 0x000000111098723e */ /* 0x000fe400000000ff */
[----:B------:R-:W-:Y:S02]  /*40d10*/  F2FP.F16.F32.PACK_AB R154, R14, R15 ;  /* 0x0000000f0e9a723e */ /* 0x000fe400000000ff */
[----:B------:R-:W-:Y:S02]  /*40d20*/  F2FP.F16.F32.PACK_AB R153, R12, R13 ;  /* 0x0000000d0c99723e */ /* 0x000fe400000000ff */
[----:B------:R-:W-:-:S02]  /*40d30*/  F2FP.F16.F32.PACK_AB R155, R10, R11 ;  /* 0x0000000b0a9b723e */ /* 0x000fc400000000ff */
        /* <DEDUP_REMOVED lines=18> */
[----:B------:R-:W-:Y:S02]  /*40e60*/  R2UR UR24, R4 ;  /* 0x00000000041872ca */ /* 0x000fe400000e0000 */
[----:B------:R-:W-:Y:S01]  /*40e70*/  R2UR UR25, R5 ;  /* 0x00000000051972ca */ /* 0x000fe200000e0000 */
[----:B--2---:R-:W-:-:S06]  /*40e80*/  WARPGROUP.ARRIVE ;  /* 0x00000000000079c5 */ /* 0x004fcc0000000000 */
[----:B------:R-:W-:Y:S01]  /*40e90*/  HGMMA.64x256x16.F32 R24, R152, gdesc[UR4].tnspB, R24, gsb0 ;  /* 0x43e0000498187df0 */ /* 0x000fe20008000818 */
        /* <DEDUP_REMOVED lines=753> */
[----:B------:R-:W-:Y:S01]  /*43db0*/  IMAD.MOV.U32 R11, RZ, RZ, R7 ;  /* 0x000000ffff0b7224 */ /* 0x000fe200078e0007 */
[----:B------:R-:W-:Y:S02]  /*43dc0*/  F2FP.F16.F32.PACK_AB R164, R164, R165 ;  /* 0x000000a5a4a4723e */ /* 0x000fe400000000ff */
[----:B------:R-:W-:Y:S02]  /*43dd0*/  R2UR UR6, R10 ;  /* 0x000000000a0672ca */ /* 0x000fe400000e0000 */
[----:B------:R-:W-:Y:S02]  /*43de0*/  R2UR UR7, R11 ;  /* 0x000000000b0772ca */ /* 0x000fe400000e0000 */
        /* <DEDUP_REMOVED lines=1602> */
[C---:B------:R-:W-:Y:S01]  /*4a210*/  R2UR UR39, R5.reuse ;  /* 0x00000000052772ca */ /* 0x040fe200000e0000 */
[----:B------:R-:W-:Y:S02]  /*4a220*/  WARPGROUP.DEPBAR.LE gsb0, 0x0 ;  /* 0x00008000000079c5 */ /* 0x000fe40000010000 */
        /* <DEDUP_REMOVED lines=348> */
[----:B------:R5:W-:Y:S04]  /*4b7f0*/  ST.E desc[UR26][R2.64+0x1e0], R144 ;  /* 0x0001e09002007985 */ /* 0x000be8000c10191a */
[----:B------:R5:W-:Y:S04]  /*4b800*/  ST.E desc[UR28][R2.64+0x1e4], R145 ;  /* 0x0001e49102007985 */ /* 0x000be8000c10191c */
[----:B------:R-:W-:Y:S01]  /*4b810*/  ST.E desc[UR6][R2.64+0x1ec], R147 ;  /* 0x0001ec9302007985 */ /* 0x000fe2000c101906 */
[----:B------:R-:W-:-:S03]  /*4b820*/  R2UR UR4, R4 ;  /* 0x00000000040472ca */ /* 0x000fc600000e0000 */
[----:B------:R-:W-:Y:S01]  /*4b830*/  ST.E desc[UR8][R2.64+0x1f0], R148 ;  /* 0x0001f09402007985 */ /* 0x000fe2000c101908 */
[----:B------:R-:W-:-:S03]  /*4b840*/  R2UR UR5, R5 ;  /* 0x00000000050572ca */ /* 0x000fc600000e0000 */
[----:B------:R-:W-:Y:S01]  /*4b850*/  ST.E desc[UR10][R2.64+0x1f4], R149 ;  /* 0x0001f49502007985 */ /* 0x000fe2000c10190a */
[----:B------:R-:W-:-:S03]  /*4b860*/  R2UR UR16, R4 ;  /* 0x00000000041072ca */ /* 0x000fc600000e0000 */
[----:B------:R-:W-:Y:S01]  /*4b870*/  ST.E desc[UR12][R2.64+0x1f8], R150 ;  /* 0x0001f89602007985 */ /* 0x000fe2000c10190c */
[----:B------:R-:W-:-:S03]  /*4b880*/  R2UR UR17, R5 ;  /* 0x00000000051172ca */ /* 0x000fc600000e0000 */
[----:B------:R-:W-:Y:S01]  /*4b890*/  ST.E desc[UR14][R2.64+0x1fc], R151 ;  /* 0x0001fc9702007985 */ /* 0x000fe2000c10190e */
        /* <DEDUP_REMOVED lines=31> */
[----:B------:R-:W-:Y:S01]  /*4ba90*/  R2UR UR59, R5 ;  /* 0x00000000053b72ca */ /* 0x000fe200000e0000 */
        /* <DEDUP_REMOVED lines=322> */
[----:B------:R-:W-:Y:S01]  /*4cec0*/  R2UR UR58, R4 ;  /* 0x00000000043a72ca */ /* 0x000fe200000e0000 */
[----:B------:R-:W2:Y:S01]  /*4ced0*/  LD.E R130, desc[UR12][R2.64+0x1a8] ;  /* 0x0001a80c02827980 */ /* 0x000ea2000c101900 */
[----:B------:R-:W-:-:S03]  /*4cee0*/  R2UR UR59, R5 ;  /* 0x00000000053b72ca */ /* 0x000fc600000e0000 */
        /* <DEDUP_REMOVED lines=21> */
[----:B------:R-:W-:Y:S01]  /*4d040*/  VIADD R6, R6, 0x280 ;  /* 0x0000028006067836 */ /* 0x000fe20000000000 */
[----:B------:R-:W-:-:S02]  /*4d050*/  R2UR UR7, R7 ;  /* 0x00000000070772ca */ /* 0x000fc400000e0000 */
[----:B------:R-:W-:Y:S02]  /*4d060*/  F2FP.F16.F32.PACK_AB R186, R186, R187 ;  /* 0x000000bbbaba723e */ /* 0x000fe400000000ff */
[----:B------:R-:W-:Y:S02]  /*4d070*/  R2UR UR6, R6 ;  /* 0x00000000060672ca */ /* 0x000fe400000e0000 */
[----:B------:R-:W-:Y:S02]  /*4d080*/  F2FP.F16.F32.PACK_AB R184, R188, R189 ;  /* 0x000000bdbcb8723e */ /* 0x000fe400000000ff */
[----:B------:R-:W-:Y:S02]  /*4d090*/  F2FP.F16.F32.PACK_AB R185, R161, R162 ;  /* 0x000000a2a1b9723e */ /* 0x000fe400000000ff */
[----:B------:R-:W-:Y:S02]  /*4d0a0*/  F2FP.F16.F32.PACK_AB R187, R159, R160 ;  /* 0x000000a09fbb723e */ /* 0x000fe400000000ff */
        /* <DEDUP_REMOVED lines=27> */
[----:B------:R-:W-:Y:S01]  /*4d260*/  R2UR UR29, R5 ;  /* 0x00000000051d72ca */ /* 0x000fe200000e0000 */
[----:B------:R-:W-:-:S02]  /*4d270*/  WARPGROUP.DEPBAR.LE gsb0, 0x0 ;  /* 0x00008000000079c5 */ /* 0x000fc40000010000 */
[----:B------:R-:W-:Y:S01]  /*4d280*/  ST.E desc[UR4][R2.64], R24 ;  /* 0x0000001802007985 */ /* 0x000fe2000c101904 */
[C---:B------:R-:W-:Y:S02]  /*4d290*/  R2UR UR4, R4.reuse ;  /* 0x00000000040472ca */ /* 0x040fe400000e0000 */
[C---:B------:R-:W-:Y:S01]  /*4d2a0*/  R2UR UR5, R5.reuse ;  /* 0x00000000050572ca */ /* 0x040fe200000e0000 */
[----:B------:R-:W-:Y:S01]  /*4d2b0*/  ST.E desc[UR6][R2.64+0x4], R25 ;  /* 0x0000041902007985 */ /* 0x000fe2000c101906 */
[C---:B------:R-:W-:Y:S02]  /*4d2c0*/  R2UR UR6, R4.reuse ;  /* 0x00000000040672ca */ /* 0x040fe400000e0000 */
[----:B------:R-:W-:Y:S01]  /*4d2d0*/  R2UR UR7, R5 ;  /* 0x00000000050772ca */ /* 0x000fe200000e0000 */
[----:B------:R-:W-:Y:S04]  /*4d2e0*/  ST.E desc[UR8][R2.64+0x8], R26 ;  /* 0x0000081a02007985 */ /* 0x000fe8000c101908 */
[----:B------:R-:W-:Y:S04]  /*4d2f0*/  ST.E desc[UR10][R2.64+0xc], R27 ;  /* 0x00000c1b02007985 */ /* 0x000fe8000c10190a */
[----:B------:R-:W-:Y:S01]  /*4d300*/  ST.E desc[UR12][R2.64+0x10], R28 ;  /* 0x0000101c02007985 */ /* 0x000fe2000c10190c */
[----:B------:R-:W-:-:S03]  /*4d310*/  R2UR UR8, R4 ;  /* 0x00000000040872ca */ /* 0x000fc600000e0000 */
[----:B------:R-:W-:Y:S01]  /*4d320*/  ST.E desc[UR14][R2.64+0x14], R29 ;  /* 0x0000141d02007985 */ /* 0x000fe2000c10190e */
[----:B------:R-:W-:-:S03]  /*4d330*/  R2UR UR9, R5 ;  /* 0x00000000050972ca */ /* 0x000fc600000e0000 */
[----:B------:R-:W-:Y:S04]  /*4d340*/  ST.E desc[UR16][R2.64+0x18], R30 ;  /* 0x0000181e02007985 */ /* 0x000fe8000c101910 */
[----:B------:R-:W-:Y:S04]  /*4d350*/  ST.E desc[UR18][R2.64+0x1c], R31 ;  /* 0x00001c1f02007985 */ /* 0x000fe8000c101912 */
[----:B------:R-:W-:Y:S04]  /*4d360*/  ST.E desc[UR20][R2.64+0x20], R32 ;  /* 0x0000202002007985 */ /* 0x000fe8000c101914 */
[----:B------:R-:W-:Y:S04]  /*4d370*/  ST.E desc[UR22][R2.64+0x24], R33 ;  /* 0x0000242102007985 */ /* 0x000fe8000c101916 */
[----:B------:R-:W-:Y:S01]  /*4d380*/  ST.E desc[UR24][R2.64+0x28], R34 ;  /* 0x0000282202007985 */ /* 0x000fe2000c101918 */
[----:B------:R-:W-:-:S03]  /*4d390*/  R2UR UR10, R4 ;  /* 0x00000000040a72ca */ /* 0x000fc600000e0000 */
[----:B------:R-:W-:Y:S01]  /*4d3a0*/  ST.E desc[UR4][R2.64+0x2c], R35 ;  /* 0x00002c2302007985 */ /* 0x000fe2000c101904 */
[C---:B------:R-:W-:Y:S02]  /*4d3b0*/  R2UR UR4, R4.reuse ;  /* 0x00000000040472ca */ /* 0x040fe400000e0000 */
[C---:B------:R-:W-:Y:S01]  /*4d3c0*/  R2UR UR5, R5.reuse ;  /* 0x00000000050572ca */ /* 0x040fe200000e0000 */
[----:B------:R-:W-:Y:S01]  /*4d3d0*/  ST.E desc[UR6][R2.64+0x30], R36 ;  /* 0x0000302402007985 */ /* 0x000fe2000c101906 */
        /* <DEDUP_REMOVED lines=13> */
[----:B------:R-:W-:Y:S01]  /*4d4b0*/  ST.E desc[UR8][R2.64+0x34], R37 ;  /* 0x0000342502007985 */ /* 0x000fe2000c101908 */
        /* <DEDUP_REMOVED lines=8> */
[----:B------:R-:W-:Y:S01]  /*4d540*/  R2UR UR5, R5 ;  /* 0x00000000050572ca */ /* 0x000fe200000e0000 */
[----:B------:R-:W-:Y:S04]  /*4d550*/  ST.E desc[UR6][R2.64+0x3c], R39 ;  /* 0x00003c2702007985 */ /* 0x000fe8000c101906 */
[----:B------:R-:W-:Y:S04]  /*4d560*/  ST.E desc[UR10][R2.64+0x40], R40 ;  /* 0x0000402802007985 */ /* 0x000fe8000c10190a */
[----:B------:R-:W-:Y:S04]  /*4d570*/  ST.E desc[UR12][R2.64+0x44], R41 ;  /* 0x0000442902007985 */ /* 0x000fe8000c10190c */
        /* <DEDUP_REMOVED lines=8> */
[----:B------:R-:W-:Y:S01]  /*4d600*/  ST.E desc[UR8][R2.64+0x60], R48 ;  /* 0x0000603002007985 */ /* 0x000fe2000c101908 */
[C---:B------:R-:W-:Y:S02]  /*4d610*/  R2UR UR8, R4.reuse ;  /* 0x00000000040872ca */ /* 0x040fe400000e0000 */
[----:B------:R-:W-:Y:S01]  /*4d620*/  R2UR UR9, R5 ;  /* 0x00000000050972ca */ /* 0x000fe200000e0000 */
[----:B------:R-:W-:Y:S01]  /*4d630*/  ST.E desc[UR4][R2.64+0x64], R49 ;  /* 0x0000643102007985 */ /* 0x000fe2000c101904 */
        /* <DEDUP_REMOVED lines=14> */
[----:B------:R-:W-:Y:S01]  /*4d720*/  ST.E desc[UR6][R2.64+0x68], R50 ;  /* 0x0000683202007985 */ /* 0x000fe2000c101906 */
        /* <DEDUP_REMOVED lines=288> */
[----:B------:R-:W2:Y:S01]  /*4e930*/  LD.E R7, desc[UR28][R2.64] ;  /* 0x0000001c02077980 */ /* 0x000ea2000c101900 */
[----:B------:R-:W-:-:S02]  /*4e940*/  R2UR UR4, R4 ;  /* 0x00000000040472ca */ /* 0x000fc400000e0000 */
[C---:B------:R-:W-:Y:S02]  /*4e950*/  R2UR UR5, R5.reuse ;  /* 0x00000000050572ca */ /* 0x040fe400000e0000 */
[----:B------:R-:W-:Y:S02]  /*4e960*/  R2UR UR6, R4 ;  /* 0x00000000040672ca */ /* 0x000fe400000e0000 */
[----:B------:R-:W-:-:S09]  /*4e970*/  R2UR UR7, R5 ;  /* 0x00000000050772ca */ /* 0x000fd200000e0000 */
[----:B--2---:R1:W-:Y:S04]  /*4e980*/  ST.E desc[UR4][R2.64], R7 ;  /* 0x0000000702007985 */ /* 0x0043e8000c101904 */
[----:B------:R-:W2:Y:S01]  /*4e990*/  LD.E R11, desc[UR6][R2.64+0x4] ;  /* 0x00000406020b7980 */ /* 0x000ea2000c101900 */
[C---:B------:R-:W-:Y:S02]  /*4e9a0*/  R2UR UR4, R4.reuse ;  /* 0x00000000040472ca */ /* 0x040fe400000e0000 */
[C---:B------:R-:W-:Y:S02]  /*4e9b0*/  R2UR UR5, R5.reuse ;  /* 0x00000000050572ca */ /* 0x040fe400000e0000 */
[----:B------:R-:W-:Y:S02]  /*4e9c0*/  R2UR UR6, R4 ;  /* 0x00000000040672ca */ /* 0x000fe400000e0000 */
[----:B------:R-:W-:-:S09]  /*4e9d0*/  R2UR UR7, R5 ;  /* 0x00000000050772ca */ /* 0x000fd200000e0000 */
[----:B--2---:R2:W-:Y:S04]  /*4e9e0*/  ST.E desc[UR4][R2.64+0x4], R11 ;  /* 0x0000040b02007985 */ /* 0x0045e8000c101904 */
[----:B------:R-:W3:Y:S01]  /*4e9f0*/  LD.E R13, desc[UR6][R2.64+0x8] ;  /* 0x00000806020d7980 */ /* 0x000ee2000c101900 */
[C---:B------:R-:W-:Y:S02]  /*4ea00*/  R2UR UR4, R4.reuse ;  /* 0x00000000040472ca */ /* 0x040fe400000e0000 */
[C---:B------:R-:W-:Y:S02]  /*4ea10*/  R2UR UR5, R5.reuse ;  /* 0x00000000050572ca */ /* 0x040fe400000e0000 */
[----:B------:R-:W-:Y:S02]  /*4ea20*/  R2UR UR6, R4 ;  /* 0x00000000040672ca */ /* 0x000fe400000e0000 */
[----:B------:R-:W-:-:S09]  /*4ea30*/  R2UR UR7, R5 ;  /* 0x00000000050772ca */ /* 0x000fd200000e0000 */
[----:B---3--:R3:W-:Y:S04]  /*4ea40*/  ST.E desc[UR4][R2.64+0x8], R13 ;  /* 0x0000080d02007985 */ /* 0x0087e8000c101904 */
[----:B0-----:R-:W4:Y:S01]  /*4ea50*/  LD.E R9, desc[UR6][R2.64+0xc] ;  /* 0x00000c0602097980 */ /* 0x001f22000c101900 */
[C---:B------:R-:W-:Y:S02]  /*4ea60*/  R2UR UR4, R4.reuse ;  /* 0x00000000040472ca */ /* 0x040fe400000e0000 */
[C---:B------:R-:W-:Y:S02]  /*4ea70*/  R2UR UR5, R5.reuse ;  /* 0x00000000050572ca */ /* 0x040fe400000e0000 */
[----:B------:R-:W-:Y:S02]  /*4ea80*/  R2UR UR6, R4 ;  /* 0x00000000040672ca */ /* 0x000fe400000e0000 */
[----:B------:R-:W-:-:S09]  /*4ea90*/  R2UR UR7, R5 ;  /* 0x00000000050772ca */ /* 0x000fd200000e0000 */
[----:B----4-:R0:W-:Y:S04]  /*4eaa0*/  ST.E desc[UR4][R2.64+0xc], R9 ;  /* 0x00000c0902007985 */ /* 0x0101e8000c101904 */
[----:B-1----:R-:W4:Y:S01]  /*4eab0*/  LD.E R7, desc[UR6][R2.64+0x10] ;  /* 0x0000100602077980 */ /* 0x002f22000c101900 */
[C---:B------:R-:W-:Y:S02]  /*4eac0*/  R2UR UR4, R4.reuse ;  /* 0x00000000040472ca */ /* 0x040fe400000e0000 */
[C---:B------:R-:W-:Y:S02]  /*4ead0*/  R2UR UR5, R5.reuse ;  /* 0x00000000050572ca */ /* 0x040fe400000e0000 */
[----:B------:R-:W-:Y:S02]  /*4eae0*/  R2UR UR6, R4 ;  /* 0x00000000040672ca */ /* 0x000fe400000e0000 */
[----:B------:R-:W-:-:S09]  /*4eaf0*/  R2UR UR7, R5 ;  /* 0x00000000050772ca */ /* 0x000fd200000e0000 */
[----:B----4-:R1:W-:Y:S04]  /*4eb00*/  ST.E desc[UR4][R2.64+0x10], R7 ;  /* 0x0000100702007985 */ /* 0x0103e8000c101904 */
[----:B--2---:R-:W2:Y:S01]  /*4eb10*/  LD.E R11, desc[UR6][R2.64+0x14] ;  /* 0x00001406020b7980 */ /* 0x004ea2000c101900 */
[C---:B------:R-:W-:Y:S02]  /*4eb20*/  R2UR UR4, R4.reuse ;  /* 0x00000000040472ca */ /* 0x040fe400000e0000 */
[C---:B------:R-:W-:Y:S02]  /*4eb30*/  R2UR UR5, R5.reuse ;  /* 0x00000000050572ca */ /* 0x040fe400000e0000 */
[----:B------:R-:W-:Y:S02]  /*4eb40*/  R2UR UR6, R4 ;  /* 0x00000000040672ca */ /* 0x000fe400000e0000 */
[----:B------:R-:W-:-:S09]  /*4eb50*/  R2UR UR7, R5 ;  /* 0x00000000050772ca */ /* 0x000fd200000e0000 */
[----:B--2---:R2:W-:Y:S04]  /*4eb60*/  ST.E desc[UR4][R2.64+0x14], R11 ;  /* 0x0000140b02007985 */ /* 0x0045e8000c101904 */
[----:B---3--:R-:W3:Y:S01]  /*4eb70*/  LD.E R13, desc[UR6][R2.64+0x18] ;  /* 0x00001806020d7980 */ /* 0x008ee2000c101900 */
        /* <DEDUP_REMOVED lines=719> */
[----:B---3--:R-:W2:Y:S01]  /*51870*/  LD.E R13, desc[UR6][R2.64+0x1f8] ;  /* 0x0001f806020d7980 */ /* 0x008ea2000c101900 */
[C---:B------:R-:W-:Y:S02]  /*51880*/  R2UR UR4, R4.reuse ;  /* 0x00000000040472ca */ /* 0x040fe400000e0000 */
[C---:B------:R-:W-:Y:S02]  /*51890*/  R2UR UR5, R5.reuse ;  /* 0x00000000050572ca */ /* 0x040fe400000e0000 */
[----:B------:R-:W-:Y:S02]  /*518a0*/  R2UR UR6, R4 ;  /* 0x00000000040672ca */ /* 0x000fe400000e0000 */
[----:B------:R-:W-:-:S02]  /*518b0*/  R2UR UR7, R5 ;  /* 0x00000000050772ca */ /* 0x000fc400000e0000 */
[----:B------:R-:W-:-:S07]  /*518c0*/  LOP3.LUT P6, RZ, R195, 0x7f, RZ, 0xc0, !PT ;  /* 0x0000007fc3ff7812 */ /* 0x000fce00078cc0ff */
[----:B--2---:R1:W-:Y:S04]  /*518d0*/  ST.E desc[UR4][R2.64+0x1f8], R13 ;  /* 0x0001f80d02007985 */ /* 0x0043e8000c101904 */
[----:B0-----:R-:W2:Y:S01]  /*518e0*/  LD.E R9, desc[UR6][R2.64+0x1fc] ;  /* 0x0001fc0602097980 */ /* 0x001ea2000c101900 */
[----:B------:R-:W-:Y:S02]  /*518f0*/  R2UR UR4, R4 ;  /* 0x00000000040472ca */ /* 0x000fe400000e0000 */
[----:B------:R-:W-:-:S13]  /*51900*/  R2UR UR5, R5 ;  /* 0x00000000050572ca */ /* 0x000fda00000e0000 */
[----:B--2---:R1:W-:Y:S01]  /*51910*/  ST.E desc[UR4][R2.64+0x1fc], R9 ;  /* 0x0001fc0902007985 */ /* 0x0043e2000c101904 */
[----:B------:R-:W-:Y:S05]  /*51920*/  @P6 BRA `(.L_x_2324) ;  /* 0x0000000000306947 */ /* 0x000fea0003800000 */
[----:B-1----:R-:W2:Y:S04]  /*51930*/  LDL.64 R2, [R158+0x40] ;  /* 0x000040009e027983 */ /* 0x002ea80000100a00 */
[----:B------:R-:W3:Y:S01]  /*51940*/  LDL.64 R6, [R158] ;  /* 0x000000009e067983 */ /* 0x000ee20000100a00 */
[C---:B------:R-:W-:Y:S02]  /*51950*/  R2UR UR4, R4.reuse ;  /* 0x00000000040472ca */ /* 0x040fe400000e0000 */
[C---:B------:R-:W-:Y:S02]  /*51960*/  R2UR UR5, R5.reuse ;  /* 0x00000000050572ca */ /* 0x040fe400000e0000 */
[----:B------:R-:W-:Y:S02]  /*51970*/  R2UR UR6, R4 ;  /* 0x00000000040672ca */ /* 0x000fe400000e0000 */
[----:B------:R-:W-:-:S09]  /*51980*/  R2UR UR7, R5 ;  /* 0x00000000050772ca */ /* 0x000fd200000e0000 */
[----:B--2---:R-:W2:Y:S04]  /*51990*/  LD.E.64 R2, desc[UR4][R2.64+0x30] ;  /* 0x0000300402027980 */ /* 0x004ea8000c101b00 */
[----:B---3--:R-:W3:Y:S01]  /*519a0*/  LD.E R6, desc[UR6][R6.64] ;  /* 0x0000000606067980 */ /* 0x008ee2000c101900 */
[----:B--2---:R-:W-:-:S05]  /*519b0*/  MOV R5, R2 ;  /* 0x0000000200057202 */ /* 0x004fca0000000f00 */
[----:B---3--:R-:W-:-:S05]  /*519c0*/  IMAD R0, R6, 0x8, R5 ;  /* 0x0000000806007824 */ /* 0x008fca00078e0205 */
[----:B------:R-:W-:-:S04]  /*519d0*/  PRMT R0, RZ, 0x654, R0 ;  /* 0x00000654ff007816 */ /* 0x000fc80000000000 */
[----:B------:R0:W-:Y:S03]  /*519e0*/  SYNCS.ARRIVE.TRANS64.RED.A1T0 RZ, [R0+URZ], RZ ;  /* 0x000000ff00ff79a7 */ /* 0x0001e6000810043f */
.L_x_2324:
[----:B------:R-:W-:-:S04]  /*519f0*/  IMAD.MOV.U32 R197, RZ, RZ, 0x0 ;  /* 0x00000000ffc57424 */ /* 0x000fc800078e00ff */
[----:B01----:R-:W-:Y:S05]  /*51a00*/  RET.REL.NODEC R196 `(_ZN7cutlass13device_kernelIN5flash11enable_sm90INS1_16FlashAttnFwdSm90INS1_25CollectiveMainloopFwdSm90ILi2EN4cute5tupleIJNS5_1CILi1EEES8_S8_EEENS6_IJNS7_ILi128EEENS7_ILi96EEENS7_ILi64EEEEEELi256ENS_6half_tEfNS_4arch4Sm90ELb0ELb1ELb1ELb0ELb0ELb0ELb1ELb1ELb0ELb1ELb1ELb0EEENS1_21CollectiveEpilogueFwdINS6_IJSA_NS7_ILi256EEESB_EEES9_SE_SG_Li256ELb0ELb1ELb1ELb0EEENS1_19SingleTileSchedulerILb0ELb1ELb1ELi128EEEEEEEEEvNT_6ParamsE) ;  /* 0xfffffae4c47c7950 */ /* 0x003fea0003c3ffff */
.L_x_2302:
[----:B0-----:R0:W1:Y:S02]  /*51a10*/  SYNCS.PHASECHK.TRANS64.TRYWAIT P1, [R10+URZ], R11 ;  /* 0x0000000b0a0075a7 */ /* 0x001064000802017f */
[----:B-1----:R-:W-:Y:S05]  /*51a20*/  @!P1 NANOSLEEP.SYNCS 0x989680 ;  /* 0x009896800000995d */ /* 0x002fea0003900000 */
[----:B------:R-:W1:Y:S02]  /*51a30*/  @!P1 SYNCS.PHASECHK.TRANS64 P1, [R10+URZ], R11 ;  /* 0x0000000b0a0095a7 */ /* 0x000e64000802007f */
[----:B-1----:R-:W-:Y:S05]  /*51a40*/  @!P1 BRA `(.L_x_2302) ;  /* 0xfffffffc00f09947 */ /* 0x002fea000383ffff */
[----:B------:R-:W-:Y:S05]  /*51a50*/  BRA `(.L_x_2301) ;  /* 0xfffffe4800287947 */ /* 0x000fea000383ffff */
.L_x_2309:
[----:B0-----:R0:W1:Y:S02]  /*51a60*/  SYNCS.PHASECHK.TRANS64.TRYWAIT P1, [R10+URZ], R11 ;  /* 0x0000000b0a0075a7 */ /* 0x001064000802017f */
[----:B-1----:R-:W-:Y:S05]  /*51a70*/  @!P1 NANOSLEEP.SYNCS 0x989680 ;  /* 0x009896800000995d */ /* 0x002fea0003900000 */
[----:B------:R-:W1:Y:S02]  /*51a80*/  @!P1 SYNCS.PHASECHK.TRANS64 P1, [R10+URZ], R11 ;  /* 0x0000000b0a0095a7 */ /* 0x000e64000802007f */
[----:B-1----:R-:W-:Y:S05]  /*51a90*/  @!P1 BRA `(.L_x_2309) ;  /* 0xfffffffc00f09947 */ /* 0x002fea000383ffff */
[----:B------:R-:W-:Y:S05]  /*51aa0*/  BRA `(.L_x_2308) ;  /* 0xfffffe4c00fc7947 */ /* 0x000fea000383ffff */
.L_x_2325:
        /* <DEDUP_REMOVED lines=13> */
.L_x_6135:


//--------------------- .text._ZN7cutlass13device_kernelIN5flash11enable_sm90INS1_16FlashAttnFwdSm90INS1_25CollectiveMainloopFwdSm90ILi2EN4cute5tupleIJNS5_1CILi1EEES8_S8_EEENS6_IJNS7_ILi128EEENS7_ILi96EEENS7_ILi64EEEEEELi256ENS_6half_tEfNS_4arch4Sm90ELb0ELb1ELb1ELb1ELb0ELb0ELb0ELb1ELb0ELb1ELb1ELb0EEENS1_21CollectiveEpilogueFwdINS6_IJSA_NS7_ILi256EEESB_EEES9_SE_SG_Li256ELb1ELb1ELb1ELb0EEENS1_36VarlenDynamicPersistentTileSchedulerILi128ELi96ELi256ELi128ELb1ELb1ELb1ELb1ELb0ELb1EEEEEEEEEvNT_6ParamsE --------------------------
	.section	.text._ZN7cutlass13device_kernelIN5flash11enable_sm90INS1_16FlashAttnFwdSm90INS1_25CollectiveMainloopFwdSm90ILi2EN4cute5tupleIJNS5_1CILi1EEES8_S8_EEENS6_IJNS7_ILi128EEENS7_ILi96EEENS7_ILi64EEEEEELi256ENS_6half_tEfNS_4arch4Sm90ELb0ELb1ELb1ELb1ELb0ELb0ELb0ELb1ELb0ELb1ELb1ELb0EEENS1_21CollectiveEpilogueFwdINS6_IJSA_NS7_ILi256EEESB_EEES9_SE_SG_Li256ELb1ELb1ELb1ELb0EEENS1_36VarlenDynamicPersistentTileSchedulerILi128ELi96ELi256ELi128ELb1ELb1ELb1ELb1ELb0ELb1EEEEEEEEEvNT_6ParamsE,"ax",@progbits
	.align	128
.text._ZN7cutlass13device_kernelIN5flash11enable_sm90INS1_16FlashAttnFwdSm90INS1_25CollectiveMainloopFwdSm90ILi2EN4cute5tupleIJNS5_1CILi1EEES8_S8_EEENS6_IJNS7_ILi128EEENS7_ILi96EEENS7_ILi64EEEEEELi256ENS_6half_tEfNS_4arch4Sm90ELb0ELb1ELb1ELb1ELb0ELb0ELb0ELb1ELb0ELb1ELb1ELb0EEENS1_21CollectiveEpilogueFwdINS6_IJSA_NS7_ILi256EEESB_EEES9_SE_SG_Li256ELb1ELb1ELb1ELb0EEENS1_36VarlenDynamicPersistentTileSchedulerILi128ELi96ELi256ELi128ELb1ELb1ELb1ELb1ELb0ELb1EEEEEEEEEvNT_6ParamsE:
        .type           _ZN7cutlass13device_kernelIN5flash11enable_sm90INS1_16FlashAttnFwdSm90INS1_25CollectiveMainloopFwdSm90ILi2EN4cute5tupleIJNS5_1CILi1EEES8_S8_EEENS6_IJNS7_ILi128EEENS7_ILi96EEENS7_ILi64EEEEEELi256ENS_6half_tEfNS_4arch4Sm90ELb0ELb1ELb1ELb1ELb0ELb0ELb0ELb1ELb0ELb1ELb1ELb0EEENS1_21CollectiveEpilogueFwdINS6_IJSA_NS7_ILi256EEESB_EEES9_SE_SG_Li256ELb1ELb1ELb1ELb0EEENS1_36VarlenDynamicPersistentTileSchedulerILi128ELi96ELi256ELi128ELb1ELb1ELb1ELb1ELb0ELb1EEEEEEEEEvNT_6ParamsE,@function
        .size           _ZN7cutlass13device_kernelIN5flash11enable_sm90INS1_16FlashAttnFwdSm90INS1_25CollectiveMainloopFwdSm90ILi2EN4cute5tupleIJNS5_1CILi1EEES8_S8_EEENS6_IJNS7_ILi128EEENS7_ILi96EEENS7_ILi64EEEEEELi256ENS_6half_tEfNS_4arch4Sm90ELb0ELb1ELb1ELb1ELb0ELb0ELb0ELb1ELb0ELb1ELb1ELb0EEENS1_21CollectiveEpilogueFwdINS6_IJSA_NS7_ILi256EEESB_EEES9_SE_SG_Li256ELb1ELb1ELb1ELb0EEENS1_36VarlenDynamicPersistentTileSchedulerILi128ELi96ELi256ELi128ELb1ELb1ELb1ELb1ELb0ELb1EEEEEEEEEvNT_6ParamsE,(.L_x_6137 - _ZN7cutlass13device_kernelIN5flash11enable_sm90INS1_16FlashAttnFwdSm90INS1_25CollectiveMainloopFwdSm90ILi2EN4cute5tupleIJNS5_1CILi1EEES8_S8_EEENS6_IJNS7_ILi128EEENS7_ILi96EEENS7_ILi64EEEEEELi256ENS_6half_tEfNS_4arch4Sm90ELb0ELb1ELb1ELb1ELb0ELb0ELb0ELb1ELb0ELb1ELb1ELb0EEENS1_21CollectiveEpilogueFwdINS6_IJSA_NS7_ILi256EEESB_EEES9_SE_SG_Li256ELb1ELb1ELb1ELb0EEENS1_36VarlenDynamicPersistentTileSchedulerILi128ELi96ELi256ELi128ELb1ELb1ELb1ELb1ELb0ELb1EEEEEEEEEvNT_6ParamsE)
        .other          _ZN7cutlass13device_kernelIN5flash11enable_sm90INS1_16FlashAttnFwdSm90INS1_25CollectiveMainloopFwdSm90ILi2EN4cute5tupleIJNS5_1CILi1EEES8_S8_EEENS6_IJNS7_ILi128EEENS7_ILi96EEENS7_ILi64EEEEEELi256ENS_6half_tEfNS_4arch4Sm90ELb0ELb1ELb1ELb1ELb0ELb0ELb0ELb1ELb0ELb1ELb1ELb0EEENS1_21CollectiveEpilogueFwdINS6_IJSA_NS7_ILi256EEESB_EEES9_SE_SG_Li256ELb1ELb1ELb1ELb0EEENS1_36VarlenDynamicPersistentTileSchedulerILi128ELi96ELi256ELi128ELb1ELb1ELb1ELb1ELb0ELb1EEEEEEEEEvNT_6ParamsE,@"STO_CUDA_ENTRY STV_DEFAULT"
_ZN7cutlass13device_kernelIN5flash11enable_sm90INS1_16FlashAttnFwdSm90INS1_25CollectiveMainloopFwdSm90ILi2EN4cute5tupleIJNS5_1CILi1EEES8_S8_EEENS6_IJNS7_ILi128EEENS7_ILi96EEENS7_ILi64EEEEEELi256ENS_6half_tEfNS_4arch4Sm90ELb0ELb1ELb1ELb1ELb0ELb0ELb0ELb1ELb0ELb1ELb1ELb0EEENS1_21CollectiveEpilogueFwdINS6_IJSA_NS7_ILi256EEESB_EEES9_SE_SG_Li256ELb1ELb1ELb1ELb0EEENS1_36VarlenDynamicPersistentTileSchedulerILi128ELi96ELi256ELi128ELb1ELb1ELb1ELb1ELb0ELb1EEEEEEEEEvNT_6ParamsE:
        /* <DEDUP_REMOVED lines=18> */
.L_x_2327:
[----:B------:R-:W-:Y:S05]  /*0120*/  BSYNC B0 ;  /* 0x0000000000007941 */ /* 0x000fea0003800000 */
.L_x_2326:
        /* <DEDUP_REMOVED lines=41> */
.L_x_2328:
        /* <DEDUP_REMOVED lines=22> */
.L_x_2329:
        /* <DEDUP_REMOVED lines=18> */
.L_x_2330:
        /* <DEDUP_REMOVED lines=22> */
.L_x_2331:
        /* <DEDUP_REMOVED lines=22> */
.L_x_2332:
[----:B------:R-:W-:Y:S01]  /*0900*/  PLOP3.LUT P0, PT, PT, PT, UP0, 0x80, 0x0 ;  /* 0x000000000000781c */ /* 0x000fe20003f0f008 */
[----:B------:R-:W-:Y:S01]  /*0910*/  UMOV UR36, 0x1 ;  /* 0x0000000100247882 */ /* 0x000fe20000000000 */
[----:B------:R-:W-:Y:S01]  /*0920*/  NOP ;  /* 0x0000000000007918 */ /* 0x000fe20000000000 */
[----:B------:R-:W-:Y:S01]  /*0930*/  USEL UR36, UR36, 0x2, !UP0 ;  /* 0x0000000224247887 */ /* 0x000fe2000c000000 */
[----:B------:R-:W-:Y:S01]  /*0940*/  ULDC.64 UR40, c[0x0][0x208] ;  /* 0x0000820000287ab9 */ /* 0x000fe20000000a00 */
[----:B012-4-:R-:W-:Y:S08]  /*0950*/  BAR.SYNC.DEFER_BLOCKING 0x0 ;  /* 0x0000000000007b1d */ /* 0x017ff00000010000 */
[----:B------:R-:W-:Y:S05]  /*0960*/  @!P0 BRA `(.L_x_2333) ;  /* 0x0000012c00388947 */ /* 0x000fea0003800000 */
.L_x_2334:
        /* <DEDUP_REMOVED lines=24> */
[----:B------:R-:W-:Y:S02]  /*0af0*/  UMOV UR39, URZ ;  /* 0x0000003f00277c82 */ /* 0x000fe40008000000 */
[CC--:B------:R-:W-:Y:S02]  /*0b00*/  LEA.HI R0, R3.reuse, R6.reuse, RZ, 0x7 ;  /* 0x0000000603007211 */ /* 0x0c0fe400078f38ff */
[----:B------:R-:W-:-:S02]  /*0b10*/  LEA.HI R2, R3, R6, RZ, 0x4 ;  /* 0x0000000603027211 */ /* 0x000fc400078f20ff */
[----:B------:R-:W-:Y:S02]  /*0b20*/  LOP3.LUT R231, R0, 0xffffff80, RZ, 0xc0, !PT ;  /* 0xffffff8000e77812 */ /* 0x000fe400078ec0ff */
[CC--:B------:R-:W-:Y:S02]  /*0b30*/  LEA.HI R4, R3.reuse, R6.reuse, RZ, 0x5 ;  /* 0x0000000603047211 */ /* 0x0c0fe400078f28ff */
[----:B------:R-:W-:Y:S01]  /*0b40*/  LEA.HI R5, R3, R6, RZ, 0x2 ;  /* 0x0000000603057211 */ /* 0x000fe200078f10ff */
[----:B------:R-:W-:Y:S01]  /*0b50*/  IMAD.IADD R231, R6, 0x1, -R231 ;  /* 0x0000000106e77824 */ /* 0x000fe200078e0ae7 */
[----:B------:R-:W-:Y:S01]  /*0b60*/  LOP3.LUT R3, R2, 0x3fffff0, RZ, 0xc0, !PT ;  /* 0x03fffff002037812 */ /* 0x000fe200078ec0ff */
[----:B------:R-:W-:Y:S01]  /*0b70*/  IMAD.SHL.U32 R7, R4, 0x20, RZ ;  /* 0x0000002004077824 */ /* 0x000fe200078e00ff */
[----:B------:R-:W-:Y:S02]  /*0b80*/  LOP3.LUT R11, R5, 0xfffffffc, RZ, 0xc0, !PT ;  /* 0xfffffffc050b7812 */ /* 0x000fe400078ec0ff */
[----:B------:R-:W-:Y:S01]  /*0b90*/  SHF.R.S32.HI R8, RZ, 0x1f, R231 ;  /* 0x0000001fff087819 */ /* 0x000fe200000114e7 */
[C---:B------:R-:W-:Y:S01]  /*0ba0*/  IMAD.IADD R4, R6.reuse, 0x1, -R3 ;  /* 0x0000000106047824 */ /* 0x040fe200078e0a03 */
[----:B------:R-:W-:Y:S01]  /*0bb0*/  SHF.R.S32.HI R5, RZ, 0x4, R2 ;  /* 0x00000004ff057819 */ /* 0x000fe20000011402 */
[----:B------:R-:W-:Y:S01]  /*0bc0*/  IMAD.IADD R12, R6, 0x1, -R11 ;  /* 0x00000001060c7824 */ /* 0x000fe200078e0a0b */
[----:B------:R-:W-:-:S02]  /*0bd0*/  LEA.HI R9, R8, R231, RZ, 0x2 ;  /* 0x000000e708097211 */ /* 0x000fc400078f10ff */
[----:B------:R-:W-:Y:S02]  /*0be0*/  LEA.HI R2, R2, R5, RZ, 0x1 ;  /* 0x0000000502027211 */ /* 0x000fe400078f08ff */
[--C-:B------:R-:W-:Y:S02]  /*0bf0*/  SHF.R.S32.HI R10, RZ, 0x2, R9.reuse ;  /* 0x00000002ff0a7819 */ /* 0x100fe40000011409 */
[----:B------:R-:W-:Y:S02]  /*0c00*/  SHF.R.S32.HI R3, RZ, 0x1f, R9 ;  /* 0x0000001fff037819 */ /* 0x000fe40000011409 */
[----:B------:R-:W-:Y:S02]  /*0c10*/  LEA.HI R8, R8, R231, RZ, 0x5 ;  /* 0x000000e708087211 */ /* 0x000fe400078f28ff */
[----:B------:R-:W-:Y:S02]  /*0c20*/  LEA.HI R6, R3, R10, RZ, 0x3 ;  /* 0x0000000a03067211 */ /* 0x000fe400078f18ff */
[----:B------:R-:W-:-:S02]  /*0c30*/  SHF.R.S32.HI R3, RZ, 0x7, R0 ;  /* 0x00000007ff037819 */ /* 0x000fc40000011400 */
[----:B------:R-:W-:Y:S02]  /*0c40*/  LOP3.LUT R11, R6, 0xfffffff8, RZ, 0xc0, !PT ;  /* 0xfffffff8060b7812 */ /* 0x000fe400078ec0ff */
[----:B------:R-:W-:Y:S02]  /*0c50*/  LEA.HI R0, R0, R3, RZ, 0x1 ;  /* 0x0000000300007211 */ /* 0x000fe400078f08ff */
[----:B------:R-:W-:Y:S01]  /*0c60*/  LOP3.LUT R7, R7, 0xfffffc00, RZ, 0xc0, !PT ;  /* 0xfffffc0007077812 */ /* 0x000fe200078ec0ff */
[----:B------:R-:W-:Y:S01]  /*0c70*/  IMAD.IADD R11, R10, 0x1, -R11 ;  /* 0x000000010a0b7824 */ /* 0x000fe200078e0a0b */
[----:B------:R-:W-:Y:S02]  /*0c80*/  LOP3.LUT R2, R2, 0x1ffffffe, RZ, 0xc0, !PT ;  /* 0x1ffffffe02027812 */ /* 0x000fe400078ec0ff */
[----:B------:R-:W-:Y:S01]  /*0c90*/  LOP3.LUT R0, R0, 0x3fffffe, RZ, 0xc0, !PT ;  /* 0x03fffffe00007812 */ /* 0x000fe200078ec0ff */
[----:B------:R-:W-:Y:S01]  /*0ca0*/  IMAD R7, R4, 0x40, R7 ;  /* 0x0000004004077824 */ /* 0x000fe200078e0207 */
[----:B------:R-:W-:Y:S01]  /*0cb0*/  SHF.R.S32.HI R8, RZ, 0x5, R8 ;  /* 0x00000005ff087819 */ /* 0x000fe20000011408 */
[----:B------:R-:W-:Y:S01]  /*0cc0*/  IMAD.IADD R2, R5, 0x1, -R2 ;  /* 0x0000000105027824 */ /* 0x000fe200078e0a02 */
[----:B------:R-:W-:Y:S01]  /*0cd0*/  LOP3.LUT R6, R9, 0x7ffffffc, RZ, 0xc0, !PT ;  /* 0x7ffffffc09067812 */ /* 0x000fe200078ec0ff */
[----:B------:R-:W-:Y:S01]  /*0ce0*/  IMAD.IADD R0, R3, 0x1, -R0 ;  /* 0x0000000103007824 */ /* 0x000fe200078e0a00 */
[----:B------:R-:W-:Y:S01]  /*0cf0*/  LEA.HI R4, R12, R12, RZ, 0x1 ;  /* 0x0000000c0c047211 */ /* 0x000fe200078f08ff */
[----:B------:R-:W-:-:S02]  /*0d00*/  IMAD R11, R8, 0x10, R11 ;  /* 0x00000010080b7824 */ /* 0x000fc400078e020b */
[----:B------:R-:W-:Y:S01]  /*0d10*/  IMAD R2, R2, 0x8, R7 ;  /* 0x0000000802027824 */ /* 0x000fe200078e0207 */
[----:B------:R-:W-:Y:S01]  /*0d20*/  LOP3.LUT R3, R4, 0x1ffffffe, RZ, 0xc0, !PT ;  /* 0x1ffffffe04037812 */ /* 0x000fe200078ec0ff */
[----:B------:R-:W-:Y:S02]  /*0d30*/  IMAD R0, R0, 0x40, R11 ;  /* 0x0000004000007824 */ /* 0x000fe400078e020b */
[----:B------:R-:W-:Y:S01]  /*0d40*/  IMAD.IADD R6, R231, 0x1, -R6 ;  /* 0x00000001e7067824 */ /* 0x000fe200078e0a06 */
[----:B------:R0:W-:Y:S01]  /*0d50*/  STL [R1+0x60], R2 ;  /* 0x0000600201007387 */ /* 0x0001e20000100800 */
[----:B------:R-:W-:Y:S02]  /*0d60*/  IMAD.IADD R3, R12, 0x1, -R3 ;  /* 0x000000010c037824 */ /* 0x000fe400078e0a03 */
[----:B------:R-:W-:Y:S01]  /*0d70*/  IMAD.SHL.U32 R16, R6, 0x2, RZ ;  /* 0x0000000206107824 */ /* 0x000fe200078e00ff */
[----:B------:R1:W-:Y:S01]  /*0d80*/  STL [R1+0x5c], R0 ;  /* 0x00005c0001007387 */ /* 0x0003e20000100800 */
[----:B------:R-:W-:-:S02]  /*0d90*/  IMAD.MOV.U32 R6, RZ, RZ, R14 ;  /* 0x000000ffff067224 */ /* 0x000fc400078e000e */
[C---:B------:R-:W-:Y:S02]  /*0da0*/  VIADD R229, R16.reuse, 0x8 ;  /* 0x0000000810e57836 */ /* 0x040fe40000000000 */
[C---:B------:R-:W-:Y:S02]  /*0db0*/  VIADD R228, R16.reuse, 0x10 ;  /* 0x0000001010e47836 */ /* 0x040fe40000000000 */
        /* <DEDUP_REMOVED lines=52> */
[----:B------:R-:W-:Y:S01]  /*1100*/  IMAD R22, R3, 0x8, R0 ;  /* 0x0000000803167824 */ /* 0x000fe200078e0200 */
[----:B-1----:R-:W-:-:S07]  /*1110*/  SHF.R.S32.HI R232, RZ, 0x1f, R203 ;  /* 0x0000001fffe87819 */ /* 0x002fce00000114cb */
.L_x_2438:
[----:B------:R-:W-:Y:S01]  /*1120*/  ULDC.64 UR6, c[0x0][0xa28] ;  /* 0x00028a0000067ab9 */ /* 0x000fe20000000a00 */
[----:B0--3--:R-:W0:Y:S01]  /*1130*/  LDC R17, c[0x0][0x288] ;  /* 0x0000a200ff117b82 */ /* 0x009e220000000800 */
[----:B------:R-:W-:Y:S01]  /*1140*/  UISETP.NE.U32.AND UP0, UPT, UR6, URZ, UPT ;  /* 0x0000003f0600728c */ /* 0x000fe2000bf05070 */
[----:B----4-:R-:W-:-:S03]  /*1150*/  IMAD.MOV.U32 R8, RZ, RZ, RZ ;  /* 0x000000ffff087224 */ /* 0x010fc600078e00ff */
[----:B------:R-:W-:-:S03]  /*1160*/  UISETP.NE.AND.EX UP0, UPT, UR7, URZ, UPT, UP0 ;  /* 0x0000003f0700728c */ /* 0x000fc6000bf05300 */
[----:B------:R-:W-:Y:S01]  /*1170*/  ULDC.64 UR6, c[0x0][0xa18] ;  /* 0x0002860000067ab9 */ /* 0x000fe20000000a00 */
[----:B-1----:R-:W1:Y:S01]  /*1180*/  LDC.64 R10, c[0x0][0x418] ;  /* 0x00010600ff0a7b82 */ /* 0x002e620000000a00 */
[----:B------:R-:W-:Y:S01]  /*1190*/  UISETP.NE.U32.AND UP1, UPT, UR6, URZ, UPT ;  /* 0x0000003f0600728c */ /* 0x000fe2000bf25070 */
[----:B------:R-:W-:-:S03]  /*11a0*/  PLOP3.LUT P0, PT, PT, PT, UP0, 0x80, 0x0 ;  /* 0x000000000000781c */ /* 0x000fc60003f0f008 */
[----:B------:R-:W-:-:S03]  /*11b0*/  UISETP.NE.AND.EX UP1, UPT, UR7, URZ, UPT, UP1 ;  /* 0x0000003f0700728c */ /* 0x000fc6000bf25310 */
[----:B------:R-:W-:Y:S01]  /*11c0*/  @UP0 ULDC.64 UR6, c[0x0][0xa28] ;  /* 0x00028a0000060ab9 */ /* 0x000fe20000000a00 */
[----:B--2---:R-:W2:Y:S01]  /*11d0*/  LDC R9, c[0x0][0x424] ;  /* 0x00010900ff097b82 */ /* 0x004ea20000000800 */
[----:B------:R-:W-:Y:S01]  /*11e0*/  @UP0 UIMAD.WIDE UR6, UR5, 0x4, UR6 ;  /* 0x00000004050608a5 */ /* 0x000fe2000f8e0206 */
[----:B------:R-:W-:-:S05]  /*11f0*/  PLOP3.LUT P2, PT, PT, PT, UP1, 0x80, 0x0 ;  /* 0x000000000000781c */ /* 0x000fca0003f4f018 */
[----:B------:R-:W-:Y:S01]  /*1200*/  @UP1 ULDC.64 UR8, c[0x0][0xa18] ;  /* 0x0002860000081ab9 */ /* 0x000fe20000000a00 */
[----:B------:R-:W-:Y:S01]  /*1210*/  IMAD.U32 R2, RZ, RZ, UR6 ;  /* 0x00000006ff027e24 */ /* 0x000fe2000f8e00ff */
[----:B------:R-:W3:Y:S01]  /*1220*/  LDC R19, c[0x0][0x2f0] ;  /* 0x0000bc00ff137b82 */ /* 0x000ee20000000800 */
[----:B------:R-:W-:Y:S01]  /*1230*/  IMAD.U32 R3, RZ, RZ, UR7 ;  /* 0x00000007ff037e24 */ /* 0x000fe2000f8e00ff */
[----:B------:R-:W-:Y:S01]  /*1240*/  @UP1 UIMAD.WIDE UR6, UR5, 0x4, UR8 ;  /* 0x00000004050618a5 */ /* 0x000fe2000f8e0208 */
[----:B------:R-:W-:-:S03]  /*1250*/  LOP3.LUT R7, R6, 0xff000000, RZ, 0xc0, !PT ;  /* 0xff00000006077812 */ /* 0x000fc600078ec0ff */
[----:B------:R4:W5:Y:S02]  /*1260*/  @P0 LDG.E R8, desc[UR40][R2.64] ;  /* 0x0000002802080981 */ /* 0x000964000c1e1900 */
[----:B------:R-:W-:Y:S02]  /*1270*/  IMAD.U32 R4, RZ, RZ, UR6 ;  /* 0x00000006ff047e24 */ /* 0x000fe4000f8e00ff */
[----:B------:R-:W-:Y:S01]  /*1280*/  IMAD.U32 R5, RZ, RZ, UR7 ;  /* 0x00000007ff057e24 */ /* 0x000fe2000f8e00ff */
[----:B------:R-:W-:-:S04]  /*1290*/  ULDC.64 UR6, c[0x0][0xa20] ;  /* 0x0002880000067ab9 */ /* 0x000fc80000000a00 */
[----:B0-----:R4:W5:Y:S01]  /*12a0*/  @P2 LDG.E R17, desc[UR40][R4.64] ;  /* 0x0000002804112981 */ /* 0x001962000c1e1900 */
[----:B-1----:R-:W-:Y:S02]  /*12b0*/  ISETP.NE.U32.AND P0, PT, R10, RZ, PT ;  /* 0x000000ff0a00720c */ /* 0x002fe40003f05070 */
[----:B------:R-:W-:Y:S02]  /*12c0*/  ISETP.NE.U32.AND P1, PT, RZ, UR6, PT ;  /* 0x00000006ff007c0c */ /* 0x000fe4000bf25070 */
[----:B------:R-:W-:Y:S02]  /*12d0*/  LOP3.LUT R0, R6, 0xff0000, RZ, 0xc0, !PT ;  /* 0x00ff000006007812 */ /* 0x000fe400078ec0ff */
[----:B------:R-:W-:Y:S02]  /*12e0*/  SHF.R.U32.HI R7, RZ, 0x8, R7 ;  /* 0x00000008ff077819 */ /* 0x000fe40000011607 */
[----:B------:R-:W-:Y:S02]  /*12f0*/  ISETP.NE.AND.EX P0, PT, R11, RZ, PT, P0 ;  /* 0x000000ff0b00720c */ /* 0x000fe40003f05300 */
[----:B------:R-:W-:-:S02]  /*1300*/  ISETP.NE.AND.EX P1, PT, RZ, UR7, PT, P1 ;  /* 0x00000007ff007c0c */ /* 0x000fc4000bf25310 */
[----:B------:R-:W-:Y:S02]  /*1310*/  LEA.HI R200, R0, R7, RZ, 0x10 ;  /* 0x0000000700c87211 */ /* 0x000fe400078f80ff */
[----:B------:R-:W-:Y:S02]  /*1320*/  LOP3.LUT R23, R6, 0xffff, RZ, 0xc0, !PT ;  /* 0x0000ffff06177812 */ /* 0x000fe400078ec0ff */
[----:B--2---:R-:W-:Y:S01]  /*1330*/  SEL R0, R9, 0x1, P0 ;  /* 0x0000000109007807 */ /* 0x004fe20000000000 */
[----:B----4-:R-:W-:Y:S06]  /*1340*/  @P2 BRA `(.L_x_2335) ;  /* 0x00000000002c2947 */ /* 0x010fec0003800000 */
        /* <DEDUP_REMOVED lines=8> */
[----:B-----5:R-:W2:Y:S04]  /*13d0*/  LDG.E R17, desc[UR40][R2.64] ;  /* 0x0000002802117981 */ /* 0x020ea8000c1e1900 */
[----:B------:R-:W2:Y:S02]  /*13e0*/  LDG.E R4, desc[UR40][R2.64+0x4] ;  /* 0x0000042802047981 */ /* 0x000ea4000c1e1900 */
[----:B--2---:R-:W-:-:S07]  /*13f0*/  IMAD.IADD R17, R4, 0x1, -R17 ;  /* 0x0000000104117824 */ /* 0x004fce00078e0a11 */
.L_x_2335:
[----:B---3--:R-:W-:Y:S02]  /*1400*/  IMAD R19, R0, R19, RZ ;  /* 0x0000001300137224 */ /* 0x008fe400078e02ff */
[----:B------:R-:W-:Y:S01]  /*1410*/  IMAD.U32 R201, RZ, RZ, UR5 ;  /* 0x00000005ffc97e24 */ /* 0x000fe2000f8e00ff */
[----:B------:R-:W-:Y:S06]  /*1420*/  @!P1 BRA `(.L_x_2336) ;  /* 0x0000000000189947 */ /* 0x000fec0003800000 */
[----:B------:R-:W-:Y:S02]  /*1430*/  ULDC.64 UR6, c[0x0][0xa20] ;  /* 0x0002880000067ab9 */ /* 0x000fe40000000a00 */
[----:B------:R-:W-:-:S06]  /*1440*/  UIMAD.WIDE UR6, UR5, 0x4, UR6 ;  /* 0x00000004050678a5 */ /* 0x000fcc000f8e0206 */
[----:B------:R-:W-:Y:S02]  /*1450*/  IMAD.U32 R2, RZ, RZ, UR6 ;  /* 0x00000006ff027e24 */ /* 0x000fe4000f8e00ff */
[----:B------:R-:W-:-:S05]  /*1460*/  IMAD.U32 R3, RZ, RZ, UR7 ;  /* 0x00000007ff037e24 */ /* 0x000fca000f8e00ff */
[----:B------:R0:W5:Y:S01]  /*1470*/  LDG.E R19, desc[UR40][R2.64] ;  /* 0x0000002802137981 */ /* 0x000162000c1e1900 */
[----:B------:R-:W-:Y:S05]  /*1480*/  BRA `(.L_x_2337) ;  /* 0x00000000002c7947 */ /* 0x000fea0003800000 */
.L_x_2336:
        /* <DEDUP_REMOVED lines=9> */
[----:B------:R-:W2:Y:S02]  /*1520*/  LDG.E R0, desc[UR40][R2.64+0x4] ;  /* 0x0000042802007981 */ /* 0x000ea4000c1e1900 */
[----:B--2---:R-:W-:-:S07]  /*1530*/  IMAD.IADD R19, R0, 0x1, -R19 ;  /* 0x0000000100137824 */ /* 0x004fce00078e0a13 */
.L_x_2337:
[----:B------:R-:W1:Y:S01]  /*1540*/  LDC R0, c[0x0][0x448] ;  /* 0x00011200ff007b82 */ /* 0x000e620000000800 */
[----:B------:R-:W-:Y:S01]  /*1550*/  USHF.L.U32 UR43, UR4, 0x7, URZ ;  /* 0x00000007042b7899 */ /* 0x000fe2000800063f */
[----:B-----5:R-:W-:-:S03]  /*1560*/  IMAD.IADD R19, R19, 0x1, -R8 ;  /* 0x0000000113137824 */ /* 0x020fc600078e0a08 */
[----:B------:R-:W-:Y:S02]  /*1570*/  UIADD3 UR4, UR43, 0x7f, URZ ;  /* 0x0000007f2b047890 */ /* 0x000fe4000fffe03f */
[----:B0-----:R-:W-:Y:S01]  /*1580*/  IADD3 R3, R19, 0x1, -R17 ;  /* 0x0000000113037810 */ /* 0x001fe20007ffe811 */
[----:B------:R-:W0:Y:S01]  /*1590*/  LDC.64 R6, c[0x0][0x9e0] ;  /* 0x00027800ff067b82 */ /* 0x000e220000000a00 */
[----:B-1----:R-:W-:Y:S02]  /*15a0*/  ISETP.NE.AND P1, PT, R0, 0x1, PT ;  /* 0x000000010000780c */ /* 0x002fe40003f25270 */
[----:B------:R-:W-:Y:S01]  /*15b0*/  IMAD.U32 R0, RZ, RZ, UR4 ;  /* 0x00000004ff007e24 */ /* 0x000fe2000f8e00ff */
[----:B0-----:R-:W-:-:S10]  /*15c0*/  ISETP.GE.AND P2, PT, R7, 0x1, PT ;  /* 0x000000010700780c */ /* 0x001fd40003f46270 */
[----:B------:R-:W0:Y:S08]  /*15d0*/  @P1 LDC R2, c[0x0][0x44c] ;  /* 0x00011300ff021b82 */ /* 0x000e300000000800 */
[----:B------:R-:W1:Y:S01]  /*15e0*/  @P1 LDC R5, c[0x0][0x450] ;  /* 0x00011400ff051b82 */ /* 0x000e620000000800 */
[----:B0-----:R-:W-:-:S05]  /*15f0*/  @P1 IMAD.HI.U32 R2, R2, UR4, RZ ;  /* 0x0000000402021c27 */ /* 0x001fca000f8e00ff */
[----:B-1----:R-:W-:-:S05]  /*1600*/  @P1 SHF.R.U32.HI R0, RZ, R5, R2 ;  /* 0x00000005ff001219 */ /* 0x002fca0000011602 */
[----:B------:R-:W-:-:S04]  /*1610*/  IMAD.IADD R3, R3, 0x1, R0 ;  /* 0x0000000103037824 */ /* 0x000fc800078e0200 */
[----:B------:R-:W-:Y:S01]  /*1620*/  IMAD.IADD R0, R3, 0x1, R6 ;  /* 0x0000000103007824 */ /* 0x000fe200078e0206 */
        /* <DEDUP_REMOVED lines=11> */
.L_x_2339:
[----:B------:R-:W-:-:S13]  /*16e0*/  ISETP.NE.AND P0, PT, R7, 0x1, PT ;  /* 0x000000010700780c */ /* 0x000fda0003f05270 */
[----:B------:R-:W0:Y:S02]  /*16f0*/  @P0 LDC.64 R4, c[0x0][0x9e8] ;  /* 0x00027a00ff040b82 */ /* 0x000e240000000a00 */
[----:B0-----:R-:W-:-:S05]  /*1700*/  @P0 IMAD.HI.U32 R4, R2, R4, RZ ;  /* 0x0000000402040227 */ /* 0x001fca00078e00ff */
[----:B------:R-:W-:-:S07]  /*1710*/  @P0 SHF.R.U32.HI R2, RZ, R5, R4 ;  /* 0x00000005ff020219 */ /* 0x000fce0000011604 */
.L_x_2340:
[----:B------:R-:W-:-:S05]  /*1720*/  IMAD R3, R2, R7, R7 ;  /* 0x0000000702037224 */ /* 0x000fca00078e0207 */
[----:B------:R-:W-:-:S07]  /*1730*/  VIMNMX R0, R0, R3, PT ;  /* 0x0000000300007248 */ /* 0x000fce0003fe0100 */
.L_x_2338:
[----:B------:R-:W0:Y:S01]  /*1740*/  @P1 LDC R3, c[0x0][0x44c] ;  /* 0x00011300ff031b82 */ /* 0x000e220000000800 */
[----:B------:R-:W-:Y:S01]  /*1750*/  IMAD.U32 R4, RZ, RZ, UR43 ;  /* 0x0000002bff047e24 */ /* 0x000fe2000f8e00ff */
[----:B------:R-:W-:Y:S01]  /*1760*/  ULDC UR4, c[0x0][0x9dc] ;  /* 0x0002770000047ab9 */ /* 0x000fe20000000800 */
[----:B------:R-:W-:Y:S02]  /*1770*/  VIADD R2, R0, 0x5f ;  /* 0x0000005f00027836 */ /* 0x000fe40000000000 */
[----:B------:R-:W-:Y:S02]  /*1780*/  VIADD R0, R19, 0x5f ;  /* 0x0000005f13007836 */ /* 0x000fe40000000000 */
[----:B------:R-:W-:Y:S01]  /*1790*/  IMAD.HI R2, R2, 0x2aaaaaab, RZ ;  /* 0x2aaaaaab02027827 */ /* 0x000fe200078e02ff */
[----:B------:R-:W1:Y:S03]  /*17a0*/  @P1 LDC R6, c[0x0][0x450] ;  /* 0x00011400ff061b82 */ /* 0x000e660000000800 */
[----:B------:R-:W-:Y:S01]  /*17b0*/  IMAD.HI R0, R0, 0x2aaaaaab, RZ ;  /* 0x2aaaaaab00007827 */ /* 0x000fe200078e02ff */
[----:B------:R-:W-:-:S04]  /*17c0*/  SHF.R.U32.HI R5, RZ, 0x1f, R2 ;  /* 0x0000001fff057819 */ /* 0x000fc80000011602 */
[----:B------:R-:W-:Y:S01]  /*17d0*/  LEA.HI.SX32 R2, R2, R5, 0x1c ;  /* 0x0000000502027211 */ /* 0x000fe200078fe2ff */
[----:B0-----:R-:W-:-:S05]  /*17e0*/  @P1 IMAD.HI.U32 R3, R3, UR43, RZ ;  /* 0x0000002b03031c27 */ /* 0x001fca000f8e00ff */
[----:B-1----:R-:W-:Y:S02]  /*17f0*/  @P1 SHF.R.U32.HI R4, RZ, R6, R3 ;  /* 0x00000006ff041219 */ /* 0x002fe40000011603 */
[----:B------:R-:W-:Y:S02]  /*1800*/  SHF.R.U32.HI R3, RZ, 0x1f, R0 ;  /* 0x0000001fff037819 */ /* 0x000fe40000011600 */
[----:B------:R-:W-:Y:S02]  /*1810*/  IADD3 R4, R4, R19, -R17 ;  /* 0x0000001304047210 */ /* 0x000fe40007ffe811 */
[----:B------:R-:W-:-:S03]  /*1820*/  LEA.HI.SX32 R3, R0, R3, 0x1c ;  /* 0x0000000300037211 */ /* 0x000fc600078fe2ff */
[----:B------:R-:W-:Y:S01]  /*1830*/  VIADD R6, R4, -UR4 ;  /* 0x8000000404067c36 */ /* 0x000fe20008000000 */
[----:B------:R-:W-:-:S04]  /*1840*/  VIMNMX R176, R3, R2, PT ;  /* 0x0000000203b07248 */ /* 0x000fc80003fe0100 */
[----:B------:R-:W-:Y:S01]  /*1850*/  R2UR UR4, R6 ;  /* 0x00000000060472ca */ /* 0x000fe200000e0000 */
[----:B------:R-:W-:-:S14]  /*1860*/  @!P2 BRA `(.L_x_2341) ;  /* 0x000000000044a947 */ /* 0x000fdc0003800000 */
        /* <DEDUP_REMOVED lines=9> */
.L_x_2342:
[----:B------:R-:W-:-:S13]  /*1900*/  ISETP.NE.AND P0, PT, R7, 0x1, PT ;  /* 0x000000010700780c */ /* 0x000fda0003f05270 */
[----:B------:R-:W0:Y:S02]  /*1910*/  @P0 LDC.64 R2, c[0x0][0x9e8] ;  /* 0x00027a00ff020b82 */ /* 0x000e240000000a00 */
[----:B0-----:R-:W-:-:S05]  /*1920*/  @P0 IMAD.HI.U32 R0, R4, R2, RZ ;  /* 0x0000000204000227 */ /* 0x001fca00078e00ff */
[----:B------:R-:W-:-:S07]  /*1930*/  @P0 SHF.R.U32.HI R4, RZ, R3, R0 ;  /* 0x00000003ff040219 */ /* 0x000fce0000011600 */
.L_x_2343:
[----:B------:R-:W-:-:S05]  /*1940*/  IMAD R4, R4, R7, RZ ;  /* 0x0000000704047224 */ /* 0x000fca00078e02ff */
[----:B------:R-:W-:-:S13]  /*1950*/  R2UR UR5, R4 ;  /* 0x00000000040572ca */ /* 0x000fda00000e0000 */
[----:B------:R-:W-:-:S04]  /*1960*/  UISETP.LT.AND UP0, UPT, UR4, UR5, UPT ;  /* 0x000000050400728c */ /* 0x000fc8000bf01270 */
[----:B------:R-:W-:-:S12]  /*1970*/  USEL UR4, UR4, UR5, !UP0 ;  /* 0x0000000504047287 */ /* 0x000fd8000c000000 */
.L_x_2341:
[----:B------:R-:W-:Y:S01]  /*1980*/  UIMAD.WIDE UR4, UR4, 0x2aaaaaab, URZ ;  /* 0x2aaaaaab040478a5 */ /* 0x000fe2000f8e023f */
[----:B------:R-:W-:Y:S02]  /*1990*/  LOP3.LUT R230, R200, 0xff, RZ, 0xc0, !PT ;  /* 0x000000ffc8e67812 */ /* 0x000fe400078ec0ff */
[----:B------:R-:W-:Y:S01]  /*19a0*/  SHF.R.U32.HI R200, RZ, 0x10, R200 ;  /* 0x00000010ffc87819 */ /* 0x000fe200000116c8 */
[----:B------:R-:W-:Y:S01]  /*19b0*/  USHF.R.U32.HI UR4, URZ, 0x1f, UR5 ;  /* 0x0000001f3f047899 */ /* 0x000fe20008011605 */
[----:B------:R-:W-:-:S03]  /*19c0*/  R2UR UR8, R230 ;  /* 0x00000000e60872ca */ /* 0x000fc600000e0000 */
[----:B------:R-:W-:-:S04]  /*19d0*/  ULEA.HI.SX32 UR4, UR5, UR4, 0x1c ;  /* 0x0000000405047291 */ /* 0x000fc8000f8fe23f */
[----:B------:R-:W-:-:S04]  /*19e0*/  UISETP.LT.AND UP0, UPT, URZ, UR4, UPT ;  /* 0x000000043f00728c */ /* 0x000fc8000bf01270 */
[----:B------:R-:W-:-:S03]  /*19f0*/  USEL UR44, URZ, UR4, !UP0 ;  /* 0x000000043f2c7287 */ /* 0x000fc6000c000000 */
[----:B------:R-:W-:-:S03]  /*1a00*/  UMOV UR4, URZ ;  /* 0x0000003f00047c82 */ /* 0x000fc60008000000 */
[----:B------:R-:W-:-:S13]  /*1a10*/  ISETP.GT.AND P0, PT, R176, UR44, PT ;  /* 0x0000002cb0007c0c */ /* 0x000fda000bf04270 */
[----:B------:R-:W-:Y:S05]  /*1a20*/  @!P0 BRA `(.L_x_2344) ;  /* 0x0000000000948947 */ /* 0x000fea0003800000 */
[----:B------:R-:W0:Y:S01]  /*1a30*/  LDC R3, c[0x0][0x9f0] ;  /* 0x00027c00ff037b82 */ /* 0x000e220000000800 */
[----:B------:R-:W-:Y:S01]  /*1a40*/  ISETP.NE.AND P0, PT, R200, RZ, PT ;  /* 0x000000ffc800720c */ /* 0x000fe20003f05270 */
[----:B------:R-:W-:-:S03]  /*1a50*/  UMOV UR4, URZ ;  /* 0x0000003f00047c82 */ /* 0x000fc60008000000 */
[----:B0-----:R-:W-:-:S04]  /*1a60*/  SEL R5, R200, R3, P0 ;  /* 0x00000003c8057207 */ /* 0x001fc80000000000 */
[-C--:B------:R-:W-:Y:S02]  /*1a70*/  IABS R0, R5.reuse ;  /* 0x0000000500007213 */ /* 0x080fe40000000000 */
[----:B------:R-:W-:Y:S02]  /*1a80*/  IABS R6, R5 ;  /* 0x0000000500067213 */ /* 0x000fe40000000000 */
[----:B------:R-:W-:Y:S02]  /*1a90*/  R2UR UR9, R0 ;  /* 0x00000000000972ca */ /* 0x000fe400000e0000 */
[----:B------:R-:W-:-:S05]  /*1aa0*/  IADD3 R0, R5, -0x1, R176 ;  /* 0xffffffff05007810 */ /* 0x000fca0007ffe0b0 */
[----:B------:R-:W-:-:S05]  /*1ab0*/  VIADD R0, R0, -UR44 ;  /* 0x8000002c00007c36 */ /* 0x000fca0008000000 */
[----:B------:R-:W-:Y:S01]  /*1ac0*/  IABS R4, R0 ;  /* 0x0000000000047213 */ /* 0x000fe20000000000 */
[----:B------:R-:W0:Y:S01]  /*1ad0*/  I2F.RP R2, UR9 ;  /* 0x0000000900027d06 */ /* 0x000e220008209400 */
[----:B------:R-:W-:Y:S02]  /*1ae0*/  LOP3.LUT R0, R0, R5, RZ, 0x3c, !PT ;  /* 0x0000000500007212 */ /* 0x000fe400078e3cff */
[----:B------:R-:W-:-:S05]  /*1af0*/  R2UR UR7, R4 ;  /* 0x00000000040772ca */ /* 0x000fca00000e0000 */
[----:B0-----:R-:W0:Y:S02]  /*1b00*/  MUFU.RCP R2, R2 ;  /* 0x0000000200027308 */ /* 0x001e240000001000 */
[----:B0-----:R-:W-:Y:S02]  /*1b10*/  VIADD R3, R2, 0xffffffe ;  /* 0x0ffffffe02037836 */ /* 0x001fe40000000000 */
        /* <DEDUP_REMOVED lines=8> */
[----:B------:R-:W-:Y:S01]  /*1ba0*/  UIMAD UR4, UR5, UR6, UR7 ;  /* 0x00000006050472a4 */ /* 0x000fe2000f8e0207 */
[----:B------:R-:W-:Y:S02]  /*1bb0*/  R2UR UR6, R0 ;  /* 0x00000000000672ca */ /* 0x000fe400000e0000 */
[----:B------:R-:W-:Y:S01]  /*1bc0*/  R2UR UR7, R5 ;  /* 0x00000000050772ca */ /* 0x000fe200000e0000 */
[----:B------:R-:W-:-:S11]  /*1bd0*/  UISETP.GT.U32.AND UP1, UPT, UR9, UR4, UPT ;  /* 0x000000040900728c */ /* 0x000fd6000bf24070 */
[----:B------:R-:W-:Y:S02]  /*1be0*/  @!UP1 UIADD3 UR4, UR4, -UR9, URZ ;  /* 0x8000000904049290 */ /* 0x000fe4000fffe03f */
[----:B------:R-:W-:Y:S02]  /*1bf0*/  @!UP1 UIADD3 UR5, UR5, 0x1, URZ ;  /* 0x0000000105059890 */ /* 0x000fe4000fffe03f */
[----:B------:R-:W-:Y:S02]  /*1c00*/  UISETP.GE.U32.AND UP0, UPT, UR4, UR9, UPT ;  /* 0x000000090400728c */ /* 0x000fe4000bf06070 */
[----:B------:R-:W-:Y:S01]  /*1c10*/  UISETP.GE.AND UP1, UPT, UR6, URZ, UPT ;  /* 0x0000003f0600728c */ /* 0x000fe2000bf26270 */
[----:B------:R-:W-:-:S08]  /*1c20*/  R2UR UR6, R5 ;  /* 0x00000000050672ca */ /* 0x000fd000000e0000 */
[----:B------:R-:W-:Y:S02]  /*1c30*/  @UP0 UIADD3 UR5, UR5, 0x1, URZ ;  /* 0x0000000105050890 */ /* 0x000fe4000fffe03f */
[----:B------:R-:W-:-:S05]  /*1c40*/  UISETP.NE.AND UP0, UPT, UR7, URZ, UPT ;  /* 0x0000003f0700728c */ /* 0x000fca000bf05270 */
[----:B------:R-:W-:Y:S02]  /*1c50*/  UMOV UR4, UR5 ;  /* 0x0000000500047c82 */ /* 0x000fe40008000000 */
[----:B------:R-:W-:-:S04]  /*1c60*/  @!UP1 UIADD3 UR4, -UR4, URZ, URZ ;  /* 0x0000003f04049290 */ /* 0x000fc8000fffe13f */
[----:B------:R-:W-:-:S12]  /*1c70*/  @!UP0 ULOP3.LUT UR4, URZ, UR6, URZ, 0x33, !UPT ;  /* 0x000000063f048292 */ /* 0x000fd8000f8e333f */
.L_x_2344:
        /* <DEDUP_REMOVED lines=107> */
.L_x_2346:
        /* <DEDUP_REMOVED lines=13> */
.L_x_2573:
[----:B0-----:R-:W-:Y:S01]  /*2400*/  IMAD.U32 R0, RZ, RZ, UR42 ;  /* 0x0000002aff007e24 */ /* 0x001fe2000f8e00ff */
[----:B------:R-:W-:Y:S05]  /*2410*/  WARPSYNC.ALL ;  /* 0x0000000000007948 */ /* 0x000fea0003800000 */
[----:B------:R0:W-:Y:S01]  /*2420*/  BAR.SYNC.DEFER_BLOCKING R7, 0x100 ;  /* 0x000400070000751d */ /* 0x0001e20000010000 */
[----:B------:R-:W-:-:S13]  /*2430*/  ISETP.NE.AND P0, PT, R0, 0x3, PT ;  /* 0x000000030000780c */ /* 0x000fda0003f05270 */
[----:B0-----:R-:W-:Y:S05]  /*2440*/  @!P0 BRA `(.L_x_2348) ;  /* 0x0000000000048947 */ /* 0x001fea0003800000 */
[----:B------:R-:W-:Y:S01]  /*2450*/  BPT.TRAP 0x1 ;  /* 0x000000040000795c */ /* 0x000fe20000300000 */
.L_x_2348:
[----:B------:R-:W-:Y:S01]  /*2460*/  R2UR UR5, R3 ;  /* 0x00000000030572ca */ /* 0x000fe200000e0000 */
[----:B------:R-:W-:-:S05]  /*2470*/  IMAD.U32 R8, RZ, RZ, UR38 ;  /* 0x00000026ff087e24 */ /* 0x000fca000f8e00ff */
[----:B------:R-:W-:-:S07]  /*2480*/  SHF.L.U32 R8, R8, 0x1f, RZ ;  /* 0x0000001f08087819 */ /* 0x000fce00000006ff */
[----:B------:R-:W-:-:S09]  /*2490*/  ULEA UR5, UR39, UR5, 0x3 ;  /* 0x0000000527057291 */ /* 0x000fd2000f8e183f */
[----:B------:R0:W1:Y:S01]  /*24a0*/  SYNCS.PHASECHK.TRANS64.TRYWAIT P1, [UR5+0x22830], R8 ;  /* 0x02283008ff0075a7 */ /* 0x0000620008020145 */
[----:B------:R-:W-:Y:S05]  /*24b0*/  @!P0 BRA `(.L_x_2349) ;  /* 0x0000000000048947 */ /* 0x000fea0003800000 */
[----:B------:R-:W-:Y:S01]  /*24c0*/  BPT.TRAP 0x1 ;  /* 0x000000040000795c */ /* 0x000fe20000300000 */
.L_x_2349:
[----:B-1----:R-:W-:Y:S05]  /*24d0*/  @P1 BRA `(.L_x_2350) ;  /* 0x0000000000081947 */ /* 0x002fea0003800000 */
[----:B------:R-:W1:Y:S02]  /*24e0*/  SYNCS.PHASECHK.TRANS64.TRYWAIT P1, [UR5+0x22830], R8 ;  /* 0x02283008ff0075a7 */ /* 0x000e640008020145 */
[----:B-1----:R-:W-:Y:S05]  /*24f0*/  @!P1 BRA `(.L_x_2351) ;  /* 0x0000018000e09947 */ /* 0x002fea0003800000 */
.L_x_2350:
[----:B------:R-:W-:Y:S01]  /*2500*/  R2UR UR4, R3 ;  /* 0x00000000030472ca */ /* 0x000fe200000e0000 */
[----:B------:R-:W-:Y:S01]  /*2510*/  ULOP3.LUT UR12, UR45, 0x10000, URZ, 0xfc, !UPT ;  /* 0x000100002d0c7892 */ /* 0x000fe2000f8efc3f */
[----:B------:R-:W-:Y:S01]  /*2520*/  WARPGROUP.ARRIVE ;  /* 0x00000000000079c5 */ /* 0x000fe20000000000 */
[----:B------:R-:W-:Y:S01]  /*2530*/  UMOV UR13, 0x40000040 ;  /* 0x40000040000d7882 */ /* 0x000fe20000000000 */
[----:B------:R-:W-:Y:S01]  /*2540*/  UMOV UR15, 0x40000040 ;  /* 0x40000040000f7882 */ /* 0x000fe20000000000 */
[----:B------:R-:W-:Y:S01]  /*2550*/  UIADD3 UR16, UR12, 0x2, URZ ;  /* 0x000000020c107890 */ /* 0x000fe2000fffe03f */
[----:B-1----:R-:W1:Y:S01]  /*2560*/  LDC R5, c[0x0][0x448] ;  /* 0x00011200ff057b82 */ /* 0x002e620000000800 */
[----:B------:R-:W-:Y:S01]  /*2570*/  UMOV UR17, 0x40000040 ;  /* 0x4000004000117882 */ /* 0x000fe20000000000 */
[----:B------:R-:W-:Y:S01]  /*2580*/  UMOV UR19, 0x40000040 ;  /* 0x4000004000137882 */ /* 0x000fe20000000000 */
[----:B------:R-:W-:Y:S01]  /*2590*/  UIADD3 UR20, UR12, 0x4, URZ ;  /* 0x000000040c147890 */ /* 0x000fe2000fffe03f */
[----:B------:R-:W2:Y:S01]  /*25a0*/  S2R R10, SR_TID.X ;  /* 0x00000000000a7919 */ /* 0x000ea20000002100 */
[----:B------:R-:W-:Y:S01]  /*25b0*/  UMOV UR21, 0x40000040 ;  /* 0x4000004000157882 */ /* 0x000fe20000000000 */
[----:B------:R-:W-:Y:S01]  /*25c0*/  UMOV UR23, 0x40000040 ;  /* 0x4000004000177882 */ /* 0x000fe20000000000 */
[----:B------:R-:W-:Y:S01]  /*25d0*/  UIADD3 UR4, UR4, 0x1c400, URZ ;  /* 0x0001c40004047890 */ /* 0x000fe2000fffe03f */
[----:B------:R-:W-:Y:S01]  /*25e0*/  LOP3.LUT R18, R18, 0xffefffff, RZ, 0xc0, !PT ;  /* 0xffefffff12127812 */ /* 0x000fe200078ec0ff */
[----:B------:R-:W-:-:S02]  /*25f0*/  UIADD3 UR8, UR12, 0x6, URZ ;  /* 0x000000060c087890 */ /* 0x000fc4000fffe03f */
[----:B------:R-:W-:Y:S01]  /*2600*/  USHF.R.U32.HI UR4, URZ, 0x4, UR4 ;  /* 0x000000043f047899 */ /* 0x000fe20008011604 */
[----:B------:R-:W-:Y:S01]  /*2610*/  UMOV UR9, 0x40000040 ;  /* 0x4000004000097882 */ /* 0x000fe20000000000 */
[----:B------:R-:W-:Y:S02]  /*2620*/  UMOV UR11, 0x40000040 ;  /* 0x40000040000b7882 */ /* 0x000fe40000000000 */
[----:B------:R-:W-:Y:S01]  /*2630*/  ULOP3.LUT UR4, UR4, 0x3fff, URZ, 0xc0, !UPT ;  /* 0x00003fff04047892 */ /* 0x000fe2000f8ec03f */
[----:B------:R-:W-:Y:S01]  /*2640*/  ULDC.64 UR6, c[0x0][0x9e0] ;  /* 0x0002780000067ab9 */ /* 0x000fe20000000a00 */
[----:B------:R-:W-:Y:S02]  /*2650*/  ULDC UR26, c[0x0][0x9dc] ;  /* 0x00027700001a7ab9 */ /* 0x000fe40000000800 */
[----:B------:R-:W-:Y:S02]  /*2660*/  ULOP3.LUT UR24, UR4, 0x10000, URZ, 0xfc, !UPT ;  /* 0x0001000004187892 */ /* 0x000fe4000f8efc3f */
[----:B------:R-:W-:-:S02]  /*2670*/  UISETP.GE.AND UP0, UPT, UR7, 0x1, UPT ;  /* 0x000000010700788c */ /* 0x000fc4000bf06270 */
[----:B------:R-:W-:Y:S01]  /*2680*/  UIMAD UR14, UR39, 0x300, UR24 ;  /* 0x00000300270e78a4 */ /* 0x000fe2000f8e0218 */
[----:B-1----:R-:W-:Y:S01]  /*2690*/  ISETP.NE.AND P2, PT, R5, 0x1, PT ;  /* 0x000000010500780c */ /* 0x002fe20003f45270 */
[----:B------:R-:W-:Y:S01]  /*26a0*/  ULDC UR4, c[0x0][0x9d8] ;  /* 0x0002760000047ab9 */ /* 0x000fe20000000800 */
[----:B------:R-:W1:Y:S01]  /*26b0*/  S2R R5, SR_TID.X ;  /* 0x0000000000057919 */ /* 0x000e620000002100 */
[----:B------:R-:W-:Y:S02]  /*26c0*/  UIADD3 UR18, UR14, 0x2, URZ ;  /* 0x000000020e127890 */ /* 0x000fe4000fffe03f */
[----:B------:R-:W-:Y:S02]  /*26d0*/  UIADD3 UR22, UR14, 0x4, URZ ;  /* 0x000000040e167890 */ /* 0x000fe4000fffe03f */
[----:B------:R-:W-:Y:S02]  /*26e0*/  UIADD3 UR10, UR14, 0x6, URZ ;  /* 0x000000060e0a7890 */ /* 0x000fe4000fffe03f */
[----:B------:R-:W-:Y:S01]  /*26f0*/  HGMMA.64x96x16.F32 R24, gdesc[UR12], RZ, !UPT, gsb0 ;  /* 0x016000000c1879f0 */ /* 0x000fe2000c0008ff */
[----:B------:R-:W-:Y:S01]  /*2700*/  ULOP3.LUT UR26, URZ, UR26, URZ, 0x33, !UPT ;  /* 0x0000001a3f1a7292 */ /* 0x000fe2000f8e333f */
[----:B--2---:R-:W-:-:S02]  /*2710*/  SHF.R.U32.HI R10, RZ, 0x7, R10 ;  /* 0x00000007ff0a7819 */ /* 0x004fc4000001160a */
[----:B------:R-:W2:Y:S01]  /*2720*/  @P2 LDC R6, c[0x0][0x44c] ;  /* 0x00011300ff062b82 */ /* 0x000ea20000000800 */
[----:B------:R-:W-:-:S07]  /*2730*/  @P2 LOP3.LUT R18, R18, 0x100000, RZ, 0xfc, !PT ;  /* 0x0010000012122812 */ /* 0x000fce00078efcff */
[----:B------:R-:W3:Y:S01]  /*2740*/  @P2 LDC R9, c[0x0][0x450] ;  /* 0x00011400ff092b82 */ /* 0x000ee20000000800 */
[----:B-1----:R-:W-:-:S04]  /*2750*/  LOP3.LUT R5, R5, 0x7f, RZ, 0xc0, !PT ;  /* 0x0000007f05057812 */ /* 0x002fc800078ec0ff */
[----:B------:R-:W-:Y:S01]  /*2760*/  ISETP.NE.AND P1, PT, R5, RZ, PT ;  /* 0x000000ff0500720c */ /* 0x000fe20003f25270 */
[----:B------:R-:W-:-:S04]  /*2770*/  VIADD R5, R22, UR43 ;  /* 0x0000002b16057c36 */ /* 0x000fc80008000000 */
[----:B--2---:R-:W-:Y:S01]  /*2780*/  @P2 IMAD.HI.U32 R6, R5, R6, RZ ;  /* 0x0000000605062227 */ /* 0x004fe200078e00ff */
        /* <DEDUP_REMOVED lines=12> */
[----:B------:R-:W-:Y:S02]  /*2850*/  IMAD.MOV.U32 R38, RZ, RZ, R5 ;  /* 0x000000ffff267224 */ /* 0x000fe400078e0005 */
[----:B------:R-:W-:Y:S01]  /*2860*/  FMUL.FTZ R32, R32, UR4 ;  /* 0x0000000420207c20 */ /* 0x000fe20008410000 */
[----:B------:R-:W-:-:S02]  /*2870*/  IMAD.U32 R5, RZ, RZ, UR5 ;  /* 0x00000005ff057e24 */ /* 0x000fc4000f8e00ff */
[----:B------:R-:W-:Y:S01]  /*2880*/  FMUL.FTZ R52, R52, UR4 ;  /* 0x0000000434347c20 */ /* 0x000fe20008410000 */
[----:B---3--:R-:W-:Y:S01]  /*2890*/  @P2 SHF.R.U32.HI R38, RZ, R9, R6 ;  /* 0x00000009ff262219 */ /* 0x008fe20000011606 */
[----:B------:R1:W2:Y:S01]  /*28a0*/  MUFU.TANH R14, R32 ;  /* 0x00000020000e7308 */ /* 0x0002a20000002400 */
[----:B------:R-:W-:Y:S01]  /*28b0*/  @!P1 VIADD R5, R5, 0x22840 ;  /* 0x0002284005059836 */ /* 0x000fe20000000000 */
[----:B------:R-:W-:Y:S01]  /*28c0*/  IADD3 R6, -R10, 0xb, RZ ;  /* 0x0000000b0a067810 */ /* 0x000fe20007ffe1ff */
[----:B------:R-:W-:Y:S01]  /*28d0*/  FMUL.FTZ R28, R28, UR4 ;  /* 0x000000041c1c7c20 */ /* 0x000fe20008410000 */
[----:B------:R-:W-:Y:S01]  /*28e0*/  FMUL.FTZ R29, R29, UR4 ;  /* 0x000000041d1d7c20 */ /* 0x000fe20008410000 */
[----:B------:R-:W-:Y:S01]  /*28f0*/  FMUL.FTZ R33, R33, UR4 ;  /* 0x0000000421217c20 */ /* 0x000fe20008410000 */
[----:B------:R-:W-:Y:S01]  /*2900*/  @!P1 PRMT R5, RZ, 0x654, R5 ;  /* 0x00000654ff059816 */ /* 0x000fe20000000005 */
[----:B------:R-:W-:Y:S01]  /*2910*/  FMUL.FTZ R36, R36, UR4 ;  /* 0x0000000424247c20 */ /* 0x000fe20008410000 */
[----:B------:R-:W-:Y:S01]  /*2920*/  FMUL.FTZ R37, R37, UR4 ;  /* 0x0000000425257c20 */ /* 0x000fe20008410000 */
[----:B-1----:R-:W-:Y:S01]  /*2930*/  FMUL.FTZ R32, R50, UR4 ;  /* 0x0000000432207c20 */ /* 0x002fe20008410000 */
[----:B------:R-:W-:Y:S01]  /*2940*/  FMUL.FTZ R40, R40, UR4 ;  /* 0x0000000428287c20 */ /* 0x000fe20008410000 */
[----:B------:R1:W3:Y:S01]  /*2950*/  MUFU.TANH R50, R52 ;  /* 0x0000003400327308 */ /* 0x0002e20000002400 */
[----:B------:R-:W-:Y:S01]  /*2960*/  FMUL.FTZ R44, R44, UR4 ;  /* 0x000000042c2c7c20 */ /* 0x000fe20008410000 */
[----:B------:R4:W-:Y:S06]  /*2970*/  BAR.ARV R6, 0x100 ;  /* 0x000400060000751d */ /* 0x0009ec0000002000 */
[----:B------:R-:W-:Y:S01]  /*2980*/  FMUL.FTZ R4, R24, UR4 ;  /* 0x0000000418047c20 */ /* 0x000fe20008410000 */
[----:B------:R-:W-:Y:S01]  /*2990*/  FMUL.FTZ R2, R25, UR4 ;  /* 0x0000000419027c20 */ /* 0x000fe20008410000 */
[----:B-1----:R-:W1:Y:S01]  /*29a0*/  SHFL.IDX PT, R52, R38, RZ, 0x1c1f ;  /* 0x001c1fff26347589 */ /* 0x002e6200000e0000 */
[----:B------:R-:W-:Y:S01]  /*29b0*/  FMUL.FTZ R15, R27, UR4 ;  /* 0x000000041b0f7c20 */ /* 0x000fe20008410000 */
[----:B------:R5:W0:Y:S01]  /*29c0*/  MUFU.TANH R11, R28 ;  /* 0x0000001c000b7308 */ /* 0x000a220000002400 */
[----:B------:R-:W-:Y:S01]  /*29d0*/  FMUL.FTZ R20, R30, UR4 ;  /* 0x000000041e147c20 */ /* 0x000fe20008410000 */
[----:B------:R2:W-:Y:S01]  /*29e0*/  @!P1 SYNCS.ARRIVE.TRANS64.RED.A1T0 RZ, [R5+URZ], RZ ;  /* 0x000000ff05ff99a7 */ /* 0x0005e2000810043f */
[----:B------:R-:W-:Y:S01]  /*29f0*/  FMUL.FTZ R21, R31, UR4 ;  /* 0x000000041f157c20 */ /* 0x000fe20008410000 */
[----:B------:R-:W-:Y:S01]  /*2a00*/  FMUL.FTZ R24, R34, UR4 ;  /* 0x0000000422187c20 */ /* 0x000fe20008410000 */
[----:B------:R-:W-:Y:S01]  /*2a10*/  FMUL.FTZ R25, R35, UR4 ;  /* 0x0000000423197c20 */ /* 0x000fe20008410000 */
[----:B------:R-:W-:Y:S01]  /*2a20*/  FMUL.FTZ R27, R39, UR4 ;  /* 0x00000004271b7c20 */ /* 0x000fe20008410000 */
[----:B------:R-:W-:Y:S01]  /*2a30*/  FMUL.FTZ R30, R46, UR4 ;  /* 0x000000042e1e7c20 */ /* 0x000fe20008410000 */
[----:B------:R4:W0:Y:S01]  /*2a40*/  MUFU.TANH R12, R29 ;  /* 0x0000001d000c7308 */ /* 0x0008220000002400 */
[----:B-----5:R-:W-:Y:S01]  /*2a50*/  FMUL.FTZ R28, R42, UR4 ;  /* 0x000000042a1c7c20 */ /* 0x020fe20008410000 */
[----:B--2---:R-:W-:-:S02]  /*2a60*/  IMAD R5, R176, -0x60, R19 ;  /* 0xffffffa0b0057824 */ /* 0x004fc400078e0213 */
[----:B------:R-:W-:Y:S01]  /*2a70*/  FMUL.FTZ R31, R47, UR4 ;  /* 0x000000042f1f7c20 */ /* 0x000fe20008410000 */
[----:B------:R-:W-:Y:S01]  /*2a80*/  FMUL.FTZ R48, R48, UR4 ;  /* 0x0000000430307c20 */ /* 0x000fe20008410000 */
[----:B------:R-:W-:Y:S01]  /*2a90*/  FMUL.FTZ R34, R54, UR4 ;  /* 0x0000000436227c20 */ /* 0x000fe20008410000 */
[----:B------:R-:W-:Y:S01]  /*2aa0*/  FMUL.FTZ R35, R55, UR4 ;  /* 0x0000000437237c20 */ /* 0x000fe20008410000 */
[----:B------:R-:W-:Y:S01]  /*2ab0*/  FMUL.FTZ R60, R60, UR4 ;  /* 0x000000043c3c7c20 */ /* 0x000fe20008410000 */
[----:B------:R2:W0:Y:S01]  /*2ac0*/  MUFU.TANH R72, R33 ;  /* 0x0000002100487308 */ /* 0x0004220000002400 */
[----:B----4-:R-:W-:Y:S01]  /*2ad0*/  FMUL.FTZ R29, R43, UR4 ;  /* 0x000000042b1d7c20 */ /* 0x010fe20008410000 */
[----:B------:R-:W-:Y:S01]  /*2ae0*/  FMUL.FTZ R61, R61, UR4 ;  /* 0x000000043d3d7c20 */ /* 0x000fe20008410000 */
[----:B------:R-:W-:Y:S01]  /*2af0*/  FMUL.FTZ R62, R62, UR4 ;  /* 0x000000043e3e7c20 */ /* 0x000fe20008410000 */
[----:B------:R-:W-:Y:S01]  /*2b00*/  FMUL.FTZ R39, R63, UR4 ;  /* 0x000000043f277c20 */ /* 0x000fe20008410000 */
[----:B------:R-:W-:Y:S01]  /*2b10*/  FMUL.FTZ R64, R64, UR4 ;  /* 0x0000000440407c20 */ /* 0x000fe20008410000 */
[----:B------:R-:W-:Y:S01]  /*2b20*/  FMUL.FTZ R65, R65, UR4 ;  /* 0x0000000441417c20 */ /* 0x000fe20008410000 */
[----:B------:R-:W-:Y:S01]  /*2b30*/  FMUL.FTZ R42, R66, UR4 ;  /* 0x00000004422a7c20 */ /* 0x000fe20008410000 */
[----:B------:R4:W0:Y:S01]  /*2b40*/  MUFU.TANH R73, R36 ;  /* 0x0000002400497308 */ /* 0x0008220000002400 */
[----:B--2---:R-:W-:Y:S01]  /*2b50*/  FMUL.FTZ R33, R51, UR4 ;  /* 0x0000000433217c20 */ /* 0x004fe20008410000 */
[----:B------:R-:W-:Y:S01]  /*2b60*/  FMUL.FTZ R68, R68, UR4 ;  /* 0x0000000444447c20 */ /* 0x000fe20008410000 */
        /* <DEDUP_REMOVED lines=9> */
[----:B------:R-:W-:Y:S01]  /*2c00*/  PLOP3.LUT P2, PT, PT, PT, UP0, 0x40, 0x0 ;  /* 0x000000000000781c */ /* 0x000fe20003f4e808 */
[----:B------:R-:W-:Y:S01]  /*2c10*/  IMAD.MOV.U32 R9, RZ, RZ, -0x60 ;  /* 0xffffffa0ff097424 */ /* 0x000fe200078e00ff */
[C-C-:B------:R-:W-:Y:S01]  /*2c20*/  IADD3 R10, -R16.reuse, 0x61, R5.reuse ;  /* 0x00000061100a7810 */ /* 0x140fe20007ffe105 */
[----:B------:R-:W-:Y:S01]  /*2c30*/  FMUL.FTZ R57, R57, UR4 ;  /* 0x0000000439397c20 */ /* 0x000fe20008410000 */
[----:B------:R4:W0:Y:S01]  /*2c40*/  MUFU.TANH R75, R40 ;  /* 0x00000028004b7308 */ /* 0x0008220000002400 */
[----:B--2---:R-:W-:Y:S01]  /*2c50*/  FMUL.FTZ R37, R59, UR4 ;  /* 0x000000043b257c20 */ /* 0x004fe20008410000 */
[----:B------:R-:W-:Y:S01]  /*2c60*/  IADD3 R58, -R16, 0x60, R5 ;  /* 0x00000060103a7810 */ /* 0x000fe20007ffe105 */
[----:B------:R-:W-:-:S04]  /*2c70*/  IMAD.IADD R10, R10, 0x1, -R17 ;  /* 0x000000010a0a7824 */ /* 0x000fc800078e0a11 */
[----:B------:R-:W-:Y:S01]  /*2c80*/  VIADD R63, R10, UR6 ;  /* 0x000000060a3f7c36 */ /* 0x000fe20008000000 */
[----:B------:R2:W0:Y:S01]  /*2c90*/  MUFU.TANH R77, R44 ;  /* 0x0000002c004d7308 */ /* 0x0004220000002400 */
[----:B----4-:R-:W-:Y:S01]  /*2ca0*/  FMUL.FTZ R40, R67, UR4 ;  /* 0x0000000443287c20 */ /* 0x010fe20008410000 */
[----:B------:R-:W-:Y:S02]  /*2cb0*/  IMAD R67, R176, R9, 0x60 ;  /* 0x00000060b0437424 */ /* 0x000fe400078e0209 */
[----:B------:R-:W-:Y:S01]  /*2cc0*/  VIADD R66, R10, UR26 ;  /* 0x0000001a0a427c36 */ /* 0x000fe20008000000 */
[----:B-1----:R-:W-:Y:S01]  /*2cd0*/  VIADDMNMX R13, R52, R63, R58, PT ;  /* 0x0000003f340d7246 */ /* 0x002fe2000380013a */
[----:B------:R-:W-:Y:S02]  /*2ce0*/  IMAD.IADD R70, R67, 0x1, -R16 ;  /* 0x0000000143467824 */ /* 0x000fe400078e0a10 */
[----:B------:R-:W1:Y:S01]  /*2cf0*/  MUFU.TANH R4, R4 ;  /* 0x0000000400047308 */ /* 0x000e620000002400 */
[----:B--2---:R-:W-:-:S07]  /*2d00*/  FMUL.FTZ R44, R71, UR4 ;  /* 0x00000004472c7c20 */ /* 0x004fce0008410000 */
[----:B------:R-:W2:Y:S08]  /*2d10*/  MUFU.TANH R2, R2 ;  /* 0x0000000200027308 */ /* 0x000eb00000002400 */
[----:B------:R-:W4:Y:S08]  /*2d20*/  MUFU.TANH R0, R0 ;  /* 0x0000000000007308 */ /* 0x000f300000002400 */
        /* <DEDUP_REMOVED lines=36> */
[----:B-----5:R-:W-:Y:S01]  /*2f70*/  IMAD.IADD R57, R66, 0x1, R52 ;  /* 0x0000000142397824 */ /* 0x020fe200078e0234 */
[----:B-1234-:R-:W-:Y:S06]  /*2f80*/  @P2 BRA `(.L_x_2352) ;  /* 0x0000000000542947 */ /* 0x01efec0003800000 */
[----:B------:R-:W-:Y:S01]  /*2f90*/  IADD3 R5, -R17, R19, R52 ;  /* 0x0000001311057210 */ /* 0x000fe20007ffe134 */
        /* <DEDUP_REMOVED lines=11> */
.L_x_2354:
[----:B------:R-:W-:-:S06]  /*3050*/  UISETP.NE.AND UP1, UPT, UR7, 0x1, UPT ;  /* 0x000000010700788c */ /* 0x000fcc000bf25270 */
[----:B------:R-:W-:-:S05]  /*3060*/  PLOP3.LUT P2, PT, PT, PT, UP1, 0x80, 0x0 ;  /* 0x000000000000781c */ /* 0x000fca0003f4f018 */
[----:B------:R-:W-:-:S08]  /*3070*/  @UP1 ULDC.64 UR10, c[0x0][0x9e8] ;  /* 0x00027a00000a1ab9 */ /* 0x000fd00000000a00 */
[----:B------:R-:W-:-:S05]  /*3080*/  @P2 IMAD.HI.U32 R9, R5, UR10, RZ ;  /* 0x0000000a05092c27 */ /* 0x000fca000f8e00ff */
[----:B------:R-:W-:-:S07]  /*3090*/  @P2 SHF.R.U32.HI R5, RZ, UR11, R9 ;  /* 0x0000000bff052c19 */ /* 0x000fce0008011609 */
.L_x_2355:
[----:B------:R-:W-:Y:S05]  /*30a0*/  BSYNC B0 ;  /* 0x0000000000007941 */ /* 0x000fea0003800000 */
.L_x_2353:
[----:B------:R-:W-:-:S05]  /*30b0*/  IMAD R10, R5, UR7, R70 ;  /* 0x00000007050a7c24 */ /* 0x000fca000f8e0246 */
[----:B------:R-:W-:Y:S02]  /*30c0*/  VIMNMX R57, R57, R10, !PT ;  /* 0x0000000a39397248 */ /* 0x000fe40007fe0100 */
[----:B------:R-:W-:-:S07]  /*30d0*/  VIADDMNMX R13, R10, UR7, R13, PT ;  /* 0x000000070a0d7c46 */ /* 0x000fce000b80010d */
.L_x_2352:
[C---:B------:R-:W-:Y:S02]  /*30e0*/  ISETP.GE.AND P3, PT, R67.reuse, 0x9, PT ;  /* 0x000000094300780c */ /* 0x040fe40003f66270 */
[----:B------:R-:W-:Y:S02]  /*30f0*/  ISETP.GE.AND P2, PT, R67, 0x2, PT ;  /* 0x000000024300780c */ /* 0x000fe40003f46270 */
[----:B------:R-:W-:Y:S02]  /*3100*/  P2R R83, PR, RZ, 0x8 ;  /* 0x00000008ff537803 */ /* 0x000fe40000000000 */
[C---:B------:R-:W-:Y:S02]  /*3110*/  ISETP.GT.AND P3, PT, R57.reuse, 0x8, !P3 ;  /* 0x000000083900780c */ /* 0x040fe40005f64270 */
[----:B------:R-:W-:Y:S02]  /*3120*/  ISETP.GT.AND P4, PT, R57, 0x1, !P2 ;  /* 0x000000013900780c */ /* 0x000fe40005784270 */
[----:B------:R-:W-:-:S02]  /*3130*/  ISETP.LT.OR P3, PT, R13, 0x9, P3 ;  /* 0x000000090d00780c */ /* 0x000fc40001f61670 */
[----:B------:R-:W-:Y:S02]  /*3140*/  ISETP.GE.AND P5, PT, R67, 0xa, PT ;  /* 0x0000000a4300780c */ /* 0x000fe40003fa6270 */
[----:B0-----:R-:W-:Y:S02]  /*3150*/  FSEL R59, R11, -INF , !P3 ;  /* 0xff8000000b3b7808 */ /* 0x001fe40005800000 */
[----:B------:R-:W-:Y:S02]  /*3160*/  ISETP.LT.OR P4, PT, R13, 0x2, P4 ;  /* 0x000000020d00780c */ /* 0x000fe40002781670 */
[----:B------:R-:W-:Y:S02]  /*3170*/  ISETP.GT.AND P3, PT, R57, 0x9, !P5 ;  /* 0x000000093900780c */ /* 0x000fe40006f64270 */
[----:B------:R-:W-:Y:S02]  /*3180*/  FSEL R71, R2, -INF , !P4 ;  /* 0xff80000002477808 */ /* 0x000fe40006000000 */
        /* <DEDUP_REMOVED lines=123> */
.L_x_2358:
[----:B------:R-:W-:-:S06]  /*3940*/  UISETP.NE.AND UP1, UPT, UR7, 0x1, UPT ;  /* 0x000000010700788c */ /* 0x000fcc000bf25270 */
[----:B------:R-:W-:-:S05]  /*3950*/  PLOP3.LUT P5, PT, PT, PT, UP1, 0x80, 0x0 ;  /* 0x000000000000781c */ /* 0x000fca0003faf018 */
[----:B------:R-:W-:-:S08]  /*3960*/  @UP1 ULDC.64 UR10, c[0x0][0x9e8] ;  /* 0x00027a00000a1ab9 */ /* 0x000fd00000000a00 */
[----:B------:R-:W-:Y:S01]  /*3970*/  @P5 IMAD.HI.U32 R38, R4, UR10, RZ ;  /* 0x0000000a04265c27 */ /* 0x000fe2000f8e00ff */
[----:B------:R-:W-:-:S13]  /*3980*/  PLOP3.LUT P5, PT, PT, PT, UP1, 0x80, 0x0 ;  /* 0x000000000000781c */ /* 0x000fda0003faf018 */
[----:B------:R-:W-:-:S07]  /*3990*/  @P5 SHF.R.U32.HI R4, RZ, UR11, R38 ;  /* 0x0000000bff045c19 */ /* 0x000fce0008011626 */
.L_x_2359:
[----:B------:R-:W-:Y:S05]  /*39a0*/  BSYNC B0 ;  /* 0x0000000000007941 */ /* 0x000fea0003800000 */
.L_x_2357:
[----:B------:R-:W-:-:S05]  /*39b0*/  IMAD R4, R4, UR7, R70 ;  /* 0x0000000704047c24 */ /* 0x000fca000f8e0246 */
[----:B------:R-:W-:Y:S02]  /*39c0*/  VIMNMX R60, R60, R4, !PT ;  /* 0x000000043c3c7248 */ /* 0x000fe40007fe0100 */
[----:B------:R-:W-:-:S07]  /*39d0*/  VIADDMNMX R57, R4, UR7, R57, PT ;  /* 0x0000000704397c46 */ /* 0x000fce000b800139 */
.L_x_2356:
[C---:B------:R-:W-:Y:S01]  /*39e0*/  ISETP.GT.AND P2, PT, R60.reuse, 0x1, !P2 ;  /* 0x000000013c00780c */ /* 0x040fe20005744270 */
[----:B------:R-:W-:Y:S01]  /*39f0*/  ULDC UR4, c[0x0][0x988] ;  /* 0x0002620000047ab9 */ /* 0x000fe20000000800 */
[----:B------:R-:W-:Y:S02]  /*3a00*/  ISETP.NE.AND P5, PT, R73, RZ, PT ;  /* 0x000000ff4900720c */ /* 0x000fe40003fa5270 */
[----:B------:R-:W-:Y:S02]  /*3a10*/  ISETP.LT.OR P2, PT, R57, 0x2, P2 ;  /* 0x000000023900780c */ /* 0x000fe40001741670 */
[----:B------:R-:W-:Y:S02]  /*3a20*/  ISETP.GT.AND P6, PT, R60, RZ, !P6 ;  /* 0x000000ff3c00720c */ /* 0x000fe400077c4270 */
[----:B------:R-:W-:Y:S02]  /*3a30*/  FSEL R15, R15, -INF , !P2 ;  /* 0xff8000000f0f7808 */ /* 0x000fe40005000000 */
[----:B------:R-:W-:-:S02]  /*3a40*/  ISETP.NE.AND P2, PT, R83, RZ, PT ;  /* 0x000000ff5300720c */ /* 0x000fc40003f45270 */
[C---:B------:R-:W-:Y:S02]  /*3a50*/  ISETP.LT.OR P6, PT, R57.reuse, 0x1, P6 ;  /* 0x000000013900780c */ /* 0x040fe400037c1670 */
[----:B------:R-:W-:Y:S02]  /*3a60*/  ISETP.GT.AND P2, PT, R60, 0x8, !P2 ;  /* 0x000000083c00780c */ /* 0x000fe40005744270 */
[----:B------:R-:W-:Y:S02]  /*3a70*/  FSEL R58, R0, -INF , !P6 ;  /* 0xff800000003a7808 */ /* 0x000fe40007000000 */
[----:B------:R-:W-:Y:S02]  /*3a80*/  ISETP.LT.OR P2, PT, R57, 0x9, P2 ;  /* 0x000000093900780c */ /* 0x000fe40001741670 */
[----:B------:R-:W-:Y:S02]  /*3a90*/  FMNMX.FTZ R0, R65, R71, !PT ;  /* 0x0000004741007209 */ /* 0x000fe40007810000 */
[----:B------:R-:W-:-:S02]  /*3aa0*/  FSEL R20, R20, -INF , !P2 ;  /* 0xff80000014147808 */ /* 0x000fc40005000000 */
        /* <DEDUP_REMOVED lines=47> */
[----:B------:R-:W-:-:S02]  /*3da0*/  ISETP.NE.AND P2, PT, R76, RZ, PT ;  /* 0x000000ff4c00720c */ /* 0x000fc40003f45270 */
[----:B------:R-:W-:Y:S02]  /*3db0*/  FMNMX.FTZ R0, R2, R61, !PT ;  /* 0x0000003d02007209 */ /* 0x000fe40007810000 */
[----:B------:R-:W-:Y:S02]  /*3dc0*/  ISETP.GT.AND P2, PT, R60, 0x28, !P2 ;  /* 0x000000283c00780c */ /* 0x000fe40005744270 */
[----:B------:R-:W-:Y:S02]  /*3dd0*/  FMNMX.FTZ R61, R13, R0, !PT ;  /* 0x000000000d3d7209 */ /* 0x000fe40007810000 */
[----:B------:R-:W-:Y:S02]  /*3de0*/  ISETP.LT.OR P2, PT, R57, 0x29, P2 ;  /* 0x000000293900780c */ /* 0x000fe40001741670 */
[----:B------:R-:W-:Y:S01]  /*3df0*/  ISETP.NE.AND P5, PT, R82, RZ, PT ;  /* 0x000000ff5200720c */ /* 0x000fe20003fa5270 */
[----:B------:R-:W0:Y:S01]  /*3e00*/  SHFL.BFLY PT, R0, R61, 0x2, 0x1f ;  /* 0x0c401f003d007f89 */ /* 0x000e2200000e0000 */
[----:B------:R-:W-:-:S02]  /*3e10*/  FSEL R30, R30, -INF , !P2 ;  /* 0xff8000001e1e7808 */ /* 0x000fc40005000000 */
[----:B------:R-:W-:Y:S02]  /*3e20*/  ISETP.NE.AND P2, PT, R77, RZ, PT ;  /* 0x000000ff4d00720c */ /* 0x000fe40003f45270 */
[----:B------:R-:W-:Y:S02]  /*3e30*/  ISETP.NE.AND P6, PT, R90, RZ, PT ;  /* 0x000000ff5a00720c */ /* 0x000fe40003fc5270 */
[C---:B------:R-:W-:Y:S02]  /*3e40*/  ISETP.GT.AND P2, PT, R60.reuse, 0x29, !P2 ;  /* 0x000000293c00780c */ /* 0x040fe40005744270 */
[C---:B------:R-:W-:Y:S02]  /*3e50*/  ISETP.GT.AND P3, PT, R60.reuse, 0x51, !P3 ;  /* 0x000000513c00780c */ /* 0x040fe40005f64270 */
[----:B------:R-:W-:Y:S02]  /*3e60*/  ISETP.LT.OR P2, PT, R57, 0x2a, P2 ;  /* 0x0000002a3900780c */ /* 0x000fe40001741670 */
[----:B------:R-:W-:-:S02]  /*3e70*/  ISETP.GT.AND P4, PT, R60, 0x58, !P4 ;  /* 0x000000583c00780c */ /* 0x000fc40006784270 */
[----:B------:R-:W-:Y:S02]  /*3e80*/  FSEL R31, R31, -INF , !P2 ;  /* 0xff8000001f1f7808 */ /* 0x000fe40005000000 */
[----:B------:R-:W-:Y:S02]  /*3e90*/  ISETP.NE.AND P2, PT, R78, RZ, PT ;  /* 0x000000ff4e00720c */ /* 0x000fe40003f45270 */
[C---:B------:R-:W-:Y:S02]  /*3ea0*/  ISETP.LT.OR P3, PT, R57.reuse, 0x52, P3 ;  /* 0x000000523900780c */ /* 0x040fe40001f61670 */
[----:B------:R-:W-:Y:S02]  /*3eb0*/  ISETP.GT.AND P2, PT, R60, 0x30, !P2 ;  /* 0x000000303c00780c */ /* 0x000fe40005744270 */
[C---:B------:R-:W-:Y:S02]  /*3ec0*/  ISETP.LT.OR P4, PT, R57.reuse, 0x59, P4 ;  /* 0x000000593900780c */ /* 0x040fe40002781670 */
[----:B------:R-:W-:-:S02]  /*3ed0*/  ISETP.LT.OR P2, PT, R57, 0x31, P2 ;  /* 0x000000313900780c */ /* 0x000fc40001741670 */
[----:B------:R-:W-:Y:S02]  /*3ee0*/  FSEL R40, R40, -INF , !P3 ;  /* 0xff80000028287808 */ /* 0x000fe40005800000 */
[----:B------:R-:W-:Y:S02]  /*3ef0*/  FSEL R32, R32, -INF , !P2 ;  /* 0xff80000020207808 */ /* 0x000fe40005000000 */
[----:B------:R-:W-:Y:S02]  /*3f00*/  ISETP.NE.AND P2, PT, R87, RZ, PT ;  /* 0x000000ff5700720c */ /* 0x000fe40003f45270 */
[----:B------:R-:W-:Y:S02]  /*3f10*/  FSEL R46, R46, -INF , !P4 ;  /* 0xff8000002e2e7808 */ /* 0x000fe40006000000 */
        /* <DEDUP_REMOVED lines=23> */
[----:B0-----:R-:W-:-:S05]  /*4090*/  FMNMX.FTZ R62, R61, R0, !PT ;  /* 0x000000003d3e7209 */ /* 0x001fca0007810000 */
[----:B------:R-:W0:Y:S02]  /*40a0*/  SHFL.BFLY PT, R63, R62, 0x1, 0x1f ;  /* 0x0c201f003e3f7f89 */ /* 0x000e2400000e0000 */
[----:B0-----:R-:W-:-:S04]  /*40b0*/  FMNMX.FTZ R4, R62, R63, !PT ;  /* 0x0000003f3e047209 */ /* 0x001fc80007810000 */
[C---:B------:R-:W-:Y:S01]  /*40c0*/  FSETP.NEU.FTZ.AND P2, PT, R4.reuse, -INF , PT ;  /* 0xff8000000400780b */ /* 0x040fe20003f5d000 */
[----:B------:R-:W-:-:S05]  /*40d0*/  FMUL.FTZ R0, R4, UR4 ;  /* 0x0000000404007c20 */ /* 0x000fca0008410000 */
[----:B------:R-:W-:Y:S02]  /*40e0*/  FSEL R64, R0, RZ, P2 ;  /* 0x000000ff00407208 */ /* 0x000fe40001000000 */
[----:B------:R-:W-:Y:S02]  /*40f0*/  ISETP.GT.AND P2, PT, R60, 0x49, !P5 ;  /* 0x000000493c00780c */ /* 0x000fe40006f44270 */
[----:B------:R-:W-:Y:S01]  /*4100*/  ISETP.NE.AND P5, PT, R67, RZ, PT ;  /* 0x000000ff4300720c */ /* 0x000fe20003fa5270 */
[--C-:B------:R-:W-:Y:S01]  /*4110*/  FFMA.FTZ R154, R59, UR4, -R64.reuse ;  /* 0x000000043b9a7c23 */ /* 0x100fe20008010840 */
[----:B------:R-:W-:Y:S01]  /*4120*/  ISETP.LT.OR P2, PT, R57, 0x4a, P2 ;  /* 0x0000004a3900780c */ /* 0x000fe20001741670 */
[--C-:B------:R-:W-:Y:S01]  /*4130*/  FFMA.FTZ R156, R56, UR4, -R64.reuse ;  /* 0x00000004389c7c23 */ /* 0x100fe20008010840 */
[--C-:B------:R-:W-:Y:S01]  /*4140*/  FFMA.FTZ R158, R55, UR4, -R64.reuse ;  /* 0x00000004379e7c23 */ /* 0x100fe20008010840 */
[----:B------:R-:W-:Y:S01]  /*4150*/  ISETP.GT.AND P5, PT, R60, 0x59, !P5 ;  /* 0x000000593c00780c */ /* 0x000fe20006fa4270 */
[--C-:B------:R-:W-:Y:S01]  /*4160*/  FFMA.FTZ R160, R54, UR4, -R64.reuse ;  /* 0x0000000436a07c23 */ /* 0x100fe20008010840 */
[----:B------:R-:W-:Y:S01]  /*4170*/  FSEL R0, R39, -INF , !P2 ;  /* 0xff80000027007808 */ /* 0x000fe20005000000 */
[--C-:B------:R-:W-:Y:S01]  /*4180*/  FFMA.FTZ R162, R53, UR4, -R64.reuse ;  /* 0x0000000435a27c23 */ /* 0x100fe20008010840 */
[----:B------:R-:W-:Y:S01]  /*4190*/  FMNMX.FTZ R39, R58, R15, !PT ;  /* 0x0000000f3a277209 */ /* 0x000fe20007810000 */
[--C-:B------:R-:W-:Y:S01]  /*41a0*/  FFMA.FTZ R48, R48, UR4, -R64.reuse ;  /* 0x0000000430307c23 */ /* 0x100fe20008010840 */
[----:B------:R-:W-:Y:S01]  /*41b0*/  ISETP.GT.AND P2, PT, R60, 0x50, !P6 ;  /* 0x000000503c00780c */ /* 0x000fe20007744270 */
        /* <DEDUP_REMOVED lines=8> */
[----:B------:R-:W-:Y:S01]  /*4240*/  MUFU.EX2 R152, R152 ;  /* 0x0000009800987308 */ /* 0x000fe20000000800 */
[----:B------:R-:W-:Y:S01]  /*4250*/  FMNMX.FTZ R62, R24, R39, !PT ;  /* 0x00000027183e7209 */ /* 0x000fe20007810000 */
[--C-:B------:R-:W-:Y:S01]  /*4260*/  FFMA.FTZ R41, R41, UR4, -R64.reuse ;  /* 0x0000000429297c23 */ /* 0x100fe20008010840 */
[----:B------:R-:W-:Y:S01]  /*4270*/  ISETP.LT.OR P5, PT, R57, 0x5a, P5 ;  /* 0x0000005a3900780c */ /* 0x000fe20002fa1670 */
[--C-:B------:R-:W-:Y:S01]  /*4280*/  FFMA.FTZ R43, R43, UR4, -R64.reuse ;  /* 0x000000042b2b7c23 */ /* 0x100fe20008010840 */
[----:B------:R-:W-:Y:S01]  /*4290*/  FMNMX.FTZ R61, R25, R62, !PT ;  /* 0x0000003e193d7209 */ /* 0x000fe20007810000 */
[--C-:B------:R-:W-:Y:S01]  /*42a0*/  FFMA.FTZ R2, R2, UR4, -R64.reuse ;  /* 0x0000000402027c23 */ /* 0x100fe20008010840 */
[----:B------:R-:W-:Y:S01]  /*42b0*/  FSEL R44, R44, -INF , !P5 ;  /* 0xff8000002c2c7808 */ /* 0x000fe20006800000 */
[----:B------:R0:W-:Y:S01]  /*42c0*/  MUFU.EX2 R57, R48 ;  /* 0x0000003000397308 */ /* 0x0001e20000000800 */
[----:B------:R-:W-:Y:S01]  /*42d0*/  FMNMX.FTZ R62, R26, R61, !PT ;  /* 0x0000003d1a3e7209 */ /* 0x000fe20007810000 */
[--C-:B------:R-:W-:Y:S01]  /*42e0*/  FFMA.FTZ R45, R45, UR4, -R64.reuse ;  /* 0x000000042d2d7c23 */ /* 0x100fe20008010840 */
[--C-:B------:R-:W-:Y:S01]  /*42f0*/  FFMA.FTZ R47, R47, UR4, -R64.reuse ;  /* 0x000000042f2f7c23 */ /* 0x100fe20008010840 */
[--C-:B------:R-:W-:Y:S01]  /*4300*/  FFMA.FTZ R10, R10, UR4, -R64.reuse ;  /* 0x000000040a0a7c23 */ /* 0x100fe20008010840 */
[----:B------:R-:W-:Y:S01]  /*4310*/  FMNMX.FTZ R59, R27, R62, !PT ;  /* 0x0000003e1b3b7209 */ /* 0x000fe20007810000 */
[--C-:B------:R-:W-:Y:S01]  /*4320*/  FFMA.FTZ R49, R49, UR4, -R64.reuse ;  /* 0x0000000431317c23 */ /* 0x100fe20008010840 */
[--C-:B------:R-:W-:Y:S01]  /*4330*/  FFMA.FTZ R164, R52, UR4, -R64.reuse ;  /* 0x0000000434a47c23 */ /* 0x100fe20008010840 */
[----:B------:R-:W1:Y:S01]  /*4340*/  MUFU.EX2 R39, R63 ;  /* 0x0000003f00277308 */ /* 0x000e620000000800 */
[----:B------:R-:W-:Y:S01]  /*4350*/  FMNMX.FTZ R62, R28, R59, !PT ;  /* 0x0000003b1c3e7209 */ /* 0x000fe20007810000 */
[--C-:B0-----:R-:W-:Y:S01]  /*4360*/  FFMA.FTZ R48, R5, UR4, -R64.reuse ;  /* 0x0000000405307c23 */ /* 0x101fe20008010840 */
[--C-:B------:R-:W-:Y:S01]  /*4370*/  FFMA.FTZ R51, R51, UR4, -R64.reuse ;  /* 0x0000000433337c23 */ /* 0x100fe20008010840 */
[--C-:B------:R-:W-:Y:S01]  /*4380*/  FFMA.FTZ R166, R50, UR4, -R64.reuse ;  /* 0x0000000432a67c23 */ /* 0x100fe20008010840 */
[----:B------:R-:W-:Y:S01]  /*4390*/  FMNMX.FTZ R59, R29, R62, !PT ;  /* 0x0000003e1d3b7209 */ /* 0x000fe20007810000 */
[--C-:B------:R-:W-:Y:S01]  /*43a0*/  FFMA.FTZ R14, R14, UR4, -R64.reuse ;  /* 0x000000040e0e7c23 */ /* 0x100fe20008010840 */
[--C-:B------:R-:W-:Y:S01]  /*43b0*/  FFMA.FTZ R9, R9, UR4, -R64.reuse ;  /* 0x0000000409097c23 */ /* 0x100fe20008010840 */
[----:B------:R-:W-:Y:S01]  /*43c0*/  MUFU.EX2 R170, R11 ;  /* 0x0000000b00aa7308 */ /* 0x000fe20000000800 */
[----:B------:R-:W-:Y:S01]  /*43d0*/  FMNMX.FTZ R56, R30, R59, !PT ;  /* 0x0000003b1e387209 */ /* 0x000fe20007810000 */
[----:B------:R-:W-:-:S03]  /*43e0*/  FFMA.FTZ R13, R13, UR4, -R64 ;  /* 0x000000040d0d7c23 */ /* 0x000fc60008010840 */
[----:B------:R-:W-:-:S03]  /*43f0*/  FMNMX.FTZ R59, R31, R56, !PT ;  /* 0x000000381f3b7209 */ /* 0x000fc60007810000 */
[----:B------:R-:W0:Y:S01]  /*4400*/  MUFU.EX2 R154, R154 ;  /* 0x0000009a009a7308 */ /* 0x000e220000000800 */
[----:B------:R-:W-:-:S04]  /*4410*/  FMNMX.FTZ R56, R32, R59, !PT ;  /* 0x0000003b20387209 */ /* 0x000fc80007810000 */
[----:B------:R-:W-:-:S03]  /*4420*/  FMNMX.FTZ R59, R33, R56, !PT ;  /* 0x00000038213b7209 */ /* 0x000fc60007810000 */
[----:B------:R-:W2:Y:S01]  /*4430*/  MUFU.EX2 R41, R41 ;  /* 0x0000002900297308 */ /* 0x000ea20000000800 */
[----:B------:R-:W-:-:S04]  /*4440*/  FMNMX.FTZ R56, R34, R59, !PT ;  /* 0x0000003b22387209 */ /* 0x000fc80007810000 */
[----:B------:R-:W-:-:S03]  /*4450*/  FMNMX.FTZ R55, R35, R56, !PT ;  /* 0x0000003823377209 */ /* 0x000fc60007810000 */
[----:B------:R-:W3:Y:S01]  /*4460*/  MUFU.EX2 R156, R156 ;  /* 0x0000009c009c7308 */ /* 0x000ee20000000800 */
[----:B------:R-:W-:-:S04]  /*4470*/  FMNMX.FTZ R56, R36, R55, !PT ;  /* 0x0000003724387209 */ /* 0x000fc80007810000 */
[----:B------:R-:W-:-:S03]  /*4480*/  FMNMX.FTZ R55, R37, R56, !PT ;  /* 0x0000003825377209 */ /* 0x000fc60007810000 */
[----:B------:R-:W4:Y:S01]  /*4490*/  MUFU.EX2 R43, R43 ;  /* 0x0000002b002b7308 */ /* 0x000f220000000800 */
[----:B------:R-:W-:-:S04]  /*44a0*/  FMNMX.FTZ R55, R38, R55, !PT ;  /* 0x0000003726377209 */ /* 0x000fc80007810000 */
[----:B------:R-:W-:-:S03]  /*44b0*/  FMNMX.FTZ R55, R0, R55, !PT ;  /* 0x0000003700377209 */ /* 0x000fc60007810000 */
[----:B------:R-:W-:Y:S01]  /*44c0*/  MUFU.EX2 R174, R2 ;  /* 0x0000000200ae7308 */ /* 0x000fe20000000800 */
[----:B------:R-:W-:-:S04]  /*44d0*/  FMNMX.FTZ R55, R42, R55, !PT ;  /* 0x000000372a377209 */ /* 0x000fc80007810000 */
[----:B------:R-:W-:-:S03]  /*44e0*/  FMNMX.FTZ R55, R40, R55, !PT ;  /* 0x0000003728377209 */ /* 0x000fc60007810000 */
[----:B------:R-:W5:Y:S01]  /*44f0*/  MUFU.EX2 R158, R158 ;  /* 0x0000009e009e7308 */ /* 0x000f620000000800 */
[----:B------:R-:W-:-:S04]  /*4500*/  FMNMX.FTZ R55, R46, R55, !PT ;  /* 0x000000372e377209 */ /* 0x000fc80007810000 */
[----:B------:R-:W-:-:S03]  /*4510*/  FMNMX.FTZ R55, R44, R55, !PT ;  /* 0x000000372c377209 */ /* 0x000fc60007810000 */
[----:B------:R-:W5:Y:S02]  /*4520*/  MUFU.EX2 R45, R45 ;  /* 0x0000002d002d7308 */ /* 0x000f640000000800 */
[----:B------:R-:W1:Y:S06]  /*4530*/  SHFL.BFLY PT, R54, R55, 0x2, 0x1f ;  /* 0x0c401f0037367f89 */ /* 0x000e6c00000e0000 */
[----:B------:R-:W5:Y:S08]  /*4540*/  MUFU.EX2 R160, R160 ;  /* 0x000000a000a07308 */ /* 0x000f700000000800 */
[----:B------:R-:W5:Y:S08]  /*4550*/  MUFU.EX2 R47, R47 ;  /* 0x0000002f002f7308 */ /* 0x000f700000000800 */
[----:B------:R-:W-:Y:S01]  /*4560*/  MUFU.EX2 R162, R162 ;  /* 0x000000a200a27308 */ /* 0x000fe20000000800 */
[----:B-1----:R-:W-:-:S05]  /*4570*/  FMNMX.FTZ R54, R55, R54, !PT ;  /* 0x0000003637367209 */ /* 0x002fca0007810000 */
[----:B------:R-:W1:Y:S02]  /*4580*/  SHFL.BFLY PT, R53, R54, 0x1, 0x1f ;  /* 0x0c201f0036357f89 */ /* 0x000e6400000e0000 */
[----:B------:R0:W-:Y:S08]  /*4590*/  MUFU.EX2 R55, R12 ;  /* 0x0000000c00377308 */ /* 0x0001f00000000800 */
[----:B------:R5:W-:Y:S08]  /*45a0*/  MUFU.EX2 R59, R10 ;  /* 0x0000000a003b7308 */ /* 0x000bf00000000800 */
[----:B------:R-:W-:Y:S01]  /*45b0*/  MUFU.EX2 R49, R49 ;  /* 0x0000003100317308 */ /* 0x000fe20000000800 */
[----:B-1----:R-:W-:Y:S01]  /*45c0*/  FMNMX.FTZ R5, R54, R53, !PT ;  /* 0x0000003536057209 */ /* 0x002fe20007810000 */
[----:B------:R-:W-:-:S06]  /*45d0*/  FADD.FTZ R53, R152, R39 ;  /* 0x0000002798357221 */ /* 0x000fcc0000010000 */
[----:B------:R-:W-:Y:S01]  /*45e0*/  MUFU.EX2 R164, R164 ;  /* 0x000000a400a47308 */ /* 0x000fe20000000800 */
[----:B------:R-:W-:Y:S01]  /*45f0*/  F2FP.F16.F32.PACK_AB R152, R39, R152 ;  /* 0x000000982798723e */ /* 0x000fe200000000ff */
[C---:B0-----:R-:W-:Y:S01]  /*4600*/  FMUL.FTZ R12, R5.reuse, UR4 ;  /* 0x00000004050c7c20 */ /* 0x041fe20008410000 */
[----:B------:R-:W-:Y:S01]  /*4610*/  FSETP.NEU.FTZ.AND P2, PT, R5, -INF , PT ;  /* 0xff8000000500780b */ /* 0x000fe20003f5d000 */
[----:B------:R-:W-:Y:S01]  /*4620*/  FADD.FTZ R2, R154, R53 ;  /* 0x000000359a027221 */ /* 0x000fe20000010000 */
[C---:B--2---:R-:W-:Y:S02]  /*4630*/  F2FP.F16.F32.PACK_AB R154, R41.reuse, R154 ;  /* 0x0000009a299a723e */ /* 0x044fe400000000ff */
[----:B------:R-:W-:Y:S01]  /*4640*/  FSEL R11, R12, RZ, P2 ;  /* 0x000000ff0c0b7208 */ /* 0x000fe20001000000 */
[----:B------:R-:W-:Y:S01]  /*4650*/  FADD.FTZ R53, R41, R2 ;  /* 0x0000000229357221 */ /* 0x000fe20000010000 */
[----:B------:R-:W-:Y:S03]  /*4660*/  MUFU.EX2 R51, R51 ;  /* 0x0000003300337308 */ /* 0x000fe60000000800 */
[--C-:B------:R-:W-:Y:S01]  /*4670*/  FFMA.FTZ R58, R58, UR4, -R11.reuse ;  /* 0x000000043a3a7c23 */ /* 0x100fe2000801080b */
[--C-:B------:R-:W-:Y:S01]  /*4680*/  FFMA.FTZ R15, R15, UR4, -R11.reuse ;  /* 0x000000040f0f7c23 */ /* 0x100fe2000801080b */
[--C-:B------:R-:W-:Y:S01]  /*4690*/  FFMA.FTZ R20, R20, UR4, -R11.reuse ;  /* 0x0000000414147c23 */ /* 0x100fe2000801080b */
[--C-:B------:R-:W-:Y:S01]  /*46a0*/  FFMA.FTZ R21, R21, UR4, -R11.reuse ;  /* 0x0000000415157c23 */ /* 0x100fe2000801080b */
[--C-:B------:R-:W-:Y:S01]  /*46b0*/  FFMA.FTZ R24, R24, UR4, -R11.reuse ;  /* 0x0000000418187c23 */ /* 0x100fe2000801080b */
[--C-:B------:R-:W-:Y:S01]  /*46c0*/  FFMA.FTZ R25, R25, UR4, -R11.reuse ;  /* 0x0000000419197c23 */ /* 0x100fe2000801080b */
[----:B------:R-:W-:Y:S01]  /*46d0*/  MUFU.EX2 R58, R58 ;  /* 0x0000003a003a7308 */ /* 0x000fe20000000800 */
[----:B------:R-:W-:Y:S01]  /*46e0*/  FFMA.FTZ R26, R26, UR4, -R11 ;  /* 0x000000041a1a7c23 */ /* 0x000fe2000801080b */
[----:B---3--:R-:W-:Y:S01]  /*46f0*/  FADD.FTZ R2, R156, R53 ;  /* 0x000000359c027221 */ /* 0x008fe20000010000 */
[--C-:B------:R-:W-:Y:S01]  /*4700*/  FFMA.FTZ R27, R27, UR4, -R11.reuse ;  /* 0x000000041b1b7c23 */ /* 0x100fe2000801080b */
[--C-:B------:R-:W-:Y:S01]  /*4710*/  FFMA.FTZ R28, R28, UR4, -R11.reuse ;  /* 0x000000041c1c7c23 */ /* 0x100fe2000801080b */
[--C-:B------:R-:W-:Y:S01]  /*4720*/  FFMA.FTZ R29, R29, UR4, -R11.reuse ;  /* 0x000000041d1d7c23 */ /* 0x100fe2000801080b */
[----:B----4-:R-:W-:Y:S01]  /*4730*/  FADD.FTZ R61, R43, R2 ;  /* 0x000000022b3d7221 */ /* 0x010fe20000010000 */
[--C-:B------:R-:W-:Y:S01]  /*4740*/  FFMA.FTZ R30, R30, UR4, -R11.reuse ;  /* 0x000000041e1e7c23 */ /* 0x100fe2000801080b */
[----:B------:R-:W0:Y:S01]  /*4750*/  MUFU.EX2 R15, R15 ;  /* 0x0000000f000f7308 */ /* 0x000e220000000800 */
[----:B------:R-:W-:Y:S01]  /*4760*/  FFMA.FTZ R31, R31, UR4, -R11 ;  /* 0x000000041f1f7c23 */ /* 0x000fe2000801080b */
[----:B-----5:R-:W-:Y:S01]  /*4770*/  FADD.FTZ R10, R158, R61 ;  /* 0x0000003d9e0a7221 */ /* 0x020fe20000010000 */
[--C-:B------:R-:W-:Y:S01]  /*4780*/  FFMA.FTZ R32, R32, UR4, -R11.reuse ;  /* 0x0000000420207c23 */ /* 0x100fe2000801080b */
[--C-:B------:R-:W-:Y:S01]  /*4790*/  FFMA.FTZ R33, R33, UR4, -R11.reuse ;  /* 0x0000000421217c23 */ /* 0x100fe2000801080b */
[--C-:B------:R-:W-:Y:S01]  /*47a0*/  FFMA.FTZ R34, R34, UR4, -R11.reuse ;  /* 0x0000000422227c23 */ /* 0x100fe2000801080b */
[----:B------:R-:W-:Y:S01]  /*47b0*/  FADD.FTZ R61, R45, R10 ;  /* 0x0000000a2d3d7221 */ /* 0x000fe20000010000 */
[--C-:B------:R-:W-:Y:S01]  /*47c0*/  FFMA.FTZ R35, R35, UR4, -R11.reuse ;  /* 0x0000000423237c23 */ /* 0x100fe2000801080b */
[----:B------:R-:W1:Y:S01]  /*47d0*/  MUFU.EX2 R20, R20 ;  /* 0x0000001400147308 */ /* 0x000e620000000800 */
[----:B------:R-:W-:Y:S01]  /*47e0*/  FFMA.FTZ R36, R36, UR4, -R11 ;  /* 0x0000000424247c23 */ /* 0x000fe2000801080b */
[----:B------:R-:W-:Y:S01]  /*47f0*/  FADD.FTZ R10, R160, R61 ;  /* 0x0000003da00a7221 */ /* 0x000fe20000010000 */
[--C-:B------:R-:W-:Y:S01]  /*4800*/  FFMA.FTZ R37, R37, UR4, -R11.reuse ;  /* 0x0000000425257c23 */ /* 0x100fe2000801080b */
[--C-:B------:R-:W-:Y:S01]  /*4810*/  FFMA.FTZ R38, R38, UR4, -R11.reuse ;  /* 0x0000000426267c23 */ /* 0x100fe2000801080b */
[--C-:B------:R-:W-:Y:S01]  /*4820*/  FFMA.FTZ R0, R0, UR4, -R11.reuse ;  /* 0x0000000400007c23 */ /* 0x100fe2000801080b */
[----:B------:R-:W-:Y:S01]  /*4830*/  FADD.FTZ R61, R47, R10 ;  /* 0x0000000a2f3d7221 */ /* 0x000fe20000010000 */
[----:B------:R-:W-:Y:S01]  /*4840*/  FFMA.FTZ R42, R42, UR4, -R11 ;  /* 0x000000042a2a7c23 */ /* 0x000fe2000801080b */
[----:B------:R-:W2:Y:S01]  /*4850*/  MUFU.EX2 R21, R21 ;  /* 0x0000001500157308 */ /* 0x000ea20000000800 */
[----:B0-----:R-:W-:Y:S01]  /*4860*/  FADD.FTZ R53, R58, R15 ;  /* 0x0000000f3a357221 */ /* 0x001fe20000010000 */
[----:B------:R-:W-:Y:S01]  /*4870*/  FADD.FTZ R10, R162, R61 ;  /* 0x0000003da20a7221 */ /* 0x000fe20000010000 */
[--C-:B------:R-:W-:Y:S01]  /*4880*/  FFMA.FTZ R40, R40, UR4, -R11.reuse ;  /* 0x0000000428287c23 */ /* 0x100fe2000801080b */
[--C-:B------:R-:W-:Y:S01]  /*4890*/  FFMA.FTZ R46, R46, UR4, -R11.reuse ;  /* 0x000000042e2e7c23 */ /* 0x100fe2000801080b */
[----:B------:R-:W-:Y:S01]  /*48a0*/  FFMA.FTZ R11, R44, UR4, -R11 ;  /* 0x000000042c0b7c23 */ /* 0x000fe2000801080b */
[----:B------:R-:W-:Y:S01]  /*48b0*/  FADD.FTZ R61, R49, R10 ;  /* 0x0000000a313d7221 */ /* 0x000fe20000010000 */
[----:B------:R-:W-:Y:S01]  /*48c0*/  F2FP.F16.F32.PACK_AB R156, R43, R156 ;  /* 0x0000009c2b9c723e */ /* 0x000fe200000000ff */
[----:B------:R-:W0:Y:S01]  /*48d0*/  MUFU.EX2 R24, R24 ;  /* 0x0000001800187308 */ /* 0x000e220000000800 */
[----:B-1----:R-:W-:Y:S01]  /*48e0*/  FADD.FTZ R2, R20, R53 ;  /* 0x0000003514027221 */ /* 0x002fe20000010000 */
[----:B------:R-:W-:Y:S01]  /*48f0*/  FADD.FTZ R10, R164, R61 ;  /* 0x0000003da40a7221 */ /* 0x000fe20000010000 */
[----:B------:R-:W-:-:S02]  /*4900*/  F2FP.F16.F32.PACK_AB R158, R45, R158 ;  /* 0x0000009e2d9e723e */ /* 0x000fc400000000ff */
[----:B------:R-:W-:Y:S01]  /*4910*/  F2FP.F16.F32.PACK_AB R160, R47, R160 ;  /* 0x000000a02fa0723e */ /* 0x000fe200000000ff */
[----:B------:R-:W-:Y:S01]  /*4920*/  FADD.FTZ R61, R51, R10 ;  /* 0x0000000a333d7221 */ /* 0x000fe20000010000 */
[----:B------:R-:W-:Y:S01]  /*4930*/  F2FP.F16.F32.PACK_AB R162, R49, R162 ;  /* 0x000000a231a2723e */ /* 0x000fe200000000ff */
[----:B------:R-:W1:Y:S01]  /*4940*/  MUFU.EX2 R25, R25 ;  /* 0x0000001900197308 */ /* 0x000e620000000800 */
[----:B--2---:R-:W-:Y:S01]  /*4950*/  FADD.FTZ R53, R21, R2 ;  /* 0x0000000215357221 */ /* 0x004fe20000010000 */
[----:B------:R-:W-:Y:S02]  /*4960*/  F2FP.F16.F32.PACK_AB R164, R51, R164 ;  /* 0x000000a433a4723e */ /* 0x000fe400000000ff */
[----:B------:R-:W-:Y:S02]  /*4970*/  F2FP.F16.F32.PACK_AB R153, R15, R58 ;  /* 0x0000003a0f99723e */ /* 0x000fe400000000ff */
[----:B------:R-:W-:Y:S02]  /*4980*/  F2FP.F16.F32.PACK_AB R155, R21, R20 ;  /* 0x00000014159b723e */ /* 0x000fe400000000ff */
[----:B------:R-:W2:Y:S01]  /*4990*/  MUFU.EX2 R26, R26 ;  /* 0x0000001a001a7308 */ /* 0x000ea20000000800 */
[----:B0-----:R-:W-:-:S07]  /*49a0*/  FADD.FTZ R2, R24, R53 ;  /* 0x0000003518027221 */ /* 0x001fce0000010000 */
[----:B------:R-:W0:Y:S01]  /*49b0*/  MUFU.EX2 R27, R27 ;  /* 0x0000001b001b7308 */ /* 0x000e220000000800 */
[C---:B-1----:R-:W-:Y:S01]  /*49c0*/  FADD.FTZ R53, R25.reuse, R2 ;  /* 0x0000000219357221 */ /* 0x042fe20000010000 */
[----:B------:R-:W-:-:S06]  /*49d0*/  F2FP.F16.F32.PACK_AB R157, R25, R24 ;  /* 0x00000018199d723e */ /* 0x000fcc00000000ff */
[----:B------:R-:W1:Y:S01]  /*49e0*/  MUFU.EX2 R28, R28 ;  /* 0x0000001c001c7308 */ /* 0x000e620000000800 */
[----:B--2---:R-:W-:-:S07]  /*49f0*/  FADD.FTZ R2, R26, R53 ;  /* 0x000000351a027221 */ /* 0x004fce0000010000 */
        /* <DEDUP_REMOVED lines=11> */
[C---:B-1----:R-:W-:Y:S01]  /*4ab0*/  FADD.FTZ R53, R31.reuse, R2 ;  /* 0x000000021f357221 */ /* 0x042fe20000010000 */
[----:B------:R-:W-:-:S06]  /*4ac0*/  F2FP.F16.F32.PACK_AB R163, R31, R30 ;  /* 0x0000001e1fa3723e */ /* 0x000fcc00000000ff */
[----:B------:R-:W1:Y:S01]  /*4ad0*/  MUFU.EX2 R166, R166 ;  /* 0x000000a600a67308 */ /* 0x000e620000000800 */
[----:B--2---:R-:W-:-:S07]  /*4ae0*/  FADD.FTZ R2, R32, R53 ;  /* 0x0000003520027221 */ /* 0x004fce0000010000 */
[----:B------:R-:W-:Y:S01]  /*4af0*/  MUFU.EX2 R34, R34 ;  /* 0x0000002200227308 */ /* 0x000fe20000000800 */
[C---:B0-----:R-:W-:Y:S01]  /*4b00*/  FADD.FTZ R39, R33.reuse, R2 ;  /* 0x0000000221277221 */ /* 0x041fe20000010000 */
[----:B------:R-:W-:-:S06]  /*4b10*/  F2FP.F16.F32.PACK_AB R165, R33, R32 ;  /* 0x0000002021a5723e */ /* 0x000fcc00000000ff */
[----:B------:R-:W0:Y:S01]  /*4b20*/  MUFU.EX2 R35, R35 ;  /* 0x0000002300237308 */ /* 0x000e220000000800 */
[----:B-1----:R-:W-:Y:S01]  /*4b30*/  FADD.FTZ R10, R166, R61 ;  /* 0x0000003da60a7221 */ /* 0x002fe20000010000 */
[----:B------:R-:W-:-:S03]  /*4b40*/  F2FP.F16.F32.PACK_AB R166, R57, R166 ;  /* 0x000000a639a6723e */ /* 0x000fc600000000ff */
[----:B------:R-:W-:-:S03]  /*4b50*/  FADD.FTZ R61, R57, R10 ;  /* 0x0000000a393d7221 */ /* 0x000fc60000010000 */
[----:B------:R-:W1:Y:S08]  /*4b60*/  MUFU.EX2 R14, R14 ;  /* 0x0000000e000e7308 */ /* 0x000e700000000800 */
[----:B------:R-:W-:Y:S01]  /*4b70*/  MUFU.EX2 R36, R36 ;  /* 0x0000002400247308 */ /* 0x000fe20000000800 */
[----:B0-----:R-:W-:-:S07]  /*4b80*/  F2FP.F16.F32.PACK_AB R167, R35, R34 ;  /* 0x0000002223a7723e */ /* 0x001fce00000000ff */
[----:B------:R-:W0:Y:S01]  /*4b90*/  MUFU.EX2 R37, R37 ;  /* 0x0000002500257308 */ /* 0x000e220000000800 */
[----:B-1----:R-:W-:Y:S01]  /*4ba0*/  FADD.FTZ R10, R14, R61 ;  /* 0x0000003d0e0a7221 */ /* 0x002fe20000010000 */
[----:B------:R-:W-:-:S03]  /*4bb0*/  F2FP.F16.F32.PACK_AB R168, R55, R14 ;  /* 0x0000000e37a8723e */ /* 0x000fc600000000ff */
[----:B------:R-:W-:-:S03]  /*4bc0*/  FADD.FTZ R10, R55, R10 ;  /* 0x0000000a370a7221 */ /* 0x000fc60000010000 */
[----:B------:R-:W1:Y:S08]  /*4bd0*/  MUFU.EX2 R9, R9 ;  /* 0x0000000900097308 */ /* 0x000e700000000800 */
[----:B------:R-:W2:Y:S01]  /*4be0*/  MUFU.EX2 R38, R38 ;  /* 0x0000002600267308 */ /* 0x000ea20000000800 */
[----:B0-----:R-:W-:-:S07]  /*4bf0*/  F2FP.F16.F32.PACK_AB R169, R37, R36 ;  /* 0x0000002425a9723e */ /* 0x001fce00000000ff */
[----:B------:R0:W-:Y:S01]  /*4c00*/  MUFU.EX2 R171, R0 ;  /* 0x0000000000ab7308 */ /* 0x0001e20000000800 */
[----:B-1----:R-:W-:-:S04]  /*4c10*/  FADD.FTZ R41, R9, R10 ;  /* 0x0000000a09297221 */ /* 0x002fc80000010000 */
[C---:B------:R-:W-:Y:S01]  /*4c20*/  FADD.FTZ R41, R170.reuse, R41 ;  /* 0x00000029aa297221 */ /* 0x040fe20000010000 */
[----:B------:R-:W-:Y:S02]  /*4c30*/  F2FP.F16.F32.PACK_AB R170, R170, R9 ;  /* 0x00000009aaaa723e */ /* 0x000fe400000000ff */
[----:B------:R-:W1:Y:S01]  /*4c40*/  MUFU.EX2 R48, R48 ;  /* 0x0000003000307308 */ /* 0x000e620000000800 */
[----:B0-----:R-:W-:-:S04]  /*4c50*/  FADD.FTZ R0, R34, R39 ;  /* 0x0000002722007221 */ /* 0x001fc80000010000 */
[----:B------:R-:W-:-:S03]  /*4c60*/  FADD.FTZ R39, R35, R0 ;  /* 0x0000000023277221 */ /* 0x000fc60000010000 */
[----:B------:R-:W0:Y:S01]  /*4c70*/  MUFU.EX2 R42, R42 ;  /* 0x0000002a002a7308 */ /* 0x000e220000000800 */
[----:B------:R-:W-:-:S04]  /*4c80*/  FADD.FTZ R0, R36, R39 ;  /* 0x0000002724007221 */ /* 0x000fc80000010000 */
[----:B------:R-:W-:-:S03]  /*4c90*/  FADD.FTZ R39, R37, R0 ;  /* 0x0000000025277221 */ /* 0x000fc60000010000 */
[----:B------:R-:W3:Y:S01]  /*4ca0*/  MUFU.EX2 R173, R40 ;  /* 0x0000002800ad7308 */ /* 0x000ee20000000800 */
[----:B--2---:R-:W-:Y:S01]  /*4cb0*/  FADD.FTZ R0, R38, R39 ;  /* 0x0000002726007221 */ /* 0x004fe20000010000 */
[----:B-1----:R-:W-:Y:S01]  /*4cc0*/  FADD.FTZ R2, R48, R41 ;  /* 0x0000002930027221 */ /* 0x002fe20000010000 */
[----:B------:R-:W-:Y:S02]  /*4cd0*/  F2FP.F16.F32.PACK_AB R172, R59, R48 ;  /* 0x000000303bac723e */ /* 0x000fe400000000ff */
[----:B------:R-:W-:Y:S01]  /*4ce0*/  FADD.FTZ R9, R171, R0 ;  /* 0x00000000ab097221 */ /* 0x000fe20000010000 */
[----:B------:R-:W-:Y:S01]  /*4cf0*/  FADD.FTZ R41, R59, R2 ;  /* 0x000000023b297221 */ /* 0x000fe20000010000 */
[----:B------:R-:W-:Y:S01]  /*4d00*/  F2FP.F16.F32.PACK_AB R171, R171, R38 ;  /* 0x00000026abab723e */ /* 0x000fe200000000ff */
[----:B------:R-:W1:Y:S01]  /*4d10*/  MUFU.EX2 R46, R46 ;  /* 0x0000002e002e7308 */ /* 0x000e620000000800 */
[----:B0-----:R-:W-:Y:S01]  /*4d20*/  FADD.FTZ R0, R42, R9 ;  /* 0x000000092a007221 */ /* 0x001fe20000010000 */
[----:B------:R-:W-:-:S06]  /*4d30*/  FADD.FTZ R2, R174, R41 ;  /* 0x00000029ae027221 */ /* 0x000fcc0000010000 */
[----:B------:R-:W0:Y:S01]  /*4d40*/  MUFU.EX2 R13, R13 ;  /* 0x0000000d000d7308 */ /* 0x000e220000000800 */
[C---:B---3--:R-:W-:Y:S01]  /*4d50*/  FADD.FTZ R9, R173.reuse, R0 ;  /* 0x00000000ad097221 */ /* 0x048fe20000010000 */
[----:B------:R-:W-:-:S06]  /*4d60*/  F2FP.F16.F32.PACK_AB R173, R173, R42 ;  /* 0x0000002aadad723e */ /* 0x000fcc00000000ff */
[----:B------:R-:W2:Y:S01]  /*4d70*/  MUFU.EX2 R11, R11 ;  /* 0x0000000b000b7308 */ /* 0x000ea20000000800 */
[----:B-1----:R-:W-:Y:S01]  /*4d80*/  FADD.FTZ R0, R46, R9 ;  /* 0x000000092e007221 */ /* 0x002fe20000010000 */
[C---:B0-----:R-:W-:Y:S01]  /*4d90*/  FADD.FTZ R2, R13.reuse, R2 ;  /* 0x000000020d027221 */ /* 0x041fe20000010000 */
[----:B------:R-:W-:Y:S02]  /*4da0*/  F2FP.F16.F32.PACK_AB R174, R13, R174 ;  /* 0x000000ae0dae723e */ /* 0x000fe400000000ff */
[C---:B--2---:R-:W-:Y:S01]  /*4db0*/  FADD.FTZ R0, R11.reuse, R0 ;  /* 0x000000000b007221 */ /* 0x044fe20000010000 */
[----:B------:R-:W-:Y:S01]  /*4dc0*/  F2FP.F16.F32.PACK_AB R175, R11, R46 ;  /* 0x0000002e0baf723e */ /* 0x000fe200000000ff */
[----:B------:R-:W-:Y:S06]  /*4dd0*/  @!P0 BRA `(.L_x_2360) ;  /* 0x0000000000048947 */ /* 0x000fec0003800000 */
[----:B------:R-:W-:Y:S01]  /*4de0*/  BPT.TRAP 0x1 ;  /* 0x000000040000795c */ /* 0x000fe20000300000 */
.L_x_2360:
[----:B------:R0:W1:Y:S01]  /*4df0*/  SYNCS.PHASECHK.TRANS64.TRYWAIT P2, [UR5+0x22850], R8 ;  /* 0x02285008ff0075a7 */ /* 0x0000620008040145 */
[----:B------:R-:W-:Y:S05]  /*4e00*/  @!P0 BRA `(.L_x_2361) ;  /* 0x0000000000048947 */ /* 0x000fea0003800000 */
[----:B------:R-:W-:Y:S01]  /*4e10*/  BPT.TRAP 0x1 ;  /* 0x000000040000795c */ /* 0x000fe20000300000 */
.L_x_2361:
[----:B-1----:R-:W-:Y:S05]  /*4e20*/  @P2 BRA `(.L_x_2362) ;  /* 0x0000000000082947 */ /* 0x002fea0003800000 */
[----:B------:R-:W1:Y:S02]  /*4e30*/  SYNCS.PHASECHK.TRANS64.TRYWAIT P2, [UR5+0x22850], R8 ;  /* 0x02285008ff0075a7 */ /* 0x000e640008040145 */
[----:B-1----:R-:W-:Y:S05]  /*4e40*/  @!P2 BRA `(.L_x_2363) ;  /* 0x0000015800a4a947 */ /* 0x002fea0003800000 */
.L_x_2362:
[----:B------:R-:W-:Y:S01]  /*4e50*/  R2UR UR10, R3 ;  /* 0x00000000030a72ca */ /* 0x000fe200000e0000 */
[----:B------:R2:W-:Y:S01]  /*4e60*/  BAR.SYNC.DEFER_BLOCKING R7, 0x100 ;  /* 0x000400070000751d */ /* 0x0005e20000010000 */
[----:B01----:R-:W-:-:S05]  /*4e70*/  IMAD.U32 R8, RZ, RZ, UR43 ;  /* 0x0000002bff087e24 */ /* 0x003fca000f8e00ff */
[----:B------:R-:W-:Y:S02]  /*4e80*/  UMOV UR11, 0x40000040 ;  /* 0x40000040000b7882 */ /* 0x000fe40000000000 */
[----:B------:R-:W0:Y:S01]  /*4e90*/  LDC R9, c[0x0][0x448] ;  /* 0x00011200ff097b82 */ /* 0x000e220000000800 */
[----:B------:R-:W-:-:S03]  /*4ea0*/  VOTEU.ALL UP1, P1 ;  /* 0x00000000003f7886 */ /* 0x000fc60000820000 */
[----:B------:R-:W-:Y:S02]  /*4eb0*/  UIADD3 UR10, UR10, 0x400, URZ ;  /* 0x000004000a0a7890 */ /* 0x000fe4000fffe03f */
[----:B------:R-:W-:Y:S02]  /*4ec0*/  @!UP1 UIADD3 UR5, UR5, 0x22860, URZ ;  /* 0x0002286005059890 */ /* 0x000fe4000fffe03f */
[----:B------:R-:W-:Y:S02]  /*4ed0*/  USHF.R.U32.HI UR10, URZ, 0x4, UR10 ;  /* 0x000000043f0a7899 */ /* 0x000fe4000801160a */
[----:B------:R-:W-:Y:S02]  /*4ee0*/  @!UP1 UPRMT UR5, URZ, 0x654, UR5 ;  /* 0x000006543f059896 */ /* 0x000fe40008000005 */
[----:B------:R-:W-:-:S04]  /*4ef0*/  ULOP3.LUT UR10, UR10, 0x3fff, URZ, 0xc0, !UPT ;  /* 0x00003fff0a0a7892 */ /* 0x000fc8000f8ec03f */
[----:B------:R-:W-:Y:S01]  /*4f00*/  ULOP3.LUT UR25, UR10, 0x3000000, URZ, 0xfc, !UPT ;  /* 0x030000000a197892 */ /* 0x000fe2000f8efc3f */
[----:B------:R-:W-:-:S03]  /*4f10*/  WARPGROUP.ARRIVE ;  /* 0x00000000000079c5 */ /* 0x000fc60000000000 */
[----:B------:R-:W-:Y:S01]  /*4f20*/  UIMAD UR14, UR39, 0xc00, UR25 ;  /* 0x00000c00270e78a4 */ /* 0x000fe2000f8e0219 */
[----:B0-----:R-:W-:-:S06]  /*4f30*/  ISETP.NE.AND P2, PT, R9, 0x1, PT ;  /* 0x000000010900780c */ /* 0x001fcc0003f45270 */
[----:B------:R-:W-:Y:S02]  /*4f40*/  UMOV UR10, UR14 ;  /* 0x0000000e000a7c82 */ /* 0x000fe40008000000 */
[----:B------:R-:W-:Y:S01]  /*4f50*/  HGMMA.64x256x16.F32 R24, R152, gdesc[UR8].tnspB, RZ, !UPT, gsb0 ;  /* 0x43e0000898187df0 */ /* 0x000fe2000c0008ff */
[----:B------:R-:W-:Y:S01]  /*4f60*/  UIADD3 UR10, UR14, 0x80, URZ ;  /* 0x000000800e0a7890 */ /* 0x000fe2000fffe03f */
[----:B------:R-:W-:-:S03]  /*4f70*/  UMOV UR11, 0x40000040 ;  /* 0x40000040000b7882 */ /* 0x000fc60000000000 */
[----:B------:R-:W0:Y:S08]  /*4f80*/  @P2 LDC R3, c[0x0][0x44c] ;  /* 0x00011300ff032b82 */ /* 0x000e300000000800 */
[----:B------:R-:W1:Y:S01]  /*4f90*/  @P2 LDC R10, c[0x0][0x450] ;  /* 0x00011400ff0a2b82 */ /* 0x000e620000000800 */
[----:B0-----:R-:W-:-:S05]  /*4fa0*/  @P2 IMAD.HI.U32 R3, R3, UR43, RZ ;  /* 0x0000002b03032c27 */ /* 0x001fca000f8e00ff */
[----:B-1----:R-:W-:Y:S01]  /*4fb0*/  @P2 SHF.R.U32.HI R8, RZ, R10, R3 ;  /* 0x0000000aff082219 */ /* 0x002fe20000011603 */
[----:B------:R-:W-:Y:S01]  /*4fc0*/  VIADD R3, R176, 0xfffffffe ;  /* 0xfffffffeb0037836 */ /* 0x000fe20000000000 */
[----:B------:R-:W-:Y:S02]  /*4fd0*/  PLOP3.LUT P2, PT, PT, PT, UP0, 0x40, 0x0 ;  /* 0x000000000000781c */ /* 0x000fe40003f4e808 */
[----:B------:R-:W-:Y:S01]  /*4fe0*/  IADD3 R8, R8, R19, -R17 ;  /* 0x0000001308087210 */ /* 0x000fe20007ffe811 */
[----:B------:R-:W-:Y:S02]  /*4ff0*/  WARPGROUP.DEPBAR.LE gsb0, 0x0 ;  /* 0x00008000000079c5 */ /* 0x000fe40000010000 */
        /* <DEDUP_REMOVED lines=29> */
[----:B------:R-:W-:Y:S01]  /*51d0*/  @!P1 SYNCS.ARRIVE.TRANS64.RED.A1T0 RZ, [UR5], RZ ;  /* 0x000000ffffff99a7 */ /* 0x000fe20008100405 */
[----:B--2---:R-:W-:Y:S08]  /*51e0*/  @P2 BRA `(.L_x_2364) ;  /* 0x0000000000482947 */ /* 0x004ff00003800000 */
        /* <DEDUP_REMOVED lines=11> */
.L_x_2365:
[----:B------:R-:W-:-:S11]  /*52a0*/  UISETP.NE.AND UP1, UPT, UR7, 0x1, UPT ;  /* 0x000000010700788c */ /* 0x000fd6000bf25270 */
[----:B------:R-:W-:Y:S02]  /*52b0*/  @UP1 ULDC.64 UR14, c[0x0][0x9e8] ;  /* 0x00027a00000e1ab9 */ /* 0x000fe40000000a00 */
[----:B------:R-:W-:-:S04]  /*52c0*/  UIMAD.WIDE.U32 UR10, UR5, UR14, URZ ;  /* 0x0000000e050a72a5 */ /* 0x000fc8000f8e003f */
[----:B------:R-:W-:-:S12]  /*52d0*/  @UP1 USHF.R.U32.HI UR5, URZ, UR15, UR11 ;  /* 0x0000000f3f051299 */ /* 0x000fd8000801160b */
.L_x_2366:
[----:B------:R-:W-:-:S04]  /*52e0*/  UIMAD UR5, UR5, UR7, UR7 ;  /* 0x00000007050572a4 */ /* 0x000fc8000f8e0207 */
[----:B------:R-:W-:-:S04]  /*52f0*/  UISETP.LT.AND UP1, UPT, UR6, UR5, UPT ;  /* 0x000000050600728c */ /* 0x000fc8000bf21270 */
[----:B------:R-:W-:-:S12]  /*5300*/  USEL UR6, UR6, UR5, UP1 ;  /* 0x0000000506067287 */ /* 0x000fd80008800000 */
.L_x_2364:
[----:B------:R-:W-:Y:S01]  /*5310*/  UIMAD.WIDE UR6, UR6, 0x2aaaaaab, URZ ;  /* 0x2aaaaaab060678a5 */ /* 0x000fe2000f8e023f */
[----:B------:R-:W-:Y:S01]  /*5320*/  ULDC UR22, c[0x0][0x9e4] ;  /* 0x0002790000167ab9 */ /* 0x000fe20000000800 */
[----:B------:R-:W-:Y:S02]  /*5330*/  ULDC UR19, c[0x0][0x9d8] ;  /* 0x0002760000137ab9 */ /* 0x000fe40000000800 */
[----:B------:R-:W-:Y:S01]  /*5340*/  USHF.R.U32.HI UR5, URZ, 0x1f, UR7 ;  /* 0x0000001f3f057899 */ /* 0x000fe20008011607 */
[----:B------:R-:W-:Y:S01]  /*5350*/  ULDC UR14, c[0x0][0x988] ;  /* 0x00026200000e7ab9 */ /* 0x000fe20000000800 */
[----:B------:R-:W-:Y:S02]  /*5360*/  ULDC UR18, c[0x0][0x9e0] ;  /* 0x0002780000127ab9 */ /* 0x000fe40000000800 */
[----:B------:R-:W-:-:S04]  /*5370*/  ULEA.HI.SX32 UR5, UR7, UR5, 0x1c ;  /* 0x0000000507057291 */ /* 0x000fc8000f8fe23f */
[----:B------:R-:W-:-:S04]  /*5380*/  UISETP.LT.AND UP1, UPT, UR44, UR5, UPT ;  /* 0x000000052c00728c */ /* 0x000fc8000bf21270 */
[----:B------:R-:W-:-:S06]  /*5390*/  USEL UR15, UR44, UR5, !UP1 ;  /* 0x000000052c0f7287 */ /* 0x000fcc000c800000 */
[----:B------:R-:W-:-:S13]  /*53a0*/  ISETP.GE.AND P2, PT, R3, UR15, PT ;  /* 0x0000000f03007c0c */ /* 0x000fda000bf46270 */
[----:B------:R-:W-:Y:S05]  /*53b0*/  @!P2 BRA `(.L_x_2367) ;  /* 0x000000340094a947 */ /* 0x000fea0003800000 */
.L_x_2384:
[----:B------:R-:W-:-:S04]  /*53c0*/  UIADD3 UR39, UR39, 0x1, URZ ;  /* 0x0000000127277890 */ /* 0x000fc8000fffe03f */
[----:B------:R-:W-:-:S04]  /*53d0*/  UISETP.NE.AND UP1, UPT, UR39, 0x2, UPT ;  /* 0x000000022700788c */ /* 0x000fc8000bf25270 */
[----:B------:R-:W-:Y:S02]  /*53e0*/  USEL UR4, URZ, 0x1, UP1 ;  /* 0x000000013f047887 */ /* 0x000fe40008800000 */
[----:B------:R-:W-:Y:S02]  /*53f0*/  USEL UR39, UR39, URZ, UP1 ;  /* 0x0000003f27277287 */ /* 0x000fe40008800000 */
[----:B------:R-:W-:Y:S01]  /*5400*/  ULOP3.LUT UR38, UR38, UR4, URZ, 0x3c, !UPT ;  /* 0x0000000426267292 */ /* 0x000fe2000f8e3c3f */
[----:B01----:R-:W-:Y:S11]  /*5410*/  @!P0 BRA `(.L_x_2368) ;  /* 0x0000000000048947 */ /* 0x003ff60003800000 */
[----:B------:R-:W-:Y:S01]  /*5420*/  BPT.TRAP 0x1 ;  /* 0x000000040000795c */ /* 0x000fe20000300000 */
.L_x_2368:
        /* <DEDUP_REMOVED lines=9> */
.L_x_2369:
[----:B-1----:R-:W-:Y:S05]  /*54c0*/  @P2 BRA `(.L_x_2370) ;  /* 0x0000000000082947 */ /* 0x002fea0003800000 */
[----:B------:R-:W1:Y:S02]  /*54d0*/  SYNCS.PHASECHK.TRANS64.TRYWAIT P2, [UR23+0x22830], R7 ;  /* 0x02283007ff0075a7 */ /* 0x000e640008040157 */
[----:B-1----:R-:W-:Y:S05]  /*54e0*/  @!P2 BRA `(.L_x_2371) ;  /* 0x000001540014a947 */ /* 0x002fea0003800000 */
.L_x_2370:
[----:B------:R-:W-:Y:S01]  /*54f0*/  UIMAD UR10, UR39, 0x300, UR24 ;  /* 0x00000300270a78a4 */ /* 0x000fe2000f8e0218 */
[----:B------:R-:W-:Y:S01]  /*5500*/  WARPGROUP.ARRIVE ;  /* 0x00000000000079c5 */ /* 0x000fe20000000000 */
[----:B------:R-:W-:Y:S01]  /*5510*/  UMOV UR4, UR12 ;  /* 0x0000000c00047c82 */ /* 0x000fe20008000000 */
[----:B------:R-:W-:Y:S01]  /*5520*/  UMOV UR5, UR13 ;  /* 0x0000000d00057c82 */ /* 0x000fe20008000000 */
[----:B------:R-:W-:Y:S01]  /*5530*/  UMOV UR7, 0x40000040 ;  /* 0x4000004000077882 */ /* 0x000fe20000000000 */
[----:B------:R-:W-:Y:S01]  /*5540*/  UMOV UR11, 0x40000040 ;  /* 0x40000040000b7882 */ /* 0x000fe20000000000 */
[----:B-1----:R-:W1:Y:S01]  /*5550*/  LDC R6, c[0x0][0x448] ;  /* 0x00011200ff067b82 */ /* 0x002e620000000800 */
[----:B------:R-:W-:Y:S01]  /*5560*/  UMOV UR6, UR10 ;  /* 0x0000000a00067c82 */ /* 0x000fe20008000000 */
[----:B------:R-:W2:Y:S01]  /*5570*/  S2R R20, SR_TID.X ;  /* 0x0000000000147919 */ /* 0x000ea20000002100 */
[----:B------:R-:W-:Y:S01]  /*5580*/  HGMMA.64x96x16.F32 R152, gdesc[UR4], RZ, !UPT, gsb0 ;  /* 0x01600000049879f0 */ /* 0x000fe2000c0008ff */
[----:B------:R-:W-:Y:S01]  /*5590*/  UIADD3 UR6, UR10, 0x2, URZ ;  /* 0x000000020a067890 */ /* 0x000fe2000fffe03f */
[----:B------:R-:W-:Y:S01]  /*55a0*/  VIADD R8, R22, UR43 ;  /* 0x0000002b16087c36 */ /* 0x000fe20008000000 */
[----:B------:R-:W-:Y:S01]  /*55b0*/  UMOV UR4, UR16 ;  /* 0x0000001000047c82 */ /* 0x000fe20008000000 */
[----:B------:R-:W-:Y:S01]  /*55c0*/  UMOV UR5, UR17 ;  /* 0x0000001100057c82 */ /* 0x000fe20008000000 */
[----:B------:R-:W-:Y:S01]  /*55d0*/  UMOV UR7, 0x40000040 ;  /* 0x4000004000077882 */ /* 0x000fe20000000000 */
[----:B-1----:R-:W-:-:S02]  /*55e0*/  ISETP.NE.AND P2, PT, R6, 0x1, PT ;  /* 0x000000010600780c */ /* 0x002fc40003f45270 */
[----:B--2---:R-:W-:-:S11]  /*55f0*/  SHF.R.U32.HI R20, RZ, 0x7, R20 ;  /* 0x00000007ff147819 */ /* 0x004fd60000011614 */
[----:B------:R-:W1:Y:S08]  /*5600*/  @P2 LDC R9, c[0x0][0x44c] ;  /* 0x00011300ff092b82 */ /* 0x000e700000000800 */
[----:B------:R-:W2:Y:S01]  /*5610*/  @P2 LDC R6, c[0x0][0x450] ;  /* 0x00011400ff062b82 */ /* 0x000ea20000000800 */
[----:B-1----:R-:W-:-:S05]  /*5620*/  @P2 IMAD.HI.U32 R9, R8, R9, RZ ;  /* 0x0000000908092227 */ /* 0x002fca00078e00ff */
[----:B--2---:R-:W-:Y:S02]  /*5630*/  @P2 SHF.R.U32.HI R8, RZ, R6, R9 ;  /* 0x00000006ff082219 */ /* 0x004fe40000011609 */
[----:B------:R-:W-:Y:S02]  /*5640*/  IADD3 R6, -R20, 0xb, RZ ;  /* 0x0000000b14067810 */ /* 0x000fe40007ffe1ff */
[----:B------:R-:W-:Y:S01]  /*5650*/  PLOP3.LUT P2, PT, PT, PT, UP0, 0x40, 0x0 ;  /* 0x000000000000781c */ /* 0x000fe20003f4e808 */
[----:B------:R-:W1:Y:S01]  /*5660*/  SHFL.IDX PT, R20, R8, RZ, 0x1c1f ;  /* 0x001c1fff08147589 */ /* 0x000e6200000e0000 */
[----:B------:R-:W-:Y:S02]  /*5670*/  WARPGROUP.DEPBAR.LE gsb0, 0x0 ;  /* 0x00008000000079c5 */ /* 0x000fe40000010000 */
[----:B------:R-:W-:-:S06]  /*5680*/  WARPGROUP.ARRIVE ;  /* 0x00000000000079c5 */ /* 0x000fcc0000000000 */
[----:B------:R-:W-:Y:S01]  /*5690*/  HGMMA.64x96x16.F32 R152, gdesc[UR4], R152, gsb0 ;  /* 0x01600000049879f0 */ /* 0x000fe20008000898 */
[----:B------:R-:W-:Y:S01]  /*56a0*/  UIADD3 UR6, UR10, 0x4, URZ ;  /* 0x000000040a067890 */ /* 0x000fe2000fffe03f */
[----:B------:R-:W-:Y:S01]  /*56b0*/  UMOV UR4, UR20 ;  /* 0x0000001400047c82 */ /* 0x000fe20008000000 */
[----:B------:R-:W-:Y:S01]  /*56c0*/  UMOV UR5, UR21 ;  /* 0x0000001500057c82 */ /* 0x000fe20008000000 */
[----:B------:R-:W-:Y:S01]  /*56d0*/  UMOV UR7, 0x40000040 ;  /* 0x4000004000077882 */ /* 0x000fe20000000000 */
[----:B------:R-:W-:Y:S01]  /*56e0*/  UIADD3 UR10, UR10, 0x6, URZ ;  /* 0x000000060a0a7890 */ /* 0x000fe2000fffe03f */
        /* <DEDUP_REMOVED lines=49> */
[----:B------:R-:W-:-:S02]  /*5a00*/  IMAD R192, R3, -0x60, RZ ;  /* 0xffffffa003c07824 */ /* 0x000fc400078e02ff */
[----:B------:R-:W-:Y:S01]  /*5a10*/  FMUL.FTZ R171, R176, UR19 ;  /* 0x00000013b0ab7c20 */ /* 0x000fe20008410000 */
[----:B------:R-:W-:Y:S01]  /*5a20*/  FMUL.FTZ R187, R195, UR19 ;  /* 0x00000013c3bb7c20 */ /* 0x000fe20008410000 */
[----:B------:R-:W-:Y:S01]  /*5a30*/  FMUL.FTZ R193, R196, UR19 ;  /* 0x00000013c4c17c20 */ /* 0x000fe20008410000 */
[----:B------:R-:W-:Y:S01]  /*5a40*/  FMUL.FTZ R194, R197, UR19 ;  /* 0x00000013c5c27c20 */ /* 0x000fe20008410000 */
[----:B------:R-:W-:Y:S01]  /*5a50*/  FMUL.FTZ R189, R198, UR19 ;  /* 0x00000013c6bd7c20 */ /* 0x000fe20008410000 */
[----:B------:R-:W-:Y:S01]  /*5a60*/  FMUL.FTZ R191, R199, UR19 ;  /* 0x00000013c7bf7c20 */ /* 0x000fe20008410000 */
[----:B------:R-:W-:Y:S01]  /*5a70*/  IMAD.U32 R176, RZ, RZ, UR23 ;  /* 0x00000017ffb07e24 */ /* 0x000fe2000f8e00ff */
[----:B------:R-:W-:Y:S01]  /*5a80*/  IADD3 R197, -R16, 0x1, R192 ;  /* 0x0000000110c57810 */ /* 0x000fe20007ffe1c0 */
[----:B------:R-:W2:Y:S02]  /*5a90*/  MUFU.TANH R9, R9 ;  /* 0x0000000900097308 */ /* 0x000ea40000002400 */
[----:B------:R-:W-:Y:S01]  /*5aa0*/  @!P1 VIADD R21, R176, 0x22840 ;  /* 0x00022840b0159836 */ /* 0x000fe20000000000 */
[----:B------:R-:W-:-:S04]  /*5ab0*/  IADD3 R197, -R17, R197, R19 ;  /* 0x000000c511c57210 */ /* 0x000fc80007ffe113 */
[----:B------:R-:W-:Y:S01]  /*5ac0*/  @!P1 PRMT R21, RZ, 0x654, R21 ;  /* 0x00000654ff159816 */ /* 0x000fe20000000015 */
[----:B------:R-:W3:Y:S01]  /*5ad0*/  MUFU.TANH R10, R10 ;  /* 0x0000000a000a7308 */ /* 0x000ee20000002400 */
[C---:B------:R-:W-:Y:S01]  /*5ae0*/  VIADD R198, R197.reuse, UR18 ;  /* 0x00000012c5c67c36 */ /* 0x040fe20008000000 */
[----:B------:R4:W-:Y:S06]  /*5af0*/  BAR.ARV R6, 0x100 ;  /* 0x000400060000751d */ /* 0x0009ec0000002000 */
[----:B------:R-:W0:Y:S01]  /*5b00*/  MUFU.TANH R11, R11 ;  /* 0x0000000b000b7308 */ /* 0x000e220000002400 */
[----:B------:R-:W-:Y:S01]  /*5b10*/  VIADD R197, R197, UR26 ;  /* 0x0000001ac5c57c36 */ /* 0x000fe20008000000 */
[----:B------:R4:W-:Y:S01]  /*5b20*/  @!P1 SYNCS.ARRIVE.TRANS64.RED.A1T0 RZ, [R21+URZ], RZ ;  /* 0x000000ff15ff99a7 */ /* 0x0009e2000810043f */
[----:B-1----:R-:W-:-:S02]  /*5b30*/  IMAD.IADD R196, R20, 0x1, R198 ;  /* 0x0000000114c47824 */ /* 0x002fc400078e02c6 */
[----:B------:R-:W-:-:S03]  /*5b40*/  IMAD.IADD R195, R20, 0x1, R197 ;  /* 0x0000000114c37824 */ /* 0x000fc600078e02c5 */
        /* <DEDUP_REMOVED lines=46> */
[----:B------:R-:W-:Y:S01]  /*5e30*/  IADD3 R199, -R17, R19, R20 ;  /* 0x0000001311c77210 */ /* 0x000fe20007ffe114 */
[----:B------:R-:W-:Y:S03]  /*5e40*/  BSSY B0, `(.L_x_2373) ;  /* 0x0000010000007945 */ /* 0x000fe60003800000 */
        /* <DEDUP_REMOVED lines=10> */
.L_x_2374:
[----:B------:R-:W-:-:S05]  /*5ef0*/  IMAD.U32 R234, RZ, RZ, UR22 ;  /* 0x00000016ffea7e24 */ /* 0x000fca000f8e00ff */
[----:B------:R-:W-:-:S13]  /*5f00*/  ISETP.NE.AND P2, PT, R234, 0x1, PT ;  /* 0x00000001ea00780c */ /* 0x000fda0003f45270 */
[----:B------:R-:W1:Y:S02]  /*5f10*/  @P2 LDC.64 R20, c[0x0][0x9e8] ;  /* 0x00027a00ff142b82 */ /* 0x000e640000000a00 */
[----:B-1----:R-:W-:-:S05]  /*5f20*/  @P2 IMAD.HI.U32 R20, R199, R20, RZ ;  /* 0x00000014c7142227 */ /* 0x002fca00078e00ff */
[----:B------:R-:W-:-:S07]  /*5f30*/  @P2 SHF.R.U32.HI R199, RZ, R21, R20 ;  /* 0x00000015ffc72219 */ /* 0x000fce0000011614 */
.L_x_2375:
[----:B------:R-:W-:Y:S05]  /*5f40*/  BSYNC B0 ;  /* 0x0000000000007941 */ /* 0x000fea0003800000 */
.L_x_2373:
[----:B------:R-:W-:-:S04]  /*5f50*/  IMAD.IADD R20, R192, 0x1, -R16 ;  /* 0x00000001c0147824 */ /* 0x000fc800078e0a10 */
[----:B------:R-:W-:-:S05]  /*5f60*/  IMAD R20, R199, R234, R20 ;  /* 0x000000eac7147224 */ /* 0x000fca00078e0214 */
[----:B------:R-:W-:Y:S02]  /*5f70*/  VIMNMX R195, R195, R20, !PT ;  /* 0x00000014c3c37248 */ /* 0x000fe40007fe0100 */
[----:B------:R-:W-:-:S07]  /*5f80*/  VIADDMNMX R196, R20, R234, R196, PT ;  /* 0x000000ea14c47246 */ /* 0x000fce00038001c4 */
.L_x_2372:
[----:B------:R-:W-:Y:S01]  /*5f90*/  ISETP.GE.AND P3, PT, R192, 0x1, PT ;  /* 0x00000001c000780c */ /* 0x000fe20003f66270 */
[----:B------:R-:W1:Y:S01]  /*5fa0*/  SHFL.IDX PT, R8, R8, 0x1, 0x1c1f ;  /* 0x003c1f0008087f89 */ /* 0x000e6200000e0000 */
[----:B------:R-:W-:Y:S02]  /*5fb0*/  LOP3.LUT R18, R18, 0xfff7ffff, RZ, 0xc0, !PT ;  /* 0xfff7ffff12127812 */ /* 0x000fe400078ec0ff */
[C---:B------:R-:W-:Y:S02]  /*5fc0*/  ISETP.GE.AND P2, PT, R192.reuse, 0x2, PT ;  /* 0x00000002c000780c */ /* 0x040fe40003f46270 */
[----:B------:R-:W-:Y:S02]  /*5fd0*/  ISETP.GT.AND P4, PT, R195, RZ, !P3 ;  /* 0x000000ffc300720c */ /* 0x000fe40005f84270 */
[----:B------:R-:W-:Y:S02]  /*5fe0*/  ISETP.GE.AND P5, PT, R192, 0x9, PT ;  /* 0x00000009c000780c */ /* 0x000fe40003fa6270 */
[----:B------:R-:W-:-:S03]  /*5ff0*/  ISETP.LT.OR P4, PT, R196, 0x1, P4 ;  /* 0x00000001c400780c */ /* 0x000fc60002781670 */
[----:B------:R-:W-:Y:S02]  /*6000*/  @P3 LOP3.LUT R18, R18, 0x80000, RZ, 0xfc, !PT ;  /* 0x0008000012123812 */ /* 0x000fe400078efcff */
[----:B------:R-:W-:Y:S02]  /*6010*/  ISETP.GT.AND P3, PT, R195, 0x1, !P2 ;  /* 0x00000001c300780c */ /* 0x000fe40005764270 */
[----:B------:R-:W-:Y:S02]  /*6020*/  FSEL R20, R9, -INF , !P4 ;  /* 0xff80000009147808 */ /* 0x000fe40006000000 */
[----:B------:R-:W-:Y:S02]  /*6030*/  ISETP.LT.OR P3, PT, R196, 0x2, P3 ;  /* 0x00000002c400780c */ /* 0x000fe40001f61670 */
[----:B------:R-:W-:Y:S02]  /*6040*/  ISETP.GE.AND P4, PT, R192, 0xa, PT ;  /* 0x0000000ac000780c */ /* 0x000fe40003f86270 */
[----:B------:R-:W-:-:S02]  /*6050*/  LOP3.LUT R18, R18, 0xfffffffd, RZ, 0xc0, !PT ;  /* 0xfffffffd12127812 */ /* 0x000fc400078ec0ff */
[----:B------:R-:W-:Y:S01]  /*6060*/  FSEL R10, R10, -INF , !P3 ;  /* 0xff8000000a0a7808 */ /* 0x000fe20005800000 */
[--C-:B-1----:R-:W-:Y:S01]  /*6070*/  IMAD.IADD R198, R198, 0x1, R8.reuse ;  /* 0x00000001c6c67824 */ /* 0x102fe200078e0208 */
[----:B------:R-:W-:Y:S01]  /*6080*/  ISETP.GT.AND P3, PT, R195, 0x8, !P5 ;  /* 0x00000008c300780c */ /* 0x000fe20006f64270 */
[----:B------:R-:W-:Y:S01]  /*6090*/  IMAD.IADD R197, R197, 0x1, R8 ;  /* 0x00000001c5c57824 */ /* 0x000fe200078e0208 */
[----:B------:R-:W-:Y:S02]  /*60a0*/  @P5 LOP3.LUT R18, R18, 0x2, RZ, 0xfc, !PT ;  /* 0x0000000212125812 */ /* 0x000fe400078efcff */
[----:B------:R-:W-:Y:S02]  /*60b0*/  ISETP.LT.OR P3, PT, R196, 0x9, P3 ;  /* 0x00000009c400780c */ /* 0x000fe40001f61670 */
[----:B------:R-:W-:Y:S02]  /*60c0*/  LOP3.LUT R18, R18, 0xfffffffb, RZ, 0xc0, !PT ;  /* 0xfffffffb12127812 */ /* 0x000fe400078ec0ff */
[----:B0-----:R-:W-:-:S02]  /*60d0*/  FSEL R13, R13, -INF , !P3 ;  /* 0xff8000000d0d7808 */ /* 0x001fc40005800000 */
[----:B------:R-:W-:Y:S02]  /*60e0*/  @P4 LOP3.LUT R18, R18, 0x4, RZ, 0xfc, !PT ;  /* 0x0000000412124812 */ /* 0x000fe400078efcff */
[----:B------:R-:W-:Y:S02]  /*60f0*/  ISETP.GT.AND P3, PT, R195, 0x9, !P4 ;  /* 0x00000009c300780c */ /* 0x000fe40006764270 */
[----:B------:R-:W-:Y:S02]  /*6100*/  ISETP.GE.AND P4, PT, R192, 0x11, PT ;  /* 0x00000011c000780c */ /* 0x000fe40003f86270 */
[----:B------:R-:W-:Y:S02]  /*6110*/  ISETP.LT.OR P3, PT, R196, 0xa, P3 ;  /* 0x0000000ac400780c */ /* 0x000fe40001f61670 */
[----:B------:R-:W-:Y:S02]  /*6120*/  LOP3.LUT R18, R18, 0xfffffff7, RZ, 0xc0, !PT ;  /* 0xfffffff712127812 */ /* 0x000fe400078ec0ff */
[----:B------:R-:W-:-:S02]  /*6130*/  FSEL R14, R14, -INF , !P3 ;  /* 0xff8000000e0e7808 */ /* 0x000fc40005800000 */
        /* <DEDUP_REMOVED lines=114> */
[----:B------:R-:W-:Y:S01]  /*6860*/  IADD3 R21, -R17, R19, R8 ;  /* 0x0000001311157210 */ /* 0x000fe20007ffe108 */
[----:B------:R-:W-:Y:S03]  /*6870*/  BSSY B0, `(.L_x_2377) ;  /* 0x0000010000007945 */ /* 0x000fe60003800000 */
        /* <DEDUP_REMOVED lines=10> */
.L_x_2378:
[----:B------:R-:W-:-:S05]  /*6920*/  IMAD.U32 R195, RZ, RZ, UR22 ;  /* 0x00000016ffc37e24 */ /* 0x000fca000f8e00ff */
[----:B------:R-:W-:-:S13]  /*6930*/  ISETP.NE.AND P6, PT, R195, 0x1, PT ;  /* 0x00000001c300780c */ /* 0x000fda0003fc5270 */
[----:B------:R-:W0:Y:S02]  /*6940*/  @P6 LDC.64 R8, c[0x0][0x9e8] ;  /* 0x00027a00ff086b82 */ /* 0x000e240000000a00 */
[----:B0-----:R-:W-:-:S05]  /*6950*/  @P6 IMAD.HI.U32 R8, R21, R8, RZ ;  /* 0x0000000815086227 */ /* 0x001fca00078e00ff */
[----:B------:R-:W-:-:S07]  /*6960*/  @P6 SHF.R.U32.HI R21, RZ, R9, R8 ;  /* 0x00000009ff156219 */ /* 0x000fce0000011608 */
.L_x_2379:
[----:B------:R-:W-:Y:S05]  /*6970*/  BSYNC B0 ;  /* 0x0000000000007941 */ /* 0x000fea0003800000 */
.L_x_2377:
[----:B------:R-:W-:-:S04]  /*6980*/  IMAD.IADD R192, R192, 0x1, -R16 ;  /* 0x00000001c0c07824 */ /* 0x000fc800078e0a10 */
[----:B------:R-:W-:-:S05]  /*6990*/  IMAD R192, R21, R195, R192 ;  /* 0x000000c315c07224 */ /* 0x000fca00078e02c0 */
[----:B------:R-:W-:Y:S02]  /*69a0*/  VIMNMX R197, R197, R192, !PT ;  /* 0x000000c0c5c57248 */ /* 0x000fe40007fe0100 */
[----:B------:R-:W-:-:S07]  /*69b0*/  VIADDMNMX R198, R192, R195, R198, PT ;  /* 0x000000c3c0c67246 */ /* 0x000fce00038001c6 */
.L_x_2376:
[----:B------:R-:W-:Y:S01]  /*69c0*/  ISETP.GT.AND P2, PT, R197, 0x1, !P2 ;  /* 0x00000001c500780c */ /* 0x000fe20005744270 */
[----:B------:R-:W-:Y:S01]  /*69d0*/  UMOV UR4, UR14 ;  /* 0x0000000e00047c82 */ /* 0x000fe20008000000 */
[----:B------:R-:W-:Y:S02]  /*69e0*/  FMNMX.FTZ R8, R20, R4, !PT ;  /* 0x0000000414087209 */ /* 0x000fe40007810000 */
[----:B------:R-:W-:Y:S02]  /*69f0*/  ISETP.LT.OR P2, PT, R198, 0x2, P2 ;  /* 0x00000002c600780c */ /* 0x000fe40001741670 */
[----:B------:R-:W-:Y:S02]  /*6a00*/  LOP3.LUT P6, RZ, R18, 0x8000, RZ, 0xc0, !PT ;  /* 0x0000800012ff7812 */ /* 0x000fe400078cc0ff */
        /* <DEDUP_REMOVED lines=59> */
[C---:B------:R-:W-:Y:S02]  /*6dc0*/  ISETP.GT.AND P3, PT, R197.reuse, 0x50, !P3 ;  /* 0x00000050c500780c */ /* 0x040fe40005f64270 */
[----:B------:R-:W-:Y:S02]  /*6dd0*/  ISETP.LT.OR P2, PT, R198, 0x29, P2 ;  /* 0x00000029c600780c */ /* 0x000fe40001741670 */
[----:B------:R-:W-:Y:S02]  /*6de0*/  ISETP.GT.AND P4, PT, R197, 0x51, !P4 ;  /* 0x00000051c500780c */ /* 0x000fe40006784270 */
[----:B------:R-:W-:Y:S02]  /*6df0*/  FSEL R165, R165, -INF , !P2 ;  /* 0xff800000a5a57808 */ /* 0x000fe40005000000 */
[----:B------:R-:W-:-:S02]  /*6e00*/  LOP3.LUT P2, RZ, R18, 0x800, RZ, 0xc0, !PT ;  /* 0x0000080012ff7812 */ /* 0x000fc4000784c0ff */
[C---:B------:R-:W-:Y:S02]  /*6e10*/  ISETP.LT.OR P3, PT, R198.reuse, 0x51, P3 ;  /* 0x00000051c600780c */ /* 0x040fe40001f61670 */
[C---:B------:R-:W-:Y:S02]  /*6e20*/  ISETP.GT.AND P2, PT, R197.reuse, 0x29, !P2 ;  /* 0x00000029c500780c */ /* 0x040fe40005744270 */
[----:B------:R-:W-:Y:S02]  /*6e30*/  ISETP.GT.AND P5, PT, R197, 0x58, !P5 ;  /* 0x00000058c500780c */ /* 0x000fe40006fa4270 */
[C---:B------:R-:W-:Y:S02]  /*6e40*/  ISETP.LT.OR P2, PT, R198.reuse, 0x2a, P2 ;  /* 0x0000002ac600780c */ /* 0x040fe40001741670 */
[----:B------:R-:W-:Y:S02]  /*6e50*/  ISETP.LT.OR P4, PT, R198, 0x52, P4 ;  /* 0x00000052c600780c */ /* 0x000fe40002781670 */
[----:B------:R-:W-:-:S02]  /*6e60*/  FSEL R166, R166, -INF , !P2 ;  /* 0xff800000a6a67808 */ /* 0x000fc40005000000 */
[----:B------:R-:W-:Y:S02]  /*6e70*/  LOP3.LUT P2, RZ, R18, 0x400, RZ, 0xc0, !PT ;  /* 0x0000040012ff7812 */ /* 0x000fe4000784c0ff */
[----:B0-----:R-:W-:Y:S02]  /*6e80*/  FMNMX.FTZ R8, R8, R21, !PT ;  /* 0x0000001508087209 */ /* 0x001fe40007810000 */
[----:B------:R-:W-:Y:S02]  /*6e90*/  ISETP.GT.AND P2, PT, R197, 0x30, !P2 ;  /* 0x00000030c500780c */ /* 0x000fe40005744270 */
[----:B------:R-:W-:Y:S01]  /*6ea0*/  FSEL R185, R185, -INF , !P3 ;  /* 0xff800000b9b97808 */ /* 0x000fe20005800000 */
[----:B------:R-:W0:Y:S01]  /*6eb0*/  SHFL.BFLY PT, R21, R8, 0x1, 0x1f ;  /* 0x0c201f0008157f89 */ /* 0x000e2200000e0000 */
[C---:B------:R-:W-:Y:S02]  /*6ec0*/  ISETP.LT.OR P2, PT, R198.reuse, 0x31, P2 ;  /* 0x00000031c600780c */ /* 0x040fe40001741670 */
[----:B------:R-:W-:-:S02]  /*6ed0*/  ISETP.LT.OR P5, PT, R198, 0x59, P5 ;  /* 0x00000059c600780c */ /* 0x000fc40002fa1670 */
[----:B------:R-:W-:Y:S02]  /*6ee0*/  FSEL R169, R169, -INF , !P2 ;  /* 0xff800000a9a97808 */ /* 0x000fe40005000000 */
[----:B------:R-:W-:Y:S02]  /*6ef0*/  LOP3.LUT P2, RZ, R18, 0x200, RZ, 0xc0, !PT ;  /* 0x0000020012ff7812 */ /* 0x000fe4000784c0ff */
[----:B------:R-:W-:Y:S02]  /*6f00*/  FSEL R187, R187, -INF , !P4 ;  /* 0xff800000bbbb7808 */ /* 0x000fe40006000000 */
[----:B------:R-:W-:Y:S02]  /*6f10*/  ISETP.GT.AND P2, PT, R197, 0x31, !P2 ;  /* 0x00000031c500780c */ /* 0x000fe40005744270 */
[----:B------:R-:W-:Y:S02]  /*6f20*/  FSEL R189, R189, -INF , !P5 ;  /* 0xff800000bdbd7808 */ /* 0x000fe40006800000 */
[----:B------:R-:W-:-:S04]  /*6f30*/  ISETP.LT.OR P2, PT, R198, 0x32, P2 ;  /* 0x00000032c600780c */ /* 0x000fc80001741670 */
[----:B------:R-:W-:Y:S02]  /*6f40*/  FSEL R170, R170, -INF , !P2 ;  /* 0xff800000aaaa7808 */ /* 0x000fe40005000000 */
[----:B------:R-:W-:Y:S02]  /*6f50*/  LOP3.LUT P2, RZ, R18, 0x100, RZ, 0xc0, !PT ;  /* 0x0000010012ff7812 */ /* 0x000fe4000784c0ff */
[----:B0-----:R-:W-:Y:S02]  /*6f60*/  FMNMX.FTZ R8, R8, R21, !PT ;  /* 0x0000001508087209 */ /* 0x001fe40007810000 */
        /* <DEDUP_REMOVED lines=19> */
[----:B------:R-:W-:-:S04]  /*70a0*/  FSETP.NEU.FTZ.AND P2, PT, R8, -INF , PT ;  /* 0xff8000000800780b */ /* 0x000fc80003f5d000 */
[----:B------:R-:W-:-:S05]  /*70b0*/  FSEL R21, R8, RZ, P2 ;  /* 0x000000ff08157208 */ /* 0x000fca0001000000 */
[----:B------:R-:W-:Y:S01]  /*70c0*/  FADD.FTZ R21, -R21, R4 ;  /* 0x0000000415157221 */ /* 0x000fe20000010100 */
[----:B------:R-:W-:-:S05]  /*70d0*/  FMUL.FTZ R4, R8, UR4 ;  /* 0x0000000408047c20 */ /* 0x000fca0008410000 */
[----:B------:R-:W-:Y:S02]  /*70e0*/  FSEL R4, R4, RZ, P2 ;  /* 0x000000ff04047208 */ /* 0x000fe40001000000 */
[----:B------:R-:W-:Y:S02]  /*70f0*/  ISETP.GT.AND P2, PT, R197, 0x49, !P6 ;  /* 0x00000049c500780c */ /* 0x000fe40007744270 */
[----:B------:R-:W-:Y:S01]  /*7100*/  LOP3.LUT P6, RZ, R18, 0x1, RZ, 0xc0, !PT ;  /* 0x0000000112ff7812 */ /* 0x000fe200078cc0ff */
        /* <DEDUP_REMOVED lines=24> */
[----:B------:R-:W-:Y:S01]  /*7290*/  FMUL.FTZ R4, R21, UR4 ;  /* 0x0000000415047c20 */ /* 0x000fe20008410000 */
[----:B------:R-:W-:Y:S01]  /*72a0*/  MUFU.EX2 R20, R20 ;  /* 0x0000001400147308 */ /* 0x000fe20000000800 */
[----:B------:R-:W-:-:S04]  /*72b0*/  ISETP.LT.OR P2, PT, R198, 0x4a, P2 ;  /* 0x0000004ac600780c */ /* 0x000fc80001741670 */
[----:B------:R-:W-:Y:S02]  /*72c0*/  FSEL R183, R183, -INF , !P2 ;  /* 0xff800000b7b77808 */ /* 0x000fe40005000000 */
[----:B------:R-:W-:Y:S01]  /*72d0*/  LOP3.LUT P2, RZ, R18, 0x80000, RZ, 0xc0, !PT ;  /* 0x0008000012ff7812 */ /* 0x000fe2000784c0ff */
[----:B------:R-:W0:Y:S03]  /*72e0*/  MUFU.EX2 R4, R4 ;  /* 0x0000000400047308 */ /* 0x000e260000000800 */
[----:B------:R-:W-:-:S04]  /*72f0*/  ISETP.GT.AND P2, PT, R197, RZ, !P2 ;  /* 0x000000ffc500720c */ /* 0x000fc80005744270 */
[----:B------:R-:W-:Y:S01]  /*7300*/  ISETP.LT.OR P2, PT, R198, 0x1, P2 ;  /* 0x00000001c600780c */ /* 0x000fe20001741670 */
[----:B------:R-:W1:Y:S03]  /*7310*/  MUFU.EX2 R10, R10 ;  /* 0x0000000a000a7308 */ /* 0x000e660000000800 */
[----:B------:R-:W-:Y:S02]  /*7320*/  FSEL R11, R11, -INF , !P2 ;  /* 0xff8000000b0b7808 */ /* 0x000fe40005000000 */
[----:B------:R-:W-:-:S03]  /*7330*/  ISETP.GT.AND P2, PT, R197, 0x59, !P6 ;  /* 0x00000059c500780c */ /* 0x000fc60007744270 */
[----:B------:R-:W2:Y:S01]  /*7340*/  MUFU.EX2 R13, R13 ;  /* 0x0000000d000d7308 */ /* 0x000ea20000000800 */
[----:B0-----:R-:W-:Y:S01]  /*7350*/  FFMA.FTZ R2, R4, R2, R20 ;  /* 0x0000000204027223 */ /* 0x001fe20000010014 */
[----:B------:R-:W-:Y:S01]  /*7360*/  ISETP.LT.OR P2, PT, R198, 0x5a, P2 ;  /* 0x0000005ac600780c */ /* 0x000fe20001741670 */
[-C--:B------:R-:W-:Y:S01]  /*7370*/  FMUL.FTZ R24, R24, R4.reuse ;  /* 0x0000000418187220 */ /* 0x080fe20000410000 */
[-C--:B------:R-:W-:Y:S01]  /*7380*/  FMUL.FTZ R25, R25, R4.reuse ;  /* 0x0000000419197220 */ /* 0x080fe20000410000 */
[-C--:B------:R-:W-:Y:S01]  /*7390*/  FMUL.FTZ R28, R28, R4.reuse ;  /* 0x000000041c1c7220 */ /* 0x080fe20000410000 */
[----:B------:R-:W-:Y:S01]  /*73a0*/  FSEL R191, R191, -INF , !P2 ;  /* 0xff800000bfbf7808 */ /* 0x000fe20005000000 */
[----:B------:R-:W-:Y:S01]  /*73b0*/  FMUL.FTZ R29, R29, R4 ;  /* 0x000000041d1d7220 */ /* 0x000fe20000410000 */
[----:B------:R-:W0:Y:S01]  /*73c0*/  MUFU.EX2 R14, R14 ;  /* 0x0000000e000e7308 */ /* 0x000e220000000800 */
[C---:B-1----:R-:W-:Y:S01]  /*73d0*/  FADD.FTZ R2, R10.reuse, R2 ;  /* 0x000000020a027221 */ /* 0x042fe20000010000 */
[----:B------:R-:W-:Y:S01]  /*73e0*/  F2FP.F16.F32.PACK_AB R152, R10, R20 ;  /* 0x000000140a98723e */ /* 0x000fe200000000ff */
[-C--:B------:R-:W-:Y:S01]  /*73f0*/  FMUL.FTZ R32, R32, R4.reuse ;  /* 0x0000000420207220 */ /* 0x080fe20000410000 */
[----:B------:R-:W-:Y:S01]  /*7400*/  FMNMX.FTZ R10, R11, R5, !PT ;  /* 0x000000050b0a7209 */ /* 0x000fe20007810000 */
[-C--:B------:R-:W-:Y:S01]  /*7410*/  FMUL.FTZ R33, R33, R4.reuse ;  /* 0x0000000421217220 */ /* 0x080fe20000410000 */
[-C--:B------:R-:W-:Y:S01]  /*7420*/  FMUL.FTZ R36, R36, R4.reuse ;  /* 0x0000000424247220 */ /* 0x080fe20000410000 */
[----:B------:R-:W-:Y:S01]  /*7430*/  FMUL.FTZ R37, R37, R4 ;  /* 0x0000000425257220 */ /* 0x000fe20000410000 */
[----:B------:R-:W-:Y:S01]  /*7440*/  FMNMX.FTZ R10, R12, R10, !PT ;  /* 0x0000000a0c0a7209 */ /* 0x000fe20007810000 */
[----:B--2---:R-:W-:Y:S01]  /*7450*/  FADD.FTZ R2, R13, R2 ;  /* 0x000000020d027221 */ /* 0x004fe20000010000 */
[----:B------:R-:W1:Y:S01]  /*7460*/  MUFU.EX2 R153, R153 ;  /* 0x0000009900997308 */ /* 0x000e620000000800 */
[----:B------:R-:W-:Y:S01]  /*7470*/  FMUL.FTZ R40, R40, R4 ;  /* 0x0000000428287220 */ /* 0x000fe20000410000 */
[----:B------:R-:W-:Y:S01]  /*7480*/  FMNMX.FTZ R10, R15, R10, !PT ;  /* 0x0000000a0f0a7209 */ /* 0x000fe20007810000 */
[-C--:B------:R-:W-:Y:S01]  /*7490*/  FMUL.FTZ R41, R41, R4.reuse ;  /* 0x0000000429297220 */ /* 0x080fe20000410000 */
[-C--:B------:R-:W-:Y:S01]  /*74a0*/  FMUL.FTZ R44, R44, R4.reuse ;  /* 0x000000042c2c7220 */ /* 0x080fe20000410000 */
[----:B------:R-:W-:Y:S01]  /*74b0*/  FMUL.FTZ R45, R45, R4 ;  /* 0x000000042d2d7220 */ /* 0x000fe20000410000 */
[----:B------:R-:W-:Y:S01]  /*74c0*/  FMNMX.FTZ R10, R9, R10, !PT ;  /* 0x0000000a090a7209 */ /* 0x000fe20007810000 */
[----:B0-----:R-:W-:Y:S01]  /*74d0*/  FADD.FTZ R2, R14, R2 ;  /* 0x000000020e027221 */ /* 0x001fe20000010000 */
[----:B------:R-:W-:Y:S01]  /*74e0*/  MUFU.EX2 R157, R157 ;  /* 0x0000009d009d7308 */ /* 0x000fe20000000800 */
[----:B------:R-:W-:Y:S01]  /*74f0*/  FMUL.FTZ R48, R48, R4 ;  /* 0x0000000430307220 */ /* 0x000fe20000410000 */
[----:B------:R-:W-:Y:S01]  /*7500*/  FMNMX.FTZ R10, R155, R10, !PT ;  /* 0x0000000a9b0a7209 */ /* 0x000fe20007810000 */
[-C--:B------:R-:W-:Y:S01]  /*7510*/  FMUL.FTZ R49, R49, R4.reuse ;  /* 0x0000000431317220 */ /* 0x080fe20000410000 */
[-C--:B------:R-:W-:Y:S01]  /*7520*/  FMUL.FTZ R52, R52, R4.reuse ;  /* 0x0000000434347220 */ /* 0x080fe20000410000 */
[----:B------:R-:W-:Y:S01]  /*7530*/  FMUL.FTZ R53, R53, R4 ;  /* 0x0000000435357220 */ /* 0x000fe20000410000 */
[----:B------:R-:W-:Y:S01]  /*7540*/  FMNMX.FTZ R10, R156, R10, !PT ;  /* 0x0000000a9c0a7209 */ /* 0x000fe20007810000 */
[----:B------:R-:W-:Y:S01]  /*7550*/  FMUL.FTZ R56, R56, R4 ;  /* 0x0000000438387220 */ /* 0x000fe20000410000 */
[----:B------:R-:W-:Y:S01]  /*7560*/  MUFU.EX2 R158, R158 ;  /* 0x0000009e009e7308 */ /* 0x000fe20000000800 */
[----:B-1----:R-:W-:Y:S01]  /*7570*/  FADD.FTZ R2, R153, R2 ;  /* 0x0000000299027221 */ /* 0x002fe20000010000 */
[----:B------:R-:W-:Y:S01]  /*7580*/  FMNMX.FTZ R10, R159, R10, !PT ;  /* 0x0000000a9f0a7209 */ /* 0x000fe20007810000 */
[-C--:B------:R-:W-:Y:S01]  /*7590*/  FMUL.FTZ R57, R57, R4.reuse ;  /* 0x0000000439397220 */ /* 0x080fe20000410000 */
[-C--:B------:R-:W-:Y:S01]  /*75a0*/  FMUL.FTZ R60, R60, R4.reuse ;  /* 0x000000043c3c7220 */ /* 0x080fe20000410000 */
[----:B------:R-:W-:Y:S01]  /*75b0*/  FMUL.FTZ R61, R61, R4 ;  /* 0x000000043d3d7220 */ /* 0x000fe20000410000 */
[----:B------:R-:W-:Y:S01]  /*75c0*/  FMNMX.FTZ R10, R160, R10, !PT ;  /* 0x0000000aa00a7209 */ /* 0x000fe20007810000 */
[-C--:B------:R-:W-:Y:S01]  /*75d0*/  FMUL.FTZ R64, R64, R4.reuse ;  /* 0x0000000440407220 */ /* 0x080fe20000410000 */
[----:B------:R-:W-:Y:S01]  /*75e0*/  MUFU.EX2 R163, R163 ;  /* 0x000000a300a37308 */ /* 0x000fe20000000800 */
[----:B------:R-:W-:Y:S01]  /*75f0*/  FMUL.FTZ R65, R65, R4 ;  /* 0x0000000441417220 */ /* 0x000fe20000410000 */
        /* <DEDUP_REMOVED lines=63> */
[-C--:B------:R-:W-:Y:S01]  /*79f0*/  FMUL.FTZ R145, R145, R4.reuse ;  /* 0x0000000491917220 */ /* 0x080fe20000410000 */
[-C--:B------:R-:W-:Y:S01]  /*7a00*/  FMUL.FTZ R148, R148, R4.reuse ;  /* 0x0000000494947220 */ /* 0x080fe20000410000 */
[----:B------:R-:W0:Y:S01]  /*7a10*/  SHFL.BFLY PT, R20, R10, 0x2, 0x1f ;  /* 0x0c401f000a147f89 */ /* 0x000e2200000e0000 */
[----:B------:R-:W-:-:S04]  /*7a20*/  FMUL.FTZ R149, R149, R4 ;  /* 0x0000000495957220 */ /* 0x000fc80000410000 */
[----:B------:R-:W-:Y:S08]  /*7a30*/  MUFU.EX2 R181, R181 ;  /* 0x000000b500b57308 */ /* 0x000ff00000000800 */
[----:B------:R-:W-:Y:S08]  /*7a40*/  MUFU.EX2 R184, R184 ;  /* 0x000000b800b87308 */ /* 0x000ff00000000800 */
[----:B------:R-:W-:Y:S01]  /*7a50*/  MUFU.EX2 R186, R186 ;  /* 0x000000ba00ba7308 */ /* 0x000fe20000000800 */
[----:B0-----:R-:W-:-:S05]  /*7a60*/  FMNMX.FTZ R10, R10, R20, !PT ;  /* 0x000000140a0a7209 */ /* 0x001fca0007810000 */
[----:B------:R-:W0:Y:S02]  /*7a70*/  SHFL.BFLY PT, R21, R10, 0x1, 0x1f ;  /* 0x0c201f000a157f89 */ /* 0x000e2400000e0000 */
[----:B------:R1:W2:Y:S08]  /*7a80*/  MUFU.EX2 R20, R154 ;  /* 0x0000009a00147308 */ /* 0x0002b00000000800 */
[----:B------:R-:W-:Y:S01]  /*7a90*/  MUFU.EX2 R188, R188 ;  /* 0x000000bc00bc7308 */ /* 0x000fe20000000800 */
[----:B-1----:R-:W-:-:S07]  /*7aa0*/  F2FP.F16.F32.PACK_AB R154, R14, R13 ;  /* 0x0000000d0e9a723e */ /* 0x002fce00000000ff */
[----:B------:R-:W-:Y:S01]  /*7ab0*/  MUFU.EX2 R190, R190 ;  /* 0x000000be00be7308 */ /* 0x000fe20000000800 */
[----:B--2---:R-:W-:-:S04]  /*7ac0*/  FADD.FTZ R2, R20, R2 ;  /* 0x0000000214027221 */ /* 0x004fc80000010000 */
[----:B------:R-:W-:Y:S01]  /*7ad0*/  FADD.FTZ R2, R157, R2 ;  /* 0x000000029d027221 */ /* 0x000fe20000010000 */
[----:B0-----:R-:W-:Y:S02]  /*7ae0*/  FMNMX.FTZ R10, R10, R21, !PT ;  /* 0x000000150a0a7209 */ /* 0x001fe40007810000 */
[----:B------:R-:W-:Y:S01]  /*7af0*/  MUFU.EX2 R193, R193 ;  /* 0x000000c100c17308 */ /* 0x000fe20000000800 */
[C---:B------:R-:W-:Y:S01]  /*7b00*/  FADD.FTZ R2, R158.reuse, R2 ;  /* 0x000000029e027221 */ /* 0x040fe20000010000 */
[----:B------:R-:W-:Y:S02]  /*7b10*/  F2FP.F16.F32.PACK_AB R158, R158, R157 ;  /* 0x0000009d9e9e723e */ /* 0x000fe400000000ff */
[C---:B------:R-:W-:Y:S01]  /*7b20*/  FSETP.NEU.FTZ.AND P2, PT, R10.reuse, -INF , PT ;  /* 0xff8000000a00780b */ /* 0x040fe20003f5d000 */
[C---:B------:R-:W-:Y:S01]  /*7b30*/  FMUL.FTZ R21, R10.reuse, UR4 ;  /* 0x000000040a157c20 */ /* 0x040fe20008410000 */
[----:B------:R-:W-:Y:S02]  /*7b40*/  FADD.FTZ R2, R163, R2 ;  /* 0x00000002a3027221 */ /* 0x000fe40000010000 */
[----:B------:R-:W-:-:S02]  /*7b50*/  FSEL R14, R10, RZ, P2 ;  /* 0x000000ff0a0e7208 */ /* 0x000fc40001000000 */
[----:B------:R-:W-:Y:S01]  /*7b60*/  FSEL R21, R21, RZ, P2 ;  /* 0x000000ff15157208 */ /* 0x000fe20001000000 */
[----:B------:R-:W-:Y:S02]  /*7b70*/  FADD.FTZ R2, R164, R2 ;  /* 0x00000002a4027221 */ /* 0x000fe40000010000 */
[----:B------:R-:W-:Y:S02]  /*7b80*/  FADD.FTZ R5, -R14, R5 ;  /* 0x000000050e057221 */ /* 0x000fe40000010100 */
[--C-:B------:R-:W-:Y:S01]  /*7b90*/  FFMA.FTZ R197, R11, UR4, -R21.reuse ;  /* 0x000000040bc57c23 */ /* 0x100fe20008010815 */
[--C-:B------:R-:W-:Y:S01]  /*7ba0*/  FFMA.FTZ R12, R12, UR4, -R21.reuse ;  /* 0x000000040c0c7c23 */ /* 0x100fe20008010815 */
[----:B------:R-:W-:Y:S01]  /*7bb0*/  FMUL.FTZ R5, R5, UR4 ;  /* 0x0000000405057c20 */ /* 0x000fe20008410000 */
        /* <DEDUP_REMOVED lines=12> */
[----:B------:R-:W-:Y:S01]  /*7c80*/  F2FP.F16.F32.PACK_AB R160, R164, R163 ;  /* 0x000000a3a4a0723e */ /* 0x000fe200000000ff */
[--C-:B------:R-:W-:Y:S01]  /*7c90*/  FFMA.FTZ R169, R169, UR4, -R21.reuse ;  /* 0x00000004a9a97c23 */ /* 0x100fe20008010815 */
[--C-:B------:R-:W-:Y:S01]  /*7ca0*/  FFMA.FTZ R198, R170, UR4, -R21.reuse ;  /* 0x00000004aac67c23 */ /* 0x100fe20008010815 */
[--C-:B------:R-:W-:Y:S01]  /*7cb0*/  FFMA.FTZ R173, R173, UR4, -R21.reuse ;  /* 0x00000004adad7c23 */ /* 0x100fe20008010815 */
[--C-:B------:R-:W-:Y:S01]  /*7cc0*/  FFMA.FTZ R199, R174, UR4, -R21.reuse ;  /* 0x00000004aec77c23 */ /* 0x100fe20008010815 */
[----:B------:R-:W-:Y:S01]  /*7cd0*/  FADD.FTZ R2, R167, R2 ;  /* 0x00000002a7027221 */ /* 0x000fe20000010000 */
[----:B------:R-:W-:Y:S01]  /*7ce0*/  F2FP.F16.F32.PACK_AB R162, R168, R167 ;  /* 0x000000a7a8a2723e */ /* 0x000fe200000000ff */
[----:B------:R-:W1:Y:S01]  /*7cf0*/  MUFU.EX2 R12, R12 ;  /* 0x0000000c000c7308 */ /* 0x000e620000000800 */
[--C-:B------:R-:W-:Y:S01]  /*7d00*/  FFMA.FTZ R178, R178, UR4, -R21.reuse ;  /* 0x00000004b2b27c23 */ /* 0x100fe20008010815 */
[----:B------:R-:W-:Y:S01]  /*7d10*/  FADD.FTZ R2, R168, R2 ;  /* 0x00000002a8027221 */ /* 0x000fe20000010000 */
[--C-:B------:R-:W-:Y:S01]  /*7d20*/  FFMA.FTZ R179, R179, UR4, -R21.reuse ;  /* 0x00000004b3b37c23 */ /* 0x100fe20008010815 */
[--C-:B------:R-:W-:Y:S01]  /*7d30*/  FFMA.FTZ R182, R182, UR4, -R21.reuse ;  /* 0x00000004b6b67c23 */ /* 0x100fe20008010815 */
[----:B------:R-:W-:Y:S01]  /*7d40*/  FFMA.FTZ R183, R183, UR4, -R21 ;  /* 0x00000004b7b77c23 */ /* 0x000fe20008010815 */
[----:B------:R-:W-:Y:S01]  /*7d50*/  FADD.FTZ R2, R171, R2 ;  /* 0x00000002ab027221 */ /* 0x000fe20000010000 */
[C---:B------:R-:W-:Y:S01]  /*7d60*/  F2FP.F16.F32.PACK_AB R164, R172.reuse, R171 ;  /* 0x000000abaca4723e */ /* 0x040fe200000000ff */
[----:B------:R-:W2:Y:S01]  /*7d70*/  MUFU.EX2 R196, R196 ;  /* 0x000000c400c47308 */ /* 0x000ea20000000800 */
[----:B0-----:R-:W-:Y:S01]  /*7d80*/  FFMA.FTZ R0, R5, R0, R197 ;  /* 0x0000000005007223 */ /* 0x001fe200000100c5 */
[----:B------:R-:W-:Y:S01]  /*7d90*/  FADD.FTZ R2, R172, R2 ;  /* 0x00000002ac027221 */ /* 0x000fe20000010000 */
[--C-:B------:R-:W-:Y:S01]  /*7da0*/  FFMA.FTZ R185, R185, UR4, -R21.reuse ;  /* 0x00000004b9b97c23 */ /* 0x100fe20008010815 */
[--C-:B------:R-:W-:Y:S01]  /*7db0*/  FFMA.FTZ R187, R187, UR4, -R21.reuse ;  /* 0x00000004bbbb7c23 */ /* 0x100fe20008010815 */
[--C-:B------:R-:W-:Y:S01]  /*7dc0*/  FFMA.FTZ R189, R189, UR4, -R21.reuse ;  /* 0x00000004bdbd7c23 */ /* 0x100fe20008010815 */
[----:B------:R-:W-:Y:S01]  /*7dd0*/  FADD.FTZ R2, R175, R2 ;  /* 0x00000002af027221 */ /* 0x000fe20000010000 */
[----:B------:R-:W-:Y:S01]  /*7de0*/  FFMA.FTZ R21, R191, UR4, -R21 ;  /* 0x00000004bf157c23 */ /* 0x000fe20008010815 */
[----:B------:R-:W0:Y:S01]  /*7df0*/  MUFU.EX2 R15, R15 ;  /* 0x0000000f000f7308 */ /* 0x000e220000000800 */
[----:B-1----:R-:W-:Y:S01]  /*7e00*/  FADD.FTZ R0, R12, R0 ;  /* 0x000000000c007221 */ /* 0x002fe20000010000 */
[C---:B------:R-:W-:Y:S01]  /*7e10*/  FADD.FTZ R2, R177.reuse, R2 ;  /* 0x00000002b1027221 */ /* 0x040fe20000010000 */
[----:B------:R-:W-:Y:S01]  /*7e20*/  F2FP.F16.F32.PACK_AB R166, R177, R175 ;  /* 0x000000afb1a6723e */ /* 0x000fe200000000ff */
[----:B------:R-:W-:Y:S01]  /*7e30*/  FMUL.FTZ R26, R26, R5 ;  /* 0x000000051a1a7220 */ /* 0x000fe20000410000 */
[----:B------:R-:W-:Y:S01]  /*7e40*/  F2FP.F16.F32.PACK_AB R156, R20, R153 ;  /* 0x00000099149c723e */ /* 0x000fe200000000ff */
[----:B------:R-:W-:Y:S01]  /*7e50*/  FADD.FTZ R2, R180, R2 ;  /* 0x00000002b4027221 */ /* 0x000fe20000010000 */
[C---:B------:R-:W-:Y:S01]  /*7e60*/  F2FP.F16.F32.PACK_AB R168, R181.reuse, R180 ;  /* 0x000000b4b5a8723e */ /* 0x040fe200000000ff */
[----:B------:R-:W1:Y:S01]  /*7e70*/  MUFU.EX2 R157, R195 ;  /* 0x000000c3009d7308 */ /* 0x000e620000000800 */
[----:B--2---:R-:W-:Y:S01]  /*7e80*/  FADD.FTZ R0, R196, R0 ;  /* 0x00000000c4007221 */ /* 0x004fe20000010000 */
[----:B------:R-:W-:Y:S01]  /*7e90*/  FADD.FTZ R2, R181, R2 ;  /* 0x00000002b5027221 */ /* 0x000fe20000010000 */
[----:B------:R-:W-:Y:S01]  /*7ea0*/  F2FP.F16.F32.PACK_AB R170, R186, R184 ;  /* 0x000000b8baaa723e */ /* 0x000fe200000000ff */
[----:B------:R-:W-:Y:S01]  /*7eb0*/  FMUL.FTZ R27, R27, R5 ;  /* 0x000000051b1b7220 */ /* 0x000fe20000410000 */
[----:B------:R-:W-:Y:S01]  /*7ec0*/  F2FP.F16.F32.PACK_AB R172, R190, R188 ;  /* 0x000000bcbeac723e */ /* 0x000fe200000000ff */
[----:B------:R-:W-:Y:S01]  /*7ed0*/  FADD.FTZ R2, R184, R2 ;  /* 0x00000002b8027221 */ /* 0x000fe20000010000 */
[----:B------:R-:W-:Y:S01]  /*7ee0*/  F2FP.F16.F32.PACK_AB R153, R12, R197 ;  /* 0x000000c50c99723e */ /* 0x000fe200000000ff */
[----:B------:R2:W3:Y:S01]  /*7ef0*/  MUFU.EX2 R13, R155 ;  /* 0x0000009b000d7308 */ /* 0x0004e20000000800 */
[----:B0-----:R-:W-:Y:S01]  /*7f00*/  FADD.FTZ R0, R15, R0 ;  /* 0x000000000f007221 */ /* 0x001fe20000010000 */
[----:B------:R-:W-:Y:S01]  /*7f10*/  FADD.FTZ R2, R186, R2 ;  /* 0x00000002ba027221 */ /* 0x000fe20000010000 */
[-C--:B------:R-:W-:Y:S01]  /*7f20*/  FMUL.FTZ R30, R30, R5.reuse ;  /* 0x000000051e1e7220 */ /* 0x080fe20000410000 */
[-C--:B------:R-:W-:Y:S01]  /*7f30*/  FMUL.FTZ R31, R31, R5.reuse ;  /* 0x000000051f1f7220 */ /* 0x080fe20000410000 */
[-C--:B------:R-:W-:Y:S01]  /*7f40*/  FMUL.FTZ R34, R34, R5.reuse ;  /* 0x0000000522227220 */ /* 0x080fe20000410000 */
[----:B------:R-:W-:Y:S01]  /*7f50*/  FADD.FTZ R2, R188, R2 ;  /* 0x00000002bc027221 */ /* 0x000fe20000010000 */
[-C--:B------:R-:W-:Y:S01]  /*7f60*/  FMUL.FTZ R35, R35, R5.reuse ;  /* 0x0000000523237220 */ /* 0x080fe20000410000 */
[----:B------:R-:W0:Y:S01]  /*7f70*/  MUFU.EX2 R192, R192 ;  /* 0x000000c000c07308 */ /* 0x000e220000000800 */
[----:B-1----:R-:W-:Y:S01]  /*7f80*/  FADD.FTZ R0, R157, R0 ;  /* 0x000000009d007221 */ /* 0x002fe20000010000 */
[----:B------:R-:W-:Y:S01]  /*7f90*/  FADD.FTZ R2, R190, R2 ;  /* 0x00000002be027221 */ /* 0x000fe20000010000 */
[----:B--2---:R-:W-:Y:S01]  /*7fa0*/  F2FP.F16.F32.PACK_AB R155, R15, R196 ;  /* 0x000000c40f9b723e */ /* 0x004fe200000000ff */
[-C--:B------:R-:W-:Y:S01]  /*7fb0*/  FMUL.FTZ R38, R38, R5.reuse ;  /* 0x0000000526267220 */ /* 0x080fe20000410000 */
[-C--:B------:R-:W-:Y:S01]  /*7fc0*/  FMUL.FTZ R39, R39, R5.reuse ;  /* 0x0000000527277220 */ /* 0x080fe20000410000 */
[----:B------:R-:W-:Y:S01]  /*7fd0*/  FADD.FTZ R2, R193, R2 ;  /* 0x00000002c1027221 */ /* 0x000fe20000010000 */
[----:B------:R-:W-:Y:S01]  /*7fe0*/  FMUL.FTZ R42, R42, R5 ;  /* 0x000000052a2a7220 */ /* 0x000fe20000410000 */
        /* <DEDUP_REMOVED lines=17> */
[C---:B-1----:R-:W-:Y:S01]  /*8100*/  FADD.FTZ R0, R159.reuse, R0 ;  /* 0x000000009f007221 */ /* 0x042fe20000010000 */
[----:B------:R-:W-:Y:S01]  /*8110*/  F2FP.F16.F32.PACK_AB R159, R159, R192 ;  /* 0x000000c09f9f723e */ /* 0x000fe200000000ff */
[-C--:B------:R-:W-:Y:S01]  /*8120*/  FMUL.FTZ R66, R66, R5.reuse ;  /* 0x0000000542427220 */ /* 0x080fe20000410000 */
[-C--:B------:R-:W-:Y:S01]  /*8130*/  FMUL.FTZ R67, R67, R5.reuse ;  /* 0x0000000543437220 */ /* 0x080fe20000410000 */
[-C--:B------:R-:W-:Y:S01]  /*8140*/  FMUL.FTZ R70, R70, R5.reuse ;  /* 0x0000000546467220 */ /* 0x080fe20000410000 */
        /* <DEDUP_REMOVED lines=9> */
[----:B------:R-:W-:Y:S01]  /*81e0*/  FMUL.FTZ R86, R86, R5 ;  /* 0x0000000556567220 */ /* 0x000fe20000410000 */
[----:B------:R-:W2:Y:S01]  /*81f0*/  MUFU.EX2 R11, R11 ;  /* 0x0000000b000b7308 */ /* 0x000ea20000000800 */
        /* <DEDUP_REMOVED lines=16> */
[C---:B--2---:R-:W-:Y:S01]  /*8300*/  FADD.FTZ R0, R11.reuse, R0 ;  /* 0x000000000b007221 */ /* 0x044fe20000010000 */
        /* <DEDUP_REMOVED lines=49> */
[----:B-1----:R-:W-:Y:S01]  /*8620*/  FADD.FTZ R0, R175, R0 ;  /* 0x00000000af007221 */ /* 0x002fe20000010000 */
[C---:B--2---:R-:W-:Y:S01]  /*8630*/  FADD.FTZ R2, R174.reuse, R2 ;  /* 0x00000002ae027221 */ /* 0x044fe20000010000 */
[----:B------:R-:W-:Y:S02]  /*8640*/  F2FP.F16.F32.PACK_AB R174, R174, R193 ;  /* 0x000000c1aeae723e */ /* 0x000fe400000000ff */
[C---:B0-----:R-:W-:Y:S01]  /*8650*/  FADD.FTZ R0, R21.reuse, R0 ;  /* 0x0000000015007221 */ /* 0x041fe20000010000 */
[----:B------:R-:W-:Y:S01]  /*8660*/  F2FP.F16.F32.PACK_AB R175, R21, R175 ;  /* 0x000000af15af723e */ /* 0x000fe200000000ff */
[----:B------:R-:W-:Y:S06]  /*8670*/  @!P0 BRA `(.L_x_2380) ;  /* 0x0000000000048947 */ /* 0x000fec0003800000 */
[----:B------:R-:W-:Y:S01]  /*8680*/  BPT.TRAP 0x1 ;  /* 0x000000040000795c */ /* 0x000fe20000300000 */
.L_x_2380:
[----:B------:R0:W1:Y:S01]  /*8690*/  SYNCS.PHASECHK.TRANS64.TRYWAIT P2, [UR23+0x22850], R7 ;  /* 0x02285007ff0075a7 */ /* 0x0000620008040157 */
[----:B------:R-:W-:Y:S05]  /*86a0*/  @!P0 BRA `(.L_x_2381) ;  /* 0x0000000000048947 */ /* 0x000fea0003800000 */
[----:B------:R-:W-:Y:S01]  /*86b0*/  BPT.TRAP 0x1 ;  /* 0x000000040000795c */ /* 0x000fe20000300000 */
.L_x_2381:
[----:B-1----:R-:W-:Y:S05]  /*86c0*/  @P2 BRA `(.L_x_2382) ;  /* 0x0000000000082947 */ /* 0x002fea0003800000 */
[----:B------:R-:W1:Y:S02]  /*86d0*/  SYNCS.PHASECHK.TRANS64.TRYWAIT P2, [UR23+0x22850], R7 ;  /* 0x02285007ff0075a7 */ /* 0x000e640008040157 */
[----:B-1----:R-:W-:Y:S05]  /*86e0*/  @!P2 BRA `(.L_x_2383) ;  /* 0x0000012000aca947 */ /* 0x002fea0003800000 */
.L_x_2382:
[----:B------:R-:W2:Y:S01]  /*86f0*/  S2R R4, SR_TID.X ;  /* 0x0000000000047919 */ /* 0x000ea20000002100 */
[----:B------:R-:W-:Y:S01]  /*8700*/  UIMAD UR5, UR39, 0xc00, UR25 ;  /* 0x00000c00270578a4 */ /* 0x000fe2000f8e0219 */
[C---:B------:R-:W-:Y:S01]  /*8710*/  ISETP.GT.AND P2, PT, R3.reuse, UR15, PT ;  /* 0x0000000f03007c0c */ /* 0x040fe2000bf44270 */
[----:B------:R-:W-:Y:S01]  /*8720*/  UMOV UR7, 0x40000040 ;  /* 0x4000004000077882 */ /* 0x000fe20000000000 */
[----:B-1----:R-:W-:Y:S02]  /*8730*/  @!P1 VIADD R176, R176, 0x22860 ;  /* 0x00022860b0b09836 */ /* 0x002fe40000000000 */
[----:B------:R-:W-:Y:S02]  /*8740*/  VIADD R3, R3, 0xffffffff ;  /* 0xffffffff03037836 */ /* 0x000fe40000000000 */
[----:B------:R-:W-:Y:S01]  /*8750*/  UMOV UR6, UR5 ;  /* 0x0000000500067c82 */ /* 0x000fe20008000000 */
[----:B------:R-:W-:Y:S01]  /*8760*/  @!P1 PRMT R176, RZ, 0x654, R176 ;  /* 0x00000654ffb09816 */ /* 0x000fe200000000b0 */
[----:B------:R-:W-:Y:S01]  /*8770*/  IMAD.MOV.U32 R5, RZ, RZ, R10 ;  /* 0x000000ffff057224 */ /* 0x000fe200078e000a */
[----:B--2---:R-:W-:-:S05]  /*8780*/  SHF.R.U32.HI R4, RZ, 0x7, R4 ;  /* 0x00000007ff047819 */ /* 0x004fca0000011604 */
[----:B------:R-:W-:-:S05]  /*8790*/  VIADD R4, R4, 0x8 ;  /* 0x0000000804047836 */ /* 0x000fca0000000000 */
[----:B------:R1:W-:Y:S02]  /*87a0*/  BAR.SYNC.DEFER_BLOCKING R4, 0x100 ;  /* 0x000400040000751d */ /* 0x0003e40000010000 */
[----:B-1----:R-:W-:-:S04]  /*87b0*/  IMAD.MOV.U32 R4, RZ, RZ, R8 ;  /* 0x000000ffff047224 */ /* 0x002fc800078e0008 */
        /* <DEDUP_REMOVED lines=37> */
.L_x_2367:
[----:B------:R-:W-:Y:S01]  /*8a10*/  ULDC UR5, c[0x0][0x448] ;  /* 0x0001120000057ab9 */ /* 0x000fe20000000800 */
[----:B0-----:R-:W-:Y:S01]  /*8a20*/  IADD3 R7, R19, 0x1, -R17 ;  /* 0x0000000113077810 */ /* 0x001fe20007ffe811 */
[----:B------:R-:W-:Y:S01]  /*8a30*/  UISETP.NE.AND UP0, UPT, UR5, 0x1, UPT ;  /* 0x000000010500788c */ /* 0x000fe2000bf05270 */
[----:B------:R-:W-:Y:S02]  /*8a40*/  ULDC UR11, c[0x0][0x9e4] ;  /* 0x00027900000b7ab9 */ /* 0x000fe40000000800 */
[----:B------:R-:W-:Y:S01]  /*8a50*/  R2UR UR10, R7 ;  /* 0x00000000070a72ca */ /* 0x000fe200000e0000 */
[----:B------:R-:W-:Y:S02]  /*8a60*/  UISETP.GE.AND UP1, UPT, UR11, 0x1, UPT ;  /* 0x000000010b00788c */ /* 0x000fe4000bf26270 */
[----:B------:R-:W-:-:S04]  /*8a70*/  UIADD3 UR5, UR43, 0x7f, URZ ;  /* 0x0000007f2b057890 */ /* 0x000fc8000fffe03f */
[----:B------:R-:W-:Y:S01]  /*8a80*/  PLOP3.LUT P2, PT, PT, PT, UP1, 0x40, 0x0 ;  /* 0x000000000000781c */ /* 0x000fe20003f4e818 */
[----:B------:R-:W-:Y:S01]  /*8a90*/  @UP0 ULDC UR6, c[0x0][0x44c] ;  /* 0x0001130000060ab9 */ /* 0x000fe20000000800 */
[----:B------:R-:W-:Y:S01]  /*8aa0*/  @UP0 ULDC UR14, c[0x0][0x450] ;  /* 0x00011400000e0ab9 */ /* 0x000fe20000000800 */
[----:B------:R-:W-:-:S04]  /*8ab0*/  UIMAD.WIDE.U32 UR6, UR5, UR6, URZ ;  /* 0x00000006050672a5 */ /* 0x000fc8000f8e003f */
[----:B------:R-:W-:-:S04]  /*8ac0*/  @UP0 USHF.R.U32.HI UR5, URZ, UR14, UR7 ;  /* 0x0000000e3f050299 */ /* 0x000fc80008011607 */
[----:B------:R-:W-:-:S03]  /*8ad0*/  UIADD3 UR5, UR10, UR5, URZ ;  /* 0x000000050a057290 */ /* 0x000fc6000fffe03f */
[----:B------:R-:W-:Y:S02]  /*8ae0*/  ULDC UR10, c[0x0][0x9dc] ;  /* 0x00027700000a7ab9 */ /* 0x000fe40000000800 */
        /* <DEDUP_REMOVED lines=12> */
.L_x_2386:
[----:B------:R-:W-:-:S11]  /*8bb0*/  UISETP.NE.AND UP2, UPT, UR11, 0x1, UPT ;  /* 0x000000010b00788c */ /* 0x000fd6000bf45270 */
[----:B------:R-:W-:Y:S02]  /*8bc0*/  @UP2 ULDC.64 UR14, c[0x0][0x9e8] ;  /* 0x00027a00000e2ab9 */ /* 0x000fe40000000a00 */
[----:B------:R-:W-:-:S04]  /*8bd0*/  UIMAD.WIDE.U32 UR6, UR5, UR14, URZ ;  /* 0x0000000e050672a5 */ /* 0x000fc8000f8e003f */
[----:B------:R-:W-:-:S12]  /*8be0*/  @UP2 USHF.R.U32.HI UR5, URZ, UR15, UR7 ;  /* 0x0000000f3f052299 */ /* 0x000fd80008011607 */
.L_x_2387:
[----:B------:R-:W-:-:S04]  /*8bf0*/  UIMAD UR5, UR5, UR11, URZ ;  /* 0x0000000b050572a4 */ /* 0x000fc8000f8e023f */
[----:B------:R-:W-:-:S04]  /*8c00*/  UISETP.LT.AND UP2, UPT, UR10, UR5, UPT ;  /* 0x000000050a00728c */ /* 0x000fc8000bf41270 */
[----:B------:R-:W-:-:S12]  /*8c10*/  USEL UR10, UR10, UR5, !UP2 ;  /* 0x000000050a0a7287 */ /* 0x000fd8000d000000 */
.L_x_2385:
        /* <DEDUP_REMOVED lines=13> */
.L_x_2397:
[----:B------:R-:W-:Y:S01]  /*8cf0*/  UIADD3 UR39, UR39, 0x1, URZ ;  /* 0x0000000127277890 */ /* 0x000fe2000fffe03f */
[C---:B------:R-:W-:Y:S01]  /*8d00*/  ISETP.GT.AND P2, PT, R7.reuse, UR5, PT ;  /* 0x0000000507007c0c */ /* 0x040fe2000bf44270 */
[----:B------:R-:W-:Y:S02]  /*8d10*/  VIADD R7, R7, 0xffffffff ;  /* 0xffffffff07077836 */ /* 0x000fe40000000000 */
[----:B------:R-:W-:-:S04]  /*8d20*/  UISETP.NE.AND UP2, UPT, UR39, 0x2, UPT ;  /* 0x000000022700788c */ /* 0x000fc8000bf45270 */
[----:B------:R-:W-:Y:S02]  /*8d30*/  USEL UR6, URZ, 0x1, UP2 ;  /* 0x000000013f067887 */ /* 0x000fe40009000000 */
[----:B------:R-:W-:Y:S02]  /*8d40*/  USEL UR39, UR39, URZ, UP2 ;  /* 0x0000003f27277287 */ /* 0x000fe40009000000 */
[----:B------:R-:W-:Y:S01]  /*8d50*/  ULOP3.LUT UR38, UR38, UR6, URZ, 0x3c, !UPT ;  /* 0x0000000626267292 */ /* 0x000fe2000f8e3c3f */
[----:B0-----:R-:W-:Y:S11]  /*8d60*/  @!P0 BRA `(.L_x_2389) ;  /* 0x0000000000048947 */ /* 0x001ff60003800000 */
[----:B------:R-:W-:Y:S01]  /*8d70*/  BPT.TRAP 0x1 ;  /* 0x000000040000795c */ /* 0x000fe20000300000 */
.L_x_2389:
[----:B------:R-:W0:Y:S01]  /*8d80*/  S2UR UR7, SR_CgaCtaId ;  /* 0x00000000000779c3 */ /* 0x000e220000008800 */
[----:B------:R-:W-:Y:S01]  /*8d90*/  UMOV UR6, 0x400 ;  /* 0x0000040000067882 */ /* 0x000fe20000000000 */
[----:B------:R-:W-:-:S05]  /*8da0*/  IMAD.U32 R3, RZ, RZ, UR38 ;  /* 0x00000026ff037e24 */ /* 0x000fca000f8e00ff */
[----:B------:R-:W-:Y:S01]  /*8db0*/  SHF.L.U32 R3, R3, 0x1f, RZ ;  /* 0x0000001f03037819 */ /* 0x000fe200000006ff */
[----:B0-----:R-:W-:-:S04]  /*8dc0*/  ULEA UR6, UR7, UR6, 0x18 ;  /* 0x0000000607067291 */ /* 0x001fc8000f8ec03f */
[----:B------:R-:W-:-:S09]  /*8dd0*/  ULEA UR6, UR39, UR6, 0x3 ;  /* 0x0000000627067291 */ /* 0x000fd2000f8e183f */
[----:B------:R0:W2:Y:S01]  /*8de0*/  SYNCS.PHASECHK.TRANS64.TRYWAIT P3, [UR6+0x22830], R3 ;  /* 0x02283003ff0075a7 */ /* 0x0000a20008060146 */
[----:B------:R-:W-:Y:S05]  /*8df0*/  @!P0 BRA `(.L_x_2390) ;  /* 0x0000000000048947 */ /* 0x000fea0003800000 */
[----:B------:R-:W-:Y:S01]  /*8e00*/  BPT.TRAP 0x1 ;  /* 0x000000040000795c */ /* 0x000fe20000300000 */
.L_x_2390:
[----:B--2---:R-:W-:Y:S05]  /*8e10*/  @P3 BRA `(.L_x_2391) ;  /* 0x0000000000083947 */ /* 0x004fea0003800000 */
[----:B------:R-:W2:Y:S02]  /*8e20*/  SYNCS.PHASECHK.TRANS64.TRYWAIT P3, [UR6+0x22830], R3 ;  /* 0x02283003ff0075a7 */ /* 0x000ea40008060146 */
[----:B--2---:R-:W-:Y:S05]  /*8e30*/  @!P3 BRA `(.L_x_2392) ;  /* 0x0000011800ecb947 */ /* 0x004fea0003800000 */
.L_x_2391:
[----:B------:R-:W-:Y:S01]  /*8e40*/  UIMAD UR14, UR39, 0x300, UR24 ;  /* 0x00000300270e78a4 */ /* 0x000fe2000f8e0218 */
[----:B-1----:R-:W-:Y:S01]  /*8e50*/  WARPGROUP.ARRIVE ;  /* 0x00000000000079c5 */ /* 0x002fe20000000000 */
[----:B------:R-:W-:Y:S01]  /*8e60*/  UMOV UR15, 0x40000040 ;  /* 0x40000040000f7882 */ /* 0x000fe20000000000 */
[----:B------:R-:W-:Y:S01]  /*8e70*/  UMOV UR19, 0x40000040 ;  /* 0x4000004000137882 */ /* 0x000fe20000000000 */
[----:B------:R-:W-:-:S03]  /*8e80*/  UIADD3 UR18, UR14, 0x2, URZ ;  /* 0x000000020e127890 */ /* 0x000fc6000fffe03f */
[----:B------:R-:W1:Y:S01]  /*8e90*/  S2R R234, SR_TID.X ;  /* 0x0000000000ea7919 */ /* 0x000e620000002100 */
[----:B------:R-:W-:Y:S01]  /*8ea0*/  UIADD3 UR22, UR14, 0x4, URZ ;  /* 0x000000040e167890 */ /* 0x000fe2000fffe03f */
[----:B------:R-:W-:Y:S01]  /*8eb0*/  UMOV UR23, 0x40000040 ;  /* 0x4000004000177882 */ /* 0x000fe20000000000 */
[----:B------:R-:W-:Y:S01]  /*8ec0*/  HGMMA.64x96x16.F32 R152, gdesc[UR12], RZ, !UPT, gsb0 ;  /* 0x016000000c9879f0 */ /* 0x000fe2000c0008ff */
[----:B------:R-:W-:Y:S01]  /*8ed0*/  UIADD3 UR10, UR14, 0x6, URZ ;  /* 0x000000060e0a7890 */ /* 0x000fe2000fffe03f */
[----:B------:R-:W-:Y:S01]  /*8ee0*/  UMOV UR11, 0x40000040 ;  /* 0x40000040000b7882 */ /* 0x000fe20000000000 */
[----:B-1----:R-:W-:Y:S01]  /*8ef0*/  SHF.R.U32.HI R234, RZ, 0x7, R234 ;  /* 0x00000007ffea7819 */ /* 0x002fe200000116ea */
        /* <DEDUP_REMOVED lines=49> */
[----:B---3--:R-:W-:Y:S01]  /*9210*/  FMNMX.FTZ R4, R10, R4, !PT ;  /* 0x000000040a047209 */ /* 0x008fe20007810000 */
[----:B------:R-:W-:Y:S01]  /*9220*/  FMUL.FTZ R184, R194, UR27 ;  /* 0x0000001bc2b87c20 */ /* 0x000fe20008410000 */
[----:B------:R-:W-:-:S05]  /*9230*/  FMUL.FTZ R185, R195, UR27 ;  /* 0x0000001bc3b97c20 */ /* 0x000fca0008410000 */
[----:B------:R-:W3:Y:S01]  /*9240*/  MUFU.TANH R13, R13 ;  /* 0x0000000d000d7308 */ /* 0x000ee20000002400 */
[----:B--2---:R-:W-:-:S07]  /*9250*/  FMNMX.FTZ R4, R11, R4, !PT ;  /* 0x000000040b047209 */ /* 0x004fce0007810000 */
[----:B------:R-:W2:Y:S01]  /*9260*/  MUFU.TANH R14, R14 ;  /* 0x0000000e000e7308 */ /* 0x000ea20000002400 */
[----:B-1----:R-:W-:-:S07]  /*9270*/  FMNMX.FTZ R4, R12, R4, !PT ;  /* 0x000000040c047209 */ /* 0x002fce0007810000 */
[----:B------:R-:W1:Y:S01]  /*9280*/  MUFU.TANH R15, R15 ;  /* 0x0000000f000f7308 */ /* 0x000e620000002400 */
[----:B---3--:R-:W-:-:S07]  /*9290*/  FMNMX.FTZ R4, R13, R4, !PT ;  /* 0x000000040d047209 */ /* 0x008fce0007810000 */
        /* <DEDUP_REMOVED lines=32> */
[----:B------:R-:W-:Y:S01]  /*94a0*/  MUFU.TANH R176, R176 ;  /* 0x000000b000b07308 */ /* 0x000fe20000002400 */
[----:B-1----:R-:W-:-:S07]  /*94b0*/  FMNMX.FTZ R4, R177, R4, !PT ;  /* 0x00000004b1047209 */ /* 0x002fce0007810000 */
        /* <DEDUP_REMOVED lines=168> */
[----:B------:R-:W-:Y:S01]  /*9f40*/  MUFU.EX2 R13, R13 ;  /* 0x0000000d000d7308 */ /* 0x000fe20000000800 */
[----:B--2---:R-:W-:-:S05]  /*9f50*/  FMNMX.FTZ R5, R187, R5, !PT ;  /* 0x00000005bb057209 */ /* 0x004fca0007810000 */
[----:B------:R-:W1:Y:S02]  /*9f60*/  SHFL.BFLY PT, R188, R5, 0x2, 0x1f ;  /* 0x0c401f0005bc7f89 */ /* 0x000e6400000e0000 */
[----:B------:R-:W-:Y:S08]  /*9f70*/  MUFU.EX2 R14, R14 ;  /* 0x0000000e000e7308 */ /* 0x000ff00000000800 */
[----:B------:R-:W-:Y:S08]  /*9f80*/  MUFU.EX2 R189, R160 ;  /* 0x000000a000bd7308 */ /* 0x000ff00000000800 */
[----:B------:R-:W-:Y:S01]  /*9f90*/  MUFU.EX2 R15, R15 ;  /* 0x0000000f000f7308 */ /* 0x000fe20000000800 */
[----:B-1----:R-:W-:-:S07]  /*9fa0*/  FMNMX.FTZ R5, R5, R188, !PT ;  /* 0x000000bc05057209 */ /* 0x002fce0007810000 */
[----:B------:R1:W-:Y:S01]  /*9fb0*/  MUFU.EX2 R188, R156 ;  /* 0x0000009c00bc7308 */ /* 0x0003e20000000800 */
[----:B------:R-:W2:Y:S07]  /*9fc0*/  SHFL.BFLY PT, R192, R5, 0x1, 0x1f ;  /* 0x0c201f0005c07f89 */ /* 0x000eae00000e0000 */
[----:B------:R-:W-:Y:S08]  /*9fd0*/  MUFU.EX2 R20, R20 ;  /* 0x0000001400147308 */ /* 0x000ff00000000800 */
[----:B------:R-:W-:Y:S08]  /*9fe0*/  MUFU.EX2 R21, R21 ;  /* 0x0000001500157308 */ /* 0x000ff00000000800 */
[----:B------:R-:W-:Y:S01]  /*9ff0*/  MUFU.EX2 R167, R167 ;  /* 0x000000a700a77308 */ /* 0x000fe20000000800 */
[----:B--2---:R-:W-:-:S05]  /*a000*/  FMNMX.FTZ R5, R5, R192, !PT ;  /* 0x000000c005057209 */ /* 0x004fca0007810000 */
[C---:B-1----:R-:W-:Y:S01]  /*a010*/  FADD.FTZ R156, -R5.reuse, R8 ;  /* 0x00000008059c7221 */ /* 0x042fe20000010100 */
        /* <DEDUP_REMOVED lines=8> */
[----:B------:R0:W1:Y:S01]  /*a0a0*/  MUFU.EX2 R9, R156 ;  /* 0x0000009c00097308 */ /* 0x0000620000000800 */
[--C-:B------:R-:W-:Y:S01]  /*a0b0*/  FFMA.FTZ R162, R162, UR4, -R8.reuse ;  /* 0x00000004a2a27c23 */ /* 0x100fe20008010808 */
[--C-:B------:R-:W-:Y:S01]  /*a0c0*/  FFMA.FTZ R163, R163, UR4, -R8.reuse ;  /* 0x00000004a3a37c23 */ /* 0x100fe20008010808 */
[--C-:B------:R-:W-:Y:S01]  /*a0d0*/  FFMA.FTZ R166, R166, UR4, -R8.reuse ;  /* 0x00000004a6a67c23 */ /* 0x100fe20008010808 */
[--C-:B------:R-:W-:Y:S01]  /*a0e0*/  FFMA.FTZ R2, R2, UR4, -R8.reuse ;  /* 0x0000000402027c23 */ /* 0x100fe20008010808 */
[--C-:B------:R-:W-:Y:S01]  /*a0f0*/  FFMA.FTZ R6, R6, UR4, -R8.reuse ;  /* 0x0000000406067c23 */ /* 0x100fe20008010808 */
[--C-:B------:R-:W-:Y:S01]  /*a100*/  FFMA.FTZ R170, R170, UR4, -R8.reuse ;  /* 0x00000004aaaa7c23 */ /* 0x100fe20008010808 */
[--C-:B------:R-:W-:Y:S01]  /*a110*/  FFMA.FTZ R10, R10, UR4, -R8.reuse ;  /* 0x000000040a0a7c23 */ /* 0x100fe20008010808 */
[----:B------:R-:W2:Y:S01]  /*a120*/  MUFU.EX2 R176, R176 ;  /* 0x000000b000b07308 */ /* 0x000ea20000000800 */
        /* <DEDUP_REMOVED lines=8> */
[--C-:B------:R-:W-:Y:S01]  /*a1b0*/  FFMA.FTZ R183, R183, UR4, -R8.reuse ;  /* 0x00000004b7b77c23 */ /* 0x100fe20008010808 */
[--C-:B------:R-:W-:Y:S01]  /*a1c0*/  FFMA.FTZ R184, R184, UR4, -R8.reuse ;  /* 0x00000004b8b87c23 */ /* 0x100fe20008010808 */
[--C-:B------:R-:W-:Y:S01]  /*a1d0*/  FFMA.FTZ R185, R185, UR4, -R8.reuse ;  /* 0x00000004b9b97c23 */ /* 0x100fe20008010808 */
[--C-:B------:R-:W-:Y:S01]  /*a1e0*/  FFMA.FTZ R186, R186, UR4, -R8.reuse ;  /* 0x00000004baba7c23 */ /* 0x100fe20008010808 */
[----:B------:R-:W-:Y:S01]  /*a1f0*/  FFMA.FTZ R8, R187, UR4, -R8 ;  /* 0x00000004bb087c23 */ /* 0x000fe20008010808 */
[----:B0-----:R-:W-:Y:S01]  /*a200*/  FADD.FTZ R156, R12, R171 ;  /* 0x000000ab0c9c7221 */ /* 0x001fe20000010000 */
[-C--:B-1----:R-:W-:Y:S01]  /*a210*/  FMUL.FTZ R26, R26, R9.reuse ;  /* 0x000000091a1a7220 */ /* 0x082fe20000410000 */
[----:B------:R0:W1:Y:S01]  /*a220*/  MUFU.EX2 R187, R158 ;  /* 0x0000009e00bb7308 */ /* 0x0000620000000800 */
[----:B--2---:R-:W-:Y:S01]  /*a230*/  FFMA.FTZ R0, R9, R0, R176 ;  /* 0x0000000009007223 */ /* 0x004fe200000100b0 */
[----:B------:R-:W-:Y:S01]  /*a240*/  FADD.FTZ R156, R13, R156 ;  /* 0x0000009c0d9c7221 */ /* 0x000fe20000010000 */
[-C--:B------:R-:W-:Y:S01]  /*a250*/  FMUL.FTZ R27, R27, R9.reuse ;  /* 0x000000091b1b7220 */ /* 0x080fe20000410000 */
[-C--:B------:R-:W-:Y:S01]  /*a260*/  FMUL.FTZ R30, R30, R9.reuse ;  /* 0x000000091e1e7220 */ /* 0x080fe20000410000 */
[-C--:B------:R-:W-:Y:S01]  /*a270*/  FMUL.FTZ R31, R31, R9.reuse ;  /* 0x000000091f1f7220 */ /* 0x080fe20000410000 */
[-C--:B------:R-:W-:Y:S01]  /*a280*/  FMUL.FTZ R34, R34, R9.reuse ;  /* 0x0000000922227220 */ /* 0x080fe20000410000 */
[-C--:B------:R-:W-:Y:S01]  /*a290*/  FMUL.FTZ R35, R35, R9.reuse ;  /* 0x0000000923237220 */ /* 0x080fe20000410000 */
[----:B------:R-:W2:Y:S01]  /*a2a0*/  MUFU.EX2 R159, R159 ;  /* 0x0000009f009f7308 */ /* 0x000ea20000000800 */
[----:B---3--:R-:W-:Y:S01]  /*a2b0*/  FADD.FTZ R0, R155, R0 ;  /* 0x000000009b007221 */ /* 0x008fe20000010000 */
[----:B0-----:R-:W-:Y:S01]  /*a2c0*/  F2FP.F16.F32.PACK_AB R158, R15, R14 ;  /* 0x0000000e0f9e723e */ /* 0x001fe200000000ff */
[-C--:B------:R-:W-:Y:S01]  /*a2d0*/  FMUL.FTZ R38, R38, R9.reuse ;  /* 0x0000000926267220 */ /* 0x080fe20000410000 */
[-C--:B------:R-:W-:Y:S01]  /*a2e0*/  FMUL.FTZ R39, R39, R9.reuse ;  /* 0x0000000927277220 */ /* 0x080fe20000410000 */
[-C--:B------:R-:W-:Y:S01]  /*a2f0*/  FMUL.FTZ R42, R42, R9.reuse ;  /* 0x000000092a2a7220 */ /* 0x080fe20000410000 */
[-C--:B------:R-:W-:Y:S01]  /*a300*/  FMUL.FTZ R43, R43, R9.reuse ;  /* 0x000000092b2b7220 */ /* 0x080fe20000410000 */
[-C--:B------:R-:W-:Y:S01]  /*a310*/  FMUL.FTZ R46, R46, R9.reuse ;  /* 0x000000092e2e7220 */ /* 0x080fe20000410000 */
[----:B------:R0:W-:Y:S01]  /*a320*/  MUFU.EX2 R171, R2 ;  /* 0x0000000200ab7308 */ /* 0x0001e20000000800 */
[----:B-1----:R-:W-:Y:S01]  /*a330*/  FADD.FTZ R0, R187, R0 ;  /* 0x00000000bb007221 */ /* 0x002fe20000010000 */
[-C--:B------:R-:W-:Y:S01]  /*a340*/  FMUL.FTZ R47, R47, R9.reuse ;  /* 0x000000092f2f7220 */ /* 0x080fe20000410000 */
[-C--:B------:R-:W-:Y:S01]  /*a350*/  FMUL.FTZ R50, R50, R9.reuse ;  /* 0x0000000932327220 */ /* 0x080fe20000410000 */
[-C--:B------:R-:W-:Y:S01]  /*a360*/  FMUL.FTZ R51, R51, R9.reuse ;  /* 0x0000000933337220 */ /* 0x080fe20000410000 */
[-C--:B------:R-:W-:Y:S01]  /*a370*/  FMUL.FTZ R54, R54, R9.reuse ;  /* 0x0000000936367220 */ /* 0x080fe20000410000 */
[-C--:B------:R-:W-:Y:S01]  /*a380*/  FMUL.FTZ R55, R55, R9.reuse ;  /* 0x0000000937377220 */ /* 0x080fe20000410000 */
[----:B------:R-:W-:Y:S01]  /*a390*/  FMUL.FTZ R58, R58, R9 ;  /* 0x000000093a3a7220 */ /* 0x000fe20000410000 */
[----:B------:R1:W3:Y:S01]  /*a3a0*/  MUFU.EX2 R192, R162 ;  /* 0x000000a200c07308 */ /* 0x0002e20000000800 */
[----:B0-----:R-:W-:Y:S01]  /*a3b0*/  FADD.FTZ R2, R14, R156 ;  /* 0x0000009c0e027221 */ /* 0x001fe20000010000 */
[----:B--2---:R-:W-:Y:S01]  /*a3c0*/  FADD.FTZ R0, R159, R0 ;  /* 0x000000009f007221 */ /* 0x004fe20000010000 */
[----:B------:R-:W-:Y:S01]  /*a3d0*/  F2FP.F16.F32.PACK_AB R156, R13, R12 ;  /* 0x0000000c0d9c723e */ /* 0x000fe200000000ff */
[----:B------:R-:W-:-:S02]  /*a3e0*/  IMAD.U32 R12, RZ, RZ, UR6 ;  /* 0x00000006ff0c7e24 */ /* 0x000fc4000f8e00ff */
[----:B------:R-:W-:Y:S01]  /*a3f0*/  FADD.FTZ R2, R15, R2 ;  /* 0x000000020f027221 */ /* 0x000fe20000010000 */
[-C--:B------:R-:W-:Y:S01]  /*a400*/  FMUL.FTZ R59, R59, R9.reuse ;  /* 0x000000093b3b7220 */ /* 0x080fe20000410000 */
[----:B------:R-:W-:Y:S01]  /*a410*/  FMUL.FTZ R62, R62, R9 ;  /* 0x000000093e3e7220 */ /* 0x000fe20000410000 */
[----:B------:R-:W0:Y:S01]  /*a420*/  MUFU.EX2 R163, R163 ;  /* 0x000000a300a37308 */ /* 0x000e220000000800 */
[----:B------:R-:W-:Y:S01]  /*a430*/  FADD.FTZ R2, R20, R2 ;  /* 0x0000000214027221 */ /* 0x000fe20000010000 */
[----:B------:R-:W-:Y:S01]  /*a440*/  @!P1 VIADD R15, R12, 0x22840 ;  /* 0x000228400c0f9836 */ /* 0x000fe20000000000 */
[----:B-1----:R-:W-:Y:S01]  /*a450*/  F2FP.F16.F32.PACK_AB R162, R153, R167 ;  /* 0x000000a799a2723e */ /* 0x002fe200000000ff */
[-C--:B------:R-:W-:Y:S01]  /*a460*/  FMUL.FTZ R63, R63, R9.reuse ;  /* 0x000000093f3f7220 */ /* 0x080fe20000410000 */
[----:B------:R-:W-:Y:S01]  /*a470*/  FADD.FTZ R2, R21, R2 ;  /* 0x0000000215027221 */ /* 0x000fe20000010000 */
[-C--:B------:R-:W-:Y:S01]  /*a480*/  FMUL.FTZ R66, R66, R9.reuse ;  /* 0x0000000942427220 */ /* 0x080fe20000410000 */
[----:B------:R-:W-:Y:S01]  /*a490*/  @!P1 PRMT R15, RZ, 0x654, R15 ;  /* 0x00000654ff0f9816 */ /* 0x000fe2000000000f */
[----:B------:R-:W1:Y:S01]  /*a4a0*/  MUFU.EX2 R193, R166 ;  /* 0x000000a600c17308 */ /* 0x000e620000000800 */
[----:B------:R-:W-:Y:S01]  /*a4b0*/  FADD.FTZ R2, R167, R2 ;  /* 0x00000002a7027221 */ /* 0x000fe20000010000 */
[----:B---3--:R-:W-:Y:S01]  /*a4c0*/  FADD.FTZ R0, R192, R0 ;  /* 0x00000000c0007221 */ /* 0x008fe20000010000 */
[-C--:B------:R-:W-:Y:S01]  /*a4d0*/  FMUL.FTZ R67, R67, R9.reuse ;  /* 0x0000000943437220 */ /* 0x080fe20000410000 */
[-C--:B------:R-:W-:Y:S01]  /*a4e0*/  FMUL.FTZ R70, R70, R9.reuse ;  /* 0x0000000946467220 */ /* 0x080fe20000410000 */
[----:B------:R-:W-:Y:S01]  /*a4f0*/  FADD.FTZ R2, R153, R2 ;  /* 0x0000000299027221 */ /* 0x000fe20000010000 */
[-C--:B------:R-:W-:Y:S01]  /*a500*/  FMUL.FTZ R71, R71, R9.reuse ;  /* 0x0000000947477220 */ /* 0x080fe20000410000 */
[-C--:B------:R-:W-:Y:S01]  /*a510*/  FMUL.FTZ R74, R74, R9.reuse ;  /* 0x000000094a4a7220 */ /* 0x080fe20000410000 */
[----:B------:R-:W2:Y:S01]  /*a520*/  MUFU.EX2 R157, R157 ;  /* 0x0000009d009d7308 */ /* 0x000ea20000000800 */
[----:B0-----:R-:W-:Y:S01]  /*a530*/  FADD.FTZ R0, R163, R0 ;  /* 0x00000000a3007221 */ /* 0x001fe20000010000 */
[----:B------:R-:W-:Y:S01]  /*a540*/  FADD.FTZ R2, R188, R2 ;  /* 0x00000002bc027221 */ /* 0x000fe20000010000 */
        /* <DEDUP_REMOVED lines=18> */
[----:B------:R-:W-:Y:S01]  /*a670*/  FADD.FTZ R2, R189, R2 ;  /* 0x00000002bd027221 */ /* 0x000fe20000010000 */
[-C--:B------:R-:W-:Y:S01]  /*a680*/  FMUL.FTZ R103, R103, R9.reuse ;  /* 0x0000000967677220 */ /* 0x080fe20000410000 */
[-C--:B------:R-:W-:Y:S01]  /*a690*/  FMUL.FTZ R106, R106, R9.reuse ;  /* 0x000000096a6a7220 */ /* 0x080fe20000410000 */
[----:B------:R2:W3:Y:S01]  /*a6a0*/  MUFU.EX2 R13, R6 ;  /* 0x00000006000d7308 */ /* 0x0004e20000000800 */
[----:B0-----:R-:W-:Y:S01]  /*a6b0*/  FADD.FTZ R0, R194, R0 ;  /* 0x00000000c2007221 */ /* 0x001fe20000010000 */
[-C--:B------:R-:W-:Y:S01]  /*a6c0*/  FMUL.FTZ R107, R107, R9.reuse ;  /* 0x000000096b6b7220 */ /* 0x080fe20000410000 */
[-C--:B------:R-:W-:Y:S01]  /*a6d0*/  FMUL.FTZ R110, R110, R9.reuse ;  /* 0x000000096e6e7220 */ /* 0x080fe20000410000 */
[-C--:B------:R-:W-:Y:S01]  /*a6e0*/  FMUL.FTZ R111, R111, R9.reuse ;  /* 0x000000096f6f7220 */ /* 0x080fe20000410000 */
[----:B------:R-:W-:Y:S01]  /*a6f0*/  FADD.FTZ R0, R171, R0 ;  /* 0x00000000ab007221 */ /* 0x000fe20000010000 */
[-C--:B------:R-:W-:Y:S01]  /*a700*/  FMUL.FTZ R114, R114, R9.reuse ;  /* 0x0000000972727220 */ /* 0x080fe20000410000 */
[-C--:B------:R-:W-:Y:S01]  /*a710*/  FMUL.FTZ R115, R115, R9.reuse ;  /* 0x0000000973737220 */ /* 0x080fe20000410000 */
[----:B------:R-:W0:Y:S01]  /*a720*/  MUFU.EX2 R190, R164 ;  /* 0x000000a400be7308 */ /* 0x000e220000000800 */
[----:B--2---:R-:W-:Y:S01]  /*a730*/  IADD3 R6, -R234, 0xb, RZ ;  /* 0x0000000bea067810 */ /* 0x004fe20007ffe1ff */
[----:B-1----:R-:W-:Y:S01]  /*a740*/  FADD.FTZ R2, R161, R2 ;  /* 0x00000002a1027221 */ /* 0x002fe20000010000 */
[-C--:B------:R-:W-:Y:S01]  /*a750*/  FMUL.FTZ R118, R118, R9.reuse ;  /* 0x0000000976767220 */ /* 0x080fe20000410000 */
[-C--:B------:R-:W-:Y:S01]  /*a760*/  FMUL.FTZ R119, R119, R9.reuse ;  /* 0x0000000977777220 */ /* 0x080fe20000410000 */
[-C--:B------:R-:W-:Y:S01]  /*a770*/  FMUL.FTZ R122, R122, R9.reuse ;  /* 0x000000097a7a7220 */ /* 0x080fe20000410000 */
[----:B------:R1:W-:Y:S06]  /*a780*/  BAR.ARV R6, 0x100 ;  /* 0x000400060000751d */ /* 0x0003ec0000002000 */
[----:B------:R-:W2:Y:S01]  /*a790*/  MUFU.EX2 R14, R170 ;  /* 0x000000aa000e7308 */ /* 0x000ea20000000800 */
[----:B------:R4:W-:Y:S01]  /*a7a0*/  @!P1 SYNCS.ARRIVE.TRANS64.RED.A1T0 RZ, [R15+URZ], RZ ;  /* 0x000000ff0fff99a7 */ /* 0x0009e2000810043f */
[----:B---3--:R-:W-:Y:S01]  /*a7b0*/  FADD.FTZ R0, R13, R0 ;  /* 0x000000000d007221 */ /* 0x008fe20000010000 */
[-C--:B------:R-:W-:Y:S01]  /*a7c0*/  FMUL.FTZ R123, R123, R9.reuse ;  /* 0x000000097b7b7220 */ /* 0x080fe20000410000 */
[-C--:B------:R-:W-:Y:S01]  /*a7d0*/  FMUL.FTZ R126, R126, R9.reuse ;  /* 0x000000097e7e7220 */ /* 0x080fe20000410000 */
[----:B0-----:R-:W-:Y:S01]  /*a7e0*/  FADD.FTZ R2, R190, R2 ;  /* 0x00000002be027221 */ /* 0x001fe20000010000 */
        /* <DEDUP_REMOVED lines=11> */
[----:B--2---:R-:W-:Y:S01]  /*a8a0*/  FADD.FTZ R0, R14, R0 ;  /* 0x000000000e007221 */ /* 0x004fe20000010000 */
[-C--:B------:R-:W-:Y:S01]  /*a8b0*/  FMUL.FTZ R146, R146, R9.reuse ;  /* 0x0000000992927220 */ /* 0x080fe20000410000 */
[-C--:B------:R-:W-:Y:S01]  /*a8c0*/  FMUL.FTZ R147, R147, R9.reuse ;  /* 0x0000000993937220 */ /* 0x080fe20000410000 */
[-C--:B------:R-:W-:Y:S01]  /*a8d0*/  FMUL.FTZ R150, R150, R9.reuse ;  /* 0x0000000996967220 */ /* 0x080fe20000410000 */
[----:B------:R-:W-:Y:S01]  /*a8e0*/  FMUL.FTZ R151, R151, R9 ;  /* 0x0000000997977220 */ /* 0x000fe20000410000 */
[----:B------:R-:W-:-:S02]  /*a8f0*/  F2FP.F16.F32.PACK_AB R164, R157, R188 ;  /* 0x000000bc9da4723e */ /* 0x000fc400000000ff */
[----:B------:R2:W5:Y:S01]  /*a900*/  MUFU.EX2 R191, R168 ;  /* 0x000000a800bf7308 */ /* 0x0005620000000800 */
[----:B0-----:R-:W-:Y:S01]  /*a910*/  FADD.FTZ R2, R165, R2 ;  /* 0x00000002a5027221 */ /* 0x001fe20000010000 */
[----:B------:R-:W-:Y:S02]  /*a920*/  F2FP.F16.F32.PACK_AB R166, R161, R189 ;  /* 0x000000bda1a6723e */ /* 0x000fe400000000ff */
[----:B------:R-:W-:Y:S02]  /*a930*/  F2FP.F16.F32.PACK_AB R153, R155, R176 ;  /* 0x000000b09b99723e */ /* 0x000fe400000000ff */
[----:B------:R-:W-:Y:S02]  /*a940*/  F2FP.F16.F32.PACK_AB R155, R159, R187 ;  /* 0x000000bb9f9b723e */ /* 0x000fe400000000ff */
[----:B------:R-:W0:Y:S01]  /*a950*/  MUFU.EX2 R11, R11 ;  /* 0x0000000b000b7308 */ /* 0x000e220000000800 */
[----:B---3--:R-:W-:Y:S01]  /*a960*/  FADD.FTZ R0, R10, R0 ;  /* 0x000000000a007221 */ /* 0x008fe20000010000 */
[----:B--2---:R-:W-:-:S02]  /*a970*/  F2FP.F16.F32.PACK_AB R168, R165, R190 ;  /* 0x000000bea5a8723e */ /* 0x004fc400000000ff */
[----:B------:R-:W-:Y:S02]  /*a980*/  F2FP.F16.F32.PACK_AB R157, R163, R192 ;  /* 0x000000c0a39d723e */ /* 0x000fe400000000ff */
[----:B------:R-:W-:Y:S02]  /*a990*/  F2FP.F16.F32.PACK_AB R161, R13, R171 ;  /* 0x000000ab0da1723e */ /* 0x000fe400000000ff */
[----:B------:R-:W2:Y:S01]  /*a9a0*/  MUFU.EX2 R169, R169 ;  /* 0x000000a900a97308 */ /* 0x000ea20000000800 */
[----:B-----5:R-:W-:Y:S01]  /*a9b0*/  FADD.FTZ R2, R191, R2 ;  /* 0x00000002bf027221 */ /* 0x020fe20000010000 */
[----:B------:R-:W-:Y:S02]  /*a9c0*/  F2FP.F16.F32.PACK_AB R160, R21, R20 ;  /* 0x0000001415a0723e */ /* 0x000fe400000000ff */
[----:B------:R-:W-:Y:S02]  /*a9d0*/  F2FP.F16.F32.PACK_AB R159, R194, R193 ;  /* 0x000000c1c29f723e */ /* 0x000fe400000000ff */
[----:B------:R-:W-:-:S02]  /*a9e0*/  F2FP.F16.F32.PACK_AB R163, R10, R14 ;  /* 0x0000000e0aa3723e */ /* 0x000fc400000000ff */
[----:B----4-:R-:W3:Y:S01]  /*a9f0*/  MUFU.EX2 R15, R174 ;  /* 0x000000ae000f7308 */ /* 0x010ee20000000800 */
        /* <DEDUP_REMOVED lines=10> */
[----:B--2---:R-:W-:-:S07]  /*aaa0*/  FADD.FTZ R2, R172, R2 ;  /* 0x00000002ac027221 */ /* 0x004fce0000010000 */
[----:B------:R-:W2:Y:S01]  /*aab0*/  MUFU.EX2 R179, R179 ;  /* 0x000000b300b37308 */ /* 0x000ea20000000800 */
[C---:B---3--:R-:W-:Y:S01]  /*aac0*/  FADD.FTZ R0, R178.reuse, R0 ;  /* 0x00000000b2007221 */ /* 0x048fe20000010000 */
[----:B------:R-:W-:-:S06]  /*aad0*/  F2FP.F16.F32.PACK_AB R167, R178, R167 ;  /* 0x000000a7b2a7723e */ /* 0x000fcc00000000ff */
        /* <DEDUP_REMOVED lines=21> */
[----:B---3--:R-:W-:Y:S01]  /*ac30*/  FADD.FTZ R9, R175, R0 ;  /* 0x00000000af097221 */ /* 0x008fe20000010000 */
[C---:B0-----:R-:W-:Y:S01]  /*ac40*/  FADD.FTZ R2, R180.reuse, R2 ;  /* 0x00000002b4027221 */ /* 0x041fe20000010000 */
[----:B------:R-:W-:Y:S02]  /*ac50*/  F2FP.F16.F32.PACK_AB R174, R180, R177 ;  /* 0x000000b1b4ae723e */ /* 0x000fe400000000ff */
[C---:B--2---:R-:W-:Y:S01]  /*ac60*/  FADD.FTZ R0, R8.reuse, R9 ;  /* 0x0000000908007221 */ /* 0x044fe20000010000 */
[----:B------:R-:W-:Y:S01]  /*ac70*/  F2FP.F16.F32.PACK_AB R175, R8, R175 ;  /* 0x000000af08af723e */ /* 0x000fe200000000ff */
[----:B-1----:R-:W-:Y:S06]  /*ac80*/  @!P0 BRA `(.L_x_2393) ;  /* 0x0000000000048947 */ /* 0x002fec0003800000 */
[----:B------:R-:W-:Y:S01]  /*ac90*/  BPT.TRAP 0x1 ;  /* 0x000000040000795c */ /* 0x000fe20000300000 */
.L_x_2393:
[----:B------:R0:W1:Y:S01]  /*aca0*/  SYNCS.PHASECHK.TRANS64.TRYWAIT P3, [UR6+0x22850], R3 ;  /* 0x02285003ff0075a7 */ /* 0x0000620008060146 */
[----:B------:R-:W-:Y:S05]  /*acb0*/  @!P0 BRA `(.L_x_2394) ;  /* 0x0000000000048947 */ /* 0x000fea0003800000 */
[----:B------:R-:W-:Y:S01]  /*acc0*/  BPT.TRAP 0x1 ;  /* 0x000000040000795c */ /* 0x000fe20000300000 */
.L_x_2394:
[----:B-1----:R-:W-:Y:S05]  /*acd0*/  @P3 BRA `(.L_x_2395) ;  /* 0x0000000000083947 */ /* 0x002fea0003800000 */
[----:B------:R-:W1:Y:S02]  /*ace0*/  SYNCS.PHASECHK.TRANS64.TRYWAIT P3, [UR6+0x22850], R3 ;  /* 0x02285003ff0075a7 */ /* 0x000e640008060146 */
[----:B-1----:R-:W-:Y:S05]  /*acf0*/  @!P3 BRA `(.L_x_2396) ;  /* 0x000000fc0054b947 */ /* 0x002fea0003800000 */
.L_x_2395:
[----:B------:R-:W2:Y:S01]  /*ad00*/  S2R R8, SR_TID.X ;  /* 0x0000000000087919 */ /* 0x000ea20000002100 */
[----:B------:R-:W-:Y:S01]  /*ad10*/  UIMAD UR10, UR39, 0xc00, UR25 ;  /* 0x00000c00270a78a4 */ /* 0x000fe2000f8e0219 */
[----:B-1----:R-:W-:Y:S01]  /*ad20*/  @!P1 VIADD R12, R12, 0x22860 ;  /* 0x000228600c0c9836 */ /* 0x002fe20000000000 */
[----:B------:R-:W-:Y:S01]  /*ad30*/  UMOV UR7, 0x40000040 ;  /* 0x4000004000077882 */ /* 0x000fe20000000000 */
[----:B------:R-:W-:-:S03]  /*ad40*/  IMAD.MOV.U32 R9, RZ, RZ, R4 ;  /* 0x000000ffff097224 */ /* 0x000fc600078e0004 */
[----:B------:R-:W-:Y:S01]  /*ad50*/  @!P1 PRMT R12, RZ, 0x654, R12 ;  /* 0x00000654ff0c9816 */ /* 0x000fe2000000000c */
[----:B------:R-:W-:Y:S01]  /*ad60*/  UMOV UR6, UR10 ;  /* 0x0000000a00067c82 */ /* 0x000fe20008000000 */
        /* <DEDUP_REMOVED lines=39> */
[----:B0-----:R-:W-:-:S07]  /*afe0*/  IMAD.MOV.U32 R3, RZ, RZ, R7 ;  /* 0x000000ffff037224 */ /* 0x001fce00078e0007 */
.L_x_2388:
[----:B------:R-:W-:-:S13]  /*aff0*/  ISETP.GE.AND P2, PT, R3, UR44, PT ;  /* 0x0000002c03007c0c */ /* 0x000fda000bf46270 */
[----:B------:R-:W-:Y:S05]  /*b000*/  @!P2 BRA `(.L_x_2398) ;  /* 0x000000340084a947 */ /* 0x000fea0003800000 */
[----:B------:R-:W-:Y:S01]  /*b010*/  IMAD.MOV.U32 R8, RZ, RZ, R5 ;  /* 0x000000ffff087224 */ /* 0x000fe200078e0005 */
[----:B------:R-:W-:Y:S01]  /*b020*/  ULDC UR27, c[0x0][0x9e4] ;  /* 0x00027900001b7ab9 */ /* 0x000fe20000000800 */
[----:B------:R-:W-:Y:S01]  /*b030*/  IMAD.MOV.U32 R9, RZ, RZ, R4 ;  /* 0x000000ffff097224 */ /* 0x000fe200078e0004 */
[----:B------:R-:W-:Y:S01]  /*b040*/  ULDC UR28, c[0x0][0x9d8] ;  /* 0x00027600001c7ab9 */ /* 0x000fe20000000800 */
[----:B------:R-:W-:Y:S01]  /*b050*/  ULDC UR4, c[0x0][0x988] ;  /* 0x0002620000047ab9 */ /* 0x000fe20000000800 */
[----:B------:R-:W-:-:S05]  /*b060*/  ULDC UR29, c[0x0][0x9e0] ;  /* 0x00027800001d7ab9 */ /* 0x000fca0000000800 */
.L_x_2415:
[----:B------:R-:W-:-:S04]  /*b070*/  UIADD3 UR39, UR39, 0x1, URZ ;  /* 0x0000000127277890 */ /* 0x000fc8000fffe03f */
[----:B------:R-:W-:-:S04]  /*b080*/  UISETP.NE.AND UP2, UPT, UR39, 0x2, UPT ;  /* 0x000000022700788c */ /* 0x000fc8000bf45270 */
[----:B------:R-:W-:Y:S02]  /*b090*/  USEL UR5, URZ, 0x1, UP2 ;  /* 0x000000013f057887 */ /* 0x000fe40009000000 */
[----:B------:R-:W-:Y:S02]  /*b0a0*/  USEL UR39, UR39, URZ, UP2 ;  /* 0x0000003f27277287 */ /* 0x000fe40009000000 */
[----:B------:R-:W-:Y:S01]  /*b0b0*/  ULOP3.LUT UR38, UR38, UR5, URZ, 0x3c, !UPT ;  /* 0x0000000526267292 */ /* 0x000fe2000f8e3c3f */
[----:B0-----:R-:W-:Y:S11]  /*b0c0*/  @!P0 BRA `(.L_x_2399) ;  /* 0x0000000000048947 */ /* 0x001ff60003800000 */
[----:B------:R-:W-:Y:S01]  /*b0d0*/  BPT.TRAP 0x1 ;  /* 0x000000040000795c */ /* 0x000fe20000300000 */
.L_x_2399:
        /* <DEDUP_REMOVED lines=9> */
.L_x_2400:
[----:B--2---:R-:W-:Y:S05]  /*b170*/  @P2 BRA `(.L_x_2401) ;  /* 0x0000000000082947 */ /* 0x004fea0003800000 */
[----:B------:R-:W2:Y:S02]  /*b180*/  SYNCS.PHASECHK.TRANS64.TRYWAIT P2, [UR5+0x22830], R7 ;  /* 0x02283007ff0075a7 */ /* 0x000ea40008040145 */
[----:B--2---:R-:W-:Y:S05]  /*b190*/  @!P2 BRA `(.L_x_2402) ;  /* 0x000000f80040a947 */ /* 0x004fea0003800000 */
.L_x_2401:
[----:B------:R-:W-:Y:S01]  /*b1a0*/  UIMAD UR14, UR39, 0x300, UR24 ;  /* 0x00000300270e78a4 */ /* 0x000fe2000f8e0218 */
[----:B-1----:R-:W-:Y:S01]  /*b1b0*/  WARPGROUP.ARRIVE ;  /* 0x00000000000079c5 */ /* 0x002fe20000000000 */
[----:B------:R-:W-:Y:S01]  /*b1c0*/  UMOV UR15, 0x40000040 ;  /* 0x40000040000f7882 */ /* 0x000fe20000000000 */
[----:B------:R-:W-:Y:S01]  /*b1d0*/  UMOV UR19, 0x40000040 ;  /* 0x4000004000137882 */ /* 0x000fe20000000000 */
[----:B------:R-:W-:-:S03]  /*b1e0*/  UIADD3 UR18, UR14, 0x2, URZ ;  /* 0x000000020e127890 */ /* 0x000fc6000fffe03f */
[----:B------:R-:W1:Y:S01]  /*b1f0*/  S2R R20, SR_TID.X ;  /* 0x0000000000147919 */ /* 0x000e620000002100 */
[----:B------:R-:W-:Y:S01]  /*b200*/  UIADD3 UR22, UR14, 0x4, URZ ;  /* 0x000000040e167890 */ /* 0x000fe2000fffe03f */
[----:B------:R-:W-:Y:S01]  /*b210*/  PLOP3.LUT P2, PT, PT, PT, UP0, 0x80, 0x0 ;  /* 0x000000000000781c */ /* 0x000fe20003f4f008 */
[----:B------:R-:W-:Y:S01]  /*b220*/  UMOV UR23, 0x40000040 ;  /* 0x4000004000177882 */ /* 0x000fe20000000000 */
[----:B------:R-:W-:Y:S01]  /*b230*/  HGMMA.64x96x16.F32 R152, gdesc[UR12], RZ, !UPT, gsb0 ;  /* 0x016000000c9879f0 */ /* 0x000fe2000c0008ff */
[----:B------:R-:W-:Y:S01]  /*b240*/  UIADD3 UR10, UR14, 0x6, URZ ;  /* 0x000000060e0a7890 */ /* 0x000fe2000fffe03f */
[----:B------:R-:W-:Y:S01]  /*b250*/  PLOP3.LUT P3, PT, PT, PT, UP0, 0x80, 0x0 ;  /* 0x000000000000781c */ /* 0x000fe20003f6f008 */
[----:B------:R-:W-:Y:S01]  /*b260*/  UMOV UR11, 0x40000040 ;  /* 0x40000040000b7882 */ /* 0x000fe20000000000 */
[----:B------:R-:W-:Y:S01]  /*b270*/  @UP0 ULDC UR6, c[0x0][0x44c] ;  /* 0x0001130000060ab9 */ /* 0x000fe20000000800 */
[----:B-1----:R-:W-:Y:S01]  /*b280*/  SHF.R.U32.HI R20, RZ, 0x7, R20 ;  /* 0x00000007ff147819 */ /* 0x002fe20000011614 */
        /* <DEDUP_REMOVED lines=17> */
[----:B------:R-:W-:-:S02]  /*b3a0*/  VIADD R192, R22, UR43 ;  /* 0x0000002b16c07c36 */ /* 0x000fc40008000000 */
[----:B------:R-:W-:Y:S01]  /*b3b0*/  FMUL.FTZ R10, R153, UR28 ;  /* 0x0000001c990a7c20 */ /* 0x000fe20008410000 */
[----:B------:R-:W-:Y:S01]  /*b3c0*/  FMUL.FTZ R12, R156, UR28 ;  /* 0x0000001c9c0c7c20 */ /* 0x000fe20008410000 */
[----:B------:R-:W-:Y:S01]  /*b3d0*/  FMUL.FTZ R13, R157, UR28 ;  /* 0x0000001c9d0d7c20 */ /* 0x000fe20008410000 */
[----:B------:R-:W-:Y:S01]  /*b3e0*/  @P2 IMAD.HI.U32 R6, R192, UR6, RZ ;  /* 0x00000006c0062c27 */ /* 0x000fe2000f8e00ff */
[----:B------:R-:W-:-:S03]  /*b3f0*/  @UP0 ULDC UR6, c[0x0][0x450] ;  /* 0x0001140000060ab9 */ /* 0x000fc60000000800 */
[----:B------:R-:W-:Y:S01]  /*b400*/  FMUL.FTZ R5, R154, UR28 ;  /* 0x0000001c9a057c20 */ /* 0x000fe20008410000 */
[----:B------:R-:W-:Y:S01]  /*b410*/  FMUL.FTZ R14, R158, UR28 ;  /* 0x0000001c9e0e7c20 */ /* 0x000fe20008410000 */
[----:B------:R-:W-:Y:S01]  /*b420*/  FMUL.FTZ R15, R159, UR28 ;  /* 0x0000001c9f0f7c20 */ /* 0x000fe20008410000 */
[----:B------:R-:W-:Y:S01]  /*b430*/  @P3 SHF.R.U32.HI R192, RZ, UR6, R6 ;  /* 0x00000006ffc03c19 */ /* 0x000fe20008011606 */
[----:B------:R-:W-:Y:S01]  /*b440*/  FMUL.FTZ R153, R161, UR28 ;  /* 0x0000001ca1997c20 */ /* 0x000fe20008410000 */
[----:B------:R-:W-:Y:S01]  /*b450*/  IADD3 R6, -R20, 0xb, RZ ;  /* 0x0000000b14067810 */ /* 0x000fe20007ffe1ff */
[----:B------:R-:W-:Y:S01]  /*b460*/  FMUL.FTZ R156, R164, UR28 ;  /* 0x0000001ca49c7c20 */ /* 0x000fe20008410000 */
[----:B------:R-:W-:Y:S01]  /*b470*/  FMUL.FTZ R157, R165, UR28 ;  /* 0x0000001ca59d7c20 */ /* 0x000fe20008410000 */
[----:B------:R-:W1:Y:S01]  /*b480*/  SHFL.IDX PT, R20, R192, RZ, 0x1c1f ;  /* 0x001c1fffc0147589 */ /* 0x000e6200000e0000 */
        /* <DEDUP_REMOVED lines=35> */
[----:B------:R-:W2:Y:S01]  /*b6c0*/  MUFU.TANH R4, R4 ;  /* 0x0000000400047308 */ /* 0x000ea20000002400 */
[----:B------:R-:W-:Y:S01]  /*b6d0*/  IADD3 R197, -R16, 0x1, R191 ;  /* 0x0000000110c57810 */ /* 0x000fe20007ffe1bf */
[----:B------:R-:W-:-:S03]  /*b6e0*/  @!P1 VIADD R21, R176, 0x22840 ;  /* 0x00022840b0159836 */ /* 0x000fc60000000000 */
[----:B------:R-:W-:Y:S02]  /*b6f0*/  IADD3 R197, -R17, R197, R19 ;  /* 0x000000c511c57210 */ /* 0x000fe40007ffe113 */
[----:B------:R-:W-:Y:S01]  /*b700*/  @!P1 PRMT R21, RZ, 0x654, R21 ;  /* 0x00000654ff159816 */ /* 0x000fe20000000015 */
[----:B------:R-:W3:Y:S01]  /*b710*/  MUFU.TANH R10, R10 ;  /* 0x0000000a000a7308 */ /* 0x000ee20000002400 */
[----:B------:R4:W-:Y:S06]  /*b720*/  BAR.ARV R6, 0x100 ;  /* 0x000400060000751d */ /* 0x0009ec0000002000 */
[C---:B------:R-:W-:Y:S01]  /*b730*/  VIADD R198, R197.reuse, UR29 ;  /* 0x0000001dc5c67c36 */ /* 0x040fe20008000000 */
        /* <DEDUP_REMOVED lines=63> */
.L_x_2405:
[----:B------:R-:W-:-:S05]  /*bb30*/  IMAD.U32 R234, RZ, RZ, UR27 ;  /* 0x0000001bffea7e24 */ /* 0x000fca000f8e00ff */
[----:B------:R-:W-:-:S13]  /*bb40*/  ISETP.NE.AND P2, PT, R234, 0x1, PT ;  /* 0x00000001ea00780c */ /* 0x000fda0003f45270 */
[----:B------:R-:W1:Y:S02]  /*bb50*/  @P2 LDC.64 R20, c[0x0][0x9e8] ;  /* 0x00027a00ff142b82 */ /* 0x000e640000000a00 */
[----:B-1----:R-:W-:-:S05]  /*bb60*/  @P2 IMAD.HI.U32 R20, R199, R20, RZ ;  /* 0x00000014c7142227 */ /* 0x002fca00078e00ff */
[----:B------:R-:W-:-:S07]  /*bb70*/  @P2 SHF.R.U32.HI R199, RZ, R21, R20 ;  /* 0x00000015ffc72219 */ /* 0x000fce0000011614 */
.L_x_2406:
[----:B------:R-:W-:Y:S05]  /*bb80*/  BSYNC B0 ;  /* 0x0000000000007941 */ /* 0x000fea0003800000 */
.L_x_2404:
[----:B------:R-:W-:-:S04]  /*bb90*/  IMAD.IADD R20, R191, 0x1, -R16 ;  /* 0x00000001bf147824 */ /* 0x000fc800078e0a10 */
[----:B------:R-:W-:-:S05]  /*bba0*/  IMAD R20, R199, R234, R20 ;  /* 0x000000eac7147224 */ /* 0x000fca00078e0214 */
[----:B------:R-:W-:Y:S02]  /*bbb0*/  VIMNMX R195, R195, R20, !PT ;  /* 0x00000014c3c37248 */ /* 0x000fe40007fe0100 */
[----:B------:R-:W-:-:S07]  /*bbc0*/  VIADDMNMX R196, R20, R234, R196, PT ;  /* 0x000000ea14c47246 */ /* 0x000fce00038001c4 */
.L_x_2403:
[C---:B------:R-:W-:Y:S02]  /*bbd0*/  ISETP.GE.AND P2, PT, R191.reuse, 0x1, PT ;  /* 0x00000001bf00780c */ /* 0x040fe40003f46270 */
        /* <DEDUP_REMOVED lines=8> */
[----:B------:R-:W-:Y:S01]  /*bc60*/  ISETP.GT.AND P4, PT, R195, 0x1, !P2 ;  /* 0x00000001c300780c */ /* 0x000fe20005784270 */
[----:B------:R-:W1:Y:S01]  /*bc70*/  SHFL.IDX PT, R4, R192, 0x1, 0x1c1f ;  /* 0x003c1f00c0047f89 */ /* 0x000e6200000e0000 */
[----:B------:R-:W-:-:S02]  /*bc80*/  @P5 LOP3.LUT R18, R18, 0x2, RZ, 0xfc, !PT ;  /* 0x0000000212125812 */ /* 0x000fc400078efcff */
[----:B------:R-:W-:Y:S02]  /*bc90*/  ISETP.GT.AND P3, PT, R195, 0x8, !P5 ;  /* 0x00000008c300780c */ /* 0x000fe40006f64270 */
[C---:B------:R-:W-:Y:S02]  /*bca0*/  ISETP.GE.AND P5, PT, R191.reuse, 0xa, PT ;  /* 0x0000000abf00780c */ /* 0x040fe40003fa6270 */
        /* <DEDUP_REMOVED lines=8> */
[----:B------:R-:W-:Y:S01]  /*bd30*/  ISETP.LT.OR P3, PT, R196, 0xa, P3 ;  /* 0x0000000ac400780c */ /* 0x000fe20001f61670 */
[--C-:B-1----:R-:W-:Y:S01]  /*bd40*/  IMAD.IADD R198, R198, 0x1, R4.reuse ;  /* 0x00000001c6c67824 */ /* 0x102fe200078e0204 */
[----:B------:R-:W-:Y:S01]  /*bd50*/  LOP3.LUT R18, R18, 0xfffffff7, RZ, 0xc0, !PT ;  /* 0xfffffff712127812 */ /* 0x000fe200078ec0ff */
[----:B------:R-:W-:Y:S01]  /*bd60*/  IMAD.IADD R197, R197, 0x1, R4 ;  /* 0x00000001c5c57824 */ /* 0x000fe200078e0204 */
[----:B------:R-:W-:-:S02]  /*bd70*/  FSEL R199, R13, -INF , !P3 ;  /* 0xff8000000dc77808 */ /* 0x000fc40005800000 */
        /* <DEDUP_REMOVED lines=126> */
.L_x_2409:
[----:B------:R-:W-:-:S05]  /*c560*/  IMAD.U32 R192, RZ, RZ, UR27 ;  /* 0x0000001bffc07e24 */ /* 0x000fca000f8e00ff */
[----:B------:R-:W-:-:S13]  /*c570*/  ISETP.NE.AND P6, PT, R192, 0x1, PT ;  /* 0x00000001c000780c */ /* 0x000fda0003fc5270 */
[----:B------:R-:W0:Y:S02]  /*c580*/  @P6 LDC.64 R12, c[0x0][0x9e8] ;  /* 0x00027a00ff0c6b82 */ /* 0x000e240000000a00 */
[----:B0-----:R-:W-:-:S05]  /*c590*/  @P6 IMAD.HI.U32 R12, R4, R12, RZ ;  /* 0x0000000c040c6227 */ /* 0x001fca00078e00ff */
[----:B------:R-:W-:-:S07]  /*c5a0*/  @P6 SHF.R.U32.HI R4, RZ, R13, R12 ;  /* 0x0000000dff046219 */ /* 0x000fce000001160c */
.L_x_2410:
[----:B------:R-:W-:Y:S05]  /*c5b0*/  BSYNC B0 ;  /* 0x0000000000007941 */ /* 0x000fea0003800000 */
.L_x_2408:
[----:B------:R-:W-:-:S04]  /*c5c0*/  IMAD.IADD R191, R191, 0x1, -R16 ;  /* 0x00000001bfbf7824 */ /* 0x000fc800078e0a10 */
[----:B------:R-:W-:-:S05]  /*c5d0*/  IMAD R191, R4, R192, R191 ;  /* 0x000000c004bf7224 */ /* 0x000fca00078e02bf */
[----:B------:R-:W-:Y:S02]  /*c5e0*/  VIMNMX R197, R197, R191, !PT ;  /* 0x000000bfc5c57248 */ /* 0x000fe40007fe0100 */
[----:B------:R-:W-:-:S07]  /*c5f0*/  VIADDMNMX R198, R191, R192, R198, PT ;  /* 0x000000c0bfc67246 */ /* 0x000fce00038001c6 */
.L_x_2407:
[----:B------:R-:W-:Y:S02]  /*c600*/  ISETP.GT.AND P2, PT, R197, 0x1, !P2 ;  /* 0x00000001c500780c */ /* 0x000fe40005744270 */
[----:B------:R-:W-:Y:S02]  /*c610*/  FMNMX.FTZ R4, R20, R9, !PT ;  /* 0x0000000914047209 */ /* 0x000fe40007810000 */
[----:B------:R-:W-:Y:S02]  /*c620*/  ISETP.LT.OR P2, PT, R198, 0x2, P2 ;  /* 0x00000002c600780c */ /* 0x000fe40001741670 */
[C---:B------:R-:W-:Y:S02]  /*c630*/  LOP3.LUT P6, RZ, R18.reuse, 0x8000, RZ, 0xc0, !PT ;  /* 0x0000800012ff7812 */ /* 0x040fe400078cc0ff */
        /* <DEDUP_REMOVED lines=109> */
[----:B------:R-:W-:Y:S01]  /*cd10*/  ISETP.LT.OR P2, PT, R198, 0x49, P2 ;  /* 0x00000049c600780c */ /* 0x000fe20001741670 */
[--C-:B------:R-:W-:Y:S01]  /*cd20*/  FFMA.FTZ R10, R10, UR4, -R9.reuse ;  /* 0x000000040a0a7c23 */ /* 0x100fe20008010809 */
[--C-:B------:R-:W-:Y:S01]  /*cd30*/  FFMA.FTZ R21, R21, UR4, -R9.reuse ;  /* 0x0000000415157c23 */ /* 0x100fe20008010809 */
[--C-:B------:R-:W-:Y:S01]  /*cd40*/  FFMA.FTZ R199, R199, UR4, -R9.reuse ;  /* 0x00000004c7c77c23 */ /* 0x100fe20008010809 */
[----:B------:R-:W-:Y:S01]  /*cd50*/  FSEL R181, R181, -INF , !P2 ;  /* 0xff800000b5b57808 */ /* 0x000fe20005000000 */
[--C-:B------:R-:W-:Y:S01]  /*cd60*/  FFMA.FTZ R13, R152, UR4, -R9.reuse ;  /* 0x00000004980d7c23 */ /* 0x100fe20008010809 */
[----:B------:R-:W-:Y:S01]  /*cd70*/  LOP3.LUT P2, RZ, R18, 0x80000, RZ, 0xc0, !PT ;  /* 0x0008000012ff7812 */ /* 0x000fe2000784c0ff */
[--C-:B------:R-:W-:Y:S01]  /*cd80*/  FFMA.FTZ R153, R153, UR4, -R9.reuse ;  /* 0x0000000499997c23 */ /* 0x100fe20008010809 */
[--C-:B------:R-:W-:Y:S01]  /*cd90*/  FFMA.FTZ R156, R156, UR4, -R9.reuse ;  /* 0x000000049c9c7c23 */ /* 0x100fe20008010809 */
[--C-:B------:R-:W-:Y:S01]  /*cda0*/  FFMA.FTZ R157, R157, UR4, -R9.reuse ;  /* 0x000000049d9d7c23 */ /* 0x100fe20008010809 */
[----:B------:R-:W-:Y:S01]  /*cdb0*/  ISETP.GT.AND P2, PT, R197, RZ, !P2 ;  /* 0x000000ffc500720c */ /* 0x000fe20005744270 */
[--C-:B------:R-:W-:Y:S01]  /*cdc0*/  FFMA.FTZ R162, R162, UR4, -R9.reuse ;  /* 0x00000004a2a27c23 */ /* 0x100fe20008010809 */
[--C-:B------:R-:W-:Y:S01]  /*cdd0*/  FFMA.FTZ R163, R163, UR4, -R9.reuse ;  /* 0x00000004a3a37c23 */ /* 0x100fe20008010809 */
        /* <DEDUP_REMOVED lines=9> */
[----:B------:R-:W-:Y:S01]  /*ce70*/  FMNMX.FTZ R5, R191, R8, !PT ;  /* 0x00000008bf057209 */ /* 0x000fe20007810000 */
[--C-:B------:R-:W-:Y:S01]  /*ce80*/  FFMA.FTZ R179, R179, UR4, -R9.reuse ;  /* 0x00000004b3b37c23 */ /* 0x100fe20008010809 */
[----:B------:R-:W-:Y:S01]  /*ce90*/  ISETP.GT.AND P2, PT, R197, 0x49, !P2 ;  /* 0x00000049c500780c */ /* 0x000fe20005744270 */
[--C-:B------:R-:W-:Y:S01]  /*cea0*/  FFMA.FTZ R182, R182, UR4, -R9.reuse ;  /* 0x00000004b6b67c23 */ /* 0x100fe20008010809 */
[----:B------:R-:W-:Y:S01]  /*ceb0*/  FMNMX.FTZ R5, R11, R5, !PT ;  /* 0x000000050b057209 */ /* 0x000fe20007810000 */
[--C-:B------:R-:W-:Y:S01]  /*cec0*/  FFMA.FTZ R184, R184, UR4, -R9.reuse ;  /* 0x00000004b8b87c23 */ /* 0x100fe20008010809 */
[--C-:B------:R-:W-:Y:S01]  /*ced0*/  FFMA.FTZ R186, R186, UR4, -R9.reuse ;  /* 0x00000004baba7c23 */ /* 0x100fe20008010809 */
[--C-:B------:R-:W-:Y:S01]  /*cee0*/  FFMA.FTZ R188, R188, UR4, -R9.reuse ;  /* 0x00000004bcbc7c23 */ /* 0x100fe20008010809 */
[----:B------:R-:W-:Y:S01]  /*cef0*/  FMNMX.FTZ R5, R14, R5, !PT ;  /* 0x000000050e057209 */ /* 0x000fe20007810000 */
[--C-:B------:R-:W-:Y:S01]  /*cf00*/  FFMA.FTZ R190, R190, UR4, -R9.reuse ;  /* 0x00000004bebe7c23 */ /* 0x100fe20008010809 */
[--C-:B------:R-:W-:Y:S01]  /*cf10*/  FFMA.FTZ R193, R193, UR4, -R9.reuse ;  /* 0x00000004c1c17c23 */ /* 0x100fe20008010809 */
[----:B------:R-:W-:Y:S01]  /*cf20*/  FFMA.FTZ R194, R194, UR4, -R9 ;  /* 0x00000004c2c27c23 */ /* 0x000fe20008010809 */
[----:B------:R-:W-:Y:S01]  /*cf30*/  FMNMX.FTZ R5, R15, R5, !PT ;  /* 0x000000050f057209 */ /* 0x000fe20007810000 */
[----:B------:R-:W-:Y:S01]  /*cf40*/  FMUL.FTZ R9, R12, UR4 ;  /* 0x000000040c097c20 */ /* 0x000fe20008410000 */
[----:B------:R-:W-:Y:S01]  /*cf50*/  ISETP.LT.OR P2, PT, R198, 0x4a, P2 ;  /* 0x0000004ac600780c */ /* 0x000fe20001741670 */
[----:B------:R-:W-:Y:S01]  /*cf60*/  MUFU.EX2 R20, R20 ;  /* 0x0000001400147308 */ /* 0x000fe20000000800 */
[----:B------:R-:W-:-:S02]  /*cf70*/  FMNMX.FTZ R5, R154, R5, !PT ;  /* 0x000000059a057209 */ /* 0x000fc40007810000 */
[----:B------:R-:W-:Y:S02]  /*cf80*/  FSEL R180, R180, -INF , !P2 ;  /* 0xff800000b4b47808 */ /* 0x000fe40005000000 */
[----:B------:R-:W-:Y:S02]  /*cf90*/  FMNMX.FTZ R5, R155, R5, !PT ;  /* 0x000000059b057209 */ /* 0x000fe40007810000 */
[----:B------:R-:W-:Y:S01]  /*cfa0*/  ISETP.GT.AND P6, PT, R197, 0x59, !P6 ;  /* 0x00000059c500780c */ /* 0x000fe200077c4270 */
[----:B------:R-:W0:Y:S01]  /*cfb0*/  MUFU.EX2 R9, R9 ;  /* 0x0000000900097308 */ /* 0x000e220000000800 */
[----:B------:R-:W-:Y:S02]  /*cfc0*/  FMNMX.FTZ R5, R158, R5, !PT ;  /* 0x000000059e057209 */ /* 0x000fe40007810000 */
[----:B------:R-:W-:Y:S02]  /*cfd0*/  ISETP.LT.OR P6, PT, R198, 0x5a, P6 ;  /* 0x0000005ac600780c */ /* 0x000fe400037c1670 */
[----:B------:R-:W-:-:S02]  /*cfe0*/  FMNMX.FTZ R5, R159, R5, !PT ;  /* 0x000000059f057209 */ /* 0x000fc40007810000 */
[----:B------:R-:W-:Y:S01]  /*cff0*/  FSEL R189, R189, -INF , !P6 ;  /* 0xff800000bdbd7808 */ /* 0x000fe20007000000 */
[----:B------:R-:W1:Y:S01]  /*d000*/  MUFU.EX2 R10, R10 ;  /* 0x0000000a000a7308 */ /* 0x000e620000000800 */
[----:B------:R-:W-:-:S04]  /*d010*/  FMNMX.FTZ R5, R160, R5, !PT ;  /* 0x00000005a0057209 */ /* 0x000fc80007810000 */
[----:B------:R-:W-:-:S03]  /*d020*/  FMNMX.FTZ R5, R161, R5, !PT ;  /* 0x00000005a1057209 */ /* 0x000fc60007810000 */
[----:B------:R-:W2:Y:S01]  /*d030*/  MUFU.EX2 R21, R21 ;  /* 0x0000001500157308 */ /* 0x000ea20000000800 */
[----:B------:R-:W-:Y:S01]  /*d040*/  FMNMX.FTZ R5, R164, R5, !PT ;  /* 0x00000005a4057209 */ /* 0x000fe20007810000 */
[----:B0-----:R-:W-:Y:S01]  /*d050*/  FFMA.FTZ R2, R9, R2, R20 ;  /* 0x0000000209027223 */ /* 0x001fe20000010014 */
[-C--:B------:R-:W-:Y:S01]  /*d060*/  FMUL.FTZ R24, R24, R9.reuse ;  /* 0x0000000918187220 */ /* 0x080fe20000410000 */
[----:B------:R-:W-:Y:S01]  /*d070*/  FMUL.FTZ R25, R25, R9 ;  /* 0x0000000919197220 */ /* 0x000fe20000410000 */
[----:B------:R-:W-:Y:S01]  /*d080*/  FMNMX.FTZ R5, R165, R5, !PT ;  /* 0x00000005a5057209 */ /* 0x000fe20007810000 */
[-C--:B------:R-:W-:Y:S01]  /*d090*/  FMUL.FTZ R28, R28, R9.reuse ;  /* 0x000000091c1c7220 */ /* 0x080fe20000410000 */
[----:B------:R-:W-:Y:S01]  /*d0a0*/  FMUL.FTZ R29, R29, R9 ;  /* 0x000000091d1d7220 */ /* 0x000fe20000410000 */
[----:B------:R-:W0:Y:S01]  /*d0b0*/  MUFU.EX2 R199, R199 ;  /* 0x000000c700c77308 */ /* 0x000e220000000800 */
[----:B------:R-:W-:Y:S01]  /*d0c0*/  FMNMX.FTZ R5, R168, R5, !PT ;  /* 0x00000005a8057209 */ /* 0x000fe20007810000 */
[C---:B-1----:R-:W-:Y:S01]  /*d0d0*/  FADD.FTZ R2, R10.reuse, R2 ;  /* 0x000000020a027221 */ /* 0x042fe20000010000 */
[----:B------:R-:W-:Y:S01]  /*d0e0*/  F2FP.F16.F32.PACK_AB R152, R10, R20 ;  /* 0x000000140a98723e */ /* 0x000fe200000000ff */
[----:B------:R-:W-:Y:S01]  /*d0f0*/  FMUL.FTZ R32, R32, R9 ;  /* 0x0000000920207220 */ /* 0x000fe20000410000 */
[----:B------:R-:W-:Y:S01]  /*d100*/  FMNMX.FTZ R5, R169, R5, !PT ;  /* 0x00000005a9057209 */ /* 0x000fe20007810000 */
[-C--:B------:R-:W-:Y:S01]  /*d110*/  FMUL.FTZ R33, R33, R9.reuse ;  /* 0x0000000921217220 */ /* 0x080fe20000410000 */
[----:B------:R-:W-:Y:S01]  /*d120*/  FMUL.FTZ R36, R36, R9 ;  /* 0x0000000924247220 */ /* 0x000fe20000410000 */
[----:B------:R-:W1:Y:S01]  /*d130*/  MUFU.EX2 R13, R13 ;  /* 0x0000000d000d7308 */ /* 0x000e620000000800 */
[----:B------:R-:W-:Y:S01]  /*d140*/  FMNMX.FTZ R5, R172, R5, !PT ;  /* 0x00000005ac057209 */ /* 0x000fe20007810000 */
[----:B--2---:R-:W-:Y:S01]  /*d150*/  FADD.FTZ R2, R21, R2 ;  /* 0x0000000215027221 */ /* 0x004fe20000010000 */
[-C--:B------:R-:W-:Y:S01]  /*d160*/  FMUL.FTZ R37, R37, R9.reuse ;  /* 0x0000000925257220 */ /* 0x080fe20000410000 */
[----:B------:R-:W-:Y:S01]  /*d170*/  FMUL.FTZ R40, R40, R9 ;  /* 0x0000000928287220 */ /* 0x000fe20000410000 */
[----:B------:R-:W-:Y:S01]  /*d180*/  FMNMX.FTZ R5, R173, R5, !PT ;  /* 0x00000005ad057209 */ /* 0x000fe20007810000 */
[-C--:B------:R-:W-:Y:S01]  /*d190*/  FMUL.FTZ R41, R41, R9.reuse ;  /* 0x0000000929297220 */ /* 0x080fe20000410000 */
[----:B------:R-:W-:Y:S01]  /*d1a0*/  FMUL.FTZ R44, R44, R9 ;  /* 0x000000092c2c7220 */ /* 0x000fe20000410000 */
[----:B------:R-:W2:Y:S01]  /*d1b0*/  MUFU.EX2 R153, R153 ;  /* 0x0000009900997308 */ /* 0x000ea20000000800 */
[----:B------:R-:W-:Y:S01]  /*d1c0*/  FMNMX.FTZ R5, R177, R5, !PT ;  /* 0x00000005b1057209 */ /* 0x000fe20007810000 */
[----:B0-----:R-:W-:Y:S01]  /*d1d0*/  FADD.FTZ R2, R199, R2 ;  /* 0x00000002c7027221 */ /* 0x001fe20000010000 */
[-C--:B------:R-:W-:Y:S01]  /*d1e0*/  FMUL.FTZ R45, R45, R9.reuse ;  /* 0x000000092d2d7220 */ /* 0x080fe20000410000 */
[----:B------:R-:W-:Y:S01]  /*d1f0*/  FMUL.FTZ R48, R48, R9 ;  /* 0x0000000930307220 */ /* 0x000fe20000410000 */
[----:B------:R-:W-:Y:S01]  /*d200*/  FMNMX.FTZ R5, R178, R5, !PT ;  /* 0x00000005b2057209 */ /* 0x000fe20007810000 */
[-C--:B------:R-:W-:Y:S01]  /*d210*/  FMUL.FTZ R49, R49, R9.reuse ;  /* 0x0000000931317220 */ /* 0x080fe20000410000 */
[----:B------:R-:W-:Y:S01]  /*d220*/  FMUL.FTZ R52, R52, R9 ;  /* 0x0000000934347220 */ /* 0x000fe20000410000 */
[----:B------:R-:W-:Y:S01]  /*d230*/  MUFU.EX2 R157, R157 ;  /* 0x0000009d009d7308 */ /* 0x000fe20000000800 */
[----:B------:R-:W-:Y:S01]  /*d240*/  FMNMX.FTZ R5, R181, R5, !PT ;  /* 0x00000005b5057209 */ /* 0x000fe20007810000 */
[----:B-1----:R-:W-:Y:S01]  /*d250*/  FADD.FTZ R2, R13, R2 ;  /* 0x000000020d027221 */ /* 0x002fe20000010000 */
[-C--:B------:R-:W-:Y:S01]  /*d260*/  FMUL.FTZ R53, R53, R9.reuse ;  /* 0x0000000935357220 */ /* 0x080fe20000410000 */
[----:B------:R-:W-:Y:S01]  /*d270*/  FMUL.FTZ R56, R56, R9 ;  /* 0x0000000938387220 */ /* 0x000fe20000410000 */
[----:B------:R-:W-:Y:S01]  /*d280*/  FMNMX.FTZ R5, R180, R5, !PT ;  /* 0x00000005b4057209 */ /* 0x000fe20007810000 */
[-C--:B------:R-:W-:Y:S01]  /*d290*/  FMUL.FTZ R57, R57, R9.reuse ;  /* 0x0000000939397220 */ /* 0x080fe20000410000 */
[----:B------:R-:W-:Y:S01]  /*d2a0*/  FMUL.FTZ R60, R60, R9 ;  /* 0x000000093c3c7220 */ /* 0x000fe20000410000 */
[----:B------:R-:W-:Y:S01]  /*d2b0*/  MUFU.EX2 R162, R162 ;  /* 0x000000a200a27308 */ /* 0x000fe20000000800 */
[----:B------:R-:W-:Y:S01]  /*d2c0*/  FMNMX.FTZ R5, R183, R5, !PT ;  /* 0x00000005b7057209 */ /* 0x000fe20007810000 */
[----:B--2---:R-:W-:Y:S01]  /*d2d0*/  FADD.FTZ R2, R153, R2 ;  /* 0x0000000299027221 */ /* 0x004fe20000010000 */
[-C--:B------:R-:W-:Y:S01]  /*d2e0*/  FMUL.FTZ R61, R61, R9.reuse ;  /* 0x000000093d3d7220 */ /* 0x080fe20000410000 */
[----:B------:R-:W-:Y:S01]  /*d2f0*/  FMUL.FTZ R64, R64, R9 ;  /* 0x0000000940407220 */ /* 0x000fe20000410000 */
[----:B------:R-:W-:Y:S01]  /*d300*/  FMNMX.FTZ R5, R185, R5, !PT ;  /* 0x00000005b9057209 */ /* 0x000fe20007810000 */
[-C--:B------:R-:W-:Y:S01]  /*d310*/  FMUL.FTZ R65, R65, R9.reuse ;  /* 0x0000000941417220 */ /* 0x080fe20000410000 */
[----:B------:R-:W-:Y:S01]  /*d320*/  FMUL.FTZ R68, R68, R9 ;  /* 0x0000000944447220 */ /* 0x000fe20000410000 */
[----:B------:R-:W-:Y:S01]  /*d330*/  MUFU.EX2 R163, R163 ;  /* 0x000000a300a37308 */ /* 0x000fe20000000800 */
[----:B------:R-:W-:Y:S01]  /*d340*/  FMNMX.FTZ R5, R187, R5, !PT ;  /* 0x00000005bb057209 */ /* 0x000fe20007810000 */
[-C--:B------:R-:W-:Y:S01]  /*d350*/  FMUL.FTZ R69, R69, R9.reuse ;  /* 0x0000000945457220 */ /* 0x080fe20000410000 */
[-C--:B------:R-:W-:Y:S01]  /*d360*/  FMUL.FTZ R72, R72, R9.reuse ;  /* 0x0000000948487220 */ /* 0x080fe20000410000 */
[----:B------:R-:W-:Y:S01]  /*d370*/  FMUL.FTZ R73, R73, R9 ;  /* 0x0000000949497220 */ /* 0x000fe20000410000 */
[----:B------:R-:W-:Y:S01]  /*d380*/  FMNMX.FTZ R5, R189, R5, !PT ;  /* 0x00000005bd057209 */ /* 0x000fe20007810000 */
[-C--:B------:R-:W-:Y:S01]  /*d390*/  FMUL.FTZ R76, R76, R9.reuse ;  /* 0x000000094c4c7220 */ /* 0x080fe20000410000 */
[-C--:B------:R-:W-:Y:S01]  /*d3a0*/  FMUL.FTZ R77, R77, R9.reuse ;  /* 0x000000094d4d7220 */ /* 0x080fe20000410000 */
[----:B------:R-:W-:Y:S01]  /*d3b0*/  MUFU.EX2 R166, R166 ;  /* 0x000000a600a67308 */ /* 0x000fe20000000800 */
[-C--:B------:R-:W-:Y:S01]  /*d3c0*/  FMUL.FTZ R80, R80, R9.reuse ;  /* 0x0000000950507220 */ /* 0x080fe20000410000 */
[----:B------:R-:W0:Y:S01]  /*d3d0*/  SHFL.BFLY PT, R10, R5, 0x2, 0x1f ;  /* 0x0c401f00050a7f89 */ /* 0x000e2200000e0000 */
        /* <DEDUP_REMOVED lines=23> */
[----:B0-----:R-:W-:Y:S01]  /*d550*/  FMNMX.FTZ R5, R5, R10, !PT ;  /* 0x0000000a05057209 */ /* 0x001fe20007810000 */
[-C--:B------:R-:W-:Y:S01]  /*d560*/  FMUL.FTZ R121, R121, R9.reuse ;  /* 0x0000000979797220 */ /* 0x080fe20000410000 */
[-C--:B------:R-:W-:Y:S01]  /*d570*/  FMUL.FTZ R124, R124, R9.reuse ;  /* 0x000000097c7c7220 */ /* 0x080fe20000410000 */
[-C--:B------:R-:W-:Y:S01]  /*d580*/  FMUL.FTZ R125, R125, R9.reuse ;  /* 0x000000097d7d7220 */ /* 0x080fe20000410000 */
[-C--:B------:R-:W-:Y:S01]  /*d590*/  FMUL.FTZ R128, R128, R9.reuse ;  /* 0x0000000980807220 */ /* 0x080fe20000410000 */
[----:B------:R-:W0:Y:S01]  /*d5a0*/  SHFL.BFLY PT, R12, R5, 0x1, 0x1f ;  /* 0x0c201f00050c7f89 */ /* 0x000e2200000e0000 */
        /* <DEDUP_REMOVED lines=12> */
[----:B------:R-:W-:-:S04]  /*d670*/  FMUL.FTZ R149, R149, R9 ;  /* 0x0000000995957220 */ /* 0x000fc80000410000 */
[----:B------:R-:W3:Y:S01]  /*d680*/  MUFU.EX2 R175, R175 ;  /* 0x000000af00af7308 */ /* 0x000ee20000000800 */
[----:B-1----:R-:W-:-:S04]  /*d690*/  FADD.FTZ R2, R10, R2 ;  /* 0x000000020a027221 */ /* 0x002fc80000010000 */
[----:B------:R-:W-:Y:S01]  /*d6a0*/  FADD.FTZ R2, R157, R2 ;  /* 0x000000029d027221 */ /* 0x000fe20000010000 */
[----:B0-----:R-:W-:Y:S02]  /*d6b0*/  FMNMX.FTZ R5, R5, R12, !PT ;  /* 0x0000000c05057209 */ /* 0x001fe40007810000 */
[----:B------:R-:W-:Y:S01]  /*d6c0*/  MUFU.EX2 R179, R179 ;  /* 0x000000b300b37308 */ /* 0x000fe20000000800 */
[----:B------:R-:W-:Y:S01]  /*d6d0*/  FADD.FTZ R2, R162, R2 ;  /* 0x00000002a2027221 */ /* 0x000fe20000010000 */
[C---:B------:R-:W-:Y:S01]  /*d6e0*/  FSETP.NEU.FTZ.AND P2, PT, R5.reuse, -INF , PT ;  /* 0xff8000000500780b */ /* 0x040fe20003f5d000 */
[----:B------:R-:W-:Y:S02]  /*d6f0*/  FMUL.FTZ R12, R5, UR4 ;  /* 0x00000004050c7c20 */ /* 0x000fe40008410000 */
[----:B------:R-:W-:-:S03]  /*d700*/  FADD.FTZ R2, R163, R2 ;  /* 0x00000002a3027221 */ /* 0x000fc60000010000 */
[----:B------:R-:W0:Y:S01]  /*d710*/  MUFU.EX2 R182, R182 ;  /* 0x000000b600b67308 */ /* 0x000e220000000800 */
[----:B------:R-:W-:Y:S01]  /*d720*/  FSEL R12, R12, RZ, P2 ;  /* 0x000000ff0c0c7208 */ /* 0x000fe20001000000 */
[----:B------:R-:W-:-:S04]  /*d730*/  FADD.FTZ R2, R166, R2 ;  /* 0x00000002a6027221 */ /* 0x000fc80000010000 */
[--C-:B------:R-:W-:Y:S01]  /*d740*/  FFMA.FTZ R156, R191, UR4, -R12.reuse ;  /* 0x00000004bf9c7c23 */ /* 0x100fe2000801080c */
[--C-:B------:R-:W-:Y:S01]  /*d750*/  FFMA.FTZ R192, R154, UR4, -R12.reuse ;  /* 0x000000049ac07c23 */ /* 0x100fe2000801080c */
[----:B------:R-:W-:Y:S01]  /*d760*/  F2FP.F16.F32.PACK_AB R154, R199, R21 ;  /* 0x00000015c79a723e */ /* 0x000fe200000000ff */
[--C-:B------:R-:W-:Y:S01]  /*d770*/  FFMA.FTZ R20, R11, UR4, -R12.reuse ;  /* 0x000000040b147c23 */ /* 0x100fe2000801080c */
[----:B------:R1:W-:Y:S01]  /*d780*/  MUFU.EX2 R21, R156 ;  /* 0x0000009c00157308 */ /* 0x0003e20000000800 */
[--C-:B------:R-:W-:Y:S01]  /*d790*/  FFMA.FTZ R195, R14, UR4, -R12.reuse ;  /* 0x000000040ec37c23 */ /* 0x100fe2000801080c */
[--C-:B------:R-:W-:Y:S01]  /*d7a0*/  FFMA.FTZ R15, R15, UR4, -R12.reuse ;  /* 0x000000040f0f7c23 */ /* 0x100fe2000801080c */
[--C-:B------:R-:W-:Y:S01]  /*d7b0*/  FFMA.FTZ R191, R158, UR4, -R12.reuse ;  /* 0x000000049ebf7c23 */ /* 0x100fe2000801080c */
[----:B------:R-:W-:Y:S01]  /*d7c0*/  F2FP.F16.F32.PACK_AB R158, R157, R10 ;  /* 0x0000000a9d9e723e */ /* 0x000fe200000000ff */
[--C-:B------:R-:W-:Y:S01]  /*d7d0*/  FFMA.FTZ R155, R155, UR4, -R12.reuse ;  /* 0x000000049b9b7c23 */ /* 0x100fe2000801080c */
[--C-:B------:R-:W-:Y:S01]  /*d7e0*/  FFMA.FTZ R159, R159, UR4, -R12.reuse ;  /* 0x000000049f9f7c23 */ /* 0x100fe2000801080c */
[--C-:B------:R-:W-:Y:S01]  /*d7f0*/  FFMA.FTZ R14, R160, UR4, -R12.reuse ;  /* 0x00000004a00e7c23 */ /* 0x100fe2000801080c */
[----:B------:R-:W4:Y:S01]  /*d800*/  MUFU.EX2 R20, R20 ;  /* 0x0000001400147308 */ /* 0x000f220000000800 */
[----:B-1----:R-:W-:Y:S01]  /*d810*/  F2FP.F16.F32.PACK_AB R156, R153, R13 ;  /* 0x0000000d999c723e */ /* 0x002fe200000000ff */
[--C-:B------:R-:W-:Y:S01]  /*d820*/  FFMA.FTZ R161, R161, UR4, -R12.reuse ;  /* 0x00000004a1a17c23 */ /* 0x100fe2000801080c */
[----:B------:R-:W-:Y:S01]  /*d830*/  FSEL R13, R5, RZ, P2 ;  /* 0x000000ff050d7208 */ /* 0x000fe20001000000 */
[--C-:B------:R-:W-:Y:S01]  /*d840*/  FFMA.FTZ R11, R164, UR4, -R12.reuse ;  /* 0x00000004a40b7c23 */ /* 0x100fe2000801080c */
[--C-:B------:R-:W-:Y:S01]  /*d850*/  FFMA.FTZ R165, R165, UR4, -R12.reuse ;  /* 0x00000004a5a57c23 */ /* 0x100fe2000801080c */
[----:B------:R-:W-:Y:S01]  /*d860*/  F2FP.F16.F32.PACK_AB R160, R163, R162 ;  /* 0x000000a2a3a0723e */ /* 0x000fe200000000ff */
[----:B------:R-:W-:Y:S01]  /*d870*/  FFMA.FTZ R196, R168, UR4, -R12 ;  /* 0x00000004a8c47c23 */ /* 0x000fe2000801080c */
[----:B------:R-:W-:Y:S01]  /*d880*/  FADD.FTZ R8, -R13, R8 ;  /* 0x000000080d087221 */ /* 0x000fe20000010100 */
[----:B------:R-:W-:Y:S01]  /*d890*/  MUFU.EX2 R195, R195 ;  /* 0x000000c300c37308 */ /* 0x000fe20000000800 */
[--C-:B------:R-:W-:Y:S01]  /*d8a0*/  FFMA.FTZ R169, R169, UR4, -R12.reuse ;  /* 0x00000004a9a97c23 */ /* 0x100fe2000801080c */
[--C-:B------:R-:W-:Y:S01]  /*d8b0*/  FFMA.FTZ R197, R172, UR4, -R12.reuse ;  /* 0x00000004acc57c23 */ /* 0x100fe2000801080c */
[----:B------:R-:W-:Y:S01]  /*d8c0*/  FMUL.FTZ R8, R8, UR4 ;  /* 0x0000000408087c20 */ /* 0x000fe20008410000 */
[----:B------:R-:W-:Y:S01]  /*d8d0*/  FFMA.FTZ R173, R173, UR4, -R12 ;  /* 0x00000004adad7c23 */ /* 0x000fe2000801080c */
[C---:B------:R-:W-:Y:S01]  /*d8e0*/  FADD.FTZ R2, R167.reuse, R2 ;  /* 0x00000002a7027221 */ /* 0x040fe20000010000 */
[----:B------:R-:W-:Y:S01]  /*d8f0*/  F2FP.F16.F32.PACK_AB R162, R167, R166 ;  /* 0x000000a6a7a2723e */ /* 0x000fe200000000ff */
[--C-:B------:R-:W-:Y:S01]  /*d900*/  FFMA.FTZ R177, R177, UR4, -R12.reuse ;  /* 0x00000004b1b17c23 */ /* 0x100fe2000801080c */
[----:B------:R-:W-:Y:S01]  /*d910*/  MUFU.EX2 R15, R15 ;  /* 0x0000000f000f7308 */ /* 0x000fe20000000800 */
[----:B------:R-:W-:Y:S01]  /*d920*/  FFMA.FTZ R178, R178, UR4, -R12 ;  /* 0x00000004b2b27c23 */ /* 0x000fe2000801080c */
[----:B------:R-:W-:Y:S01]  /*d930*/  FADD.FTZ R2, R170, R2 ;  /* 0x00000002aa027221 */ /* 0x000fe20000010000 */
[--C-:B------:R-:W-:Y:S01]  /*d940*/  FFMA.FTZ R181, R181, UR4, -R12.reuse ;  /* 0x00000004b5b57c23 */ /* 0x100fe2000801080c */
[----:B------:R-:W-:Y:S01]  /*d950*/  FFMA.FTZ R180, R180, UR4, -R12 ;  /* 0x00000004b4b47c23 */ /* 0x000fe2000801080c */
[C---:B------:R-:W-:Y:S01]  /*d960*/  F2FP.F16.F32.PACK_AB R164, R171.reuse, R170 ;  /* 0x000000aaaba4723e */ /* 0x040fe200000000ff */
[----:B------:R-:W-:Y:S01]  /*d970*/  FADD.FTZ R2, R171, R2 ;  /* 0x00000002ab027221 */ /* 0x000fe20000010000 */
[--C-:B------:R-:W-:Y:S01]  /*d980*/  FFMA.FTZ R183, R183, UR4, -R12.reuse ;  /* 0x00000004b7b77c23 */ /* 0x100fe2000801080c */
[----:B------:R-:W1:Y:S01]  /*d990*/  MUFU.EX2 R8, R8 ;  /* 0x0000000800087308 */ /* 0x000e620000000800 */
[----:B------:R-:W-:Y:S01]  /*d9a0*/  FFMA.FTZ R185, R185, UR4, -R12 ;  /* 0x00000004b9b97c23 */ /* 0x000fe2000801080c */
[----:B--2---:R-:W-:Y:S01]  /*d9b0*/  FADD.FTZ R2, R174, R2 ;  /* 0x00000002ae027221 */ /* 0x004fe20000010000 */
[--C-:B------:R-:W-:Y:S01]  /*d9c0*/  FFMA.FTZ R187, R187, UR4, -R12.reuse ;  /* 0x00000004bbbb7c23 */ /* 0x100fe2000801080c */
[----:B------:R-:W-:Y:S01]  /*d9d0*/  FFMA.FTZ R12, R189, UR4, -R12 ;  /* 0x00000004bd0c7c23 */ /* 0x000fe2000801080c */
[C---:B---3--:R-:W-:Y:S01]  /*d9e0*/  F2FP.F16.F32.PACK_AB R166, R175.reuse, R174 ;  /* 0x000000aeafa6723e */ /* 0x048fe200000000ff */
[----:B------:R-:W-:Y:S01]  /*d9f0*/  FADD.FTZ R2, R175, R2 ;  /* 0x00000002af027221 */ /* 0x000fe20000010000 */
[----:B0-----:R-:W-:Y:S01]  /*da00*/  F2FP.F16.F32.PACK_AB R168, R182, R179 ;  /* 0x000000b3b6a8723e */ /* 0x001fe200000000ff */
[----:B------:R-:W0:Y:S01]  /*da10*/  MUFU.EX2 R157, R192 ;  /* 0x000000c0009d7308 */ /* 0x000e220000000800 */
[----:B----4-:R-:W-:Y:S01]  /*da20*/  F2FP.F16.F32.PACK_AB R153, R20, R21 ;  /* 0x000000151499723e */ /* 0x010fe200000000ff */
[----:B------:R-:W-:-:S04]  /*da30*/  FADD.FTZ R2, R179, R2 ;  /* 0x00000002b3027221 */ /* 0x000fc80000010000 */
[----:B------:R-:W-:Y:S02]  /*da40*/  FADD.FTZ R2, R182, R2 ;  /* 0x00000002b6027221 */ /* 0x000fe40000010000 */
[----:B------:R2:W3:Y:S01]  /*da50*/  MUFU.EX2 R10, R155 ;  /* 0x0000009b000a7308 */ /* 0x0004e20000000800 */
[----:B-1----:R-:W-:Y:S01]  /*da60*/  FFMA.FTZ R0, R8, R0, R21 ;  /* 0x0000000008007223 */ /* 0x002fe20000010015 */
        /* <DEDUP_REMOVED lines=14> */
[----:B------:R-:W2:Y:S01]  /*db50*/  MUFU.EX2 R159, R159 ;  /* 0x0000009f009f7308 */ /* 0x000ea20000000800 */
[----:B0-----:R-:W-:Y:S01]  /*db60*/  FADD.FTZ R0, R157, R0 ;  /* 0x000000009d007221 */ /* 0x001fe20000010000 */
[----:B---3--:R-:W-:Y:S01]  /*db70*/  F2FP.F16.F32.PACK_AB R157, R10, R157 ;  /* 0x0000009d0a9d723e */ /* 0x008fe200000000ff */
[-C--:B------:R-:W-:Y:S01]  /*db80*/  FMUL.FTZ R43, R43, R8.reuse ;  /* 0x000000082b2b7220 */ /* 0x080fe20000410000 */
[-C--:B------:R-:W-:Y:S01]  /*db90*/  FMUL.FTZ R46, R46, R8.reuse ;  /* 0x000000082e2e7220 */ /* 0x080fe20000410000 */
[----:B------:R-:W-:Y:S01]  /*dba0*/  FADD.FTZ R0, R10, R0 ;  /* 0x000000000a007221 */ /* 0x000fe20000010000 */
        /* <DEDUP_REMOVED lines=77> */
[----:B------:R-:W-:-:S05]  /*e080*/  FMUL.FTZ R151, R151, R8 ;  /* 0x0000000897977220 */ /* 0x000fca0000410000 */
        /* <DEDUP_REMOVED lines=35> */
.L_x_2411:
[----:B------:R0:W1:Y:S01]  /*e2c0*/  SYNCS.PHASECHK.TRANS64.TRYWAIT P2, [UR5+0x22850], R7 ;  /* 0x02285007ff0075a7 */ /* 0x0000620008040145 */
[----:B------:R-:W-:Y:S05]  /*e2d0*/  @!P0 BRA `(.L_x_2412) ;  /* 0x0000000000048947 */ /* 0x000fea0003800000 */
[----:B------:R-:W-:Y:S01]  /*e2e0*/  BPT.TRAP 0x1 ;  /* 0x000000040000795c */ /* 0x000fe20000300000 */
.L_x_2412:
[----:B-1----:R-:W-:Y:S05]  /*e2f0*/  @P2 BRA `(.L_x_2413) ;  /* 0x0000000000082947 */ /* 0x002fea0003800000 */
[----:B------:R-:W1:Y:S02]  /*e300*/  SYNCS.PHASECHK.TRANS64.TRYWAIT P2, [UR5+0x22850], R7 ;  /* 0x02285007ff0075a7 */ /* 0x000e640008040145 */
[----:B-1----:R-:W-:Y:S05]  /*e310*/  @!P2 BRA `(.L_x_2414) ;  /* 0x000000c400f8a947 */ /* 0x002fea0003800000 */
.L_x_2413:
        /* <DEDUP_REMOVED lines=48> */
.L_x_2398:
[----:B------:R-:W2:Y:S01]  /*e620*/  SHFL.BFLY PT, R3, R2, 0x2, 0x1f ;  /* 0x0c401f0002037f89 */ /* 0x000ea200000e0000 */
[----:B------:R-:W-:Y:S01]  /*e630*/  UIADD3 UR39, UR39, 0x1, URZ ;  /* 0x0000000127277890 */ /* 0x000fe2000fffe03f */
[----:B------:R3:W-:Y:S06]  /*e640*/  BAR.ARV R6, 0x100 ;  /* 0x000400060000751d */ /* 0x0007ec0000002000 */
[----:B------:R-:W-:Y:S02]  /*e650*/  UISETP.NE.AND UP0, UPT, UR39, 0x2, UPT ;  /* 0x000000022700788c */ /* 0x000fe4000bf05270 */
[----:B------:R-:W-:Y:S06]  /*e660*/  BAR.ARV 0x8, 0x180 ;  /* 0x0206000000007b1d */ /* 0x000fec0000002000 */
[----:B---3--:R-:W-:Y:S01]  /*e670*/  IMAD.U32 R6, RZ, RZ, UR4 ;  /* 0x00000004ff067e24 */ /* 0x008fe2000f8e00ff */
[----:B------:R-:W-:Y:S01]  /*e680*/  PLOP3.LUT P0, PT, PT, PT, PT, 0x8, 0x0 ;  /* 0x000000000000781c */ /* 0x000fe20003f0e170 */
[----:B0-----:R-:W0:Y:S01]  /*e690*/  SHFL.BFLY PT, R7, R0, 0x2, 0x1f ;  /* 0x0c401f0000077f89 */ /* 0x001e2200000e0000 */
[----:B------:R-:W-:-:S02]  /*e6a0*/  UIADD3 UR37, UR37, 0x1, URZ ;  /* 0x0000000125257890 */ /* 0x000fc4000fffe03f */
[----:B------:R-:W-:Y:S01]  /*e6b0*/  USEL UR39, UR39, URZ, UP0 ;  /* 0x0000003f27277287 */ /* 0x000fe20008000000 */
[----:B--2---:R-:W-:-:S05]  /*e6c0*/  FADD.FTZ R8, R3, R2 ;  /* 0x0000000203087221 */ /* 0x004fca0000010000 */
[----:B------:R-:W2:Y:S01]  /*e6d0*/  SHFL.BFLY PT, R3, R8, 0x1, 0x1f ;  /* 0x0c201f0008037f89 */ /* 0x000ea200000e0000 */
[----:B0-----:R-:W-:Y:S01]  /*e6e0*/  FADD.FTZ R9, R7, R0 ;  /* 0x0000000007097221 */ /* 0x001fe20000010000 */
[----:B------:R-:W-:-:S04]  /*e6f0*/  IMAD.MOV.U32 R0, RZ, RZ, RZ ;  /* 0x000000ffff007224 */ /* 0x000fc800078e00ff */
[----:B------:R-:W0:Y:S01]  /*e700*/  SHFL.BFLY PT, R10, R9, 0x1, 0x1f ;  /* 0x0c201f00090a7f89 */ /* 0x000e2200000e0000 */
[----:B--2---:R-:W-:Y:S01]  /*e710*/  FADD.FTZ R11, R8, R3 ;  /* 0x00000003080b7221 */ /* 0x004fe20000010000 */
[----:B------:R-:W-:Y:S02]  /*e720*/  IMAD.MOV.U32 R3, RZ, RZ, RZ ;  /* 0x000000ffff037224 */ /* 0x000fe400078e00ff */
[----:B------:R-:W-:Y:S01]  /*e730*/  IMAD.U32 R8, RZ, RZ, UR4 ;  /* 0x00000004ff087e24 */ /* 0x000fe2000f8e00ff */
[----:B------:R-:W-:Y:S01]  /*e740*/  USEL UR4, URZ, 0x1, UP0 ;  /* 0x000000013f047887 */ /* 0x000fe20008000000 */
[----:B------:R-:W-:-:S03]  /*e750*/  FSETP.NE.FTZ.AND P1, PT, R11, RZ, PT ;  /* 0x000000ff0b00720b */ /* 0x000fc60003f35000 */
[----:B------:R-:W-:-:S10]  /*e760*/  ULOP3.LUT UR38, UR38, UR4, URZ, 0x3c, !UPT ;  /* 0x0000000426267292 */ /* 0x000fd4000f8e3c3f */
[----:B------:R-:W2:Y:S01]  /*e770*/  @P1 MUFU.LG2 R7, R11 ;  /* 0x0000000b00071308 */ /* 0x000ea20000000c00 */
[----:B------:R-:W-:Y:S01]  /*e780*/  @P1 FMUL.FTZ R8, R8, 0.69314718246459960938 ;  /* 0x3f31721808081820 */ /* 0x000fe20000410000 */
[----:B0-----:R-:W-:-:S05]  /*e790*/  FADD.FTZ R2, R9, R10 ;  /* 0x0000000a09027221 */ /* 0x001fca0000010000 */
[----:B------:R-:W-:Y:S01]  /*e7a0*/  FSETP.NE.FTZ.AND P2, PT, R2, RZ, PT ;  /* 0x000000ff0200720b */ /* 0x000fe20003f55000 */
[----:B------:R-:W0:Y:S01]  /*e7b0*/  @P1 MUFU.RCP R3, R11 ;  /* 0x0000000b00031308 */ /* 0x000e220000001000 */
[----:B--2---:R-:W-:-:S11]  /*e7c0*/  @P1 FMUL.FTZ R7, R7, 0.69314718246459960938 ;  /* 0x3f31721807071820 */ /* 0x004fd60000410000 */
[----:B------:R-:W2:Y:S01]  /*e7d0*/  @P2 MUFU.LG2 R9, R2 ;  /* 0x0000000200092308 */ /* 0x000ea20000000c00 */
[----:B------:R-:W-:Y:S01]  /*e7e0*/  @P2 FMUL.FTZ R6, R6, 0.69314718246459960938 ;  /* 0x3f31721806062820 */ /* 0x000fe20000410000 */
[-C--:B0-----:R-:W-:Y:S01]  /*e7f0*/  FMUL.FTZ R24, R24, R3.reuse ;  /* 0x0000000318187220 */ /* 0x081fe20000410000 */
[-C--:B------:R-:W-:Y:S01]  /*e800*/  FMUL.FTZ R25, R25, R3.reuse ;  /* 0x0000000319197220 */ /* 0x080fe20000410000 */
[----:B------:R-:W-:-:S04]  /*e810*/  FMUL.FTZ R28, R28, R3 ;  /* 0x000000031c1c7220 */ /* 0x000fc80000410000 */
        /* <DEDUP_REMOVED lines=9> */
[----:B--2---:R-:W-:Y:S01]  /*e8b0*/  @P2 FMUL.FTZ R9, R9, 0.69314718246459960938 ;  /* 0x3f31721809092820 */ /* 0x004fe20000410000 */
        /* <DEDUP_REMOVED lines=54> */
[-C--:B---3--:R-:W-:Y:S01]  /*ec20*/  FMUL.FTZ R26, R26, R0.reuse ;  /* 0x000000001a1a7220 */ /* 0x088fe20000410000 */
        /* <DEDUP_REMOVED lines=66> */
.L_x_2345:
[----:B------:R-:W0:Y:S08]  /*f050*/  S2UR UR5, SR_CgaCtaId ;  /* 0x00000000000579c3 */ /* 0x000e300000008800 */
[----:B------:R-:W-:Y:S06]  /*f060*/  BAR.SYNC.DEFER_BLOCKING 0x5, 0x180 ;  /* 0x0146000000007b1d */ /* 0x000fec0000010000 */
[----:B------:R-:W-:Y:S01]  /*f070*/  UMOV UR4, 0x400 ;  /* 0x0000040000047882 */ /* 0x000fe20000000000 */
[----:B------:R-:W-:Y:S01]  /*f080*/  BSSY B0, `(.L_x_2416) ;  /* 0x0000457000007945 */ /* 0x000fe20003800000 */
[----:B0-----:R-:W-:-:S09]  /*f090*/  ULEA UR9, UR5, UR4, 0x18 ;  /* 0x0000000405097291 */ /* 0x001fd2000f8ec03f */
[----:B------:R-:W0:Y:S02]  /*f0a0*/  LDS.128 R4, [UR9+0x228d0] ;  /* 0x0228d009ff047984 */ /* 0x000e240008000c00 */
[----:B0-----:R-:W-:Y:S02]  /*f0b0*/  R2UR UR4, R5 ;  /* 0x00000000050472ca */ /* 0x001fe400000e0000 */
[----:B------:R-:W-:Y:S01]  /*f0c0*/  R2UR UR5, R7 ;  /* 0x00000000070572ca */ /* 0x000fe200000e0000 */
[----:B------:R-:W-:Y:S06]  /*f0d0*/  BAR.ARV 0x4, 0x180 ;  /* 0x0106000000007b1d */ /* 0x000fec0000002000 */
[----:B------:R-:W-:Y:S08]  /*f0e0*/  @P0 BRA `(.L_x_2417) ;  /* 0x0000003400a40947 */ /* 0x000ff00003800000 */
[----:B------:R-:W2:Y:S01]  /*f0f0*/  LDL R0, [R1+0x60] ;  /* 0x0000600001007983 */ /* 0x000ea20000100800 */
[----:B------:R-:W0:Y:S01]  /*f100*/  S2UR UR8, SR_SWINHI ;  /* 0x00000000000879c3 */ /* 0x000e220000002f00 */
[----:B------:R-:W-:Y:S01]  /*f110*/  IMAD.MOV.U32 R156, RZ, RZ, 0x2 ;  /* 0x00000002ff9c7424 */ /* 0x000fe200078e00ff */
[----:B------:R-:W-:Y:S01]  /*f120*/  F2FP.F16.F32.PACK_AB R152, R25, R24 ;  /* 0x000000181998723e */ /* 0x000fe200000000ff */
[----:B------:R-:W-:Y:S01]  /*f130*/  ULDC UR11, c[0x0][0xbe8] ;  /* 0x0002fa00000b7ab9 */ /* 0x000fe20000000800 */
[----:B------:R-:W-:Y:S02]  /*f140*/  F2FP.F16.F32.PACK_AB R153, R27, R26 ;  /* 0x0000001a1b99723e */ /* 0x000fe400000000ff */
[----:B------:R-:W-:Y:S02]  /*f150*/  F2FP.F16.F32.PACK_AB R154, R29, R28 ;  /* 0x0000001c1d9a723e */ /* 0x000fe400000000ff */
[----:B------:R-:W-:Y:S02]  /*f160*/  F2FP.F16.F32.PACK_AB R155, R31, R30 ;  /* 0x0000001e1f9b723e */ /* 0x000fe400000000ff */
[----:B------:R-:W-:-:S02]  /*f170*/  F2FP.F16.F32.PACK_AB R12, R41, R40 ;  /* 0x00000028290c723e */ /* 0x000fc400000000ff */
[----:B------:R-:W-:Y:S02]  /*f180*/  F2FP.F16.F32.PACK_AB R13, R43, R42 ;  /* 0x0000002a2b0d723e */ /* 0x000fe400000000ff */
[----:B------:R-:W-:Y:S02]  /*f190*/  F2FP.F16.F32.PACK_AB R14, R45, R44 ;  /* 0x0000002c2d0e723e */ /* 0x000fe400000000ff */
[----:B------:R-:W-:Y:S01]  /*f1a0*/  F2FP.F16.F32.PACK_AB R15, R47, R46 ;  /* 0x0000002e2f0f723e */ /* 0x000fe200000000ff */
[----:B------:R-:W-:Y:S01]  /*f1b0*/  UMOV UR6, UR9 ;  /* 0x0000000900067c82 */ /* 0x000fe20008000000 */
[----:B0-----:R-:W-:Y:S01]  /*f1c0*/  UMOV UR7, UR8 ;  /* 0x0000000800077c82 */ /* 0x001fe20008000000 */
[----:B------:R-:W-:Y:S01]  /*f1d0*/  BAR.SYNC.DEFER_BLOCKING 0x1, 0x100 ;  /* 0x0044000000007b1d */ /* 0x000fe20000010000 */
[----:B--2---:R-:W-:-:S03]  /*f1e0*/  IMAD.WIDE R156, R0, R156, UR6 ;  /* 0x00000006009c7e25 */ /* 0x004fc6000f8e029c */
[C---:B------:R-:W-:Y:S02]  /*f1f0*/  IADD3 R5, P0, R156.reuse, 0xc020, RZ ;  /* 0x0000c0209c057810 */ /* 0x040fe40007f1e0ff */
[C---:B------:R-:W-:Y:S02]  /*f200*/  LOP3.LUT R11, R156.reuse, 0x380, RZ, 0xc0, !PT ;  /* 0x000003809c0b7812 */ /* 0x040fe400078ec0ff */
[----:B------:R-:W-:Y:S02]  /*f210*/  LOP3.LUT R4, R5, 0x380, RZ, 0xc0, !PT ;  /* 0x0000038005047812 */ /* 0x000fe400078ec0ff */
[----:B------:R-:W-:Y:S02]  /*f220*/  SHF.R.U64 R11, R11, 0x3, RZ ;  /* 0x000000030b0b7819 */ /* 0x000fe400000012ff */
[----:B------:R-:W-:Y:S02]  /*f230*/  IADD3 R9, P2, R156, 0x20, RZ ;  /* 0x000000209c097810 */ /* 0x000fe40007f5e0ff */
[----:B------:R-:W-:-:S02]  /*f240*/  SHF.R.U64 R4, R4, 0x3, RZ ;  /* 0x0000000304047819 */ /* 0x000fc400000012ff */
[C---:B------:R-:W-:Y:S02]  /*f250*/  IADD3 R7, P1, R156.reuse, 0x40, RZ ;  /* 0x000000409c077810 */ /* 0x040fe40007f3e0ff */
[----:B------:R-:W-:Y:S01]  /*f260*/  LOP3.LUT R10, R11, R156, RZ, 0x3c, !PT ;  /* 0x0000009c0b0a7212 */ /* 0x000fe200078e3cff */
[----:B------:R-:W-:Y:S01]  /*f270*/  IMAD.MOV.U32 R11, RZ, RZ, R157 ;  /* 0x000000ffff0b7224 */ /* 0x000fe200078e009d */
[----:B------:R-:W-:Y:S02]  /*f280*/  LOP3.LUT R8, R9, 0x380, RZ, 0xc0, !PT ;  /* 0x0000038009087812 */ /* 0x000fe400078ec0ff */
[----:B------:R-:W-:Y:S02]  /*f290*/  IADD3 R159, P5, R156, 0xc040, RZ ;  /* 0x0000c0409c9f7810 */ /* 0x000fe40007fbe0ff */
[----:B------:R-:W-:Y:S02]  /*f2a0*/  LOP3.LUT R4, R4, R5, RZ, 0x3c, !PT ;  /* 0x0000000504047212 */ /* 0x000fe400078e3cff */
[----:B------:R-:W-:-:S02]  /*f2b0*/  LOP3.LUT R5, R7, 0x380, RZ, 0xc0, !PT ;  /* 0x0000038007057812 */ /* 0x000fc400078ec0ff */
[----:B------:R-:W-:Y:S02]  /*f2c0*/  SHF.R.U64 R8, R8, 0x3, RZ ;  /* 0x0000000308087819 */ /* 0x000fe400000012ff */
[----:B------:R-:W-:Y:S02]  /*f2d0*/  LOP3.LUT R158, R159, 0x380, RZ, 0xc0, !PT ;  /* 0x000003809f9e7812 */ /* 0x000fe400078ec0ff */
[----:B------:R-:W-:Y:S01]  /*f2e0*/  MOV R0, R10 ;  /* 0x0000000a00007202 */ /* 0x000fe20000000f00 */
[--C-:B------:R-:W-:Y:S01]  /*f2f0*/  IMAD.X R11, RZ, RZ, R157.reuse, P1 ;  /* 0x000000ffff0b7224 */ /* 0x100fe200008e069d */
[----:B------:R-:W-:Y:S02]  /*f300*/  SHF.R.U64 R10, R5, 0x3, RZ ;  /* 0x00000003050a7819 */ /* 0x000fe400000012ff */
[----:B------:R-:W-:Y:S01]  /*f310*/  LOP3.LUT R8, R8, R9, RZ, 0x3c, !PT ;  /* 0x0000000908087212 */ /* 0x000fe200078e3cff */
[----:B------:R-:W-:Y:S01]  /*f320*/  IMAD.X R9, RZ, RZ, R157, P2 ;  /* 0x000000ffff097224 */ /* 0x000fe200010e069d */
[----:B------:R-:W-:Y:S01]  /*f330*/  SHF.R.U64 R158, R158, 0x3, RZ ;  /* 0x000000039e9e7819 */ /* 0x000fe200000012ff */
[----:B------:R0:W-:Y:S01]  /*f340*/  STSM.16.M88.4 [R0], R152 ;  /* 0x0000009800007844 */ /* 0x0001e20000000200 */
[----:B------:R-:W-:-:S02]  /*f350*/  LOP3.LUT R10, R10, R7, RZ, 0x3c, !PT ;  /* 0x000000070a0a7212 */ /* 0x000fc400078e3cff */
[----:B------:R-:W-:Y:S01]  /*f360*/  LOP3.LUT R158, R158, R159, RZ, 0x3c, !PT ;  /* 0x0000009f9e9e7212 */ /* 0x000fe200078e3cff */
[----:B------:R-:W-:Y:S01]  /*f370*/  IMAD.X R159, RZ, RZ, R157, P5 ;  /* 0x000000ffff9f7224 */ /* 0x000fe200028e069d */
[----:B------:R-:W-:Y:S02]  /*f380*/  MOV R7, R8 ;  /* 0x0000000800077202 */ /* 0x000fe40000000f00 */
[----:B------:R-:W-:Y:S02]  /*f390*/  MOV R19, R10 ;  /* 0x0000000a00137202 */ /* 0x000fe40000000f00 */
[----:B------:R-:W-:Y:S02]  /*f3a0*/  F2FP.F16.F32.PACK_AB R8, R33, R32 ;  /* 0x000000202108723e */ /* 0x000fe400000000ff */
[----:B------:R-:W-:Y:S02]  /*f3b0*/  F2FP.F16.F32.PACK_AB R9, R35, R34 ;  /* 0x000000222309723e */ /* 0x000fe400000000ff */
[----:B------:R-:W-:-:S02]  /*f3c0*/  F2FP.F16.F32.PACK_AB R10, R37, R36 ;  /* 0x00000024250a723e */ /* 0x000fc400000000ff */
[----:B------:R-:W-:Y:S02]  /*f3d0*/  F2FP.F16.F32.PACK_AB R11, R39, R38 ;  /* 0x00000026270b723e */ /* 0x000fe400000000ff */
[C---:B0-----:R-:W-:Y:S02]  /*f3e0*/  IADD3 R0, P5, R156.reuse, 0x4020, RZ ;  /* 0x000040209c007810 */ /* 0x041fe40007fbe0ff */
[C---:B------:R-:W-:Y:S01]  /*f3f0*/  IADD3 R17, P6, R156.reuse, 0x4040, RZ ;  /* 0x000040409c117810 */ /* 0x040fe20007fde0ff */
[----:B------:R0:W-:Y:S01]  /*f400*/  STSM.16.M88.4 [R7], R8 ;  /* 0x0000000807007844 */ /* 0x0001e20000000200 */
[C---:B------:R-:W-:Y:S01]  /*f410*/  IADD3 R171, P4, R156.reuse, 0xc060, RZ ;  /* 0x0000c0609cab7810 */ /* 0x040fe20007f9e0ff */
[--C-:B------:R-:W-:Y:S01]  /*f420*/  IMAD.X R155, RZ, RZ, R157.reuse, P5 ;  /* 0x000000ffff9b7224 */ /* 0x100fe200028e069d */
[C---:B------:R-:W-:Y:S01]  /*f430*/  IADD3 R21, P3, R156.reuse, 0xc000, RZ ;  /* 0x0000c0009c157810 */ /* 0x040fe20007f7e0ff */
[----:B------:R-:W-:Y:S01]  /*f440*/  IMAD.X R153, RZ, RZ, R157, P6 ;  /* 0x000000ffff997224 */ /* 0x000fe200030e069d */
[----:B------:R-:W-:Y:S01]  /*f450*/  LOP3.LUT R170, R171, 0x380, RZ, 0xc0, !PT ;  /* 0x00000380abaa7812 */ /* 0x000fe200078ec0ff */
[----:B------:R2:W-:Y:S01]  /*f460*/  STSM.16.M88.4 [R19], R12 ;  /* 0x0000000c13007844 */ /* 0x0005e20000000200 */
[----:B------:R-:W-:-:S02]  /*f470*/  IADD3 R5, P6, R156, 0x4000, RZ ;  /* 0x000040009c057810 */ /* 0x000fc40007fde0ff */
[----:B------:R-:W-:Y:S02]  /*f480*/  SHF.R.U64 R170, R170, 0x3, RZ ;  /* 0x00000003aaaa7819 */ /* 0x000fe400000012ff */
[----:B------:R-:W-:Y:S02]  /*f490*/  IADD3 R161, P2, R156, 0x8060, RZ ;  /* 0x000080609ca17810 */ /* 0x000fe40007f5e0ff */
[----:B------:R-:W-:Y:S01]  /*f4a0*/  LOP3.LUT R170, R170, R171, RZ, 0x3c, !PT ;  /* 0x000000abaaaa7212 */ /* 0x000fe200078e3cff */
[----:B------:R-:W-:Y:S01]  /*f4b0*/  IMAD.X R171, RZ, RZ, R157, P4 ;  /* 0x000000ffffab7224 */ /* 0x000fe200020e069d */
[C---:B------:R-:W-:Y:S02]  /*f4c0*/  IADD3 R163, P1, R156.reuse, 0x8040, RZ ;  /* 0x000080409ca37810 */ /* 0x040fe40007f3e0ff */
[----:B0-----:R-:W-:Y:S02]  /*f4d0*/  IADD3 R7, P5, R156, 0x60, RZ ;  /* 0x000000609c077810 */ /* 0x001fe40007fbe0ff */
[----:B------:R-:W-:-:S02]  /*f4e0*/  LOP3.LUT R10, R17, 0x380, RZ, 0xc0, !PT ;  /* 0x00000380110a7812 */ /* 0x000fc400078ec0ff */
[----:B------:R-:W-:Y:S01]  /*f4f0*/  LOP3.LUT R8, R7, 0x380, RZ, 0xc0, !PT ;  /* 0x0000038007087812 */ /* 0x000fe200078ec0ff */
[--C-:B------:R-:W-:Y:S01]  /*f500*/  IMAD.X R9, RZ, RZ, R157.reuse, P5 ;  /* 0x000000ffff097224 */ /* 0x100fe200028e069d */
[----:B------:R-:W-:Y:S01]  /*f510*/  SHF.R.U64 R10, R10, 0x3, RZ ;  /* 0x000000030a0a7819 */ /* 0x000fe200000012ff */
[----:B--2---:R-:W-:Y:S01]  /*f520*/  IMAD.X R13, RZ, RZ, R157, P6 ;  /* 0x000000ffff0d7224 */ /* 0x004fe200030e069d */
[----:B------:R-:W-:Y:S02]  /*f530*/  SHF.R.U64 R8, R8, 0x3, RZ ;  /* 0x0000000308087819 */ /* 0x000fe400000012ff */
[----:B------:R-:W-:Y:S02]  /*f540*/  LOP3.LUT R152, R10, R17, RZ, 0x3c, !PT ;  /* 0x000000110a987212 */ /* 0x000fe400078e3cff */
[----:B------:R-:W-:Y:S02]  /*f550*/  LOP3.LUT R10, R5, 0x380, RZ, 0xc0, !PT ;  /* 0x00000380050a7812 */ /* 0x000fe400078ec0ff */
[----:B------:R-:W-:-:S02]  /*f560*/  IADD3 R169, P5, R156, 0x4060, RZ ;  /* 0x000040609ca97810 */ /* 0x000fc40007fbe0ff */
[----:B------:R-:W-:Y:S02]  /*f570*/  LOP3.LUT R8, R8, R7, RZ, 0x3c, !PT ;  /* 0x0000000708087212 */ /* 0x000fe400078e3cff */
[----:B------:R-:W-:Y:S02]  /*f580*/  LOP3.LUT R7, R0, 0x380, RZ, 0xc0, !PT ;  /* 0x0000038000077812 */ /* 0x000fe400078ec0ff */
[C---:B------:R-:W-:Y:S02]  /*f590*/  IADD3 R165, P4, R156.reuse, 0x8020, RZ ;  /* 0x000080209ca57810 */ /* 0x040fe40007f9e0ff */
[----:B------:R-:W-:Y:S02]  /*f5a0*/  IADD3 R167, P6, R156, 0x8000, RZ ;  /* 0x000080009ca77810 */ /* 0x000fe40007fde0ff */
[----:B------:R-:W-:Y:S02]  /*f5b0*/  SHF.R.U64 R10, R10, 0x3, RZ ;  /* 0x000000030a0a7819 */ /* 0x000fe400000012ff */
[----:B------:R-:W-:-:S02]  /*f5c0*/  LOP3.LUT R168, R169, 0x380, RZ, 0xc0, !PT ;  /* 0x00000380a9a87812 */ /* 0x000fc400078ec0ff */
[----:B------:R-:W-:Y:S02]  /*f5d0*/  SHF.R.U64 R7, R7, 0x3, RZ ;  /* 0x0000000307077819 */ /* 0x000fe400000012ff */
[----:B------:R-:W-:Y:S02]  /*f5e0*/  LOP3.LUT R20, R21, 0x380, RZ, 0xc0, !PT ;  /* 0x0000038015147812 */ /* 0x000fe400078ec0ff */
[----:B------:R-:W-:Y:S02]  /*f5f0*/  LOP3.LUT R160, R161, 0x380, RZ, 0xc0, !PT ;  /* 0x00000380a1a07812 */ /* 0x000fe400078ec0ff */
[----:B------:R-:W-:Y:S02]  /*f600*/  LOP3.LUT R162, R163, 0x380, RZ, 0xc0, !PT ;  /* 0x00000380a3a27812 */ /* 0x000fe400078ec0ff */
[----:B------:R-:W-:Y:S02]  /*f610*/  LOP3.LUT R164, R165, 0x380, RZ, 0xc0, !PT ;  /* 0x00000380a5a47812 */ /* 0x000fe400078ec0ff */
[----:B------:R-:W-:-:S02]  /*f620*/  LOP3.LUT R166, R167, 0x380, RZ, 0xc0, !PT ;  /* 0x00000380a7a67812 */ /* 0x000fc400078ec0ff */
[----:B------:R-:W-:Y:S02]  /*f630*/  LOP3.LUT R12, R10, R5, RZ, 0x3c, !PT ;  /* 0x000000050a0c7212 */ /* 0x000fe400078e3cff */
[----:B------:R-:W-:Y:S02]  /*f640*/  SHF.R.U64 R168, R168, 0x3, RZ ;  /* 0x00000003a8a87819 */ /* 0x000fe400000012ff */
[----:B------:R-:W-:Y:S02]  /*f650*/  MOV R5, R8 ;  /* 0x0000000800057202 */ /* 0x000fe40000000f00 */
[----:B------:R-:W-:Y:S02]  /*f660*/  LOP3.LUT R154, R7, R0, RZ, 0x3c, !PT ;  /* 0x00000000079a7212 */ /* 0x000fe400078e3cff */
[----:B------:R-:W-:Y:S02]  /*f670*/  F2FP.F16.F32.PACK_AB R8, R49, R48 ;  /* 0x000000303108723e */ /* 0x000fe400000000ff */
[----:B------:R-:W-:-:S02]  /*f680*/  F2FP.F16.F32.PACK_AB R9, R51, R50 ;  /* 0x000000323309723e */ /* 0x000fc400000000ff */
[----:B------:R-:W-:Y:S02]  /*f690*/  F2FP.F16.F32.PACK_AB R10, R53, R52 ;  /* 0x00000034350a723e */ /* 0x000fe400000000ff */
[----:B------:R-:W-:Y:S02]  /*f6a0*/  F2FP.F16.F32.PACK_AB R11, R55, R54 ;  /* 0x00000036370b723e */ /* 0x000fe400000000ff */
[----:B------:R-:W-:Y:S02]  /*f6b0*/  SHF.R.U64 R20, R20, 0x3, RZ ;  /* 0x0000000314147819 */ /* 0x000fe400000012ff */
[----:B------:R-:W-:Y:S01]  /*f6c0*/  SHF.R.U64 R160, R160, 0x3, RZ ;  /* 0x00000003a0a07819 */ /* 0x000fe200000012ff */
[----:B------:R0:W-:Y:S01]  /*f6d0*/  STSM.16.M88.4 [R5], R8 ;  /* 0x0000000805007844 */ /* 0x0001e20000000200 */
[----:B------:R-:W-:Y:S02]  /*f6e0*/  SHF.R.U64 R162, R162, 0x3, RZ ;  /* 0x00000003a2a27819 */ /* 0x000fe400000012ff */
[----:B------:R-:W-:-:S02]  /*f6f0*/  SHF.R.U64 R164, R164, 0x3, RZ ;  /* 0x00000003a4a47819 */ /* 0x000fc400000012ff */
[----:B------:R-:W-:Y:S02]  /*f700*/  SHF.R.U64 R166, R166, 0x3, RZ ;  /* 0x00000003a6a67819 */ /* 0x000fe400000012ff */
[----:B------:R-:W-:Y:S02]  /*f710*/  MOV R7, R12 ;  /* 0x0000000c00077202 */ /* 0x000fe40000000f00 */
[----:B------:R-:W-:Y:S01]  /*f720*/  LOP3.LUT R168, R168, R169, RZ, 0x3c, !PT ;  /* 0x000000a9a8a87212 */ /* 0x000fe200078e3cff */
[--C-:B------:R-:W-:Y:S01]  /*f730*/  IMAD.X R169, RZ, RZ, R157.reuse, P5 ;  /* 0x000000ffffa97224 */ /* 0x100fe200028e069d */
[----:B------:R-:W-:Y:S02]  /*f740*/  F2FP.F16.F32.PACK_AB R12, R57, R56 ;  /* 0x00000038390c723e */ /* 0x000fe400000000ff */
[----:B------:R-:W-:Y:S02]  /*f750*/  F2FP.F16.F32.PACK_AB R13, R59, R58 ;  /* 0x0000003a3b0d723e */ /* 0x000fe400000000ff */
[----:B------:R-:W-:Y:S01]  /*f760*/  F2FP.F16.F32.PACK_AB R14, R61, R60 ;  /* 0x0000003c3d0e723e */ /* 0x000fe200000000ff */
[----:B0-----:R-:W-:Y:S01]  /*f770*/  IMAD.X R5, RZ, RZ, R157, P0 ;  /* 0x000000ffff057224 */ /* 0x001fe200000e069d */
[----:B------:R-:W-:-:S02]  /*f780*/  F2FP.F16.F32.PACK_AB R15, R63, R62 ;  /* 0x0000003e3f0f723e */ /* 0x000fc400000000ff */
[----:B------:R-:W-:Y:S02]  /*f790*/  MOV R170, R170 ;  /* 0x000000aa00aa7202 */ /* 0x000fe40000000f00 */
        /* <DEDUP_REMOVED lines=10> */
[----:B------:R-:W-:Y:S01]  /*f840*/  MOV R171, R152 ;  /* 0x0000009800ab7202 */ /* 0x000fe20000000f00 */
[----:B------:R0:W-:Y:S01]  /*f850*/  STSM.16.M88.4 [R7], R12 ;  /* 0x0000000c07007844 */ /* 0x0001e20000000200 */
[----:B------:R-:W-:-:S02]  /*f860*/  MOV R17, R154 ;  /* 0x0000009a00117202 */ /* 0x000fc40000000f00 */
[----:B------:R-:W-:Y:S02]  /*f870*/  MOV R0, R158 ;  /* 0x0000009e00007202 */ /* 0x000fe40000000f00 */
[----:B------:R-:W-:Y:S02]  /*f880*/  F2FP.F16.F32.PACK_AB R152, R65, R64 ;  /* 0x000000404198723e */ /* 0x000fe400000000ff */
[----:B------:R-:W-:Y:S02]  /*f890*/  F2FP.F16.F32.PACK_AB R153, R67, R66 ;  /* 0x000000424399723e */ /* 0x000fe400000000ff */
[----:B------:R-:W-:Y:S02]  /*f8a0*/  F2FP.F16.F32.PACK_AB R154, R69, R68 ;  /* 0x00000044459a723e */ /* 0x000fe400000000ff */
[----:B------:R-:W-:Y:S02]  /*f8b0*/  F2FP.F16.F32.PACK_AB R155, R71, R70 ;  /* 0x00000046479b723e */ /* 0x000fe400000000ff */
[----:B------:R-:W-:-:S02]  /*f8c0*/  F2FP.F16.F32.PACK_AB R156, R73, R72 ;  /* 0x00000048499c723e */ /* 0x000fc400000000ff */
[----:B------:R-:W-:Y:S01]  /*f8d0*/  F2FP.F16.F32.PACK_AB R157, R75, R74 ;  /* 0x0000004a4b9d723e */ /* 0x000fe200000000ff */
[----:B------:R2:W-:Y:S01]  /*f8e0*/  STSM.16.M88.4 [R17], R152 ;  /* 0x0000009811007844 */ /* 0x0005e20000000200 */
[----:B------:R-:W-:Y:S02]  /*f8f0*/  F2FP.F16.F32.PACK_AB R158, R77, R76 ;  /* 0x0000004c4d9e723e */ /* 0x000fe400000000ff */
[----:B------:R-:W-:Y:S02]  /*f900*/  F2FP.F16.F32.PACK_AB R159, R79, R78 ;  /* 0x0000004e4f9f723e */ /* 0x000fe400000000ff */
[----:B0-----:R-:W-:Y:S02]  /*f910*/  MOV R7, R168 ;  /* 0x000000a800077202 */ /* 0x001fe40000000f00 */
[----:B------:R-:W-:Y:S01]  /*f920*/  F2FP.F16.F32.PACK_AB R8, R81, R80 ;  /* 0x000000505108723e */ /* 0x000fe200000000ff */
[----:B------:R-:W-:Y:S01]  /*f930*/  STSM.16.M88.4 [R171], R156 ;  /* 0x0000009cab007844 */ /* 0x000fe20000000200 */
[----:B------:R-:W-:Y:S01]  /*f940*/  F2FP.F16.F32.PACK_AB R9, R83, R82 ;  /* 0x000000525309723e */ /* 0x000fe200000000ff */
[----:B------:R-:W0:Y:S01]  /*f950*/  LDC.64 R168, c[0x0][0xc00] ;  /* 0x00030000ffa87b82 */ /* 0x000e220000000a00 */
[----:B------:R-:W-:-:S02]  /*f960*/  F2FP.F16.F32.PACK_AB R10, R85, R84 ;  /* 0x00000054550a723e */ /* 0x000fc400000000ff */
[----:B------:R-:W-:Y:S02]  /*f970*/  F2FP.F16.F32.PACK_AB R11, R87, R86 ;  /* 0x00000056570b723e */ /* 0x000fe400000000ff */
[----:B------:R-:W-:Y:S02]  /*f980*/  MOV R166, R166 ;  /* 0x000000a600a67202 */ /* 0x000fe40000000f00 */
[----:B------:R-:W-:Y:S01]  /*f990*/  F2FP.F16.F32.PACK_AB R12, R89, R88 ;  /* 0x00000058590c723e */ /* 0x000fe200000000ff */
[----:B------:R3:W-:Y:S01]  /*f9a0*/  STSM.16.M88.4 [R7], R8 ;  /* 0x0000000807007844 */ /* 0x0007e20000000200 */
[----:B------:R-:W-:Y:S02]  /*f9b0*/  F2FP.F16.F32.PACK_AB R13, R91, R90 ;  /* 0x0000005a5b0d723e */ /* 0x000fe400000000ff */
[----:B------:R-:W-:Y:S02]  /*f9c0*/  F2FP.F16.F32.PACK_AB R14, R93, R92 ;  /* 0x0000005c5d0e723e */ /* 0x000fe400000000ff */
[----:B------:R-:W-:-:S02]  /*f9d0*/  F2FP.F16.F32.PACK_AB R15, R95, R94 ;  /* 0x0000005e5f0f723e */ /* 0x000fc400000000ff */
[----:B------:R-:W-:Y:S02]  /*f9e0*/  MOV R19, R164 ;  /* 0x000000a400137202 */ /* 0x000fe40000000f00 */
[----:B--2---:R-:W-:Y:S01]  /*f9f0*/  F2FP.F16.F32.PACK_AB R152, R97, R96 ;  /* 0x000000606198723e */ /* 0x004fe200000000ff */
[----:B------:R2:W-:Y:S01]  /*fa00*/  STSM.16.M88.4 [R166], R12 ;  /* 0x0000000ca6007844 */ /* 0x0005e20000000200 */
[----:B------:R-:W-:Y:S02]  /*fa10*/  F2FP.F16.F32.PACK_AB R153, R99, R98 ;  /* 0x000000626399723e */ /* 0x000fe400000000ff */
[----:B------:R-:W-:Y:S02]  /*fa20*/  F2FP.F16.F32.PACK_AB R154, R101, R100 ;  /* 0x00000064659a723e */ /* 0x000fe400000000ff */
[----:B------:R-:W-:Y:S01]  /*fa30*/  F2FP.F16.F32.PACK_AB R155, R103, R102 ;  /* 0x00000066679b723e */ /* 0x000fe200000000ff */
[----:B---3--:R-:W3:Y:S01]  /*fa40*/  LDC.64 R8, c[0x0][0xc08] ;  /* 0x00030200ff087b82 */ /* 0x008ee20000000a00 */
[----:B------:R-:W-:-:S02]  /*fa50*/  MOV R17, R162 ;  /* 0x000000a200117202 */ /* 0x000fc40000000f00 */
[----:B------:R-:W-:Y:S01]  /*fa60*/  F2FP.F16.F32.PACK_AB R156, R105, R104 ;  /* 0x00000068699c723e */ /* 0x000fe200000000ff */
[----:B------:R-:W-:Y:S01]  /*fa70*/  STSM.16.M88.4 [R19], R152 ;  /* 0x0000009813007844 */ /* 0x000fe20000000200 */
[----:B------:R-:W-:Y:S02]  /*fa80*/  F2FP.F16.F32.PACK_AB R157, R107, R106 ;  /* 0x0000006a6b9d723e */ /* 0x000fe400000000ff */
[----:B------:R-:W-:Y:S02]  /*fa90*/  F2FP.F16.F32.PACK_AB R158, R109, R108 ;  /* 0x0000006c6d9e723e */ /* 0x000fe400000000ff */
[----:B------:R-:W-:Y:S02]  /*faa0*/  F2FP.F16.F32.PACK_AB R159, R111, R110 ;  /* 0x0000006e6f9f723e */ /* 0x000fe400000000ff */
[----:B--2---:R-:W-:Y:S02]  /*fab0*/  MOV R14, R160 ;  /* 0x000000a0000e7202 */ /* 0x004fe40000000f00 */
[----:B------:R-:W-:Y:S01]  /*fac0*/  F2FP.F16.F32.PACK_AB R160, R113, R112 ;  /* 0x0000007071a0723e */ /* 0x000fe200000000ff */
[----:B------:R2:W-:Y:S01]  /*fad0*/  STSM.16.M88.4 [R17], R156 ;  /* 0x0000009c11007844 */ /* 0x0005e20000000200 */
[----:B------:R-:W-:-:S02]  /*fae0*/  F2FP.F16.F32.PACK_AB R161, R115, R114 ;  /* 0x0000007273a1723e */ /* 0x000fc400000000ff */
[----:B------:R-:W-:Y:S02]  /*faf0*/  F2FP.F16.F32.PACK_AB R162, R117, R116 ;  /* 0x0000007475a2723e */ /* 0x000fe400000000ff */
[----:B------:R-:W-:Y:S02]  /*fb00*/  F2FP.F16.F32.PACK_AB R163, R119, R118 ;  /* 0x0000007677a3723e */ /* 0x000fe400000000ff */
[----:B------:R-:W-:Y:S02]  /*fb10*/  MOV R7, R20 ;  /* 0x0000001400077202 */ /* 0x000fe40000000f00 */
[----:B------:R-:W-:Y:S01]  /*fb20*/  F2FP.F16.F32.PACK_AB R164, R121, R120 ;  /* 0x0000007879a4723e */ /* 0x000fe200000000ff */
[----:B------:R4:W-:Y:S01]  /*fb30*/  STSM.16.M88.4 [R14], R160 ;  /* 0x000000a00e007844 */ /* 0x0009e20000000200 */
[----:B---3--:R-:W-:Y:S01]  /*fb40*/  ISETP.NE.U32.AND P0, PT, R8, RZ, PT ;  /* 0x000000ff0800720c */ /* 0x008fe20003f05070 */
[----:B------:R-:W3:Y:S01]  /*fb50*/  LDC.64 R20, c[0x0][0xc00] ;  /* 0x00030000ff147b82 */ /* 0x000ee20000000a00 */
[----:B------:R-:W-:-:S02]  /*fb60*/  F2FP.F16.F32.PACK_AB R165, R123, R122 ;  /* 0x0000007a7ba5723e */ /* 0x000fc400000000ff */
[----:B------:R-:W-:Y:S02]  /*fb70*/  F2FP.F16.F32.PACK_AB R166, R125, R124 ;  /* 0x0000007c7da6723e */ /* 0x000fe400000000ff */
[----:B------:R-:W-:Y:S02]  /*fb80*/  F2FP.F16.F32.PACK_AB R167, R127, R126 ;  /* 0x0000007e7fa7723e */ /* 0x000fe400000000ff */
[----:B------:R-:W-:Y:S02]  /*fb90*/  ISETP.NE.AND.EX P0, PT, R9, RZ, PT, P0 ;  /* 0x000000ff0900720c */ /* 0x000fe40003f05300 */
[----:B--2---:R-:W-:Y:S01]  /*fba0*/  MOV R17, R4 ;  /* 0x0000000400117202 */ /* 0x004fe20000000f00 */
[----:B------:R2:W-:Y:S01]  /*fbb0*/  STSM.16.M88.4 [R7], R164 ;  /* 0x000000a407007844 */ /* 0x0005e20000000200 */
[----:B------:R-:W-:Y:S02]  /*fbc0*/  F2FP.F16.F32.PACK_AB R8, R129, R128 ;  /* 0x000000808108723e */ /* 0x000fe400000000ff */
[----:B------:R-:W-:-:S02]  /*fbd0*/  F2FP.F16.F32.PACK_AB R9, R131, R130 ;  /* 0x000000828309723e */ /* 0x000fc400000000ff */
[----:B------:R-:W-:Y:S02]  /*fbe0*/  F2FP.F16.F32.PACK_AB R10, R133, R132 ;  /* 0x00000084850a723e */ /* 0x000fe400000000ff */
[----:B------:R-:W-:Y:S02]  /*fbf0*/  F2FP.F16.F32.PACK_AB R11, R135, R134 ;  /* 0x00000086870b723e */ /* 0x000fe400000000ff */
[----:B------:R-:W-:Y:S02]  /*fc00*/  F2FP.F16.F32.PACK_AB R12, R137, R136 ;  /* 0x00000088890c723e */ /* 0x000fe400000000ff */
[----:B------:R-:W-:Y:S01]  /*fc10*/  F2FP.F16.F32.PACK_AB R13, R139, R138 ;  /* 0x0000008a8b0d723e */ /* 0x000fe200000000ff */
[----:B------:R5:W-:Y:S01]  /*fc20*/  STSM.16.M88.4 [R17], R8 ;  /* 0x0000000811007844 */ /* 0x000be20000000200 */
[----:B----4-:R-:W-:Y:S01]  /*fc30*/  F2FP.F16.F32.PACK_AB R14, R141, R140 ;  /* 0x0000008c8d0e723e */ /* 0x010fe200000000ff */
[----:B---3--:R-:W-:Y:S01]  /*fc40*/  IMAD.WIDE R4, R201, 0x4, R20 ;  /* 0x00000004c9047825 */ /* 0x008fe200078e0214 */
[----:B------:R-:W-:Y:S01]  /*fc50*/  F2FP.F16.F32.PACK_AB R15, R143, R142 ;  /* 0x0000008e8f0f723e */ /* 0x000fe200000000ff */
[----:B------:R-:W3:Y:S01]  /*fc60*/  LDC R21, c[0x0][0xad4] ;  /* 0x0002b500ff157b82 */ /* 0x000ee20000000800 */
[----:B------:R-:W-:Y:S01]  /*fc70*/  F2FP.F16.F32.PACK_AB R152, R145, R144 ;  /* 0x000000909198723e */ /* 0x000fe200000000ff */
[----:B--2---:R-:W-:Y:S01]  /*fc80*/  IMAD.MOV.U32 R7, RZ, RZ, RZ ;  /* 0x000000ffff077224 */ /* 0x004fe200078e00ff */
[----:B------:R-:W-:Y:S01]  /*fc90*/  F2FP.F16.F32.PACK_AB R153, R147, R146 ;  /* 0x000000929399723e */ /* 0x000fe200000000ff */
[----:B------:R2:W-:Y:S01]  /*fca0*/  STSM.16.M88.4 [R0], R12 ;  /* 0x0000000c00007844 */ /* 0x0005e20000000200 */
[----:B------:R-:W-:-:S02]  /*fcb0*/  F2FP.F16.F32.PACK_AB R154, R149, R148 ;  /* 0x00000094959a723e */ /* 0x000fc400000000ff */
[----:B------:R-:W-:Y:S02]  /*fcc0*/  F2FP.F16.F32.PACK_AB R155, R151, R150 ;  /* 0x00000096979b723e */ /* 0x000fe400000000ff */
[----:B0-----:R-:W-:-:S03]  /*fcd0*/  ISETP.NE.U32.AND P1, PT, R168, RZ, PT ;  /* 0x000000ffa800720c */ /* 0x001fc60003f25070 */
[----:B------:R0:W-:Y:S01]  /*fce0*/  STSM.16.M88.4 [R170], R152 ;  /* 0x00000098aa007844 */ /* 0x0001e20000000200 */
[----:B------:R-:W-:Y:S01]  /*fcf0*/  BAR.SYNC.DEFER_BLOCKING 0x1, 0x100 ;  /* 0x0044000000007b1d */ /* 0x000fe20000010000 */
[----:B------:R-:W-:-:S07]  /*fd00*/  ISETP.NE.AND.EX P1, PT, R169, RZ, PT, P1 ;  /* 0x000000ffa900720c */ /* 0x000fce0003f25310 */
[----:B-----5:R-:W4:Y:S01]  /*fd10*/  @P0 LDC.64 R8, c[0x0][0xc08] ;  /* 0x00030200ff080b82 */ /* 0x020f220000000a00 */
[----:B------:R-:W-:Y:S01]  /*fd20*/  ISETP.NE.AND P2, PT, R200, RZ, PT ;  /* 0x000000ffc800720c */ /* 0x000fe20003f45270 */
[----:B------:R-:W-:-:S06]  /*fd30*/  UISETP.NE.AND UP0, UPT, UR11, 0x1, UPT ;  /* 0x000000010b00788c */ /* 0x000fcc000bf05270 */
[----:B--2---:R-:W2:Y:S01]  /*fd40*/  LDC.64 R14, c[0x0][0xba8] ;  /* 0x0002ea00ff0e7b82 */ /* 0x004ea20000000a00 */
[----:B------:R-:W5:Y:S01]  /*fd50*/  @P1 LDG.E R7, desc[UR40][R4.64] ;  /* 0x0000002804071981 */ /* 0x000f62000c1e1900 */
[----:B----4-:R-:W-:Y:S01]  /*fd60*/  @P0 IMAD.WIDE R8, R201, 0x4, R8 ;  /* 0x00000004c9080825 */ /* 0x010fe200078e0208 */
[----:B---3--:R-:W-:Y:S02]  /*fd70*/  SEL R21, R200, R21, P2 ;  /* 0x00000015c8157207 */ /* 0x008fe40001000000 */
[----:B------:R-:W-:Y:S01]  /*fd80*/  @UP0 ULDC UR8, c[0x0][0xbec] ;  /* 0x0002fb0000080ab9 */ /* 0x000fe20000000800 */
[----:B------:R-:W-:Y:S01]  /*fd90*/  @UP0 ULDC UR10, c[0x0][0xbf0] ;  /* 0x0002fc00000a0ab9 */ /* 0x000fe20000000800 */
[----:B------:R3:W4:Y:S01]  /*fda0*/  @P0 LDG.E R19, desc[UR40][R8.64] ;  /* 0x0000002808130981 */ /* 0x000722000c1e1900 */
[----:B------:R-:W-:Y:S01]  /*fdb0*/  IMAD.MOV.U32 R0, RZ, RZ, 0x9b8 ;  /* 0x000009b8ff007424 */ /* 0x000fe200078e00ff */
[----:B------:R-:W-:Y:S01]  /*fdc0*/  ISETP.GT.AND P3, PT, R21, 0x1, PT ;  /* 0x000000011500780c */ /* 0x000fe20003f64270 */
[----:B------:R-:W-:Y:S01]  /*fdd0*/  VIADD R17, R22, UR43 ;  /* 0x0000002b16117c36 */ /* 0x000fe20008000000 */
[----:B------:R-:W-:-:S02]  /*fde0*/  ISETP.NE.U32.AND P2, PT, R168, RZ, PT ;  /* 0x000000ffa800720c */ /* 0x000fc40003f45070 */
[----:B0-----:R-:W-:Y:S01]  /*fdf0*/  SEL R152, R0, 0x978, P3 ;  /* 0x0000097800987807 */ /* 0x001fe20001800000 */
[----:B------:R-:W-:Y:S01]  /*fe00*/  IMAD.MOV.U32 R155, RZ, RZ, R17 ;  /* 0x000000ffff9b7224 */ /* 0x000fe200078e0011 */
[----:B------:R-:W-:Y:S02]  /*fe10*/  ISETP.NE.AND.EX P2, PT, R169, RZ, PT, P2 ;  /* 0x000000ffa900720c */ /* 0x000fe40003f45320 */
[----:B------:R-:W0:Y:S01]  /*fe20*/  LDC.64 R10, c[0x0][R152+0x220] ;  /* 0x00008800980a7b82 */ /* 0x000e220000000a00 */
[----:B------:R-:W-:Y:S02]  /*fe30*/  SHF.R.S32.HI R0, RZ, 0x1f, R201 ;  /* 0x0000001fff007819 */ /* 0x000fe400000114c9 */
[----:B------:R-:W-:Y:S02]  /*fe40*/  SEL R201, R201, RZ, !P2 ;  /* 0x000000ffc9c97207 */ /* 0x000fe40005000000 */
[----:B------:R-:W-:Y:S02]  /*fe50*/  PLOP3.LUT P4, PT, PT, PT, UP0, 0x80, 0x0 ;  /* 0x000000000000781c */ /* 0x000fe40003f8f008 */
[----:B------:R-:W-:Y:S01]  /*fe60*/  SEL R21, R0, RZ, !P2 ;  /* 0x000000ff00157207 */ /* 0x000fe20005000000 */
[----:B---3--:R-:W3:Y:S01]  /*fe70*/  LDC.64 R8, c[0x0][R152+0x218] ;  /* 0x0000860098087b82 */ /* 0x008ee20000000a00 */
[----:B------:R-:W-:-:S07]  /*fe80*/  SEL R153, R230, RZ, P3 ;  /* 0x000000ffe6997207 */ /* 0x000fce0001800000 */
[----:B------:R-:W1:Y:S01]  /*fe90*/  LDC.64 R12, c[0x0][R152+0x228] ;  /* 0x00008a00980c7b82 */ /* 0x000e620000000a00 */
[----:B0-----:R-:W-:-:S07]  /*fea0*/  IMAD R0, R11, R201, RZ ;  /* 0x000000c90b007224 */ /* 0x001fce00078e02ff */
[----:B--2---:R-:W0:Y:S01]  /*feb0*/  @!P3 LDC R14, c[0x0][0xb50] ;  /* 0x0002d400ff0ebb82 */ /* 0x004e220000000800 */
[----:B------:R-:W-:Y:S02]  /*fec0*/  IMAD R159, R10, R21, R0 ;  /* 0x000000150a9f7224 */ /* 0x000fe400078e0200 */
[----:B------:R-:W-:Y:S01]  /*fed0*/  @P4 IMAD.HI.U32 R0, R17, UR8, RZ ;  /* 0x0000000811004c27 */ /* 0x000fe2000f8e00ff */
[----:B------:R-:W-:-:S04]  /*fee0*/  ULDC UR8, c[0x0][0xa88] ;  /* 0x0002a20000087ab9 */ /* 0x000fc80000000800 */
[----:B------:R-:W2:Y:S01]  /*fef0*/  LDC.64 R20, c[0x0][R152+0x210] ;  /* 0x0000840098147b82 */ /* 0x000ea20000000a00 */
[-C--:B---3--:R-:W-:Y:S01]  /*ff00*/  IMAD R157, R9, R23.reuse, RZ ;  /* 0x00000017099d7224 */ /* 0x088fe200078e02ff */
[----:B------:R-:W-:Y:S01]  /*ff10*/  @P4 SHF.R.U32.HI R155, RZ, UR10, R0 ;  /* 0x0000000aff9b4c19 */ /* 0x000fe20008011600 */
[----:B------:R-:W-:-:S04]  /*ff20*/  IMAD.WIDE.U32 R8, R8, R23, RZ ;  /* 0x0000001708087225 */ /* 0x000fc800078e00ff */
[----:B------:R-:W-:Y:S01]  /*ff30*/  IMAD.WIDE.U32 R10, R10, R201, RZ ;  /* 0x000000c90a0a7225 */ /* 0x000fe200078e00ff */
[----:B------:R-:W3:Y:S03]  /*ff40*/  @!P3 LDC R15, c[0x0][0xb54] ;  /* 0x0002d500ff0fbb82 */ /* 0x000ee60000000800 */
[----:B------:R-:W-:Y:S02]  /*ff50*/  IMAD.IADD R157, R9, 0x1, R157 ;  /* 0x00000001099d7824 */ /* 0x000fe400078e029d */
[----:B------:R-:W-:Y:S02]  /*ff60*/  IMAD.IADD R11, R11, 0x1, R159 ;  /* 0x000000010b0b7824 */ /* 0x000fe400078e029f */
[-C--:B-1----:R-:W-:Y:S02]  /*ff70*/  IMAD R9, R13, R153.reuse, RZ ;  /* 0x000000990d097224 */ /* 0x082fe400078e02ff */
[----:B------:R-:W-:-:S04]  /*ff80*/  IMAD.WIDE.U32 R12, R12, R153, RZ ;  /* 0x000000990c0c7225 */ /* 0x000fc800078e00ff */
[----:B------:R-:W-:Y:S01]  /*ff90*/  IMAD.IADD R13, R13, 0x1, R9 ;  /* 0x000000010d0d7824 */ /* 0x000fe200078e0209 */
[----:B-----5:R-:W-:Y:S01]  /*ffa0*/  IADD3 R8, P2, P5, R10, R8, R7 ;  /* 0x000000080a087210 */ /* 0x020fe20007d5e007 */
[----:B------:R-:W-:Y:S01]  /*ffb0*/  IMAD.MOV R10, RZ, RZ, -R155 ;  /* 0x000000ffff0a7224 */ /* 0x000fe200078e0a9b */
[----:B------:R-:W-:-:S03]  /*ffc0*/  SHF.R.S32.HI R0, RZ, 0x1f, R7 ;  /* 0x0000001fff007819 */ /* 0x000fc60000011407 */
[----:B------:R-:W-:Y:S01]  /*ffd0*/  IMAD R9, R10, UR11, R17 ;  /* 0x0000000b0a097c24 */ /* 0x000fe2000f8e0211 */
[----:B------:R-:W-:Y:S02]  /*ffe0*/  IADD3.X R11, R11, R157, R0, P2, P5 ;  /* 0x0000009d0b0b7210 */ /* 0x000fe400017ea400 */
[----:B------:R-:W-:Y:S02]  /*fff0*/  IADD3 R12, P2, P5, R155, R8, R12 ;  /* 0x000000089b0c7210 */ /* 0x000fe40007d5e00c */
[----:B------:R-:W-:Y:S02]  /*10000*/  SHF.R.S32.HI R8, RZ, 0x1f, R155 ;  /* 0x0000001fff087819 */ /* 0x000fe4000001149b */
[----:B----4-:R-:W-:Y:S02]  /*10010*/  @P0 R2UR UR8, R19 ;  /* 0x00000000130802ca */ /* 0x010fe400000e0000 */
[----:B------:R-:W-:Y:S01]  /*10020*/  IADD3.X R13, R8, R11, R13, P2, P5 ;  /* 0x0000000b080d7210 */ /* 0x000fe200017ea40d */
[-C--:B--2---:R-:W-:Y:S01]  /*10030*/  IMAD R8, R21, R9.reuse, RZ ;  /* 0x0000000915087224 */ /* 0x084fe200078e02ff */
[----:B------:R-:W-:Y:S01]  /*10040*/  SHF.R.S32.HI R11, RZ, 0x1f, R9 ;  /* 0x0000001fff0b7819 */ /* 0x000fe20000011409 */
[----:B------:R-:W-:-:S04]  /*10050*/  IMAD.WIDE.U32 R12, R20, R9, R12 ;  /* 0x00000009140c7225 */ /* 0x000fc800078e000c */
[----:B------:R-:W-:Y:S01]  /*10060*/  IMAD R11, R20, R11, R8 ;  /* 0x0000000b140b7224 */ /* 0x000fe200078e0208 */
[----:B0-----:R-:W-:-:S03]  /*10070*/  LEA R14, P2, R12, R14, 0x2 ;  /* 0x0000000e0c0e7211 */ /* 0x001fc600078410ff */
[----:B------:R-:W-:-:S05]  /*10080*/  IMAD.IADD R8, R13, 0x1, R11 ;  /* 0x000000010d087824 */ /* 0x000fca00078e020b */
[----:B---3--:R-:W-:Y:S01]  /*10090*/  LEA.HI.X R15, R12, R15, R8, 0x2, P2 ;  /* 0x0000000f0c0f7211 */ /* 0x008fe200010f1408 */
[----:B------:R-:W-:Y:S06]  /*100a0*/  @P0 BRA `(.L_x_2418) ;  /* 0x0000000000180947 */ /* 0x000fec0003800000 */
[----:B------:R-:W-:Y:S05]  /*100b0*/  @!P1 BRA `(.L_x_2418) ;  /* 0x0000000000149947 */ /* 0x000fea0003800000 */
[----:B------:R-:W2:Y:S04]  /*100c0*/  LDG.E R9, desc[UR40][R4.64] ;  /* 0x0000002804097981 */ /* 0x000ea8000c1e1900 */
[----:B------:R-:W3:Y:S01]  /*100d0*/  LDG.E R8, desc[UR40][R4.64+0x4] ;  /* 0x0000042804087981 */ /* 0x000ee2000c1e1900 */
[----:B--2---:R-:W-:Y:S02]  /*100e0*/  R2UR UR10, R9 ;  /* 0x00000000090a72ca */ /* 0x004fe400000e0000 */
[----:B---3--:R-:W-:-:S13]  /*100f0*/  R2UR UR8, R8 ;  /* 0x00000000080872ca */ /* 0x008fda00000e0000 */
[----:B------:R-:W-:-:S12]  /*10100*/  UIADD3 UR8, -UR10, UR8, URZ ;  /* 0x000000080a087290 */ /* 0x000fd8000fffe13f */
.L_x_2418:
[----:B------:R-:W2:Y:S01]  /*10110*/  LDL R10, [R1+0x5c] ;  /* 0x00005c00010a7983 */ /* 0x000ea20000100800 */
[----:B------:R-:W-:Y:S01]  /*10120*/  UIMAD UR8, UR8, UR11, URZ ;  /* 0x0000000b080872a4 */ /* 0x000fe2000f8e023f */
[----:B------:R-:W-:Y:S02]  /*10130*/  LOP3.LUT P0, RZ, R231, 0x3, RZ, 0xc0, !PT ;  /* 0x00000003e7ff7812 */ /* 0x000fe4000780c0ff */
[----:B------:R-:W-:Y:S04]  /*10140*/  SHFL.IDX PT, R4, R14, RZ, 0x1c1f ;  /* 0x001c1fff0e047589 */ /* 0x000fe800000e0000 */
[----:B------:R-:W0:Y:S04]  /*10150*/  SHFL.IDX PT, R5, R15, RZ, 0x1c1f ;  /* 0x001c1fff0f057589 */ /* 0x000e2800000e0000 */
[----:B------:R-:W-:Y:S04]  /*10160*/  SHFL.IDX PT, R8, R14, 0x1, 0x1c1f ;  /* 0x003c1f000e087f89 */ /* 0x000fe800000e0000 */
[----:B------:R-:W1:Y:S01]  /*10170*/  SHFL.IDX PT, R9, R15, 0x1, 0x1c1f ;  /* 0x003c1f000f097f89 */ /* 0x000e6200000e0000 */
[----:B--2---:R-:W-:-:S04]  /*10180*/  VIADD R10, R10, UR43 ;  /* 0x0000002b0a0a7c36 */ /* 0x004fc80008000000 */
[C---:B------:R-:W-:Y:S01]  /*10190*/  VIADD R12, R10.reuse, 0x8 ;  /* 0x000000080a0c7836 */ /* 0x040fe20000000000 */
[----:B------:R-:W-:-:S04]  /*101a0*/  ISETP.GE.OR P1, PT, R10, UR8, P0 ;  /* 0x000000080a007c0c */ /* 0x000fc80008726670 */
[----:B------:R-:W-:-:S09]  /*101b0*/  ISETP.GE.OR P0, PT, R12, UR8, P0 ;  /* 0x000000080c007c0c */ /* 0x000fd20008706670 */
[----:B0-----:R0:W-:Y:S04]  /*101c0*/  @!P1 ST.E desc[UR40][R4.64], R2 ;  /* 0x0000000204009985 */ /* 0x0011e8000c101928 */
[----:B-1----:R0:W-:Y:S01]  /*101d0*/  @!P0 ST.E desc[UR40][R8.64], R3 ;  /* 0x0000000308008985 */ /* 0x0021e2000c101928 */
[----:B------:R-:W-:Y:S05]  /*101e0*/  @P3 BRA `(.L_x_2419) ;  /* 0x0000000c00fc3947 */ /* 0x000fea0003800000 */
[----:B0-----:R-:W0:Y:S01]  /*101f0*/  S2R R2, SR_TID.X ;  /* 0x0000000000027919 */ /* 0x001e220000002100 */
[----:B------:R-:W-:Y:S01]  /*10200*/  @UP0 ULDC UR10, c[0x0][0xbec] ;  /* 0x0002fb00000a0ab9 */ /* 0x000fe20000000800 */
        /* <DEDUP_REMOVED lines=9> */
[----:B------:R-:W-:Y:S01]  /*102a0*/  IMAD.WIDE R4, R4, R5, UR6 ;  /* 0x0000000604047e25 */ /* 0x000fe2000f8e0205 */
[----:B------:R-:W-:Y:S02]  /*102b0*/  ULDC.64 UR6, c[0x0][0xaa0] ;  /* 0x0002a80000067ab9 */ /* 0x000fe40000000a00 */
[C---:B------:R-:W-:Y:S02]  /*102c0*/  IADD3 R29, P1, R4.reuse, 0x3000, RZ ;  /* 0x00003000041d7810 */ /* 0x040fe40007f3e0ff */
[C---:B------:R-:W-:Y:S02]  /*102d0*/  IADD3 R13, P3, R4.reuse, 0x1000, RZ ;  /* 0x00001000040d7810 */ /* 0x040fe40007f7e0ff */
[----:B------:R-:W-:Y:S02]  /*102e0*/  IADD3 R25, P2, R4, 0x2000, RZ ;  /* 0x0000200004197810 */ /* 0x000fe40007f5e0ff */
[----:B------:R-:W-:Y:S02]  /*102f0*/  LOP3.LUT R28, R29, 0x380, RZ, 0xc0, !PT ;  /* 0x000003801d1c7812 */ /* 0x000fe400078ec0ff */
[----:B------:R-:W-:-:S02]  /*10300*/  LOP3.LUT R12, R13, 0x380, RZ, 0xc0, !PT ;  /* 0x000003800d0c7812 */ /* 0x000fc400078ec0ff */
[----:B------:R-:W-:Y:S02]  /*10310*/  LOP3.LUT R24, R25, 0x380, RZ, 0xc0, !PT ;  /* 0x0000038019187812 */ /* 0x000fe400078ec0ff */
[----:B------:R-:W-:Y:S02]  /*10320*/  SHF.R.U64 R28, R28, 0x3, RZ ;  /* 0x000000031c1c7819 */ /* 0x000fe400000012ff */
[----:B------:R-:W-:Y:S02]  /*10330*/  SHF.R.U64 R12, R12, 0x3, RZ ;  /* 0x000000030c0c7819 */ /* 0x000fe400000012ff */
[----:B------:R-:W-:Y:S02]  /*10340*/  SHF.R.U64 R24, R24, 0x3, RZ ;  /* 0x0000000318187819 */ /* 0x000fe400000012ff */
[----:B------:R-:W-:Y:S01]  /*10350*/  LOP3.LUT R28, R28, R29, RZ, 0x3c, !PT ;  /* 0x0000001d1c1c7212 */ /* 0x000fe200078e3cff */
[--C-:B------:R-:W-:Y:S01]  /*10360*/  IMAD.X R29, RZ, RZ, R5.reuse, P1 ;  /* 0x000000ffff1d7224 */ /* 0x100fe200008e0605 */
[----:B------:R-:W-:Y:S01]  /*10370*/  LOP3.LUT R12, R12, R13, RZ, 0x3c, !PT ;  /* 0x0000000d0c0c7212 */ /* 0x000fe200078e3cff */
[--C-:B------:R-:W-:Y:S01]  /*10380*/  IMAD.X R13, RZ, RZ, R5.reuse, P3 ;  /* 0x000000ffff0d7224 */ /* 0x100fe200018e0605 */
[----:B------:R-:W-:Y:S01]  /*10390*/  LOP3.LUT R24, R24, R25, RZ, 0x3c, !PT ;  /* 0x0000001918187212 */ /* 0x000fe200078e3cff */
[----:B------:R-:W-:Y:S01]  /*103a0*/  IMAD.X R25, RZ, RZ, R5, P2 ;  /* 0x000000ffff197224 */ /* 0x000fe200010e0605 */
[----:B------:R-:W-:-:S02]  /*103b0*/  IADD3 R53, P1, R4, 0x9000, RZ ;  /* 0x0000900004357810 */ /* 0x000fc40007f3e0ff */
[C---:B------:R-:W-:Y:S02]  /*103c0*/  IADD3 R33, P0, R4.reuse, 0x4000, RZ ;  /* 0x0000400004217810 */ /* 0x040fe40007f1e0ff */
[C---:B------:R-:W-:Y:S02]  /*103d0*/  IADD3 R37, P6, R4.reuse, 0x5000, RZ ;  /* 0x0000500004257810 */ /* 0x040fe40007fde0ff */
[C---:B------:R-:W-:Y:S02]  /*103e0*/  IADD3 R41, P5, R4.reuse, 0x6000, RZ ;  /* 0x0000600004297810 */ /* 0x040fe40007fbe0ff */
[----:B------:R-:W-:Y:S01]  /*103f0*/  LOP3.LUT R11, R4, 0x380, RZ, 0xc0, !PT ;  /* 0x00000380040b7812 */ /* 0x000fe200078ec0ff */
[----:B------:R-:W-:Y:S01]  /*10400*/  IMAD R0, R0, UR6, RZ ;  /* 0x0000000600007c24 */ /* 0x000fe2000f8e02ff */
[C---:B------:R-:W-:Y:S01]  /*10410*/  IADD3 R45, P3, R4.reuse, 0x7000, RZ ;  /* 0x00007000042d7810 */ /* 0x040fe20007f7e0ff */
[----:B------:R-:W5:Y:S01]  /*10420*/  LD.E.128 R12, desc[UR40][R12.64] ;  /* 0x000000280c0c7980 */ /* 0x000f62000c101d00 */
[----:B------:R-:W-:-:S02]  /*10430*/  IADD3 R49, P2, R4, 0x8000, RZ ;  /* 0x0000800004317810 */ /* 0x000fc40007f5e0ff */
[----:B------:R-:W-:Y:S01]  /*10440*/  LOP3.LUT R52, R53, 0x380, RZ, 0xc0, !PT ;  /* 0x0000038035347812 */ /* 0x000fe200078ec0ff */
[----:B------:R-:W5:Y:S01]  /*10450*/  LD.E.128 R24, desc[UR40][R24.64] ;  /* 0x0000002818187980 */ /* 0x000f62000c101d00 */
[----:B------:R-:W-:Y:S02]  /*10460*/  LOP3.LUT R32, R33, 0x380, RZ, 0xc0, !PT ;  /* 0x0000038021207812 */ /* 0x000fe400078ec0ff */
[----:B------:R-:W-:Y:S01]  /*10470*/  LOP3.LUT R36, R37, 0x380, RZ, 0xc0, !PT ;  /* 0x0000038025247812 */ /* 0x000fe200078ec0ff */
[----:B------:R-:W5:Y:S01]  /*10480*/  LD.E.128 R28, desc[UR40][R28.64] ;  /* 0x000000281c1c7980 */ /* 0x000f62000c101d00 */
[----:B------:R-:W-:Y:S02]  /*10490*/  LOP3.LUT R40, R41, 0x380, RZ, 0xc0, !PT ;  /* 0x0000038029287812 */ /* 0x000fe400078ec0ff */
[----:B------:R-:W-:Y:S02]  /*104a0*/  LOP3.LUT R44, R45, 0x380, RZ, 0xc0, !PT ;  /* 0x000003802d2c7812 */ /* 0x000fe400078ec0ff */
[----:B------:R-:W-:-:S02]  /*104b0*/  LOP3.LUT R48, R49, 0x380, RZ, 0xc0, !PT ;  /* 0x0000038031307812 */ /* 0x000fc400078ec0ff */
[----:B------:R-:W-:Y:S02]  /*104c0*/  SHF.R.U64 R52, R52, 0x3, RZ ;  /* 0x0000000334347819 */ /* 0x000fe400000012ff */
[----:B------:R-:W-:Y:S02]  /*104d0*/  SHF.R.U64 R32, R32, 0x3, RZ ;  /* 0x0000000320207819 */ /* 0x000fe400000012ff */
[----:B------:R-:W-:Y:S02]  /*104e0*/  SHF.R.U64 R36, R36, 0x3, RZ ;  /* 0x0000000324247819 */ /* 0x000fe400000012ff */
[----:B------:R-:W-:Y:S02]  /*104f0*/  SHF.R.U64 R40, R40, 0x3, RZ ;  /* 0x0000000328287819 */ /* 0x000fe400000012ff */
[----:B------:R-:W-:Y:S02]  /*10500*/  SHF.R.U64 R44, R44, 0x3, RZ ;  /* 0x000000032c2c7819 */ /* 0x000fe400000012ff */
[----:B------:R-:W-:-:S02]  /*10510*/  SHF.R.U64 R48, R48, 0x3, RZ ;  /* 0x0000000330307819 */ /* 0x000fc400000012ff */
        /* <DEDUP_REMOVED lines=12> */
[----:B------:R-:W-:-:S02]  /*105e0*/  IADD3 R9, P1, R4, 0xf000, RZ ;  /* 0x0000f00004097810 */ /* 0x000fc40007f3e0ff */
[----:B------:R-:W-:Y:S01]  /*105f0*/  SHF.R.U64 R11, R11, 0x3, RZ ;  /* 0x000000030b0b7819 */ /* 0x000fe200000012ff */
[----:B------:R-:W-:Y:S01]  /*10600*/  IMAD R17, R7, UR7, R0 ;  /* 0x0000000707117c24 */ /* 0x000fe2000f8e0200 */
[C---:B------:R-:W-:Y:S01]  /*10610*/  IADD3 R57, P0, R4.reuse, 0xa000, RZ ;  /* 0x0000a00004397810 */ /* 0x040fe20007f1e0ff */
[----:B------:R-:W-:Y:S01]  /*10620*/  IMAD.X R77, RZ, RZ, R5, P1 ;  /* 0x000000ffff4d7224 */ /* 0x000fe200008e0605 */
[C---:B------:R-:W-:Y:S01]  /*10630*/  IADD3 R61, P6, R4.reuse, 0xb000, RZ ;  /* 0x0000b000043d7810 */ /* 0x040fe20007fde0ff */
[----:B------:R-:W5:Y:S01]  /*10640*/  LD.E.128 R32, desc[UR40][R32.64] ;  /* 0x0000002820207980 */ /* 0x000f62000c101d00 */
[C---:B------:R-:W-:Y:S02]  /*10650*/  IADD3 R65, P5, R4.reuse, 0xc000, RZ ;  /* 0x0000c00004417810 */ /* 0x040fe40007fbe0ff */
        /* <DEDUP_REMOVED lines=14> */
[----:B------:R-:W-:Y:S02]  /*10740*/  SHF.R.U64 R56, R56, 0x3, RZ ;  /* 0x0000000338387819 */ /* 0x000fe400000012ff */
[----:B------:R-:W-:Y:S02]  /*10750*/  SHF.R.U64 R60, R60, 0x3, RZ ;  /* 0x000000033c3c7819 */ /* 0x000fe400000012ff */
[----:B------:R-:W-:Y:S02]  /*10760*/  SHF.R.U64 R64, R64, 0x3, RZ ;  /* 0x0000000340407819 */ /* 0x000fe400000012ff */
[----:B------:R-:W-:Y:S02]  /*10770*/  SHF.R.U64 R68, R68, 0x3, RZ ;  /* 0x0000000344447819 */ /* 0x000fe400000012ff */
[----:B------:R-:W-:-:S02]  /*10780*/  SHF.R.U64 R72, R72, 0x3, RZ ;  /* 0x0000000348487819 */ /* 0x000fc400000012ff */
[----:B------:R-:W-:Y:S02]  /*10790*/  LOP3.LUT R4, R11, R4, RZ, 0x3c, !PT ;  /* 0x000000040b047212 */ /* 0x000fe400078e3cff */
        /* <DEDUP_REMOVED lines=10> */
[----:B------:R-:W-:Y:S01]  /*10840*/  LOP3.LUT R76, R8, R9, RZ, 0x3c, !PT ;  /* 0x00000009084c7212 */ /* 0x000fe200078e3cff */
[----:B------:R-:W-:Y:S01]  /*10850*/  IMAD R0, R20, 0x20, R3 ;  /* 0x0000002014007824 */ /* 0x000fe200078e0203 */
[----:B------:R0:W5:Y:S04]  /*10860*/  LD.E.128 R8, desc[UR40][R4.64] ;  /* 0x0000002804087980 */ /* 0x000168000c101d00 */
[----:B------:R-:W5:Y:S04]  /*10870*/  LD.E.128 R56, desc[UR40][R56.64] ;  /* 0x0000002838387980 */ /* 0x000f68000c101d00 */
[----:B------:R-:W5:Y:S01]  /*10880*/  LD.E.128 R60, desc[UR40][R60.64] ;  /* 0x000000283c3c7980 */ /* 0x000f62000c101d00 */
[----:B0-----:R-:W-:Y:S01]  /*10890*/  IMAD.WIDE.U32 R4, R7, UR6, RZ ;  /* 0x0000000607047c25 */ /* 0x001fe2000f8e00ff */
[----:B------:R-:W-:-:S02]  /*108a0*/  ULDC.64 UR6, c[0x0][0xae8] ;  /* 0x0002ba0000067ab9 */ /* 0x000fc40000000a00 */
[----:B------:R-:W5:Y:S01]  /*108b0*/  LD.E.128 R64, desc[UR40][R64.64] ;  /* 0x0000002840407980 */ /* 0x000f62000c101d00 */
[----:B------:R-:W-:Y:S01]  /*108c0*/  IMAD.IADD R5, R5, 0x1, R17 ;  /* 0x0000000105057824 */ /* 0x000fe200078e0211 */
[----:B------:R-:W-:Y:S01]  /*108d0*/  SHF.R.S32.HI R7, RZ, 0x1f, R201 ;  /* 0x0000001fff077819 */ /* 0x000fe200000114c9 */
[----:B------:R-:W-:Y:S01]  /*108e0*/  VIADD R20, R0, UR43 ;  /* 0x0000002b00147c36 */ /* 0x000fe20008000000 */
[----:B------:R-:W5:Y:S01]  /*108f0*/  LD.E.128 R68, desc[UR40][R68.64] ;  /* 0x0000002844447980 */ /* 0x000f62000c101d00 */
[----:B------:R-:W-:-:S03]  /*10900*/  IMAD.WIDE.U32 R4, R23, UR6, R4 ;  /* 0x0000000617047c25 */ /* 0x000fc6000f8e0004 */
[----:B------:R-:W5:Y:S01]  /*10910*/  LD.E.128 R72, desc[UR40][R72.64] ;  /* 0x0000002848487980 */ /* 0x000f62000c101d00 */
[----:B------:R-:W-:Y:S01]  /*10920*/  IMAD R5, R23, UR7, R5 ;  /* 0x0000000717057c24 */ /* 0x000fe2000f8e0205 */
[----:B------:R-:W-:Y:S01]  /*10930*/  ULDC.64 UR6, c[0x0][0xaf0] ;  /* 0x0002bc0000067ab9 */ /* 0x000fe20000000a00 */
[----:B------:R-:W-:Y:S01]  /*10940*/  @P4 IMAD.HI.U32 R19, R20, UR10, RZ ;  /* 0x0000000a14134c27 */ /* 0x000fe2000f8e00ff */
[----:B------:R-:W-:Y:S01]  /*10950*/  @UP0 ULDC UR10, c[0x0][0xbf0] ;  /* 0x0002fc00000a0ab9 */ /* 0x000fe20000000800 */
[----:B------:R-:W5:Y:S02]  /*10960*/  LD.E.128 R76, desc[UR40][R76.64] ;  /* 0x000000284c4c7980 */ /* 0x000f64000c101d00 */
[----:B------:R-:W-:Y:S02]  /*10970*/  IMAD R0, R7, UR6, RZ ;  /* 0x0000000607007c24 */ /* 0x000fe4000f8e02ff */
[----:B------:R-:W-:Y:S01]  /*10980*/  IMAD.MOV.U32 R7, RZ, RZ, R20 ;  /* 0x000000ffff077224 */ /* 0x000fe200078e0014 */
[----:B------:R-:W-:Y:S01]  /*10990*/  @P4 SHF.R.U32.HI R7, RZ, UR10, R19 ;  /* 0x0000000aff074c19 */ /* 0x000fe20008011613 */
[C---:B------:R-:W-:Y:S01]  /*109a0*/  IMAD R17, R201.reuse, UR7, R0 ;  /* 0x00000007c9117c24 */ /* 0x040fe2000f8e0200 */
[----:B------:R-:W-:Y:S01]  /*109b0*/  @!PT LDS RZ, [RZ] ;  /* 0x00000000fffff984 */ /* 0x000fe20000000800 */
[----:B------:R-:W-:Y:S01]  /*109c0*/  @!PT LDS RZ, [RZ] ;  /* 0x00000000fffff984 */ /* 0x000fe20000000800 */
[----:B------:R-:W-:Y:S01]  /*109d0*/  @!PT LDS RZ, [RZ] ;  /* 0x00000000fffff984 */ /* 0x000fe20000000800 */
[----:B------:R-:W-:Y:S01]  /*109e0*/  @!PT LDS RZ, [RZ] ;  /* 0x00000000fffff984 */ /* 0x000fe20000000800 */
[----:B------:R0:W-:Y:S06]  /*109f0*/  MEMBAR.ALL.CTA ;  /* 0x0000000000007992 */ /* 0x0001ec0000008000 */
[----:B0-----:R-:W0:Y:S01]  /*10a00*/  FENCE.VIEW.ASYNC.S ;  /* 0x00000000000073c6 */ /* 0x001e220000000000 */
[----:B------:R-:W-:Y:S01]  /*10a10*/  IMAD.WIDE.U32 R4, R201, UR6, R4 ;  /* 0x00000006c9047c25 */ /* 0x000fe2000f8e0004 */
[----:B------:R-:W-:Y:S01]  /*10a20*/  SHF.R.S32.HI R0, RZ, 0x1f, R7 ;  /* 0x0000001fff007819 */ /* 0x000fe20000011407 */
[----:B------:R-:W-:-:S02]  /*10a30*/  ULDC.64 UR6, c[0x0][0xae0] ;  /* 0x0002b80000067ab9 */ /* 0x000fc40000000a00 */
[----:B------:R-:W-:Y:S02]  /*10a40*/  IMAD.IADD R5, R5, 0x1, R17 ;  /* 0x0000000105057824 */ /* 0x000fe400078e0211 */
[----:B------:R-:W-:Y:S02]  /*10a50*/  IMAD.MOV R17, RZ, RZ, -R7 ;  /* 0x000000ffff117224 */ /* 0x000fe400078e0a07 */
[----:B------:R-:W-:Y:S02]  /*10a60*/  IMAD R0, R0, UR6, RZ ;  /* 0x0000000600007c24 */ /* 0x000fe4000f8e02ff */
[----:B------:R-:W-:Y:S02]  /*10a70*/  IMAD R17, R17, UR11, R20 ;  /* 0x0000000b11117c24 */ /* 0x000fe4000f8e0214 */
[----:B------:R-:W-:-:S04]  /*10a80*/  IMAD.WIDE.U32 R4, R7, UR6, R4 ;  /* 0x0000000607047c25 */ /* 0x000fc8000f8e0004 */
[----:B------:R-:W-:Y:S01]  /*10a90*/  IMAD R7, R7, UR7, R0 ;  /* 0x0000000707077c24 */ /* 0x000fe2000f8e0200 */
[----:B------:R-:W-:Y:S01]  /*10aa0*/  SHF.R.S32.HI R0, RZ, 0x1f, R17 ;  /* 0x0000001fff007819 */ /* 0x000fe20000011411 */
[----:B------:R-:W-:Y:S02]  /*10ab0*/  ULDC.64 UR6, c[0x0][0xad8] ;  /* 0x0002b60000067ab9 */ /* 0x000fe40000000a00 */
[----:B------:R-:W-:Y:S02]  /*10ac0*/  IMAD.IADD R5, R5, 0x1, R7 ;  /* 0x0000000105057824 */ /* 0x000fe400078e0207 */
[----:B------:R-:W-:Y:S02]  /*10ad0*/  IMAD R0, R0, UR6, RZ ;  /* 0x0000000600007c24 */ /* 0x000fe4000f8e02ff */
[----:B------:R-:W-:Y:S02]  /*10ae0*/  VIADD R19, R3, UR43 ;  /* 0x0000002b03137c36 */ /* 0x000fe40008000000 */
[----:B------:R-:W-:-:S02]  /*10af0*/  IMAD R3, R17, UR7, R0 ;  /* 0x0000000711037c24 */ /* 0x000fc4000f8e0200 */
[----:B------:R-:W-:Y:S01]  /*10b00*/  IMAD.WIDE.U32 R4, R17, UR6, R4 ;  /* 0x0000000611047c25 */ /* 0x000fe2000f8e0004 */
[----:B------:R-:W-:-:S03]  /*10b10*/  ULDC.64 UR6, c[0x0][0xa80] ;  /* 0x0002a00000067ab9 */ /* 0x000fc60000000a00 */
[----:B------:R-:W-:Y:S01]  /*10b20*/  IMAD.IADD R3, R5, 0x1, R3 ;  /* 0x0000000105037824 */ /* 0x000fe200078e0203 */
[----:B------:R-:W-:Y:S01]  /*10b30*/  LEA R7, P2, R4, UR6, 0x1 ;  /* 0x0000000604077c11 */ /* 0x000fe2000f8408ff */
[----:B------:R-:W-:-:S03]  /*10b40*/  UIADD3 UR6, UR9, 0x22820, URZ ;  /* 0x0002282009067890 */ /* 0x000fc6000fffe03f */
[----:B------:R-:W-:Y:S02]  /*10b50*/  LEA.HI.X R3, R4, UR7, R3, 0x1, P2 ;  /* 0x0000000704037c11 */ /* 0x000fe400090f0c03 */
[C---:B------:R-:W-:Y:S01]  /*10b60*/  ISETP.GE.AND P2, PT, R19.reuse, UR8, PT ;  /* 0x0000000813007c0c */ /* 0x040fe2000bf46270 */
[----:B------:R-:W-:Y:S01]  /*10b70*/  UPRMT UR6, URZ, 0x654, UR6 ;  /* 0x000006543f067896 */ /* 0x000fe20008000006 */
[C---:B------:R-:W-:Y:S02]  /*10b80*/  VIADD R17, R19.reuse, 0x40 ;  /* 0x0000004013117836 */ /* 0x040fe40000000000 */
[----:B------:R-:W-:Y:S02]  /*10b90*/  VIADD R0, R19, 0x20 ;  /* 0x0000002013007836 */ /* 0x000fe40000000000 */
[C---:B------:R-:W-:Y:S01]  /*10ba0*/  VIADD R86, R2.reuse, 0x80 ;  /* 0x0000008002567836 */ /* 0x040fe20000000000 */
[----:B------:R-:W-:Y:S01]  /*10bb0*/  ISETP.GE.AND P0, PT, R17, UR8, PT ;  /* 0x0000000811007c0c */ /* 0x000fe2000bf06270 */
[----:B------:R-:W-:-:S02]  /*10bc0*/  VIADD R88, R2, 0xc0 ;  /* 0x000000c002587836 */ /* 0x000fc40000000000 */
[----:B------:R-:W-:Y:S01]  /*10bd0*/  VIADD R84, R2, 0x40 ;  /* 0x0000004002547836 */ /* 0x000fe20000000000 */
[----:B0-----:R-:W-:Y:S01]  /*10be0*/  SYNCS.ARRIVE.TRANS64.RED.A1T0 RZ, [UR6], RZ ;  /* 0x000000ffffff79a7 */ /* 0x001fe20008100406 */
[----:B------:R0:W1:Y:S01]  /*10bf0*/  SHFL.IDX PT, R83, R7, RZ, 0x181f ;  /* 0x00181fff07537589 */ /* 0x00006200000e0000 */
[----:B------:R-:W-:Y:S03]  /*10c00*/  BSSY B1, `(.L_x_2420) ;  /* 0x0000019000017945 */ /* 0x000fe60003800000 */
[----:B------:R0:W2:Y:S01]  /*10c10*/  SHFL.IDX PT, R17, R3, RZ, 0x181f ;  /* 0x00181fff03117589 */ /* 0x0000a200000e0000 */
[----:B------:R-:W-:Y:S02]  /*10c20*/  ISETP.GE.AND P1, PT, R0, UR8, PT ;  /* 0x0000000800007c0c */ /* 0x000fe4000bf26270 */
[----:B------:R-:W-:Y:S02]  /*10c30*/  SHF.R.S32.HI R89, RZ, 0x1f, R2 ;  /* 0x0000001fff597819 */ /* 0x000fe40000011402 */
[----:B------:R-:W-:-:S02]  /*10c40*/  SHF.R.S32.HI R23, RZ, 0x1f, R86 ;  /* 0x0000001fff177819 */ /* 0x000fc40000011456 */
        /* <DEDUP_REMOVED lines=20> */
.L_x_2421:
[----:B------:R-:W-:Y:S05]  /*10d90*/  BSYNC B1 ;  /* 0x0000000000017941 */ /* 0x000fea0003800000 */
.L_x_2420:
[----:B--2---:R2:W3:Y:S01]  /*10da0*/  SHFL.IDX PT, R17, R3, 0x1, 0x181f ;  /* 0x00381f0003117f89 */ /* 0x0044e200000e0000 */
        /* <DEDUP_REMOVED lines=20> */
.L_x_2423:
[----:B------:R-:W-:Y:S05]  /*10ef0*/  BSYNC B1 ;  /* 0x0000000000017941 */ /* 0x000fea0003800000 */
.L_x_2422:
[----:B----45:R4:W0:Y:S01]  /*10f00*/  SHFL.IDX PT, R13, R3, 0x2, 0x181f ;  /* 0x00581f00030d7f89 */ /* 0x03082200000e0000 */
[----:B------:R-:W-:Y:S03]  /*10f10*/  BSSY B1, `(.L_x_2424) ;  /* 0x0000014000017945 */ /* 0x000fe60003800000 */
[----:B------:R4:W0:Y:S01]  /*10f20*/  SHFL.IDX PT, R9, R7, 0x2, 0x181f ;  /* 0x00581f0007097f89 */ /* 0x00082200000e0000 */
[----:B------:R-:W-:Y:S05]  /*10f30*/  @P0 BRA `(.L_x_2425) ;  /* 0x0000000000440947 */ /* 0x000fea0003800000 */
[----:B------:R-:W-:Y:S02]  /*10f40*/  ULDC UR6, c[0x0][0xac8] ;  /* 0x0002b20000067ab9 */ /* 0x000fe40000000800 */
[----:B------:R-:W-:Y:S02]  /*10f50*/  ISETP.GE.AND P3, PT, R2, UR6, PT ;  /* 0x0000000602007c0c */ /* 0x000fe4000bf66270 */
[----:B------:R-:W-:Y:S02]  /*10f60*/  ISETP.GE.AND P2, PT, R84, UR6, PT ;  /* 0x0000000654007c0c */ /* 0x000fe4000bf46270 */
[----:B------:R-:W-:Y:S02]  /*10f70*/  ISETP.GE.AND P1, PT, R86, UR6, PT ;  /* 0x0000000656007c0c */ /* 0x000fe4000bf26270 */
[----:B------:R-:W-:-:S07]  /*10f80*/  ISETP.GE.AND P0, PT, R88, UR6, PT ;  /* 0x0000000658007c0c */ /* 0x000fce000bf06270 */
[-C--:B0-----:R-:W-:Y:S02]  /*10f90*/  @!P3 LEA R4, P6, R2, R9.reuse, 0x1 ;  /* 0x000000090204b211 */ /* 0x081fe400078c08ff */
[-C--:B------:R-:W-:Y:S02]  /*10fa0*/  @!P2 LEA R8, P5, R84, R9.reuse, 0x1 ;  /* 0x000000095408a211 */ /* 0x080fe400078a08ff */
[----:B------:R-:W-:Y:S02]  /*10fb0*/  @!P1 LEA R10, P4, R86, R9, 0x1 ;  /* 0x00000009560a9211 */ /* 0x000fe400078808ff */
[----:B------:R-:W-:Y:S02]  /*10fc0*/  @!P3 LEA.HI.X R5, R2, R13, R89, 0x1, P6 ;  /* 0x0000000d0205b211 */ /* 0x000fe400030f0c59 */
        /* <DEDUP_REMOVED lines=8> */
.L_x_2425:
[----:B------:R-:W-:Y:S05]  /*11050*/  BSYNC B1 ;  /* 0x0000000000017941 */ /* 0x000fea0003800000 */
.L_x_2424:
[----:B------:R-:W-:Y:S01]  /*11060*/  VIADD R0, R19, 0x60 ;  /* 0x0000006013007836 */ /* 0x000fe20000000000 */
[----:B--2-4-:R-:W2:Y:S04]  /*11070*/  SHFL.IDX PT, R3, R3, 0x3, 0x181f ;  /* 0x00781f0003037f89 */ /* 0x014ea800000e0000 */
[----:B------:R-:W-:Y:S01]  /*11080*/  ISETP.GE.AND P0, PT, R0, UR8, PT ;  /* 0x0000000800007c0c */ /* 0x000fe2000bf06270 */
[----:B------:R-:W4:-:S12]  /*11090*/  SHFL.IDX PT, R7, R7, 0x3, 0x181f ;  /* 0x00781f0007077f89 */ /* 0x000f1800000e0000 */
[----:B------:R-:W-:Y:S05]  /*110a0*/  @P0 BRA `(.L_x_2426) ;  /* 0x0000002400500947 */ /* 0x000fea0003800000 */
[----:B------:R-:W-:Y:S02]  /*110b0*/  ULDC UR6, c[0x0][0xac8] ;  /* 0x0002b20000067ab9 */ /* 0x000fe40000000800 */
[----:B------:R-:W-:Y:S02]  /*110c0*/  ISETP.GE.AND P3, PT, R2, UR6, PT ;  /* 0x0000000602007c0c */ /* 0x000fe4000bf66270 */
[----:B------:R-:W-:Y:S02]  /*110d0*/  ISETP.GE.AND P4, PT, R84, UR6, PT ;  /* 0x0000000654007c0c */ /* 0x000fe4000bf86270 */
[----:B------:R-:W-:-:S09]  /*110e0*/  ISETP.GE.AND P5, PT, R86, UR6, PT ;  /* 0x0000000656007c0c */ /* 0x000fd2000bfa6270 */
[-C--:B0---4-:R-:W-:Y:S02]  /*110f0*/  @!P3 LEA R4, P0, R2, R7.reuse, 0x1 ;  /* 0x000000070204b211 */ /* 0x091fe400078008ff */
[-C--:B------:R-:W-:Y:S02]  /*11100*/  @!P4 LEA R8, P1, R84, R7.reuse, 0x1 ;  /* 0x000000075408c211 */ /* 0x080fe400078208ff */
[----:B------:R-:W-:Y:S02]  /*11110*/  @!P5 LEA R10, P2, R86, R7, 0x1 ;  /* 0x00000007560ad211 */ /* 0x000fe400078408ff */
[-C--:B--2---:R-:W-:Y:S02]  /*11120*/  @!P3 LEA.HI.X R5, R2, R3.reuse, R89, 0x1, P0 ;  /* 0x000000030205b211 */ /* 0x084fe400000f0c59 */
        /* <DEDUP_REMOVED lines=11> */
.L_x_2419:
[----:B------:R-:W-:Y:S01]  /*111e0*/  ULDC.64 UR6, c[0x0][0xb08] ;  /* 0x0002c20000067ab9 */ /* 0x000fe20000000a00 */
[----:B------:R-:W-:Y:S01]  /*111f0*/  ULDC.64 UR12, c[0x0][0xb40] ;  /* 0x0002d000000c7ab9 */ /* 0x000fe20000000a00 */
[----:B------:R-:W-:Y:S01]  /*11200*/  IMAD R0, R0, UR6, RZ ;  /* 0x0000000600007c24 */ /* 0x000fe2000f8e02ff */
[----:B------:R-:W-:Y:S01]  /*11210*/  UIADD3 UR9, UR9, 0x22820, URZ ;  /* 0x0002282009097890 */ /* 0x000fe2000fffe03f */
[C---:B0-----:R-:W-:Y:S01]  /*11220*/  IMAD.WIDE.U32 R2, R7.reuse, UR6, RZ ;  /* 0x0000000607027c25 */ /* 0x041fe2000f8e00ff */
[----:B------:R-:W-:Y:S01]  /*11230*/  ISETP.GE.AND P0, PT, R10, UR8, PT ;  /* 0x000000080a007c0c */ /* 0x000fe2000bf06270 */
[----:B------:R-:W-:Y:S01]  /*11240*/  BSSY B1, `(.L_x_2427) ;  /* 0x00000c6000017945 */ /* 0x000fe20003800000 */
[----:B------:R-:W-:Y:S01]  /*11250*/  UPRMT UR9, URZ, 0x654, UR9 ;  /* 0x000006543f097896 */ /* 0x000fe20008000009 */
[----:B------:R-:W-:Y:S01]  /*11260*/  IMAD R7, R7, UR7, R0 ;  /* 0x0000000707077c24 */ /* 0x000fe2000f8e0200 */
[----:B------:R-:W-:Y:S01]  /*11270*/  ULDC.64 UR6, c[0x0][0xb38] ;  /* 0x0002ce0000067ab9 */ /* 0x000fe20000000a00 */
[----:B------:R-:W-:Y:S01]  /*11280*/  SHF.R.S32.HI R0, RZ, 0x1f, R201 ;  /* 0x0000001fff007819 */ /* 0x000fe200000114c9 */
[----:B------:R-:W-:Y:S01]  /*11290*/  IMAD.MOV.U32 R5, RZ, RZ, R17 ;  /* 0x000000ffff057224 */ /* 0x000fe200078e0011 */
[----:B------:R-:W-:Y:S01]  /*112a0*/  SHF.R.S32.HI R152, RZ, 0x1f, R208 ;  /* 0x0000001fff987819 */ /* 0x000fe200000114d0 */
[----:B------:R-:W-:Y:S01]  /*112b0*/  IMAD.IADD R3, R3, 0x1, R7 ;  /* 0x0000000103037824 */ /* 0x000fe200078e0207 */
[----:B------:R-:W-:Y:S01]  /*112c0*/  SHF.R.S32.HI R153, RZ, 0x1f, R209 ;  /* 0x0000001fff997819 */ /* 0x000fe200000114d1 */
[----:B------:R-:W-:Y:S01]  /*112d0*/  IMAD R0, R0, UR12, RZ ;  /* 0x0000000c00007c24 */ /* 0x000fe2000f8e02ff */
[----:B------:R-:W-:Y:S01]  /*112e0*/  SYNCS.ARRIVE.TRANS64.RED.A1T0 RZ, [UR9], RZ ;  /* 0x000000ffffff79a7 */ /* 0x000fe20008100409 */
[----:B------:R-:W-:Y:S01]  /*112f0*/  IMAD.WIDE.U32 R2, R23, UR6, R2 ;  /* 0x0000000617027c25 */ /* 0x000fe2000f8e0002 */
[----:B------:R-:W-:Y:S01]  /*11300*/  @UP0 ULDC UR6, c[0x0][0xbec] ;  /* 0x0002fb0000060ab9 */ /* 0x000fe20000000800 */
[----:B------:R-:W-:-:S02]  /*11310*/  SHF.R.S32.HI R154, RZ, 0x1f, R210 ;  /* 0x0000001fff9a7819 */ /* 0x000fc400000114d2 */
[----:B------:R-:W-:Y:S01]  /*11320*/  IMAD R3, R23, UR7, R3 ;  /* 0x0000000717037c24 */ /* 0x000fe2000f8e0203 */
[----:B------:R-:W-:Y:S01]  /*11330*/  SHF.R.S32.HI R155, RZ, 0x1f, R211 ;  /* 0x0000001fff9b7819 */ /* 0x000fe200000114d3 */
[----:B------:R-:W-:Y:S01]  /*11340*/  @P4 IMAD.HI.U32 R4, R17, UR6, RZ ;  /* 0x0000000611044c27 */ /* 0x000fe2000f8e00ff */
[----:B------:R-:W-:Y:S01]  /*11350*/  @UP0 ULDC UR6, c[0x0][0xbf0] ;  /* 0x0002fc0000060ab9 */ /* 0x000fe20000000800 */
[----:B------:R-:W-:Y:S02]  /*11360*/  SHF.R.S32.HI R156, RZ, 0x1f, R212 ;  /* 0x0000001fff9c7819 */ /* 0x000fe400000114d4 */
[C---:B------:R-:W-:Y:S01]  /*11370*/  IMAD R7, R201.reuse, UR13, R0 ;  /* 0x0000000dc9077c24 */ /* 0x040fe2000f8e0200 */
[----:B------:R-:W-:Y:S01]  /*11380*/  @P4 SHF.R.U32.HI R5, RZ, UR6, R4 ;  /* 0x00000006ff054c19 */ /* 0x000fe20008011604 */
[----:B------:R-:W-:Y:S01]  /*11390*/  IMAD.WIDE.U32 R2, R201, UR12, R2 ;  /* 0x0000000cc9027c25 */ /* 0x000fe2000f8e0002 */
[----:B------:R-:W-:Y:S01]  /*113a0*/  ULDC.64 UR6, c[0x0][0xb48] ;  /* 0x0002d20000067ab9 */ /* 0x000fe20000000a00 */
[----:B------:R-:W-:Y:S01]  /*113b0*/  ULDC.64 UR12, c[0x0][0xb30] ;  /* 0x0002cc00000c7ab9 */ /* 0x000fe20000000a00 */
[----:B------:R-:W-:Y:S01]  /*113c0*/  SHF.R.S32.HI R0, RZ, 0x1f, R5 ;  /* 0x0000001fff007819 */ /* 0x000fe20000011405 */
[----:B------:R-:W-:Y:S01]  /*113d0*/  IMAD.IADD R3, R3, 0x1, R7 ;  /* 0x0000000103037824 */ /* 0x000fe200078e0207 */
[----:B------:R-:W-:Y:S01]  /*113e0*/  SHF.R.S32.HI R157, RZ, 0x1f, R213 ;  /* 0x0000001fff9d7819 */ /* 0x000fe200000114d5 */
[----:B------:R-:W-:Y:S01]  /*113f0*/  IMAD.MOV R4, RZ, RZ, -R5 ;  /* 0x000000ffff047224 */ /* 0x000fe200078e0a05 */
[----:B------:R-:W-:Y:S01]  /*11400*/  SHF.R.S32.HI R158, RZ, 0x1f, R214 ;  /* 0x0000001fff9e7819 */ /* 0x000fe200000114d6 */
[----:B------:R-:W-:Y:S01]  /*11410*/  IMAD.WIDE.U32 R2, R230, UR6, R2 ;  /* 0x00000006e6027c25 */ /* 0x000fe2000f8e0002 */
[----:B------:R-:W-:-:S02]  /*11420*/  SHF.R.S32.HI R159, RZ, 0x1f, R215 ;  /* 0x0000001fff9f7819 */ /* 0x000fc400000114d7 */
[----:B------:R-:W-:Y:S01]  /*11430*/  SHF.R.S32.HI R160, RZ, 0x1f, R216 ;  /* 0x0000001fffa07819 */ /* 0x000fe200000114d8 */
[----:B------:R-:W-:Y:S01]  /*11440*/  IMAD R7, R4, UR11, R17 ;  /* 0x0000000b04077c24 */ /* 0x000fe2000f8e0211 */
        /* <DEDUP_REMOVED lines=19> */
[----:B------:R-:W-:Y:S01]  /*11580*/  IMAD.IADD R7, R3, 0x1, R5 ;  /* 0x0000000103077824 */ /* 0x000fe200078e0205 */
[----:B------:R-:W-:-:S02]  /*11590*/  LEA R0, P1, R2, UR6, 0x2 ;  /* 0x0000000602007c11 */ /* 0x000fc4000f8210ff */
[----:B------:R-:W-:Y:S02]  /*115a0*/  SHF.R.S32.HI R169, RZ, 0x1f, R225 ;  /* 0x0000001fffa97819 */ /* 0x000fe400000114e1 */
[----:B------:R-:W-:Y:S02]  /*115b0*/  LEA.HI.X R7, R2, UR7, R7, 0x2, P1 ;  /* 0x0000000702077c11 */ /* 0x000fe400088f1407 */
[----:B------:R0:W1:Y:S01]  /*115c0*/  SHFL.IDX PT, R2, R0, RZ, 0x1c1f ;  /* 0x001c1fff00027589 */ /* 0x00006200000e0000 */
[----:B------:R-:W-:Y:S02]  /*115d0*/  SHF.R.S32.HI R170, RZ, 0x1f, R226 ;  /* 0x0000001fffaa7819 */ /* 0x000fe400000114e2 */
[----:B------:R-:W-:Y:S01]  /*115e0*/  SHF.R.S32.HI R171, RZ, 0x1f, R227 ;  /* 0x0000001fffab7819 */ /* 0x000fe200000114e3 */
[----:B------:R0:W2:Y:S01]  /*115f0*/  SHFL.IDX PT, R3, R7, RZ, 0x1c1f ;  /* 0x001c1fff07037589 */ /* 0x0000a200000e0000 */
[----:B------:R-:W-:Y:S02]  /*11600*/  SHF.R.S32.HI R172, RZ, 0x1f, R228 ;  /* 0x0000001fffac7819 */ /* 0x000fe400000114e4 */
[----:B------:R-:W-:Y:S01]  /*11610*/  SHF.R.S32.HI R173, RZ, 0x1f, R229 ;  /* 0x0000001fffad7819 */ /* 0x000fe200000114e5 */
[----:B------:R-:W-:Y:S06]  /*11620*/  @P0 BRA `(.L_x_2428) ;  /* 0x00000008001c0947 */ /* 0x000fec0003800000 */
[----:B------:R-:W-:Y:S01]  /*11630*/  ULDC UR6, c[0x0][0xac8] ;  /* 0x0002b20000067ab9 */ /* 0x000fe20000000800 */
[C---:B------:R-:W-:Y:S01]  /*11640*/  VIADD R13, R16.reuse, 0xe8 ;  /* 0x000000e8100d7836 */ /* 0x040fe20000000000 */
[----:B------:R-:W-:Y:S01]  /*11650*/  ISETP.GE.AND P4, PT, R229, UR6, PT ;  /* 0x00000006e5007c0c */ /* 0x000fe2000bf86270 */
[----:B------:R-:W-:Y:S01]  /*11660*/  VIADD R19, R16, 0xf0 ;  /* 0x000000f010137836 */ /* 0x000fe20000000000 */
[----:B------:R-:W-:Y:S01]  /*11670*/  ISETP.GE.AND P3, PT, R228, UR6, PT ;  /* 0x00000006e4007c0c */ /* 0x000fe2000bf66270 */
[C---:B------:R-:W-:Y:S01]  /*11680*/  VIADD R17, R16.reuse, 0xf8 ;  /* 0x000000f810117836 */ /* 0x040fe20000000000 */
        /* <DEDUP_REMOVED lines=14> */
[CC--:B-1----:R-:W-:Y:S02]  /*11770*/  @!P0 LEA R4, P6, R227.reuse, R2.reuse, 0x2 ;  /* 0x00000002e3048211 */ /* 0x0c2fe400078c10ff */
        /* <DEDUP_REMOVED lines=67> */
[----:B------:R-:W-:Y:S01]  /*11bb0*/  @!P4 ST.E.64 desc[UR40][R8.64], R100 ;  /* 0x000000640800c985 */ /* 0x000fe2000c101b28 */
        /* <DEDUP_REMOVED lines=8> */
[----:B------:R1:W-:Y:S01]  /*11c40*/  @!P2 ST.E.64 desc[UR40][R14.64], R108 ;  /* 0x0000006c0e00a985 */ /* 0x0003e2000c101b28 */
[-C--:B------:R-:W-:Y:S02]  /*11c50*/  @!P4 LEA R32, P5, R205, R2.reuse, 0x2 ;  /* 0x00000002cd20c211 */ /* 0x080fe400078a10ff */
[----:B------:R-:W-:Y:S01]  /*11c60*/  @!P0 LEA.HI.X R25, R207, R3, R237, 0x2, P6 ;  /* 0x00000003cf198211 */ /* 0x000fe200030f14ed */
[----:B------:R2:W-:Y:S01]  /*11c70*/  @!P1 ST.E.64 desc[UR40][R20.64], R112 ;  /* 0x0000007014009985 */ /* 0x0005e2000c101b28 */
        /* <DEDUP_REMOVED lines=11> */
[CC--:B---3--:R-:W-:Y:S02]  /*11d30*/  @!P2 LEA R10, P5, R204.reuse, R2.reuse, 0x2 ;  /* 0x00000002cc0aa211 */ /* 0x0c8fe400078a10ff */
        /* <DEDUP_REMOVED lines=9> */
[----:B-1----:R-:W-:Y:S02]  /*11dd0*/  SHF.R.S32.HI R15, RZ, 0x1f, R13 ;  /* 0x0000001fff0f7819 */ /* 0x002fe4000001140d */
[C---:B------:R-:W-:Y:S01]  /*11de0*/  @!P4 LEA R14, P5, R13.reuse, R2, 0x2 ;  /* 0x000000020d0ec211 */ /* 0x040fe200078a10ff */
[----:B------:R4:W-:Y:S03]  /*11df0*/  @!P0 ST.E.64 desc[UR40][R4.64], R136 ;  /* 0x0000008804008985 */ /* 0x0009e6000c101b28 */
[----:B------:R-:W-:Y:S02]  /*11e00*/  @!P4 LEA.HI.X R15, R13, R3, R15, 0x2, P5 ;  /* 0x000000030d0fc211 */ /* 0x000fe400028f140f */
[----:B------:R-:W-:-:S02]  /*11e10*/  SHF.R.S32.HI R13, RZ, 0x1f, R19 ;  /* 0x0000001fff0d7819 */ /* 0x000fc40000011413 */
[CC--:B--2---:R-:W-:Y:S01]  /*11e20*/  @!P3 LEA R20, P5, R19.reuse, R2.reuse, 0x2 ;  /* 0x000000021314b211 */ /* 0x0c4fe200078a10ff */
[----:B------:R4:W-:Y:S03]  /*11e30*/  @!P4 ST.E.64 desc[UR40][R14.64], R140 ;  /* 0x0000008c0e00c985 */ /* 0x0009e6000c101b28 */
[-C--:B------:R-:W-:Y:S02]  /*11e40*/  @!P3 LEA.HI.X R21, R19, R3.reuse, R13, 0x2, P5 ;  /* 0x000000031315b211 */ /* 0x080fe400028f140d */
[----:B------:R-:W-:Y:S02]  /*11e50*/  SHF.R.S32.HI R13, RZ, 0x1f, R17 ;  /* 0x0000001fff0d7819 */ /* 0x000fe40000011411 */
[C---:B------:R-:W-:Y:S01]  /*11e60*/  @!P6 LEA R2, P5, R17.reuse, R2, 0x2 ;  /* 0x000000021102e211 */ /* 0x040fe200078a10ff */
[----:B------:R4:W-:Y:S03]  /*11e70*/  @!P3 ST.E.64 desc[UR40][R20.64], R144 ;  /* 0x000000901400b985 */ /* 0x0009e6000c101b28 */
[----:B------:R-:W-:-:S05]  /*11e80*/  @!P6 LEA.HI.X R3, R17, R3, R13, 0x2, P5 ;  /* 0x000000031103e211 */ /* 0x000fca00028f140d */
[----:B------:R4:W-:Y:S04]  /*11e90*/  @!P6 ST.E.64 desc[UR40][R2.64], R148 ;  /* 0x000000940200e985 */ /* 0x0009e8000c101b28 */
.L_x_2428:
[----:B------:R-:W-:Y:S05]  /*11ea0*/  BSYNC B1 ;  /* 0x0000000000017941 */ /* 0x000fea0003800000 */
.L_x_2427:
[----:B------:R-:W-:Y:S01]  /*11eb0*/  ISETP.GE.AND P0, PT, R12, UR8, PT ;  /* 0x000000080c007c0c */ /* 0x000fe2000bf06270 */
[----:B--2-4-:R2:W3:Y:S04]  /*11ec0*/  SHFL.IDX PT, R3, R7, 0x1, 0x1c1f ;  /* 0x003c1f0007037f89 */ /* 0x0144e800000e0000 */
        /* <DEDUP_REMOVED lines=139> */
.L_x_2417:
[----:B------:R-:W0:Y:S01]  /*12780*/  LDC.64 R8, c[0x0][0xc08] ;  /* 0x00030200ff087b82 */ /* 0x000e220000000a00 */
[----:B------:R-:W-:-:S07]  /*12790*/  IMAD.MOV.U32 R7, RZ, RZ, RZ ;  /* 0x000000ffff077224 */ /* 0x000fce00078e00ff */
[----:B------:R-:W2:Y:S08]  /*127a0*/  LDC.64 R4, c[0x0][0xc00] ;  /* 0x00030000ff047b82 */ /* 0x000eb00000000a00 */
[----:B------:R-:W3:Y:S01]  /*127b0*/  LDC.64 R2, c[0x0][0xc00] ;  /* 0x00030000ff027b82 */ /* 0x000ee20000000a00 */
[----:B0-----:R-:W-:-:S04]  /*127c0*/  ISETP.NE.U32.AND P0, PT, R8, RZ, PT ;  /* 0x000000ff0800720c */ /* 0x001fc80003f05070 */
[----:B------:R-:W-:Y:S02]  /*127d0*/  ISETP.NE.AND.EX P1, PT, R9, RZ, PT, P0 ;  /* 0x000000ff0900720c */ /* 0x000fe40003f25300 */
[----:B--2---:R-:W-:-:S04]  /*127e0*/  ISETP.NE.U32.AND P0, PT, R4, RZ, PT ;  /* 0x000000ff0400720c */ /* 0x004fc80003f05070 */
[----:B------:R-:W-:Y:S01]  /*127f0*/  ISETP.NE.AND.EX P0, PT, R5, RZ, PT, P0 ;  /* 0x000000ff0500720c */ /* 0x000fe20003f05300 */
[----:B------:R-:W-:Y:S01]  /*12800*/  ULDC UR6, c[0x0][0xa88] ;  /* 0x0002a20000067ab9 */ /* 0x000fe20000000800 */
[----:B---3--:R-:W-:-:S05]  /*12810*/  IMAD.WIDE R2, R201, 0x4, R2 ;  /* 0x00000004c9027825 */ /* 0x008fca00078e0202 */
[----:B------:R-:W0:Y:S01]  /*12820*/  @P1 LDC.64 R4, c[0x0][0xc08] ;  /* 0x00030200ff041b82 */ /* 0x000e220000000a00 */
[----:B------:R-:W-:-:S05]  /*12830*/  IMAD.U32 R0, RZ, RZ, UR6 ;  /* 0x00000006ff007e24 */ /* 0x000fca000f8e00ff */
[----:B------:R2:W5:Y:S01]  /*12840*/  @P0 LDG.E R7, desc[UR40][R2.64] ;  /* 0x0000002802070981 */ /* 0x000562000c1e1900 */
[----:B0-----:R-:W-:-:S05]  /*12850*/  @P1 IMAD.WIDE R4, R201, 0x4, R4 ;  /* 0x00000004c9041825 */ /* 0x001fca00078e0204 */
[----:B------:R2:W5:Y:S01]  /*12860*/  @P1 LDG.E R0, desc[UR40][R4.64] ;  /* 0x0000002804001981 */ /* 0x000562000c1e1900 */
[----:B------:R-:W-:Y:S02]  /*12870*/  ISETP.NE.AND P2, PT, R200, RZ, PT ;  /* 0x000000ffc800720c */ /* 0x000fe40003f45270 */
[----:B------:R-:W-:Y:S01]  /*12880*/  SHF.R.S32.HI R24, RZ, 0x1f, R201 ;  /* 0x0000001fff187819 */ /* 0x000fe200000114c9 */
[----:B------:R-:W0:Y:S10]  /*12890*/  S2R R8, SR_TID.X ;  /* 0x0000000000087919 */ /* 0x000e340000002100 */
[----:B------:R-:W3:Y:S01]  /*128a0*/  @!P2 LDC R200, c[0x0][0xad4] ;  /* 0x0002b500ffc8ab82 */ /* 0x000ee20000000800 */
[----:B0-----:R-:W-:Y:S01]  /*128b0*/  VIADD R28, R8, 0xffffff80 ;  /* 0xffffff80081c7836 */ /* 0x001fe20000000000 */
[----:B---3--:R-:W-:-:S04]  /*128c0*/  ISETP.GT.AND P2, PT, R200, 0x1, PT ;  /* 0x00000001c800780c */ /* 0x008fc80003f44270 */
[----:B------:R-:W-:Y:S01]  /*128d0*/  ISETP.GT.AND P3, PT, R28, 0x7f, PT ;  /* 0x0000007f1c00780c */ /* 0x000fe20003f64270 */
[----:B--2---:R-:W-:-:S12]  /*128e0*/  @P1 BRA `(.L_x_2429) ;  /* 0x0000000000101947 */ /* 0x004fd80003800000 */
[----:B------:R-:W-:Y:S05]  /*128f0*/  @!P0 BRA `(.L_x_2429) ;  /* 0x00000000000c8947 */ /* 0x000fea0003800000 */
[----:B------:R-:W2:Y:S04]  /*12900*/  LDG.E R5, desc[UR40][R2.64] ;  /* 0x0000002802057981 */ /* 0x000ea8000c1e1900 */
[----:B-----5:R-:W2:Y:S02]  /*12910*/  LDG.E R0, desc[UR40][R2.64+0x4] ;  /* 0x0000042802007981 */ /* 0x020ea4000c1e1900 */
[----:B--2---:R-:W-:-:S07]  /*12920*/  IMAD.IADD R0, R0, 0x1, -R5 ;  /* 0x0000000100007824 */ /* 0x004fce00078e0a05 */
.L_x_2429:
[----:B------:R-:W-:Y:S01]  /*12930*/  BSSY B1, `(.L_x_2430) ;  /* 0x0000037000017945 */ /* 0x000fe20003800000 */
[----:B------:R-:W-:Y:S02]  /*12940*/  SEL R201, R201, RZ, !P0 ;  /* 0x000000ffc9c97207 */ /* 0x000fe40004000000 */
[----:B------:R-:W-:Y:S02]  /*12950*/  SEL R24, R24, RZ, !P0 ;  /* 0x000000ff18187207 */ /* 0x000fe40004000000 */
[----:B-----5:R-:W-:Y:S01]  /*12960*/  SHF.R.S32.HI R20, RZ, 0x1f, R7 ;  /* 0x0000001fff147819 */ /* 0x020fe20000011407 */
[----:B------:R-:W-:Y:S06]  /*12970*/  @P3 BRA `(.L_x_2431) ;  /* 0x0000000000c83947 */ /* 0x000fec0003800000 */
[----:B------:R-:W0:Y:S01]  /*12980*/  S2R R25, SR_TID.X ;  /* 0x0000000000197919 */ /* 0x000e220000002100 */
[----:B------:R-:W2:Y:S01]  /*12990*/  LDC R29, c[0x0][0xbe8] ;  /* 0x0002fa00ff1d7b82 */ /* 0x000ea20000000800 */
[----:B------:R-:W-:Y:S02]  /*129a0*/  IMAD.U32 R4, RZ, RZ, UR43 ;  /* 0x0000002bff047e24 */ /* 0x000fe4000f8e00ff */
[----:B--2---:R-:W-:-:S03]  /*129b0*/  IMAD R2, R0, R29, RZ ;  /* 0x0000001d00027224 */ /* 0x004fc600078e02ff */
[----:B0-----:R-:W-:-:S04]  /*129c0*/  IADD3 R25, R4, -0x80, R25 ;  /* 0xffffff8004197810 */ /* 0x001fc80007ffe019 */
[----:B------:R-:W-:-:S13]  /*129d0*/  ISETP.GE.AND P0, PT, R25, R2, PT ;  /* 0x000000021900720c */ /* 0x000fda0003f06270 */
[----:B------:R-:W-:Y:S05]  /*129e0*/  @P0 BRA `(.L_x_2431) ;  /* 0x0000000000ac0947 */ /* 0x000fea0003800000 */
[----:B------:R-:W-:Y:S01]  /*129f0*/  ISETP.NE.AND P1, PT, R29, 0x1, PT ;  /* 0x000000011d00780c */ /* 0x000fe20003f25270 */
[----:B------:R-:W-:Y:S01]  /*12a00*/  IMAD.MOV.U32 R17, RZ, RZ, 0x9b8 ;  /* 0x000009b8ff117424 */ /* 0x000fe200078e00ff */
[----:B------:R-:W-:Y:S01]  /*12a10*/  ISETP.GT.AND P0, PT, R200, 0x1, PT ;  /* 0x00000001c800780c */ /* 0x000fe20003f04270 */
[----:B------:R-:W0:Y:S01]  /*12a20*/  LDC.64 R26, c[0x0][0xba8] ;  /* 0x0002ea00ff1a7b82 */ /* 0x000e220000000a00 */
[----:B------:R-:W-:Y:S02]  /*12a30*/  IMAD.MOV.U32 R15, RZ, RZ, R25 ;  /* 0x000000ffff0f7224 */ /* 0x000fe400078e0019 */
[----:B------:R-:W-:-:S05]  /*12a40*/  SEL R17, R17, 0x978, P0 ;  /* 0x0000097811117807 */ /* 0x000fca0000000000 */
[----:B------:R-:W2:Y:S08]  /*12a50*/  LDC.64 R4, c[0x0][R17+0x220] ;  /* 0x0000880011047b82 */ /* 0x000eb00000000a00 */
[----:B------:R-:W3:Y:S08]  /*12a60*/  @P1 LDC R14, c[0x0][0xbec] ;  /* 0x0002fb00ff0e1b82 */ /* 0x000ef00000000800 */
[----:B------:R-:W4:Y:S08]  /*12a70*/  LDC.64 R2, c[0x0][R17+0x218] ;  /* 0x0000860011027b82 */ /* 0x000f300000000a00 */
[----:B------:R-:W5:Y:S01]  /*12a80*/  @P1 LDC R21, c[0x0][0xbf0] ;  /* 0x0002fc00ff151b82 */ /* 0x000f620000000800 */
[----:B--2---:R-:W-:-:S02]  /*12a90*/  IMAD R5, R5, R201, RZ ;  /* 0x000000c905057224 */ /* 0x004fc400078e02ff */
[----:B------:R-:W-:-:S05]  /*12aa0*/  IMAD.WIDE.U32 R12, R4, R201, RZ ;  /* 0x000000c9040c7225 */ /* 0x000fca00078e00ff */
[----:B------:R-:W2:Y:S01]  /*12ab0*/  LDC.64 R8, c[0x0][R17+0x228] ;  /* 0x00008a0011087b82 */ /* 0x000ea20000000a00 */
[----:B---3--:R-:W-:-:S07]  /*12ac0*/  @P1 IMAD.HI.U32 R14, R25, R14, RZ ;  /* 0x0000000e190e1227 */ /* 0x008fce00078e00ff */
[----:B------:R-:W3:Y:S01]  /*12ad0*/  LDC.64 R10, c[0x0][R17+0x210] ;  /* 0x00008400110a7b82 */ /* 0x000ee20000000a00 */
[-C--:B----4-:R-:W-:Y:S02]  /*12ae0*/  IMAD R19, R3, R23.reuse, RZ ;  /* 0x0000001703137224 */ /* 0x090fe400078e02ff */
[----:B------:R-:W-:-:S04]  /*12af0*/  IMAD.WIDE.U32 R2, R2, R23, RZ ;  /* 0x0000001702027225 */ /* 0x000fc800078e00ff */
[----:B------:R-:W-:Y:S01]  /*12b00*/  IMAD.IADD R19, R3, 0x1, R19 ;  /* 0x0000000103137824 */ /* 0x000fe200078e0213 */
[----:B-----5:R-:W-:Y:S01]  /*12b10*/  @P1 SHF.R.U32.HI R15, RZ, R21, R14 ;  /* 0x00000015ff0f1219 */ /* 0x020fe2000001160e */
[----:B------:R-:W-:Y:S01]  /*12b20*/  IMAD R21, R4, R24, R5 ;  /* 0x0000001804157224 */ /* 0x000fe200078e0205 */
[----:B------:R-:W-:Y:S01]  /*12b30*/  SEL R5, R230, RZ, P0 ;  /* 0x000000ffe6057207 */ /* 0x000fe20000000000 */
[----:B0-----:R-:W0:Y:S01]  /*12b40*/  @!P0 LDC R26, c[0x0][0xb50] ;  /* 0x0002d400ff1a8b82 */ /* 0x001e220000000800 */
[----:B------:R-:W-:Y:S01]  /*12b50*/  IADD3 R4, P1, P3, R12, R2, R7 ;  /* 0x000000020c047210 */ /* 0x000fe20007b3e007 */
[----:B------:R-:W-:Y:S02]  /*12b60*/  IMAD.IADD R21, R13, 0x1, R21 ;  /* 0x000000010d157824 */ /* 0x000fe400078e0215 */
[----:B------:R-:W-:Y:S02]  /*12b70*/  IMAD.MOV R12, RZ, RZ, -R15 ;  /* 0x000000ffff0c7224 */ /* 0x000fe400078e0a0f */
[----:B--2---:R-:W-:Y:S01]  /*12b80*/  IMAD.WIDE.U32 R2, R8, R5, RZ ;  /* 0x0000000508027225 */ /* 0x004fe200078e00ff */
[----:B------:R-:W-:Y:S01]  /*12b90*/  IADD3.X R8, R21, R19, R20, P1, P3 ;  /* 0x0000001315087210 */ /* 0x000fe20000fe6414 */
[----:B------:R-:W2:Y:S02]  /*12ba0*/  @!P0 LDC R27, c[0x0][0xb54] ;  /* 0x0002d500ff1b8b82 */ /* 0x000ea40000000800 */
[----:B------:R-:W-:Y:S01]  /*12bb0*/  IMAD R9, R9, R5, RZ ;  /* 0x0000000509097224 */ /* 0x000fe200078e02ff */
[----:B------:R-:W-:Y:S01]  /*12bc0*/  IADD3 R2, P0, P1, R15, R4, R2 ;  /* 0x000000040f027210 */ /* 0x000fe2000791e002 */
[----:B------:R-:W-:Y:S01]  /*12bd0*/  IMAD R5, R29, R12, R25 ;  /* 0x0000000c1d057224 */ /* 0x000fe200078e0219 */
[----:B------:R-:W-:Y:S01]  /*12be0*/  SHF.R.S32.HI R15, RZ, 0x1f, R15 ;  /* 0x0000001fff0f7819 */ /* 0x000fe2000001140f */
[----:B------:R-:W-:-:S02]  /*12bf0*/  IMAD.IADD R9, R3, 0x1, R9 ;  /* 0x0000000103097824 */ /* 0x000fc400078e0209 */
[----:B---3--:R-:W-:-:S03]  /*12c00*/  IMAD R4, R11, R5, RZ ;  /* 0x000000050b047224 */ /* 0x008fc600078e02ff */
[----:B------:R-:W-:Y:S02]  /*12c10*/  IADD3.X R3, R15, R8, R9, P0, P1 ;  /* 0x000000080f037210 */ /* 0x000fe400007e2409 */
[----:B------:R-:W-:Y:S01]  /*12c20*/  SHF.R.S32.HI R9, RZ, 0x1f, R5 ;  /* 0x0000001fff097819 */ /* 0x000fe20000011405 */
[----:B------:R-:W-:-:S04]  /*12c30*/  IMAD.WIDE.U32 R2, R10, R5, R2 ;  /* 0x000000050a027225 */ /* 0x000fc800078e0002 */
[----:B------:R-:W-:Y:S01]  /*12c40*/  IMAD R9, R10, R9, R4 ;  /* 0x000000090a097224 */ /* 0x000fe200078e0204 */
[----:B0-----:R-:W-:-:S03]  /*12c50*/  LEA R4, P0, R2, R26, 0x2 ;  /* 0x0000001a02047211 */ /* 0x001fc600078010ff */
[----:B------:R-:W-:-:S05]  /*12c60*/  IMAD.IADD R3, R3, 0x1, R9 ;  /* 0x0000000103037824 */ /* 0x000fca00078e0209 */
[----:B--2---:R-:W-:Y:S01]  /*12c70*/  LEA.HI.X R5, R2, R27, R3, 0x2, P0 ;  /* 0x0000001b02057211 */ /* 0x004fe200000f1403 */
[----:B------:R-:W-:-:S05]  /*12c80*/  IMAD.MOV.U32 R3, RZ, RZ, -0x800000 ;  /* 0xff800000ff037424 */ /* 0x000fca00078e00ff */
[----:B------:R0:W-:Y:S02]  /*12c90*/  STG.E desc[UR40][R4.64], R3 ;  /* 0x0000000304007986 */ /* 0x0001e4000c101928 */
.L_x_2431:
[----:B------:R-:W-:Y:S05]  /*12ca0*/  BSYNC B1 ;  /* 0x0000000000017941 */ /* 0x000fea0003800000 */
.L_x_2430:
        /* <DEDUP_REMOVED lines=17> */
[----:B------:R-:W-:Y:S02]  /*12dc0*/  VIADD R9, R4, UR43 ;  /* 0x0000002b04097c36 */ /* 0x000fe40008000000 */
[----:B------:R-:W-:Y:S01]  /*12dd0*/  IMAD R3, R23, UR7, R3 ;  /* 0x0000000717037c24 */ /* 0x000fe2000f8e0203 */
[----:B------:R-:W-:Y:S01]  /*12de0*/  ULDC.64 UR6, c[0x0][0xaf0] ;  /* 0x0002bc0000067ab9 */ /* 0x000fe20000000a00 */
[----:B------:R-:W-:Y:S02]  /*12df0*/  IMAD.MOV.U32 R5, RZ, RZ, R9 ;  /* 0x000000ffff057224 */ /* 0x000fe400078e0009 */
[----:B------:R-:W-:Y:S02]  /*12e00*/  IMAD R7, R24, UR6, RZ ;  /* 0x0000000618077c24 */ /* 0x000fe4000f8e02ff */
[C---:B------:R-:W-:Y:S02]  /*12e10*/  IMAD.WIDE.U32 R2, R201.reuse, UR6, R2 ;  /* 0x00000006c9027c25 */ /* 0x040fe4000f8e0002 */
[----:B------:R-:W0:Y:S02]  /*12e20*/  @P0 LDC R8, c[0x0][0xbec] ;  /* 0x0002fb00ff080b82 */ /* 0x000e240000000800 */
[----:B------:R-:W-:Y:S01]  /*12e30*/  IMAD R7, R201, UR7, R7 ;  /* 0x00000007c9077c24 */ /* 0x000fe2000f8e0207 */
[----:B------:R-:W-:-:S03]  /*12e40*/  ULDC.64 UR6, c[0x0][0xae0] ;  /* 0x0002b80000067ab9 */ /* 0x000fc60000000a00 */
[----:B------:R-:W-:Y:S02]  /*12e50*/  IMAD.IADD R3, R3, 0x1, R7 ;  /* 0x0000000103037824 */ /* 0x000fe400078e0207 */
[----:B------:R-:W2:Y:S01]  /*12e60*/  @P0 LDC R13, c[0x0][0xbf0] ;  /* 0x0002fc00ff0d0b82 */ /* 0x000ea20000000800 */
[----:B0-----:R-:W-:-:S05]  /*12e70*/  @P0 IMAD.HI.U32 R4, R9, R8, RZ ;  /* 0x0000000809040227 */ /* 0x001fca00078e00ff */
[----:B--2---:R-:W-:-:S04]  /*12e80*/  @P0 SHF.R.U32.HI R5, RZ, R13, R4 ;  /* 0x0000000dff050219 */ /* 0x004fc80000011604 */
[--C-:B------:R-:W-:Y:S01]  /*12e90*/  SHF.R.S32.HI R4, RZ, 0x1f, R5.reuse ;  /* 0x0000001fff047819 */ /* 0x100fe20000011405 */
[----:B------:R-:W-:Y:S02]  /*12ea0*/  IMAD.MOV R8, RZ, RZ, -R5 ;  /* 0x000000ffff087224 */ /* 0x000fe400078e0a05 */
[----:B------:R-:W-:-:S04]  /*12eb0*/  IMAD.WIDE.U32 R2, R5, UR6, R2 ;  /* 0x0000000605027c25 */ /* 0x000fc8000f8e0002 */
[----:B------:R-:W-:Y:S02]  /*12ec0*/  IMAD R7, R11, R8, R9 ;  /* 0x000000080b077224 */ /* 0x000fe400078e0209 */
[----:B------:R-:W-:Y:S02]  /*12ed0*/  IMAD R4, R4, UR6, RZ ;  /* 0x0000000604047c24 */ /* 0x000fe4000f8e02ff */
[----:B------:R-:W-:Y:S02]  /*12ee0*/  VIADD R8, R15, UR43 ;  /* 0x0000002b0f087c36 */ /* 0x000fe40008000000 */
[----:B------:R-:W-:Y:S01]  /*12ef0*/  IMAD R9, R5, UR7, R4 ;  /* 0x0000000705097c24 */ /* 0x000fe2000f8e0204 */
[----:B------:R-:W-:Y:S01]  /*12f00*/  SHF.R.S32.HI R4, RZ, 0x1f, R7 ;  /* 0x0000001fff047819 */ /* 0x000fe20000011407 */
[----:B------:R-:W-:Y:S01]  /*12f10*/  ULDC.64 UR6, c[0x0][0xad8] ;  /* 0x0002b60000067ab9 */ /* 0x000fe20000000a00 */
[----:B------:R-:W-:Y:S02]  /*12f20*/  IMAD R11, R0, R11, RZ ;  /* 0x0000000b000b7224 */ /* 0x000fe400078e02ff */
[----:B------:R-:W-:-:S02]  /*12f30*/  IMAD.IADD R3, R3, 0x1, R9 ;  /* 0x0000000103037824 */ /* 0x000fc400078e0209 */
[----:B------:R-:W-:Y:S02]  /*12f40*/  IMAD R4, R4, UR6, RZ ;  /* 0x0000000604047c24 */ /* 0x000fe4000f8e02ff */
[----:B------:R-:W-:-:S04]  /*12f50*/  IMAD.WIDE.U32 R2, R7, UR6, R2 ;  /* 0x0000000607027c25 */ /* 0x000fc8000f8e0002 */
[----:B------:R-:W-:Y:S01]  /*12f60*/  IMAD R5, R7, UR7, R4 ;  /* 0x0000000707057c24 */ /* 0x000fe2000f8e0204 */
[----:B------:R-:W-:Y:S01]  /*12f70*/  ULDC.64 UR6, c[0x0][0xa80] ;  /* 0x0002a00000067ab9 */ /* 0x000fe20000000a00 */
[----:B------:R-:W-:Y:S02]  /*12f80*/  VIADD R4, R8, 0x40 ;  /* 0x0000004008047836 */ /* 0x000fe40000000000 */
[----:B------:R-:W-:Y:S01]  /*12f90*/  IMAD.IADD R3, R3, 0x1, R5 ;  /* 0x0000000103037824 */ /* 0x000fe200078e0205 */
[----:B------:R-:W-:Y:S01]  /*12fa0*/  LEA R5, P2, R2, UR6, 0x1 ;  /* 0x0000000602057c11 */ /* 0x000fe2000f8408ff */
        /* <DEDUP_REMOVED lines=33> */
.L_x_2433:
[----:B------:R-:W-:Y:S05]  /*131c0*/  BSYNC B1 ;  /* 0x0000000000017941 */ /* 0x000fea0003800000 */
.L_x_2432:
        /* <DEDUP_REMOVED lines=21> */
.L_x_2435:
[----:B------:R-:W-:Y:S05]  /*13320*/  BSYNC B1 ;  /* 0x0000000000017941 */ /* 0x000fea0003800000 */
.L_x_2434:
        /* <DEDUP_REMOVED lines=21> */
.L_x_2437:
[----:B------:R-:W-:Y:S05]  /*13480*/  BSYNC B1 ;  /* 0x0000000000017941 */ /* 0x000fea0003800000 */
.L_x_2436:
[----:B0-----:R-:W-:Y:S01]  /*13490*/  VIADD R0, R8, 0x60 ;  /* 0x0000006008007836 */ /* 0x001fe20000000000 */
[----:B---3--:R-:W3:Y:S04]  /*134a0*/  SHFL.IDX PT, R4, R4, 0x3, 0x181f ;  /* 0x00781f0004047f89 */ /* 0x008ee800000e0000 */
[----:B------:R-:W-:Y:S01]  /*134b0*/  ISETP.GE.AND P0, PT, R0, R11, PT ;  /* 0x0000000b0000720c */ /* 0x000fe20003f06270 */
[----:B----4-:R4:W0:-:S12]  /*134c0*/  SHFL.IDX PT, R2, R5, 0x3, 0x181f ;  /* 0x00781f0005027f89 */ /* 0x01081800000e0000 */
[----:B----4-:R-:W-:Y:S05]  /*134d0*/  @P0 BRA `(.L_x_2426) ;  /* 0x0000000000440947 */ /* 0x010fea0003800000 */
[----:B------:R-:W-:Y:S02]  /*134e0*/  ULDC UR6, c[0x0][0xac8] ;  /* 0x0002b20000067ab9 */ /* 0x000fe40000000800 */
[----:B------:R-:W-:Y:S02]  /*134f0*/  ISETP.GE.AND P3, PT, R7, UR6, PT ;  /* 0x0000000607007c0c */ /* 0x000fe4000bf66270 */
[----:B------:R-:W-:Y:S02]  /*13500*/  ISETP.GE.AND P2, PT, R9, UR6, PT ;  /* 0x0000000609007c0c */ /* 0x000fe4000bf46270 */
[----:B------:R-:W-:Y:S02]  /*13510*/  ISETP.GE.AND P1, PT, R15, UR6, PT ;  /* 0x000000060f007c0c */ /* 0x000fe4000bf26270 */
[----:B------:R-:W-:-:S07]  /*13520*/  ISETP.GE.AND P0, PT, R13, UR6, PT ;  /* 0x000000060d007c0c */ /* 0x000fce000bf06270 */
[----:B0-----:R-:W-:-:S04]  /*13530*/  @!P3 LEA R20, P4, R7, R2, 0x1 ;  /* 0x000000020714b211 */ /* 0x001fc800078808ff */
[----:B---3--:R-:W-:Y:S02]  /*13540*/  @!P3 LEA.HI.X R21, R7, R4, R17, 0x1, P4 ;  /* 0x000000040715b211 */ /* 0x008fe400020f0c11 */
        /* <DEDUP_REMOVED lines=10> */
.L_x_2426:
[----:B------:R-:W-:Y:S05]  /*135f0*/  BSYNC B0 ;  /* 0x0000000000007941 */ /* 0x000fea0003800000 */
.L_x_2416:
[----:B------:R-:W-:Y:S02]  /*13600*/  ULDC UR6, c[0x0][0xc3c] ;  /* 0x00030f0000067ab9 */ /* 0x000fe40000000800 */
[----:B------:R-:W-:-:S06]  /*13610*/  UISETP.GE.AND UP0, UPT, UR5, UR6, UPT ;  /* 0x000000060500728c */ /* 0x000fcc000bf06270 */
[----:B------:R-:W-:-:S13]  /*13620*/  PLOP3.LUT P0, PT, PT, PT, UP0, 0x80, 0x0 ;  /* 0x000000000000781c */ /* 0x000fda0003f0f008 */
[----:B------:R-:W-:Y:S05]  /*13630*/  @!P0 BRA `(.L_x_2438) ;  /* 0xfffffed800b88947 */ /* 0x000fea000383ffff */
[----:B------:R-:W-:Y:S05]  /*13640*/  EXIT ;  /* 0x000000000000794d */ /* 0x000fea0003800000 */
.L_x_2333:
[----:B------:R-:W-:-:S08]  /*13650*/  NOP ;  /* 0x0000000000007918 */ /* 0x000fd00000000000 */
[----:B------:R-:W0:-:S00]  /*13660*/  USETMAXREG.DEALLOC.CTAPOOL 0x18 ;  /* 0x00000018000079c8 */ /* 0x000e0000080e0500 */
[----:B0-----:R-:W-:Y:S01]  /*13670*/  LOP3.LUT R0, R0, 0x3, RZ, 0xc0, !PT ;  /* 0x0000000300007812 */ /* 0x001fe200078ec0ff */
[----:B------:R-:W-:Y:S01]  /*13680*/  IMAD.MOV.U32 R7, RZ, RZ, RZ ;  /* 0x000000ffff077224 */ /* 0x000fe200078e00ff */
[----:B------:R-:W-:-:S04]  /*13690*/  LOP3.LUT R18, R18, 0xfffffffd, RZ, 0xc0, !PT ;  /* 0xfffffffd12127812 */ /* 0x000fc800078ec0ff */
[----:B------:R-:W0:Y:S02]  /*136a0*/  SHFL.IDX PT, R0, R0, RZ, 0x1f ;  /* 0x00001fff00007589 */ /* 0x000e2400000e0000 */
[----:B0-----:R-:W-:-:S13]  /*136b0*/  ISETP.NE.AND P0, PT, R0, RZ, PT ;  /* 0x000000ff0000720c */ /* 0x001fda0003f05270 */
[----:B------:R-:W-:Y:S01]  /*136c0*/  @P0 LOP3.LUT R18, R18, 0x2, RZ, 0xfc, !PT ;  /* 0x0000000212120812 */ /* 0x000fe200078efcff */
[----:B------:R-:W-:Y:S06]  /*136d0*/  @!P0 BRA `(.L_x_2439) ;  /* 0x0000000000248947 */ /* 0x000fec0003800000 */
[----:B------:R-:W0:Y:S08]  /*136e0*/  S2UR UR5, SR_CgaCtaId ;  /* 0x00000000000579c3 */ /* 0x000e300000008800 */
[----:B------:R-:W-:Y:S06]  /*136f0*/  BAR.SYNC.DEFER_BLOCKING 0x5, 0x180 ;  /* 0x0146000000007b1d */ /* 0x000fec0000010000 */
[----:B------:R-:W-:-:S02]  /*13700*/  UMOV UR4, 0x400 ;  /* 0x0000040000047882 */ /* 0x000fc40000000000 */
[----:B0-----:R-:W-:-:S09]  /*13710*/  ULEA UR4, UR5, UR4, 0x18 ;  /* 0x0000000405047291 */ /* 0x001fd2000f8ec03f */
[----:B------:R-:W0:Y:S04]  /*13720*/  LDS.128 R8, [UR4+0x228d0] ;  /* 0x0228d004ff087984 */ /* 0x000e280008000c00 */
[----:B0-----:R3:W-:Y:S04]  /*13730*/  STL.64 [R1], R8 ;  /* 0x0000000801007387 */ /* 0x0017e80000100a00 */
[----:B------:R3:W-:Y:S01]  /*13740*/  STL.64 [R1+0x8], R10 ;  /* 0x0000080a01007387 */ /* 0x0007e20000100a00 */
[----:B------:R-:W-:Y:S06]  /*13750*/  BAR.ARV 0x4, 0x180 ;  /* 0x0106000000007b1d */ /* 0x000fec0000002000 */
[----:B------:R-:W-:Y:S05]  /*13760*/  BRA `(.L_x_2440) ;  /* 0x0000000c00b07947 */ /* 0x000fea0003800000 */
.L_x_2439:
[----:B------:R-:W-:Y:S01]  /*13770*/  LOP3.LUT R0, R6, 0x1f, RZ, 0xc0, !PT ;  /* 0x0000001f06007812 */ /* 0x000fe200078ec0ff */
        /* <DEDUP_REMOVED lines=42> */
.L_x_2443:
        /* <DEDUP_REMOVED lines=38> */
[----:B------:R-:W-:-:S07]  /*13c80*/  IMAD.MOV.U32 R5, RZ, RZ, R2 ;  /* 0x000000ffff057224 */ /* 0x000fce00078e0002 */
.L_x_2441:
[----:B------:R-:W-:Y:S02]  /*13c90*/  IMAD.IADD R10, R9, 0x1, -R4 ;  /* 0x00000001090a7824 */ /* 0x000fe400078e0a04 */
[----:B------:R-:W-:Y:S02]  /*13ca0*/  IMAD.MOV.U32 R3, RZ, RZ, RZ ;  /* 0x000000ffff037224 */ /* 0x000fe400078e00ff */
[----:B------:R-:W-:-:S05]  /*13cb0*/  IMAD R2, R5, UR5, R10 ;  /* 0x0000000505027c24 */ /* 0x000fca000f8e020a */
[----:B------:R-:W-:-:S13]  /*13cc0*/  ISETP.GT.AND P0, PT, R2, UR6, PT ;  /* 0x0000000602007c0c */ /* 0x000fda000bf04270 */
[----:B------:R-:W-:-:S04]  /*13cd0*/  VOTE.ANY R2, PT, !P0 ;  /* 0x0000000000027806 */ /* 0x000fc800040e0100 */
[----:B------:R-:W0:Y:S01]  /*13ce0*/  POPC R9, R2 ;  /* 0x0000000200097309 */ /* 0x000e220000000000 */
[----:B------:R-:W-:Y:S01]  /*13cf0*/  ISETP.NE.AND P0, PT, R2, RZ, PT ;  /* 0x000000ff0200720c */ /* 0x000fe20003f05270 */
[----:B0-----:R0:W1:Y:S04]  /*13d00*/  SHFL.IDX PT, R8, R8, R9, 0x1f ;  /* 0x00001f0908087589 */ /* 0x00106800000e0000 */
[----:B------:R0:W2:Y:S08]  /*13d10*/  SHFL.IDX PT, R4, R7, R9, 0x1f ;  /* 0x00001f0907047589 */ /* 0x0000b000000e0000 */
[----:B------:R-:W-:Y:S05]  /*13d20*/  @!P0 BRA `(.L_x_2444) ;  /* 0x0000000000088947 */ /* 0x000fea0003800000 */
[----:B------:R-:W-:-:S05]  /*13d30*/  VIADD R2, R9, 0xffffffff ;  /* 0xffffffff09027836 */ /* 0x000fca0000000000 */
[----:B------:R3:W4:Y:S02]  /*13d40*/  SHFL.IDX PT, R3, R5, R2, 0x1f ;  /* 0x00001f0205037589 */ /* 0x00072400000e0000 */
.L_x_2444:
[----:B---34-:R-:W-:Y:S01]  /*13d50*/  IMAD R2, R3, UR5, R10 ;  /* 0x0000000503027c24 */ /* 0x018fe2000f8e020a */
[----:B-1----:R-:W-:Y:S01]  /*13d60*/  ISETP.NE.AND P0, PT, R8, 0x1, PT ;  /* 0x000000010800780c */ /* 0x002fe20003f05270 */
[----:B------:R-:W-:-:S03]  /*13d70*/  VIADD R14, R9, UR4 ;  /* 0x00000004090e7c36 */ /* 0x000fc60008000000 */
[----:B------:R1:W-:Y:S01]  /*13d80*/  STL [R1], R2 ;  /* 0x0000000201007387 */ /* 0x0003e20000100800 */
[----:B------:R-:W-:-:S03]  /*13d90*/  IADD3 R5, -R2, UR6, RZ ;  /* 0x0000000602057c10 */ /* 0x000fc6000fffe1ff */
[----:B------:R1:W-:Y:S05]  /*13da0*/  STL [R1+0xc], R14 ;  /* 0x00000c0e01007387 */ /* 0x0003ea0000100800 */
[----:B------:R-:W-:Y:S05]  /*13db0*/  @!P0 BRA `(.L_x_2445) ;  /* 0x0000000000e08947 */ /* 0x000fea0003800000 */
[----:B0-2---:R-:W-:Y:S02]  /*13dc0*/  IABS R7, R4 ;  /* 0x0000000400077213 */ /* 0x005fe40000000000 */
[----:B------:R-:W-:Y:S02]  /*13dd0*/  IABS R9, R8 ;  /* 0x0000000800097213 */ /* 0x000fe40000000000 */
[----:B------:R-:W0:Y:S08]  /*13de0*/  I2F.RP R10, R7 ;  /* 0x00000007000a7306 */ /* 0x000e300000209400 */
[----:B------:R-:W2:Y:S08]  /*13df0*/  I2F.RP R11, R9 ;  /* 0x00000009000b7306 */ /* 0x000eb00000209400 */
[----:B0-----:R-:W1:Y:S08]  /*13e00*/  MUFU.RCP R10, R10 ;  /* 0x0000000a000a7308 */ /* 0x001e700000001000 */
[----:B--2---:R-:W-:Y:S01]  /*13e10*/  MUFU.RCP R11, R11 ;  /* 0x0000000b000b7308 */ /* 0x004fe20000001000 */
[----:B-1----:R-:W-:Y:S01]  /*13e20*/  VIADD R2, R10, 0xffffffe ;  /* 0x0ffffffe0a027836 */ /* 0x002fe20000000000 */
[----:B------:R-:W-:-:S06]  /*13e30*/  IABS R10, R4 ;  /* 0x00000004000a7213 */ /* 0x000fcc0000000000 */
[----:B------:R0:W1:Y:S02]  /*13e40*/  F2I.FTZ.U32.TRUNC.NTZ R3, R2 ;  /* 0x0000000200037305 */ /* 0x000064000021f000 */
[----:B0-----:R-:W-:Y:S02]  /*13e50*/  IMAD.MOV.U32 R2, RZ, RZ, RZ ;  /* 0x000000ffff027224 */ /* 0x001fe400078e00ff */
[----:B-1----:R-:W-:-:S04]  /*13e60*/  IMAD.MOV R12, RZ, RZ, -R3 ;  /* 0x000000ffff0c7224 */ /* 0x002fc800078e0a03 */
[----:B------:R-:W-:-:S04]  /*13e70*/  IMAD R13, R12, R7, RZ ;  /* 0x000000070c0d7224 */ /* 0x000fc800078e02ff */
[----:B------:R-:W-:Y:S01]  /*13e80*/  IMAD.HI.U32 R3, R3, R13, R2 ;  /* 0x0000000d03037227 */ /* 0x000fe200078e0002 */
[----:B------:R-:W-:-:S03]  /*13e90*/  IABS R2, R5 ;  /* 0x0000000500027213 */ /* 0x000fc60000000000 */
[----:B------:R-:W-:Y:S02]  /*13ea0*/  IMAD.MOV R13, RZ, RZ, -R10 ;  /* 0x000000ffff0d7224 */ /* 0x000fe400078e0a0a */
[----:B------:R-:W-:-:S04]  /*13eb0*/  IMAD.HI.U32 R10, R3, R2, RZ ;  /* 0x00000002030a7227 */ /* 0x000fc800078e00ff */
[----:B------:R-:W-:Y:S02]  /*13ec0*/  IMAD R2, R10, R13, R2 ;  /* 0x0000000d0a027224 */ /* 0x000fe400078e0202 */
[----:B------:R-:W-:-:S03]  /*13ed0*/  VIADD R3, R11, 0xffffffe ;  /* 0x0ffffffe0b037836 */ /* 0x000fc60000000000 */
[----:B------:R-:W-:-:S03]  /*13ee0*/  ISETP.GT.U32.AND P1, PT, R7, R2, PT ;  /* 0x000000020700720c */ /* 0x000fc60003f24070 */
[----:B------:R-:W0:Y:S10]  /*13ef0*/  F2I.FTZ.U32.TRUNC.NTZ R3, R3 ;  /* 0x0000000300037305 */ /* 0x000e34000021f000 */
[----:B------:R-:W-:-:S02]  /*13f00*/  @!P1 IMAD.IADD R2, R2, 0x1, -R7 ;  /* 0x0000000102029824 */ /* 0x000fc400078e0a07 */
[----:B------:R-:W-:Y:S01]  /*13f10*/  @!P1 VIADD R10, R10, 0x1 ;  /* 0x000000010a0a9836 */ /* 0x000fe20000000000 */
[----:B------:R-:W-:Y:S02]  /*13f20*/  ISETP.NE.AND P1, PT, R4, RZ, PT ;  /* 0x000000ff0400720c */ /* 0x000fe40003f25270 */
[----:B------:R-:W-:Y:S01]  /*13f30*/  ISETP.GE.U32.AND P0, PT, R2, R7, PT ;  /* 0x000000070200720c */ /* 0x000fe20003f06070 */
[----:B0-----:R-:W-:-:S04]  /*13f40*/  IMAD.MOV R2, RZ, RZ, -R3 ;  /* 0x000000ffff027224 */ /* 0x001fc800078e0a03 */
[----:B------:R-:W-:Y:S02]  /*13f50*/  IMAD R7, R2, R9, RZ ;  /* 0x0000000902077224 */ /* 0x000fe400078e02ff */
[----:B------:R-:W-:-:S04]  /*13f60*/  IMAD.MOV.U32 R2, RZ, RZ, RZ ;  /* 0x000000ffff027224 */ /* 0x000fc800078e00ff */
        /* <DEDUP_REMOVED lines=17> */
[----:B------:R-:W-:Y:S01]  /*14080*/  ISETP.GE.AND P2, PT, R2, RZ, PT ;  /* 0x000000ff0200720c */ /* 0x000fe20003f46270 */
[----:B------:R-:W-:-:S04]  /*14090*/  IMAD.MOV R2, RZ, RZ, -R10 ;  /* 0x000000ffff027224 */ /* 0x000fc800078e0a0a */
[----:B------:R-:W-:Y:S02]  /*140a0*/  IMAD R2, R4, R2, R5 ;  /* 0x0000000204027224 */ /* 0x000fe400078e0205 */
[----:B------:R-:W-:-:S06]  /*140b0*/  @P0 VIADD R7, R7, 0x1 ;  /* 0x0000000107070836 */ /* 0x000fcc0000000000 */
[----:B------:R-:W-:Y:S01]  /*140c0*/  @!P2 IMAD.MOV R7, RZ, RZ, -R7 ;  /* 0x000000ffff07a224 */ /* 0x000fe200078e0a07 */
[----:B------:R-:W-:-:S05]  /*140d0*/  @!P1 LOP3.LUT R7, RZ, R8, RZ, 0x33, !PT ;  /* 0x00000008ff079212 */ /* 0x000fca00078e33ff */
[--C-:B------:R-:W-:Y:S02]  /*140e0*/  IMAD.MOV R3, RZ, RZ, -R7.reuse ;  /* 0x000000ffff037224 */ /* 0x100fe400078e0a07 */
[C---:B------:R-:W-:Y:S02]  /*140f0*/  IMAD R7, R8.reuse, 0x1000000, R7 ;  /* 0x0100000008077824 */ /* 0x040fe400078e0207 */
[----:B------:R-:W-:-:S04]  /*14100*/  IMAD R8, R8, R3, R10 ;  /* 0x0000000308087224 */ /* 0x000fc800078e020a */
[----:B------:R-:W-:-:S05]  /*14110*/  IMAD R3, R8, 0x10000, R7 ;  /* 0x0001000008037824 */ /* 0x000fca00078e0207 */
[----:B------:R0:W-:Y:S01]  /*14120*/  STL [R1+0x8], R3 ;  /* 0x0000080301007387 */ /* 0x0001e20000100800 */
[----:B------:R-:W-:Y:S05]  /*14130*/  BRA `(.L_x_2446) ;  /* 0x0000000000f47947 */ /* 0x000fea0003800000 */
.L_x_2445:
[----:B-1----:R-:W1:Y:S02]  /*14140*/  LDC.64 R2, c[0x0][0xc90] ;  /* 0x00032400ff027b82 */ /* 0x002e640000000a00 */
[----:B-1----:R-:W-:-:S05]  /*14150*/  IMAD.WIDE R2, R14, 0x4, R2 ;  /* 0x000000040e027825 */ /* 0x002fca00078e0202 */
[----:B0-----:R0:W2:Y:S02]  /*14160*/  LDG.E R7, desc[UR40][R2.64] ;  /* 0x0000002802077981 */ /* 0x0010a4000c1e1900 */
[----:B0-----:R-:W-:Y:S02]  /*14170*/  IMAD.MOV.U32 R2, RZ, RZ, RZ ;  /* 0x000000ffff027224 */ /* 0x001fe400078e00ff */
[----:B--2---:R-:W-:-:S05]  /*14180*/  IMAD R8, R4, R7, RZ ;  /* 0x0000000704087224 */ /* 0x004fca00078e02ff */
[----:B------:R-:W-:-:S04]  /*14190*/  IABS R9, R8 ;  /* 0x0000000800097213 */ /* 0x000fc80000000000 */
[----:B------:R-:W0:Y:S08]  /*141a0*/  I2F.RP R10, R9 ;  /* 0x00000009000a7306 */ /* 0x000e300000209400 */
[----:B0-----:R-:W0:Y:S02]  /*141b0*/  MUFU.RCP R10, R10 ;  /* 0x0000000a000a7308 */ /* 0x001e240000001000 */
[----:B0-----:R-:W-:-:S06]  /*141c0*/  VIADD R11, R10, 0xffffffe ;  /* 0x0ffffffe0a0b7836 */ /* 0x001fcc0000000000 */
[----:B------:R-:W0:Y:S02]  /*141d0*/  F2I.FTZ.U32.TRUNC.NTZ R3, R11 ;  /* 0x0000000b00037305 */ /* 0x000e24000021f000 */
[----:B0-----:R-:W-:-:S04]  /*141e0*/  IMAD.MOV R12, RZ, RZ, -R3 ;  /* 0x000000ffff0c7224 */ /* 0x001fc800078e0a03 */
[----:B------:R-:W-:-:S04]  /*141f0*/  IMAD R13, R12, R9, RZ ;  /* 0x000000090c0d7224 */ /* 0x000fc800078e02ff */
[----:B------:R-:W-:Y:S01]  /*14200*/  IMAD.HI.U32 R2, R3, R13, R2 ;  /* 0x0000000d03027227 */ /* 0x000fe200078e0002 */
[----:B------:R-:W-:Y:S02]  /*14210*/  IABS R13, R5 ;  /* 0x00000005000d7213 */ /* 0x000fe40000000000 */
[----:B------:R-:W-:-:S03]  /*14220*/  IABS R3, R8 ;  /* 0x0000000800037213 */ /* 0x000fc60000000000 */
[----:B------:R-:W-:-:S04]  /*14230*/  IMAD.HI.U32 R2, R2, R13, RZ ;  /* 0x0000000d02027227 */ /* 0x000fc800078e00ff */
[----:B------:R-:W-:-:S04]  /*14240*/  IMAD.MOV R3, RZ, RZ, -R3 ;  /* 0x000000ffff037224 */ /* 0x000fc800078e0a03 */
        /* <DEDUP_REMOVED lines=11> */
[----:B------:R-:W-:Y:S02]  /*14300*/  IMAD R9, R7, R2, RZ ;  /* 0x0000000207097224 */ /* 0x000fe400078e02ff */
[----:B------:R-:W-:Y:S02]  /*14310*/  IMAD.MOV R2, RZ, RZ, -R2 ;  /* 0x000000ffff027224 */ /* 0x000fe400078e0a02 */
[----:B------:R-:W-:Y:S02]  /*14320*/  IMAD.MOV R10, RZ, RZ, -R9 ;  /* 0x000000ffff0a7224 */ /* 0x000fe400078e0a09 */
[----:B------:R-:W-:Y:S02]  /*14330*/  IMAD R8, R8, R2, R5 ;  /* 0x0000000208087224 */ /* 0x000fe400078e0205 */
[----:B------:R-:W-:Y:S01]  /*14340*/  IMAD.MOV.U32 R2, RZ, RZ, RZ ;  /* 0x000000ffff027224 */ /* 0x000fe200078e00ff */
[----:B------:R-:W-:Y:S02]  /*14350*/  VIADDMNMX R7, R10, UR5, R7, PT ;  /* 0x000000050a077c46 */ /* 0x000fe4000b800107 */
[----:B------:R-:W-:-:S02]  /*14360*/  IADD3 R9, R9, 0x1000000, R8 ;  /* 0x0100000009097810 */ /* 0x000fc40007ffe008 */
[----:B------:R-:W-:-:S04]  /*14370*/  IABS R10, R7 ;  /* 0x00000007000a7213 */ /* 0x000fc80000000000 */
[----:B------:R-:W0:Y:S08]  /*14380*/  I2F.RP R11, R10 ;  /* 0x0000000a000b7306 */ /* 0x000e300000209400 */
[----:B0-----:R-:W0:Y:S02]  /*14390*/  MUFU.RCP R11, R11 ;  /* 0x0000000b000b7308 */ /* 0x001e240000001000 */
[----:B0-----:R-:W-:Y:S01]  /*143a0*/  VIADD R3, R11, 0xffffffe ;  /* 0x0ffffffe0b037836 */ /* 0x001fe20000000000 */
[----:B------:R-:W-:-:S05]  /*143b0*/  IABS R11, R7 ;  /* 0x00000007000b7213 */ /* 0x000fca0000000000 */
[----:B------:R-:W0:Y:S02]  /*143c0*/  F2I.FTZ.U32.TRUNC.NTZ R3, R3 ;  /* 0x0000000300037305 */ /* 0x000e24000021f000 */
[----:B0-----:R-:W-:-:S04]  /*143d0*/  IMAD.MOV R5, RZ, RZ, -R3 ;  /* 0x000000ffff057224 */ /* 0x001fc800078e0a03 */
[----:B------:R-:W-:-:S04]  /*143e0*/  IMAD R5, R5, R10, RZ ;  /* 0x0000000a05057224 */ /* 0x000fc800078e02ff */
[----:B------:R-:W-:Y:S01]  /*143f0*/  IMAD.HI.U32 R2, R3, R5, R2 ;  /* 0x0000000503027227 */ /* 0x000fe200078e0002 */
[----:B------:R-:W-:-:S03]  /*14400*/  IABS R5, R8 ;  /* 0x0000000800057213 */ /* 0x000fc60000000000 */
[----:B------:R-:W-:Y:S02]  /*14410*/  IMAD.MOV R3, RZ, RZ, -R11 ;  /* 0x000000ffff037224 */ /* 0x000fe400078e0a0b */
        /* <DEDUP_REMOVED lines=11> */
[----:B------:R-:W-:Y:S01]  /*144d0*/  @!P1 LOP3.LUT R2, RZ, R7, RZ, 0x33, !PT ;  /* 0x00000007ff029212 */ /* 0x000fe200078e33ff */
[----:B------:R-:W-:-:S04]  /*144e0*/  IMAD.MOV R7, RZ, RZ, -R7 ;  /* 0x000000ffff077224 */ /* 0x000fc800078e0a07 */
[----:B------:R-:W-:-:S05]  /*144f0*/  IMAD R3, R2, R7, R9 ;  /* 0x0000000702037224 */ /* 0x000fca00078e0209 */
[----:B------:R1:W-:Y:S02]  /*14500*/  STL [R1+0x8], R3 ;  /* 0x0000080301007387 */ /* 0x0003e40000100800 */
.L_x_2446:
[----:B01----:R-:W-:-:S05]  /*14510*/  LOP3.LUT R3, RZ, R2, RZ, 0x33, !PT ;  /* 0x00000002ff037212 */ /* 0x003fca00078e33ff */
[----:B------:R-:W-:-:S05]  /*14520*/  IMAD.IADD R2, R4, 0x1, R3 ;  /* 0x0000000104027824 */ /* 0x000fca00078e0203 */
[----:B------:R1:W-:Y:S01]  /*14530*/  STL [R1+0x4], R2 ;  /* 0x0000040201007387 */ /* 0x0003e20000100800 */
[----:B------:R-:W-:Y:S05]  /*14540*/  BRA `(.L_x_2447) ;  /* 0x0000000000107947 */ /* 0x000fea0003800000 */
.L_x_2442:
[----:B------:R-:W-:Y:S01]  /*14550*/  IMAD.U32 R2, RZ, RZ, UR6 ;  /* 0x00000006ff027e24 */ /* 0x000fe2000f8e00ff */
[----:B------:R0:W-:Y:S04]  /*14560*/  STL [R1+0x4], RZ ;  /* 0x000004ff01007387 */ /* 0x0001e80000100800 */
[----:B------:R0:W-:Y:S04]  /*14570*/  STL [R1+0x8], RZ ;  /* 0x000008ff01007387 */ /* 0x0001e80000100800 */
[----:B------:R0:W-:Y:S02]  /*14580*/  STL [R1], R2 ;  /* 0x0000000201007387 */ /* 0x0001e40000100800 */
.L_x_2447:
[----:B------:R-:W2:Y:S04]  /*14590*/  LDL R8, [R1] ;  /* 0x0000000001087983 */ /* 0x000ea80000100800 */
[----:B------:R-:W2:Y:S04]  /*145a0*/  LDL R9, [R1+0x4] ;  /* 0x0000040001097983 */ /* 0x000ea80000100800 */
[----:B------:R-:W2:Y:S04]  /*145b0*/  LDL R10, [R1+0x8] ;  /* 0x00000800010a7983 */ /* 0x000ea80000100800 */
[----:B------:R-:W2:Y:S01]  /*145c0*/  LDL R11, [R1+0xc] ;  /* 0x00000c00010b7983 */ /* 0x000ea20000100800 */
[----:B------:R-:W-:-:S13]  /*145d0*/  ISETP.NE.AND P0, PT, R0, RZ, PT ;  /* 0x000000ff0000720c */ /* 0x000fda0003f05270 */
[----:B------:R-:W3:Y:S01]  /*145e0*/  @!P0 S2R R3, SR_CgaCtaId ;  /* 0x0000000000038919 */ /* 0x000ee20000008800 */
[----:B------:R-:W-:-:S04]  /*145f0*/  @!P0 MOV R0, 0x400 ;  /* 0x0000040000008802 */ /* 0x000fc80000000f00 */
[----:B---3--:R-:W-:-:S05]  /*14600*/  @!P0 LEA R0, R3, R0, 0x18 ;  /* 0x0000000003008211 */ /* 0x008fca00078ec0ff */
[----:B--2---:R2:W-:Y:S01]  /*14610*/  @!P0 STS.128 [R0+0x228d0], R8 ;  /* 0x0228d00800008388 */ /* 0x0045e20000000c00 */
[----:B------:R-:W-:Y:S06]  /*14620*/  BAR.ARV 0x5, 0x180 ;  /* 0x0146000000007b1d */ /* 0x000fec0000002000 */
.L_x_2440:
[----:B--2---:R-:W2:Y:S01]  /*14630*/  LDL R0, [R1+0xc] ;  /* 0x00000c0001007983 */ /* 0x004ea20000100800 */
[----:B------:R-:W-:-:S03]  /*14640*/  ULDC UR4, c[0x0][0xc3c] ;  /* 0x00030f0000047ab9 */ /* 0x000fc60000000800 */
[----:B------:R4:W-:Y:S01]  /*14650*/  STL [R1+0x10], RZ ;  /* 0x000010ff01007387 */ /* 0x0009e20000100800 */
[----:B--2---:R-:W-:Y:S01]  /*14660*/  ISETP.GE.AND P0, PT, R0, UR4, PT ;  /* 0x0000000400007c0c */ /* 0x004fe2000bf06270 */
[----:B------:R-:W-:-:S05]  /*14670*/  IMAD.MOV.U32 R0, RZ, RZ, 0x1 ;  /* 0x00000001ff007424 */ /* 0x000fca00078e00ff */
[----:B------:R4:W-:Y:S04]  /*14680*/  STL [R1+0x14], R0 ;  /* 0x0000140001007387 */ /* 0x0009e80000100800 */
[----:B------:R4:W-:Y:S03]  /*14690*/  STL [R1+0x48], RZ ;  /* 0x000048ff01007387 */ /* 0x0009e60000100800 */
[----:B------:R-:W-:Y:S05]  /*146a0*/  @P0 BRA `(.L_x_2448) ;  /* 0x0000005c006c0947 */ /* 0x000fea0003800000 */
[----:B------:R-:W2:Y:S01]  /*146b0*/  S2UR UR5, SR_CgaCtaId ;  /* 0x00000000000579c3 */ /* 0x000ea20000008800 */
[C---:B----4-:R-:W-:Y:S01]  /*146c0*/  IMAD.SHL.U32 R0, R6.reuse, 0x8, RZ ;  /* 0x0000000806007824 */ /* 0x050fe200078e00ff */
[----:B------:R-:W-:Y:S01]  /*146d0*/  LOP3.LUT R4, R6, 0x7f, RZ, 0xc0, !PT ;  /* 0x0000007f06047812 */ /* 0x000fe200078ec0ff */
[----:B------:R-:W-:Y:S01]  /*146e0*/  UMOV UR4, 0x400 ;  /* 0x0000040000047882 */ /* 0x000fe20000000000 */
[----:B------:R-:W-:Y:S01]  /*146f0*/  BSSY B8, `(.L_x_2448) ;  /* 0x00005d6000087945 */ /* 0x000fe20003800000 */
[----:B------:R-:W-:Y:S01]  /*14700*/  ULDC UR37, c[0x0][0xc] ;  /* 0x0000030000257ab9 */ /* 0x000fe20000000800 */
[----:B------:R-:W-:Y:S01]  /*14710*/  LOP3.LUT R3, R0, 0x1f8, RZ, 0xc0, !PT ;  /* 0x000001f800037812 */ /* 0x000fe200078ec0ff */
[----:B01----:R-:W-:Y:S01]  /*14720*/  IMAD.SHL.U32 R2, R4, 0x8, RZ ;  /* 0x0000000804027824 */ /* 0x003fe200078e00ff */
[----:B------:R-:W-:Y:S01]  /*14730*/  ULDC.64 UR38, c[0x0][0x198] ;  /* 0x0000660000267ab9 */ /* 0x000fe20000000a00 */
[----:B------:R-:W-:Y:S01]  /*14740*/  IMAD.MOV.U32 R0, RZ, RZ, 0x1 ;  /* 0x00000001ff007424 */ /* 0x000fe200078e00ff */
[----:B------:R-:W-:Y:S01]  /*14750*/  LOP3.LUT R3, R3, 0x38, R6, 0x78, !PT ;  /* 0x0000003803037812 */ /* 0x000fe200078e7806 */
[----:B------:R-:W-:-:S03]  /*14760*/  IMAD.SHL.U32 R6, R6, 0x10, RZ ;  /* 0x0000001006067824 */ /* 0x000fc600078e00ff */
[----:B------:R-:W-:Y:S02]  /*14770*/  LOP3.LUT R2, R3, 0x200, R2, 0xf8, !PT ;  /* 0x0000020003027812 */ /* 0x000fe400078ef802 */
[----:B------:R-:W-:-:S04]  /*14780*/  SHF.R.U32.HI R3, RZ, 0x3, R4 ;  /* 0x00000003ff037819 */ /* 0x000fc80000011604 */
[----:B------:R-:W-:Y:S01]  /*14790*/  LOP3.LUT R3, R3, 0x70, R6, 0xf8, !PT ;  /* 0x0000007003037812 */ /* 0x000fe200078ef806 */
[----:B--2---:R-:W-:-:S06]  /*147a0*/  ULEA UR4, UR5, UR4, 0x18 ;  /* 0x0000000405047291 */ /* 0x004fcc000f8ec03f */
[----:B------:R-:W-:-:S04]  /*147b0*/  IMAD.U32 R19, RZ, RZ, UR4 ;  /* 0x00000004ff137e24 */ /* 0x000fc8000f8e00ff */
[----:B------:R-:W-:-:S05]  /*147c0*/  IMAD R2, R2, 0x2, R19 ;  /* 0x0000000202027824 */ /* 0x000fca00078e0213 */
[----:B------:R0:W-:Y:S04]  /*147d0*/  STL [R1+0x24], R2 ;  /* 0x0000240201007387 */ /* 0x0001e80000100800 */
[----:B------:R0:W-:Y:S04]  /*147e0*/  STL [R1+0x48], RZ ;  /* 0x000048ff01007387 */ /* 0x0001e80000100800 */
[----:B------:R0:W-:Y:S04]  /*147f0*/  STL [R1+0x14], R0 ;  /* 0x0000140001007387 */ /* 0x0001e80000100800 */
[----:B------:R0:W-:Y:S02]  /*14800*/  STL [R1+0x10], RZ ;  /* 0x000010ff01007387 */ /* 0x0001e40000100800 */
.L_x_2560:
[----:B--23--:R-:W2:Y:S01]  /*14810*/  LDL R9, [R1+0xc] ;  /* 0x00000c0001097983 */ /* 0x00cea20000100800 */
[----:B------:R-:W-:Y:S05]  /*14820*/  YIELD ;  /* 0x0000000000007946 */ /* 0x000fea0003800000 */
[----:B------:R-:W-:Y:S01]  /*14830*/  ULDC.64 UR4, c[0x0][0xa28] ;  /* 0x00028a0000047ab9 */ /* 0x000fe20000000a00 */
[----:B0-----:R-:W-:Y:S01]  /*14840*/  IMAD.MOV.U32 R0, RZ, RZ, RZ ;  /* 0x000000ffff007224 */ /* 0x001fe200078e00ff */
[----:B------:R-:W-:Y:S01]  /*14850*/  ISETP.NE.U32.AND P0, PT, RZ, UR4, PT ;  /* 0x00000004ff007c0c */ /* 0x000fe2000bf05070 */
[----:B-1----:R-:W0:Y:S01]  /*14860*/  LDC.64 R4, c[0x0][0xa00] ;  /* 0x00028000ff047b82 */ /* 0x002e220000000a00 */
[----:B------:R-:W-:Y:S01]  /*14870*/  IMAD.MOV.U32 R10, RZ, RZ, RZ ;  /* 0x000000ffff0a7224 */ /* 0x000fe200078e00ff */
[----:B------:R-:W-:Y:S01]  /*14880*/  ULDC.64 UR6, c[0x0][0xa08] ;  /* 0x0002820000067ab9 */ /* 0x000fe20000000a00 */
[----:B------:R-:W-:Y:S01]  /*14890*/  ISETP.NE.AND.EX P0, PT, RZ, UR5, PT, P0 ;  /* 0x00000005ff007c0c */ /* 0x000fe2000bf05300 */
[----:B------:R-:W-:-:S12]  /*148a0*/  ULDC.64 UR4, c[0x0][0xa18] ;  /* 0x0002860000047ab9 */ /* 0x000fd80000000a00 */
[----:B------:R-:W2:Y:S02]  /*148b0*/  @P0 LDC.64 R2, c[0x0][0xa28] ;  /* 0x00028a00ff020b82 */ /* 0x000ea40000000a00 */
[----:B--2---:R-:W-:-:S05]  /*148c0*/  @P0 IMAD.WIDE R2, R9, 0x4, R2 ;  /* 0x0000000409020825 */ /* 0x004fca00078e0202 */
[----:B------:R1:W5:Y:S01]  /*148d0*/  @P0 LDG.E R0, desc[UR40][R2.64] ;  /* 0x0000002802000981 */ /* 0x000362000c1e1900 */
[----:B------:R-:W-:Y:S01]  /*148e0*/  ISETP.NE.U32.AND P0, PT, RZ, UR4, PT ;  /* 0x00000004ff007c0c */ /* 0x000fe2000bf05070 */
[----:B0-----:R-:W-:Y:S01]  /*148f0*/  IMAD.WIDE R4, R9, 0x4, R4 ;  /* 0x0000000409047825 */ /* 0x001fe200078e0204 */
[----:B------:R-:W-:Y:S02]  /*14900*/  ISETP.NE.U32.AND P1, PT, RZ, UR6, PT ;  /* 0x00000006ff007c0c */ /* 0x000fe4000bf25070 */
[----:B------:R-:W-:Y:S01]  /*14910*/  ISETP.NE.AND.EX P2, PT, RZ, UR5, PT, P0 ;  /* 0x00000005ff007c0c */ /* 0x000fe2000bf45300 */
[----:B------:R-:W-:Y:S01]  /*14920*/  ULDC.64 UR4, c[0x0][0xa00] ;  /* 0x0002800000047ab9 */ /* 0x000fe20000000a00 */
[----:B------:R-:W-:Y:S01]  /*14930*/  ISETP.NE.AND.EX P1, PT, RZ, UR7, PT, P1 ;  /* 0x00000007ff007c0c */ /* 0x000fe2000bf25310 */
[----:B------:R-:W-:Y:S01]  /*14940*/  IMAD.MOV.U32 R8, RZ, RZ, RZ ;  /* 0x000000ffff087224 */ /* 0x000fe200078e00ff */
[----:B------:R-:W-:Y:S01]  /*14950*/  ISETP.NE.U32.AND P0, PT, RZ, UR4, PT ;  /* 0x00000004ff007c0c */ /* 0x000fe2000bf05070 */
[----:B-1----:R-:W0:Y:S03]  /*14960*/  LDC.64 R2, c[0x0][0xa08] ;  /* 0x00028200ff027b82 */ /* 0x002e260000000a00 */
[----:B------:R-:W-:-:S05]  /*14970*/  ISETP.NE.AND.EX P0, PT, RZ, UR5, PT, P0 ;  /* 0x00000005ff007c0c */ /* 0x000fca000bf05300 */
[----:B------:R-:W1:Y:S08]  /*14980*/  @P2 LDC.64 R6, c[0x0][0xa18] ;  /* 0x00028600ff062b82 */ /* 0x000e700000000a00 */
[----:B------:R-:W2:Y:S01]  /*14990*/  @P0 LDG.E R10, desc[UR40][R4.64] ;  /* 0x00000028040a0981 */ /* 0x000ea2000c1e1900 */
[----:B------:R-:W-:Y:S01]  /*149a0*/  ULDC UR4, c[0x0][0x288] ;  /* 0x0000a20000047ab9 */ /* 0x000fe20000000800 */
[----:B0-----:R-:W-:-:S05]  /*149b0*/  IMAD.WIDE R2, R9, 0x4, R2 ;  /* 0x0000000409027825 */ /* 0x001fca00078e0202 */
[----:B------:R-:W5:Y:S01]  /*149c0*/  @P1 LDG.E R8, desc[UR40][R2.64] ;  /* 0x0000002802081981 */ /* 0x000f62000c1e1900 */
[----:B-1----:R-:W-:-:S03]  /*149d0*/  @P2 IMAD.WIDE R6, R9, 0x4, R6 ;  /* 0x0000000409062825 */ /* 0x002fc600078e0206 */
        /* <DEDUP_REMOVED lines=14> */
[----:B------:R-:W0:Y:S04]  /*14ac0*/  LDG.E R7, desc[UR40][R4.64] ;  /* 0x0000002804077981 */ /* 0x000e28000c1e1900 */
[----:B------:R-:W0:Y:S02]  /*14ad0*/  LDG.E R4, desc[UR40][R4.64+0x4] ;  /* 0x0000042804047981 */ /* 0x000e24000c1e1900 */
[----:B0-----:R-:W-:-:S05]  /*14ae0*/  IMAD.IADD R10, R4, 0x1, -R7 ;  /* 0x00000001040a7824 */ /* 0x001fca00078e0a07 */
[----:B------:R1:W-:Y:S02]  /*14af0*/  STL [R1+0x2c], R10 ;  /* 0x00002c0a01007387 */ /* 0x0003e40000100800 */
.L_x_2449:
[----:B------:R-:W2:Y:S01]  /*14b00*/  LDL.LU R5, [R1+0x8] ;  /* 0x0000080001057983 */ /* 0x000ea20000300800 */
[----:B------:R-:W-:Y:S02]  /*14b10*/  ULDC.64 UR4, c[0x0][0xa20] ;  /* 0x0002880000047ab9 */ /* 0x000fe40000000a00 */
[----:B------:R-:W-:-:S04]  /*14b20*/  ISETP.NE.U32.AND P0, PT, RZ, UR4, PT ;  /* 0x00000004ff007c0c */ /* 0x000fc8000bf05070 */
[----:B------:R-:W-:Y:S02]  /*14b30*/  ISETP.NE.AND.EX P0, PT, RZ, UR5, PT, P0 ;  /* 0x00000005ff007c0c */ /* 0x000fe4000bf05300 */
[C---:B--2---:R-:W-:Y:S02]  /*14b40*/  LOP3.LUT R7, R5.reuse, 0xff000000, RZ, 0xc0, !PT ;  /* 0xff00000005077812 */ /* 0x044fe400078ec0ff */
[C---:B------:R-:W-:Y:S02]  /*14b50*/  LOP3.LUT R4, R5.reuse, 0xff0000, RZ, 0xc0, !PT ;  /* 0x00ff000005047812 */ /* 0x040fe400078ec0ff */
[----:B------:R-:W-:Y:S02]  /*14b60*/  SHF.R.U32.HI R7, RZ, 0x8, R7 ;  /* 0x00000008ff077819 */ /* 0x000fe40000011607 */
[----:B------:R-:W-:Y:S02]  /*14b70*/  LOP3.LUT R17, R5, 0xffff, RZ, 0xc0, !PT ;  /* 0x0000ffff05117812 */ /* 0x000fe400078ec0ff */
[----:B------:R-:W-:Y:S01]  /*14b80*/  LEA.HI R7, R4, R7, RZ, 0x10 ;  /* 0x0000000704077211 */ /* 0x000fe200078f80ff */
[----:B-----5:R-:W-:-:S05]  /*14b90*/  IMAD.IADD R4, R8, 0x1, R0 ;  /* 0x0000000108047824 */ /* 0x020fca00078e0200 */
[----:B------:R2:W-:Y:S01]  /*14ba0*/  STL [R1+0x18], R4 ;  /* 0x0000180401007387 */ /* 0x0005e20000100800 */
[----:B------:R-:W-:Y:S05]  /*14bb0*/  @!P0 BRA `(.L_x_2450) ;  /* 0x0000000000108947 */ /* 0x000fea0003800000 */
[----:B------:R-:W3:Y:S02]  /*14bc0*/  LDC.64 R2, c[0x0][0xa20] ;  /* 0x00028800ff027b82 */ /* 0x000ee40000000a00 */
[----:B---3--:R-:W-:-:S05]  /*14bd0*/  IMAD.WIDE R2, R9, 0x4, R2 ;  /* 0x0000000409027825 */ /* 0x008fca00078e0202 */
[----:B------:R3:W5:Y:S01]  /*14be0*/  LDG.E R6, desc[UR40][R2.64] ;  /* 0x0000002802067981 */ /* 0x000762000c1e1900 */
[----:B------:R-:W-:Y:S05]  /*14bf0*/  BRA `(.L_x_2451) ;  /* 0x0000000000107947 */ /* 0x000fea0003800000 */
.L_x_2450:
[----:B------:R-:W-:Y:S05]  /*14c00*/  @!P1 BRA `(.L_x_2451) ;  /* 0x00000000000c9947 */ /* 0x000fea0003800000 */
[----:B------:R-:W3:Y:S04]  /*14c10*/  LDG.E R6, desc[UR40][R2.64] ;  /* 0x0000002802067981 */ /* 0x000ee8000c1e1900 */
[----:B------:R-:W3:Y:S02]  /*14c20*/  LDG.E R2, desc[UR40][R2.64+0x4] ;  /* 0x0000042802027981 */ /* 0x000ee4000c1e1900 */
[----:B---3--:R-:W-:-:S07]  /*14c30*/  IMAD.IADD R6, R2, 0x1, -R6 ;  /* 0x0000000102067824 */ /* 0x008fce00078e0a06 */
.L_x_2451:
[----:B--2---:R-:W2:Y:S01]  /*14c40*/  LDL.LU R4, [R1+0x4] ;  /* 0x0000040001047983 */ /* 0x004ea20000300800 */
[----:B---3--:R-:W3:Y:S01]  /*14c50*/  LDC R2, c[0x0][0x448] ;  /* 0x00011200ff027b82 */ /* 0x008ee20000000800 */
[----:B-----5:R-:W-:Y:S01]  /*14c60*/  IMAD.IADD R0, R6, 0x1, -R0 ;  /* 0x0000000106007824 */ /* 0x020fe200078e0a00 */
[----:B---3--:R-:W-:-:S13]  /*14c70*/  ISETP.NE.AND P1, PT, R2, 0x1, PT ;  /* 0x000000010200780c */ /* 0x008fda0003f25270 */
[----:B------:R-:W3:Y:S08]  /*14c80*/  @P1 LDC R3, c[0x0][0x44c] ;  /* 0x00011300ff031b82 */ /* 0x000ef00000000800 */
[----:B------:R-:W4:Y:S01]  /*14c90*/  @P1 LDC R2, c[0x0][0x450] ;  /* 0x00011400ff021b82 */ /* 0x000f220000000800 */
[----:B--2---:R-:W-:-:S04]  /*14ca0*/  IMAD.SHL.U32 R11, R4, 0x80, RZ ;  /* 0x00000080040b7824 */ /* 0x004fc800078e00ff */
[----:B------:R-:W-:Y:S01]  /*14cb0*/  VIADD R4, R11, 0x7f ;  /* 0x0000007f0b047836 */ /* 0x000fe20000000000 */
[----:B------:R2:W-:Y:S03]  /*14cc0*/  STL [R1+0x28], R11 ;  /* 0x0000280b01007387 */ /* 0x0005e60000100800 */
[----:B---3--:R-:W-:-:S04]  /*14cd0*/  @P1 IMAD.HI.U32 R3, R4, R3, RZ ;  /* 0x0000000304031227 */ /* 0x008fc800078e00ff */
[----:B------:R-:W-:Y:S01]  /*14ce0*/  IMAD.MOV.U32 R6, RZ, RZ, R4 ;  /* 0x000000ffff067224 */ /* 0x000fe200078e0004 */
[----:B----4-:R-:W-:Y:S01]  /*14cf0*/  @P1 SHF.R.U32.HI R6, RZ, R2, R3 ;  /* 0x00000002ff061219 */ /* 0x010fe20000011603 */
[----:B------:R-:W-:-:S04]  /*14d00*/  VIADD R2, R0, 0x5f ;  /* 0x0000005f00027836 */ /* 0x000fc80000000000 */
[----:B------:R-:W-:-:S05]  /*14d10*/  IMAD.HI R2, R2, 0x2aaaaaab, RZ ;  /* 0x2aaaaaab02027827 */ /* 0x000fca00078e02ff */
[----:B------:R-:W-:-:S04]  /*14d20*/  SHF.R.U32.HI R3, RZ, 0x1f, R2 ;  /* 0x0000001fff037819 */ /* 0x000fc80000011602 */
[----:B------:R-:W-:Y:S02]  /*14d30*/  LEA.HI.SX32 R9, R2, R3, 0x1c ;  /* 0x0000000302097211 */ /* 0x000fe400078fe2ff */
[----:B------:R-:W-:-:S03]  /*14d40*/  IADD3 R2, R0, 0x1, -R10 ;  /* 0x0000000100027810 */ /* 0x000fc60007ffe80a */
[----:B------:R2:W-:Y:S02]  /*14d50*/  STL [R1+0x58], R9 ;  /* 0x0000580901007387 */ /* 0x0005e40000100800 */
[----:B------:R-:W-:Y:S02]  /*14d60*/  IMAD.IADD R6, R2, 0x1, R6 ;  /* 0x0000000102067824 */ /* 0x000fe400078e0206 */
[----:B------:R-:W3:Y:S02]  /*14d70*/  LDC.64 R2, c[0x0][0x9e0] ;  /* 0x00027800ff027b82 */ /* 0x000ee40000000a00 */
[----:B---3--:R-:W-:Y:S01]  /*14d80*/  ISETP.GE.AND P2, PT, R3, 0x1, PT ;  /* 0x000000010300780c */ /* 0x008fe20003f46270 */
[----:B------:R-:W-:-:S12]  /*14d90*/  IMAD.IADD R2, R6, 0x1, R2 ;  /* 0x0000000106027824 */ /* 0x000fd800078e0202 */
[----:B--2---:R-:W-:Y:S05]  /*14da0*/  @!P2 BRA `(.L_x_2452) ;  /* 0x000000000048a947 */ /* 0x004fea0003800000 */
[C---:B------:R-:W-:Y:S01]  /*14db0*/  ISETP.GT.AND P0, PT, R6.reuse, RZ, PT ;  /* 0x000000ff0600720c */ /* 0x040fe20003f04270 */
[----:B------:R-:W-:Y:S01]  /*14dc0*/  BSSY B0, `(.L_x_2453) ;  /* 0x000000e000007945 */ /* 0x000fe20003800000 */
[----:B------:R-:W-:-:S11]  /*14dd0*/  VIADD R8, R6, 0xffffffff ;  /* 0xffffffff06087836 */ /* 0x000fd60000000000 */
[----:B------:R-:W-:Y:S05]  /*14de0*/  @P0 BRA `(.L_x_2454) ;  /* 0x00000000001c0947 */ /* 0x000fea0003800000 */
[----:B------:R-:W-:Y:S01]  /*14df0*/  ISETP.NE.AND P0, PT, R3, 0x1, PT ;  /* 0x000000010300780c */ /* 0x000fe20003f05270 */
[----:B------:R-:W-:-:S12]  /*14e00*/  IMAD.MOV R6, RZ, RZ, -R6 ;  /* 0x000000ffff067224 */ /* 0x000fd800078e0a06 */
[----:B------:R-:W2:Y:S02]  /*14e10*/  @P0 LDC.64 R4, c[0x0][0x9e8] ;  /* 0x00027a00ff040b82 */ /* 0x000ea40000000a00 */
[----:B--2---:R-:W-:-:S05]  /*14e20*/  @P0 IMAD.HI.U32 R4, R6, R4, RZ ;  /* 0x0000000406040227 */ /* 0x004fca00078e00ff */
[----:B------:R-:W-:-:S04]  /*14e30*/  @P0 SHF.R.U32.HI R6, RZ, R5, R4 ;  /* 0x00000005ff060219 */ /* 0x000fc80000011604 */
[----:B------:R-:W-:Y:S01]  /*14e40*/  LOP3.LUT R8, RZ, R6, RZ, 0x33, !PT ;  /* 0x00000006ff087212 */ /* 0x000fe200078e33ff */
[----:B------:R-:W-:Y:S06]  /*14e50*/  BRA `(.L_x_2455) ;  /* 0x0000000000107947 */ /* 0x000fec0003800000 */
.L_x_2454:
[----:B------:R-:W-:-:S13]  /*14e60*/  ISETP.NE.AND P0, PT, R3, 0x1, PT ;  /* 0x000000010300780c */ /* 0x000fda0003f05270 */
[----:B------:R-:W2:Y:S02]  /*14e70*/  @P0 LDC.64 R4, c[0x0][0x9e8] ;  /* 0x00027a00ff040b82 */ /* 0x000ea40000000a00 */
[----:B--2---:R-:W-:-:S05]  /*14e80*/  @P0 IMAD.HI.U32 R4, R8, R4, RZ ;  /* 0x0000000408040227 */ /* 0x004fca00078e00ff */
[----:B------:R-:W-:-:S07]  /*14e90*/  @P0 SHF.R.U32.HI R8, RZ, R5, R4 ;  /* 0x00000005ff080219 */ /* 0x000fce0000011604 */
.L_x_2455:
[----:B------:R-:W-:Y:S05]  /*14ea0*/  BSYNC B0 ;  /* 0x0000000000007941 */ /* 0x000fea0003800000 */
.L_x_2453:
[----:B------:R-:W-:-:S05]  /*14eb0*/  IMAD R8, R8, R3, R3 ;  /* 0x0000000308087224 */ /* 0x000fca00078e0203 */
[----:B------:R-:W-:-:S07]  /*14ec0*/  VIMNMX R2, R2, R8, PT ;  /* 0x0000000802027248 */ /* 0x000fce0003fe0100 */
.L_x_2452:
[----:B------:R-:W2:Y:S01]  /*14ed0*/  @P1 LDC R4, c[0x0][0x44c] ;  /* 0x00011300ff041b82 */ /* 0x000ea20000000800 */
[----:B------:R-:W-:Y:S01]  /*14ee0*/  VIADD R2, R2, 0x5f ;  /* 0x0000005f02027836 */ /* 0x000fe20000000000 */
[----:B------:R-:W-:Y:S01]  /*14ef0*/  ULDC UR4, c[0x0][0x9dc] ;  /* 0x0002770000047ab9 */ /* 0x000fe20000000800 */
[----:B------:R-:W-:Y:S02]  /*14f00*/  IMAD.MOV.U32 R5, RZ, RZ, R11 ;  /* 0x000000ffff057224 */ /* 0x000fe400078e000b */
[----:B------:R-:W-:-:S03]  /*14f10*/  IMAD.HI R2, R2, 0x2aaaaaab, RZ ;  /* 0x2aaaaaab02027827 */ /* 0x000fc600078e02ff */
[----:B------:R-:W3:Y:S01]  /*14f20*/  @P1 LDC R6, c[0x0][0x450] ;  /* 0x00011400ff061b82 */ /* 0x000ee20000000800 */
[----:B--2---:R-:W-:-:S05]  /*14f30*/  @P1 IMAD.HI.U32 R4, R11, R4, RZ ;  /* 0x000000040b041227 */ /* 0x004fca00078e00ff */
[----:B---3--:R-:W-:-:S04]  /*14f40*/  @P1 SHF.R.U32.HI R5, RZ, R6, R4 ;  /* 0x00000006ff051219 */ /* 0x008fc80000011604 */
[----:B------:R-:W-:Y:S02]  /*14f50*/  IADD3 R6, R5, R0, -R10 ;  /* 0x0000000005067210 */ /* 0x000fe40007ffe80a */
[----:B------:R-:W-:-:S04]  /*14f60*/  SHF.R.U32.HI R0, RZ, 0x1f, R2 ;  /* 0x0000001fff007819 */ /* 0x000fc80000011602 */
[----:B------:R-:W-:Y:S01]  /*14f70*/  LEA.HI.SX32 R4, R2, R0, 0x1c ;  /* 0x0000000002047211 */ /* 0x000fe200078fe2ff */
[----:B------:R-:W-:-:S03]  /*14f80*/  VIADD R2, R6, -UR4 ;  /* 0x8000000406027c36 */ /* 0x000fc60008000000 */
[----:B------:R-:W-:Y:S01]  /*14f90*/  VIMNMX R0, R9, R4, PT ;  /* 0x0000000409007248 */ /* 0x000fe20003fe0100 */
[----:B------:R2:W-:Y:S01]  /*14fa0*/  STL [R1+0x54], R4 ;  /* 0x0000540401007387 */ /* 0x0005e20000100800 */
[----:B------:R-:W-:Y:S05]  /*14fb0*/  @!P2 BRA `(.L_x_2456) ;  /* 0x000000000044a947 */ /* 0x000fea0003800000 */
[----:B------:R-:W-:Y:S01]  /*14fc0*/  ISETP.GT.AND P0, PT, R6, -0x1, PT ;  /* 0xffffffff0600780c */ /* 0x000fe20003f04270 */
[----:B------:R-:W-:-:S12]  /*14fd0*/  BSSY B0, `(.L_x_2457) ;  /* 0x000000d000007945 */ /* 0x000fd80003800000 */
[----:B------:R-:W-:Y:S05]  /*14fe0*/  @P0 BRA `(.L_x_2458) ;  /* 0x00000000001c0947 */ /* 0x000fea0003800000 */
[----:B------:R-:W-:Y:S02]  /*14ff0*/  ISETP.NE.AND P0, PT, R3, 0x1, PT ;  /* 0x000000010300780c */ /* 0x000fe40003f05270 */
[----:B------:R-:W-:-:S11]  /*15000*/  LOP3.LUT R6, RZ, R6, RZ, 0x33, !PT ;  /* 0x00000006ff067212 */ /* 0x000fd600078e33ff */
[----:B--2---:R-:W2:Y:S02]  /*15010*/  @P0 LDC.64 R4, c[0x0][0x9e8] ;  /* 0x00027a00ff040b82 */ /* 0x004ea40000000a00 */
[----:B--2---:R-:W-:-:S05]  /*15020*/  @P0 IMAD.HI.U32 R4, R6, R4, RZ ;  /* 0x0000000406040227 */ /* 0x004fca00078e00ff */
[----:B------:R-:W-:-:S04]  /*15030*/  @P0 SHF.R.U32.HI R6, RZ, R5, R4 ;  /* 0x00000005ff060219 */ /* 0x000fc80000011604 */
[----:B------:R-:W-:Y:S01]  /*15040*/  LOP3.LUT R6, RZ, R6, RZ, 0x33, !PT ;  /* 0x00000006ff067212 */ /* 0x000fe200078e33ff */
[----:B------:R-:W-:Y:S06]  /*15050*/  BRA `(.L_x_2459) ;  /* 0x0000000000107947 */ /* 0x000fec0003800000 */
.L_x_2458:
[----:B------:R-:W-:-:S13]  /*15060*/  ISETP.NE.AND P0, PT, R3, 0x1, PT ;  /* 0x000000010300780c */ /* 0x000fda0003f05270 */
[----:B--2---:R-:W2:Y:S02]  /*15070*/  @P0 LDC.64 R4, c[0x0][0x9e8] ;  /* 0x00027a00ff040b82 */ /* 0x004ea40000000a00 */
[----:B--2---:R-:W-:-:S05]  /*15080*/  @P0 IMAD.HI.U32 R4, R6, R4, RZ ;  /* 0x0000000406040227 */ /* 0x004fca00078e00ff */
[----:B------:R-:W-:-:S07]  /*15090*/  @P0 SHF.R.U32.HI R6, RZ, R5, R4 ;  /* 0x00000005ff060219 */ /* 0x000fce0000011604 */
.L_x_2459:
[----:B------:R-:W-:Y:S05]  /*150a0*/  BSYNC B0 ;  /* 0x0000000000007941 */ /* 0x000fea0003800000 */
.L_x_2457:
[----:B------:R-:W-:-:S05]  /*150b0*/  IMAD R3, R6, R3, RZ ;  /* 0x0000000306037224 */ /* 0x000fca00078e02ff */
[----:B------:R-:W-:-:S07]  /*150c0*/  VIMNMX R2, R2, R3, !PT ;  /* 0x0000000302027248 */ /* 0x000fce0007fe0100 */
.L_x_2456:
[----:B------:R-:W-:Y:S01]  /*150d0*/  IMAD.HI R2, R2, 0x2aaaaaab, RZ ;  /* 0x2aaaaaab02027827 */ /* 0x000fe200078e02ff */
[----:B--2---:R-:W-:Y:S01]  /*150e0*/  SHF.R.U32.HI R4, RZ, 0x10, R7 ;  /* 0x00000010ff047819 */ /* 0x004fe20000011607 */
[----:B------:R-:W-:Y:S01]  /*150f0*/  BSSY B0, `(.L_x_2460) ;  /* 0x000002a000007945 */ /* 0x000fe20003800000 */
[----:B------:R-:W-:Y:S01]  /*15100*/  LOP3.LUT R8, R7, 0xff, RZ, 0xc0, !PT ;  /* 0x000000ff07087812 */ /* 0x000fe200078ec0ff */
[----:B------:R-:W-:Y:S01]  /*15110*/  IMAD.MOV.U32 R5, RZ, RZ, RZ ;  /* 0x000000ffff057224 */ /* 0x000fe200078e00ff */
[----:B------:R-:W-:Y:S02]  /*15120*/  SHF.R.U32.HI R3, RZ, 0x1f, R2 ;  /* 0x0000001fff037819 */ /* 0x000fe40000011602 */
[----:B------:R-:W-:Y:S01]  /*15130*/  ISETP.NE.AND P0, PT, R4, RZ, PT ;  /* 0x000000ff0400720c */ /* 0x000fe20003f05270 */
[----:B01----:R-:W-:Y:S01]  /*15140*/  IMAD.MOV.U32 R10, RZ, RZ, R5 ;  /* 0x000000ffff0a7224 */ /* 0x003fe200078e0005 */
[----:B------:R-:W-:-:S04]  /*15150*/  LEA.HI.SX32 R3, R2, R3, 0x1c ;  /* 0x0000000302037211 */ /* 0x000fc800078fe2ff */
[----:B------:R-:W-:-:S04]  /*15160*/  VIMNMX R9, RZ, R3, !PT ;  /* 0x00000003ff097248 */ /* 0x000fc80007fe0100 */
[----:B------:R-:W-:Y:S01]  /*15170*/  ISETP.GT.AND P1, PT, R0, R9, PT ;  /* 0x000000090000720c */ /* 0x000fe20003f24270 */
[----:B------:R0:W-:Y:S02]  /*15180*/  STL [R1+0x34], R9 ;  /* 0x0000340901007387 */ /* 0x0001e40000100800 */
[----:B------:R-:W1:Y:S02]  /*15190*/  @!P0 LDC R4, c[0x0][0x9f0] ;  /* 0x00027c00ff048b82 */ /* 0x000e640000000800 */
[----:B------:R0:W-:Y:S04]  /*151a0*/  STL [R1+0x38], R5 ;  /* 0x0000380501007387 */ /* 0x0001e80000100800 */
[----:B------:R0:W-:Y:S04]  /*151b0*/  STL [R1+0x50], R8 ;  /* 0x0000500801007387 */ /* 0x0001e80000100800 */
[----:B------:R-:W-:Y:S05]  /*151c0*/  @!P1 BRA `(.L_x_2461) ;  /* 0x0000000000709947 */ /* 0x000fea0003800000 */
[-C--:B01----:R-:W-:Y:S02]  /*151d0*/  IABS R5, R4.reuse ;  /* 0x0000000400057213 */ /* 0x083fe40000000000 */
[----:B------:R-:W-:Y:S02]  /*151e0*/  IABS R7, R4 ;  /* 0x0000000400077213 */ /* 0x000fe40000000000 */
[----:B------:R-:W0:Y:S03]  /*151f0*/  I2F.RP R2, R5 ;  /* 0x0000000500027306 */ /* 0x000e260000209400 */
[----:B------:R-:W-:-:S05]  /*15200*/  IMAD.MOV R7, RZ, RZ, -R7 ;  /* 0x000000ffff077224 */ /* 0x000fca00078e0a07 */
[----:B0-----:R-:W0:Y:S02]  /*15210*/  MUFU.RCP R2, R2 ;  /* 0x0000000200027308 */ /* 0x001e240000001000 */
[----:B0-----:R-:W-:-:S06]  /*15220*/  VIADD R2, R2, 0xffffffe ;  /* 0x0ffffffe02027836 */ /* 0x001fcc0000000000 */
[----:B------:R-:W0:Y:S02]  /*15230*/  F2I.FTZ.U32.TRUNC.NTZ R3, R2 ;  /* 0x0000000200037305 */ /* 0x000e24000021f000 */
[----:B0-----:R-:W-:-:S04]  /*15240*/  IMAD.MOV R2, RZ, RZ, -R3 ;  /* 0x000000ffff027224 */ /* 0x001fc800078e0a03 */
[----:B------:R-:W-:Y:S02]  /*15250*/  IMAD R6, R2, R5, RZ ;  /* 0x0000000502067224 */ /* 0x000fe400078e02ff */
[----:B------:R-:W-:-:S04]  /*15260*/  IMAD.MOV.U32 R2, RZ, RZ, RZ ;  /* 0x000000ffff027224 */ /* 0x000fc800078e00ff */
[----:B------:R-:W-:Y:S01]  /*15270*/  IMAD.HI.U32 R6, R3, R6, R2 ;  /* 0x0000000603067227 */ /* 0x000fe200078e0002 */
[----:B------:R-:W-:-:S05]  /*15280*/  IADD3 R3, R4, -0x1, R0 ;  /* 0xffffffff04037810 */ /* 0x000fca0007ffe000 */
[----:B------:R-:W-:-:S05]  /*15290*/  IMAD.IADD R3, R3, 0x1, -R9 ;  /* 0x0000000103037824 */ /* 0x000fca00078e0a09 */
[----:B------:R-:W-:Y:S02]  /*152a0*/  IABS R2, R3 ;  /* 0x0000000300027213 */ /* 0x000fe40000000000 */
[----:B------:R-:W-:-:S03]  /*152b0*/  LOP3.LUT R3, R3, R4, RZ, 0x3c, !PT ;  /* 0x0000000403037212 */ /* 0x000fc600078e3cff */
        /* <DEDUP_REMOVED lines=13> */
.L_x_2461:
[----:B------:R-:W-:Y:S05]  /*15390*/  BSYNC B0 ;  /* 0x0000000000007941 */ /* 0x000fea0003800000 */
.L_x_2460:
[----:B------:R-:W-:Y:S01]  /*153a0*/  IMAD.MOV.U32 R3, RZ, RZ, R10 ;  /* 0x000000ffff037224 */ /* 0x000fe200078e000a */
[----:B------:R-:W-:Y:S03]  /*153b0*/  BSSY B7, `(.L_x_2462) ;  /* 0x00003ec000077945 */ /* 0x000fe60003800000 */
[----:B------:R-:W-:-:S05]  /*153c0*/  IMAD R2, R8, R3, R9 ;  /* 0x0000000308027224 */ /* 0x000fca00078e0209 */
        /* <DEDUP_REMOVED lines=9> */
[----:B0-----:R-:W0:Y:S01]  /*15460*/  S2R R5, SR_LANEID ;  /* 0x0000000000057919 */ /* 0x001e220000000000 */
[----:B------:R-:W-:Y:S01]  /*15470*/  VOTEU.ANY UR4, UPT, PT ;  /* 0x0000000000047886 */ /* 0x000fe200038e0100 */
[----:B------:R-:W3:Y:S01]  /*15480*/  LDC.64 R2, c[0x0][0xc60] ;  /* 0x00031800ff027b82 */ /* 0x000ee20000000a00 */
[----:B------:R-:W0:Y:S02]  /*15490*/  FLO.U32 R0, UR4 ;  /* 0x0000000400007d00 */ /* 0x000e2400080e0000 */
[----:B0-----:R-:W-:-:S06]  /*154a0*/  ISETP.EQ.U32.AND P0, PT, R0, R5, PT ;  /* 0x000000050000720c */ /* 0x001fcc0003f02070 */
[----:B------:R-:W3:Y:S07]  /*154b0*/  POPC R5, UR4 ;  /* 0x0000000400057d09 */ /* 0x000eee0008000000 */
[----:B---3--:R-:W3:Y:S01]  /*154c0*/  @P0 ATOMG.E.ADD.STRONG.GPU PT, R3, desc[UR40][R2.64], R5 ;  /* 0x00000005020309a8 */ /* 0x008ee200081ee1e8 */
[----:B-1----:R-:W0:Y:S02]  /*154d0*/  S2R R4, SR_LTMASK ;  /* 0x0000000000047919 */ /* 0x002e240000003900 */
[----:B0-----:R-:W-:-:S04]  /*154e0*/  LOP3.LUT R4, R4, UR4, RZ, 0xc0, !PT ;  /* 0x0000000404047c12 */ /* 0x001fc8000f8ec0ff */
[----:B------:R-:W0:Y:S01]  /*154f0*/  POPC R7, R4 ;  /* 0x0000000400077309 */ /* 0x000e220000000000 */
[----:B---3--:R-:W0:Y:S02]  /*15500*/  SHFL.IDX PT, R0, R3, R0, 0x1f ;  /* 0x00001f0003007589 */ /* 0x008e2400000e0000 */
[----:B0-----:R-:W-:-:S05]  /*15510*/  IADD3 R0, R0, UR37, R7 ;  /* 0x0000002500007c10 */ /* 0x001fca000fffe007 */
[----:B------:R4:W-:Y:S01]  /*15520*/  STL [R1], R0 ;  /* 0x0000000001007387 */ /* 0x0009e20000100800 */
[----:B------:R-:W-:Y:S05]  /*15530*/  BRA `(.L_x_2464) ;  /* 0x0000003c004c7947 */ /* 0x000fea0003800000 */
.L_x_2463:
        /* <DEDUP_REMOVED lines=13> */
[----:B--2---:R-:W-:Y:S02]  /*15610*/  IMAD.U32 R10, RZ, RZ, UR4 ;  /* 0x00000004ff0a7e24 */ /* 0x004fe4000f8e00ff */
[----:B------:R-:W-:Y:S02]  /*15620*/  IMAD.U32 R11, RZ, RZ, UR5 ;  /* 0x00000005ff0b7e24 */ /* 0x000fe4000f8e00ff */
[----:B------:R-:W-:Y:S02]  /*15630*/  IMAD.MOV.U32 R8, RZ, RZ, 0x70 ;  /* 0x00000070ff087424 */ /* 0x000fe400078e00ff */
[----:B------:R-:W-:Y:S02]  /*15640*/  IMAD.MOV.U32 R12, RZ, RZ, 0x1 ;  /* 0x00000001ff0c7424 */ /* 0x000fe400078e00ff */
[----:B------:R-:W-:-:S07]  /*15650*/  IMAD.MOV.U32 R13, RZ, RZ, RZ ;  /* 0x000000ffff0d7224 */ /* 0x000fce00078e00ff */
[----:B------:R-:W-:-:S07]  /*15660*/  LEPC R20, `(.L_x_2466) ;  /* 0x000000001014794e */ /* 0x000fce0000000000 */
[----:B-1----:R-:W-:Y:S05]  /*15670*/  CALL.ABS.NOINC R2 ;  /* 0x0000000002007343 */ /* 0x002fea0003c00000 */
.L_x_2466:
[----:B------:R-:W-:Y:S05]  /*15680*/  BSYNC B6 ;  /* 0x0000000000067941 */ /* 0x000fea0003800000 */
.L_x_2465:
        /* <DEDUP_REMOVED lines=9> */
[----:B-1----:R-:W-:Y:S02]  /*15720*/  IMAD.U32 R4, RZ, RZ, UR6 ;  /* 0x00000006ff047e24 */ /* 0x002fe4000f8e00ff */
[----:B0-----:R-:W-:Y:S02]  /*15730*/  IMAD.U32 R5, RZ, RZ, UR7 ;  /* 0x00000007ff057e24 */ /* 0x001fe4000f8e00ff */
[----:B------:R-:W-:Y:S02]  /*15740*/  IMAD.U32 R6, RZ, RZ, UR8 ;  /* 0x00000008ff067e24 */ /* 0x000fe4000f8e00ff */
[----:B------:R-:W-:-:S02]  /*15750*/  IMAD.U32 R7, RZ, RZ, UR9 ;  /* 0x00000009ff077e24 */ /* 0x000fc4000f8e00ff */
[----:B--2---:R-:W-:Y:S02]  /*15760*/  IMAD.U32 R10, RZ, RZ, UR4 ;  /* 0x00000004ff0a7e24 */ /* 0x004fe4000f8e00ff */
[----:B------:R-:W-:Y:S02]  /*15770*/  IMAD.U32 R11, RZ, RZ, UR5 ;  /* 0x00000005ff0b7e24 */ /* 0x000fe4000f8e00ff */
[----:B------:R-:W-:Y:S02]  /*15780*/  IMAD.MOV.U32 R8, RZ, RZ, 0x70 ;  /* 0x00000070ff087424 */ /* 0x000fe400078e00ff */
[----:B------:R-:W-:Y:S02]  /*15790*/  IMAD.MOV.U32 R12, RZ, RZ, 0x1 ;  /* 0x00000001ff0c7424 */ /* 0x000fe400078e00ff */
[----:B---3--:R-:W-:-:S07]  /*157a0*/  IMAD.MOV.U32 R13, RZ, RZ, RZ ;  /* 0x000000ffff0d7224 */ /* 0x008fce00078e00ff */
[----:B------:R-:W-:-:S07]  /*157b0*/  LEPC R20, `(.L_x_2469) ;  /* 0x000000001014794e */ /* 0x000fce0000000000 */
[----:B----4-:R-:W-:Y:S05]  /*157c0*/  CALL.ABS.NOINC R2 ;  /* 0x0000000002007343 */ /* 0x010fea0003c00000 */
.L_x_2469:
        /* <DEDUP_REMOVED lines=15> */
.L_x_2468:
[----:B------:R-:W-:Y:S05]  /*158c0*/  BSYNC B6 ;  /* 0x0000000000067941 */ /* 0x000fea0003800000 */
.L_x_2467:
[----:B------:R-:W3:Y:S01]  /*158d0*/  LDL R0, [R1+0xc] ;  /* 0x00000c0001007983 */ /* 0x000ee20000100800 */
[----:B------:R-:W-:Y:S02]  /*158e0*/  ULDC.64 UR4, c[0x0][0x9f8] ;  /* 0x00027e0000047ab9 */ /* 0x000fe40000000a00 */
[----:B------:R-:W-:Y:S01]  /*158f0*/  ISETP.NE.U32.AND P0, PT, RZ, UR4, PT ;  /* 0x00000004ff007c0c */ /* 0x000fe2000bf05070 */
[----:B------:R-:W4:Y:S03]  /*15900*/  LDL R16, [R1+0x30] ;  /* 0x0000300001107983 */ /* 0x000f260000100800 */
[----:B------:R-:W-:Y:S01]  /*15910*/  ISETP.NE.AND.EX P0, PT, RZ, UR5, PT, P0 ;  /* 0x00000005ff007c0c */ /* 0x000fe2000bf05300 */
[----:B------:R-:W-:-:S12]  /*15920*/  ULDC.64 UR4, c[0x0][0xa08] ;  /* 0x0002820000047ab9 */ /* 0x000fd80000000a00 */
[----:B------:R-:W5:Y:S01]  /*15930*/  @P0 LDC.64 R2, c[0x0][0x9f8] ;  /* 0x00027e00ff020b82 */ /* 0x000f620000000a00 */
[----:B---3--:R-:W-:Y:S02]  /*15940*/  IMAD.MOV.U32 R7, RZ, RZ, R0 ;  /* 0x000000ffff077224 */ /* 0x008fe400078e0000 */
[----:B-----5:R-:W-:-:S05]  /*15950*/  @P0 IMAD.WIDE R2, R0, 0x4, R2 ;  /* 0x0000000400020825 */ /* 0x020fca00078e0202 */
[----:B------:R3:W0:Y:S01]  /*15960*/  @P0 LDG.E R7, desc[UR40][R2.64] ;  /* 0x0000002802070981 */ /* 0x000622000c1e1900 */
[----:B----4-:R-:W-:Y:S01]  /*15970*/  VIADD R0, R16, 0xffffffff ;  /* 0xffffffff10007836 */ /* 0x010fe20000000000 */
[----:B---3--:R-:W3:Y:S02]  /*15980*/  LDC.64 R2, c[0x0][0x418] ;  /* 0x00010600ff027b82 */ /* 0x008ee40000000a00 */
[----:B---3--:R-:W-:Y:S01]  /*15990*/  LOP3.LUT P0, RZ, R2, UR4, RZ, 0xfc, !PT ;  /* 0x0000000402ff7c12 */ /* 0x008fe2000f80fcff */
[----:B------:R-:W-:-:S03]  /*159a0*/  UMOV UR4, 0xffffffff ;  /* 0xffffffff00047882 */ /* 0x000fc60000000000 */
[----:B------:R-:W-:Y:S02]  /*159b0*/  LOP3.LUT P0, RZ, R3, UR5, RZ, 0xfc, P0 ;  /* 0x0000000503ff7c12 */ /* 0x000fe4000800fcff */
[----:B0-----:R-:W-:Y:S01]  /*159c0*/  SHF.R.S32.HI R8, RZ, 0x1f, R7 ;  /* 0x0000001fff087819 */ /* 0x001fe20000011407 */
[----:B------:R0:W-:Y:S01]  /*159d0*/  STL [R1+0x4], R7 ;  /* 0x0000040701007387 */ /* 0x0001e20000100800 */
[----:B------:R-:W-:-:S03]  /*159e0*/  SEL R16, R7, RZ, !P0 ;  /* 0x000000ff07107207 */ /* 0x000fc60004000000 */
[----:B------:R0:W-:Y:S01]  /*159f0*/  STL [R1+0x8], R8 ;  /* 0x0000080801007387 */ /* 0x0001e20000100800 */
[----:B------:R-:W-:Y:S05]  /*15a00*/  BRA.DIV UR4, `(.L_x_2470) ;  /* 0x0000005204507947 */ /* 0x000fea000b800000 */
[----:B-1----:R-:W1:Y:S02]  /*15a10*/  S2R R4, SR_TID.X ;  /* 0x0000000000047919 */ /* 0x002e640000002100 */
[----:B-1----:R-:W-:-:S04]  /*15a20*/  SHF.R.U32.HI R4, RZ, 0x5, R4 ;  /* 0x00000005ff047819 */ /* 0x002fc80000011604 */
[----:B------:R-:W-:-:S05]  /*15a30*/  LOP3.LUT R4, R4, 0x3, RZ, 0xc0, !PT ;  /* 0x0000000304047812 */ /* 0x000fca00078ec0ff */
[----:B------:R1:W3:Y:S02]  /*15a40*/  SHFL.IDX PT, R14, R4, RZ, 0x1f ;  /* 0x00001fff040e7589 */ /* 0x0002e400000e0000 */
.L_x_2576:
[----:B------:R4:W-:Y:S01]  /*15a50*/  STL [R1+0x20], R0 ;  /* 0x0000200001007387 */ /* 0x0009e20000100800 */
[----:B---3--:R-:W-:Y:S02]  /*15a60*/  ISETP.NE.AND P0, PT, R14, RZ, PT ;  /* 0x000000ff0e00720c */ /* 0x008fe40003f05270 */
[----:B------:R-:W-:Y:S02]  /*15a70*/  PLOP3.LUT P1, PT, PT, PT, PT, 0x8, 0x0 ;  /* 0x000000000000781c */ /* 0x000fe40003f2e170 */
[----:B------:R-:W-:-:S11]  /*15a80*/  LOP3.LUT R18, R18, 0xfffffffe, RZ, 0xc0, !PT ;  /* 0xfffffffe12127812 */ /* 0x000fd600078ec0ff */
[----:B------:R-:W-:Y:S01]  /*15a90*/  @P1 LOP3.LUT R18, R18, 0x1, RZ, 0xfc, !PT ;  /* 0x0000000112121812 */ /* 0x000fe200078efcff */
[----:B----4-:R-:W-:Y:S06]  /*15aa0*/  @P0 BRA `(.L_x_2471) ;  /* 0x00000004000c0947 */ /* 0x010fec0003800000 */
[----:B------:R-:W-:-:S03]  /*15ab0*/  UMOV UR4, 0xffffffff ;  /* 0xffffffff00047882 */ /* 0x000fc60000000000 */
[----:B------:R-:W-:Y:S05]  /*15ac0*/  BRA.DIV UR4, `(.L_x_2472) ;  /* 0x0000005204547947 */ /* 0x000fea000b800000 */
[----:B------:R-:W-:-:S13]  /*15ad0*/  ELECT P6, URZ, PT ;  /* 0x00000000003f782f */ /* 0x000fda00038c0000 */
.L_x_2579:
[----:B------:R-:W-:Y:S05]  /*15ae0*/  @!P6 BRA `(.L_x_2471) ;  /* 0x0000000000fce947 */ /* 0x000fea0003800000 */
[----:B------:R-:W-:-:S04]  /*15af0*/  ISETP.NE.U32.AND P0, PT, R2, RZ, PT ;  /* 0x000000ff0200720c */ /* 0x000fc80003f05070 */
[----:B------:R-:W-:-:S13]  /*15b00*/  ISETP.NE.AND.EX P0, PT, R3, RZ, PT, P0 ;  /* 0x000000ff0300720c */ /* 0x000fda0003f05300 */
[----:B------:R-:W-:Y:S05]  /*15b10*/  @!P0 BRA `(.L_x_2473) ;  /* 0x0000000000508947 */ /* 0x000fea0003800000 */
[----:B------:R-:W3:Y:S01]  /*15b20*/  LDC R6, c[0x0][0x43c] ;  /* 0x00010f00ff067b82 */ /* 0x000ee20000000800 */
[----:B------:R-:W-:Y:S01]  /*15b30*/  IMAD.MOV.U32 R9, RZ, RZ, R0 ;  /* 0x000000ffff097224 */ /* 0x000fe200078e0000 */
[----:B------:R-:W-:-:S03]  /*15b40*/  ULDC.64 UR4, c[0x0][0x428] ;  /* 0x00010a0000047ab9 */ /* 0x000fc60000000a00 */
[----:B------:R-:W-:Y:S01]  /*15b50*/  IMAD.MOV.U32 R0, RZ, RZ, R9 ;  /* 0x000000ffff007224 */ /* 0x000fe200078e0009 */
[----:B---3--:R-:W-:-:S13]  /*15b60*/  ISETP.NE.AND P0, PT, R6, 0x1, PT ;  /* 0x000000010600780c */ /* 0x008fda0003f05270 */
[----:B-1----:R-:W1:Y:S02]  /*15b70*/  @P0 LDC.64 R4, c[0x0][0x440] ;  /* 0x00011000ff040b82 */ /* 0x002e640000000a00 */
[----:B-1----:R-:W-:-:S05]  /*15b80*/  @P0 IMAD.HI.U32 R4, R9, R4, RZ ;  /* 0x0000000409040227 */ /* 0x002fca00078e00ff */
        /* <DEDUP_REMOVED lines=13> */
.L_x_2473:
[----:B------:R-:W4:Y:S04]  /*15c60*/  LDL R0, [R1+0x10] ;  /* 0x0000100001007983 */ /* 0x000f280000100800 */
[----:B---3--:R-:W3:Y:S01]  /*15c70*/  LDL R2, [R1+0x14] ;  /* 0x0000140001027983 */ /* 0x008ee20000100800 */
[----:B----4-:R-:W-:Y:S01]  /*15c80*/  IMAD R0, R0, 0x8, R19 ;  /* 0x0000000800007824 */ /* 0x010fe200078e0213 */
[----:B---3--:R-:W-:-:S04]  /*15c90*/  SHF.L.U32 R2, R2, 0x1f, RZ ;  /* 0x0000001f02027819 */ /* 0x008fc800000006ff */
[----:B------:R-:W3:Y:S02]  /*15ca0*/  SYNCS.PHASECHK.TRANS64.TRYWAIT P0, [R0+URZ+0x22840], R2 ;  /* 0x02284002000075a7 */ /* 0x000ee4000800017f */
[----:B---3--:R-:W-:Y:S05]  /*15cb0*/  @!P0 BRA `(.L_x_2474) ;  /* 0x0000004c00f88947 */ /* 0x008fea0003800000 */
.L_x_2580:
[----:B------:R-:W4:Y:S02]  /*15cc0*/  S2R R3, SR_TID.X ;  /* 0x0000000000037919 */ /* 0x000f240000002100 */
[----:B----4-:R-:W-:-:S04]  /*15cd0*/  LOP3.LUT R3, R3, 0x7f, RZ, 0xc0, !PT ;  /* 0x0000007f03037812 */ /* 0x010fc800078ec0ff */
[----:B------:R-:W-:-:S13]  /*15ce0*/  ISETP.NE.AND P0, PT, R3, RZ, PT ;  /* 0x000000ff0300720c */ /* 0x000fda0003f05270 */
[----:B------:R-:W-:Y:S05]  /*15cf0*/  @P0 BRA `(.L_x_2475) ;  /* 0x00000000001c0947 */ /* 0x000fea0003800000 */
[----:B------:R-:W4:Y:S01]  /*15d00*/  S2R R3, SR_TID.X ;  /* 0x0000000000037919 */ /* 0x000f220000002100 */
[----:B---3--:R-:W-:-:S04]  /*15d10*/  IMAD.MOV.U32 R2, RZ, RZ, 0x3000 ;  /* 0x00003000ff027424 */ /* 0x008fc800078e00ff */
[----:B------:R3:W-:Y:S01]  /*15d20*/  SYNCS.ARRIVE.TRANS64 RZ, [R0+URZ+0x22830], R2 ;  /* 0x0228300200ff79a7 */ /* 0x0007e2000800003f */
[----:B----4-:R-:W-:-:S04]  /*15d30*/  LOP3.LUT R3, R3, 0x1f, RZ, 0xc0, !PT ;  /* 0x0000001f03037812 */ /* 0x010fc800078ec0ff */
[----:B------:R-:W-:-:S13]  /*15d40*/  ISETP.NE.AND P0, PT, R3, RZ, PT ;  /* 0x000000ff0300720c */ /* 0x000fda0003f05270 */
[----:B---3--:R-:W-:Y:S05]  /*15d50*/  @!P0 BRA `(.L_x_2475) ;  /* 0x0000000000048947 */ /* 0x008fea0003800000 */
[----:B------:R-:W-:Y:S01]  /*15d60*/  BPT.TRAP 0x1 ;  /* 0x000000040000795c */ /* 0x000fe20000300000 */
.L_x_2475:
[----:B-1----:R-:W4:Y:S04]  /*15d70*/  LDL R4, [R1+0x10] ;  /* 0x0000100001047983 */ /* 0x002f280000100800 */
[----:B------:R-:W2:Y:S04]  /*15d80*/  LDL R3, [R1+0x20] ;  /* 0x0000200001037983 */ /* 0x000ea80000100800 */
[----:B---3--:R-:W3:Y:S01]  /*15d90*/  LDL R2, [R1+0x18] ;  /* 0x0000180001027983 */ /* 0x008ee20000100800 */
[----:B------:R-:W-:Y:S01]  /*15da0*/  R2UR UR9, R0 ;  /* 0x00000000000972ca */ /* 0x000fe200000e0000 */
[----:B------:R-:W-:Y:S01]  /*15db0*/  UIADD3 UR6, UP0, UR38, 0x370, URZ ;  /* 0x0000037026067890 */ /* 0x000fe2000ff1e03f */
[----:B------:R-:W-:Y:S01]  /*15dc0*/  R2UR UR12, R17 ;  /* 0x00000000110c72ca */ /* 0x000fe200000e0000 */
[----:B------:R-:W-:Y:S01]  /*15dd0*/  UMOV UR5, 0x14f00000 ;  /* 0x14f0000000057882 */ /* 0x000fe20000000000 */
[----:B-----5:R-:W-:Y:S01]  /*15de0*/  R2UR UR13, R16 ;  /* 0x00000000100d72ca */ /* 0x020fe200000e0000 */
[----:B------:R-:W-:Y:S01]  /*15df0*/  UIADD3.X UR7, URZ, UR39, URZ, UP0, !UPT ;  /* 0x000000273f077290 */ /* 0x000fe200087fe43f */
[----:B------:R-:W-:Y:S01]  /*15e00*/  PLOP3.LUT P0, PT, PT, PT, PT, 0x80, 0x0 ;  /* 0x000000000000781c */ /* 0x000fe20003f0f070 */
[----:B------:R-:W-:Y:S01]  /*15e10*/  UMOV UR10, URZ ;  /* 0x0000003f000a7c82 */ /* 0x000fe20008000000 */
[----:B------:R-:W-:-:S05]  /*15e20*/  LOP3.LUT R18, R18, 0xfffffffe, RZ, 0xc0, !PT ;  /* 0xfffffffe12127812 */ /* 0x000fca00078ec0ff */
[----:B------:R-:W-:-:S06]  /*15e30*/  UIADD3 UR9, UR9, 0x22830, URZ ;  /* 0x0002283009097890 */ /* 0x000fcc000fffe03f */
[----:B------:R-:W-:Y:S01]  /*15e40*/  @P0 LOP3.LUT R18, R18, 0x1, RZ, 0xfc, !PT ;  /* 0x0000000112120812 */ /* 0x000fe200078efcff */
[----:B----4-:R-:W-:Y:S01]  /*15e50*/  IMAD R0, R4, 0x3000, R19 ;  /* 0x0000300004007824 */ /* 0x010fe200078e0213 */
[----:B--2---:R-:W-:-:S04]  /*15e60*/  R2UR UR11, R3 ;  /* 0x00000000030b72ca */ /* 0x004fc800000e0000 */
[----:B------:R-:W-:Y:S02]  /*15e70*/  R2UR UR8, R0 ;  /* 0x00000000000872ca */ /* 0x000fe400000e0000 */
[----:B---3--:R-:W-:-:S11]  /*15e80*/  R2UR UR4, R2 ;  /* 0x00000000020472ca */ /* 0x008fd600000e0000 */
[----:B------:R-:W-:Y:S02]  /*15e90*/  UIADD3 UR8, UR8, 0x1c400, URZ ;  /* 0x0001c40008087890 */ /* 0x000fe4000fffe03f */
[----:B------:R-:W-:-:S03]  /*15ea0*/  UIMAD UR11, UR11, 0x60, UR4 ;  /* 0x000000600b0b78a4 */ /* 0x000fc6000f8e0204 */
[----:B------:R-:W-:-:S06]  /*15eb0*/  UMOV UR4, 0x0 ;  /* 0x0000000000047882 */ /* 0x000fcc0000000000 */
[----:B------:R3:W-:Y:S02]  /*15ec0*/  UTMALDG.4D [UR8], [UR6], desc[UR4] ;  /* 0x00000408060075b4 */ /* 0x0007e40008019000 */
[----:B---3--:R-:W-:Y:S01]  /*15ed0*/  NOP ;  /* 0x0000000000007918 */ /* 0x008fe20000000000 */
.L_x_2471:
[----:B------:R-:W3:Y:S01]  /*15ee0*/  LDL.LU R3, [R1+0x40] ;  /* 0x0000400001037983 */ /* 0x000ee20000300800 */
[----:B------:R-:W-:Y:S05]  /*15ef0*/  WARPSYNC.ALL ;  /* 0x0000000000007948 */ /* 0x000fea0003800000 */
[----:B------:R-:W-:Y:S01]  /*15f00*/  ULDC.64 UR4, c[0x0][0x298] ;  /* 0x0000a60000047ab9 */ /* 0x000fe20000000a00 */
[----:B------:R-:W-:Y:S01]  /*15f10*/  BSSY B6, `(.L_x_2476) ;  /* 0x000001c000067945 */ /* 0x000fe20003800000 */
[----:B------:R-:W-:Y:S01]  /*15f20*/  BAR.SYNC.DEFER_BLOCKING 0x8, 0x180 ;  /* 0x0206000000007b1d */ /* 0x000fe20000010000 */
[----:B---3--:R-:W-:Y:S01]  /*15f30*/  SHF.R.S32.HI R0, RZ, 0x1f, R3 ;  /* 0x0000001fff007819 */ /* 0x008fe20000011403 */
[----:B-1----:R-:W-:-:S04]  /*15f40*/  IMAD.WIDE.U32 R4, R3, UR4, RZ ;  /* 0x0000000403047c25 */ /* 0x002fc8000f8e00ff */
[----:B------:R-:W-:Y:S01]  /*15f50*/  IMAD R2, R0, UR4, RZ ;  /* 0x0000000400027c24 */ /* 0x000fe2000f8e02ff */
[----:B------:R1:W-:Y:S01]  /*15f60*/  STL.64 [R1+0x40], R4 ;  /* 0x0000400401007387 */ /* 0x0003e20000100a00 */
[----:B------:R-:W-:Y:S02]  /*15f70*/  VIADD R0, R19, 0x18400 ;  /* 0x0001840013007836 */ /* 0x000fe40000000000 */
[----:B------:R-:W-:-:S03]  /*15f80*/  IMAD R2, R3, UR5, R2 ;  /* 0x0000000503027c24 */ /* 0x000fc6000f8e0202 */
[----:B------:R-:W-:Y:S01]  /*15f90*/  LOP3.LUT P0, RZ, R0, 0x3ff, RZ, 0xc0, !PT ;  /* 0x000003ff00ff7812 */ /* 0x000fe2000780c0ff */
[----:B------:R-:W-:-:S05]  /*15fa0*/  IMAD.IADD R0, R5, 0x1, R2 ;  /* 0x0000000105007824 */ /* 0x000fca00078e0202 */
[----:B------:R1:W-:Y:S07]  /*15fb0*/  STL [R1+0x4c], R0 ;  /* 0x00004c0001007387 */ /* 0x0003ee0000100800 */
[----:B------:R-:W-:Y:S05]  /*15fc0*/  @!P0 BRA `(.L_x_2477) ;  /* 0x0000000000408947 */ /* 0x000fea0003800000 */
[----:B------:R-:W-:Y:S01]  /*15fd0*/  MOV R2, 0x0 ;  /* 0x0000000000027802 */ /* 0x000fe20000000f00 */
[----:B------:R-:W-:Y:S01]  /*15fe0*/  ULDC.64 UR6, c[0x4][0x98] ;  /* 0x0100260000067ab9 */ /* 0x000fe20000000a00 */
[----:B------:R-:W-:Y:S01]  /*15ff0*/  ULDC.64 UR8, c[0x4][0xa0] ;  /* 0x0100280000087ab9 */ /* 0x000fe20000000a00 */
[----:B------:R-:W-:Y:S01]  /*16000*/  ULDC.64 UR4, c[0x4][0x20] ;  /* 0x0100080000047ab9 */ /* 0x000fe20000000a00 */
[----:B-1----:R-:W-:Y:S02]  /*16010*/  IMAD.U32 R4, RZ, RZ, UR6 ;  /* 0x00000006ff047e24 */ /* 0x002fe4000f8e00ff */
[----:B------:R-:W1:Y:S01]  /*16020*/  LDC.64 R2, c[0x4][R2] ;  /* 0x0100000002027b82 */ /* 0x000e620000000a00 */
[----:B------:R-:W-:Y:S02]  /*16030*/  IMAD.U32 R5, RZ, RZ, UR7 ;  /* 0x00000007ff057e24 */ /* 0x000fe4000f8e00ff */
[----:B------:R-:W-:Y:S02]  /*16040*/  IMAD.U32 R6, RZ, RZ, UR8 ;  /* 0x00000008ff067e24 */ /* 0x000fe4000f8e00ff */
[----:B0-----:R-:W-:-:S02]  /*16050*/  IMAD.U32 R7, RZ, RZ, UR9 ;  /* 0x00000009ff077e24 */ /* 0x001fc4000f8e00ff */
[----:B--2---:R-:W-:Y:S02]  /*16060*/  IMAD.U32 R10, RZ, RZ, UR4 ;  /* 0x00000004ff0a7e24 */ /* 0x004fe4000f8e00ff */
[----:B------:R-:W-:Y:S02]  /*16070*/  IMAD.U32 R11, RZ, RZ, UR5 ;  /* 0x00000005ff0b7e24 */ /* 0x000fe4000f8e00ff */
[----:B------:R-:W-:Y:S02]  /*16080*/  IMAD.MOV.U32 R8, RZ, RZ, 0x70 ;  /* 0x00000070ff087424 */ /* 0x000fe400078e00ff */
[----:B------:R-:W-:Y:S02]  /*16090*/  IMAD.MOV.U32 R12, RZ, RZ, 0x1 ;  /* 0x00000001ff0c7424 */ /* 0x000fe400078e00ff */
[----:B------:R-:W-:-:S07]  /*160a0*/  IMAD.MOV.U32 R13, RZ, RZ, RZ ;  /* 0x000000ffff0d7224 */ /* 0x000fce00078e00ff */
[----:B------:R-:W-:-:S07]  /*160b0*/  LEPC R20, `(.L_x_2477) ;  /* 0x000000001014794e */ /* 0x000fce0000000000 */
[----:B-1----:R-:W-:Y:S05]  /*160c0*/  CALL.ABS.NOINC R2 ;  /* 0x0000000002007343 */ /* 0x002fea0003c00000 */
.L_x_2477:
[----:B------:R-:W-:Y:S05]  /*160d0*/  BSYNC B6 ;  /* 0x0000000000067941 */ /* 0x000fea0003800000 */
.L_x_2476:
[----:B-1----:R-:W3:Y:S01]  /*160e0*/  LDL.LU R0, [R1+0x4c] ;  /* 0x00004c0001007983 */ /* 0x002ee20000300800 */
[----:B------:R-:W-:Y:S01]  /*160f0*/  ULDC.64 UR6, c[0x0][0xa00] ;  /* 0x0002800000067ab9 */ /* 0x000fe20000000a00 */
[----:B------:R-:W-:Y:S01]  /*16100*/  ULDC.64 UR4, c[0x0][0x2d8] ;  /* 0x0000b60000047ab9 */ /* 0x000fe20000000a00 */
[----:B0-----:R-:W0:Y:S01]  /*16110*/  LDC R7, c[0x0][0x448] ;  /* 0x00011200ff077b82 */ /* 0x001e220000000800 */
[----:B------:R-:W3:Y:S04]  /*16120*/  LDL.LU.64 R2, [R1+0x40] ;  /* 0x0000400001027983 */ /* 0x000ee80000300a00 */
[----:B------:R-:W4:Y:S04]  /*16130*/  LDL R5, [R1+0xc] ;  /* 0x00000c0001057983 */ /* 0x000f280000100800 */
[----:B------:R-:W2:Y:S01]  /*16140*/  LDL R12, [R1+0x28] ;  /* 0x00002800010c7983 */ /* 0x000ea20000100800 */
[----:B------:R-:W-:Y:S01]  /*16150*/  ISETP.NE.U32.AND P0, PT, RZ, UR6, PT ;  /* 0x00000006ff007c0c */ /* 0x000fe2000bf05070 */
[----:B------:R-:W-:-:S03]  /*16160*/  ULDC UR6, c[0x0][0x2b8] ;  /* 0x0000ae0000067ab9 */ /* 0x000fc60000000800 */
[----:B------:R-:W-:Y:S01]  /*16170*/  ISETP.NE.AND.EX P0, PT, RZ, UR7, PT, P0 ;  /* 0x00000007ff007c0c */ /* 0x000fe2000bf05300 */
[----:B------:R-:W1:Y:S02]  /*16180*/  S2R R8, SR_TID.X ;  /* 0x0000000000087919 */ /* 0x000e640000002100 */
[----:B-1----:R-:W-:Y:S02]  /*16190*/  IMAD.SHL.U32 R8, R8, 0x10, RZ ;  /* 0x0000001008087824 */ /* 0x002fe400078e00ff */
[----:B---3--:R-:W-:Y:S01]  /*161a0*/  IMAD.MOV.U32 R3, RZ, RZ, R0 ;  /* 0x000000ffff037224 */ /* 0x008fe200078e0000 */
[----:B----4-:R-:W-:-:S04]  /*161b0*/  SHF.R.S32.HI R0, RZ, 0x1f, R5 ;  /* 0x0000001fff007819 */ /* 0x010fc80000011405 */
[----:B------:R-:W-:Y:S02]  /*161c0*/  SEL R4, R0, RZ, !P0 ;  /* 0x000000ff00047207 */ /* 0x000fe40004000000 */
[----:B------:R-:W-:Y:S02]  /*161d0*/  SEL R0, R5, RZ, !P0 ;  /* 0x000000ff05007207 */ /* 0x000fe40004000000 */
[----:B------:R-:W1:Y:S01]  /*161e0*/  S2R R5, SR_TID.X ;  /* 0x0000000000057919 */ /* 0x000e620000002100 */
[----:B------:R-:W-:-:S04]  /*161f0*/  IMAD.WIDE.U32 R2, R17, UR4, R2 ;  /* 0x0000000411027c25 */ /* 0x000fc8000f8e0002 */
[----:B------:R-:W-:Y:S01]  /*16200*/  IMAD R3, R17, UR5, R3 ;  /* 0x0000000511037c24 */ /* 0x000fe2000f8e0203 */
[----:B------:R-:W-:Y:S02]  /*16210*/  ULDC.64 UR4, c[0x0][0x2e0] ;  /* 0x0000b80000047ab9 */ /* 0x000fe40000000a00 */
[----:B------:R-:W-:Y:S02]  /*16220*/  IMAD R4, R4, UR4, RZ ;  /* 0x0000000404047c24 */ /* 0x000fe4000f8e02ff */
[----:B------:R-:W-:-:S04]  /*16230*/  IMAD.WIDE.U32 R2, R0, UR4, R2 ;  /* 0x0000000400027c25 */ /* 0x000fc8000f8e0002 */
[----:B------:R-:W-:Y:S01]  /*16240*/  IMAD R0, R0, UR5, R4 ;  /* 0x0000000500007c24 */ /* 0x000fe2000f8e0204 */
[----:B0-----:R-:W-:Y:S01]  /*16250*/  ISETP.NE.AND P0, PT, R7, 0x1, PT ;  /* 0x000000010700780c */ /* 0x001fe20003f05270 */
[----:B------:R-:W0:Y:S01]  /*16260*/  S2R R9, SR_TID.X ;  /* 0x0000000000097919 */ /* 0x000e220000002100 */
[----:B------:R-:W-:-:S11]  /*16270*/  ULDC.64 UR4, c[0x0][0x2d0] ;  /* 0x0000b40000047ab9 */ /* 0x000fd60000000a00 */
[----:B------:R-:W3:Y:S01]  /*16280*/  @P0 LDC R6, c[0x0][0x450] ;  /* 0x00011400ff060b82 */ /* 0x000ee20000000800 */
[----:B-1----:R-:W-:-:S04]  /*16290*/  LOP3.LUT R5, R5, 0x7f, RZ, 0xc0, !PT ;  /* 0x0000007f05057812 */ /* 0x002fc800078ec0ff */
[----:B------:R-:W-:-:S04]  /*162a0*/  SHF.R.U32.HI R5, RZ, 0x3, R5 ;  /* 0x00000003ff057819 */ /* 0x000fc80000011605 */
[----:B------:R-:W-:Y:S02]  /*162b0*/  LOP3.LUT R8, R5, 0x70, R8, 0xf8, !PT ;  /* 0x0000007005087812 */ /* 0x000fe400078ef808 */
[----:B------:R-:W1:Y:S03]  /*162c0*/  @P0 LDC R5, c[0x0][0x44c] ;  /* 0x00011300ff050b82 */ /* 0x000e660000000800 */
[----:B--2---:R-:W-:Y:S02]  /*162d0*/  IMAD.IADD R4, R8, 0x1, R12 ;  /* 0x0000000108047824 */ /* 0x004fe400078e020c */
[----:B------:R2:W5:Y:S01]  /*162e0*/  LDL R8, [R1+0x24] ;  /* 0x0000240001087983 */ /* 0x0005620000100800 */
[----:B------:R-:W-:Y:S02]  /*162f0*/  IMAD.IADD R3, R3, 0x1, R0 ;  /* 0x0000000103037824 */ /* 0x000fe400078e0200 */
[----:B------:R-:W-:Y:S01]  /*16300*/  IMAD.MOV.U32 R0, RZ, RZ, R4 ;  /* 0x000000ffff007224 */ /* 0x000fe200078e0004 */
[----:B------:R-:W4:Y:S01]  /*16310*/  S2R R10, SR_TID.X ;  /* 0x00000000000a7919 */ /* 0x000f220000002100 */
[----:B-1----:R-:W-:-:S05]  /*16320*/  @P0 IMAD.HI.U32 R5, R4, R5, RZ ;  /* 0x0000000504050227 */ /* 0x002fca00078e00ff */
        /* <DEDUP_REMOVED lines=9> */
[----:B------:R-:W-:Y:S01]  /*163c0*/  SHF.R.S32.HI R0, RZ, 0x1f, R4 ;  /* 0x0000001fff007819 */ /* 0x000fe20000011404 */
[----:B0-----:R-:W-:-:S04]  /*163d0*/  IMAD.SHL.U32 R9, R9, 0x8, RZ ;  /* 0x0000000809097824 */ /* 0x001fc800078e00ff */
[----:B------:R-:W-:Y:S02]  /*163e0*/  IMAD R0, R0, UR4, RZ ;  /* 0x0000000400007c24 */ /* 0x000fe4000f8e02ff */
[----:B------:R-:W-:-:S04]  /*163f0*/  IMAD.WIDE.U32 R2, R4, UR4, R2 ;  /* 0x0000000404027c25 */ /* 0x000fc8000f8e0002 */
[----:B------:R-:W-:Y:S01]  /*16400*/  IMAD R4, R4, UR5, R0 ;  /* 0x0000000504047c24 */ /* 0x000fe2000f8e0200 */
[----:B------:R-:W-:Y:S01]  /*16410*/  ULDC.64 UR4, c[0x0][0x280] ;  /* 0x0000a00000047ab9 */ /* 0x000fe20000000a00 */
[----:B------:R-:W-:Y:S02]  /*16420*/  LOP3.LUT R9, R9, 0x38, RZ, 0xc0, !PT ;  /* 0x0000003809097812 */ /* 0x000fe400078ec0ff */
[----:B------:R-:W-:Y:S01]  /*16430*/  IMAD.IADD R4, R3, 0x1, R4 ;  /* 0x0000000103047824 */ /* 0x000fe200078e0204 */
[----:B------:R-:W-:Y:S01]  /*16440*/  LEA R0, P1, R2, UR4, 0x1 ;  /* 0x0000000402007c11 */ /* 0x000fe2000f8208ff */
[----:B------:R-:W-:Y:S01]  /*16450*/  UMOV UR4, 0xffffffff ;  /* 0xffffffff00047882 */ /* 0x000fe20000000000 */
[----:B----4-:R-:W-:Y:S02]  /*16460*/  LOP3.LUT R10, R10, 0x7f, RZ, 0xc0, !PT ;  /* 0x0000007f0a0a7812 */ /* 0x010fe400078ec0ff */
[----:B------:R-:W-:Y:S02]  /*16470*/  ISETP.GE.AND P0, PT, R9, UR6, PT ;  /* 0x0000000609007c0c */ /* 0x000fe4000bf06270 */
[----:B------:R-:W-:-:S02]  /*16480*/  LEA.HI.X R2, R2, UR5, R4, 0x1, P1 ;  /* 0x0000000502027c11 */ /* 0x000fc400088f0c04 */
[----:B------:R-:W-:Y:S01]  /*16490*/  SHF.R.U32.HI R10, RZ, 0x3, R10 ;  /* 0x00000003ff0a7819 */ /* 0x000fe2000001160a */
[----:B--2---:R-:W-:Y:S08]  /*164a0*/  BRA.DIV UR4, `(.L_x_2478) ;  /* 0x0000004a04107947 */ /* 0x004ff0000b800000 */
[----:B------:R-:W2:Y:S04]  /*164b0*/  LDL.LU R6, [R1+0x2c] ;  /* 0x00002c0001067983 */ /* 0x000ea80000300800 */
[----:B------:R-:W3:Y:S01]  /*164c0*/  LDL.LU R11, [R1+0x28] ;  /* 0x00002800010b7983 */ /* 0x000ee20000300800 */
[----:B--2---:R-:W-:-:S03]  /*164d0*/  IMAD R4, R6, R7, RZ ;  /* 0x0000000706047224 */ /* 0x004fc600078e02ff */
[----:B------:R-:W0:Y:S01]  /*164e0*/  SHFL.IDX PT, R7, R0, RZ, 0x181f ;  /* 0x00181fff00077589 */ /* 0x000e2200000e0000 */
[----:B---3--:R-:W-:-:S03]  /*164f0*/  IMAD.IADD R3, R10, 0x1, R11 ;  /* 0x000000010a037824 */ /* 0x008fc600078e020b */
[----:B------:R-:W1:Y:S01]  /*16500*/  SHFL.IDX PT, R6, R2, RZ, 0x181f ;  /* 0x00181fff02067589 */ /* 0x000e6200000e0000 */
[C---:B------:R-:W-:Y:S01]  /*16510*/  VIADD R5, R3.reuse, 0x10 ;  /* 0x0000001003057836 */ /* 0x040fe20000000000 */
        /* <DEDUP_REMOVED lines=55> */
[----:B------:R-:W-:Y:S04]  /*16890*/  SHFL.IDX PT, R0, R0, 0x7, 0x181f ;  /* 0x00f81f0000007f89 */ /* 0x000fe800000e0000 */
[----:B0-----:R-:W0:Y:S03]  /*168a0*/  SHFL.IDX PT, R6, R2, 0x6, 0x181f ;  /* 0x00d81f0002067f89 */ /* 0x001e2600000e0000 */
[----:B-1----:R-:W-:-:S05]  /*168b0*/  @!P1 LEA R5, P2, R9, R5, 0x1 ;  /* 0x0000000509059211 */ /* 0x002fca00078408ff */
[----:B0-----:R-:W-:-:S04]  /*168c0*/  @!P1 IMAD.X R6, RZ, RZ, R6, P2 ;  /* 0x000000ffff069224 */ /* 0x001fc800010e0606 */
[----:B------:R-:W-:Y:S02]  /*168d0*/  @!P1 IMAD.MOV.U32 R7, RZ, RZ, R6 ;  /* 0x000000ffff079224 */ /* 0x000fe400078e0006 */
[----:B------:R-:W-:Y:S02]  /*168e0*/  @!P1 IMAD.MOV.U32 R6, RZ, RZ, R5 ;  /* 0x000000ffff069224 */ /* 0x000fe400078e0005 */
[----:B------:R0:W1:Y:S04]  /*168f0*/  SHFL.IDX PT, R5, R2, 0x7, 0x181f ;  /* 0x00f81f0002057f89 */ /* 0x00006800000e0000 */
[----:B------:R0:W-:Y:S02]  /*16900*/  @!P1 LDGSTS.E.BYPASS.LTC128B.128 [R8+0x1b400], desc[UR40][R6.64], !P0 ;  /* 0x1b40000006089fae */ /* 0x0001e4000c101d68 */
.L_x_2597:
[----:B------:R-:W-:-:S05]  /*16910*/  VIADD R3, R3, 0x70 ;  /* 0x0000007003037836 */ /* 0x000fca0000000000 */
[----:B------:R-:W-:-:S13]  /*16920*/  ISETP.GE.AND P1, PT, R3, R4, PT ;  /* 0x000000040300720c */ /* 0x000fda0003f26270 */
[----:B0-----:R-:W-:-:S05]  /*16930*/  @!P1 LEA R2, P2, R9, R0, 0x1 ;  /* 0x0000000009029211 */ /* 0x001fca00078408ff */
[----:B-1----:R-:W-:-:S05]  /*16940*/  @!P1 IMAD.X R3, RZ, RZ, R5, P2 ;  /* 0x000000ffff039224 */ /* 0x002fca00010e0605 */
[----:B------:R-:W-:Y:S01]  /*16950*/  @!PT LDS RZ, [RZ] ;  /* 0x00000000fffff984 */ /* 0x000fe20000000800 */
[----:B------:R-:W-:Y:S01]  /*16960*/  @!PT LDS RZ, [RZ] ;  /* 0x00000000fffff984 */ /* 0x000fe20000000800 */
[----:B------:R-:W-:Y:S01]  /*16970*/  @!PT LDS RZ, [RZ] ;  /* 0x00000000fffff984 */ /* 0x000fe20000000800 */
[----:B------:R0:W-:Y:S01]  /*16980*/  @!P1 LDGSTS.E.BYPASS.LTC128B.128 [R8+0x1bc00], desc[UR40][R2.64], !P0 ;  /* 0x1bc0000002089fae */ /* 0x0001e2000c101d68 */
[----:B------:R-:W-:Y:S01]  /*16990*/  PLOP3.LUT P0, PT, PT, PT, PT, 0x80, 0x0 ;  /* 0x000000000000781c */ /* 0x000fe20003f0f070 */
[----:B------:R-:W-:-:S12]  /*169a0*/  NOP ;  /* 0x0000000000007918 */ /* 0x000fd80000000000 */
.L_x_2479:
        /* <DEDUP_REMOVED lines=18> */
.L_x_2598:
[----:B------:R-:W-:Y:S05]  /*16ad0*/  BSYNC B0 ;  /* 0x0000000000007941 */ /* 0x000fea0003800000 */
.L_x_2480:
[----:B------:R-:W-:Y:S01]  /*16ae0*/  LOP3.LUT P0, RZ, R18, 0x1, RZ, 0xc0, !PT ;  /* 0x0000000112ff7812 */ /* 0x000fe2000780c0ff */
[----:B------:R-:W-:-:S12]  /*16af0*/  BSSY B0, `(.L_x_2482) ;  /* 0x000005b000007945 */ /* 0x000fd80003800000 */
[----:B------:R-:W-:Y:S05]  /*16b00*/  @!P0 BRA `(.L_x_2483) ;  /* 0x0000000400648947 */ /* 0x000fea0003800000 */
[----:B------:R-:W2:Y:S04]  /*16b10*/  LDL R2, [R1+0x10] ;  /* 0x0000100001027983 */ /* 0x000ea80000100800 */
[----:B------:R-:W0:Y:S01]  /*16b20*/  LDL R4, [R1+0x14] ;  /* 0x0000140001047983 */ /* 0x000e220000100800 */
[----:B------:R-:W-:Y:S01]  /*16b30*/  BSSY B1, `(.L_x_2484) ;  /* 0x0000008000017945 */ /* 0x000fe20003800000 */
[----:B------:R-:W1:Y:S02]  /*16b40*/  S2R R3, SR_TID.X ;  /* 0x0000000000037919 */ /* 0x000e640000002100 */
[----:B-1----:R-:W-:-:S04]  /*16b50*/  LOP3.LUT R3, R3, 0x7f, RZ, 0xc0, !PT ;  /* 0x0000007f03037812 */ /* 0x002fc800078ec0ff */
[----:B------:R-:W-:Y:S01]  /*16b60*/  ISETP.NE.AND P1, PT, R3, RZ, PT ;  /* 0x000000ff0300720c */ /* 0x000fe20003f25270 */
[----:B--2---:R-:W-:Y:S01]  /*16b70*/  IMAD R2, R2, 0x8, R19 ;  /* 0x0000000802027824 */ /* 0x004fe200078e0213 */
[----:B0-----:R-:W-:-:S04]  /*16b80*/  SHF.L.U32 R0, R4, 0x1f, RZ ;  /* 0x0000001f04007819 */ /* 0x001fc800000006ff */
[----:B------:R-:W0:Y:S02]  /*16b90*/  SYNCS.PHASECHK.TRANS64.TRYWAIT P0, [R2+URZ+0x22860], R0 ;  /* 0x02286000020075a7 */ /* 0x000e24000800017f */
[----:B0-----:R-:W-:Y:S05]  /*16ba0*/  @!P0 BRA `(.L_x_2485) ;  /* 0x0000004800f88947 */ /* 0x001fea0003800000 */
.L_x_2599:
[----:B------:R-:W-:Y:S05]  /*16bb0*/  BSYNC B1 ;  /* 0x0000000000017941 */ /* 0x000fea0003800000 */
.L_x_2484:
        /* <DEDUP_REMOVED lines=9> */
.L_x_2487:
[----:B------:R-:W-:Y:S05]  /*16c50*/  BSYNC B1 ;  /* 0x0000000000017941 */ /* 0x000fea0003800000 */
.L_x_2486:
[----:B0-----:R-:W2:Y:S04]  /*16c60*/  LDL R0, [R1+0x10] ;  /* 0x0000100001007983 */ /* 0x001ea80000100800 */
[----:B------:R-:W3:Y:S04]  /*16c70*/  LDL R4, [R1+0x18] ;  /* 0x0000180001047983 */ /* 0x000ee80000100800 */
[----:B------:R-:W3:Y:S01]  /*16c80*/  LDL.LU R3, [R1+0x20] ;  /* 0x0000200001037983 */ /* 0x000ee20000300800 */
        /* <DEDUP_REMOVED lines=8> */
[----:B---3--:R-:W-:Y:S02]  /*16d10*/  IMAD R3, R3, 0x60, R4 ;  /* 0x0000006003037824 */ /* 0x008fe400078e0204 */
[----:B------:R-:W-:-:S07]  /*16d20*/  VIADD R4, R0, 0x400 ;  /* 0x0000040000047836 */ /* 0x000fce0000000000 */
.L_x_2488:
        /* <DEDUP_REMOVED lines=15> */
.L_x_2489:
        /* <DEDUP_REMOVED lines=15> */
.L_x_2490:
        /* <DEDUP_REMOVED lines=15> */
.L_x_2491:
        /* <DEDUP_REMOVED lines=10> */
.L_x_2483:
[----:B------:R-:W-:Y:S05]  /*170a0*/  BSYNC B0 ;  /* 0x0000000000007941 */ /* 0x000fea0003800000 */
.L_x_2482:
        /* <DEDUP_REMOVED lines=8> */
[----:B------:R-:W4:Y:S04]  /*17130*/  LDL.LU R7, [R1+0x54] ;  /* 0x0000540001077983 */ /* 0x000f280000300800 */
[----:B------:R-:W5:Y:S04]  /*17140*/  LDL.LU R6, [R1+0x34] ;  /* 0x0000340001067983 */ /* 0x000f680000300800 */
[----:B------:R-:W5:Y:S01]  /*17150*/  LDL.LU R4, [R1+0x58] ;  /* 0x0000580001047983 */ /* 0x000f620000300800 */
[----:B------:R-:W-:Y:S01]  /*17160*/  BSSY B2, `(.L_x_2494) ;  /* 0x00000b0000027945 */ /* 0x000fe20003800000 */
[----:B--2---:R-:W-:-:S04]  /*17170*/  VIADD R2, R9, 0x1 ;  /* 0x0000000109027836 */ /* 0x004fc80000000000 */
[----:B---3--:R-:W-:Y:S01]  /*17180*/  IMAD R2, R2, R8, RZ ;  /* 0x0000000802027224 */ /* 0x008fe200078e02ff */
[----:B------:R-:W-:Y:S02]  /*17190*/  LOP3.LUT R8, RZ, R5, RZ, 0x33, !PT ;  /* 0x00000005ff087212 */ /* 0x000fe400078e33ff */
[----:B----4-:R-:W-:Y:S02]  /*171a0*/  LOP3.LUT R3, RZ, R7, RZ, 0x33, !PT ;  /* 0x00000007ff037212 */ /* 0x010fe400078e33ff */
[----:B------:R-:W-:-:S04]  /*171b0*/  LOP3.LUT R2, RZ, R2, RZ, 0x33, !PT ;  /* 0x00000002ff027212 */ /* 0x000fc800078e33ff */
[----:B-----5:R-:W-:Y:S02]  /*171c0*/  VIADDMNMX R2, R2, -R6, R3, !PT ;  /* 0x8000000602027246 */ /* 0x020fe40007800103 */
[----:B------:R-:W-:-:S04]  /*171d0*/  LOP3.LUT R4, RZ, R4, RZ, 0x33, !PT ;  /* 0x00000004ff047212 */ /* 0x000fc800078e33ff */
[----:B------:R-:W-:-:S04]  /*171e0*/  VIMNMX R4, R2, R4, !PT ;  /* 0x0000000402047248 */ /* 0x000fc80007fe0100 */
[----:B------:R-:W-:Y:S02]  /*171f0*/  VIADDMNMX R8, R4, 0x2, R8, !PT ;  /* 0x0000000204087846 */ /* 0x000fe40007800108 */
[----:B------:R-:W-:-:S05]  /*17200*/  LOP3.LUT R2, RZ, R4, RZ, 0x33, !PT ;  /* 0x00000004ff027212 */ /* 0x000fca00078e33ff */
[----:B------:R-:W-:-:S05]  /*17210*/  IMAD.IADD R2, R8, 0x1, R2 ;  /* 0x0000000108027824 */ /* 0x000fca00078e0202 */
[----:B------:R-:W-:-:S04]  /*17220*/  LOP3.LUT R2, R2, 0x1, RZ, 0xc0, !PT ;  /* 0x0000000102027812 */ /* 0x000fc800078ec0ff */
[----:B------:R-:W-:-:S13]  /*17230*/  ISETP.NE.U32.AND P0, PT, R2, 0x1, PT ;  /* 0x000000010200780c */ /* 0x000fda0003f05070 */
[----:B------:R-:W-:Y:S05]  /*17240*/  @P0 BRA `(.L_x_2495) ;  /* 0x0000000800840947 */ /* 0x000fea0003800000 */
[----:B------:R-:W2:Y:S04]  /*17250*/  LDL.LU R5, [R1+0x10] ;  /* 0x0000100001057983 */ /* 0x000ea80000300800 */
[----:B------:R-:W3:Y:S01]  /*17260*/  LDL.LU R9, [R1+0x14] ;  /* 0x0000140001097983 */ /* 0x000ee20000300800 */
[----:B------:R-:W-:Y:S01]  /*17270*/  LOP3.LUT P2, RZ, R18, 0x1, RZ, 0xc0, !PT ;  /* 0x0000000112ff7812 */ /* 0x000fe2000784c0ff */
[----:B------:R-:W-:Y:S01]  /*17280*/  BSSY B1, `(.L_x_2496) ;  /* 0x000009b000017945 */ /* 0x000fe20003800000 */
[----:B--2---:R-:W-:-:S05]  /*17290*/  VIADD R2, R5, 0x1 ;  /* 0x0000000105027836 */ /* 0x004fca0000000000 */
[----:B------:R-:W-:-:S04]  /*172a0*/  ISETP.NE.AND P0, PT, R2, 0x2, PT ;  /* 0x000000020200780c */ /* 0x000fc80003f05270 */
[----:B------:R-:W-:Y:S02]  /*172b0*/  SEL R3, RZ, 0x1, P0 ;  /* 0x00000001ff037807 */ /* 0x000fe40000000000 */
[----:B------:R-:W-:Y:S02]  /*172c0*/  SEL R10, R2, RZ, P0 ;  /* 0x000000ff020a7207 */ /* 0x000fe40000000000 */
[----:B---3--:R-:W-:-:S05]  /*172d0*/  LOP3.LUT R9, R9, R3, RZ, 0x3c, !PT ;  /* 0x0000000309097212 */ /* 0x008fca00078e3cff */
[----:B------:R0:W-:Y:S04]  /*172e0*/  STL [R1+0x14], R9 ;  /* 0x0000140901007387 */ /* 0x0001e80000100800 */
[----:B------:R0:W-:Y:S01]  /*172f0*/  STL [R1+0x10], R10 ;  /* 0x0000100a01007387 */ /* 0x0001e20000100800 */
        /* <DEDUP_REMOVED lines=24> */
.L_x_2498:
        /* <DEDUP_REMOVED lines=8> */
.L_x_2600:
[----:B------:R-:W-:Y:S05]  /*17500*/  BSYNC B3 ;  /* 0x0000000000037941 */ /* 0x000fea0003800000 */
.L_x_2499:
        /* <DEDUP_REMOVED lines=9> */
.L_x_2502:
[----:B------:R-:W-:Y:S05]  /*175a0*/  BSYNC B3 ;  /* 0x0000000000037941 */ /* 0x000fea0003800000 */
.L_x_2501:
[----:B------:R-:W3:Y:S04]  /*175b0*/  LDL R5, [R1+0x10] ;  /* 0x0000100001057983 */ /* 0x000ee80000100800 */
[----:B-1----:R-:W4:Y:S01]  /*175c0*/  LDL R6, [R1+0x18] ;  /* 0x0000180001067983 */ /* 0x002f220000100800 */
[----:B0-----:R-:W-:Y:S01]  /*175d0*/  IMAD.MOV.U32 R9, RZ, RZ, RZ ;  /* 0x000000ffff097224 */ /* 0x001fe200078e00ff */
[----:B------:R-:W-:Y:S01]  /*175e0*/  UIADD3 UR4, UP0, UR38, 0x370, URZ ;  /* 0x0000037026047890 */ /* 0x000fe2000ff1e03f */
[----:B------:R-:W-:Y:S01]  /*175f0*/  PLOP3.LUT P0, PT, PT, PT, PT, 0x80, 0x0 ;  /* 0x000000000000781c */ /* 0x000fe20003f0f070 */
[----:B------:R-:W-:Y:S01]  /*17600*/  UMOV UR6, 0x0 ;  /* 0x0000000000067882 */ /* 0x000fe20000000000 */
[----:B------:R-:W-:Y:S01]  /*17610*/  UMOV UR7, 0x14f00000 ;  /* 0x14f0000000077882 */ /* 0x000fe20000000000 */
[----:B------:R-:W-:Y:S01]  /*17620*/  R2UR UR10, R9 ;  /* 0x00000000090a72ca */ /* 0x000fe200000e0000 */
[----:B------:R-:W-:Y:S01]  /*17630*/  UIADD3.X UR5, URZ, UR39, URZ, UP0, !UPT ;  /* 0x000000273f057290 */ /* 0x000fe200087fe43f */
[----:B---3--:R-:W-:-:S02]  /*17640*/  IMAD R5, R5, 0x3000, R19 ;  /* 0x0000300005057824 */ /* 0x008fc400078e0213 */
[----:B----4-:R-:W-:Y:S02]  /*17650*/  IMAD R0, R0, 0x60, R6 ;  /* 0x0000006000007824 */ /* 0x010fe400078e0206 */
[----:B------:R-:W-:Y:S02]  /*17660*/  VIADD R5, R5, 0x1c400 ;  /* 0x0001c40005057836 */ /* 0x000fe40000000000 */
[----:B------:R-:W-:-:S07]  /*17670*/  VIADD R6, R3, 0x22830 ;  /* 0x0002283003067836 */ /* 0x000fce0000000000 */
.L_x_2503:
        /* <DEDUP_REMOVED lines=13> */
.L_x_2601:
[----:B------:R-:W-:Y:S05]  /*17750*/  BSYNC B3 ;  /* 0x0000000000037941 */ /* 0x000fea0003800000 */
.L_x_2504:
        /* <DEDUP_REMOVED lines=11> */
.L_x_2507:
[----:B------:R-:W-:Y:S05]  /*17810*/  BSYNC B3 ;  /* 0x0000000000037941 */ /* 0x000fea0003800000 */
.L_x_2506:
[----:B0-2---:R-:W2:Y:S01]  /*17820*/  LDL R2, [R1+0x10] ;  /* 0x0000100001027983 */ /* 0x005ea20000100800 */
        /* <DEDUP_REMOVED lines=9> */
.L_x_2508:
        /* <DEDUP_REMOVED lines=15> */
.L_x_2509:
        /* <DEDUP_REMOVED lines=15> */
.L_x_2510:
        /* <DEDUP_REMOVED lines=15> */
.L_x_2511:
        /* <DEDUP_REMOVED lines=10> */
.L_x_2497:
[----:B------:R-:W-:Y:S05]  /*17c30*/  BSYNC B1 ;  /* 0x0000000000017941 */ /* 0x000fea0003800000 */
.L_x_2496:
[----:B------:R-:W2:Y:S02]  /*17c40*/  LDL.LU R5, [R1+0x30] ;  /* 0x0000300001057983 */ /* 0x000ea40000300800 */
[----:B--2---:R-:W-:-:S07]  /*17c50*/  VIADD R0, R5, 0xfffffffd ;  /* 0xfffffffd05007836 */ /* 0x004fce0000000000 */
.L_x_2495:
[----:B------:R-:W-:Y:S05]  /*17c60*/  BSYNC B2 ;  /* 0x0000000000027941 */ /* 0x000fea0003800000 */
.L_x_2494:
[----:B------:R-:W-:-:S05]  /*17c70*/  VIADD R8, R8, 0xfffffffe ;  /* 0xfffffffe08087836 */ /* 0x000fca0000000000 */
[----:B------:R-:W-:-:S13]  /*17c80*/  ISETP.NE.AND P0, PT, R8, R4, PT ;  /* 0x000000040800720c */ /* 0x000fda0003f05270 */
[----:B------:R-:W-:Y:S05]  /*17c90*/  @!P0 BRA `(.L_x_2493) ;  /* 0x0000001400008947 */ /* 0x000fea0003800000 */
.L_x_2544:
[----:B------:R-:W2:Y:S04]  /*17ca0*/  LDL.LU R3, [R1+0x10] ;  /* 0x0000100001037983 */ /* 0x000ea80000300800 */
[----:B------:R-:W3:Y:S01]  /*17cb0*/  LDL.LU R2, [R1+0x14] ;  /* 0x0000140001027983 */ /* 0x000ee20000300800 */
[----:B------:R-:W-:Y:S01]  /*17cc0*/  LOP3.LUT P1, RZ, R18, 0x1, RZ, 0xc0, !PT ;  /* 0x0000000112ff7812 */ /* 0x000fe2000782c0ff */
[----:B------:R-:W-:Y:S05]  /*17cd0*/  YIELD ;  /* 0x0000000000007946 */ /* 0x000fea0003800000 */
[----:B------:R-:W-:Y:S01]  /*17ce0*/  BSSY B1, `(.L_x_2512) ;  /* 0x0000098000017945 */ /* 0x000fe20003800000 */
[----:B--2---:R-:W-:-:S05]  /*17cf0*/  VIADD R7, R3, 0x1 ;  /* 0x0000000103077836 */ /* 0x004fca0000000000 */
[----:B------:R-:W-:-:S04]  /*17d00*/  ISETP.NE.AND P0, PT, R7, 0x2, PT ;  /* 0x000000020700780c */ /* 0x000fc80003f05270 */
[----:B------:R-:W-:Y:S02]  /*17d10*/  SEL R6, RZ, 0x1, P0 ;  /* 0x00000001ff067807 */ /* 0x000fe40000000000 */
[----:B------:R-:W-:Y:S02]  /*17d20*/  SEL R7, R7, RZ, P0 ;  /* 0x000000ff07077207 */ /* 0x000fe40000000000 */
[----:B---3--:R-:W-:Y:S01]  /*17d30*/  LOP3.LUT R6, R2, R6, RZ, 0x3c, !PT ;  /* 0x0000000602067212 */ /* 0x008fe200078e3cff */
[----:B0-----:R-:W-:Y:S06]  /*17d40*/  @!P1 BRA `(.L_x_2513) ;  /* 0x0000000800449947 */ /* 0x001fec0003800000 */
        /* <DEDUP_REMOVED lines=24> */
.L_x_2514:
        /* <DEDUP_REMOVED lines=8> */
.L_x_2602:
[----:B------:R-:W-:Y:S05]  /*17f50*/  BSYNC B2 ;  /* 0x0000000000027941 */ /* 0x000fea0003800000 */
.L_x_2515:
        /* <DEDUP_REMOVED lines=9> */
.L_x_2518:
[----:B------:R-:W-:Y:S05]  /*17ff0*/  BSYNC B2 ;  /* 0x0000000000027941 */ /* 0x000fea0003800000 */
.L_x_2517:
        /* <DEDUP_REMOVED lines=12> */
.L_x_2519:
        /* <DEDUP_REMOVED lines=13> */
.L_x_2603:
[----:B------:R-:W-:Y:S05]  /*18190*/  BSYNC B2 ;  /* 0x0000000000027941 */ /* 0x000fea0003800000 */
.L_x_2520:
        /* <DEDUP_REMOVED lines=11> */
.L_x_2523:
[----:B------:R-:W-:Y:S05]  /*18250*/  BSYNC B2 ;  /* 0x0000000000027941 */ /* 0x000fea0003800000 */
.L_x_2522:
        /* <DEDUP_REMOVED lines=9> */
.L_x_2524:
        /* <DEDUP_REMOVED lines=15> */
.L_x_2525:
        /* <DEDUP_REMOVED lines=15> */
.L_x_2526:
        /* <DEDUP_REMOVED lines=15> */
.L_x_2527:
        /* <DEDUP_REMOVED lines=10> */
.L_x_2513:
[----:B------:R-:W-:Y:S05]  /*18660*/  BSYNC B1 ;  /* 0x0000000000017941 */ /* 0x000fea0003800000 */
.L_x_2512:
[----:B------:R-:W-:Y:S01]  /*18670*/  VIADD R7, R7, 0x1 ;  /* 0x0000000107077836 */ /* 0x000fe20000000000 */
[----:B------:R-:W-:Y:S01]  /*18680*/  LOP3.LUT P2, RZ, R18, 0x1, RZ, 0xc0, !PT ;  /* 0x0000000112ff7812 */ /* 0x000fe2000784c0ff */
[----:B------:R-:W-:Y:S03]  /*18690*/  BSSY B1, `(.L_x_2528) ;  /* 0x000009c000017945 */ /* 0x000fe60003800000 */
[----:B------:R-:W-:-:S04]  /*186a0*/  ISETP.NE.AND P0, PT, R7, 0x2, PT ;  /* 0x000000020700780c */ /* 0x000fc80003f05270 */
[----:B------:R-:W-:Y:S02]  /*186b0*/  SEL R2, RZ, 0x1, P0 ;  /* 0x00000001ff027807 */ /* 0x000fe40000000000 */
[----:B0-----:R-:W-:Y:S02]  /*186c0*/  SEL R9, R7, RZ, P0 ;  /* 0x000000ff07097207 */ /* 0x001fe40000000000 */
[----:B------:R-:W-:Y:S01]  /*186d0*/  LOP3.LUT R8, R6, R2, RZ, 0x3c, !PT ;  /* 0x0000000206087212 */ /* 0x000fe200078e3cff */
[----:B------:R-:W-:-:S04]  /*186e0*/  VIADD R6, R0, 0xffffffff ;  /* 0xffffffff00067836 */ /* 0x000fc80000000000 */
[----:B------:R0:W-:Y:S04]  /*186f0*/  STL [R1+0x14], R8 ;  /* 0x0000140801007387 */ /* 0x0001e80000100800 */
[----:B------:R0:W-:Y:S01]  /*18700*/  STL [R1+0x10], R9 ;  /* 0x0000100901007387 */ /* 0x0001e20000100800 */
[----:B------:R-:W-:Y:S05]  /*18710*/  @!P2 BRA `(.L_x_2529) ;  /* 0x00000008004ca947 */ /* 0x000fea0003800000 */
        /* <DEDUP_REMOVED lines=24> */
.L_x_2530:
        /* <DEDUP_REMOVED lines=8> */
.L_x_2604:
[----:B------:R-:W-:Y:S05]  /*18920*/  BSYNC B2 ;  /* 0x0000000000027941 */ /* 0x000fea0003800000 */
.L_x_2531:
        /* <DEDUP_REMOVED lines=9> */
.L_x_2534:
[----:B------:R-:W-:Y:S05]  /*189c0*/  BSYNC B2 ;  /* 0x0000000000027941 */ /* 0x000fea0003800000 */
.L_x_2533:
[----:B------:R-:W2:Y:S04]  /*189d0*/  LDL R5, [R1+0x10] ;  /* 0x0000100001057983 */ /* 0x000ea80000100800 */
[----:B------:R-:W3:Y:S01]  /*189e0*/  LDL R4, [R1+0x18] ;  /* 0x0000180001047983 */ /* 0x000ee20000100800 */
[----:B------:R-:W-:Y:S01]  /*189f0*/  IMAD.MOV.U32 R10, RZ, RZ, RZ ;  /* 0x000000ffff0a7224 */ /* 0x000fe200078e00ff */
[----:B------:R-:W-:Y:S01]  /*18a00*/  UIADD3 UR4, UP0, UR38, 0x370, URZ ;  /* 0x0000037026047890 */ /* 0x000fe2000ff1e03f */
[----:B------:R-:W-:Y:S01]  /*18a10*/  PLOP3.LUT P0, PT, PT, PT, PT, 0x80, 0x0 ;  /* 0x000000000000781c */ /* 0x000fe20003f0f070 */
[----:B------:R-:W-:Y:S01]  /*18a20*/  UMOV UR6, 0x0 ;  /* 0x0000000000067882 */ /* 0x000fe20000000000 */
[----:B------:R-:W-:Y:S01]  /*18a30*/  UMOV UR7, 0x14f00000 ;  /* 0x14f0000000077882 */ /* 0x000fe20000000000 */
[----:B------:R-:W-:Y:S01]  /*18a40*/  R2UR UR10, R10 ;  /* 0x000000000a0a72ca */ /* 0x000fe200000e0000 */
[----:B------:R-:W-:Y:S01]  /*18a50*/  UIADD3.X UR5, URZ, UR39, URZ, UP0, !UPT ;  /* 0x000000273f057290 */ /* 0x000fe200087fe43f */
[----:B--2---:R-:W-:-:S02]  /*18a60*/  IMAD R5, R5, 0x3000, R19 ;  /* 0x0000300005057824 */ /* 0x004fc400078e0213 */
[----:B---3--:R-:W-:Y:S02]  /*18a70*/  IMAD R4, R7, 0x60, R4 ;  /* 0x0000006007047824 */ /* 0x008fe400078e0204 */
[----:B------:R-:W-:Y:S02]  /*18a80*/  VIADD R5, R5, 0x1c400 ;  /* 0x0001c40005057836 */ /* 0x000fe40000000000 */
[----:B------:R-:W-:-:S07]  /*18a90*/  VIADD R7, R2, 0x22830 ;  /* 0x0002283002077836 */ /* 0x000fce0000000000 */
.L_x_2535:
        /* <DEDUP_REMOVED lines=13> */
.L_x_2605:
[----:B------:R-:W-:Y:S05]  /*18b70*/  BSYNC B2 ;  /* 0x0000000000027941 */ /* 0x000fea0003800000 */
.L_x_2536:
[----:B------:R-:W-:Y:S01]  /*18b80*/  BSSY B2, `(.L_x_2538) ;  /* 0x000000b000027945 */ /* 0x000fe20003800000 */
[----:B0-----:R-:W-:Y:S02]  /*18b90*/  IMAD.MOV.U32 R8, RZ, RZ, 0x0 ;  /* 0x00000000ff087424 */ /* 0x001fe400078e00ff */
[----:B------:R-:W-:Y:S01]  /*18ba0*/  IMAD.MOV.U32 R9, RZ, RZ, 0x14f00000 ;  /* 0x14f00000ff097424 */ /* 0x000fe200078e00ff */
        /* <DEDUP_REMOVED lines=8> */
.L_x_2539:
[----:B------:R-:W-:Y:S05]  /*18c30*/  BSYNC B2 ;  /* 0x0000000000027941 */ /* 0x000fea0003800000 */
.L_x_2538:
[----:B-12---:R-:W2:Y:S01]  /*18c40*/  LDL R3, [R1+0x10] ;  /* 0x0000100001037983 */ /* 0x006ea20000100800 */
        /* <DEDUP_REMOVED lines=9> */
.L_x_2540:
        /* <DEDUP_REMOVED lines=15> */
.L_x_2541:
        /* <DEDUP_REMOVED lines=15> */
.L_x_2542:
        /* <DEDUP_REMOVED lines=15> */
.L_x_2543:
        /* <DEDUP_REMOVED lines=10> */
.L_x_2529:
[----:B------:R-:W-:Y:S05]  /*19050*/  BSYNC B1 ;  /* 0x0000000000017941 */ /* 0x000fea0003800000 */
.L_x_2528:
[----:B------:R-:W2:Y:S01]  /*19060*/  LDL R5, [R1+0x1c] ;  /* 0x00001c0001057983 */ /* 0x000ea20000100800 */
[----:B------:R-:W-:Y:S01]  /*19070*/  VIADD R0, R0, 0xfffffffe ;  /* 0xfffffffe00007836 */ /* 0x000fe20000000000 */
[----:B--2---:R-:W-:-:S13]  /*19080*/  ISETP.GT.AND P0, PT, R6, R5, PT ;  /* 0x000000050600720c */ /* 0x004fda0003f04270 */
[----:B------:R-:W-:Y:S05]  /*19090*/  @P0 BRA `(.L_x_2544) ;  /* 0xffffffec00000947 */ /* 0x000fea000383ffff */
.L_x_2493:
[----:B------:R-:W-:Y:S05]  /*190a0*/  BSYNC B0 ;  /* 0x0000000000007941 */ /* 0x000fea0003800000 */
.L_x_2492:
[----:B------:R-:W2:Y:S04]  /*190b0*/  LDL.LU R4, [R1+0x10] ;  /* 0x0000100001047983 */ /* 0x000ea80000300800 */
[----:B------:R-:W3:Y:S01]  /*190c0*/  LDL.LU R3, [R1+0x14] ;  /* 0x0000140001037983 */ /* 0x000ee20000300800 */
[----:B------:R-:W1:Y:S01]  /*190d0*/  S2R R2, SR_TID.X ;  /* 0x0000000000027919 */ /* 0x000e620000002100 */
[----:B------:R-:W-:Y:S01]  /*190e0*/  BSSY B0, `(.L_x_2545) ;  /* 0x0000016000007945 */ /* 0x000fe20003800000 */
[----:B-1----:R-:W-:-:S04]  /*190f0*/  LOP3.LUT R2, R2, 0x7f, RZ, 0xc0, !PT ;  /* 0x0000007f02027812 */ /* 0x002fc800078ec0ff */
[----:B------:R-:W-:Y:S01]  /*19100*/  ISETP.NE.AND P1, PT, R2, RZ, PT ;  /* 0x000000ff0200720c */ /* 0x000fe20003f25270 */
[----:B--2---:R-:W-:-:S05]  /*19110*/  VIADD R0, R4, 0x1 ;  /* 0x0000000104007836 */ /* 0x004fca0000000000 */
[----:B------:R-:W-:-:S04]  /*19120*/  ISETP.NE.AND P0, PT, R0, 0x2, PT ;  /* 0x000000020000780c */ /* 0x000fc80003f05270 */
[----:B------:R-:W-:-:S04]  /*19130*/  SEL R2, RZ, 0x1, P0 ;  /* 0x00000001ff027807 */ /* 0x000fc80000000000 */
[----:B---3--:R-:W-:-:S05]  /*19140*/  LOP3.LUT R3, R3, R2, RZ, 0x3c, !PT ;  /* 0x0000000203037212 */ /* 0x008fca00078e3cff */
[----:B------:R1:W-:Y:S01]  /*19150*/  STL [R1+0x14], R3 ;  /* 0x0000140301007387 */ /* 0x0003e20000100800 */
        /* <DEDUP_REMOVED lines=14> */
.L_x_2546:
[----:B------:R-:W-:Y:S05]  /*19240*/  BSYNC B0 ;  /* 0x0000000000007941 */ /* 0x000fea0003800000 */
.L_x_2545:
[----:B------:R-:W-:-:S05]  /*19250*/  SEL R0, R0, RZ, P0 ;  /* 0x000000ff00007207 */ /* 0x000fca0000000000 */
[----:B------:R3:W-:Y:S02]  /*19260*/  STL [R1+0x10], R0 ;  /* 0x0000100001007387 */ /* 0x0007e40000100800 */
.L_x_2464:
[----:B------:R-:W-:Y:S05]  /*19270*/  BSYNC B7 ;  /* 0x0000000000077941 */ /* 0x000fea0003800000 */
.L_x_2462:
[----:B------:R-:W-:-:S13]  /*19280*/  LOP3.LUT P0, RZ, R18, 0x2, RZ, 0xc0, !PT ;  /* 0x0000000212ff7812 */ /* 0x000fda000780c0ff */
[----:B------:R-:W-:Y:S05]  /*19290*/  @!P0 BRA `(.L_x_2547) ;  /* 0x00000000002c8947 */ /* 0x000fea0003800000 */
[----:B------:R-:W-:Y:S05]  /*192a0*/  WARPSYNC.ALL ;  /* 0x0000000000007948 */ /* 0x000fea0003800000 */
[----:B------:R-:W5:Y:S08]  /*192b0*/  S2UR UR5, SR_CgaCtaId ;  /* 0x00000000000579c3 */ /* 0x000f700000008800 */
[----:B------:R-:W-:Y:S06]  /*192c0*/  BAR.SYNC.DEFER_BLOCKING 0x5, 0x180 ;  /* 0x0146000000007b1d */ /* 0x000fec0000010000 */
[----:B------:R-:W-:-:S02]  /*192d0*/  UMOV UR4, 0x400 ;  /* 0x0000040000047882 */ /* 0x000fc40000000000 */
[----:B-----5:R-:W-:-:S06]  /*192e0*/  ULEA UR4, UR5, UR4, 0x18 ;  /* 0x0000000405047291 */ /* 0x020fcc000f8ec03f */
[----:B------:R-:W-:-:S05]  /*192f0*/  IMAD.U32 R19, RZ, RZ, UR4 ;  /* 0x00000004ff137e24 */ /* 0x000fca000f8e00ff */
[----:B01----:R-:W0:Y:S04]  /*19300*/  LDS.128 R4, [R19+0x228d0] ;  /* 0x0228d00013047984 */ /* 0x003e280000000c00 */
[----:B0-----:R0:W-:Y:S04]  /*19310*/  STL.64 [R1], R4 ;  /* 0x0000000401007387 */ /* 0x0011e80000100a00 */
[----:B------:R0:W-:Y:S01]  /*19320*/  STL.64 [R1+0x8], R6 ;  /* 0x0000080601007387 */ /* 0x0001e20000100a00 */
[----:B------:R-:W-:Y:S06]  /*19330*/  BAR.ARV 0x4, 0x180 ;  /* 0x0106000000007b1d */ /* 0x000fec0000002000 */
[----:B------:R-:W-:Y:S05]  /*19340*/  BRA `(.L_x_2548) ;  /* 0x0000001000307947 */ /* 0x000fea0003800000 */
.L_x_2547:
[----:B------:R-:W5:Y:S01]  /*19350*/  S2R R16, SR_TID.X ;  /* 0x0000000000107919 */ /* 0x000f620000002100 */
[----:B------:R-:W-:Y:S01]  /*19360*/  UMOV UR4, 0xffffffff ;  /* 0xffffffff00047882 */ /* 0x000fe20000000000 */
[----:B-----5:R-:W-:-:S04]  /*19370*/  LOP3.LUT R16, R16, 0x1f, RZ, 0xc0, !PT ;  /* 0x0000001f10107812 */ /* 0x020fc800078ec0ff */
[----:B------:R-:W-:Y:S01]  /*19380*/  ISETP.NE.AND P0, PT, R16, 0x1f, PT ;  /* 0x0000001f1000780c */ /* 0x000fe20003f05270 */
[----:B------:R-:W-:-:S12]  /*19390*/  BRA.DIV UR4, `(.L_x_2549) ;  /* 0x0000002604887947 */ /* 0x000fd8000b800000 */
[----:B-1----:R-:W0:Y:S01]  /*193a0*/  LDL.LU R3, [R1] ;  /* 0x0000000001037983 */ /* 0x002e220000300800 */
[----:B------:R-:W-:-:S03]  /*193b0*/  ULDC UR4, c[0x0][0xc3c] ;  /* 0x00030f0000047ab9 */ /* 0x000fc60000000800 */
[----:B------:R-:W3:Y:S01]  /*193c0*/  LDL R4, [R1+0xc] ;  /* 0x00000c0001047983 */ /* 0x000ee20000100800 */
[----:B0-2---:R-:W-:Y:S02]  /*193d0*/  IMAD.MOV.U32 R10, RZ, RZ, R3 ;  /* 0x000000ffff0a7224 */ /* 0x005fe400078e0003 */
[----:B---34-:R-:W-:-:S05]  /*193e0*/  IMAD.IADD R0, R4, 0x1, R16 ;  /* 0x0000000104007824 */ /* 0x018fca00078e0210 */
        /* <DEDUP_REMOVED lines=36> */
.L_x_2615:
[----:B------:R-:W-:Y:S02]  /*19630*/  ULDC UR4, c[0x0][0xc38] ;  /* 0x00030e0000047ab9 */ /* 0x000fe40000000800 */
[----:B------:R-:W-:-:S04]  /*19640*/  IMAD.U32 R7, RZ, RZ, UR4 ;  /* 0x00000004ff077e24 */ /* 0x000fc8000f8e00ff */
[----:B-1----:R-:W-:-:S04]  /*19650*/  IMAD R10, R14, R7, RZ ;  /* 0x000000070e0a7224 */ /* 0x002fc800078e02ff */
[----:B------:R-:W-:-:S05]  /*19660*/  IMAD.IADD R4, R9, 0x1, R10 ;  /* 0x0000000109047824 */ /* 0x000fca00078e020a */
[----:B------:R-:W-:-:S13]  /*19670*/  ISETP.GT.AND P6, PT, R4, R0, PT ;  /* 0x000000000400720c */ /* 0x000fda0003fc4270 */
[----:B------:R-:W-:Y:S05]  /*19680*/  @P6 BRA `(.L_x_2550) ;  /* 0x0000000000ac6947 */ /* 0x000fea0003800000 */
.L_x_2553:
        /* <DEDUP_REMOVED lines=37> */
.L_x_2623:
[----:B------:R-:W-:Y:S02]  /*198e0*/  ULDC UR4, c[0x0][0xc38] ;  /* 0x00030e0000047ab9 */ /* 0x000fe40000000800 */
[----:B------:R-:W-:-:S04]  /*198f0*/  IMAD.U32 R7, RZ, RZ, UR4 ;  /* 0x00000004ff077e24 */ /* 0x000fc8000f8e00ff */
[----:B-1----:R-:W-:-:S04]  /*19900*/  IMAD R10, R14, R7, RZ ;  /* 0x000000070e0a7224 */ /* 0x002fc800078e02ff */
[----:B------:R-:W-:-:S05]  /*19910*/  IMAD.IADD R4, R10, 0x1, R4 ;  /* 0x000000010a047824 */ /* 0x000fca00078e0204 */
[----:B------:R-:W-:-:S13]  /*19920*/  ISETP.GT.AND P6, PT, R4, R0, PT ;  /* 0x000000000400720c */ /* 0x000fda0003fc4270 */
[----:B------:R-:W-:Y:S05]  /*19930*/  @!P6 BRA `(.L_x_2553) ;  /* 0xfffffffc0054e947 */ /* 0x000fea000383ffff */
.L_x_2550:
[----:B------:R-:W-:Y:S01]  /*19940*/  IMAD.IADD R10, R4, 0x1, -R10 ;  /* 0x00000001040a7824 */ /* 0x000fe200078e0a0a */
[----:B------:R-:W-:-:S03]  /*19950*/  UMOV UR4, 0xffffffff ;  /* 0xffffffff00047882 */ /* 0x000fc60000000000 */
[----:B------:R-:W-:-:S05]  /*19960*/  IMAD R3, R2, R7, R10 ;  /* 0x0000000702037224 */ /* 0x000fca00078e020a */
[----:B------:R-:W-:Y:S01]  /*19970*/  ISETP.GT.AND P6, PT, R3, R0, PT ;  /* 0x000000000300720c */ /* 0x000fe20003fc4270 */
[----:B------:R-:W-:-:S12]  /*19980*/  BRA.DIV UR4, `(.L_x_2554) ;  /* 0x0000002a04147947 */ /* 0x000fd8000b800000 */
[----:B------:R-:W2:Y:S01]  /*19990*/  LDL.LU R11, [R1+0xc] ;  /* 0x00000c00010b7983 */ /* 0x000ea20000300800 */
[----:B------:R-:W-:-:S04]  /*199a0*/  VOTE.ANY R3, PT, !P6 ;  /* 0x0000000000037806 */ /* 0x000fc800070e0100 */
[----:B------:R-:W1:Y:S02]  /*199b0*/  POPC R9, R3 ;  /* 0x0000000300097309 */ /* 0x000e640000000000 */
[----:B-1----:R2:W1:Y:S04]  /*199c0*/  SHFL.IDX PT, R4, R5, R9, 0x1f ;  /* 0x00001f0905047589 */ /* 0x00246800000e0000 */
[----:B------:R3:W4:Y:S01]  /*199d0*/  SHFL.IDX PT, R6, R6, R9, 0x1f ;  /* 0x00001f0906067589 */ /* 0x00072200000e0000 */
[----:B--2---:R-:W-:-:S05]  /*199e0*/  IMAD.IADD R5, R9, 0x1, R11 ;  /* 0x0000000109057824 */ /* 0x004fca00078e020b */
[----:B-1--4-:R3:W-:Y:S02]  /*199f0*/  STL [R1+0xc], R5 ;  /* 0x00000c0501007387 */ /* 0x0127e40000100800 */
.L_x_2628:
[----:B------:R-:W-:-:S13]  /*19a00*/  ISETP.NE.AND P0, PT, R3, RZ, PT ;  /* 0x000000ff0300720c */ /* 0x000fda0003f05270 */
[----:B------:R-:W-:Y:S05]  /*19a10*/  @!P0 BRA `(.L_x_2555) ;  /* 0x0000000000108947 */ /* 0x000fea0003800000 */
[----:B------:R-:W-:Y:S01]  /*19a20*/  UMOV UR4, 0xffffffff ;  /* 0xffffffff00047882 */ /* 0x000fe20000000000 */
[----:B------:R-:W-:Y:S02]  /*19a30*/  VIADD R12, R9, 0xffffffff ;  /* 0xffffffff090c7836 */ /* 0x000fe40000000000 */
[----:B------:R-:W-:Y:S05]  /*19a40*/  BRA.DIV UR4, `(.L_x_2556) ;  /* 0x0000002a044c7947 */ /* 0x000fea000b800000 */
[----:B------:R1:W2:Y:S02]  /*19a50*/  SHFL.IDX PT, R8, R2, R12, 0x1f ;  /* 0x00001f0c02087589 */ /* 0x0002a400000e0000 */
.L_x_2555:
[----:B--2---:R-:W-:Y:S01]  /*19a60*/  IMAD R3, R8, R7, R10 ;  /* 0x0000000708037224 */ /* 0x004fe200078e020a */
[----:B------:R-:W-:-:S03]  /*19a70*/  ISETP.NE.AND P0, PT, R6, 0x1, PT ;  /* 0x000000010600780c */ /* 0x000fc60003f05270 */
[----:B------:R-:W-:Y:S01]  /*19a80*/  IMAD.IADD R0, R0, 0x1, -R3 ;  /* 0x0000000100007824 */ /* 0x000fe200078e0a03 */
[----:B------:R2:W-:Y:S09]  /*19a90*/  STL [R1], R3 ;  /* 0x0000000301007387 */ /* 0x0005f20000100800 */
[----:B------:R-:W-:Y:S05]  /*19aa0*/  @!P0 BRA `(.L_x_2557) ;  /* 0x0000000000e48947 */ /* 0x000fea0003800000 */
[----:B0--3--:R-:W-:-:S04]  /*19ab0*/  IABS R5, R4 ;  /* 0x0000000400057213 */ /* 0x009fc80000000000 */
[----:B------:R-:W0:Y:S08]  /*19ac0*/  I2F.RP R7, R5 ;  /* 0x0000000500077306 */ /* 0x000e300000209400 */
[----:B0-----:R-:W0:Y:S02]  /*19ad0*/  MUFU.RCP R7, R7 ;  /* 0x0000000700077308 */ /* 0x001e240000001000 */
[----:B0-----:R-:W-:-:S06]  /*19ae0*/  VIADD R9, R7, 0xffffffe ;  /* 0x0ffffffe07097836 */ /* 0x001fcc0000000000 */
[----:B--2---:R-:W1:Y:S02]  /*19af0*/  F2I.FTZ.U32.TRUNC.NTZ R3, R9 ;  /* 0x0000000900037305 */ /* 0x004e64000021f000 */
[----:B-1----:R-:W-:-:S04]  /*19b00*/  IMAD.MOV R2, RZ, RZ, -R3 ;  /* 0x000000ffff027224 */ /* 0x002fc800078e0a03 */
[----:B------:R-:W-:Y:S02]  /*19b10*/  IMAD R11, R2, R5, RZ ;  /* 0x00000005020b7224 */ /* 0x000fe400078e02ff */
[----:B------:R-:W-:-:S04]  /*19b20*/  IMAD.MOV.U32 R2, RZ, RZ, RZ ;  /* 0x000000ffff027224 */ /* 0x000fc800078e00ff */
[----:B------:R-:W-:Y:S01]  /*19b30*/  IMAD.HI.U32 R8, R3, R11, R2 ;  /* 0x0000000b03087227 */ /* 0x000fe200078e0002 */
[----:B------:R-:W-:Y:S02]  /*19b40*/  IABS R3, R0 ;  /* 0x0000000000037213 */ /* 0x000fe40000000000 */
[----:B------:R-:W-:-:S03]  /*19b50*/  IABS R2, R4 ;  /* 0x0000000400027213 */ /* 0x000fc60000000000 */
[----:B------:R-:W-:-:S04]  /*19b60*/  IMAD.HI.U32 R8, R8, R3, RZ ;  /* 0x0000000308087227 */ /* 0x000fc800078e00ff */
[----:B------:R-:W-:-:S04]  /*19b70*/  IMAD.MOV R2, RZ, RZ, -R2 ;  /* 0x000000ffff027224 */ /* 0x000fc800078e0a02 */
[----:B------:R-:W-:-:S05]  /*19b80*/  IMAD R2, R8, R2, R3 ;  /* 0x0000000208027224 */ /* 0x000fca00078e0203 */
[----:B------:R-:W-:-:S13]  /*19b90*/  ISETP.GT.U32.AND P1, PT, R5, R2, PT ;  /* 0x000000020500720c */ /* 0x000fda0003f24070 */
[----:B------:R-:W-:Y:S02]  /*19ba0*/  @!P1 IMAD.IADD R2, R2, 0x1, -R5 ;  /* 0x0000000102029824 */ /* 0x000fe400078e0a05 */
[----:B------:R-:W-:Y:S01]  /*19bb0*/  @!P1 VIADD R8, R8, 0x1 ;  /* 0x0000000108089836 */ /* 0x000fe20000000000 */
[----:B------:R-:W-:Y:S02]  /*19bc0*/  ISETP.NE.AND P1, PT, R4, RZ, PT ;  /* 0x000000ff0400720c */ /* 0x000fe40003f25270 */
[----:B------:R-:W-:Y:S02]  /*19bd0*/  ISETP.GE.U32.AND P0, PT, R2, R5, PT ;  /* 0x000000050200720c */ /* 0x000fe40003f06070 */
[----:B------:R-:W-:-:S04]  /*19be0*/  IABS R5, R6 ;  /* 0x0000000600057213 */ /* 0x000fc80000000000 */
        /* <DEDUP_REMOVED lines=9> */
[----:B------:R-:W-:-:S03]  /*19c80*/  LOP3.LUT R2, R0, R4, RZ, 0x3c, !PT ;  /* 0x0000000400027212 */ /* 0x000fc600078e3cff */
[----:B------:R-:W-:Y:S01]  /*19c90*/  IMAD.MOV.U32 R3, RZ, RZ, R8 ;  /* 0x000000ffff037224 */ /* 0x000fe200078e0008 */
[----:B------:R-:W-:Y:S02]  /*19ca0*/  ISETP.GE.AND P2, PT, R2, RZ, PT ;  /* 0x000000ff0200720c */ /* 0x000fe40003f46270 */
[----:B------:R-:W-:-:S05]  /*19cb0*/  IABS R8, R6 ;  /* 0x0000000600087213 */ /* 0x000fca0000000000 */
[----:B------:R-:W-:-:S06]  /*19cc0*/  IMAD.MOV R8, RZ, RZ, -R8 ;  /* 0x000000ffff087224 */ /* 0x000fcc00078e0a08 */
        /* <DEDUP_REMOVED lines=9> */
[----:B------:R-:W-:Y:S01]  /*19d60*/  ISETP.GE.U32.AND P0, PT, R2, R5, PT ;  /* 0x000000050200720c */ /* 0x000fe20003f06070 */
[----:B------:R-:W-:Y:S01]  /*19d70*/  IMAD.MOV R5, RZ, RZ, -R3 ;  /* 0x000000ffff057224 */ /* 0x000fe200078e0a03 */
[----:B------:R-:W-:-:S03]  /*19d80*/  LOP3.LUT R2, R3, R6, RZ, 0x3c, !PT ;  /* 0x0000000603027212 */ /* 0x000fc600078e3cff */
[----:B------:R-:W-:Y:S01]  /*19d90*/  IMAD R0, R4, R5, R0 ;  /* 0x0000000504007224 */ /* 0x000fe200078e0200 */
[----:B------:R-:W-:-:S07]  /*19da0*/  ISETP.GE.AND P2, PT, R2, RZ, PT ;  /* 0x000000ff0200720c */ /* 0x000fce0003f46270 */
[----:B------:R-:W-:-:S06]  /*19db0*/  @P0 VIADD R7, R7, 0x1 ;  /* 0x0000000107070836 */ /* 0x000fcc0000000000 */
[----:B------:R-:W-:Y:S01]  /*19dc0*/  @!P2 IMAD.MOV R7, RZ, RZ, -R7 ;  /* 0x000000ffff07a224 */ /* 0x000fe200078e0a07 */
[----:B------:R-:W-:-:S05]  /*19dd0*/  @!P1 LOP3.LUT R7, RZ, R6, RZ, 0x33, !PT ;  /* 0x00000006ff079212 */ /* 0x000fca00078e33ff */
[----:B------:R-:W-:-:S04]  /*19de0*/  IMAD.MOV R2, RZ, RZ, -R7 ;  /* 0x000000ffff027224 */ /* 0x000fc800078e0a07 */
[C---:B------:R-:W-:Y:S02]  /*19df0*/  IMAD R3, R6.reuse, R2, R3 ;  /* 0x0000000206037224 */ /* 0x040fe400078e0203 */
[----:B------:R-:W-:-:S04]  /*19e00*/  IMAD R6, R6, 0x1000000, R7 ;  /* 0x0100000006067824 */ /* 0x000fc800078e0207 */
[----:B------:R-:W-:-:S05]  /*19e10*/  IMAD R2, R3, 0x10000, R6 ;  /* 0x0001000003027824 */ /* 0x000fca00078e0206 */
[----:B------:R1:W-:Y:S01]  /*19e20*/  STL [R1+0x8], R2 ;  /* 0x0000080201007387 */ /* 0x0003e20000100800 */
[----:B------:R-:W-:Y:S05]  /*19e30*/  BRA `(.L_x_2558) ;  /* 0x0000000000fc7947 */ /* 0x000fea0003800000 */
.L_x_2557:
[----:B0--3--:R-:W3:Y:S01]  /*19e40*/  LDL R5, [R1+0xc] ;  /* 0x00000c0001057983 */ /* 0x009ee20000100800 */
[----:B-12---:R-:W3:Y:S02]  /*19e50*/  LDC.64 R2, c[0x0][0xc90] ;  /* 0x00032400ff027b82 */ /* 0x006ee40000000a00 */
[----:B---3--:R-:W-:-:S05]  /*19e60*/  IMAD.WIDE R2, R5, 0x4, R2 ;  /* 0x0000000405027825 */ /* 0x008fca00078e0202 */
[----:B------:R-:W2:Y:S02]  /*19e70*/  LDG.E R6, desc[UR40][R2.64] ;  /* 0x0000002802067981 */ /* 0x000ea4000c1e1900 */
[----:B--2---:R-:W-:-:S05]  /*19e80*/  IMAD R5, R4, R6, RZ ;  /* 0x0000000604057224 */ /* 0x004fca00078e02ff */
[----:B------:R-:W-:-:S04]  /*19e90*/  IABS R8, R5 ;  /* 0x0000000500087213 */ /* 0x000fc80000000000 */
[----:B------:R-:W0:Y:S08]  /*19ea0*/  I2F.RP R10, R8 ;  /* 0x00000008000a7306 */ /* 0x000e300000209400 */
[----:B0-----:R-:W0:Y:S02]  /*19eb0*/  MUFU.RCP R10, R10 ;  /* 0x0000000a000a7308 */ /* 0x001e240000001000 */
[----:B0-----:R-:W-:-:S06]  /*19ec0*/  VIADD R11, R10, 0xffffffe ;  /* 0x0ffffffe0a0b7836 */ /* 0x001fcc0000000000 */
[----:B------:R-:W0:Y:S02]  /*19ed0*/  F2I.FTZ.U32.TRUNC.NTZ R3, R11 ;  /* 0x0000000b00037305 */ /* 0x000e24000021f000 */
[----:B0-----:R-:W-:-:S04]  /*19ee0*/  IMAD.MOV R2, RZ, RZ, -R3 ;  /* 0x000000ffff027224 */ /* 0x001fc800078e0a03 */
        /* <DEDUP_REMOVED lines=18> */
[----:B------:R-:W-:Y:S02]  /*1a010*/  IMAD R8, R6, R2, RZ ;  /* 0x0000000206087224 */ /* 0x000fe400078e02ff */
[----:B------:R-:W-:Y:S02]  /*1a020*/  IMAD.MOV R2, RZ, RZ, -R2 ;  /* 0x000000ffff027224 */ /* 0x000fe400078e0a02 */
[----:B------:R-:W-:Y:S02]  /*1a030*/  IMAD.MOV R3, RZ, RZ, -R8 ;  /* 0x000000ffff037224 */ /* 0x000fe400078e0a08 */
[----:B------:R-:W-:-:S03]  /*1a040*/  IMAD R0, R5, R2, R0 ;  /* 0x0000000205007224 */ /* 0x000fc600078e0200 */
[----:B------:R-:W-:-:S04]  /*1a050*/  VIADDMNMX R6, R3, R7, R6, PT ;  /* 0x0000000703067246 */ /* 0x000fc80003800106 */
        /* <DEDUP_REMOVED lines=16> */
[----:B------:R-:W-:Y:S02]  /*1a160*/  ISETP.GE.AND P2, PT, R3, RZ, PT ;  /* 0x000000ff0300720c */ /* 0x000fe40003f46270 */
[----:B------:R-:W-:-:S09]  /*1a170*/  IADD3 R3, R8, 0x1000000, R0 ;  /* 0x0100000008037810 */ /* 0x000fd20007ffe000 */
[----:B------:R-:W-:Y:S02]  /*1a180*/  @!P1 IMAD.IADD R10, R10, 0x1, -R7 ;  /* 0x000000010a0a9824 */ /* 0x000fe400078e0a07 */
[----:B------:R-:W-:Y:S01]  /*1a190*/  @!P1 VIADD R2, R2, 0x1 ;  /* 0x0000000102029836 */ /* 0x000fe20000000000 */
[----:B------:R-:W-:Y:S02]  /*1a1a0*/  ISETP.NE.AND P1, PT, R6, RZ, PT ;  /* 0x000000ff0600720c */ /* 0x000fe40003f25270 */
[----:B------:R-:W-:-:S13]  /*1a1b0*/  ISETP.GE.U32.AND P0, PT, R10, R7, PT ;  /* 0x000000070a00720c */ /* 0x000fda0003f06070 */
[----:B------:R-:W-:-:S04]  /*1a1c0*/  @P0 VIADD R2, R2, 0x1 ;  /* 0x0000000102020836 */ /* 0x000fc80000000000 */
[----:B------:R-:W-:Y:S01]  /*1a1d0*/  @!P2 IMAD.MOV R2, RZ, RZ, -R2 ;  /* 0x000000ffff02a224 */ /* 0x000fe200078e0a02 */
[----:B------:R-:W-:Y:S01]  /*1a1e0*/  @!P1 LOP3.LUT R2, RZ, R6, RZ, 0x33, !PT ;  /* 0x00000006ff029212 */ /* 0x000fe200078e33ff */
[----:B------:R-:W-:-:S04]  /*1a1f0*/  IMAD.MOV R6, RZ, RZ, -R6 ;  /* 0x000000ffff067224 */ /* 0x000fc800078e0a06 */
[----:B------:R-:W-:Y:S02]  /*1a200*/  IMAD R3, R2, R6, R3 ;  /* 0x0000000602037224 */ /* 0x000fe400078e0203 */
[----:B------:R-:W-:-:S03]  /*1a210*/  IMAD.MOV.U32 R0, RZ, RZ, R2 ;  /* 0x000000ffff007224 */ /* 0x000fc600078e0002 */
[----:B------:R0:W-:Y:S04]  /*1a220*/  STL [R1+0x8], R3 ;  /* 0x0000080301007387 */ /* 0x0001e80000100800 */
.L_x_2558:
[----:B0-----:R-:W-:-:S05]  /*1a230*/  LOP3.LUT R3, RZ, R0, RZ, 0x33, !PT ;  /* 0x00000000ff037212 */ /* 0x001fca00078e33ff */
[----:B------:R-:W-:-:S05]  /*1a240*/  IMAD.IADD R0, R4, 0x1, R3 ;  /* 0x0000000104007824 */ /* 0x000fca00078e0203 */
[----:B------:R0:W-:Y:S01]  /*1a250*/  STL [R1+0x4], R0 ;  /* 0x0000040001007387 */ /* 0x0001e20000100800 */
[----:B------:R-:W-:Y:S05]  /*1a260*/  BRA `(.L_x_2559) ;  /* 0x0000000000287947 */ /* 0x000fea0003800000 */
.L_x_2551:
        /* <DEDUP_REMOVED lines=10> */
.L_x_2559:
[----:B--2---:R-:W2:Y:S04]  /*1a310*/  LDL R3, [R1+0x8] ;  /* 0x0000080001037983 */ /* 0x004ea80000100800 */
[----:B-1----:R-:W3:Y:S04]  /*1a320*/  LDL R2, [R1+0xc] ;  /* 0x00000c0001027983 */ /* 0x002ee80000100800 */
[----:B------:R-:W4:Y:S04]  /*1a330*/  LDL R5, [R1+0x4] ;  /* 0x0000040001057983 */ /* 0x000f280000100800 */
[----:B------:R-:W4:Y:S01]  /*1a340*/  LDL R4, [R1] ;  /* 0x0000000001047983 */ /* 0x000f220000100800 */
[----:B0-----:R-:W0:Y:S01]  /*1a350*/  S2R R0, SR_TID.X ;  /* 0x0000000000007919 */ /* 0x001e220000002100 */
        /* <DEDUP_REMOVED lines=11> */
.L_x_2548:
[----:B---34-:R-:W3:Y:S01]  /*1a410*/  LDL R0, [R1+0xc] ;  /* 0x00000c0001007983 */ /* 0x018ee20000100800 */
[----:B------:R-:W-:Y:S02]  /*1a420*/  ULDC UR4, c[0x0][0xc3c] ;  /* 0x00030f0000047ab9 */ /* 0x000fe40000000800 */
[----:B---3--:R-:W-:-:S13]  /*1a430*/  ISETP.GE.AND P0, PT, R0, UR4, PT ;  /* 0x0000000400007c0c */ /* 0x008fda000bf06270 */
[----:B------:R-:W-:Y:S05]  /*1a440*/  @!P0 BRA `(.L_x_2560) ;  /* 0xffffffa000f08947 */ /* 0x000fea000383ffff */
[----:B------:R-:W-:Y:S05]  /*1a450*/  BSYNC B8 ;  /* 0x0000000000087941 */ /* 0x000fea0003800000 */
.L_x_2448:
[----:B----4-:R-:W4:Y:S01]  /*1a460*/  LDL.LU R0, [R1+0x48] ;  /* 0x0000480001007983 */ /* 0x010f220000300800 */
[----:B------:R-:W-:Y:S01]  /*1a470*/  BSSY B0, `(.L_x_2561) ;  /* 0x000000b000007945 */ /* 0x000fe20003800000 */
[----:B01----:R-:W0:Y:S01]  /*1a480*/  S2R R5, SR_CgaCtaId ;  /* 0x0000000000057919 */ /* 0x003e220000008800 */
[----:B----4-:R-:W-:-:S05]  /*1a490*/  VIADD R0, R0, 0x1 ;  /* 0x0000000100007836 */ /* 0x010fca0000000000 */
[----:B--2---:R-:W-:-:S04]  /*1a4a0*/  LEA.HI R2, R0, R0, RZ, 0x1 ;  /* 0x0000000000027211 */ /* 0x004fc800078f08ff */
[----:B------:R-:W-:-:S05]  /*1a4b0*/  LOP3.LUT R3, R2, 0xfffffffe, RZ, 0xc0, !PT ;  /* 0xfffffffe02037812 */ /* 0x000fca00078ec0ff */
[----:B------:R-:W-:Y:S01]  /*1a4c0*/  IMAD.IADD R3, R0, 0x1, -R3 ;  /* 0x0000000100037824 */ /* 0x000fe200078e0a03 */
[----:B------:R-:W-:-:S04]  /*1a4d0*/  MOV R0, 0x400 ;  /* 0x0000040000007802 */ /* 0x000fc80000000f00 */
[----:B0-----:R-:W-:Y:S02]  /*1a4e0*/  LEA R0, R5, R0, 0x18 ;  /* 0x0000000005007211 */ /* 0x001fe400078ec0ff */
[----:B------:R-:W-:-:S04]  /*1a4f0*/  SHF.L.U32 R3, R3, 0x1f, RZ ;  /* 0x0000001f03037819 */ /* 0x000fc800000006ff */
[----:B------:R-:W0:Y:S02]  /*1a500*/  SYNCS.PHASECHK.TRANS64.TRYWAIT P0, [R0+URZ+0x22820], R3 ;  /* 0x02282003000075a7 */ /* 0x000e24000800017f */
[----:B0-----:R-:W-:Y:S05]  /*1a510*/  @!P0 BRA `(.L_x_2562) ;  /* 0x0000001c00c08947 */ /* 0x001fea0003800000 */
.L_x_2631:
[----:B------:R-:W-:Y:S05]  /*1a520*/  BSYNC B0 ;  /* 0x0000000000007941 */ /* 0x000fea0003800000 */
.L_x_2561:
[----:B------:R-:W-:-:S03]  /*1a530*/  UMOV UR4, 0xffffffff ;  /* 0xffffffff00047882 */ /* 0x000fc60000000000 */
[----:B------:R-:W-:Y:S05]  /*1a540*/  BRA.DIV UR4, `(.L_x_2563) ;  /* 0x0000001e04c87947 */ /* 0x000fea000b800000 */
[----:B------:R-:W1:Y:S02]  /*1a550*/  S2R R2, SR_TID.X ;  /* 0x0000000000027919 */ /* 0x000e640000002100 */
[----:B-1----:R-:W-:-:S04]  /*1a560*/  SHF.R.U32.HI R2, RZ, 0x5, R2 ;  /* 0x00000005ff027819 */ /* 0x002fc80000011602 */
[----:B------:R-:W-:-:S05]  /*1a570*/  LOP3.LUT R2, R2, 0x3, RZ, 0xc0, !PT ;  /* 0x0000000302027812 */ /* 0x000fca00078ec0ff */
[----:B------:R1:W2:Y:S02]  /*1a580*/  SHFL.IDX PT, R14, R2, RZ, 0x1f ;  /* 0x00001fff020e7589 */ /* 0x0002a400000e0000 */
.L_x_2634:
[----:B--2---:R-:W-:Y:S01]  /*1a590*/  ISETP.NE.AND P0, PT, R14, RZ, PT ;  /* 0x000000ff0e00720c */ /* 0x004fe20003f05270 */
[----:B------:R-:W-:-:S12]  /*1a5a0*/  BSSY B0, `(.L_x_2564) ;  /* 0x0000027000007945 */ /* 0x000fd80003800000 */
[----:B------:R-:W-:Y:S05]  /*1a5b0*/  @P0 BRA `(.L_x_2565) ;  /* 0x0000000000940947 */ /* 0x000fea0003800000 */
[----:B------:R-:W-:-:S03]  /*1a5c0*/  UMOV UR4, 0xffffffff ;  /* 0xffffffff00047882 */ /* 0x000fc60000000000 */
[----:B------:R-:W-:Y:S05]  /*1a5d0*/  BRA.DIV UR4, `(.L_x_2566) ;  /* 0x0000001e04d87947 */ /* 0x000fea000b800000 */
[----:B------:R-:W-:-:S13]  /*1a5e0*/  ELECT P6, URZ, PT ;  /* 0x00000000003f782f */ /* 0x000fda00038c0000 */
.L_x_2637:
[----:B------:R-:W-:Y:S05]  /*1a5f0*/  @!P6 BRA `(.L_x_2565) ;  /* 0x000000000084e947 */ /* 0x000fea0003800000 */
[----:B------:R-:W-:-:S06]  /*1a600*/  ULOP3.LUT UR4, UR36, 0x2, URZ, 0xfc, !UPT ;  /* 0x0000000224047892 */ /* 0x000fcc000f8efc3f */
[----:B-1----:R-:W-:-:S05]  /*1a610*/  IMAD.U32 R2, RZ, RZ, UR4 ;  /* 0x00000004ff027e24 */ /* 0x002fca000f8e00ff */
[----:B------:R-:W-:-:S13]  /*1a620*/  ISETP.NE.AND P2, PT, R2, 0x3, PT ;  /* 0x000000030200780c */ /* 0x000fda0003f45270 */
[----:B------:R-:W-:Y:S05]  /*1a630*/  @!P2 BRA `(.L_x_2567) ;  /* 0x000000000004a947 */ /* 0x000fea0003800000 */
[----:B------:R-:W-:Y:S01]  /*1a640*/  BPT.TRAP 0x1 ;  /* 0x000000040000795c */ /* 0x000fe20000300000 */
.L_x_2567:
[----:B0-----:R-:W2:Y:S04]  /*1a650*/  LDL R3, [R1+0x10] ;  /* 0x0000100001037983 */ /* 0x001ea80000100800 */
[----:B------:R-:W4:Y:S01]  /*1a660*/  LDL.LU R7, [R1+0x14] ;  /* 0x0000140001077983 */ /* 0x000f220000300800 */
[----:B------:R-:W-:-:S04]  /*1a670*/  VIADD R2, R0, 0x22840 ;  /* 0x0002284000027836 */ /* 0x000fc80000000000 */
[C---:B--2---:R-:W-:Y:S02]  /*1a680*/  IMAD R6, R3.reuse, 0x8, R2 ;  /* 0x0000000803067824 */ /* 0x044fe400078e0202 */
[----:B------:R-:W-:Y:S01]  /*1a690*/  VIADD R3, R3, 0x1 ;  /* 0x0000000103037836 */ /* 0x000fe20000000000 */
[----:B----4-:R-:W-:-:S04]  /*1a6a0*/  SHF.L.U32 R5, R7, 0x1f, RZ ;  /* 0x0000001f07057819 */ /* 0x010fc800000006ff */
        /* <DEDUP_REMOVED lines=8> */
.L_x_2638:
[----:B------:R-:W1:Y:S02]  /*1a730*/  SYNCS.PHASECHK.TRANS64.TRYWAIT P0, [R7+URZ], R2 ;  /* 0x00000002070075a7 */ /* 0x000e64000800017f */
[----:B-1----:R-:W-:Y:S05]  /*1a740*/  @!P0 BRA `(.L_x_2569) ;  /* 0x0000001c00b08947 */ /* 0x002fea0003800000 */
.L_x_2639:
[----:B------:R-:W-:Y:S05]  /*1a750*/  @!P2 BRA `(.L_x_2570) ;  /* 0x000000000004a947 */ /* 0x000fea0003800000 */
[----:B------:R-:W-:Y:S01]  /*1a760*/  BPT.TRAP 0x1 ;  /* 0x000000040000795c */ /* 0x000fe20000300000 */
.L_x_2570:
[----:B------:R-:W2:Y:S01]  /*1a770*/  LDL.LU R4, [R1+0x10] ;  /* 0x0000100001047983 */ /* 0x000ea20000300800 */
[----:B------:R-:W-:-:S04]  /*1a780*/  VIADD R0, R0, 0x22860 ;  /* 0x0002286000007836 */ /* 0x000fc80000000000 */
[----:B--2---:R-:W-:-:S04]  /*1a790*/  IMAD R4, R4, 0x8, R0 ;  /* 0x0000000804047824 */ /* 0x004fc800078e0200 */
[----:B------:R-:W2:Y:S02]  /*1a7a0*/  SYNCS.PHASECHK.TRANS64.TRYWAIT P0, [R4+URZ], R5 ;  /* 0x00000005040075a7 */ /* 0x000ea4000800017f */
[----:B--2---:R-:W-:Y:S05]  /*1a7b0*/  @!P0 BRA `(.L_x_2571) ;  /* 0x0000001c00a88947 */ /* 0x004fea0003800000 */
.L_x_2640:
[----:B------:R-:W-:-:S07]  /*1a7c0*/  IMAD R3, R3, 0x8, R0 ;  /* 0x0000000803037824 */ /* 0x000fce00078e0200 */
.L_x_2572:
[----:B----4-:R4:W0:Y:S02]  /*1a7d0*/  SYNCS.PHASECHK.TRANS64.TRYWAIT P0, [R3+URZ], R2 ;  /* 0x00000002030075a7 */ /* 0x010824000800017f */
[----:B0-----:R-:W-:Y:S05]  /*1a7e0*/  @!P0 NANOSLEEP.SYNCS 0x989680 ;  /* 0x009896800000895d */ /* 0x001fea0003900000 */
[----:B------:R-:W0:Y:S02]  /*1a7f0*/  @!P0 SYNCS.PHASECHK.TRANS64 P0, [R3+URZ], R2 ;  /* 0x00000002030085a7 */ /* 0x000e24000800007f */
[----:B0-----:R-:W-:Y:S05]  /*1a800*/  @!P0 BRA `(.L_x_2572) ;  /* 0xfffffffc00f08947 */ /* 0x001fea000383ffff */
.L_x_2565:
[----:B------:R-:W-:Y:S05]  /*1a810*/  BSYNC B0 ;  /* 0x0000000000007941 */ /* 0x000fea0003800000 */
.L_x_2564:
[----:B------:R-:W-:Y:S05]  /*1a820*/  EXIT ;  /* 0x000000000000794d */ /* 0x000fea0003800000 */
.L_x_2347:
[----:B0-----:R0:W1:Y:S02]  /*1a830*/  SYNCS.PHASECHK.TRANS64.TRYWAIT P0, [R3+URZ+0x22800], R0 ;  /* 0x02280000030075a7 */ /* 0x001064000800017f */
[----:B-1----:R-:W-:Y:S05]  /*1a840*/  @!P0 NANOSLEEP.SYNCS 0x989680 ;  /* 0x009896800000895d */ /* 0x002fea0003900000 */
[----:B------:R-:W1:Y:S02]  /*1a850*/  @!P0 SYNCS.PHASECHK.TRANS64 P0, [R3+URZ+0x22800], R0 ;  /* 0x02280000030085a7 */ /* 0x000e64000800007f */
[----:B-1----:R-:W-:Y:S05]  /*1a860*/  @!P0 BRA `(.L_x_2347) ;  /* 0xfffffffc00f08947 */ /* 0x002fea000383ffff */
[----:B------:R-:W-:Y:S05]  /*1a870*/  BRA `(.L_x_2573) ;  /* 0xfffffe7800e07947 */ /* 0x000fea000383ffff */
.L_x_2351:
[----:B-1----:R-:W-:-:S04]  /*1a880*/  IMAD.U32 R5, RZ, RZ, UR5 ;  /* 0x00000005ff057e24 */ /* 0x002fc8000f8e00ff */
[----:B------:R1:W2:Y:S03]  /*1a890*/  SYNCS.PHASECHK.TRANS64.TRYWAIT P1, [R5+URZ+0x22830], R8 ;  /* 0x02283008050075a7 */ /* 0x0002a6000802017f */
[----:B--2---:R-:W-:Y:S05]  /*1a8a0*/  @!P1 NANOSLEEP.SYNCS 0x989680 ;  /* 0x009896800000995d */ /* 0x004fea0003900000 */
[----:B------:R-:W2:Y:S02]  /*1a8b0*/  @!P1 SYNCS.PHASECHK.TRANS64 P1, [R5+URZ+0x22830], R8 ;  /* 0x02283008050095a7 */ /* 0x000ea4000802007f */
[----:B--2---:R-:W-:Y:S05]  /*1a8c0*/  @!P1 BRA `(.L_x_2351) ;  /* 0xfffffffc00ec9947 */ /* 0x004fea000383ffff */
[----:B------:R-:W-:Y:S05]  /*1a8d0*/  BRA `(.L_x_2350) ;  /* 0xfffffe7c00087947 */ /* 0x000fea000383ffff */
.L_x_2363:
[----:B-1----:R-:W-:-:S04]  /*1a8e0*/  IMAD.U32 R9, RZ, RZ, UR5 ;  /* 0x00000005ff097e24 */ /* 0x002fc8000f8e00ff */
[----:B------:R1:W2:Y:S03]  /*1a8f0*/  SYNCS.PHASECHK.TRANS64.TRYWAIT P2, [R9+URZ+0x22850], R8 ;  /* 0x02285008090075a7 */ /* 0x0002a6000804017f */
[----:B--2---:R-:W-:Y:S05]  /*1a900*/  @!P2 NANOSLEEP.SYNCS 0x989680 ;  /* 0x009896800000a95d */ /* 0x004fea0003900000 */
[----:B------:R-:W2:Y:S02]  /*1a910*/  @!P2 SYNCS.PHASECHK.TRANS64 P2, [R9+URZ+0x22850], R8 ;  /* 0x022850080900a5a7 */ /* 0x000ea4000804007f */
[----:B--2---:R-:W-:Y:S05]  /*1a920*/  @!P2 BRA `(.L_x_2363) ;  /* 0xfffffffc00eca947 */ /* 0x004fea000383ffff */
[----:B------:R-:W-:Y:S05]  /*1a930*/  BRA `(.L_x_2362) ;  /* 0xfffffea400447947 */ /* 0x000fea000383ffff */
.L_x_2371:
[----:B-1----:R-:W-:-:S04]  /*1a940*/  IMAD.U32 R6, RZ, RZ, UR23 ;  /* 0x00000017ff067e24 */ /* 0x002fc8000f8e00ff */
[----:B------:R1:W2:Y:S03]  /*1a950*/  SYNCS.PHASECHK.TRANS64.TRYWAIT P2, [R6+URZ+0x22830], R7 ;  /* 0x02283007060075a7 */ /* 0x0002a6000804017f */
[----:B--2---:R-:W-:Y:S05]  /*1a960*/  @!P2 NANOSLEEP.SYNCS 0x989680 ;  /* 0x009896800000a95d */ /* 0x004fea0003900000 */
[----:B------:R-:W2:Y:S02]  /*1a970*/  @!P2 SYNCS.PHASECHK.TRANS64 P2, [R6+URZ+0x22830], R7 ;  /* 0x022830070600a5a7 */ /* 0x000ea4000804007f */
[----:B--2---:R-:W-:Y:S05]  /*1a980*/  @!P2 BRA `(.L_x_2371) ;  /* 0xfffffffc00eca947 */ /* 0x004fea000383ffff */
[----:B------:R-:W-:Y:S05]  /*1a990*/  BRA `(.L_x_2370) ;  /* 0xfffffea800d47947 */ /* 0x000fea000383ffff */
.L_x_2383:
[----:B-1----:R1:W2:Y:S02]  /*1a9a0*/  SYNCS.PHASECHK.TRANS64.TRYWAIT P2, [R176+URZ+0x22850], R7 ;  /* 0x02285007b00075a7 */ /* 0x0022a4000804017f */
[----:B--2---:R-:W-:Y:S05]  /*1a9b0*/  @!P2 NANOSLEEP.SYNCS 0x989680 ;  /* 0x009896800000a95d */ /* 0x004fea0003900000 */
[----:B------:R-:W2:Y:S02]  /*1a9c0*/  @!P2 SYNCS.PHASECHK.TRANS64 P2, [R176+URZ+0x22850], R7 ;  /* 0x02285007b000a5a7 */ /* 0x000ea4000804007f */
[----:B--2---:R-:W-:Y:S05]  /*1a9d0*/  @!P2 BRA `(.L_x_2383) ;  /* 0xfffffffc00f0a947 */ /* 0x004fea000383ffff */
[----:B------:R-:W-:Y:S05]  /*1a9e0*/  BRA `(.L_x_2382) ;  /* 0xfffffedc00407947 */ /* 0x000fea000383ffff */
.L_x_2392:
[----:B--2---:R-:W-:-:S04]  /*1a9f0*/  IMAD.U32 R4, RZ, RZ, UR6 ;  /* 0x00000006ff047e24 */ /* 0x004fc8000f8e00ff */
[----:B------:R2:W3:Y:S03]  /*1aa00*/  SYNCS.PHASECHK.TRANS64.TRYWAIT P3, [R4+URZ+0x22830], R3 ;  /* 0x02283003040075a7 */ /* 0x0004e6000806017f */
[----:B---3--:R-:W-:Y:S05]  /*1aa10*/  @!P3 NANOSLEEP.SYNCS 0x989680 ;  /* 0x009896800000b95d */ /* 0x008fea0003900000 */
[----:B------:R-:W3:Y:S02]  /*1aa20*/  @!P3 SYNCS.PHASECHK.TRANS64 P3, [R4+URZ+0x22830], R3 ;  /* 0x022830030400b5a7 */ /* 0x000ee4000806007f */
[----:B---3--:R-:W-:Y:S05]  /*1aa30*/  @!P3 BRA `(.L_x_2392) ;  /* 0xfffffffc00ecb947 */ /* 0x008fea000383ffff */
[----:B------:R-:W-:Y:S05]  /*1aa40*/  BRA `(.L_x_2391) ;  /* 0xfffffee000fc7947 */ /* 0x000fea000383ffff */
.L_x_2396:
[----:B-1----:R1:W2:Y:S02]  /*1aa50*/  SYNCS.PHASECHK.TRANS64.TRYWAIT P3, [R12+URZ+0x22850], R3 ;  /* 0x022850030c0075a7 */ /* 0x0022a4000806017f */
[----:B--2---:R-:W-:Y:S05]  /*1aa60*/  @!P3 NANOSLEEP.SYNCS 0x989680 ;  /* 0x009896800000b95d */ /* 0x004fea0003900000 */
[----:B------:R-:W2:Y:S02]  /*1aa70*/  @!P3 SYNCS.PHASECHK.TRANS64 P3, [R12+URZ+0x22850], R3 ;  /* 0x022850030c00b5a7 */ /* 0x000ea4000806007f */
[----:B--2---:R-:W-:Y:S05]  /*1aa80*/  @!P3 BRA `(.L_x_2396) ;  /* 0xfffffffc00f0b947 */ /* 0x004fea000383ffff */
[----:B------:R-:W-:Y:S05]  /*1aa90*/  BRA `(.L_x_2395) ;  /* 0xffffff0000987947 */ /* 0x000fea000383ffff */
.L_x_2402:
[----:B--2---:R-:W-:-:S04]  /*1aaa0*/  IMAD.U32 R4, RZ, RZ, UR5 ;  /* 0x00000005ff047e24 */ /* 0x004fc8000f8e00ff */
[----:B------:R2:W3:Y:S03]  /*1aab0*/  SYNCS.PHASECHK.TRANS64.TRYWAIT P2, [R4+URZ+0x22830], R7 ;  /* 0x02283007040075a7 */ /* 0x0004e6000804017f */
[----:B---3--:R-:W-:Y:S05]  /*1aac0*/  @!P2 NANOSLEEP.SYNCS 0x989680 ;  /* 0x009896800000a95d */ /* 0x008fea0003900000 */
[----:B------:R-:W3:Y:S02]  /*1aad0*/  @!P2 SYNCS.PHASECHK.TRANS64 P2, [R4+URZ+0x22830], R7 ;  /* 0x022830070400a5a7 */ /* 0x000ee4000804007f */
[----:B---3--:R-:W-:Y:S05]  /*1aae0*/  @!P2 BRA `(.L_x_2402) ;  /* 0xfffffffc00eca947 */ /* 0x008fea000383ffff */
[----:B------:R-:W-:Y:S05]  /*1aaf0*/  BRA `(.L_x_2401) ;  /* 0xffffff0400a87947 */ /* 0x000fea000383ffff */
.L_x_2414:
[----:B-1----:R1:W2:Y:S02]  /*1ab00*/  SYNCS.PHASECHK.TRANS64.TRYWAIT P2, [R176+URZ+0x22850], R7 ;  /* 0x02285007b00075a7 */ /* 0x0022a4000804017f */
[----:B--2---:R-:W-:Y:S05]  /*1ab10*/  @!P2 NANOSLEEP.SYNCS 0x989680 ;  /* 0x009896800000a95d */ /* 0x004fea0003900000 */
[----:B------:R-:W2:Y:S02]  /*1ab20*/  @!P2 SYNCS.PHASECHK.TRANS64 P2, [R176+URZ+0x22850], R7 ;  /* 0x02285007b000a5a7 */ /* 0x000ea4000804007f */
[----:B--2---:R-:W-:Y:S05]  /*1ab30*/  @!P2 BRA `(.L_x_2414) ;  /* 0xfffffffc00f0a947 */ /* 0x004fea000383ffff */
[----:B------:R-:W-:Y:S05]  /*1ab40*/  BRA `(.L_x_2413) ;  /* 0xffffff3400f47947 */ /* 0x000fea000383ffff */
.L_x_2470:
[----:B-1----:R-:W1:Y:S01]  /*1ab50*/  S2R R4, SR_TID.X ;  /* 0x0000000000047919 */ /* 0x002e620000002100 */
        /* <DEDUP_REMOVED lines=8> */
[----:B------:R1:W3:Y:S02]  /*1abe0*/  SHFL.IDX P6, R14, R13, R12, R11 ;  /* 0x0000000c0d0e7389 */ /* 0x0002e400000c000b */
[----:B0123--:R-:W-:Y:S01]  /*1abf0*/  ENDCOLLECTIVE ;  /* 0x000000000000791b */ /* 0x00ffe20003800000 */
.L_x_2575:
[----:B------:R-:W-:Y:S05]  /*1ac00*/  BSYNC B0 ;  /* 0x0000000000007941 */ /* 0x000fea0003800000 */
.L_x_2574:
[----:B------:R-:W-:Y:S05]  /*1ac10*/  BRA `(.L_x_2576) ;  /* 0xffffffac008c7947 */ /* 0x000fea000383ffff */
.L_x_2472:
[----:B------:R-:W-:Y:S01]  /*1ac20*/  BSSY B0, `(.L_x_2577) ;  /* 0x0000006000007945 */ /* 0x000fe20003800000 */
[----:B------:R-:W-:-:S07]  /*1ac30*/  IMAD.MOV.U32 R15, RZ, RZ, -0x1 ;  /* 0xffffffffff0f7424 */ /* 0x000fce00078e00ff */
[----:B012---:R-:W-:Y:S05]  /*1ac40*/  WARPSYNC.COLLECTIVE R15, `(.L_x_2578) ;  /* 0x000000000f0c7348 */ /* 0x007fea0003c00000 */
[----:B------:R-:W-:Y:S02]  /*1ac50*/  ELECT P6, UR62, PT ;  /* 0x00000000003e782f */ /* 0x000fe400038c0000 */
[----:B------:R-:W-:Y:S01]  /*1ac60*/  MOV R14, UR62 ;  /* 0x0000003e000e7c02 */ /* 0x000fe20008000f00 */
[----:B012---:R-:W-:Y:S10]  /*1ac70*/  ENDCOLLECTIVE ;  /* 0x000000000000791b */ /* 0x007ff40003800000 */
.L_x_2578:
[----:B------:R-:W-:Y:S05]  /*1ac80*/  BSYNC B0 ;  /* 0x0000000000007941 */ /* 0x000fea0003800000 */
.L_x_2577:
[----:B------:R-:W-:Y:S05]  /*1ac90*/  BRA `(.L_x_2579) ;  /* 0xffffffac00907947 */ /* 0x000fea000383ffff */
.L_x_2474:
[----:B---3--:R3:W4:Y:S02]  /*1aca0*/  SYNCS.PHASECHK.TRANS64.TRYWAIT P0, [R0+URZ+0x22840], R2 ;  /* 0x02284002000075a7 */ /* 0x008724000800017f */
[----:B----4-:R-:W-:Y:S05]  /*1acb0*/  @!P0 NANOSLEEP.SYNCS 0x989680 ;  /* 0x009896800000895d */ /* 0x010fea0003900000 */
[----:B------:R-:W4:Y:S02]  /*1acc0*/  @!P0 SYNCS.PHASECHK.TRANS64 P0, [R0+URZ+0x22840], R2 ;  /* 0x02284002000085a7 */ /* 0x000f24000800007f */
[----:B----4-:R-:W-:Y:S05]  /*1acd0*/  @!P0 BRA `(.L_x_2474) ;  /* 0xfffffffc00f08947 */ /* 0x010fea000383ffff */
[----:B------:R-:W-:Y:S05]  /*1ace0*/  BRA `(.L_x_2580) ;  /* 0xffffffac00f47947 */ /* 0x000fea000383ffff */
.L_x_2478:
[----:B------:R-:W2:Y:S01]  /*1acf0*/  LDL.LU R11, [R1+0x2c] ;  /* 0x00002c00010b7983 */ /* 0x000ea20000300800 */
[----:B------:R-:W-:Y:S02]  /*1ad00*/  IMAD.MOV.U32 R5, RZ, RZ, R12 ;  /* 0x000000ffff057224 */ /* 0x000fe400078e000c */
[----:B------:R-:W-:Y:S02]  /*1ad10*/  IMAD.MOV.U32 R13, RZ, RZ, R2 ;  /* 0x000000ffff0d7224 */ /* 0x000fe400078e0002 */
[----:B------:R-:W-:Y:S02]  /*1ad20*/  IMAD.MOV.U32 R12, RZ, RZ, RZ ;  /* 0x000000ffff0c7224 */ /* 0x000fe400078e00ff */
[----:B------:R-:W-:Y:S02]  /*1ad30*/  IMAD.MOV.U32 R15, RZ, RZ, -0x1 ;  /* 0xffffffffff0f7424 */ /* 0x000fe400078e00ff */
        /* <DEDUP_REMOVED lines=8> */
.L_x_2581:
[----:B------:R-:W-:Y:S02]  /*1adc0*/  IMAD.MOV.U32 R13, RZ, RZ, R0 ;  /* 0x000000ffff0d7224 */ /* 0x000fe400078e0000 */
[----:B------:R-:W-:-:S07]  /*1add0*/  IMAD.MOV.U32 R6, RZ, RZ, R14 ;  /* 0x000000ffff067224 */ /* 0x000fce00078e000e */
[----:B------:R-:W-:Y:S05]  /*1ade0*/  WARPSYNC.COLLECTIVE R15, `(.L_x_2582) ;  /* 0x000000000f087348 */ /* 0x000fea0003c00000 */
[----:B------:R0:W1:Y:S02]  /*1adf0*/  SHFL.IDX P6, R14, R13, R12, R11 ;  /* 0x0000000c0d0e7389 */ /* 0x00006400000c000b */
[----:B01----:R-:W-:Y:S01]  /*1ae00*/  ENDCOLLECTIVE ;  /* 0x000000000000791b */ /* 0x003fe20003800000 */
.L_x_2582:
[----:B------:R-:W-:Y:S02]  /*1ae10*/  IMAD.MOV.U32 R13, RZ, RZ, R2 ;  /* 0x000000ffff0d7224 */ /* 0x000fe400078e0002 */
[----:B------:R-:W-:Y:S02]  /*1ae20*/  IMAD.MOV.U32 R12, RZ, RZ, 0x1 ;  /* 0x00000001ff0c7424 */ /* 0x000fe400078e00ff */
[----:B------:R-:W-:-:S07]  /*1ae30*/  IMAD.MOV.U32 R7, RZ, RZ, R14 ;  /* 0x000000ffff077224 */ /* 0x000fce00078e000e */
[----:B------:R-:W-:Y:S05]  /*1ae40*/  WARPSYNC.COLLECTIVE R15, `(.L_x_2583) ;  /* 0x000000000f087348 */ /* 0x000fea0003c00000 */
[----:B------:R0:W1:Y:S02]  /*1ae50*/  SHFL.IDX P6, R14, R13, R12, R11 ;  /* 0x0000000c0d0e7389 */ /* 0x00006400000c000b */
[----:B01----:R-:W-:Y:S01]  /*1ae60*/  ENDCOLLECTIVE ;  /* 0x000000000000791b */ /* 0x003fe20003800000 */
.L_x_2583:
        /* <DEDUP_REMOVED lines=15> */
.L_x_2584:
[----:B------:R-:W-:Y:S02]  /*1af60*/  IMAD.MOV.U32 R13, RZ, RZ, R2 ;  /* 0x000000ffff0d7224 */ /* 0x000fe400078e0002 */
[----:B------:R-:W-:Y:S02]  /*1af70*/  IMAD.MOV.U32 R12, RZ, RZ, 0x2 ;  /* 0x00000002ff0c7424 */ /* 0x000fe400078e00ff */
[----:B------:R-:W-:-:S07]  /*1af80*/  IMAD.MOV.U32 R5, RZ, RZ, R14 ;  /* 0x000000ffff057224 */ /* 0x000fce00078e000e */
[----:B------:R-:W-:Y:S05]  /*1af90*/  WARPSYNC.COLLECTIVE R15, `(.L_x_2585) ;  /* 0x000000000f087348 */ /* 0x000fea0003c00000 */
[----:B------:R0:W1:Y:S02]  /*1afa0*/  SHFL.IDX P6, R14, R13, R12, R11 ;  /* 0x0000000c0d0e7389 */ /* 0x00006400000c000b */
[----:B01----:R-:W-:Y:S01]  /*1afb0*/  ENDCOLLECTIVE ;  /* 0x000000000000791b */ /* 0x003fe20003800000 */
.L_x_2585:
        /* <DEDUP_REMOVED lines=15> */
.L_x_2586:
[----:B------:R-:W-:Y:S02]  /*1b0b0*/  IMAD.MOV.U32 R13, RZ, RZ, R2 ;  /* 0x000000ffff0d7224 */ /* 0x000fe400078e0002 */
[----:B------:R-:W-:Y:S02]  /*1b0c0*/  IMAD.MOV.U32 R12, RZ, RZ, 0x3 ;  /* 0x00000003ff0c7424 */ /* 0x000fe400078e00ff */
[----:B------:R-:W-:-:S07]  /*1b0d0*/  IMAD.MOV.U32 R5, RZ, RZ, R14 ;  /* 0x000000ffff057224 */ /* 0x000fce00078e000e */
[----:B------:R-:W-:Y:S05]  /*1b0e0*/  WARPSYNC.COLLECTIVE R15, `(.L_x_2587) ;  /* 0x000000000f087348 */ /* 0x000fea0003c00000 */
[----:B------:R0:W1:Y:S02]  /*1b0f0*/  SHFL.IDX P6, R14, R13, R12, R11 ;  /* 0x0000000c0d0e7389 */ /* 0x00006400000c000b */
[----:B01----:R-:W-:Y:S01]  /*1b100*/  ENDCOLLECTIVE ;  /* 0x000000000000791b */ /* 0x003fe20003800000 */
.L_x_2587:
        /* <DEDUP_REMOVED lines=15> */
.L_x_2588:
[----:B------:R-:W-:Y:S02]  /*1b200*/  IMAD.MOV.U32 R13, RZ, RZ, R2 ;  /* 0x000000ffff0d7224 */ /* 0x000fe400078e0002 */
[----:B------:R-:W-:Y:S02]  /*1b210*/  IMAD.MOV.U32 R12, RZ, RZ, 0x4 ;  /* 0x00000004ff0c7424 */ /* 0x000fe400078e00ff */
[----:B------:R-:W-:-:S07]  /*1b220*/  IMAD.MOV.U32 R5, RZ, RZ, R14 ;  /* 0x000000ffff057224 */ /* 0x000fce00078e000e */
[----:B------:R-:W-:Y:S05]  /*1b230*/  WARPSYNC.COLLECTIVE R15, `(.L_x_2589) ;  /* 0x000000000f087348 */ /* 0x000fea0003c00000 */
[----:B------:R0:W1:Y:S02]  /*1b240*/  SHFL.IDX P6, R14, R13, R12, R11 ;  /* 0x0000000c0d0e7389 */ /* 0x00006400000c000b */
[----:B01----:R-:W-:Y:S01]  /*1b250*/  ENDCOLLECTIVE ;  /* 0x000000000000791b */ /* 0x003fe20003800000 */
.L_x_2589:
        /* <DEDUP_REMOVED lines=15> */
.L_x_2590:
[----:B------:R-:W-:Y:S02]  /*1b350*/  IMAD.MOV.U32 R13, RZ, RZ, R2 ;  /* 0x000000ffff0d7224 */ /* 0x000fe400078e0002 */
[----:B------:R-:W-:Y:S02]  /*1b360*/  IMAD.MOV.U32 R12, RZ, RZ, 0x5 ;  /* 0x00000005ff0c7424 */ /* 0x000fe400078e00ff */
[----:B------:R-:W-:-:S07]  /*1b370*/  IMAD.MOV.U32 R5, RZ, RZ, R14 ;  /* 0x000000ffff057224 */ /* 0x000fce00078e000e */
[----:B------:R-:W-:Y:S05]  /*1b380*/  WARPSYNC.COLLECTIVE R15, `(.L_x_2591) ;  /* 0x000000000f087348 */ /* 0x000fea0003c00000 */
[----:B------:R0:W1:Y:S02]  /*1b390*/  SHFL.IDX P6, R14, R13, R12, R11 ;  /* 0x0000000c0d0e7389 */ /* 0x00006400000c000b */
[----:B01----:R-:W-:Y:S01]  /*1b3a0*/  ENDCOLLECTIVE ;  /* 0x000000000000791b */ /* 0x003fe20003800000 */
.L_x_2591:
        /* <DEDUP_REMOVED lines=15> */
.L_x_2592:
[----:B------:R-:W-:Y:S02]  /*1b4a0*/  IMAD.MOV.U32 R13, RZ, RZ, R2 ;  /* 0x000000ffff0d7224 */ /* 0x000fe400078e0002 */
[----:B------:R-:W-:Y:S02]  /*1b4b0*/  IMAD.MOV.U32 R12, RZ, RZ, 0x6 ;  /* 0x00000006ff0c7424 */ /* 0x000fe400078e00ff */
[----:B------:R-:W-:-:S07]  /*1b4c0*/  IMAD.MOV.U32 R5, RZ, RZ, R14 ;  /* 0x000000ffff057224 */ /* 0x000fce00078e000e */
[----:B------:R-:W-:Y:S05]  /*1b4d0*/  WARPSYNC.COLLECTIVE R15, `(.L_x_2593) ;  /* 0x000000000f087348 */ /* 0x000fea0003c00000 */
[----:B------:R0:W1:Y:S02]  /*1b4e0*/  SHFL.IDX P6, R14, R13, R12, R11 ;  /* 0x0000000c0d0e7389 */ /* 0x00006400000c000b */
[----:B01----:R-:W-:Y:S01]  /*1b4f0*/  ENDCOLLECTIVE ;  /* 0x000000000000791b */ /* 0x003fe20003800000 */
.L_x_2593:
        /* <DEDUP_REMOVED lines=13> */
.L_x_2594:
        /* <DEDUP_REMOVED lines=8> */
.L_x_2595:
        /* <DEDUP_REMOVED lines=13> */
.L_x_2596:
[----:B------:R-:W-:Y:S01]  /*1b720*/  IMAD.MOV.U32 R0, RZ, RZ, R14 ;  /* 0x000000ffff007224 */ /* 0x000fe200078e000e */
[----:B------:R-:W-:Y:S06]  /*1b730*/  BRA `(.L_x_2597) ;  /* 0xffffffb000747947 */ /* 0x000fec000383ffff */
.L_x_2481:
[----:B0-----:R0:W1:Y:S02]  /*1b740*/  SYNCS.PHASECHK.TRANS64.TRYWAIT P0, [R19+URZ+0x22820], R0 ;  /* 0x02282000130075a7 */ /* 0x001064000800017f */
[----:B-1----:R-:W-:Y:S05]  /*1b750*/  @!P0 NANOSLEEP.SYNCS 0x989680 ;  /* 0x009896800000895d */ /* 0x002fea0003900000 */
[----:B------:R-:W1:Y:S02]  /*1b760*/  @!P0 SYNCS.PHASECHK.TRANS64 P0, [R19+URZ+0x22820], R0 ;  /* 0x02282000130085a7 */ /* 0x000e64000800007f */
[----:B-1----:R-:W-:Y:S05]  /*1b770*/  @!P0 BRA `(.L_x_2481) ;  /* 0xfffffffc00f08947 */ /* 0x002fea000383ffff */
[----:B------:R-:W-:Y:S05]  /*1b780*/  BRA `(.L_x_2598) ;  /* 0xffffffb000d07947 */ /* 0x000fea000383ffff */
.L_x_2485:
[----:B0-----:R0:W1:Y:S02]  /*1b790*/  SYNCS.PHASECHK.TRANS64.TRYWAIT P0, [R2+URZ+0x22860], R0 ;  /* 0x02286000020075a7 */ /* 0x001064000800017f */
[----:B-1----:R-:W-:Y:S05]  /*1b7a0*/  @!P0 NANOSLEEP.SYNCS 0x989680 ;  /* 0x009896800000895d */ /* 0x002fea0003900000 */
[----:B------:R-:W1:Y:S02]  /*1b7b0*/  @!P0 SYNCS.PHASECHK.TRANS64 P0, [R2+URZ+0x22860], R0 ;  /* 0x02286000020085a7 */ /* 0x000e64000800007f */
[----:B-1----:R-:W-:Y:S05]  /*1b7c0*/  @!P0 BRA `(.L_x_2485) ;  /* 0xfffffffc00f08947 */ /* 0x002fea000383ffff */
[----:B------:R-:W-:Y:S05]  /*1b7d0*/  BRA `(.L_x_2599) ;  /* 0xffffffb000f47947 */ /* 0x000fea000383ffff */
.L_x_2500:
[----:B--2---:R2:W3:Y:S02]  /*1b7e0*/  SYNCS.PHASECHK.TRANS64.TRYWAIT P0, [R3+URZ+0x22840], R2 ;  /* 0x02284002030075a7 */ /* 0x0044e4000800017f */
[----:B---3--:R-:W-:Y:S05]  /*1b7f0*/  @!P0 NANOSLEEP.SYNCS 0x989680 ;  /* 0x009896800000895d */ /* 0x008fea0003900000 */
[----:B------:R-:W3:Y:S02]  /*1b800*/  @!P0 SYNCS.PHASECHK.TRANS64 P0, [R3+URZ+0x22840], R2 ;  /* 0x02284002030085a7 */ /* 0x000ee4000800007f */
[----:B---3--:R-:W-:Y:S05]  /*1b810*/  @!P0 BRA `(.L_x_2500) ;  /* 0xfffffffc00f08947 */ /* 0x008fea000383ffff */
[----:B------:R-:W-:Y:S05]  /*1b820*/  BRA `(.L_x_2600) ;  /* 0xffffffbc00347947 */ /* 0x000fea000383ffff */
.L_x_2505:
[----:B0-----:R0:W1:Y:S02]  /*1b830*/  SYNCS.PHASECHK.TRANS64.TRYWAIT P0, [R3+URZ+0x22860], R2 ;  /* 0x02286002030075a7 */ /* 0x001064000800017f */
[----:B-1----:R-:W-:Y:S05]  /*1b840*/  @!P0 NANOSLEEP.SYNCS 0x989680 ;  /* 0x009896800000895d */ /* 0x002fea0003900000 */
[----:B------:R-:W1:Y:S02]  /*1b850*/  @!P0 SYNCS.PHASECHK.TRANS64 P0, [R3+URZ+0x22860], R2 ;  /* 0x02286002030085a7 */ /* 0x000e64000800007f */
[----:B-1----:R-:W-:Y:S05]  /*1b860*/  @!P0 BRA `(.L_x_2505) ;  /* 0xfffffffc00f08947 */ /* 0x002fea000383ffff */
[----:B------:R-:W-:Y:S05]  /*1b870*/  BRA `(.L_x_2601) ;  /* 0xffffffbc00b47947 */ /* 0x000fea000383ffff */
.L_x_2516:
[----:B-1----:R1:W2:Y:S02]  /*1b880*/  SYNCS.PHASECHK.TRANS64.TRYWAIT P0, [R4+URZ+0x22840], R2 ;  /* 0x02284002040075a7 */ /* 0x0022a4000800017f */
[----:B--2---:R-:W-:Y:S05]  /*1b890*/  @!P0 NANOSLEEP.SYNCS 0x989680 ;  /* 0x009896800000895d */ /* 0x004fea0003900000 */
[----:B------:R-:W2:Y:S02]  /*1b8a0*/  @!P0 SYNCS.PHASECHK.TRANS64 P0, [R4+URZ+0x22840], R2 ;  /* 0x02284002040085a7 */ /* 0x000ea4000800007f */
[----:B--2---:R-:W-:Y:S05]  /*1b8b0*/  @!P0 BRA `(.L_x_2516) ;  /* 0xfffffffc00f08947 */ /* 0x004fea000383ffff */
[----:B------:R-:W-:Y:S05]  /*1b8c0*/  BRA `(.L_x_2602) ;  /* 0xffffffc400a07947 */ /* 0x000fea000383ffff */
.L_x_2521:
[----:B0-----:R0:W2:Y:S02]  /*1b8d0*/  SYNCS.PHASECHK.TRANS64.TRYWAIT P0, [R4+URZ+0x22860], R2 ;  /* 0x02286002040075a7 */ /* 0x0010a4000800017f */
[----:B--2---:R-:W-:Y:S05]  /*1b8e0*/  @!P0 NANOSLEEP.SYNCS 0x989680 ;  /* 0x009896800000895d */ /* 0x004fea0003900000 */
[----:B------:R-:W2:Y:S02]  /*1b8f0*/  @!P0 SYNCS.PHASECHK.TRANS64 P0, [R4+URZ+0x22860], R2 ;  /* 0x02286002040085a7 */ /* 0x000ea4000800007f */
[----:B--2---:R-:W-:Y:S05]  /*1b900*/  @!P0 BRA `(.L_x_2521) ;  /* 0xfffffffc00f08947 */ /* 0x004fea000383ffff */
[----:B------:R-:W-:Y:S05]  /*1b910*/  BRA `(.L_x_2603) ;  /* 0xffffffc8001c7947 */ /* 0x000fea000383ffff */
.L_x_2532:
[----:B-1----:R1:W2:Y:S02]  /*1b920*/  SYNCS.PHASECHK.TRANS64.TRYWAIT P0, [R2+URZ+0x22840], R3 ;  /* 0x02284003020075a7 */ /* 0x0022a4000800017f */
[----:B--2---:R-:W-:Y:S05]  /*1b930*/  @!P0 NANOSLEEP.SYNCS 0x989680 ;  /* 0x009896800000895d */ /* 0x004fea0003900000 */
[----:B------:R-:W2:Y:S02]  /*1b940*/  @!P0 SYNCS.PHASECHK.TRANS64 P0, [R2+URZ+0x22840], R3 ;  /* 0x02284003020085a7 */ /* 0x000ea4000800007f */
[----:B--2---:R-:W-:Y:S05]  /*1b950*/  @!P0 BRA `(.L_x_2532) ;  /* 0xfffffffc00f08947 */ /* 0x004fea000383ffff */
[----:B------:R-:W-:Y:S05]  /*1b960*/  BRA `(.L_x_2604) ;  /* 0xffffffcc00ec7947 */ /* 0x000fea000383ffff */
.L_x_2537:
[----:B--2---:R2:W3:Y:S02]  /*1b970*/  SYNCS.PHASECHK.TRANS64.TRYWAIT P0, [R2+URZ+0x22860], R3 ;  /* 0x02286003020075a7 */ /* 0x0044e4000800017f */
[----:B---3--:R-:W-:Y:S05]  /*1b980*/  @!P0 NANOSLEEP.SYNCS 0x989680 ;  /* 0x009896800000895d */ /* 0x008fea0003900000 */
[----:B------:R-:W3:Y:S02]  /*1b990*/  @!P0 SYNCS.PHASECHK.TRANS64 P0, [R2+URZ+0x22860], R3 ;  /* 0x02286003020085a7 */ /* 0x000ee4000800007f */
[----:B---3--:R-:W-:Y:S05]  /*1b9a0*/  @!P0 BRA `(.L_x_2537) ;  /* 0xfffffffc00f08947 */ /* 0x008fea000383ffff */
[----:B------:R-:W-:Y:S05]  /*1b9b0*/  BRA `(.L_x_2605) ;  /* 0xffffffd0006c7947 */ /* 0x000fea000383ffff */
.L_x_2549:
[----:B-1----:R-:W5:Y:S01]  /*1b9c0*/  LDL R3, [R1] ;  /* 0x0000000001037983 */ /* 0x002f620000100800 */
[----:B------:R-:W-:Y:S01]  /*1b9d0*/  BSSY B0, `(.L_x_2606) ;  /* 0x0000008000007945 */ /* 0x000fe20003800000 */
[----:B------:R-:W-:Y:S02]  /*1b9e0*/  IMAD.MOV.U32 R12, RZ, RZ, RZ ;  /* 0x000000ffff0c7224 */ /* 0x000fe400078e00ff */
[----:B------:R-:W-:Y:S02]  /*1b9f0*/  IMAD.MOV.U32 R11, RZ, RZ, 0x1f ;  /* 0x0000001fff0b7424 */ /* 0x000fe400078e00ff */
[----:B------:R-:W-:Y:S02]  /*1ba00*/  IMAD.MOV.U32 R15, RZ, RZ, -0x1 ;  /* 0xffffffffff0f7424 */ /* 0x000fe400078e00ff */
[----:B-----5:R-:W-:-:S07]  /*1ba10*/  IMAD.MOV.U32 R13, RZ, RZ, R3 ;  /* 0x000000ffff0d7224 */ /* 0x020fce00078e0003 */
[----:B0-234-:R-:W-:Y:S05]  /*1ba20*/  WARPSYNC.COLLECTIVE R15, `(.L_x_2607) ;  /* 0x000000000f087348 */ /* 0x01dfea0003c00000 */
[----:B------:R1:W0:Y:S02]  /*1ba30*/  SHFL.IDX P6, R14, R13, R12, R11 ;  /* 0x0000000c0d0e7389 */ /* 0x00022400000c000b */
[----:B01234-:R-:W-:Y:S01]  /*1ba40*/  ENDCOLLECTIVE ;  /* 0x000000000000791b */ /* 0x01ffe20003800000 */
.L_x_2607:
[----:B------:R-:W-:Y:S05]  /*1ba50*/  BSYNC B0 ;  /* 0x0000000000007941 */ /* 0x000fea0003800000 */
.L_x_2606:
        /* <DEDUP_REMOVED lines=9> */
.L_x_2608:
        /* <DEDUP_REMOVED lines=26> */
.L_x_2609:
[----:B------:R-:W-:Y:S01]  /*1bc90*/  IMAD.MOV.U32 R12, RZ, RZ, 0x2 ;  /* 0x00000002ff0c7424 */ /* 0x000fe200078e00ff */
[----:B------:R-:W-:-:S05]  /*1bca0*/  SEL R3, R14, RZ, P1 ;  /* 0x000000ff0e037207 */ /* 0x000fca0000800000 */
[----:B------:R-:W-:-:S04]  /*1bcb0*/  IMAD.IADD R2, R2, 0x1, R3 ;  /* 0x0000000102027824 */ /* 0x000fc800078e0203 */
[----:B------:R-:W-:-:S07]  /*1bcc0*/  IMAD.MOV.U32 R13, RZ, RZ, R2 ;  /* 0x000000ffff0d7224 */ /* 0x000fce00078e0002 */
[----:B------:R-:W-:Y:S05]  /*1bcd0*/  WARPSYNC.COLLECTIVE R15, `(.L_x_2610) ;  /* 0x000000000f087348 */ /* 0x000fea0003c00000 */
[----:B------:R0:W1:Y:S02]  /*1bce0*/  SHFL.UP P6, R14, R13, R12, R11 ;  /* 0x0400000c0d0e7389 */ /* 0x00006400000c000b */
[----:B01----:R-:W-:Y:S01]  /*1bcf0*/  ENDCOLLECTIVE ;  /* 0x000000000000791b */ /* 0x003fe20003800000 */
.L_x_2610:
[----:B------:R-:W-:Y:S01]  /*1bd00*/  IMAD.MOV.U32 R12, RZ, RZ, 0x4 ;  /* 0x00000004ff0c7424 */ /* 0x000fe200078e00ff */
[----:B------:R-:W-:-:S05]  /*1bd10*/  SEL R3, R14, RZ, P2 ;  /* 0x000000ff0e037207 */ /* 0x000fca0001000000 */
[----:B------:R-:W-:-:S04]  /*1bd20*/  IMAD.IADD R2, R2, 0x1, R3 ;  /* 0x0000000102027824 */ /* 0x000fc800078e0203 */
[----:B------:R-:W-:-:S07]  /*1bd30*/  IMAD.MOV.U32 R13, RZ, RZ, R2 ;  /* 0x000000ffff0d7224 */ /* 0x000fce00078e0002 */
[----:B------:R-:W-:Y:S05]  /*1bd40*/  WARPSYNC.COLLECTIVE R15, `(.L_x_2611) ;  /* 0x000000000f087348 */ /* 0x000fea0003c00000 */
[----:B------:R0:W1:Y:S02]  /*1bd50*/  SHFL.UP P6, R14, R13, R12, R11 ;  /* 0x0400000c0d0e7389 */ /* 0x00006400000c000b */
[----:B01----:R-:W-:Y:S01]  /*1bd60*/  ENDCOLLECTIVE ;  /* 0x000000000000791b */ /* 0x003fe20003800000 */
.L_x_2611:
[----:B------:R-:W-:Y:S01]  /*1bd70*/  IMAD.MOV.U32 R12, RZ, RZ, 0x8 ;  /* 0x00000008ff0c7424 */ /* 0x000fe200078e00ff */
[----:B------:R-:W-:-:S05]  /*1bd80*/  SEL R3, R14, RZ, P3 ;  /* 0x000000ff0e037207 */ /* 0x000fca0001800000 */
[----:B------:R-:W-:-:S04]  /*1bd90*/  IMAD.IADD R2, R2, 0x1, R3 ;  /* 0x0000000102027824 */ /* 0x000fc800078e0203 */
[----:B------:R-:W-:-:S07]  /*1bda0*/  IMAD.MOV.U32 R13, RZ, RZ, R2 ;  /* 0x000000ffff0d7224 */ /* 0x000fce00078e0002 */
[----:B------:R-:W-:Y:S05]  /*1bdb0*/  WARPSYNC.COLLECTIVE R15, `(.L_x_2612) ;  /* 0x000000000f087348 */ /* 0x000fea0003c00000 */
[----:B------:R0:W1:Y:S02]  /*1bdc0*/  SHFL.UP P6, R14, R13, R12, R11 ;  /* 0x0400000c0d0e7389 */ /* 0x00006400000c000b */
[----:B01----:R-:W-:Y:S01]  /*1bdd0*/  ENDCOLLECTIVE ;  /* 0x000000000000791b */ /* 0x003fe20003800000 */
.L_x_2612:
[----:B------:R-:W-:Y:S01]  /*1bde0*/  IMAD.MOV.U32 R12, RZ, RZ, 0x10 ;  /* 0x00000010ff0c7424 */ /* 0x000fe200078e00ff */
[----:B------:R-:W-:-:S05]  /*1bdf0*/  SEL R3, R14, RZ, P4 ;  /* 0x000000ff0e037207 */ /* 0x000fca0002000000 */
[----:B------:R-:W-:-:S04]  /*1be00*/  IMAD.IADD R2, R2, 0x1, R3 ;  /* 0x0000000102027824 */ /* 0x000fc800078e0203 */
[----:B------:R-:W-:-:S07]  /*1be10*/  IMAD.MOV.U32 R13, RZ, RZ, R2 ;  /* 0x000000ffff0d7224 */ /* 0x000fce00078e0002 */
[----:B------:R-:W-:Y:S05]  /*1be20*/  WARPSYNC.COLLECTIVE R15, `(.L_x_2613) ;  /* 0x000000000f087348 */ /* 0x000fea0003c00000 */
[----:B------:R0:W1:Y:S02]  /*1be30*/  SHFL.UP P6, R14, R13, R12, R11 ;  /* 0x0400000c0d0e7389 */ /* 0x00006400000c000b */
[----:B01----:R-:W-:Y:S01]  /*1be40*/  ENDCOLLECTIVE ;  /* 0x000000000000791b */ /* 0x003fe20003800000 */
.L_x_2613:
        /* <DEDUP_REMOVED lines=8> */
.L_x_2614:
[----:B------:R-:W-:Y:S05]  /*1bed0*/  BRA `(.L_x_2615) ;  /* 0xffffffd400d47947 */ /* 0x000fea000383ffff */
.L_x_2552:
        /* <DEDUP_REMOVED lines=8> */
.L_x_2617:
[----:B------:R-:W-:Y:S05]  /*1bf60*/  BSYNC B0 ;  /* 0x0000000000007941 */ /* 0x000fea0003800000 */
.L_x_2616:
        /* <DEDUP_REMOVED lines=9> */
.L_x_2618:
[----:B------:R-:W-:Y:S01]  /*1c000*/  IMAD.MOV.U32 R12, RZ, RZ, 0x4 ;  /* 0x00000004ff0c7424 */ /* 0x000fe200078e00ff */
[----:B------:R-:W-:-:S05]  /*1c010*/  SEL R3, R14, RZ, P2 ;  /* 0x000000ff0e037207 */ /* 0x000fca0001000000 */
[----:B------:R-:W-:-:S04]  /*1c020*/  IMAD.IADD R2, R2, 0x1, R3 ;  /* 0x0000000102027824 */ /* 0x000fc800078e0203 */
[----:B------:R-:W-:-:S07]  /*1c030*/  IMAD.MOV.U32 R13, RZ, RZ, R2 ;  /* 0x000000ffff0d7224 */ /* 0x000fce00078e0002 */
[----:B------:R-:W-:Y:S05]  /*1c040*/  WARPSYNC.COLLECTIVE R15, `(.L_x_2619) ;  /* 0x000000000f087348 */ /* 0x000fea0003c00000 */
[----:B------:R0:W1:Y:S02]  /*1c050*/  SHFL.UP P6, R14, R13, R12, R11 ;  /* 0x0400000c0d0e7389 */ /* 0x00006400000c000b */
[----:B01----:R-:W-:Y:S01]  /*1c060*/  ENDCOLLECTIVE ;  /* 0x000000000000791b */ /* 0x003fe20003800000 */
.L_x_2619:
[----:B------:R-:W-:Y:S01]  /*1c070*/  IMAD.MOV.U32 R12, RZ, RZ, 0x8 ;  /* 0x00000008ff0c7424 */ /* 0x000fe200078e00ff */
[----:B------:R-:W-:-:S05]  /*1c080*/  SEL R3, R14, RZ, P3 ;  /* 0x000000ff0e037207 */ /* 0x000fca0001800000 */
[----:B------:R-:W-:-:S04]  /*1c090*/  IMAD.IADD R2, R2, 0x1, R3 ;  /* 0x0000000102027824 */ /* 0x000fc800078e0203 */
[----:B------:R-:W-:-:S07]  /*1c0a0*/  IMAD.MOV.U32 R13, RZ, RZ, R2 ;  /* 0x000000ffff0d7224 */ /* 0x000fce00078e0002 */
[----:B------:R-:W-:Y:S05]  /*1c0b0*/  WARPSYNC.COLLECTIVE R15, `(.L_x_2620) ;  /* 0x000000000f087348 */ /* 0x000fea0003c00000 */
[----:B------:R0:W1:Y:S02]  /*1c0c0*/  SHFL.UP P6, R14, R13, R12, R11 ;  /* 0x0400000c0d0e7389 */ /* 0x00006400000c000b */
[----:B01----:R-:W-:Y:S01]  /*1c0d0*/  ENDCOLLECTIVE ;  /* 0x000000000000791b */ /* 0x003fe20003800000 */
.L_x_2620:
[----:B------:R-:W-:Y:S01]  /*1c0e0*/  IMAD.MOV.U32 R12, RZ, RZ, 0x10 ;  /* 0x00000010ff0c7424 */ /* 0x000fe200078e00ff */
[----:B------:R-:W-:-:S05]  /*1c0f0*/  SEL R3, R14, RZ, P4 ;  /* 0x000000ff0e037207 */ /* 0x000fca0002000000 */
[----:B------:R-:W-:-:S04]  /*1c100*/  IMAD.IADD R2, R2, 0x1, R3 ;  /* 0x0000000102027824 */ /* 0x000fc800078e0203 */
[----:B------:R-:W-:-:S07]  /*1c110*/  IMAD.MOV.U32 R13, RZ, RZ, R2 ;  /* 0x000000ffff0d7224 */ /* 0x000fce00078e0002 */
[----:B------:R-:W-:Y:S05]  /*1c120*/  WARPSYNC.COLLECTIVE R15, `(.L_x_2621) ;  /* 0x000000000f087348 */ /* 0x000fea0003c00000 */
[----:B------:R0:W1:Y:S02]  /*1c130*/  SHFL.UP P6, R14, R13, R12, R11 ;  /* 0x0400000c0d0e7389 */ /* 0x00006400000c000b */
[----:B01----:R-:W-:Y:S01]  /*1c140*/  ENDCOLLECTIVE ;  /* 0x000000000000791b */ /* 0x003fe20003800000 */
.L_x_2621:
        /* <DEDUP_REMOVED lines=8> */
.L_x_2622:
[----:B------:R-:W-:Y:S05]  /*1c1d0*/  BRA `(.L_x_2623) ;  /* 0xffffffd400c07947 */ /* 0x000fea000383ffff */
.L_x_2554:
[----:B------:R-:W-:Y:S01]  /*1c1e0*/  BSSY B0, `(.L_x_2624) ;  /* 0x0000006000007945 */ /* 0x000fe20003800000 */
[----:B------:R-:W-:Y:S01]  /*1c1f0*/  PLOP3.LUT P6, PT, P6, PT, PT, 0x8, 0x0 ;  /* 0x000000000000781c */ /* 0x000fe200037ce170 */
[----:B------:R-:W-:-:S12]  /*1c200*/  IMAD.MOV.U32 R15, RZ, RZ, -0x1 ;  /* 0xffffffffff0f7424 */ /* 0x000fd800078e00ff */
[----:B0-----:R-:W-:Y:S05]  /*1c210*/  WARPSYNC.COLLECTIVE R15, `(.L_x_2625) ;  /* 0x000000000f087348 */ /* 0x001fea0003c00000 */
[----:B------:R-:W-:Y:S01]  /*1c220*/  VOTE.ANY R14, PT, P6 ;  /* 0x00000000000e7806 */ /* 0x000fe200030e0100 */
[----:B0-----:R-:W-:Y:S06]  /*1c230*/  ENDCOLLECTIVE ;  /* 0x000000000000791b */ /* 0x001fec0003800000 */
.L_x_2625:
[----:B------:R-:W-:Y:S05]  /*1c240*/  BSYNC B0 ;  /* 0x0000000000007941 */ /* 0x000fea0003800000 */
.L_x_2624:
[----:B------:R0:W5:Y:S01]  /*1c250*/  LDL.LU R16, [R1+0xc] ;  /* 0x00000c0001107983 */ /* 0x0001620000300800 */
[----:B------:R-:W-:Y:S02]  /*1c260*/  IMAD.MOV.U32 R3, RZ, RZ, R14 ;  /* 0x000000ffff037224 */ /* 0x000fe400078e000e */
[----:B------:R-:W-:Y:S02]  /*1c270*/  IMAD.MOV.U32 R13, RZ, RZ, R5 ;  /* 0x000000ffff0d7224 */ /* 0x000fe400078e0005 */
[----:B------:R-:W1:Y:S01]  /*1c280*/  POPC R9, R3 ;  /* 0x0000000300097309 */ /* 0x000e620000000000 */
[----:B------:R-:W-:Y:S02]  /*1c290*/  IMAD.MOV.U32 R11, RZ, RZ, 0x1f ;  /* 0x0000001fff0b7424 */ /* 0x000fe400078e00ff */
[----:B------:R-:W-:Y:S02]  /*1c2a0*/  IMAD.MOV.U32 R15, RZ, RZ, -0x1 ;  /* 0xffffffffff0f7424 */ /* 0x000fe400078e00ff */
[----:B01----:R-:W-:-:S07]  /*1c2b0*/  IMAD.MOV.U32 R12, RZ, RZ, R9 ;  /* 0x000000ffff0c7224 */ /* 0x003fce00078e0009 */
[----:B-----5:R-:W-:Y:S05]  /*1c2c0*/  WARPSYNC.COLLECTIVE R15, `(.L_x_2626) ;  /* 0x000000000f087348 */ /* 0x020fea0003c00000 */
[----:B------:R0:W1:Y:S02]  /*1c2d0*/  SHFL.IDX P6, R14, R13, R12, R11 ;  /* 0x0000000c0d0e7389 */ /* 0x00006400000c000b */
[----:B01---5:R-:W-:Y:S01]  /*1c2e0*/  ENDCOLLECTIVE ;  /* 0x000000000000791b */ /* 0x023fe20003800000 */
.L_x_2626:
[----:B------:R-:W-:Y:S02]  /*1c2f0*/  IMAD.MOV.U32 R13, RZ, RZ, R6 ;  /* 0x000000ffff0d7224 */ /* 0x000fe400078e0006 */
[----:B------:R-:W-:-:S07]  /*1c300*/  IMAD.MOV.U32 R4, RZ, RZ, R14 ;  /* 0x000000ffff047224 */ /* 0x000fce00078e000e */
[----:B------:R-:W-:Y:S05]  /*1c310*/  WARPSYNC.COLLECTIVE R15, `(.L_x_2627) ;  /* 0x000000000f087348 */ /* 0x000fea0003c00000 */
[----:B------:R0:W1:Y:S02]  /*1c320*/  SHFL.IDX P6, R14, R13, R12, R11 ;  /* 0x0000000c0d0e7389 */ /* 0x00006400000c000b */
[----:B01----:R-:W-:Y:S01]  /*1c330*/  ENDCOLLECTIVE ;  /* 0x000000000000791b */ /* 0x003fe20003800000 */
.L_x_2627:
[----:B------:R-:W-:Y:S02]  /*1c340*/  IMAD.MOV.U32 R6, RZ, RZ, R14 ;  /* 0x000000ffff067224 */ /* 0x000fe400078e000e */
[----:B------:R-:W-:-:S05]  /*1c350*/  IMAD.IADD R5, R9, 0x1, R16 ;  /* 0x0000000109057824 */ /* 0x000fca00078e0210 */
[----:B------:R0:W-:Y:S01]  /*1c360*/  STL [R1+0xc], R5 ;  /* 0x00000c0501007387 */ /* 0x0001e20000100800 */
[----:B------:R-:W-:Y:S05]  /*1c370*/  BRA `(.L_x_2628) ;  /* 0xffffffd400a07947 */ /* 0x000fea000383ffff */
.L_x_2556:
[----:B------:R-:W-:Y:S01]  /*1c380*/  BSSY B0, `(.L_x_2629) ;  /* 0x0000007000007945 */ /* 0x000fe20003800000 */
[----:B------:R-:W-:Y:S02]  /*1c390*/  IMAD.MOV.U32 R13, RZ, RZ, R2 ;  /* 0x000000ffff0d7224 */ /* 0x000fe400078e0002 */
[----:B------:R-:W-:Y:S02]  /*1c3a0*/  IMAD.MOV.U32 R11, RZ, RZ, 0x1f ;  /* 0x0000001fff0b7424 */ /* 0x000fe400078e00ff */
[----:B------:R-:W-:-:S07]  /*1c3b0*/  IMAD.MOV.U32 R15, RZ, RZ, -0x1 ;  /* 0xffffffffff0f7424 */ /* 0x000fce00078e00ff */
[----:B0--3--:R-:W-:Y:S05]  /*1c3c0*/  WARPSYNC.COLLECTIVE R15, `(.L_x_2630) ;  /* 0x000000000f087348 */ /* 0x009fea0003c00000 */
[----:B------:R1:W2:Y:S02]  /*1c3d0*/  SHFL.IDX P6, R14, R13, R12, R11 ;  /* 0x0000000c0d0e7389 */ /* 0x0002a400000c000b */
[----:B0123--:R-:W-:Y:S01]  /*1c3e0*/  ENDCOLLECTIVE ;  /* 0x000000000000791b */ /* 0x00ffe20003800000 */
.L_x_2630:
[----:B------:R-:W-:Y:S05]  /*1c3f0*/  BSYNC B0 ;  /* 0x0000000000007941 */ /* 0x000fea0003800000 */
.L_x_2629:
[----:B------:R-:W-:Y:S01]  /*1c400*/  IMAD.MOV.U32 R8, RZ, RZ, R14 ;  /* 0x000000ffff087224 */ /* 0x000fe200078e000e */
[----:B------:R-:W-:Y:S06]  /*1c410*/  BRA `(.L_x_2555) ;  /* 0xffffffd400907947 */ /* 0x000fec000383ffff */
.L_x_2562:
[----:B0-----:R0:W1:Y:S02]  /*1c420*/  SYNCS.PHASECHK.TRANS64.TRYWAIT P0, [R0+URZ+0x22820], R3 ;  /* 0x02282003000075a7 */ /* 0x001064000800017f */
[----:B-1----:R-:W-:Y:S05]  /*1c430*/  @!P0 NANOSLEEP.SYNCS 0x989680 ;  /* 0x009896800000895d */ /* 0x002fea0003900000 */
[----:B------:R-:W1:Y:S02]  /*1c440*/  @!P0 SYNCS.PHASECHK.TRANS64 P0, [R0+URZ+0x22820], R3 ;  /* 0x02282003000085a7 */ /* 0x000e64000800007f */
[----:B-1----:R-:W-:Y:S05]  /*1c450*/  @!P0 BRA `(.L_x_2562) ;  /* 0xfffffffc00f08947 */ /* 0x002fea000383ffff */
[----:B------:R-:W-:Y:S05]  /*1c460*/  BRA `(.L_x_2631) ;  /* 0xffffffe0002c7947 */ /* 0x000fea000383ffff */
.L_x_2563:
[----:B------:R-:W1:Y:S01]  /*1c470*/  S2R R2, SR_TID.X ;  /* 0x0000000000027919 */ /* 0x000e620000002100 */
[----:B------:R-:W-:Y:S01]  /*1c480*/  BSSY B0, `(.L_x_2632) ;  /* 0x000000a000007945 */ /* 0x000fe20003800000 */
[----:B------:R-:W-:Y:S02]  /*1c490*/  IMAD.MOV.U32 R12, RZ, RZ, RZ ;  /* 0x000000ffff0c7224 */ /* 0x000fe400078e00ff */
[----:B---3--:R-:W-:Y:S02]  /*1c4a0*/  IMAD.MOV.U32 R11, RZ, RZ, 0x1f ;  /* 0x0000001fff0b7424 */ /* 0x008fe400078e00ff */
[----:B------:R-:W-:Y:S01]  /*1c4b0*/  IMAD.MOV.U32 R15, RZ, RZ, -0x1 ;  /* 0xffffffffff0f7424 */ /* 0x000fe200078e00ff */
[----:B-1----:R-:W-:-:S04]  /*1c4c0*/  SHF.R.U32.HI R2, RZ, 0x5, R2 ;  /* 0x00000005ff027819 */ /* 0x002fc80000011602 */
[----:B------:R-:W-:-:S05]  /*1c4d0*/  LOP3.LUT R2, R2, 0x3, RZ, 0xc0, !PT ;  /* 0x0000000302027812 */ /* 0x000fca00078ec0ff */
[----:B------:R-:W-:-:S07]  /*1c4e0*/  IMAD.MOV.U32 R13, RZ, RZ, R2 ;  /* 0x000000ffff0d7224 */ /* 0x000fce00078e0002 */
[----:B0-----:R-:W-:Y:S05]  /*1c4f0*/  WARPSYNC.COLLECTIVE R15, `(.L_x_2633) ;  /* 0x000000000f087348 */ /* 0x001fea0003c00000 */
[----:B------:R1:W2:Y:S02]  /*1c500*/  SHFL.IDX P6, R14, R13, R12, R11 ;  /* 0x0000000c0d0e7389 */ /* 0x0002a400000c000b */
[----:B012---:R-:W-:Y:S01]  /*1c510*/  ENDCOLLECTIVE ;  /* 0x000000000000791b */ /* 0x007fe20003800000 */
.L_x_2633:
[----:B------:R-:W-:Y:S05]  /*1c520*/  BSYNC B0 ;  /* 0x0000000000007941 */ /* 0x000fea0003800000 */
.L_x_2632:
[----:B------:R-:W-:Y:S05]  /*1c530*/  BRA `(.L_x_2634) ;  /* 0xffffffe000147947 */ /* 0x000fea000383ffff */
.L_x_2566:
[----:B------:R-:W-:Y:S01]  /*1c540*/  BSSY B1, `(.L_x_2635) ;  /* 0x0000006000017945 */ /* 0x000fe20003800000 */
[----:B------:R-:W-:-:S07]  /*1c550*/  IMAD.MOV.U32 R15, RZ, RZ, -0x1 ;  /* 0xffffffffff0f7424 */ /* 0x000fce00078e00ff */
[----:B01-3--:R-:W-:Y:S05]  /*1c560*/  WARPSYNC.COLLECTIVE R15, `(.L_x_2636) ;  /* 0x000000000f0c7348 */ /* 0x00bfea0003c00000 */
[----:B------:R-:W-:Y:S02]  /*1c570*/  ELECT P6, UR62, PT ;  /* 0x00000000003e782f */ /* 0x000fe400038c0000 */
[----:B------:R-:W-:Y:S01]  /*1c580*/  MOV R14, UR62 ;  /* 0x0000003e000e7c02 */ /* 0x000fe20008000f00 */
[----:B01-3--:R-:W-:Y:S10]  /*1c590*/  ENDCOLLECTIVE ;  /* 0x000000000000791b */ /* 0x00bff40003800000 */
.L_x_2636:
[----:B------:R-:W-:Y:S05]  /*1c5a0*/  BSYNC B1 ;  /* 0x0000000000017941 */ /* 0x000fea0003800000 */
.L_x_2635:
[----:B------:R-:W-:Y:S05]  /*1c5b0*/  BRA `(.L_x_2637) ;  /* 0xffffffe0000c7947 */ /* 0x000fea000383ffff */
.L_x_2568:
[----:B0-----:R0:W1:Y:S02]  /*1c5c0*/  SYNCS.PHASECHK.TRANS64.TRYWAIT P0, [R6+URZ], R5 ;  /* 0x00000005060075a7 */ /* 0x001064000800017f */
[----:B-1----:R-:W-:Y:S05]  /*1c5d0*/  @!P0 NANOSLEEP.SYNCS 0x989680 ;  /* 0x009896800000895d */ /* 0x002fea0003900000 */
[----:B------:R-:W1:Y:S02]  /*1c5e0*/  @!P0 SYNCS.PHASECHK.TRANS64 P0, [R6+URZ], R5 ;  /* 0x00000005060085a7 */ /* 0x000e64000800007f */
[----:B-1----:R-:W-:Y:S05]  /*1c5f0*/  @!P0 BRA `(.L_x_2568) ;  /* 0xfffffffc00f08947 */ /* 0x002fea000383ffff */
[----:B------:R-:W-:Y:S05]  /*1c600*/  BRA `(.L_x_2638) ;  /* 0xffffffe000487947 */ /* 0x000fea000383ffff */
.L_x_2569:
[----:B-1----:R1:W2:Y:S02]  /*1c610*/  SYNCS.PHASECHK.TRANS64.TRYWAIT P0, [R7+URZ], R2 ;  /* 0x00000002070075a7 */ /* 0x0022a4000800017f */
[----:B--2---:R-:W-:Y:S05]  /*1c620*/  @!P0 NANOSLEEP.SYNCS 0x989680 ;  /* 0x009896800000895d */ /* 0x004fea0003900000 */
[----:B------:R-:W2:Y:S02]  /*1c630*/  @!P0 SYNCS.PHASECHK.TRANS64 P0, [R7+URZ], R2 ;  /* 0x00000002070085a7 */ /* 0x000ea4000800007f */
[----:B--2---:R-:W-:Y:S05]  /*1c640*/  @!P0 BRA `(.L_x_2569) ;  /* 0xfffffffc00f08947 */ /* 0x004fea000383ffff */
[----:B------:R-:W-:Y:S05]  /*1c650*/  BRA `(.L_x_2639) ;  /* 0xffffffe0003c7947 */ /* 0x000fea000383ffff */
.L_x_2571:
[----:B--2---:R2:W4:Y:S02]  /*1c660*/  SYNCS.PHASECHK.TRANS64.TRYWAIT P0, [R4+URZ], R5 ;  /* 0x00000005040075a7 */ /* 0x004524000800017f */
[----:B----4-:R-:W-:Y:S05]  /*1c670*/  @!P0 NANOSLEEP.SYNCS 0x989680 ;  /* 0x009896800000895d */ /* 0x010fea0003900000 */
[----:B------:R-:W4:Y:S02]  /*1c680*/  @!P0 SYNCS.PHASECHK.TRANS64 P0, [R4+URZ], R5 ;  /* 0x00000005040085a7 */ /* 0x000f24000800007f */
[----:B----4-:R-:W-:Y:S05]  /*1c690*/  @!P0 BRA `(.L_x_2571) ;  /* 0xfffffffc00f08947 */ /* 0x010fea000383ffff */
[----:B------:R-:W-:Y:S05]  /*1c6a0*/  BRA `(.L_x_2640) ;  /* 0xffffffe000447947 */ /* 0x000fea000383ffff */
.L_x_2641:
        /* <DEDUP_REMOVED lines=13> */
.L_x_6137:


//--------------------- .text._ZN7cutlass13device_kernelIN5flash11enable_sm90INS1_16FlashAttnFwdSm90INS1_25CollectiveMainloopFwdSm90ILi2EN4cute5tupleIJNS5_1CILi1EEES8_S8_EEENS6_IJNS7_ILi128EEENS7_ILi96EEENS7_ILi64EEEEEELi256ENS_6half_tEfNS_4arch4Sm90ELb0ELb1ELb1ELb1ELb0ELb1ELb0ELb1ELb0ELb1ELb1ELb0EEENS1_21CollectiveEpilogueFwdINS6_IJSA_NS7_ILi256EEESB_EEES9_SE_SG_Li256ELb1ELb1ELb1ELb0EEENS1_36VarlenDynamicPersistentTileSchedulerILi128ELi96ELi256ELi128ELb1ELb1ELb1ELb1ELb0ELb1EEEEEEEEEvNT_6ParamsE --------------------------
	.section	.text._ZN7cutlass13device_kernelIN5flash11enable_sm90INS1_16FlashAttnFwdSm90INS1_25CollectiveMainloopFwdSm90ILi2EN4cute5tupleIJNS5_1CILi1EEES8_S8_EEENS6_IJNS7_ILi128EEENS7_ILi96EEENS7_ILi64EEEEEELi256ENS_6half_tEfNS_4arch4Sm90ELb0ELb1ELb1ELb1ELb0ELb1ELb0ELb1ELb0ELb1ELb1ELb0EEENS1_21CollectiveEpilogueFwdINS6_IJSA_NS7_ILi256EEESB_EEES9_SE_SG_Li256ELb1ELb1ELb1ELb0EEENS1_36VarlenDynamicPersistentTileSchedulerILi128ELi96ELi256ELi128ELb1ELb1ELb1ELb1ELb0ELb1EEEEEEEEEvNT_6ParamsE,"ax",@progbits
	.align	128
.text._ZN7cutlass13device_kernelIN5flash11enable_sm90INS1_16FlashAttnFwdSm90INS1_25CollectiveMainloopFwdSm90ILi2EN4cute5tupleIJNS5_1CILi1EEES8_S8_EEENS6_IJNS7_ILi128EEENS7_ILi96EEENS7_ILi64EEEEEELi256ENS_6half_tEfNS_4arch4Sm90ELb0ELb1ELb1ELb1ELb0ELb1ELb0ELb1ELb0ELb1ELb1ELb0EEENS1_21CollectiveEpilogueFwdINS6_IJSA_NS7_ILi256EEESB_EEES9_SE_SG_Li256ELb1ELb1ELb1ELb0EEENS1_36VarlenDynamicPersistentTileSchedulerILi128ELi96ELi256ELi128ELb1ELb1ELb1ELb1ELb0ELb1EEEEEEEEEvNT_6ParamsE:
        .type           _ZN7cutlass13device_kernelIN5flash11enable_sm90INS1_16FlashAttnFwdSm90INS1_25CollectiveMainloopFwdSm90ILi2EN4cute5tupleIJNS5_1CILi1EEES8_S8_EEENS6_IJNS7_ILi128EEENS7_ILi96EEENS7_ILi64EEEEEELi256ENS_6half_tEfNS_4arch4Sm90ELb0ELb1ELb1ELb1ELb0ELb1ELb0ELb1ELb0ELb1ELb1ELb0EEENS1_21CollectiveEpilogueFwdINS6_IJSA_NS7_ILi256EEESB_EEES9_SE_SG_Li256ELb1ELb1ELb1ELb0EEENS1_36VarlenDynamicPersistentTileSchedulerILi128ELi96ELi256ELi128ELb1ELb1ELb1ELb1ELb0ELb1EEEEEEEEEvNT_6ParamsE,@function
        .size           _ZN7cutlass13device_kernelIN5flash11enable_sm90INS1_16FlashAttnFwdSm90INS1_25CollectiveMainloopFwdSm90ILi2EN4cute5tupleIJNS5_1CILi1EEES8_S8_EEENS6_IJNS7_ILi128EEENS7_ILi96EEENS7_ILi64EEEEEELi256ENS_6half_tEfNS_4arch4Sm90ELb0ELb1ELb1ELb1ELb0ELb1ELb0ELb1ELb0ELb1ELb1ELb0EEENS1_21CollectiveEpilogueFwdINS6_IJSA_NS7_ILi256EEESB_EEES9_SE_SG_Li256ELb1ELb1ELb1ELb0EEENS1_36VarlenDynamicPersistentTileSchedulerILi128ELi96ELi256ELi128ELb1ELb1ELb1ELb1ELb0ELb1EEEEEEEEEvNT_6ParamsE,(.L_x_6138 - _ZN7cutlass13device_kernelIN5flash11enable_sm90INS1_16FlashAttnFwdSm90INS1_25CollectiveMainloopFwdSm90ILi2EN4cute5tupleIJNS5_1CILi1EEES8_S8_EEENS6_IJNS7_ILi128EEENS7_ILi96EEENS7_ILi64EEEEEELi256ENS_6half_tEfNS_4arch4Sm90ELb0ELb1ELb1ELb1ELb0ELb1ELb0ELb1ELb0ELb1ELb1ELb0EEENS1_21CollectiveEpilogueFwdINS6_IJSA_NS7_ILi256EEESB_EEES9_SE_SG_Li256ELb1ELb1ELb1ELb0EEENS1_36VarlenDynamicPersistentTileSchedulerILi128ELi96ELi256ELi128ELb1ELb1ELb1ELb1ELb0ELb1EEEEEEEEEvNT_6ParamsE)
        .other          _ZN7cutlass13device_kernelIN5flash11enable_sm90INS1_16FlashAttnFwdSm90INS1_25CollectiveMainloopFwdSm90ILi2EN4cute5tupleIJNS5_1CILi1EEES8_S8_EEENS6_IJNS7_ILi128EEENS7_ILi96EEENS7_ILi64EEEEEELi256ENS_6half_tEfNS_4arch4Sm90ELb0ELb1ELb1ELb1ELb0ELb1ELb0ELb1ELb0ELb1ELb1ELb0EEENS1_21CollectiveEpilogueFwdINS6_IJSA_NS7_ILi256EEESB_EEES9_SE_SG_Li256ELb1ELb1ELb1ELb0EEENS1_36VarlenDynamicPersistentTileSchedulerILi128ELi96ELi256ELi128ELb1ELb1ELb1ELb1ELb0ELb1EEEEEEEEEvNT_6ParamsE,@"STO_CUDA_ENTRY STV_DEFAULT"
_ZN7cutlass13device_kernelIN5flash11enable_sm90INS1_16FlashAttnFwdSm90INS1_25CollectiveMainloopFwdSm90ILi2EN4cute5tupleIJNS5_1CILi1EEES8_S8_EEENS6_IJNS7_ILi128EEENS7_ILi96EEENS7_ILi64EEEEEELi256ENS_6half_tEfNS_4arch4Sm90ELb0ELb1ELb1ELb1ELb0ELb1ELb0ELb1ELb0ELb1ELb1ELb0EEENS1_21CollectiveEpilogueFwdINS6_IJSA_NS7_ILi256EEESB_EEES9_SE_SG_Li256ELb1ELb1ELb1ELb0EEENS1_36VarlenDynamicPersistentTileSchedulerILi128ELi96ELi256ELi128ELb1ELb1ELb1ELb1ELb0ELb1EEEEEEEEEvNT_6ParamsE:
        /* <DEDUP_REMOVED lines=24> */
.L_x_2643:
[----:B------:R-:W-:Y:S05]  /*0180*/  BSYNC B0 ;  /* 0x0000000000007941 */ /* 0x000fea0003800000 */
.L_x_2642:
        /* <DEDUP_REMOVED lines=41> */
.L_x_2644:
        /* <DEDUP_REMOVED lines=22> */
.L_x_2645:
        /* <DEDUP_REMOVED lines=18> */
.L_x_2646:
        /* <DEDUP_REMOVED lines=22> */
.L_x_2647:
        /* <DEDUP_REMOVED lines=22> */
.L_x_2648:
        /* <DEDUP_REMOVED lines=8> */
.L_x_2651:
        /* <DEDUP_REMOVED lines=8> */
[----:B------:R-:W-:Y:S01]  /*0a60*/  UMOV UR4, 0x400 ;  /* 0x0000040000047882 */ /* 0x000fe20000000000 */
[----:B------:R-:W-:-:S11]  /*0a70*/  LOP3.LUT R18, R18, 0xffbfffff, RZ, 0xc0, !PT ;  /* 0xffbfffff12127812 */ /* 0x000fd600078ec0ff */
[----:B------:R-:W-:Y:S06]  /*0a80*/  @!P0 BAR.ARV 0x9, 0x100 ;  /* 0x0244000000008b1d */ /* 0x000fec0000002000 */
[----:B0-----:R-:W-:Y:S01]  /*0a90*/  ULEA UR4, UR5, UR4, 0x18 ;  /* 0x0000000405047291 */ /* 0x001fe2000f8ec03f */
[----:B------:R-:W-:Y:S01]  /*0aa0*/  @P0 LOP3.LUT R18, R18, 0x400000, RZ, 0xfc, !PT ;  /* 0x0040000012120812 */ /* 0x000fe200078efcff */
        /* <DEDUP_REMOVED lines=8> */
[----:B------:R-:W-:Y:S01]  /*0b30*/  ULOP3.LUT UR37, UR36, 0x1, URZ, 0xfc, !UPT ;  /* 0x0000000124257892 */ /* 0x000fe2000f8efc3f */
[----:B------:R-:W-:Y:S02]  /*0b40*/  IMAD.MOV.U32 R232, RZ, RZ, RZ ;  /* 0x000000ffffe87224 */ /* 0x000fe400078e00ff */
[----:B------:R-:W-:Y:S01]  /*0b50*/  IMAD.MOV.U32 R22, RZ, RZ, RZ ;  /* 0x000000ffff167224 */ /* 0x000fe200078e00ff */
[----:B------:R-:W-:Y:S01]  /*0b60*/  SHF.R.S32.HI R3, RZ, 0x1f, R6 ;  /* 0x0000001fff037819 */ /* 0x000fe20000011406 */
[----:B------:R-:W-:Y:S02]  /*0b70*/  IMAD.MOV.U32 R206, RZ, RZ, RZ ;  /* 0x000000ffffce7224 */ /* 0x000fe400078e00ff */
[----:B------:R-:W-:Y:S01]  /*0b80*/  IMAD.MOV.U32 R202, RZ, RZ, RZ ;  /* 0x000000ffffca7224 */ /* 0x000fe200078e00ff */
[CC--:B------:R-:W-:Y:S02]  /*0b90*/  LEA.HI R0, R3.reuse, R6.reuse, RZ, 0x7 ;  /* 0x0000000603007211 */ /* 0x0c0fe400078f38ff */
[----:B------:R-:W-:-:S02]  /*0ba0*/  LEA.HI R2, R3, R6, RZ, 0x4 ;  /* 0x0000000603027211 */ /* 0x000fc400078f20ff */
[----:B------:R-:W-:Y:S02]  /*0bb0*/  LOP3.LUT R5, R0, 0xffffff80, RZ, 0xc0, !PT ;  /* 0xffffff8000057812 */ /* 0x000fe400078ec0ff */
[----:B------:R-:W-:Y:S02]  /*0bc0*/  SHF.R.S32.HI R7, RZ, 0x4, R2 ;  /* 0x00000004ff077819 */ /* 0x000fe40000011402 */
[----:B------:R-:W-:Y:S01]  /*0bd0*/  LEA.HI R220, R3, R6, RZ, 0x5 ;  /* 0x0000000603dc7211 */ /* 0x000fe200078f28ff */
[----:B------:R-:W-:Y:S01]  /*0be0*/  IMAD.IADD R13, R6, 0x1, -R5 ;  /* 0x00000001060d7824 */ /* 0x000fe200078e0a05 */
[----:B------:R-:W-:Y:S02]  /*0bf0*/  SHF.R.S32.HI R5, RZ, 0x7, R0 ;  /* 0x00000007ff057819 */ /* 0x000fe40000011400 */
[----:B------:R-:W-:Y:S02]  /*0c00*/  LEA.HI R4, R2, R7, RZ, 0x1 ;  /* 0x0000000702047211 */ /* 0x000fe400078f08ff */
[----:B------:R-:W-:Y:S01]  /*0c10*/  SHF.R.S32.HI R8, RZ, 0x1f, R13 ;  /* 0x0000001fff087819 */ /* 0x000fe2000001140d */
[----:B------:R-:W-:Y:S01]  /*0c20*/  STL [R1+0x64], R13 ;  /* 0x0000640d01007387 */ /* 0x000fe20000100800 */
[----:B------:R-:W-:-:S02]  /*0c30*/  LEA.HI R0, R0, R5, RZ, 0x1 ;  /* 0x0000000500007211 */ /* 0x000fc400078f08ff */
[----:B------:R-:W-:Y:S02]  /*0c40*/  LEA.HI R9, R8, R13, RZ, 0x2 ;  /* 0x0000000d08097211 */ /* 0x000fe400078f10ff */
[----:B------:R-:W-:Y:S02]  /*0c50*/  LOP3.LUT R0, R0, 0x3fffffe, RZ, 0xc0, !PT ;  /* 0x03fffffe00007812 */ /* 0x000fe400078ec0ff */
[--C-:B------:R-:W-:Y:S02]  /*0c60*/  SHF.R.S32.HI R10, RZ, 0x2, R9.reuse ;  /* 0x00000002ff0a7819 */ /* 0x100fe40000011409 */
[----:B------:R-:W-:Y:S01]  /*0c70*/  SHF.R.S32.HI R11, RZ, 0x1f, R9 ;  /* 0x0000001fff0b7819 */ /* 0x000fe20000011409 */
[----:B------:R-:W-:Y:S01]  /*0c80*/  IMAD.IADD R0, R5, 0x1, -R0 ;  /* 0x0000000105007824 */ /* 0x000fe200078e0a00 */
[----:B------:R-:W-:Y:S02]  /*0c90*/  LOP3.LUT R4, R4, 0x1ffffffe, RZ, 0xc0, !PT ;  /* 0x1ffffffe04047812 */ /* 0x000fe400078ec0ff */
[----:B------:R-:W-:-:S02]  /*0ca0*/  LEA.HI R23, R3, R6, RZ, 0x2 ;  /* 0x0000000603177211 */ /* 0x000fc400078f10ff */
[----:B------:R-:W-:Y:S01]  /*0cb0*/  LEA.HI R3, R3, R6, RZ, 0x3 ;  /* 0x0000000603037211 */ /* 0x000fe200078f18ff */
[----:B------:R-:W-:Y:S01]  /*0cc0*/  IMAD.IADD R4, R7, 0x1, -R4 ;  /* 0x0000000107047824 */ /* 0x000fe200078e0a04 */
[----:B------:R-:W-:Y:S02]  /*0cd0*/  LEA.HI R11, R11, R10, RZ, 0x3 ;  /* 0x0000000a0b0b7211 */ /* 0x000fe400078f18ff */
[----:B------:R-:W-:Y:S01]  /*0ce0*/  LOP3.LUT R5, R2, 0x3fffff0, RZ, 0xc0, !PT ;  /* 0x03fffff002057812 */ /* 0x000fe200078ec0ff */
[----:B------:R-:W-:Y:S01]  /*0cf0*/  IMAD.MOV.U32 R2, RZ, RZ, RZ ;  /* 0x000000ffff027224 */ /* 0x000fe200078e00ff */
[----:B------:R-:W-:Y:S02]  /*0d00*/  LOP3.LUT R7, R3, 0xfffffff8, RZ, 0xc0, !PT ;  /* 0xfffffff803077812 */ /* 0x000fe400078ec0ff */
        /* <DEDUP_REMOVED lines=12> */
[----:B------:R-:W-:Y:S01]  /*0dd0*/  LOP3.LUT R9, R9, 0x7ffffffc, RZ, 0xc0, !PT ;  /* 0x7ffffffc09097812 */ /* 0x000fe200078ec0ff */
[----:B------:R-:W-:Y:S01]  /*0de0*/  VIADD R231, R23, 0x40 ;  /* 0x0000004017e77836 */ /* 0x000fe20000000000 */
[----:B------:R-:W-:Y:S01]  /*0df0*/  SHF.R.S32.HI R234, RZ, 0x1f, R23 ;  /* 0x0000001fffea7819 */ /* 0x000fe20000011417 */
[----:B------:R-:W-:-:S02]  /*0e00*/  IMAD R11, R8, 0x10, R11 ;  /* 0x00000010080b7824 */ /* 0x000fc400078e020b */
[----:B------:R-:W-:Y:S01]  /*0e10*/  IMAD R5, R5, 0x8, R4 ;  /* 0x0000000805057824 */ /* 0x000fe200078e0204 */
[----:B------:R-:W-:Y:S01]  /*0e20*/  SHF.R.S32.HI R4, RZ, 0x1f, R231 ;  /* 0x0000001fff047819 */ /* 0x000fe200000114e7 */
[----:B------:R-:W-:Y:S01]  /*0e30*/  IMAD R12, R0, 0x40, R11 ;  /* 0x00000040000c7824 */ /* 0x000fe200078e020b */
[----:B------:R-:W-:Y:S01]  /*0e40*/  LEA.HI R0, R3, R3, RZ, 0x1 ;  /* 0x0000000303007211 */ /* 0x000fe200078f08ff */
[----:B------:R-:W-:Y:S01]  /*0e50*/  IMAD.SHL.U32 R218, R231, 0x40, RZ ;  /* 0x00000040e7da7824 */ /* 0x000fe200078e00ff */
[----:B------:R-:W-:Y:S01]  /*0e60*/  LEA.HI R4, R4, R231, RZ, 0x3 ;  /* 0x000000e704047211 */ /* 0x000fe200078f18ff */
[----:B------:R-:W-:Y:S01]  /*0e70*/  IMAD.SHL.U32 R16, R3, 0x8, RZ ;  /* 0x0000000803107824 */ /* 0x000fe200078e00ff */
[----:B------:R-:W-:Y:S01]  /*0e80*/  LOP3.LUT R0, R0, 0x1ffffffe, RZ, 0xc0, !PT ;  /* 0x1ffffffe00007812 */ /* 0x000fe200078ec0ff */
[----:B------:R-:W-:Y:S01]  /*0e90*/  IMAD.IADD R9, R13, 0x1, -R9 ;  /* 0x000000010d097824 */ /* 0x000fe200078e0a09 */
[----:B------:R-:W-:Y:S01]  /*0ea0*/  LOP3.LUT R218, R218, 0x1c0, RZ, 0xc0, !PT ;  /* 0x000001c0dada7812 */ /* 0x000fe200078ec0ff */
[----:B------:R-:W-:Y:S01]  /*0eb0*/  IMAD.SHL.U32 R4, R4, 0x40, RZ ;  /* 0x0000004004047824 */ /* 0x000fe200078e00ff */
[----:B------:R-:W-:Y:S01]  /*0ec0*/  STL [R1+0x6c], R12 ;  /* 0x00006c0c01007387 */ /* 0x000fe20000100800 */
[C---:B------:R-:W-:Y:S01]  /*0ed0*/  IMAD.SHL.U32 R200, R3.reuse, 0x4, RZ ;  /* 0x0000000403c87824 */ /* 0x040fe200078e00ff */
[----:B------:R-:W-:Y:S01]  /*0ee0*/  LOP3.LUT R6, R218, 0x38, R16, 0xf8, !PT ;  /* 0x00000038da067812 */ /* 0x000fe200078ef810 */
[----:B------:R-:W-:Y:S01]  /*0ef0*/  IMAD.IADD R0, R3, 0x1, -R0 ;  /* 0x0000000103007824 */ /* 0x000fe200078e0a00 */
[----:B------:R-:W-:Y:S01]  /*0f00*/  SHF.R.S32.HI R3, RZ, 0x1f, R208 ;  /* 0x0000001fff037819 */ /* 0x000fe200000114d0 */
[----:B------:R-:W-:Y:S01]  /*0f10*/  IMAD.SHL.U32 R205, R9, 0x2, RZ ;  /* 0x0000000209cd7824 */ /* 0x000fe200078e00ff */
[----:B------:R-:W-:Y:S01]  /*0f20*/  SHF.R.U32.HI R3, RZ, 0x3, R218 ;  /* 0x00000003ff037819 */ /* 0x000fe200000116da */
[----:B------:R-:W-:Y:S01]  /*0f30*/  VIADD R223, R208, 0x40 ;  /* 0x00000040d0df7836 */ /* 0x000fe20000000000 */
[----:B------:R-:W-:Y:S01]  /*0f40*/  LOP3.LUT R221, R4, 0xfffffe00, RZ, 0xc0, !PT ;  /* 0xfffffe0004dd7812 */ /* 0x000fe200078ec0ff */
[----:B------:R-:W-:-:S02]  /*0f50*/  VIADD R39, R205, 0x8 ;  /* 0x00000008cd277836 */ /* 0x000fc40000000000 */
[----:B------:R-:W-:Y:S01]  /*0f60*/  VIADD R36, R205, 0x20 ;  /* 0x00000020cd247836 */ /* 0x000fe20000000000 */
[----:B------:R-:W-:Y:S01]  /*0f70*/  LOP3.LUT R6, R221, R6, R3, 0xf6, !PT ;  /* 0x00000006dd067212 */ /* 0x000fe200078ef603 */
[C---:B------:R-:W-:Y:S01]  /*0f80*/  VIADD R33, R205.reuse, 0x38 ;  /* 0x00000038cd217836 */ /* 0x040fe20000000000 */
[----:B------:R-:W-:Y:S01]  /*0f90*/  SHF.R.S32.HI R4, RZ, 0x1f, R223 ;  /* 0x0000001fff047819 */ /* 0x000fe200000114df */
[----:B------:R-:W-:Y:S02]  /*0fa0*/  VIADD R222, R208, 0x80 ;  /* 0x00000080d0de7836 */ /* 0x000fe40000000000 */
[----:B------:R-:W-:Y:S02]  /*0fb0*/  VIADD R30, R205, 0x50 ;  /* 0x00000050cd1e7836 */ /* 0x000fe40000000000 */
[----:B------:R-:W-:Y:S01]  /*0fc0*/  IMAD.SHL.U32 R4, R5, 0x8, RZ ;  /* 0x0000000805047824 */ /* 0x000fe200078e00ff */
[----:B------:R-:W-:Y:S01]  /*0fd0*/  SHF.R.S32.HI R7, RZ, 0x1f, R222 ;  /* 0x0000001fff077819 */ /* 0x000fe200000114de */
[----:B------:R-:W-:Y:S01]  /*0fe0*/  IMAD R3, R6, 0x2, R19 ;  /* 0x0000000206037824 */ /* 0x000fe200078e0213 */
        /* <DEDUP_REMOVED lines=19> */
[C---:B0-----:R-:W-:Y:S01]  /*1120*/  VIADD R4, R205.reuse, 0xe0 ;  /* 0x000000e0cd047836 */ /* 0x041fe20000000000 */
[----:B------:R-:W-:Y:S01]  /*1130*/  SHF.R.S32.HI R6, RZ, 0x1f, R8 ;  /* 0x0000001fff067819 */ /* 0x000fe20000011408 */
[C---:B------:R-:W-:Y:S01]  /*1140*/  VIADD R35, R205.reuse, 0x28 ;  /* 0x00000028cd237836 */ /* 0x040fe20000000000 */
[----:B------:R-:W-:Y:S01]  /*1150*/  SHF.R.S32.HI R8, RZ, 0x1f, R7 ;  /* 0x0000001fff087819 */ /* 0x000fe20000011407 */
[C---:B-1----:R-:W-:Y:S01]  /*1160*/  VIADD R3, R205.reuse, 0xe8 ;  /* 0x000000e8cd037836 */ /* 0x042fe20000000000 */
        /* <DEDUP_REMOVED lines=32> */
[----:B------:R-:W-:Y:S01]  /*1370*/  SHF.R.S32.HI R13, RZ, 0x1f, R13 ;  /* 0x0000001fff0d7819 */ /* 0x000fe2000001140d */
[----:B------:R-:W-:Y:S01]  /*1380*/  IMAD R210, R0, 0x8, R12 ;  /* 0x0000000800d27824 */ /* 0x000fe200078e020c */
[----:B------:R-:W-:-:S02]  /*1390*/  SHF.R.S32.HI R10, RZ, 0x1f, R10 ;  /* 0x0000001fff0a7819 */ /* 0x000fc4000001140a */
[----:B------:R-:W-:Y:S02]  /*13a0*/  SHF.R.S32.HI R9, RZ, 0x1f, R9 ;  /* 0x0000001fff097819 */ /* 0x000fe40000011409 */
[----:B------:R-:W-:Y:S02]  /*13b0*/  SHF.R.S32.HI R4, RZ, 0x1f, R237 ;  /* 0x0000001fff047819 */ /* 0x000fe400000114ed */
[----:B------:R-:W-:-:S07]  /*13c0*/  SHF.R.S32.HI R3, RZ, 0x1f, R236 ;  /* 0x0000001fff037819 */ /* 0x000fce00000114ec */
.L_x_2871:
[----:B------:R-:W-:Y:S05]  /*13d0*/  YIELD ;  /* 0x0000000000007946 */ /* 0x000fea0003800000 */
[----:B------:R-:W-:Y:S01]  /*13e0*/  ULDC.64 UR4, c[0x0][0xa28] ;  /* 0x00028a0000047ab9 */ /* 0x000fe20000000a00 */
[----:B01----:R-:W0:Y:S01]  /*13f0*/  LDC.64 R6, c[0x0][0xa08] ;  /* 0x00028200ff067b82 */ /* 0x003e220000000a00 */
[----:B------:R-:W-:Y:S01]  /*1400*/  ISETP.NE.U32.AND P1, PT, RZ, UR4, PT ;  /* 0x00000004ff007c0c */ /* 0x000fe2000bf25070 */
[----:B------:R-:W-:Y:S02]  /*1410*/  IMAD.MOV.U32 R12, RZ, RZ, RZ ;  /* 0x000000ffff0c7224 */ /* 0x000fe400078e00ff */
[----:B------:R-:W-:Y:S01]  /*1420*/  IMAD.MOV.U32 R30, RZ, RZ, RZ ;  /* 0x000000ffff1e7224 */ /* 0x000fe200078e00ff */
[----:B------:R-:W-:Y:S01]  /*1430*/  ISETP.NE.AND.EX P1, PT, RZ, UR5, PT, P1 ;  /* 0x00000005ff007c0c */ /* 0x000fe2000bf25310 */
[----:B------:R-:W-:-:S02]  /*1440*/  ULDC.64 UR4, c[0x0][0xa18] ;  /* 0x0002860000047ab9 */ /* 0x000fc40000000a00 */
[----:B------:R-:W-:-:S04]  /*1450*/  ISETP.NE.U32.AND P2, PT, RZ, UR4, PT ;  /* 0x00000004ff007c0c */ /* 0x000fc8000bf45070 */
[----:B------:R-:W-:Y:S01]  /*1460*/  ISETP.NE.AND.EX P2, PT, RZ, UR5, PT, P2 ;  /* 0x00000005ff007c0c */ /* 0x000fe2000bf45320 */
[----:B------:R-:W-:Y:S02]  /*1470*/  ULDC.64 UR4, c[0x0][0xa08] ;  /* 0x0002820000047ab9 */ /* 0x000fe40000000a00 */
[----:B------:R-:W-:-:S03]  /*1480*/  ISETP.NE.U32.AND P0, PT, RZ, UR4, PT ;  /* 0x00000004ff007c0c */ /* 0x000fc6000bf05070 */
[----:B------:R-:W1:Y:S01]  /*1490*/  @P1 LDC.64 R4, c[0x0][0xa28] ;  /* 0x00028a00ff041b82 */ /* 0x000e620000000a00 */
[----:B------:R-:W-:Y:S01]  /*14a0*/  ISETP.NE.AND.EX P0, PT, RZ, UR5, PT, P0 ;  /* 0x00000005ff007c0c */ /* 0x000fe2000bf05300 */
[----:B0-2-4-:R-:W-:-:S06]  /*14b0*/  IMAD.WIDE R10, R155, 0x4, R6 ;  /* 0x000000049b0a7825 */ /* 0x015fcc00078e0206 */
[----:B------:R-:W0:Y:S01]  /*14c0*/  @P2 LDC.64 R8, c[0x0][0xa18] ;  /* 0x00028600ff082b82 */ /* 0x000e220000000a00 */
[----:B------:R-:W-:Y:S02]  /*14d0*/  ULDC UR4, c[0x0][0x288] ;  /* 0x0000a20000047ab9 */ /* 0x000fe40000000800 */
[----:B------:R-:W-:Y:S01]  /*14e0*/  IMAD.U32 R203, RZ, RZ, UR4 ;  /* 0x00000004ffcb7e24 */ /* 0x000fe2000f8e00ff */
[----:B------:R-:W-:Y:S02]  /*14f0*/  ULDC.64 UR4, c[0x0][0x418] ;  /* 0x0001060000047ab9 */ /* 0x000fe40000000a00 */
[----:B------:R2:W5:Y:S01]  /*1500*/  @P0 LDG.E R30, desc[UR38][R10.64] ;  /* 0x000000260a1e0981 */ /* 0x000562000c1e1900 */
[----:B-1----:R-:W-:-:S05]  /*1510*/  @P1 IMAD.WIDE R4, R155, 0x4, R4 ;  /* 0x000000049b041825 */ /* 0x002fca00078e0204 */
[----:B------:R2:W5:Y:S01]  /*1520*/  @P1 LDG.E R12, desc[UR38][R4.64] ;  /* 0x00000026040c1981 */ /* 0x000562000c1e1900 */
[----:B0-----:R-:W-:-:S05]  /*1530*/  @P2 IMAD.WIDE R6, R155, 0x4, R8 ;  /* 0x000000049b062825 */ /* 0x001fca00078e0208 */
        /* <DEDUP_REMOVED lines=10> */
[----:B--2---:R-:W-:Y:S06]  /*15e0*/  @P2 BRA `(.L_x_2653) ;  /* 0x0000000000242947 */ /* 0x004fec0003800000 */
        /* <DEDUP_REMOVED lines=9> */
.L_x_2653:
        /* <DEDUP_REMOVED lines=10> */
[----:B------:R-:W0:Y:S02]  /*1720*/  LDC.64 R4, c[0x0][0xa20] ;  /* 0x00028800ff047b82 */ /* 0x000e240000000a00 */
[----:B0-----:R-:W-:-:S05]  /*1730*/  IMAD.WIDE R4, R155, 0x4, R4 ;  /* 0x000000049b047825 */ /* 0x001fca00078e0204 */
[----:B------:R0:W5:Y:S01]  /*1740*/  LDG.E R31, desc[UR38][R4.64] ;  /* 0x00000026041f7981 */ /* 0x000162000c1e1900 */
[----:B------:R-:W-:Y:S05]  /*1750*/  BRA `(.L_x_2655) ;  /* 0x0000000000107947 */ /* 0x000fea0003800000 */
.L_x_2654:
[----:B------:R-:W-:Y:S05]  /*1760*/  @!P0 BRA `(.L_x_2655) ;  /* 0x00000000000c8947 */ /* 0x000fea0003800000 */
[----:B------:R-:W2:Y:S04]  /*1770*/  LDG.E R0, desc[UR38][R10.64] ;  /* 0x000000260a007981 */ /* 0x000ea8000c1e1900 */
[----:B------:R-:W2:Y:S02]  /*1780*/  LDG.E R31, desc[UR38][R10.64+0x4] ;  /* 0x000004260a1f7981 */ /* 0x000ea4000c1e1900 */
[----:B--2---:R-:W-:-:S07]  /*1790*/  IMAD.IADD R31, R31, 0x1, -R0 ;  /* 0x000000011f1f7824 */ /* 0x004fce00078e0a00 */
.L_x_2655:
[----:B------:R-:W-:Y:S01]  /*17a0*/  ULDC.64 UR4, c[0x0][0xa10] ;  /* 0x0002840000047ab9 */ /* 0x000fe20000000a00 */
[----:B0-----:R-:W0:Y:S01]  /*17b0*/  LDC R4, c[0x0][0x448] ;  /* 0x00011200ff047b82 */ /* 0x001e220000000800 */
[----:B------:R-:W-:-:S04]  /*17c0*/  ISETP.NE.U32.AND P0, PT, RZ, UR4, PT ;  /* 0x00000004ff007c0c */ /* 0x000fc8000bf05070 */
[----:B------:R-:W-:Y:S01]  /*17d0*/  ISETP.NE.AND.EX P0, PT, RZ, UR5, PT, P0 ;  /* 0x00000005ff007c0c */ /* 0x000fe2000bf05300 */
[----:B------:R-:W-:Y:S02]  /*17e0*/  ULDC.64 UR4, c[0x0][0xa30] ;  /* 0x00028c0000047ab9 */ /* 0x000fe40000000a00 */
[----:B------:R-:W-:-:S04]  /*17f0*/  ISETP.NE.U32.AND P1, PT, RZ, UR4, PT ;  /* 0x00000004ff007c0c */ /* 0x000fc8000bf25070 */
[----:B------:R-:W-:-:S06]  /*1800*/  ISETP.NE.AND.EX P1, PT, RZ, UR5, PT, P1 ;  /* 0x00000005ff007c0c */ /* 0x000fcc000bf25310 */
[----:B------:R-:W1:Y:S08]  /*1810*/  @P0 LDC.64 R6, c[0x0][0xa10] ;  /* 0x00028400ff060b82 */ /* 0x000e700000000a00 */
[----:B------:R-:W2:Y:S01]  /*1820*/  @P1 LDC.64 R8, c[0x0][0xa30] ;  /* 0x00028c00ff081b82 */ /* 0x000ea20000000a00 */
[----:B-1----:R-:W-:-:S05]  /*1830*/  @P0 IMAD.WIDE R6, R155, 0x4, R6 ;  /* 0x000000049b060825 */ /* 0x002fca00078e0206 */
[----:B------:R-:W3:Y:S04]  /*1840*/  @P0 LDG.E R0, desc[UR38][R6.64] ;  /* 0x0000002606000981 */ /* 0x000ee8000c1e1900 */
[----:B------:R-:W3:Y:S01]  /*1850*/  @P0 LDG.E R3, desc[UR38][R6.64+0x4] ;  /* 0x0000042606030981 */ /* 0x000ee2000c1e1900 */
[----:B-----5:R-:W-:Y:S02]  /*1860*/  IMAD.MOV.U32 R152, RZ, RZ, R31 ;  /* 0x000000ffff987224 */ /* 0x020fe400078e001f */
[----:B--2---:R-:W-:-:S05]  /*1870*/  @P1 IMAD.WIDE R8, R155, 0x4, R8 ;  /* 0x000000049b081825 */ /* 0x004fca00078e0208 */
[----:B------:R1:W5:Y:S01]  /*1880*/  @P1 LDG.E R152, desc[UR38][R8.64] ;  /* 0x0000002608981981 */ /* 0x000362000c1e1900 */
[----:B0-----:R-:W-:Y:S01]  /*1890*/  ISETP.NE.AND P1, PT, R4, 0x1, PT ;  /* 0x000000010400780c */ /* 0x001fe20003f25270 */
[----:B------:R-:W-:Y:S01]  /*18a0*/  IMAD.SHL.U32 R209, R153, 0x80, RZ ;  /* 0x0000008099d17824 */ /* 0x000fe200078e00ff */
[----:B------:R-:W0:Y:S01]  /*18b0*/  LDC.64 R4, c[0x0][0x9e0] ;  /* 0x00027800ff047b82 */ /* 0x000e220000000a00 */
[----:B------:R-:W-:-:S10]  /*18c0*/  IMAD.IADD R13, R31, 0x1, -R12 ;  /* 0x000000011f0d7824 */ /* 0x000fd400078e0a0c */
[----:B------:R-:W2:Y:S08]  /*18d0*/  @P1 LDC R10, c[0x0][0x44c] ;  /* 0x00011300ff0a1b82 */ /* 0x000eb00000000800 */
[----:B------:R-:W4:Y:S01]  /*18e0*/  @P1 LDC R11, c[0x0][0x450] ;  /* 0x00011400ff0b1b82 */ /* 0x000f220000000800 */
[----:B0-----:R-:W-:Y:S01]  /*18f0*/  ISETP.GE.AND P2, PT, R5, 0x1, PT ;  /* 0x000000010500780c */ /* 0x001fe20003f46270 */
[----:B---3--:R-:W-:-:S02]  /*1900*/  @P0 IMAD.IADD R24, R3, 0x1, -R0 ;  /* 0x0000000103180824 */ /* 0x008fc400078e0a00 */
[----:B------:R-:W-:Y:S02]  /*1910*/  VIADD R3, R209, 0x7f ;  /* 0x0000007fd1037836 */ /* 0x000fe40000000000 */
[----:B------:R-:W-:Y:S02]  /*1920*/  IMAD.IADD R204, R13, 0x1, R24 ;  /* 0x000000010dcc7824 */ /* 0x000fe400078e0218 */
[----:B--2---:R-:W-:-:S04]  /*1930*/  @P1 IMAD.HI.U32 R6, R3, R10, RZ ;  /* 0x0000000a03061227 */ /* 0x004fc800078e00ff */
[C---:B------:R-:W-:Y:S01]  /*1940*/  VIADD R0, R204.reuse, 0x5f ;  /* 0x0000005fcc007836 */ /* 0x040fe20000000000 */
[----:B----4-:R-:W-:Y:S02]  /*1950*/  @P1 SHF.R.U32.HI R3, RZ, R11, R6 ;  /* 0x0000000bff031219 */ /* 0x010fe40000011606 */
[----:B------:R-:W-:Y:S01]  /*1960*/  IADD3 R6, R204, 0x1, -R203 ;  /* 0x00000001cc067810 */ /* 0x000fe20007ffe8cb */
[----:B------:R-:W-:-:S04]  /*1970*/  IMAD.HI R0, R0, 0x2aaaaaab, RZ ;  /* 0x2aaaaaab00007827 */ /* 0x000fc800078e02ff */
[----:B------:R-:W-:Y:S01]  /*1980*/  IMAD.IADD R3, R6, 0x1, R3 ;  /* 0x0000000106037824 */ /* 0x000fe200078e0203 */
[----:B------:R-:W-:-:S03]  /*1990*/  SHF.R.U32.HI R29, RZ, 0x1f, R0 ;  /* 0x0000001fff1d7819 */ /* 0x000fc60000011600 */
[----:B------:R-:W-:Y:S01]  /*19a0*/  IMAD.IADD R4, R3, 0x1, R4 ;  /* 0x0000000103047824 */ /* 0x000fe200078e0204 */
[----:B------:R-:W-:Y:S01]  /*19b0*/  LEA.HI.SX32 R29, R0, R29, 0x1c ;  /* 0x0000001d001d7211 */ /* 0x000fe200078fe2ff */
[----:B-1----:R-:W-:Y:S06]  /*19c0*/  @!P2 BRA `(.L_x_2656) ;  /* 0x000000000048a947 */ /* 0x002fec0003800000 */
[C---:B------:R-:W-:Y:S01]  /*19d0*/  ISETP.GT.AND P0, PT, R3.reuse, RZ, PT ;  /* 0x000000ff0300720c */ /* 0x040fe20003f04270 */
[----:B------:R-:W-:Y:S01]  /*19e0*/  BSSY B0, `(.L_x_2657) ;  /* 0x000000e000007945 */ /* 0x000fe20003800000 */
[----:B------:R-:W-:-:S11]  /*19f0*/  VIADD R0, R3, 0xffffffff ;  /* 0xffffffff03007836 */ /* 0x000fd60000000000 */
        /* <DEDUP_REMOVED lines=8> */
.L_x_2658:
[----:B------:R-:W-:-:S13]  /*1a80*/  ISETP.NE.AND P0, PT, R5, 0x1, PT ;  /* 0x000000010500780c */ /* 0x000fda0003f05270 */
[----:B------:R-:W0:Y:S02]  /*1a90*/  @P0 LDC.64 R6, c[0x0][0x9e8] ;  /* 0x00027a00ff060b82 */ /* 0x000e240000000a00 */
[----:B0-----:R-:W-:-:S05]  /*1aa0*/  @P0 IMAD.HI.U32 R6, R0, R6, RZ ;  /* 0x0000000600060227 */ /* 0x001fca00078e00ff */
[----:B------:R-:W-:-:S07]  /*1ab0*/  @P0 SHF.R.U32.HI R0, RZ, R7, R6 ;  /* 0x00000007ff000219 */ /* 0x000fce0000011606 */
.L_x_2659:
[----:B------:R-:W-:Y:S05]  /*1ac0*/  BSYNC B0 ;  /* 0x0000000000007941 */ /* 0x000fea0003800000 */
.L_x_2657:
[----:B------:R-:W-:-:S05]  /*1ad0*/  IMAD R3, R0, R5, R5 ;  /* 0x0000000500037224 */ /* 0x000fca00078e0205 */
[----:B------:R-:W-:-:S07]  /*1ae0*/  VIMNMX R4, R4, R3, PT ;  /* 0x0000000304047248 */ /* 0x000fce0003fe0100 */
.L_x_2656:
[----:B------:R-:W0:Y:S01]  /*1af0*/  @P1 LDC R6, c[0x0][0x44c] ;  /* 0x00011300ff061b82 */ /* 0x000e220000000800 */
[----:B------:R-:W-:Y:S01]  /*1b00*/  VIADD R4, R4, 0x5f ;  /* 0x0000005f04047836 */ /* 0x000fe20000000000 */
[----:B------:R-:W-:Y:S01]  /*1b10*/  ULDC UR4, c[0x0][0x9dc] ;  /* 0x0002770000047ab9 */ /* 0x000fe20000000800 */
[----:B------:R-:W-:Y:S02]  /*1b20*/  IMAD.MOV.U32 R0, RZ, RZ, R209 ;  /* 0x000000ffff007224 */ /* 0x000fe400078e00d1 */
[----:B------:R-:W-:-:S03]  /*1b30*/  IMAD.HI R4, R4, 0x2aaaaaab, RZ ;  /* 0x2aaaaaab04047827 */ /* 0x000fc600078e02ff */
[----:B------:R-:W1:Y:S02]  /*1b40*/  @P1 LDC R7, c[0x0][0x450] ;  /* 0x00011400ff071b82 */ /* 0x000e640000000800 */
[----:B------:R-:W-:-:S04]  /*1b50*/  SHF.R.U32.HI R3, RZ, 0x1f, R4 ;  /* 0x0000001fff037819 */ /* 0x000fc80000011604 */
[----:B------:R-:W-:-:S04]  /*1b60*/  LEA.HI.SX32 R4, R4, R3, 0x1c ;  /* 0x0000000304047211 */ /* 0x000fc800078fe2ff */
[----:B------:R-:W-:Y:S01]  /*1b70*/  VIMNMX R8, R29, R4, PT ;  /* 0x000000041d087248 */ /* 0x000fe20003fe0100 */
[----:B0-----:R-:W-:-:S05]  /*1b80*/  @P1 IMAD.HI.U32 R6, R209, R6, RZ ;  /* 0x00000006d1061227 */ /* 0x001fca00078e00ff */
[----:B-1----:R-:W-:-:S04]  /*1b90*/  @P1 SHF.R.U32.HI R0, RZ, R7, R6 ;  /* 0x00000007ff001219 */ /* 0x002fc80000011606 */
[----:B------:R-:W-:-:S05]  /*1ba0*/  IADD3 R0, R0, R204, -R203 ;  /* 0x000000cc00007210 */ /* 0x000fca0007ffe8cb */
[----:B------:R-:W-:Y:S01]  /*1bb0*/  VIADD R3, R0, -UR4 ;  /* 0x8000000400037c36 */ /* 0x000fe20008000000 */
[----:B------:R-:W-:Y:S06]  /*1bc0*/  @!P2 BRA `(.L_x_2660) ;  /* 0x000000000044a947 */ /* 0x000fec0003800000 */
        /* <DEDUP_REMOVED lines=10> */
.L_x_2662:
[----:B------:R-:W-:-:S13]  /*1c70*/  ISETP.NE.AND P0, PT, R5, 0x1, PT ;  /* 0x000000010500780c */ /* 0x000fda0003f05270 */
[----:B------:R-:W0:Y:S02]  /*1c80*/  @P0 LDC.64 R6, c[0x0][0x9e8] ;  /* 0x00027a00ff060b82 */ /* 0x000e240000000a00 */
[----:B0-----:R-:W-:-:S05]  /*1c90*/  @P0 IMAD.HI.U32 R4, R0, R6, RZ ;  /* 0x0000000600040227 */ /* 0x001fca00078e00ff */
[----:B------:R-:W-:-:S07]  /*1ca0*/  @P0 SHF.R.U32.HI R0, RZ, R7, R4 ;  /* 0x00000007ff000219 */ /* 0x000fce0000011604 */
.L_x_2663:
[----:B------:R-:W-:Y:S05]  /*1cb0*/  BSYNC B0 ;  /* 0x0000000000007941 */ /* 0x000fea0003800000 */
.L_x_2661:
[----:B------:R-:W-:-:S05]  /*1cc0*/  IMAD R0, R0, R5, RZ ;  /* 0x0000000500007224 */ /* 0x000fca00078e02ff */
[----:B------:R-:W-:-:S07]  /*1cd0*/  VIMNMX R3, R3, R0, !PT ;  /* 0x0000000003037248 */ /* 0x000fce0007fe0100 */
.L_x_2660:
[----:B------:R-:W-:Y:S01]  /*1ce0*/  IMAD.HI R3, R3, 0x2aaaaaab, RZ ;  /* 0x2aaaaaab03037827 */ /* 0x000fe200078e02ff */
[----:B------:R-:W-:Y:S01]  /*1cf0*/  BSSY B0, `(.L_x_2664) ;  /* 0x0000028000007945 */ /* 0x000fe20003800000 */
[----:B------:R-:W-:Y:S02]  /*1d00*/  LOP3.LUT R233, R225, 0xff, RZ, 0xc0, !PT ;  /* 0x000000ffe1e97812 */ /* 0x000fe400078ec0ff */
[----:B------:R-:W-:Y:S02]  /*1d10*/  SHF.R.U32.HI R225, RZ, 0x10, R225 ;  /* 0x00000010ffe17819 */ /* 0x000fe400000116e1 */
[----:B------:R-:W-:-:S04]  /*1d20*/  SHF.R.U32.HI R0, RZ, 0x1f, R3 ;  /* 0x0000001fff007819 */ /* 0x000fc80000011603 */
[----:B------:R-:W-:-:S04]  /*1d30*/  LEA.HI.SX32 R0, R3, R0, 0x1c ;  /* 0x0000000003007211 */ /* 0x000fc800078fe2ff */
[----:B------:R-:W-:Y:S01]  /*1d40*/  VIMNMX R9, RZ, R0, !PT ;  /* 0x00000000ff097248 */ /* 0x000fe20007fe0100 */
[----:B------:R-:W-:-:S03]  /*1d50*/  IMAD.MOV.U32 R0, RZ, RZ, RZ ;  /* 0x000000ffff007224 */ /* 0x000fc600078e00ff */
[----:B------:R-:W-:-:S13]  /*1d60*/  ISETP.GT.AND P0, PT, R8, R9, PT ;  /* 0x000000090800720c */ /* 0x000fda0003f04270 */
[----:B------:R-:W-:Y:S05]  /*1d70*/  @!P0 BRA `(.L_x_2665) ;  /* 0x00000000007c8947 */ /* 0x000fea0003800000 */
[----:B------:R-:W-:Y:S01]  /*1d80*/  ISETP.NE.AND P0, PT, R225, RZ, PT ;  /* 0x000000ffe100720c */ /* 0x000fe20003f05270 */
[----:B------:R-:W-:-:S03]  /*1d90*/  ULDC UR4, c[0x0][0x9f0] ;  /* 0x00027c0000047ab9 */ /* 0x000fc60000000800 */
[----:B------:R-:W-:-:S04]  /*1da0*/  SEL R11, R225, UR4, P0 ;  /* 0x00000004e10b7c07 */ /* 0x000fc80008000000 */
[-C--:B------:R-:W-:Y:S02]  /*1db0*/  IABS R6, R11.reuse ;  /* 0x0000000b00067213 */ /* 0x080fe40000000000 */
[----:B------:R-:W-:Y:S02]  /*1dc0*/  IADD3 R0, R11, -0x1, R8 ;  /* 0xffffffff0b007810 */ /* 0x000fe40007ffe008 */
[----:B------:R-:W0:Y:S01]  /*1dd0*/  I2F.RP R3, R6 ;  /* 0x0000000600037306 */ /* 0x000e220000209400 */
[----:B------:R-:W-:Y:S02]  /*1de0*/  IABS R12, R11 ;  /* 0x0000000b000c7213 */ /* 0x000fe40000000000 */
[----:B------:R-:W-:-:S05]  /*1df0*/  IMAD.IADD R0, R0, 0x1, -R9 ;  /* 0x0000000100007824 */ /* 0x000fca00078e0a09 */
        /* <DEDUP_REMOVED lines=23> */
.L_x_2665:
[----:B------:R-:W-:Y:S05]  /*1f70*/  BSYNC B0 ;  /* 0x0000000000007941 */ /* 0x000fea0003800000 */
.L_x_2664:
[----:B------:R-:W-:-:S05]  /*1f80*/  IMAD R3, R233, R0, R9 ;  /* 0x00000000e9037224 */ /* 0x000fca00078e0209 */
        /* <DEDUP_REMOVED lines=36> */
.L_x_2668:
[----:B------:R-:W-:Y:S05]  /*21d0*/  BSYNC B6 ;  /* 0x0000000000067941 */ /* 0x000fea0003800000 */
.L_x_2667:
        /* <DEDUP_REMOVED lines=20> */
.L_x_2670:
[----:B------:R-:W-:Y:S05]  /*2320*/  BSYNC B6 ;  /* 0x0000000000067941 */ /* 0x000fea0003800000 */
.L_x_2669:
[----:B------:R-:W-:Y:S01]  /*2330*/  ULDC.64 UR4, c[0x0][0x9f8] ;  /* 0x00027e0000047ab9 */ /* 0x000fe20000000a00 */
[----:B------:R-:W0:Y:S01]  /*2340*/  LDC.64 R8, c[0x0][0x300] ;  /* 0x0000c000ff087b82 */ /* 0x000e220000000a00 */
[----:B------:R-:W-:-:S04]  /*2350*/  ISETP.NE.U32.AND P0, PT, RZ, UR4, PT ;  /* 0x00000004ff007c0c */ /* 0x000fc8000bf05070 */
[----:B------:R-:W-:Y:S01]  /*2360*/  ISETP.NE.AND.EX P0, PT, RZ, UR5, PT, P0 ;  /* 0x00000005ff007c0c */ /* 0x000fe2000bf05300 */
[----:B------:R-:W1:Y:S01]  /*2370*/  S2R R36, SR_TID.X ;  /* 0x0000000000247919 */ /* 0x000e620000002100 */
[----:B------:R-:W2:Y:S01]  /*2380*/  S2R R10, SR_TID.X ;  /* 0x00000000000a7919 */ /* 0x000ea20000002100 */
[----:B------:R-:W-:Y:S01]  /*2390*/  IMAD.IADD R58, R30, 0x1, R31 ;  /* 0x000000011e3a7824 */ /* 0x000fe200078e021f */
[----:B------:R-:W-:Y:S01]  /*23a0*/  ULDC.64 UR4, c[0x0][0xa08] ;  /* 0x0002820000047ab9 */ /* 0x000fe20000000a00 */
[----:B------:R-:W-:Y:S01]  /*23b0*/  SHF.R.S32.HI R17, RZ, 0x1f, R16 ;  /* 0x0000001fff117819 */ /* 0x000fe20000011410 */
[C---:B------:R-:W-:Y:S01]  /*23c0*/  VIADD R14, R16.reuse, 0xe0 ;  /* 0x000000e0100e7836 */ /* 0x040fe20000000000 */
[----:B------:R-:W3:Y:S08]  /*23d0*/  LDC R41, c[0x0][0x3f4] ;  /* 0x0000fd00ff297b82 */ /* 0x000ef00000000800 */
[----:B------:R-:W4:Y:S01]  /*23e0*/  @P0 LDC.64 R4, c[0x0][0x9f8] ;  /* 0x00027e00ff040b82 */ /* 0x000f220000000a00 */
[----:B------:R-:W-:-:S02]  /*23f0*/  VIADD R62, R16, 0x40 ;  /* 0x00000040103e7836 */ /* 0x000fc40000000000 */
[C---:B------:R-:W-:Y:S02]  /*2400*/  VIADD R63, R16.reuse, 0x60 ;  /* 0x00000060103f7836 */ /* 0x040fe40000000000 */
[C---:B------:R-:W-:Y:S02]  /*2410*/  VIADD R12, R16.reuse, 0xc0 ;  /* 0x000000c0100c7836 */ /* 0x040fe40000000000 */
[----:B------:R-:W-:Y:S01]  /*2420*/  VIADD R64, R16, 0x80 ;  /* 0x0000008010407836 */ /* 0x000fe20000000000 */
[----:B------:R-:W3:Y:S01]  /*2430*/  LDC.64 R56, c[0x0][0x408] ;  /* 0x00010200ff387b82 */ /* 0x000ee20000000a00 */
[----:B----4-:R-:W-:-:S05]  /*2440*/  @P0 IMAD.WIDE R4, R155, 0x4, R4 ;  /* 0x000000049b040825 */ /* 0x010fca00078e0204 */
[----:B------:R4:W3:Y:S01]  /*2450*/  @P0 LDG.E R155, desc[UR38][R4.64] ;  /* 0x00000026049b0981 */ /* 0x0008e2000c1e1900 */
[----:B------:R-:W-:Y:S01]  /*2460*/  SHF.R.S32.HI R43, RZ, 0x1f, R58 ;  /* 0x0000001fff2b7819 */ /* 0x000fe2000001143a */
[-C--:B0-----:R-:W-:Y:S01]  /*2470*/  IMAD.WIDE.U32 R6, R58, R8.reuse, RZ ;  /* 0x000000083a067225 */ /* 0x081fe200078e00ff */
[----:B------:R-:W-:Y:S02]  /*2480*/  ISETP.NE.U32.AND P0, PT, RZ, UR4, PT ;  /* 0x00000004ff007c0c */ /* 0x000fe4000bf05070 */
[----:B-1----:R-:W-:Y:S01]  /*2490*/  SHF.R.U32.HI R36, RZ, 0x7, R36 ;  /* 0x00000007ff247819 */ /* 0x002fe20000011624 */
[----:B------:R-:W-:Y:S01]  /*24a0*/  IMAD R0, R43, R8, RZ ;  /* 0x000000082b007224 */ /* 0x000fe200078e02ff */
[----:B------:R-:W-:Y:S01]  /*24b0*/  ISETP.NE.AND.EX P0, PT, RZ, UR5, PT, P0 ;  /* 0x00000005ff007c0c */ /* 0x000fe2000bf05300 */
[----:B------:R-:W-:Y:S01]  /*24c0*/  ULDC.64 UR4, c[0x0][0x308] ;  /* 0x0000c20000047ab9 */ /* 0x000fe20000000a00 */
[----:B--2---:R-:W-:Y:S01]  /*24d0*/  VIADD R10, R10, 0xffffff80 ;  /* 0xffffff800a0a7836 */ /* 0x004fe20000000000 */
[----:B------:R-:W-:Y:S01]  /*24e0*/  ISETP.NE.AND P6, PT, R36, 0x1, PT ;  /* 0x000000012400780c */ /* 0x000fe20003fc5270 */
[----:B------:R-:W-:Y:S01]  /*24f0*/  IMAD R3, R58, R9, R0 ;  /* 0x000000093a037224 */ /* 0x000fe200078e0200 */
[----:B------:R-:W-:Y:S01]  /*2500*/  SHF.R.S32.HI R201, RZ, 0x1f, R200 ;  /* 0x0000001fffc97819 */ /* 0x000fe200000114c8 */
[----:B------:R-:W-:Y:S01]  /*2510*/  VIADD R65, R16, 0xa0 ;  /* 0x000000a010417836 */ /* 0x000fe20000000000 */
[----:B------:R-:W-:Y:S01]  /*2520*/  SHF.L.U64.HI R66, R8, 0x6, R9 ;  /* 0x0000000608427819 */ /* 0x000fe20000010209 */
[----:B------:R-:W-:Y:S01]  /*2530*/  IMAD.IADD R7, R7, 0x1, R3 ;  /* 0x0000000107077824 */ /* 0x000fe200078e0203 */
[----:B------:R-:W-:Y:S01]  /*2540*/  SHF.R.S32.HI R3, RZ, 0x1f, R10 ;  /* 0x0000001fff037819 */ /* 0x000fe2000001140a */
[----:B------:R-:W-:Y:S01]  /*2550*/  VIADD R73, R36, 0x8 ;  /* 0x0000000824497836 */ /* 0x000fe20000000000 */
[----:B------:R-:W-:Y:S01]  /*2560*/  SHF.R.U32.HI R36, RZ, 0x3, R218 ;  /* 0x00000003ff247819 */ /* 0x000fe200000116da */
[----:B----4-:R-:W-:Y:S01]  /*2570*/  IMAD.WIDE.U32 R4, R224, UR4, R6 ;  /* 0x00000004e0047c25 */ /* 0x010fe2000f8e0006 */
[----:B------:R-:W-:-:S02]  /*2580*/  LEA.HI R34, R3, R10, RZ, 0x2 ;  /* 0x0000000a03227211 */ /* 0x000fc400078f10ff */
[----:B---3--:R-:W-:Y:S01]  /*2590*/  SHF.L.U64.HI R70, R56, 0x6, R57 ;  /* 0x0000000638467819 */ /* 0x008fe20000010239 */
[----:B------:R-:W-:Y:S01]  /*25a0*/  IMAD R5, R224, UR5, R5 ;  /* 0x00000005e0057c24 */ /* 0x000fe2000f8e0205 */
[----:B------:R-:W-:Y:S01]  /*25b0*/  ULDC.64 UR4, c[0x0][0x310] ;  /* 0x0000c40000047ab9 */ /* 0x000fe20000000a00 */
[-C--:B------:R-:W-:Y:S01]  /*25c0*/  IMAD R10, R234, R8.reuse, RZ ;  /* 0x00000008ea0a7224 */ /* 0x080fe200078e02ff */
[----:B------:R-:W-:Y:S01]  /*25d0*/  SHF.R.S32.HI R34, RZ, 0x1f, R34 ;  /* 0x0000001fff227819 */ /* 0x000fe20000011422 */
[C---:B------:R-:W-:Y:S01]  /*25e0*/  IMAD.WIDE.U32 R6, R23.reuse, R8, R16 ;  /* 0x0000000817067225 */ /* 0x040fe200078e0010 */
[----:B------:R-:W-:Y:S02]  /*25f0*/  SHF.R.S32.HI R72, RZ, 0x1f, R231 ;  /* 0x0000001fff487819 */ /* 0x000fe400000114e7 */
[----:B------:R-:W-:Y:S01]  /*2600*/  LEA.HI R34, R34, R23, RZ, 0x3 ;  /* 0x0000001722227211 */ /* 0x000fe200078f18ff */
[C---:B------:R-:W-:Y:S02]  /*2610*/  IMAD R61, R23.reuse, R9, R10 ;  /* 0x00000009173d7224 */ /* 0x040fe400078e020a */
[-C--:B------:R-:W-:Y:S01]  /*2620*/  IMAD R30, R234, R56.reuse, RZ ;  /* 0x00000038ea1e7224 */ /* 0x080fe200078e02ff */
[----:B------:R-:W-:Y:S01]  /*2630*/  LOP3.LUT R34, R34, 0xfffffff8, RZ, 0xc0, !PT ;  /* 0xfffffff822227812 */ /* 0x000fe200078ec0ff */
[----:B------:R-:W-:-:S04]  /*2640*/  IMAD.WIDE.U32 R20, R23, R56, R200 ;  /* 0x0000003817147225 */ /* 0x000fc800078e00c8 */
[C---:B------:R-:W-:Y:S02]  /*2650*/  IMAD.IADD R34, R23.reuse, 0x1, -R34 ;  /* 0x0000000117227824 */ /* 0x040fe400078e0a22 */
[C---:B------:R-:W-:Y:S02]  /*2660*/  IMAD R37, R23.reuse, R57, R30 ;  /* 0x0000003917257224 */ /* 0x040fe400078e021e */
[----:B------:R-:W-:Y:S02]  /*2670*/  IMAD.SHL.U32 R82, R34, 0x40, RZ ;  /* 0x0000004022527824 */ /* 0x000fe400078e00ff */
[----:B------:R-:W-:-:S03]  /*2680*/  IMAD.WIDE.U32 R30, R23, R56, R16 ;  /* 0x00000038171e7225 */ /* 0x000fc600078e0010 */
[----:B------:R-:W-:Y:S01]  /*2690*/  LOP3.LUT R82, R82, 0x1c0, RZ, 0xc0, !PT ;  /* 0x000001c052527812 */ /* 0x000fe200078ec0ff */
[----:B------:R-:W-:Y:S02]  /*26a0*/  IMAD.MOV.U32 R88, RZ, RZ, 0x20 ;  /* 0x00000020ff587424 */ /* 0x000fe400078e00ff */
[----:B------:R-:W-:Y:S01]  /*26b0*/  IMAD.IADD R21, R21, 0x1, R37 ;  /* 0x0000000115157824 */ /* 0x000fe200078e0225 */
[----:B------:R-:W-:Y:S01]  /*26c0*/  SHF.R.U32.HI R85, RZ, 0x3, R82 ;  /* 0x00000003ff557819 */ /* 0x000fe20000011652 */
[----:B------:R-:W-:Y:S02]  /*26d0*/  IMAD.IADD R31, R37, 0x1, R31 ;  /* 0x00000001251f7824 */ /* 0x000fe400078e021f */
[----:B------:R-:W-:Y:S02]  /*26e0*/  IMAD R75, R9, 0x60, RZ ;  /* 0x00000060094b7824 */ /* 0x000fe400078e02ff */
[----:B------:R-:W-:Y:S02]  /*26f0*/  IMAD.SHL.U32 R67, R8, 0x40, RZ ;  /* 0x0000004008437824 */ /* 0x000fe400078e00ff */
[----:B------:R-:W-:-:S02]  /*2700*/  IMAD R77, R57, 0x60, RZ ;  /* 0x00000060394d7824 */ /* 0x000fc400078e02ff */
[----:B------:R-:W-:Y:S02]  /*2710*/  IMAD.SHL.U32 R71, R56, 0x40, RZ ;  /* 0x0000004038477824 */ /* 0x000fe400078e00ff */
[----:B-----5:R-:W-:-:S04]  /*2720*/  IMAD.WIDE.U32 R20, R152, R56, R20 ;  /* 0x0000003898147225 */ /* 0x020fc800078e0014 */
[----:B------:R-:W-:-:S04]  /*2730*/  IMAD.WIDE.U32 R30, R152, R56, R30 ;  /* 0x00000038981e7225 */ /* 0x000fc800078e001e */
[----:B------:R-:W-:-:S04]  /*2740*/  IMAD.WIDE.U32 R8, R8, 0x60, RZ ;  /* 0x0000006008087825 */ /* 0x000fc800078e00ff */
[----:B------:R-:W-:Y:S02]  /*2750*/  IMAD.SHL.U32 R74, R41, 0x2, RZ ;  /* 0x00000002294a7824 */ /* 0x000fe400078e00ff */
[----:B------:R-:W-:Y:S01]  /*2760*/  IMAD.IADD R75, R9, 0x1, R75 ;  /* 0x00000001094b7824 */ /* 0x000fe200078e024b */
[----:B------:R-:W-:Y:S02]  /*2770*/  SHF.R.S32.HI R0, RZ, 0x1f, R155 ;  /* 0x0000001fff007819 */ /* 0x000fe4000001149b */
[----:B------:R-:W-:Y:S02]  /*2780*/  SEL R155, R155, RZ, !P0 ;  /* 0x000000ff9b9b7207 */ /* 0x000fe40004000000 */
[----:B------:R-:W-:-:S03]  /*2790*/  SEL R13, R0, RZ, !P0 ;  /* 0x000000ff000d7207 */ /* 0x000fc60004000000 */
[----:B------:R-:W-:-:S04]  /*27a0*/  IMAD.WIDE.U32 R4, R155, UR4, R4 ;  /* 0x000000049b047c25 */ /* 0x000fc8000f8e0004 */
[----:B------:R-:W-:-:S04]  /*27b0*/  IMAD R0, R13, UR4, RZ ;  /* 0x000000040d007c24 */ /* 0x000fc8000f8e02ff */
[----:B------:R-:W-:Y:S01]  /*27c0*/  IMAD R3, R155, UR5, R0 ;  /* 0x000000059b037c24 */ /* 0x000fe2000f8e0200 */
[----:B------:R-:W-:Y:S05]  /*27d0*/  @!P6 WARPSYNC.ALL ;  /* 0x000000000000e948 */ /* 0x000fea0003800000 */
[----:B------:R-:W-:Y:S01]  /*27e0*/  VIADD R0, R16, 0x20 ;  /* 0x0000002010007836 */ /* 0x000fe20000000000 */
[----:B------:R-:W-:Y:S01]  /*27f0*/  ULDC UR4, c[0x0][0x320] ;  /* 0x0000c80000047ab9 */ /* 0x000fe20000000800 */
[----:B------:R-:W-:Y:S01]  /*2800*/  IMAD.IADD R3, R5, 0x1, R3 ;  /* 0x0000000105037824 */ /* 0x000fe200078e0203 */
[----:B------:R-:W-:Y:S01]  /*2810*/  @!P6 BAR.SYNC.DEFER_BLOCKING 0x9, 0x100 ;  /* 0x024400000000eb1d */ /* 0x000fe20000010000 */
[----:B------:R-:W-:-:S02]  /*2820*/  ISETP.GE.AND P3, PT, R14, UR4, PT ;  /* 0x000000040e007c0c */ /* 0x000fc4000bf66270 */
[----:B------:R-:W-:Y:S02]  /*2830*/  ISETP.GE.AND P1, PT, R0, UR4, PT ;  /* 0x0000000400007c0c */ /* 0x000fe4000bf26270 */
[----:B------:R-:W-:-:S03]  /*2840*/  ISETP.GE.AND P0, PT, R16, UR4, PT ;  /* 0x0000000410007c0c */ /* 0x000fc6000bf06270 */
[----:B------:R-:W0:Y:S01]  /*2850*/  LDC.64 R14, c[0x0][0x3f8] ;  /* 0x0000fe00ff0e7b82 */ /* 0x000e220000000a00 */
[----:B------:R-:W-:Y:S01]  /*2860*/  SEL R10, RZ, 0xffffffff, P1 ;  /* 0xffffffffff0a7807 */ /* 0x000fe20000800000 */
[----:B------:R-:W-:Y:S01]  /*2870*/  ULDC.64 UR6, c[0x0][0x330] ;  /* 0x0000cc0000067ab9 */ /* 0x000fe20000000a00 */
[----:B------:R-:W-:Y:S02]  /*2880*/  IADD3 R60, P1, R4, R6, RZ ;  /* 0x00000006043c7210 */ /* 0x000fe40007f3e0ff */
[----:B------:R-:W-:Y:S01]  /*2890*/  SEL R6, RZ, 0x1, P0 ;  /* 0x00000001ff067807 */ /* 0x000fe20000000000 */
[----:B------:R-:W-:Y:S01]  /*28a0*/  IMAD.SHL.U32 R11, R10, 0x2, RZ ;  /* 0x000000020a0b7824 */ /* 0x000fe200078e00ff */
[----:B------:R-:W-:Y:S02]  /*28b0*/  IADD3.X R61, R3, R7, R61, P1, !PT ;  /* 0x00000007033d7210 */ /* 0x000fe40000ffe43d */
[----:B------:R-:W-:Y:S02]  /*28c0*/  ISETP.GE.AND P0, PT, R62, UR4, PT ;  /* 0x000000043e007c0c */ /* 0x000fe4000bf06270 */
[----:B------:R-:W-:-:S02]  /*28d0*/  ISETP.GE.AND P1, PT, R63, UR4, PT ;  /* 0x000000043f007c0c */ /* 0x000fc4000bf26270 */
[----:B------:R-:W-:Y:S02]  /*28e0*/  ISETP.GE.AND P2, PT, R12, UR4, PT ;  /* 0x000000040c007c0c */ /* 0x000fe4000bf46270 */
[----:B------:R-:W-:Y:S01]  /*28f0*/  LOP3.LUT R10, R11, 0x2, R6, 0xe2, !PT ;  /* 0x000000020b0a7812 */ /* 0x000fe200078ee206 */
[C---:B------:R-:W-:Y:S01]  /*2900*/  IMAD.WIDE.U32 R6, R224.reuse, UR6, R16 ;  /* 0x00000006e0067c25 */ /* 0x040fe2000f8e0010 */
[----:B------:R-:W-:Y:S02]  /*2910*/  SEL R11, RZ, 0x4, P0 ;  /* 0x00000004ff0b7807 */ /* 0x000fe40000000000 */
        /* <DEDUP_REMOVED lines=8> */
[----:B0-----:R-:W-:Y:S01]  /*29a0*/  IMAD R37, R15, 0x60, RZ ;  /* 0x000000600f257824 */ /* 0x001fe200078e02ff */
[----:B------:R-:W-:Y:S01]  /*29b0*/  SEL R12, RZ, 0x20, P1 ;  /* 0x00000020ff0c7807 */ /* 0x000fe20000800000 */
[----:B------:R-:W-:Y:S01]  /*29c0*/  IMAD R39, R155, UR5, R13 ;  /* 0x000000059b277c24 */ /* 0x000fe2000f8e020d */
[----:B------:R-:W-:Y:S01]  /*29d0*/  ISETP.GE.AND P0, PT, R16, R41, PT ;  /* 0x000000291000720c */ /* 0x000fe20003f06270 */
[----:B------:R-:W-:Y:S01]  /*29e0*/  IMAD.SHL.U32 R69, R14, 0x40, RZ ;  /* 0x000000400e457824 */ /* 0x000fe200078e00ff */
[----:B------:R-:W-:Y:S01]  /*29f0*/  LOP3.LUT R11, R12, R10, R11, 0xfe, !PT ;  /* 0x0000000a0c0b7212 */ /* 0x000fe200078efe0b */
[----:B------:R-:W-:Y:S01]  /*2a00*/  IMAD.WIDE.U32 R12, R23, R14, R16 ;  /* 0x0000000e170c7225 */ /* 0x000fe200078e0010 */
[----:B------:R-:W-:-:S02]  /*2a10*/  SEL R10, RZ, 0x40, P2 ;  /* 0x00000040ff0a7807 */ /* 0x000fc40001000000 */
[----:B------:R-:W-:Y:S01]  /*2a20*/  SEL R33, R41, RZ, P0 ;  /* 0x000000ff29217207 */ /* 0x000fe20000000000 */
[----:B------:R-:W-:Y:S01]  /*2a30*/  IMAD.WIDE.U32 R6, R155, UR4, R6 ;  /* 0x000000049b067c25 */ /* 0x000fe2000f8e0006 */
[----:B------:R-:W-:Y:S01]  /*2a40*/  LOP3.LUT R94, R11, R10, RZ, 0xfc, !PT ;  /* 0x0000000a0b5e7212 */ /* 0x000fe200078efcff */
[----:B------:R-:W-:Y:S01]  /*2a50*/  ULDC UR4, c[0x0][0x2f4] ;  /* 0x0000bd0000047ab9 */ /* 0x000fe20000000800 */
[C---:B------:R-:W-:Y:S01]  /*2a60*/  IADD3 R58, P1, R23.reuse, R58, RZ ;  /* 0x0000003a173a7210 */ /* 0x040fe20007f3e0ff */
[-C--:B------:R-:W-:Y:S01]  /*2a70*/  IMAD R10, R234, R14.reuse, RZ ;  /* 0x0000000eea0a7224 */ /* 0x080fe200078e02ff */
[----:B------:R-:W-:Y:S01]  /*2a80*/  SHF.L.U64.HI R68, R14, 0x6, R15 ;  /* 0x000000060e447819 */ /* 0x000fe2000001020f */
[----:B------:R-:W-:Y:S01]  /*2a90*/  IMAD.IADD R33, R16, 0x1, R33 ;  /* 0x0000000110217824 */ /* 0x000fe200078e0221 */
[----:B------:R-:W-:Y:S01]  /*2aa0*/  SEL R93, RZ, 0xffffff80, P3 ;  /* 0xffffff80ff5d7807 */ /* 0x000fe20001800000 */
[C---:B------:R-:W-:Y:S01]  /*2ab0*/  IMAD R35, R23.reuse, R15, R10 ;  /* 0x0000000f17237224 */ /* 0x040fe200078e020a */
[----:B------:R-:W-:Y:S01]  /*2ac0*/  ISETP.GE.AND P2, PT, R0, UR4, PT ;  /* 0x0000000400007c0c */ /* 0x000fe2000bf46270 */
[----:B------:R-:W-:Y:S01]  /*2ad0*/  IMAD.WIDE.U32 R10, R23, R14, R200 ;  /* 0x0000000e170a7225 */ /* 0x000fe200078e00c8 */
[----:B------:R-:W-:-:S02]  /*2ae0*/  SHF.R.S32.HI R32, RZ, 0x1f, R33 ;  /* 0x0000001fff207819 */ /* 0x000fc40000011421 */
[----:B------:R-:W-:Y:S01]  /*2af0*/  LOP3.LUT R93, R94, 0x80, R93, 0xc8, !PT ;  /* 0x000000805e5d7812 */ /* 0x000fe200078ec85d */
[----:B------:R-:W-:Y:S01]  /*2b00*/  IMAD.IADD R11, R11, 0x1, R35 ;  /* 0x000000010b0b7824 */ /* 0x000fe200078e0223 */
[----:B------:R-:W-:Y:S01]  /*2b10*/  LEA.HI R33, R32, R33, RZ, 0x3 ;  /* 0x0000002120217211 */ /* 0x000fe200078f18ff */
[----:B------:R-:W-:Y:S01]  /*2b20*/  IMAD.IADD R13, R35, 0x1, R13 ;  /* 0x00000001230d7824 */ /* 0x000fe200078e020d */
[----:B------:R-:W-:Y:S01]  /*2b30*/  SHF.R.S32.HI R35, RZ, 0x1f, R152 ;  /* 0x0000001fff237819 */ /* 0x000fe20000011498 */
[----:B------:R-:W-:Y:S01]  /*2b40*/  IMAD.X R59, R234, 0x1, R43, P1 ;  /* 0x00000001ea3b7824 */ /* 0x000fe200008e062b */
[----:B------:R-:W-:Y:S01]  /*2b50*/  LOP3.LUT P1, RZ, R34, 0x4, RZ, 0xc0, !PT ;  /* 0x0000000422ff7812 */ /* 0x000fe2000782c0ff */
[-C--:B------:R-:W-:Y:S01]  /*2b60*/  IMAD.WIDE.U32 R10, R152, R14.reuse, R10 ;  /* 0x0000000e980a7225 */ /* 0x080fe200078e000a */
[----:B------:R-:W-:Y:S02]  /*2b70*/  LOP3.LUT R34, R82, 0x18, R16, 0xf8, !PT ;  /* 0x0000001852227812 */ /* 0x000fe400078ef810 */
[--C-:B------:R-:W-:Y:S01]  /*2b80*/  SHF.R.S32.HI R83, RZ, 0x3, R33.reuse ;  /* 0x00000003ff537819 */ /* 0x100fe20000011421 */
[C---:B------:R-:W-:Y:S01]  /*2b90*/  IMAD R32, R35.reuse, R14, RZ ;  /* 0x0000000e23207224 */ /* 0x040fe200078e02ff */
[----:B------:R-:W-:Y:S01]  /*2ba0*/  LOP3.LUT R89, R34, R85, RZ, 0x3c, !PT ;  /* 0x0000005522597212 */ /* 0x000fe200078e3cff */
[----:B------:R-:W-:Y:S01]  /*2bb0*/  IMAD R35, R35, R56, RZ ;  /* 0x0000003823237224 */ /* 0x000fe200078e02ff */
[----:B------:R-:W-:Y:S01]  /*2bc0*/  LOP3.LUT R84, R33, 0xfffffff8, RZ, 0xc0, !PT ;  /* 0xfffffff821547812 */ /* 0x000fe200078ec0ff */
[----:B------:R-:W-:Y:S01]  /*2bd0*/  IMAD R79, R152, R15, R32 ;  /* 0x0000000f984f7224 */ /* 0x000fe200078e0220 */
[----:B------:R-:W-:Y:S01]  /*2be0*/  LOP3.LUT R32, R218, 0x38, R33, 0xf8, !PT ;  /* 0x00000038da207812 */ /* 0x000fe200078ef821 */
[----:B------:R-:W-:Y:S01]  /*2bf0*/  IMAD.WIDE.U32 R12, R152, R14, R12 ;  /* 0x0000000e980c7225 */ /* 0x000fe200078e000c */
[----:B------:R-:W-:-:S02]  /*2c00*/  SEL R88, R88, 0xffffffe0, !P1 ;  /* 0xffffffe058587807 */ /* 0x000fc40004800000 */
[----:B------:R-:W-:Y:S01]  /*2c10*/  LOP3.LUT R32, R32, R36, RZ, 0x3c, !PT ;  /* 0x0000002420207212 */ /* 0x000fe200078e3cff */
[----:B------:R-:W-:Y:S01]  /*2c20*/  IMAD R35, R152, R57, R35 ;  /* 0x0000003998237224 */ /* 0x000fe200078e0223 */
[----:B------:R-:W-:Y:S01]  /*2c30*/  SHF.R.S32.HI R86, RZ, 0x1f, R84 ;  /* 0x0000001fff567819 */ /* 0x000fe20000011454 */
[----:B------:R-:W-:Y:S01]  /*2c40*/  IMAD.WIDE.U32 R14, R14, 0x60, RZ ;  /* 0x000000600e0e7825 */ /* 0x000fe200078e00ff */
[----:B------:R-:W-:Y:S02]  /*2c50*/  ISETP.GE.AND P1, PT, R16, UR4, PT ;  /* 0x0000000410007c0c */ /* 0x000fe4000bf26270 */
[----:B------:R-:W-:Y:S01]  /*2c60*/  LOP3.LUT R94, R94, 0x40, RZ, 0xc0, !PT ;  /* 0x000000405e5e7812 */ /* 0x000fe200078ec0ff */
[----:B------:R-:W-:Y:S01]  /*2c70*/  IMAD.IADD R87, R221, 0x1, R32 ;  /* 0x00000001dd577824 */ /* 0x000fe200078e0220 */
[----:B------:R-:W-:Y:S01]  /*2c80*/  LOP3.LUT R32, R82, 0x38, R33, 0xf8, !PT ;  /* 0x0000003852207812 */ /* 0x000fe200078ef821 */
[----:B------:R-:W-:-:S03]  /*2c90*/  IMAD.WIDE.U32 R56, R56, 0x60, RZ ;  /* 0x0000006038387825 */ /* 0x000fc600078e00ff */
[----:B------:R-:W-:Y:S01]  /*2ca0*/  LOP3.LUT R33, R32, R85, RZ, 0x3c, !PT ;  /* 0x0000005520217212 */ /* 0x000fe200078e3cff */
[----:B------:R-:W-:Y:S02]  /*2cb0*/  IMAD R89, R220, 0x200, R89 ;  /* 0x00000200dc597824 */ /* 0x000fe400078e0259 */
[----:B------:R-:W-:Y:S02]  /*2cc0*/  IMAD.IADD R78, R11, 0x1, R79 ;  /* 0x000000010b4e7824 */ /* 0x000fe400078e024f */
[----:B------:R-:W-:Y:S02]  /*2cd0*/  IMAD.IADD R76, R15, 0x1, R37 ;  /* 0x000000010f4c7824 */ /* 0x000fe400078e0225 */
[----:B------:R-:W-:Y:S02]  /*2ce0*/  IMAD.IADD R77, R57, 0x1, R77 ;  /* 0x00000001394d7824 */ /* 0x000fe400078e024d */
[----:B------:R-:W-:Y:S02]  /*2cf0*/  IMAD.IADD R79, R79, 0x1, R13 ;  /* 0x000000014f4f7824 */ /* 0x000fe400078e020d */
[----:B------:R-:W-:-:S02]  /*2d00*/  IMAD.IADD R80, R21, 0x1, R35 ;  /* 0x0000000115507824 */ /* 0x000fc400078e0223 */
[----:B------:R-:W-:Y:S02]  /*2d10*/  IMAD.IADD R81, R35, 0x1, R31 ;  /* 0x0000000123517824 */ /* 0x000fe400078e021f */
[----:B------:R-:W-:Y:S02]  /*2d20*/  IMAD R90, R220, 0x200, R33 ;  /* 0x00000200dc5a7824 */ /* 0x000fe400078e0221 */
[----:B------:R-:W-:Y:S02]  /*2d30*/  IMAD.IADD R91, R88, 0x1, R89 ;  /* 0x00000001585b7824 */ /* 0x000fe400078e0259 */
[----:B------:R-:W-:-:S07]  /*2d40*/  IMAD.IADD R92, R7, 0x1, R39 ;  /* 0x00000001075c7824 */ /* 0x000fce00078e0227 */
.L_x_2718:
[----:B------:R-:W0:Y:S01]  /*2d50*/  LDC.64 R98, c[0x0][0x2e8] ;  /* 0x0000ba00ff627b82 */ /* 0x000e220000000a00 */
[----:B------:R-:W-:Y:S01]  /*2d60*/  VIADD R45, R27, 0xffffffff ;  /* 0xffffffff1b2d7836 */ /* 0x000fe20000000000 */
[----:B------:R-:W-:Y:S05]  /*2d70*/  YIELD ;  /* 0x0000000000007946 */ /* 0x000fea0003800000 */
[----:B------:R-:W-:Y:S01]  /*2d80*/  SHF.R.S32.HI R39, RZ, 0x1f, R45 ;  /* 0x0000001fff277819 */ /* 0x000fe2000001142d */
[----:B-1----:R-:W1:Y:S01]  /*2d90*/  LDC R102, c[0x0][0x3f4] ;  /* 0x0000fd00ff667b82 */ /* 0x002e620000000800 */
[-C--:B------:R-:W-:Y:S01]  /*2da0*/  IMAD R27, R75, R45.reuse, RZ ;  /* 0x0000002d4b1b7224 */ /* 0x080fe200078e02ff */
[----:B------:R-:W-:Y:S01]  /*2db0*/  BSSY B0, `(.L_x_2671) ;  /* 0x00002a7000007945 */ /* 0x000fe20003800000 */
[----:B------:R-:W-:-:S04]  /*2dc0*/  IMAD.WIDE.U32 R100, R8, R45, RZ ;  /* 0x0000002d08647225 */ /* 0x000fc800078e00ff */
[----:B------:R-:W-:Y:S01]  /*2dd0*/  IMAD R27, R39, R8, R27 ;  /* 0x00000008271b7224 */ /* 0x000fe200078e021b */
[-C--:B------:R-:W-:Y:S01]  /*2de0*/  IADD3 R33, P5, R60, R100.reuse, RZ ;  /* 0x000000643c217210 */ /* 0x080fe20007fbe0ff */
[----:B------:R-:W-:Y:S02]  /*2df0*/  IMAD R103, R22, 0x1800, R91 ;  /* 0x0000180016677824 */ /* 0x000fe400078e025b */
[----:B------:R-:W-:Y:S01]  /*2e00*/  IMAD.IADD R50, R101, 0x1, R27 ;  /* 0x0000000165327824 */ /* 0x000fe200078e021b */
[----:B------:R-:W-:Y:S01]  /*2e10*/  IADD3 R27, P3, P4, R60, R100, R67 ;  /* 0x000000643c1b7210 */ /* 0x000fe20007c7e043 */
[----:B------:R-:W-:Y:S02]  /*2e20*/  IMAD R103, R103, 0x2, R26 ;  /* 0x0000000267677824 */ /* 0x000fe400078e021a */
[----:B------:R-:W-:Y:S01]  /*2e30*/  IMAD.X R34, R50, 0x1, R61, P5 ;  /* 0x0000000132227824 */ /* 0x000fe200028e063d */
[----:B------:R-:W-:Y:S02]  /*2e40*/  IADD3.X R32, R61, R50, R66, P3, P4 ;  /* 0x000000323d207210 */ /* 0x000fe40001fe8442 */
[----:B0-----:R-:W-:-:S02]  /*2e50*/  LEA R40, P3, R27, R98, 0x1 ;  /* 0x000000621b287211 */ /* 0x001fc400078608ff */
[----:B------:R-:W-:Y:S02]  /*2e60*/  LEA R42, P5, R33, R98, 0x1 ;  /* 0x00000062212a7211 */ /* 0x000fe400078a08ff */
[-C--:B------:R-:W-:Y:S01]  /*2e70*/  LEA.HI.X R41, R27, R99.reuse, R32, 0x1, P3 ;  /* 0x000000631b297211 */ /* 0x080fe200018f0c20 */
[----:B------:R-:W-:Y:S01]  /*2e80*/  IMAD R27, R22, 0x1800, R89 ;  /* 0x00001800161b7824 */ /* 0x000fe200078e0259 */
[----:B-1----:R-:W-:Y:S02]  /*2e90*/  ISETP.GE.AND P3, PT, R102, 0x1, PT ;  /* 0x000000016600780c */ /* 0x002fe40003f66270 */
[----:B------:R-:W-:Y:S01]  /*2ea0*/  ISETP.GT.AND P4, PT, R45, R28, PT ;  /* 0x0000001c2d00720c */ /* 0x000fe20003f84270 */
[----:B------:R-:W-:Y:S01]  /*2eb0*/  IMAD R104, R27, 0x2, R26 ;  /* 0x000000021b687824 */ /* 0x000fe200078e021a */
[----:B------:R-:W-:Y:S01]  /*2ec0*/  LEA.HI.X R43, R33, R99, R34, 0x1, P5 ;  /* 0x00000063212b7211 */ /* 0x000fe200028f0c22 */
[----:B------:R-:W-:Y:S01]  /*2ed0*/  IMAD.MOV.U32 R27, RZ, RZ, R45 ;  /* 0x000000ffff1b7224 */ /* 0x000fe200078e002d */
[----:B------:R-:W-:-:S07]  /*2ee0*/  P2R R96, PR, RZ, 0x10 ;  /* 0x00000010ff607803 */ /* 0x000fce0000000000 */
        /* <DEDUP_REMOVED lines=20> */
[----:B------:R-:W-:-:S03]  /*3030*/  CS2R R54, SRZ ;  /* 0x0000000000367805 */ /* 0x000fc6000001ff00 */
[----:B------:R-:W-:Y:S05]  /*3040*/  @P4 BRA `(.L_x_2675) ;  /* 0x0000000000504947 */ /* 0x000fea0003800000 */
[----:B------:R-:W-:Y:S01]  /*3050*/  IADD3 R37, P3, R10, R32, RZ ;  /* 0x000000200a257210 */ /* 0x000fe20007f7e0ff */
[----:B------:R-:W-:Y:S01]  /*3060*/  ULDC.64 UR4, c[0x0][0x3e8] ;  /* 0x0000fa0000047ab9 */ /* 0x000fe20000000a00 */
[----:B------:R-:W-:Y:S02]  /*3070*/  CS2R R52, SRZ ;  /* 0x0000000000347805 */ /* 0x000fe4000001ff00 */
[----:B------:R-:W-:Y:S01]  /*3080*/  CS2R R54, SRZ ;  /* 0x0000000000367805 */ /* 0x000fe2000001ff00 */
[----:B------:R-:W-:Y:S01]  /*3090*/  IMAD.X R44, R95, 0x1, R78, P3 ;  /* 0x000000015f2c7824 */ /* 0x000fe200018e064e */
[----:B------:R-:W-:-:S04]  /*30a0*/  LEA R36, P3, R37, UR4, 0x1 ;  /* 0x0000000425247c11 */ /* 0x000fc8000f8608ff */
[----:B------:R-:W-:Y:S01]  /*30b0*/  LEA.HI.X R37, R37, UR5, R44, 0x1, P3 ;  /* 0x0000000525257c11 */ /* 0x000fe200098f0c2c */
[----:B------:R-:W-:Y:S01]  /*30c0*/  ULDC.64 UR4, c[0x0][0x400] ;  /* 0x0001000000047ab9 */ /* 0x000fe20000000a00 */
[----:B------:R-:W-:-:S05]  /*30d0*/  IADD3 R45, P3, R20, R34, RZ ;  /* 0x00000022142d7210 */ /* 0x000fca0007f7e0ff */
[----:B------:R-:W-:Y:S01]  /*30e0*/  IMAD.X R46, R105, 0x1, R80, P3 ;  /* 0x00000001692e7824 */ /* 0x000fe200018e0650 */
        /* <DEDUP_REMOVED lines=10> */
.L_x_2675:
[----:B------:R-:W-:Y:S05]  /*3190*/  BSYNC B1 ;  /* 0x0000000000017941 */ /* 0x000fea0003800000 */
.L_x_2674:
[----:B------:R-:W-:Y:S01]  /*31a0*/  ISETP.GE.AND P5, PT, R231, R97, PT ;  /* 0x00000061e700720c */ /* 0x000fe20003fa6270 */
[----:B------:R-:W-:Y:S01]  /*31b0*/  BSSY B1, `(.L_x_2676) ;  /* 0x000001b000017945 */ /* 0x000fe20003800000 */
[----:B0-----:R-:W-:Y:S02]  /*31c0*/  CS2R R44, SRZ ;  /* 0x00000000002c7805 */ /* 0x001fe4000001ff00 */
[----:B------:R-:W-:Y:S01]  /*31d0*/  CS2R R36, SRZ ;  /* 0x0000000000247805 */ /* 0x000fe2000001ff00 */
[----:B-----5:R-:W-:Y:S01]  /*31e0*/  IMAD.MOV.U32 R98, RZ, RZ, R50 ;  /* 0x000000ffff627224 */ /* 0x020fe200078e0032 */
[----:B------:R-:W-:Y:S01]  /*31f0*/  CS2R R46, SRZ ;  /* 0x00000000002e7805 */ /* 0x000fe2000001ff00 */
[----:B------:R-:W-:-:S06]  /*3200*/  IMAD.MOV.U32 R99, RZ, RZ, R51 ;  /* 0x000000ffff637224 */ /* 0x000fcc00078e0033 */
        /* <DEDUP_REMOVED lines=21> */
.L_x_2677:
[----:B------:R-:W-:Y:S05]  /*3360*/  BSYNC B1 ;  /* 0x0000000000017941 */ /* 0x000fea0003800000 */
.L_x_2676:
        /* <DEDUP_REMOVED lines=11> */
[----:B-----5:R-:W-:-:S02]  /*3420*/  IMAD.MOV.U32 R34, RZ, RZ, R44 ;  /* 0x000000ffff227224 */ /* 0x020fc400078e002c */
[----:B------:R-:W-:Y:S01]  /*3430*/  IMAD.MOV.U32 R35, RZ, RZ, R45 ;  /* 0x000000ffff237224 */ /* 0x000fe200078e002d */
[----:B------:R-:W-:Y:S01]  /*3440*/  PRMT R115, R32, 0x5410, R33 ;  /* 0x0000541020737816 */ /* 0x000fe20000000021 */
[----:B------:R-:W-:Y:S01]  /*3450*/  IMAD.MOV.U32 R32, RZ, RZ, R38 ;  /* 0x000000ffff207224 */ /* 0x000fe200078e0026 */
[----:B------:R-:W-:Y:S01]  /*3460*/  PRMT R101, R101, 0x5410, R34 ;  /* 0x0000541065657816 */ /* 0x000fe20000000022 */
[----:B------:R-:W-:Y:S01]  /*3470*/  IMAD.MOV.U32 R33, RZ, RZ, R39 ;  /* 0x000000ffff217224 */ /* 0x000fe200078e0027 */
[----:B------:R-:W-:Y:S01]  /*3480*/  PRMT R100, R35, 0x7610, R100 ;  /* 0x0000761023647816 */ /* 0x000fe20000000064 */
[----:B------:R-:W-:Y:S02]  /*3490*/  IMAD.MOV.U32 R34, RZ, RZ, R46 ;  /* 0x000000ffff227224 */ /* 0x000fe400078e002e */
[----:B------:R-:W-:Y:S01]  /*34a0*/  IMAD.MOV.U32 R35, RZ, RZ, R47 ;  /* 0x000000ffff237224 */ /* 0x000fe200078e002f */
[----:B------:R-:W-:Y:S01]  /*34b0*/  PRMT R98, R32, 0x5410, R33 ;  /* 0x0000541020627816 */ /* 0x000fe20000000021 */
[----:B------:R-:W-:Y:S01]  /*34c0*/  IMAD.MOV.U32 R32, RZ, RZ, R36 ;  /* 0x000000ffff207224 */ /* 0x000fe200078e0024 */
[----:B------:R-:W-:Y:S01]  /*34d0*/  PRMT R101, R34, 0x7610, R101 ;  /* 0x0000761022657816 */ /* 0x000fe20000000065 */
[----:B------:R-:W-:Y:S01]  /*34e0*/  IMAD.MOV.U32 R33, RZ, RZ, R37 ;  /* 0x000000ffff217224 */ /* 0x000fe200078e0025 */
[----:B------:R-:W-:-:S04]  /*34f0*/  PRMT R100, R100, 0x5410, R35 ;  /* 0x0000541064647816 */ /* 0x000fc80000000023 */
[----:B------:R-:W-:Y:S01]  /*3500*/  PRMT R99, R32, 0x5410, R33 ;  /* 0x0000541020637816 */ /* 0x000fe20000000021 */
[----:B------:R-:W-:Y:S06]  /*3510*/  @!P3 BRA `(.L_x_2678) ;  /* 0x000000000004b947 */ /* 0x000fec0003800000 */
[----:B------:R-:W-:Y:S01]  /*3520*/  BPT.TRAP 0x1 ;  /* 0x000000040000795c */ /* 0x000fe20000300000 */
.L_x_2678:
[----:B------:R-:W-:Y:S01]  /*3530*/  IMAD R95, R22, 0x8, R19 ;  /* 0x00000008165f7824 */ /* 0x000fe200078e0213 */
[----:B------:R-:W-:Y:S01]  /*3540*/  SHF.L.U32 R106, R206, 0x1f, RZ ;  /* 0x0000001fce6a7819 */ /* 0x000fe200000006ff */
[----:B------:R-:W-:Y:S03]  /*3550*/  BSSY B1, `(.L_x_2679) ;  /* 0x0000003000017945 */ /* 0x000fe60003800000 */
[----:B------:R-:W0:Y:S02]  /*3560*/  SYNCS.PHASECHK.TRANS64.TRYWAIT P6, [R95+URZ+0x22890], R106 ;  /* 0x0228906a5f0075a7 */ /* 0x000e2400080c017f */
[----:B0-----:R-:W-:Y:S05]  /*3570*/  @!P6 BRA `(.L_x_2680) ;  /* 0x0000021400c4e947 */ /* 0x001fea0003800000 */
.L_x_3052:
[----:B------:R-:W-:Y:S05]  /*3580*/  BSYNC B1 ;  /* 0x0000000000017941 */ /* 0x000fea0003800000 */
.L_x_2679:
        /* <DEDUP_REMOVED lines=20> */
[----:B------:R-:W-:Y:S02]  /*36d0*/  HADD2.F32 R35, -RZ, R35.H0_H0 ;  /* 0x20000023ff237230 */ /* 0x000fe40000004100 */
[----:B------:R-:W-:Y:S01]  /*36e0*/  FMUL.FTZ R55, R33, R55 ;  /* 0x0000003721377220 */ /* 0x000fe20000410000 */
[----:B------:R-:W-:Y:S02]  /*36f0*/  HADD2.F32 R108, -RZ, R108.H0_H0 ;  /* 0x2000006cff6c7230 */ /* 0x000fe40000004100 */
[----:B------:R-:W-:Y:S01]  /*3700*/  FMUL.FTZ R114, R53, R110 ;  /* 0x0000006e35727220 */ /* 0x000fe20000410000 */
[----:B------:R-:W-:Y:S01]  /*3710*/  FFMA.FTZ R112, R33, R54, -R112 ;  /* 0x0000003621707223 */ /* 0x000fe20000010870 */
[----:B------:R-:W-:Y:S01]  /*3720*/  FMUL.FTZ R110, R35, R110 ;  /* 0x0000006e236e7220 */ /* 0x000fe20000410000 */
[----:B------:R-:W-:Y:S01]  /*3730*/  FFMA.FTZ R107, R34, R54, R55 ;  /* 0x00000036226b7223 */ /* 0x000fe20000010037 */
[----:B------:R-:W-:-:S02]  /*3740*/  HADD2.F32 R54, -RZ, R116.H0_H0 ;  /* 0x20000074ff367230 */ /* 0x000fc40000004100 */
[-C--:B------:R-:W-:Y:S01]  /*3750*/  FFMA.FTZ R114, R35, R108.reuse, -R114 ;  /* 0x0000006c23727223 */ /* 0x080fe20000010872 */
[----:B------:R-:W-:Y:S02]  /*3760*/  HADD2.F32 R55, -RZ, R116.H1_H1 ;  /* 0x30000074ff377230 */ /* 0x000fe40000004100 */
[----:B------:R-:W-:Y:S01]  /*3770*/  FFMA.FTZ R111, R53, R108, R110 ;  /* 0x0000006c356f7223 */ /* 0x000fe2000001006e */
        /* <DEDUP_REMOVED lines=18> */
.L_x_2686:
[----:B------:R-:W-:Y:S05]  /*38a0*/  BSYNC B3 ;  /* 0x0000000000037941 */ /* 0x000fea0003800000 */
.L_x_2685:
[----:B--2---:R1:W-:Y:S02]  /*38b0*/  STG.E.128 desc[UR38][R42.64], R32 ;  /* 0x000000202a007986 */ /* 0x0043e4000c101d26 */
.L_x_2684:
[----:B------:R-:W-:Y:S05]  /*38c0*/  BSYNC B2 ;  /* 0x0000000000027941 */ /* 0x000fea0003800000 */
.L_x_2683:
        /* <DEDUP_REMOVED lines=46> */
.L_x_2688:
[----:B------:R-:W-:Y:S05]  /*3bb0*/  BSYNC B2 ;  /* 0x0000000000027941 */ /* 0x000fea0003800000 */
.L_x_2687:
[----:B--2---:R2:W-:Y:S02]  /*3bc0*/  STG.E.128 desc[UR38][R42.64+0x40], R32 ;  /* 0x000040202a007986 */ /* 0x0045e4000c101d26 */
.L_x_2682:
[----:B------:R-:W-:Y:S05]  /*3bd0*/  BSYNC B1 ;  /* 0x0000000000017941 */ /* 0x000fea0003800000 */
.L_x_2681:
        /* <DEDUP_REMOVED lines=14> */
[----:B------:R-:W-:Y:S02]  /*3cc0*/  HADD2.F32 R43, -RZ, R35.H1_H1 ;  /* 0x30000023ff2b7230 */ /* 0x000fe40000004100 */
[----:B------:R-:W-:Y:S02]  /*3cd0*/  HADD2.F32 R45, -RZ, R45.H0_H0 ;  /* 0x2000002dff2d7230 */ /* 0x000fe40000004100 */
[----:B------:R-:W-:-:S02]  /*3ce0*/  HADD2.F32 R48, -RZ, R48.H0_H0 ;  /* 0x20000030ff307230 */ /* 0x000fc40000004100 */
[----:B------:R-:W-:Y:S02]  /*3cf0*/  HADD2.F32 R44, -RZ, R44.H0_H0 ;  /* 0x2000002cff2c7230 */ /* 0x000fe40000004100 */
[CC--:B------:R-:W-:Y:S01]  /*3d00*/  FMUL.FTZ R50, R34.reuse, R45.reuse ;  /* 0x0000002d22327220 */ /* 0x0c0fe20000410000 */
[----:B------:R-:W-:Y:S02]  /*3d10*/  HADD2.F32 R35, -RZ, R35.H0_H0 ;  /* 0x20000023ff237230 */ /* 0x000fe40000004100 */
[----:B------:R-:W-:Y:S01]  /*3d20*/  FMUL.FTZ R45, R33, R45 ;  /* 0x0000002d212d7220 */ /* 0x000fe20000410000 */
[----:B------:R-:W-:Y:S02]  /*3d30*/  HADD2.F32 R46, -RZ, R49.H0_H0 ;  /* 0x20000031ff2e7230 */ /* 0x000fe40000004100 */
[----:B------:R-:W-:Y:S01]  /*3d40*/  FMUL.FTZ R52, R43, R48 ;  /* 0x000000302b347220 */ /* 0x000fe20000410000 */
[----:B------:R-:W-:Y:S01]  /*3d50*/  FFMA.FTZ R50, R33, R44, -R50 ;  /* 0x0000002c21327223 */ /* 0x000fe20000010832 */
[C---:B------:R-:W-:Y:S01]  /*3d60*/  FMUL.FTZ R48, R35.reuse, R48 ;  /* 0x0000003023307220 */ /* 0x040fe20000410000 */
[----:B------:R-:W-:Y:S01]  /*3d70*/  FFMA.FTZ R49, R34, R44, R45 ;  /* 0x0000002c22317223 */ /* 0x000fe2000001002d */
[----:B------:R-:W-:Y:S01]  /*3d80*/  FFMA.FTZ R52, R35, R46, -R52 ;  /* 0x0000002e23347223 */ /* 0x000fe20000010834 */
[----:B------:R-:W-:-:S02]  /*3d90*/  HADD2.F32 R35, -RZ, R101.H1_H1 ;  /* 0x30000065ff237230 */ /* 0x000fc40000004100 */
[----:B------:R-:W-:Y:S01]  /*3da0*/  FFMA.FTZ R53, R43, R46, R48 ;  /* 0x0000002e2b357223 */ /* 0x000fe20000010030 */
[----:B------:R-:W-:Y:S02]  /*3db0*/  HADD2.F32 R45, -RZ, R100.H1_H1 ;  /* 0x30000064ff2d7230 */ /* 0x000fe40000004100 */
[----:B------:R-:W-:Y:S02]  /*3dc0*/  HADD2.F32 R33, -RZ, R32.H1_H1 ;  /* 0x30000020ff217230 */ /* 0x000fe40000004100 */
[----:B------:R-:W-:Y:S02]  /*3dd0*/  HADD2.F32 R34, -RZ, R42.H1_H1 ;  /* 0x3000002aff227230 */ /* 0x000fe40000004100 */
[----:B------:R-:W-:Y:S02]  /*3de0*/  HADD2.F32 R101, -RZ, R101.H0_H0 ;  /* 0x20000065ff657230 */ /* 0x000fe40000004100 */
[----:B------:R-:W-:Y:S02]  /*3df0*/  HADD2.F32 R32, -RZ, R32.H0_H0 ;  /* 0x20000020ff207230 */ /* 0x000fe40000004100 */
[----:B------:R-:W-:Y:S01]  /*3e00*/  FMUL.FTZ R51, R34, R45 ;  /* 0x0000002d22337220 */ /* 0x000fe20000410000 */
[----:B------:R-:W-:-:S02]  /*3e10*/  HADD2.F32 R42, -RZ, R42.H0_H0 ;  /* 0x2000002aff2a7230 */ /* 0x000fc40000004100 */
[CC--:B------:R-:W-:Y:S01]  /*3e20*/  FMUL.FTZ R47, R33.reuse, R101.reuse ;  /* 0x00000065212f7220 */ /* 0x0c0fe20000410000 */
[----:B------:R-:W-:Y:S02]  /*3e30*/  HADD2.F32 R43, -RZ, R100.H0_H0 ;  /* 0x20000064ff2b7230 */ /* 0x000fe40000004100 */
[----:B------:R-:W-:Y:S01]  /*3e40*/  FMUL.FTZ R44, R32, R101 ;  /* 0x00000065202c7220 */ /* 0x000fe20000410000 */
[----:B------:R-:W-:Y:S01]  /*3e50*/  FMUL.FTZ R45, R42, R45 ;  /* 0x0000002d2a2d7220 */ /* 0x000fe20000410000 */
[-C--:B------:R-:W-:Y:S02]  /*3e60*/  FFMA.FTZ R47, R32, R35.reuse, -R47 ;  /* 0x00000023202f7223 */ /* 0x080fe4000001082f */
[----:B------:R-:W-:Y:S01]  /*3e70*/  FFMA.FTZ R44, R33, R35, R44 ;  /* 0x00000023212c7223 */ /* 0x000fe2000001002c */
[-C--:B------:R-:W-:Y:S01]  /*3e80*/  FFMA.FTZ R51, R42, R43.reuse, -R51 ;  /* 0x0000002b2a337223 */ /* 0x080fe20000010833 */
[----:B------:R-:W-:Y:S01]  /*3e90*/  FFMA.FTZ R34, R34, R43, R45 ;  /* 0x0000002b22227223 */ /* 0x000fe2000001002d */
[----:B------:R-:W-:-:S02]  /*3ea0*/  F2FP.F16.F32.PACK_AB R33, R49, R50 ;  /* 0x000000323121723e */ /* 0x000fc400000000ff */
[----:B------:R-:W-:Y:S02]  /*3eb0*/  F2FP.F16.F32.PACK_AB R35, R53, R52 ;  /* 0x000000343523723e */ /* 0x000fe400000000ff */
[----:B------:R-:W-:Y:S02]  /*3ec0*/  F2FP.F16.F32.PACK_AB R32, R44, R47 ;  /* 0x0000002f2c20723e */ /* 0x000fe400000000ff */
[----:B------:R-:W-:-:S07]  /*3ed0*/  F2FP.F16.F32.PACK_AB R34, R34, R51 ;  /* 0x000000332222723e */ /* 0x000fce00000000ff */
.L_x_2693:
[----:B------:R-:W-:Y:S05]  /*3ee0*/  BSYNC B2 ;  /* 0x0000000000027941 */ /* 0x000fea0003800000 */
.L_x_2692:
[----:B--2---:R3:W-:Y:S02]  /*3ef0*/  STG.E.128 desc[UR38][R40.64], R32 ;  /* 0x0000002028007986 */ /* 0x0047e4000c101d26 */
.L_x_2691:
[----:B------:R-:W-:Y:S05]  /*3f00*/  BSYNC B1 ;  /* 0x0000000000017941 */ /* 0x000fea0003800000 */
.L_x_2690:
        /* <DEDUP_REMOVED lines=46> */
.L_x_2695:
[----:B------:R-:W-:Y:S05]  /*41f0*/  BSYNC B1 ;  /* 0x0000000000017941 */ /* 0x000fea0003800000 */
.L_x_2694:
[----:B--2---:R1:W-:Y:S01]  /*4200*/  STG.E.128 desc[UR38][R40.64+0x40], R32 ;  /* 0x0000402028007986 */ /* 0x0043e2000c101d26 */
[----:B------:R-:W-:Y:S05]  /*4210*/  BRA `(.L_x_2689) ;  /* 0x0000001400807947 */ /* 0x000fea0003800000 */
.L_x_2673:
[----:B------:R-:W-:-:S04]  /*4220*/  ISETP.GE.AND P3, PT, R231, R97, PT ;  /* 0x00000061e700720c */ /* 0x000fc80003f66270 */
        /* <DEDUP_REMOVED lines=20> */
[----:B------:R-:W-:Y:S02]  /*4370*/  CS2R R32, SRZ ;  /* 0x0000000000207805 */ /* 0x000fe4000001ff00 */
[----:B------:R-:W-:-:S04]  /*4380*/  CS2R R38, SRZ ;  /* 0x0000000000267805 */ /* 0x000fc8000001ff00 */
[----:B------:R2:W3:Y:S02]  /*4390*/  @!P4 LDG.E.128 R32, desc[UR38][R36.64] ;  /* 0x000000262420c981 */ /* 0x0004e4000c1e1d00 */
[----:B--2---:R-:W-:-:S06]  /*43a0*/  CS2R R36, SRZ ;  /* 0x0000000000247805 */ /* 0x004fcc000001ff00 */
[----:B------:R2:W4:Y:S01]  /*43b0*/  @!P4 LDG.E.128 R36, desc[UR38][R40.64] ;  /* 0x000000262824c981 */ /* 0x000522000c1e1d00 */
[----:B0-----:R-:W-:-:S04]  /*43c0*/  @!P3 LEA R44, P4, R42, R44, 0x1 ;  /* 0x0000002c2a2cb211 */ /* 0x001fc800078808ff */
[----:B------:R-:W-:Y:S02]  /*43d0*/  @!P3 LEA.HI.X R45, R42, R45, R43, 0x1, P4 ;  /* 0x0000002d2a2db211 */ /* 0x000fe400020f0c2b */
[----:B------:R-:W-:Y:S02]  /*43e0*/  CS2R R42, SRZ ;  /* 0x00000000002a7805 */ /* 0x000fe4000001ff00 */
[C---:B-1----:R-:W-:Y:S02]  /*43f0*/  @!P3 LEA R48, P4, R46.reuse, R48, 0x1 ;  /* 0x000000302e30b211 */ /* 0x042fe400078808ff */
[----:B--2---:R-:W-:Y:S02]  /*4400*/  CS2R R40, SRZ ;  /* 0x0000000000287805 */ /* 0x004fe4000001ff00 */
[----:B------:R-:W-:Y:S02]  /*4410*/  @!P3 LEA.HI.X R49, R46, R49, R47, 0x1, P4 ;  /* 0x000000312e31b211 */ /* 0x000fe400020f0c2f */
[----:B------:R-:W-:-:S02]  /*4420*/  CS2R R46, SRZ ;  /* 0x00000000002e7805 */ /* 0x000fc4000001ff00 */
[----:B------:R0:W2:Y:S02]  /*4430*/  @!P3 LDG.E.128 R40, desc[UR38][R44.64] ;  /* 0x000000262c28b981 */ /* 0x0000a4000c1e1d00 */
[----:B0-----:R-:W-:-:S06]  /*4440*/  CS2R R44, SRZ ;  /* 0x00000000002c7805 */ /* 0x001fcc000001ff00 */
[----:B------:R0:W5:Y:S01]  /*4450*/  @!P3 LDG.E.128 R44, desc[UR38][R48.64] ;  /* 0x00000026302cb981 */ /* 0x000162000c1e1d00 */
[----:B------:R-:W-:Y:S01]  /*4460*/  UISETP.NE.AND UP0, UPT, UR37, 0x3, UPT ;  /* 0x000000032500788c */ /* 0x000fe2000bf05270 */
[----:B------:R-:W-:-:S05]  /*4470*/  ISETP.GE.AND P4, PT, R16, R102, PT ;  /* 0x000000661000720c */ /* 0x000fca0003f86270 */
[----:B------:R-:W-:Y:S01]  /*4480*/  PLOP3.LUT P3, PT, PT, PT, UP0, 0x80, 0x0 ;  /* 0x000000000000781c */ /* 0x000fe20003f6f008 */
[----:B---3--:R-:W-:Y:S02]  /*4490*/  IMAD.MOV.U32 R51, RZ, RZ, R34 ;  /* 0x000000ffff337224 */ /* 0x008fe400078e0022 */
[----:B------:R-:W-:Y:S02]  /*44a0*/  IMAD.MOV.U32 R52, RZ, RZ, R35 ;  /* 0x000000ffff347224 */ /* 0x000fe400078e0023 */
[----:B------:R-:W-:Y:S01]  /*44b0*/  IMAD.MOV.U32 R53, RZ, RZ, R32 ;  /* 0x000000ffff357224 */ /* 0x000fe200078e0020 */
[----:B------:R-:W-:Y:S01]  /*44c0*/  PRMT R121, R51, 0x7610, R121 ;  /* 0x0000761033797816 */ /* 0x000fe20000000079 */
[----:B------:R-:W-:-:S03]  /*44d0*/  IMAD.MOV.U32 R54, RZ, RZ, R33 ;  /* 0x000000ffff367224 */ /* 0x000fc600078e0021 */
[----:B------:R-:W-:Y:S02]  /*44e0*/  PRMT R123, R52, 0x5410, R53 ;  /* 0x00005410347b7816 */ /* 0x000fe40000000035 */
[----:B------:R-:W-:Y:S01]  /*44f0*/  PRMT R118, R54, 0x7610, R118 ;  /* 0x0000761036767816 */ /* 0x000fe20000000076 */
[----:B----4-:R-:W-:Y:S02]  /*4500*/  IMAD.MOV.U32 R51, RZ, RZ, R38 ;  /* 0x000000ffff337224 */ /* 0x010fe400078e0026 */
[----:B0-----:R-:W-:Y:S02]  /*4510*/  IMAD.MOV.U32 R48, RZ, RZ, R39 ;  /* 0x000000ffff307224 */ /* 0x001fe400078e0027 */
[----:B------:R-:W-:Y:S01]  /*4520*/  IMAD.MOV.U32 R49, RZ, RZ, R36 ;  /* 0x000000ffff317224 */ /* 0x000fe200078e0024 */
[----:B------:R-:W-:Y:S01]  /*4530*/  PRMT R121, R121, 0x5410, R51 ;  /* 0x0000541079797816 */ /* 0x000fe20000000033 */
[----:B------:R-:W-:-:S03]  /*4540*/  IMAD.MOV.U32 R52, RZ, RZ, R37 ;  /* 0x000000ffff347224 */ /* 0x000fc600078e0025 */
[----:B------:R-:W-:Y:S02]  /*4550*/  PRMT R125, R48, 0x5410, R49 ;  /* 0x00005410307d7816 */ /* 0x000fe40000000031 */
[----:B------:R-:W-:Y:S01]  /*4560*/  PRMT R122, R52, 0x7610, R122 ;  /* 0x00007610347a7816 */ /* 0x000fe2000000007a */
[----:B--2---:R-:W-:Y:S02]  /*4570*/  IMAD.MOV.U32 R48, RZ, RZ, R42 ;  /* 0x000000ffff307224 */ /* 0x004fe400078e002a */
[----:B------:R-:W-:Y:S02]  /*4580*/  IMAD.MOV.U32 R49, RZ, RZ, R43 ;  /* 0x000000ffff317224 */ /* 0x000fe400078e002b */
[----:B------:R-:W-:Y:S02]  /*4590*/  IMAD.MOV.U32 R51, RZ, RZ, R40 ;  /* 0x000000ffff337224 */ /* 0x000fe400078e0028 */
[----:B------:R-:W-:Y:S01]  /*45a0*/  IMAD.MOV.U32 R52, RZ, RZ, R41 ;  /* 0x000000ffff347224 */ /* 0x000fe200078e0029 */
[----:B------:R-:W-:-:S02]  /*45b0*/  PRMT R117, R49, 0x7610, R117 ;  /* 0x0000761031757816 */ /* 0x000fc40000000075 */
[----:B------:R-:W-:Y:S02]  /*45c0*/  PRMT R115, R48, 0x5410, R51 ;  /* 0x0000541030737816 */ /* 0x000fe40000000033 */
[----:B------:R-:W-:Y:S01]  /*45d0*/  PRMT R119, R52, 0x7610, R119 ;  /* 0x0000761034777816 */ /* 0x000fe20000000077 */
[----:B-----5:R-:W-:Y:S02]  /*45e0*/  IMAD.MOV.U32 R48, RZ, RZ, R46 ;  /* 0x000000ffff307224 */ /* 0x020fe400078e002e */
[----:B------:R-:W-:Y:S02]  /*45f0*/  IMAD.MOV.U32 R49, RZ, RZ, R47 ;  /* 0x000000ffff317224 */ /* 0x000fe400078e002f */
[----:B------:R-:W-:Y:S02]  /*4600*/  IMAD.MOV.U32 R51, RZ, RZ, R44 ;  /* 0x000000ffff337224 */ /* 0x000fe400078e002c */
[----:B------:R-:W-:Y:S01]  /*4610*/  IMAD.MOV.U32 R52, RZ, RZ, R45 ;  /* 0x000000ffff347224 */ /* 0x000fe200078e002d */
[----:B------:R-:W-:-:S02]  /*4620*/  PRMT R117, R117, 0x5410, R49 ;  /* 0x0000541075757816 */ /* 0x000fc40000000031 */
[----:B------:R-:W-:Y:S02]  /*4630*/  PRMT R116, R48, 0x5410, R51 ;  /* 0x0000541030747816 */ /* 0x000fe40000000033 */
[----:B------:R-:W-:Y:S01]  /*4640*/  PRMT R119, R119, 0x5410, R52 ;  /* 0x0000541077777816 */ /* 0x000fe20000000034 */
[----:B------:R-:W-:Y:S06]  /*4650*/  @!P3 BRA `(.L_x_2696) ;  /* 0x000000000004b947 */ /* 0x000fec0003800000 */
[----:B------:R-:W-:Y:S01]  /*4660*/  BPT.TRAP 0x1 ;  /* 0x000000040000795c */ /* 0x000fe20000300000 */
.L_x_2696:
        /* <DEDUP_REMOVED lines=9> */
.L_x_3053:
[----:B------:R-:W-:Y:S05]  /*4700*/  BSYNC B1 ;  /* 0x0000000000017941 */ /* 0x000fea0003800000 */
.L_x_2697:
        /* <DEDUP_REMOVED lines=29> */
[--C-:B------:R-:W-:Y:S02]  /*48e0*/  SHF.R.U64 R32, R32, 0x10, R33.reuse ;  /* 0x0000001020207819 */ /* 0x100fe40000001221 */
[----:B------:R-:W-:Y:S01]  /*48f0*/  SHF.R.U32.HI R114, RZ, 0x10, R33 ;  /* 0x00000010ff727819 */ /* 0x000fe20000011621 */
[----:B------:R-:W-:Y:S01]  /*4900*/  HADD2.F32 R124, -RZ, R37.H0_H0 ;  /* 0x20000025ff7c7230 */ /* 0x000fe20000004100 */
[----:B------:R-:W-:Y:S02]  /*4910*/  SHF.R.U64 R33, R34, 0x10, R35 ;  /* 0x0000001022217819 */ /* 0x000fe40000001223 */
[--C-:B------:R-:W-:Y:S01]  /*4920*/  SHF.R.U64 R34, R38, 0x10, R39.reuse ;  /* 0x0000001026227819 */ /* 0x100fe20000001227 */
[----:B-1----:R-:W-:Y:S01]  /*4930*/  HADD2.F32 R38, -RZ, R49.H0_H0 ;  /* 0x20000031ff267230 */ /* 0x002fe20000004100 */
[----:B------:R-:W-:Y:S01]  /*4940*/  SHF.R.U32.HI R113, RZ, 0x10, R39 ;  /* 0x00000010ff717819 */ /* 0x000fe20000011627 */
[--C-:B--2---:R-:W-:Y:S01]  /*4950*/  HADD2.F32 R39, -RZ, R53.reuse.H0_H0 ;  /* 0x20000035ff277230 */ /* 0x104fe20000004100 */
[----:B------:R-:W-:Y:S01]  /*4960*/  SHF.R.U32.HI R35, RZ, 0x10, R35 ;  /* 0x00000010ff237819 */ /* 0x000fe20000011623 */
[----:B------:R-:W-:-:S02]  /*4970*/  HADD2.F32 R53, -RZ, R53.H1_H1 ;  /* 0x30000035ff357230 */ /* 0x000fc40000004100 */
[----:B------:R-:W-:Y:S02]  /*4980*/  HADD2.F32 R49, -RZ, R49.H1_H1 ;  /* 0x30000031ff317230 */ /* 0x000fe40000004100 */
[-C--:B------:R-:W-:Y:S01]  /*4990*/  FMUL.FTZ R37, R39, R122.reuse ;  /* 0x0000007a27257220 */ /* 0x080fe20000410000 */
[----:B------:R-:W-:Y:S02]  /*49a0*/  HADD2.F32 R120, -RZ, R114.H0_H0 ;  /* 0x20000072ff787230 */ /* 0x000fe40000004100 */
[C---:B------:R-:W-:Y:S01]  /*49b0*/  FMUL.FTZ R122, R38.reuse, R122 ;  /* 0x0000007a267a7220 */ /* 0x040fe20000410000 */
[-C--:B------:R-:W-:Y:S01]  /*49c0*/  FMUL.FTZ R114, R53, R124.reuse ;  /* 0x0000007c35727220 */ /* 0x080fe20000410000 */
[----:B------:R-:W-:Y:S01]  /*49d0*/  FMUL.FTZ R124, R49, R124 ;  /* 0x0000007c317c7220 */ /* 0x000fe20000410000 */
[-C--:B------:R-:W-:Y:S01]  /*49e0*/  FFMA.FTZ R37, R38, R118.reuse, -R37 ;  /* 0x0000007626257223 */ /* 0x080fe20000010825 */
[----:B------:R-:W-:Y:S01]  /*49f0*/  FFMA.FTZ R38, R39, R118, R122 ;  /* 0x0000007627267223 */ /* 0x000fe2000001007a */
[-C--:B------:R-:W-:Y:S01]  /*4a00*/  FFMA.FTZ R114, R49, R120.reuse, -R114 ;  /* 0x0000007831727223 */ /* 0x080fe20000010872 */
[----:B------:R-:W-:Y:S01]  /*4a10*/  FFMA.FTZ R39, R53, R120, R124 ;  /* 0x0000007835277223 */ /* 0x000fe2000001007c */
[----:B------:R-:W-:-:S02]  /*4a20*/  HADD2.F32 R122, -RZ, R125.H0_H0 ;  /* 0x2000007dff7a7230 */ /* 0x000fc40000004100 */
[----:B------:R-:W-:Y:S01]  /*4a30*/  HADD2.F32 R53, -RZ, R55.H0_H0 ;  /* 0x20000037ff357230 */ /* 0x000fe20000004100 */
[----:B------:R-:W-:Y:S01]  /*4a40*/  F2FP.F16.F32.PACK_AB R37, R114, R37 ;  /* 0x000000257225723e */ /* 0x000fe200000000ff */
[----:B------:R-:W-:Y:S01]  /*4a50*/  HADD2.F32 R49, -RZ, R51.H0_H0 ;  /* 0x20000033ff317230 */ /* 0x000fe20000004100 */
[----:B------:R-:W-:Y:S01]  /*4a60*/  F2FP.F16.F32.PACK_AB R38, R39, R38 ;  /* 0x000000262726723e */ /* 0x000fe200000000ff */
[----:B------:R-:W-:Y:S02]  /*4a70*/  HADD2.F32 R55, -RZ, R55.H1_H1 ;  /* 0x30000037ff377230 */ /* 0x000fe40000004100 */
[-C--:B------:R-:W-:Y:S01]  /*4a80*/  FMUL.FTZ R126, R53, R122.reuse ;  /* 0x0000007a357e7220 */ /* 0x080fe20000410000 */
[----:B------:R-:W-:Y:S02]  /*4a90*/  HADD2.F32 R124, -RZ, R113.H0_H0 ;  /* 0x20000071ff7c7230 */ /* 0x000fe40000004100 */
[----:B------:R-:W-:Y:S01]  /*4aa0*/  FMUL.FTZ R122, R49, R122 ;  /* 0x0000007a317a7220 */ /* 0x000fe20000410000 */
[----:B------:R-:W-:-:S02]  /*4ab0*/  HADD2.F32 R118, -RZ, R123.H0_H0 ;  /* 0x2000007bff767230 */ /* 0x000fc40000004100 */
[----:B------:R-:W-:Y:S02]  /*4ac0*/  HADD2.F32 R51, -RZ, R51.H1_H1 ;  /* 0x30000033ff337230 */ /* 0x000fe40000004100 */
[----:B------:R-:W-:Y:S01]  /*4ad0*/  FMUL.FTZ R128, R55, R124 ;  /* 0x0000007c37807220 */ /* 0x000fe20000410000 */
[----:B------:R-:W-:Y:S02]  /*4ae0*/  HADD2.F32 R120, -RZ, R35.H0_H0 ;  /* 0x20000023ff787230 */ /* 0x000fe40000004100 */
[-C--:B------:R-:W-:Y:S01]  /*4af0*/  FFMA.FTZ R35, R49, R118.reuse, -R126 ;  /* 0x0000007631237223 */ /* 0x080fe2000001087e */
[----:B------:R-:W-:Y:S01]  /*4b00*/  FFMA.FTZ R49, R53, R118, R122 ;  /* 0x0000007635317223 */ /* 0x000fe2000001007a */
[----:B------:R-:W-:Y:S02]  /*4b10*/  HADD2.F32 R53, -RZ, R123.H1_H1 ;  /* 0x3000007bff357230 */ /* 0x000fe40000004100 */
[C---:B------:R-:W-:Y:S01]  /*4b20*/  FMUL.FTZ R124, R51.reuse, R124 ;  /* 0x0000007c337c7220 */ /* 0x040fe20000410000 */
[----:B------:R-:W-:Y:S01]  /*4b30*/  FFMA.FTZ R118, R51, R120, -R128 ;  /* 0x0000007833767223 */ /* 0x000fe20000010880 */
[----:B------:R-:W-:-:S02]  /*4b40*/  HADD2.F32 R123, -RZ, R36.H0_H0 ;  /* 0x20000024ff7b7230 */ /* 0x000fc40000004100 */
[----:B------:R-:W-:Y:S02]  /*4b50*/  HADD2.F32 R113, -RZ, R125.H1_H1 ;  /* 0x3000007dff717230 */ /* 0x000fe40000004100 */
[----:B------:R-:W-:Y:S01]  /*4b60*/  FFMA.FTZ R120, R55, R120, R124 ;  /* 0x0000007837787223 */ /* 0x000fe2000001007c */
[----:B------:R-:W-:Y:S01]  /*4b70*/  HADD2.F32 R51, -RZ, R52.H0_H0 ;  /* 0x20000034ff337230 */ /* 0x000fe20000004100 */
[----:B------:R-:W-:Y:S01]  /*4b80*/  F2FP.F16.F32.PACK_AB R35, R118, R35 ;  /* 0x000000237623723e */ /* 0x000fe200000000ff */
[----:B------:R-:W-:Y:S02]  /*4b90*/  HADD2.F32 R36, -RZ, R48.H0_H0 ;  /* 0x20000030ff247230 */ /* 0x000fe40000004100 */
[----:B------:R-:W-:Y:S02]  /*4ba0*/  HADD2.F32 R52, -RZ, R52.H1_H1 ;  /* 0x30000034ff347230 */ /* 0x000fe40000004100 */
[----:B------:R-:W-:Y:S01]  /*4bb0*/  FMUL.FTZ R125, R51, R113 ;  /* 0x00000071337d7220 */ /* 0x000fe20000410000 */
[----:B------:R-:W-:-:S02]  /*4bc0*/  HADD2.F32 R48, -RZ, R48.H1_H1 ;  /* 0x30000030ff307230 */ /* 0x000fc40000004100 */
[----:B------:R-:W-:Y:S01]  /*4bd0*/  FMUL.FTZ R122, R36, R113 ;  /* 0x00000071247a7220 */ /* 0x000fe20000410000 */
[----:B------:R-:W-:Y:S02]  /*4be0*/  HADD2.F32 R55, -RZ, R32.H0_H0 ;  /* 0x20000020ff377230 */ /* 0x000fe40000004100 */
[----:B------:R-:W-:Y:S01]  /*4bf0*/  FMUL.FTZ R113, R52, R123 ;  /* 0x0000007b34717220 */ /* 0x000fe20000410000 */
[----:B------:R-:W-:Y:S01]  /*4c00*/  FFMA.FTZ R32, R36, R53, -R125 ;  /* 0x0000003524207223 */ /* 0x000fe2000001087d */
[C---:B------:R-:W-:Y:S01]  /*4c10*/  FMUL.FTZ R123, R48.reuse, R123 ;  /* 0x0000007b307b7220 */ /* 0x040fe20000410000 */
[----:B------:R-:W-:Y:S01]  /*4c20*/  FFMA.FTZ R36, R51, R53, R122 ;  /* 0x0000003533247223 */ /* 0x000fe2000001007a */
[-C--:B------:R-:W-:Y:S01]  /*4c30*/  FFMA.FTZ R51, R48, R55.reuse, -R113 ;  /* 0x0000003730337223 */ /* 0x080fe20000010871 */
[----:B------:R-:W-:Y:S02]  /*4c40*/  HADD2.F32 R113, -RZ, R34.H0_H0 ;  /* 0x20000022ff717230 */ /* 0x000fe40000004100 */
[----:B------:R-:W-:Y:S01]  /*4c50*/  FFMA.FTZ R53, R52, R55, R123 ;  /* 0x0000003734357223 */ /* 0x000fe2000001007b */
[----:B------:R-:W-:-:S02]  /*4c60*/  HADD2.F32 R55, -RZ, R121.H0_H0 ;  /* 0x20000079ff377230 */ /* 0x000fc40000004100 */
[----:B------:R-:W-:Y:S02]  /*4c70*/  HADD2.F32 R48, -RZ, R54.H0_H0 ;  /* 0x20000036ff307230 */ /* 0x000fe40000004100 */
[----:B------:R-:W-:Y:S01]  /*4c80*/  HADD2.F32 R121, -RZ, R121.H1_H1 ;  /* 0x30000079ff797230 */ /* 0x000fe20000004100 */
[----:B------:R-:W-:Y:S01]  /*4c90*/  F2FP.F16.F32.PACK_AB R52, R53, R36 ;  /* 0x000000243534723e */ /* 0x000fe200000000ff */
[----:B------:R-:W-:Y:S02]  /*4ca0*/  HADD2.F32 R34, -RZ, R50.H0_H0 ;  /* 0x20000032ff227230 */ /* 0x000fe40000004100 */
[----:B------:R-:W-:Y:S02]  /*4cb0*/  HADD2.F32 R54, -RZ, R54.H1_H1 ;  /* 0x30000036ff367230 */ /* 0x000fe40000004100 */
[-C--:B------:R-:W-:Y:S01]  /*4cc0*/  FMUL.FTZ R123, R48, R121.reuse ;  /* 0x00000079307b7220 */ /* 0x080fe20000410000 */
[----:B------:R-:W-:Y:S02]  /*4cd0*/  HADD2.F32 R50, -RZ, R50.H1_H1 ;  /* 0x30000032ff327230 */ /* 0x000fe40000004100 */
[----:B------:R-:W-:Y:S01]  /*4ce0*/  FMUL.FTZ R121, R34, R121 ;  /* 0x0000007922797220 */ /* 0x000fe20000410000 */
[----:B------:R-:W-:-:S02]  /*4cf0*/  HADD2.F32 R33, -RZ, R33.H0_H0 ;  /* 0x20000021ff217230 */ /* 0x000fc40000004100 */
[----:B------:R-:W-:Y:S01]  /*4d00*/  FMUL.FTZ R125, R54, R113 ;  /* 0x00000071367d7220 */ /* 0x000fe20000410000 */
[----:B------:R-:W-:Y:S01]  /*4d10*/  FFMA.FTZ R123, R34, R55, -R123 ;  /* 0x00000037227b7223 */ /* 0x000fe2000001087b */
[----:B------:R-:W-:Y:S01]  /*4d20*/  FMUL.FTZ R113, R50, R113 ;  /* 0x0000007132717220 */ /* 0x000fe20000410000 */
[----:B------:R-:W-:Y:S01]  /*4d30*/  FFMA.FTZ R121, R48, R55, R121 ;  /* 0x0000003730797223 */ /* 0x000fe20000010079 */
[----:B------:R-:W-:Y:S01]  /*4d40*/  FFMA.FTZ R50, R50, R33, -R125 ;  /* 0x0000002132327223 */ /* 0x000fe2000001087d */
[----:B------:R-:W-:Y:S01]  /*4d50*/  F2FP.F16.F32.PACK_AB R55, R120, R49 ;  /* 0x000000317837723e */ /* 0x000fe200000000ff */
[----:B------:R-:W-:Y:S01]  /*4d60*/  FFMA.FTZ R54, R54, R33, R113 ;  /* 0x0000002136367223 */ /* 0x000fe20000010071 */
[----:B------:R-:W-:Y:S01]  /*4d70*/  F2FP.F16.F32.PACK_AB R48, R51, R32 ;  /* 0x000000203330723e */ /* 0x000fe200000000ff */
[----:B------:R-:W-:Y:S01]  /*4d80*/  IMAD.MOV.U32 R49, RZ, RZ, R37 ;  /* 0x000000ffff317224 */ /* 0x000fe200078e0025 */
[----:B------:R-:W-:Y:S01]  /*4d90*/  F2FP.F16.F32.PACK_AB R50, R50, R123 ;  /* 0x0000007b3232723e */ /* 0x000fe200000000ff */
[----:B------:R-:W-:Y:S01]  /*4da0*/  IMAD.MOV.U32 R53, RZ, RZ, R38 ;  /* 0x000000ffff357224 */ /* 0x000fe200078e0026 */
[----:B------:R-:W-:Y:S01]  /*4db0*/  F2FP.F16.F32.PACK_AB R54, R54, R121 ;  /* 0x000000793636723e */ /* 0x000fe200000000ff */
[----:B------:R-:W-:-:S07]  /*4dc0*/  IMAD.MOV.U32 R51, RZ, RZ, R35 ;  /* 0x000000ffff337224 */ /* 0x000fce00078e0023 */
.L_x_2702:
[----:B------:R-:W-:Y:S05]  /*4dd0*/  BSYNC B2 ;  /* 0x0000000000027941 */ /* 0x000fea0003800000 */
.L_x_2701:
        /* <DEDUP_REMOVED lines=12> */
.L_x_2700:
[----:B------:R-:W-:Y:S05]  /*4ea0*/  BSYNC B1 ;  /* 0x0000000000017941 */ /* 0x000fea0003800000 */
.L_x_2699:
        /* <DEDUP_REMOVED lines=18> */
[----:B------:R-:W-:-:S05]  /*4fd0*/  LOP3.LUT R32, R32, R34, RZ, 0x3c, !PT ;  /* 0x0000002220207212 */ /* 0x000fca00078e3cff */
[----:B------:R-:W-:Y:S02]  /*4fe0*/  IMAD.IADD R33, R221, 0x1, R32 ;  /* 0x00000001dd217824 */ /* 0x000fe400078e0220 */
[C---:B------:R-:W-:Y:S02]  /*4ff0*/  IMAD R32, R22.reuse, 0x1800, R87 ;  /* 0x0000180016207824 */ /* 0x040fe400078e0257 */
[----:B------:R-:W-:Y:S02]  /*5000*/  IMAD R34, R22, 0x1800, R33 ;  /* 0x0000180016227824 */ /* 0x000fe400078e0221 */
[--C-:B------:R-:W-:Y:S02]  /*5010*/  IMAD R32, R32, 0x2, R19.reuse ;  /* 0x0000000220207824 */ /* 0x100fe400078e0213 */
[----:B------:R-:W-:-:S04]  /*5020*/  IMAD R36, R34, 0x2, R19 ;  /* 0x0000000222247824 */ /* 0x000fc800078e0213 */
[----:B------:R-:W1:Y:S04]  /*5030*/  LDS.128 R32, [R32+0x1c400] ;  /* 0x01c4000020207984 */ /* 0x000e680000000c00 */
[----:B------:R-:W2:Y:S01]  /*5040*/  LDS.128 R36, [R36+0x1c400] ;  /* 0x01c4000024247984 */ /* 0x000ea20000000c00 */
[----:B------:R-:W-:Y:S05]  /*5050*/  @P4 BRA `(.L_x_2704) ;  /* 0x00000004005c4947 */ /* 0x000fea0003800000 */
[----:B------:R-:W-:Y:S02]  /*5060*/  SHF.R.U64 R52, R40, 0x10, R41 ;  /* 0x0000001028347819 */ /* 0x000fe40000001229 */
[----:B------:R-:W-:Y:S01]  /*5070*/  SHF.R.U64 R40, R42, 0x10, R43 ;  /* 0x000000102a287819 */ /* 0x000fe2000000122b */
[----:B-1----:R-:W-:Y:S01]  /*5080*/  IMAD.MOV.U32 R42, RZ, RZ, R32 ;  /* 0x000000ffff2a7224 */ /* 0x002fe200078e0020 */
[----:B------:R-:W-:Y:S01]  /*5090*/  SHF.R.U32.HI R54, RZ, 0x10, R45 ;  /* 0x00000010ff367819 */ /* 0x000fe2000001162d */
[----:B--2---:R-:W-:Y:S01]  /*50a0*/  IMAD.MOV.U32 R32, RZ, RZ, R37 ;  /* 0x000000ffff207224 */ /* 0x004fe200078e0025 */
[----:B------:R-:W-:Y:S01]  /*50b0*/  SHF.R.U32.HI R53, RZ, 0x10, R41 ;  /* 0x00000010ff357819 */ /* 0x000fe20000011629 */
[----:B------:R-:W-:Y:S01]  /*50c0*/  IMAD.MOV.U32 R37, RZ, RZ, R35 ;  /* 0x000000ffff257224 */ /* 0x000fe200078e0023 */
[----:B------:R-:W-:Y:S01]  /*50d0*/  SHF.R.U64 R44, R44, 0x10, R45 ;  /* 0x000000102c2c7819 */ /* 0x000fe2000000122d */
[----:B------:R-:W-:Y:S01]  /*50e0*/  IMAD.MOV.U32 R45, RZ, RZ, R39 ;  /* 0x000000ffff2d7224 */ /* 0x000fe200078e0027 */
[----:B------:R-:W-:Y:S01]  /*50f0*/  SHF.R.U32.HI R103, RZ, 0x10, R43 ;  /* 0x00000010ff677819 */ /* 0x000fe2000001162b */
[----:B------:R-:W-:Y:S01]  /*5100*/  IMAD.MOV.U32 R43, RZ, RZ, R36 ;  /* 0x000000ffff2b7224 */ /* 0x000fe200078e0024 */
[--C-:B------:R-:W-:Y:S01]  /*5110*/  SHF.R.U64 R41, R46, 0x10, R47.reuse ;  /* 0x000000102e297819 */ /* 0x100fe2000000122f */
[----:B------:R-:W-:Y:S01]  /*5120*/  HADD2.F32 R36, -RZ, R32.H0_H0 ;  /* 0x20000020ff247230 */ /* 0x000fe20000004100 */
[----:B------:R-:W-:Y:S01]  /*5130*/  SHF.R.U32.HI R55, RZ, 0x10, R47 ;  /* 0x00000010ff377819 */ /* 0x000fe2000001162f */
[----:B------:R-:W-:-:S02]  /*5140*/  HADD2.F32 R47, -RZ, R119.H0_H0 ;  /* 0x20000077ff2f7230 */ /* 0x000fc40000004100 */
[----:B------:R-:W-:Y:S02]  /*5150*/  HADD2.F32 R119, -RZ, R119.H1_H1 ;  /* 0x30000077ff777230 */ /* 0x000fe40000004100 */
[----:B------:R-:W-:Y:S02]  /*5160*/  HADD2.F32 R39, -RZ, R32.H1_H1 ;  /* 0x30000020ff277230 */ /* 0x000fe40000004100 */
[--C-:B------:R-:W-:Y:S02]  /*5170*/  HADD2.F32 R32, -RZ, R33.reuse.H0_H0 ;  /* 0x20000021ff207230 */ /* 0x100fe40000004100 */
[----:B------:R-:W-:Y:S02]  /*5180*/  HADD2.F32 R54, -RZ, R54.H0_H0 ;  /* 0x20000036ff367230 */ /* 0x000fe40000004100 */
[----:B------:R-:W-:Y:S02]  /*5190*/  HADD2.F32 R35, -RZ, R33.H1_H1 ;  /* 0x30000021ff237230 */ /* 0x000fe40000004100 */
[----:B------:R-:W-:Y:S01]  /*51a0*/  FMUL.FTZ R33, R36, R119 ;  /* 0x0000007724217220 */ /* 0x000fe20000410000 */
[----:B------:R-:W-:-:S02]  /*51b0*/  HADD2.F32 R46, -RZ, R53.H0_H0 ;  /* 0x20000035ff2e7230 */ /* 0x000fc40000004100 */
[C---:B------:R-:W-:Y:S01]  /*51c0*/  FMUL.FTZ R119, R32.reuse, R119 ;  /* 0x0000007720777220 */ /* 0x040fe20000410000 */
[-C--:B------:R-:W-:Y:S01]  /*51d0*/  FMUL.FTZ R102, R39, R54.reuse ;  /* 0x0000003627667220 */ /* 0x080fe20000410000 */
[C---:B------:R-:W-:Y:S01]  /*51e0*/  FMUL.FTZ R54, R35.reuse, R54 ;  /* 0x0000003623367220 */ /* 0x040fe20000410000 */
[-C--:B------:R-:W-:Y:S01]  /*51f0*/  FFMA.FTZ R32, R32, R47.reuse, -R33 ;  /* 0x0000002f20207223 */ /* 0x080fe20000010821 */
[----:B------:R-:W-:Y:S01]  /*5200*/  FFMA.FTZ R33, R36, R47, R119 ;  /* 0x0000002f24217223 */ /* 0x000fe20000010077 */
[-C--:B------:R-:W-:Y:S01]  /*5210*/  FFMA.FTZ R35, R35, R46.reuse, -R102 ;  /* 0x0000002e23237223 */ /* 0x080fe20000010866 */
[----:B------:R-:W-:Y:S01]  /*5220*/  FFMA.FTZ R36, R39, R46, R54 ;  /* 0x0000002e27247223 */ /* 0x000fe20000010036 */
[--C-:B------:R-:W-:Y:S02]  /*5230*/  HADD2.F32 R53, -RZ, R117.reuse.H0_H0 ;  /* 0x20000075ff357230 */ /* 0x100fe40000004100 */
[----:B------:R-:W-:Y:S01]  /*5240*/  HADD2.F32 R117, -RZ, R117.H1_H1 ;  /* 0x30000075ff757230 */ /* 0x000fe20000004100 */
[----:B------:R-:W-:Y:S01]  /*5250*/  F2FP.F16.F32.PACK_AB R35, R35, R32 ;  /* 0x000000202323723e */ /* 0x000fe200000000ff */
[----:B------:R-:W-:-:S02]  /*5260*/  HADD2.F32 R46, -RZ, R45.H0_H0 ;  /* 0x2000002dff2e7230 */ /* 0x000fc40000004100 */
[----:B------:R-:W-:Y:S02]  /*5270*/  HADD2.F32 R47, -RZ, R45.H1_H1 ;  /* 0x3000002dff2f7230 */ /* 0x000fe40000004100 */
[----:B------:R-:W-:Y:S02]  /*5280*/  HADD2.F32 R39, -RZ, R37.H0_H0 ;  /* 0x20000025ff277230 */ /* 0x000fe40000004100 */
[-C--:B------:R-:W-:Y:S01]  /*5290*/  FMUL.FTZ R104, R46, R117.reuse ;  /* 0x000000752e687220 */ /* 0x080fe20000410000 */
[----:B------:R-:W-:Y:S02]  /*52a0*/  HADD2.F32 R102, -RZ, R55.H0_H0 ;  /* 0x20000037ff667230 */ /* 0x000fe40000004100 */
[----:B------:R-:W-:Y:S02]  /*52b0*/  HADD2.F32 R45, -RZ, R37.H1_H1 ;  /* 0x30000025ff2d7230 */ /* 0x000fe40000004100 */
[----:B------:R-:W-:Y:S01]  /*52c0*/  FMUL.FTZ R117, R39, R117 ;  /* 0x0000007527757220 */ /* 0x000fe20000410000 */
[----:B------:R-:W-:-:S02]  /*52d0*/  HADD2.F32 R54, -RZ, R103.H0_H0 ;  /* 0x20000067ff367230 */ /* 0x000fc40000004100 */
[-C--:B------:R-:W-:Y:S01]  /*52e0*/  FMUL.FTZ R108, R47, R102.reuse ;  /* 0x000000662f6c7220 */ /* 0x080fe20000410000 */
[-C--:B------:R-:W-:Y:S01]  /*52f0*/  FFMA.FTZ R37, R39, R53.reuse, -R104 ;  /* 0x0000003527257223 */ /* 0x080fe20000010868 */
[C---:B------:R-:W-:Y:S01]  /*5300*/  FMUL.FTZ R102, R45.reuse, R102 ;  /* 0x000000662d667220 */ /* 0x040fe20000410000 */
[----:B------:R-:W-:Y:S01]  /*5310*/  FFMA.FTZ R39, R46, R53, R117 ;  /* 0x000000352e277223 */ /* 0x000fe20000010075 */
[-C--:B------:R-:W-:Y:S01]  /*5320*/  FFMA.FTZ R108, R45, R54.reuse, -R108 ;  /* 0x000000362d6c7223 */ /* 0x080fe2000001086c */
[----:B------:R-:W-:Y:S02]  /*5330*/  HADD2.F32 R53, -RZ, R44.H0_H0 ;  /* 0x2000002cff357230 */ /* 0x000fe40000004100 */
[----:B------:R-:W-:Y:S01]  /*5340*/  FFMA.FTZ R104, R47, R54, R102 ;  /* 0x000000362f687223 */ /* 0x000fe20000010066 */
[----:B------:R-:W-:Y:S02]  /*5350*/  HADD2.F32 R47, -RZ, R116.H1_H1 ;  /* 0x30000074ff2f7230 */ /* 0x000fe40000004100 */
[--C-:B------:R-:W-:Y:S01]  /*5360*/  HADD2.F32 R45, -RZ, R43.reuse.H0_H0 ;  /* 0x2000002bff2d7230 */ /* 0x100fe20000004100 */
[----:B------:R-:W-:Y:S01]  /*5370*/  F2FP.F16.F32.PACK_AB R108, R108, R37 ;  /* 0x000000256c6c723e */ /* 0x000fe200000000ff */
[----:B------:R-:W-:Y:S01]  /*5380*/  HADD2.F32 R44, -RZ, R42.H0_H0 ;  /* 0x2000002aff2c7230 */ /* 0x000fe20000004100 */
[----:B------:R-:W-:Y:S01]  /*5390*/  F2FP.F16.F32.PACK_AB R37, R36, R33 ;  /* 0x000000212425723e */ /* 0x000fe200000000ff */
[----:B------:R-:W-:-:S02]  /*53a0*/  HADD2.F32 R43, -RZ, R43.H1_H1 ;  /* 0x3000002bff2b7230 */ /* 0x000fc40000004100 */
[-C--:B------:R-:W-:Y:S01]  /*53b0*/  FMUL.FTZ R55, R45, R47.reuse ;  /* 0x0000002f2d377220 */ /* 0x080fe20000410000 */
[----:B------:R-:W-:Y:S02]  /*53c0*/  HADD2.F32 R46, -RZ, R115.H1_H1 ;  /* 0x30000073ff2e7230 */ /* 0x000fe40000004100 */
[C---:B------:R-:W-:Y:S01]  /*53d0*/  FMUL.FTZ R54, R44.reuse, R47 ;  /* 0x0000002f2c367220 */ /* 0x040fe20000410000 */
[----:B------:R-:W-:Y:S02]  /*53e0*/  HADD2.F32 R42, -RZ, R42.H1_H1 ;  /* 0x3000002aff2a7230 */ /* 0x000fe40000004100 */
[-C--:B------:R-:W-:Y:S01]  /*53f0*/  FMUL.FTZ R47, R43, R53.reuse ;  /* 0x000000352b2f7220 */ /* 0x080fe20000410000 */
[----:B------:R-:W-:Y:S02]  /*5400*/  HADD2.F32 R52, -RZ, R52.H0_H0 ;  /* 0x20000034ff347230 */ /* 0x000fe40000004100 */
[-C--:B------:R-:W-:Y:S01]  /*5410*/  FFMA.FTZ R55, R44, R46.reuse, -R55 ;  /* 0x0000002e2c377223 */ /* 0x080fe20000010837 */
[----:B------:R-:W-:Y:S01]  /*5420*/  FFMA.FTZ R54, R45, R46, R54 ;  /* 0x0000002e2d367223 */ /* 0x000fe20000010036 */
[----:B------:R-:W-:Y:S01]  /*5430*/  FMUL.FTZ R102, R42, R53 ;  /* 0x000000352a667220 */ /* 0x000fe20000410000 */
[----:B------:R-:W-:-:S02]  /*5440*/  HADD2.F32 R45, -RZ, R41.H0_H0 ;  /* 0x20000029ff2d7230 */ /* 0x000fc40000004100 */
[-C--:B------:R-:W-:Y:S01]  /*5450*/  FFMA.FTZ R44, R42, R52.reuse, -R47 ;  /* 0x000000342a2c7223 */ /* 0x080fe2000001082f */
[----:B------:R-:W-:Y:S02]  /*5460*/  HADD2.F32 R42, -RZ, R38.H0_H0 ;  /* 0x20000026ff2a7230 */ /* 0x000fe40000004100 */
[----:B------:R-:W-:Y:S01]  /*5470*/  FFMA.FTZ R47, R43, R52, R102 ;  /* 0x000000342b2f7223 */ /* 0x000fe20000010066 */
[----:B------:R-:W-:Y:S01]  /*5480*/  HADD2.F32 R41, -RZ, R34.H0_H0 ;  /* 0x20000022ff297230 */ /* 0x000fe20000004100 */
[----:B------:R-:W-:Y:S01]  /*5490*/  F2FP.F16.F32.PACK_AB R39, R104, R39 ;  /* 0x000000276827723e */ /* 0x000fe200000000ff */
[----:B------:R-:W-:Y:S01]  /*54a0*/  HADD2.F32 R38, -RZ, R38.H1_H1 ;  /* 0x30000026ff267230 */ /* 0x000fe20000004100 */
[----:B------:R-:W-:Y:S01]  /*54b0*/  F2FP.F16.F32.PACK_AB R32, R44, R55 ;  /* 0x000000372c20723e */ /* 0x000fe200000000ff */
[----:B------:R-:W-:Y:S01]  /*54c0*/  HADD2.F32 R116, -RZ, R116.H0_H0 ;  /* 0x20000074ff747230 */ /* 0x000fe20000004100 */
[----:B------:R-:W-:Y:S01]  /*54d0*/  F2FP.F16.F32.PACK_AB R36, R47, R54 ;  /* 0x000000362f24723e */ /* 0x000fe200000000ff */
[----:B------:R-:W-:-:S02]  /*54e0*/  HADD2.F32 R34, -RZ, R34.H1_H1 ;  /* 0x30000022ff227230 */ /* 0x000fc40000004100 */
[-C--:B------:R-:W-:Y:S01]  /*54f0*/  FMUL.FTZ R103, R38, R45.reuse ;  /* 0x0000002d26677220 */ /* 0x080fe20000410000 */
[----:B------:R-:W-:Y:S02]  /*5500*/  HADD2.F32 R115, -RZ, R115.H0_H0 ;  /* 0x20000073ff737230 */ /* 0x000fe40000004100 */
[CC--:B------:R-:W-:Y:S01]  /*5510*/  FMUL.FTZ R53, R41.reuse, R116.reuse ;  /* 0x0000007429357220 */ /* 0x0c0fe20000410000 */
[----:B------:R-:W-:Y:S02]  /*5520*/  HADD2.F32 R43, -RZ, R40.H0_H0 ;  /* 0x20000028ff2b7230 */ /* 0x000fe40000004100 */
[----:B------:R-:W-:Y:S01]  /*5530*/  FMUL.FTZ R40, R42, R116 ;  /* 0x000000742a287220 */ /* 0x000fe20000410000 */
[----:B------:R-:W-:Y:S01]  /*5540*/  FMUL.FTZ R45, R34, R45 ;  /* 0x0000002d222d7220 */ /* 0x000fe20000410000 */
[-C--:B------:R-:W-:Y:S01]  /*5550*/  FFMA.FTZ R53, R42, R115.reuse, R53 ;  /* 0x000000732a357223 */ /* 0x080fe20000010035 */
[----:B------:R-:W-:Y:S02]  /*5560*/  IMAD.MOV.U32 R33, RZ, RZ, R35 ;  /* 0x000000ffff217224 */ /* 0x000fe400078e0023 */
[----:B------:R-:W-:Y:S01]  /*5570*/  FFMA.FTZ R40, R41, R115, -R40 ;  /* 0x0000007329287223 */ /* 0x000fe20000010828 */
[-C--:B------:R-:W-:Y:S01]  /*5580*/  FFMA.FTZ R103, R34, R43.reuse, -R103 ;  /* 0x0000002b22677223 */ /* 0x080fe20000010867 */
[----:B------:R-:W-:Y:S01]  /*5590*/  FFMA.FTZ R38, R38, R43, R45 ;  /* 0x0000002b26267223 */ /* 0x000fe2000001002d */
[----:B------:R-:W-:-:S03]  /*55a0*/  IMAD.MOV.U32 R35, RZ, RZ, R108 ;  /* 0x000000ffff237224 */ /* 0x000fc600078e006c */
[----:B------:R-:W-:Y:S02]  /*55b0*/  F2FP.F16.F32.PACK_AB R34, R103, R40 ;  /* 0x000000286722723e */ /* 0x000fe400000000ff */
[----:B------:R-:W-:-:S07]  /*55c0*/  F2FP.F16.F32.PACK_AB R38, R38, R53 ;  /* 0x000000352626723e */ /* 0x000fce00000000ff */
.L_x_2704:
[----:B------:R-:W-:Y:S05]  /*55d0*/  BSYNC B1 ;  /* 0x0000000000017941 */ /* 0x000fea0003800000 */
.L_x_2703:
[----:B-1----:R4:W-:Y:S01]  /*55e0*/  STG.E.128 desc[UR38][R48.64], R32 ;  /* 0x0000002030007986 */ /* 0x0029e2000c101d26 */
[----:B------:R-:W-:-:S13]  /*55f0*/  ISETP.GE.AND P4, PT, R51, R107, PT ;  /* 0x0000006b3300720c */ /* 0x000fda0003f86270 */
[----:B------:R-:W-:Y:S05]  /*5600*/  @P4 BRA `(.L_x_2689) ;  /* 0x0000000000844947 */ /* 0x000fea0003800000 */
[--C-:B----4-:R-:W-:Y:S02]  /*5610*/  SHF.R.S32.HI R32, RZ, 0x1f, R51.reuse ;  /* 0x0000001fff207819 */ /* 0x110fe40000011433 */
[----:B------:R-:W-:-:S04]  /*5620*/  IADD3 R51, P4, P5, R4, R100, R51 ;  /* 0x0000006404337210 */ /* 0x000fc80007d9e033 */
[----:B------:R-:W-:Y:S02]  /*5630*/  IADD3.X R50, R3, R50, R32, P4, P5 ;  /* 0x0000003203327210 */ /* 0x000fe400027ea420 */
[----:B------:R-:W-:-:S04]  /*5640*/  LEA R98, P4, R51, R98, 0x1 ;  /* 0x0000006233627211 */ /* 0x000fc800078808ff */
[----:B------:R-:W-:-:S05]  /*5650*/  LEA.HI.X R99, R51, R99, R50, 0x1, P4 ;  /* 0x0000006333637211 */ /* 0x000fca00020f0c32 */
[----:B--2---:R1:W-:Y:S01]  /*5660*/  STG.E.128 desc[UR38][R98.64], R36 ;  /* 0x0000002462007986 */ /* 0x0043e2000c101d26 */
[----:B------:R-:W-:Y:S05]  /*5670*/  BRA `(.L_x_2689) ;  /* 0x0000000000687947 */ /* 0x000fea0003800000 */
.L_x_2672:
[----:B------:R-:W-:-:S06]  /*5680*/  UISETP.NE.AND UP0, UPT, UR37, 0x3, UPT ;  /* 0x000000032500788c */ /* 0x000fcc000bf05270 */
[----:B------:R-:W-:-:S13]  /*5690*/  PLOP3.LUT P3, PT, PT, PT, UP0, 0x80, 0x0 ;  /* 0x000000000000781c */ /* 0x000fda0003f6f008 */
[----:B------:R-:W-:Y:S05]  /*56a0*/  @!P3 BRA `(.L_x_2705) ;  /* 0x000000000004b947 */ /* 0x000fea0003800000 */
[----:B------:R-:W-:Y:S01]  /*56b0*/  BPT.TRAP 0x1 ;  /* 0x000000040000795c */ /* 0x000fe20000300000 */
.L_x_2705:
[----:B------:R-:W-:Y:S01]  /*56c0*/  IMAD R95, R22, 0x8, R19 ;  /* 0x00000008165f7824 */ /* 0x000fe200078e0213 */
[----:B------:R-:W-:Y:S01]  /*56d0*/  SHF.L.U32 R106, R206, 0x1f, RZ ;  /* 0x0000001fce6a7819 */ /* 0x000fe200000006ff */
[----:B------:R-:W-:Y:S01]  /*56e0*/  IMAD R97, R27, -0x60, R24 ;  /* 0xffffffa01b617824 */ /* 0x000fe200078e0218 */
[----:B------:R-:W-:Y:S02]  /*56f0*/  BSSY B1, `(.L_x_2706) ;  /* 0x0000004000017945 */ /* 0x000fe40003800000 */
[----:B------:R-:W0:Y:S02]  /*5700*/  SYNCS.PHASECHK.TRANS64.TRYWAIT P4, [R95+URZ+0x22890], R106 ;  /* 0x0228906a5f0075a7 */ /* 0x000e24000808017f */
[----:B------:R-:W-:Y:S01]  /*5710*/  VIMNMX R97, R97, 0x60, PT ;  /* 0x0000006061617848 */ /* 0x000fe20003fe0100 */
[----:B0-----:R-:W-:Y:S06]  /*5720*/  @!P4 BRA `(.L_x_2707) ;  /* 0x000001f40080c947 */ /* 0x001fec0003800000 */
.L_x_3054:
[----:B------:R-:W-:Y:S05]  /*5730*/  BSYNC B1 ;  /* 0x0000000000017941 */ /* 0x000fea0003800000 */
.L_x_2706:
[-C--:B------:R-:W-:Y:S01]  /*5740*/  ISETP.GE.AND P5, PT, R23, R97.reuse, PT ;  /* 0x000000611700720c */ /* 0x080fe20003fa6270 */
[----:B------:R-:W-:Y:S01]  /*5750*/  BSSY B1, `(.L_x_2708) ;  /* 0x0000007000017945 */ /* 0x000fe20003800000 */
[----:B------:R-:W-:-:S11]  /*5760*/  ISETP.GE.AND P4, PT, R231, R97, PT ;  /* 0x00000061e700720c */ /* 0x000fd60003f86270 */
[----:B------:R-:W-:Y:S05]  /*5770*/  @P5 BRA `(.L_x_2709) ;  /* 0x0000000000105947 */ /* 0x000fea0003800000 */
[----:B------:R-:W1:Y:S04]  /*5780*/  @!P1 LDS.128 R32, [R104] ;  /* 0x0000000068209984 */ /* 0x000e680000000c00 */
[----:B------:R-:W2:Y:S04]  /*5790*/  @!P2 LDS.128 R36, [R103] ;  /* 0x000000006724a984 */ /* 0x000ea80000000c00 */
[----:B-1----:R1:W-:Y:S04]  /*57a0*/  @!P1 STG.E.128 desc[UR38][R42.64], R32 ;  /* 0x000000202a009986 */ /* 0x0023e8000c101d26 */
[----:B--2---:R1:W-:Y:S02]  /*57b0*/  @!P2 STG.E.128 desc[UR38][R42.64+0x40], R36 ;  /* 0x000040242a00a986 */ /* 0x0043e4000c101d26 */
.L_x_2709:
[----:B------:R-:W-:Y:S05]  /*57c0*/  BSYNC B1 ;  /* 0x0000000000017941 */ /* 0x000fea0003800000 */
.L_x_2708:
[----:B------:R-:W-:Y:S05]  /*57d0*/  @P4 BRA `(.L_x_2689) ;  /* 0x0000000000104947 */ /* 0x000fea0003800000 */
[----:B-1----:R-:W1:Y:S04]  /*57e0*/  @!P1 LDS.128 R32, [R104+0x2000] ;  /* 0x0020000068209984 */ /* 0x002e680000000c00 */
[----:B------:R-:W2:Y:S04]  /*57f0*/  @!P2 LDS.128 R36, [R103+0x2000] ;  /* 0x002000006724a984 */ /* 0x000ea80000000c00 */
[----:B-1----:R3:W-:Y:S04]  /*5800*/  @!P1 STG.E.128 desc[UR38][R40.64], R32 ;  /* 0x0000002028009986 */ /* 0x0027e8000c101d26 */
[----:B--2---:R3:W-:Y:S02]  /*5810*/  @!P2 STG.E.128 desc[UR38][R40.64+0x40], R36 ;  /* 0x000040242800a986 */ /* 0x0047e4000c101d26 */
.L_x_2689:
[----:B------:R-:W-:Y:S05]  /*5820*/  BSYNC B0 ;  /* 0x0000000000007941 */ /* 0x000fea0003800000 */
.L_x_2671:
        /* <DEDUP_REMOVED lines=17> */
.L_x_2711:
[----:B------:R-:W-:Y:S05]  /*5940*/  BSYNC B0 ;  /* 0x0000000000007941 */ /* 0x000fea0003800000 */
.L_x_2710:
[----:B------:R-:W2:Y:S01]  /*5950*/  SYNCS.PHASECHK.TRANS64.TRYWAIT P3, [R95+URZ+0x228b0], R106 ;  /* 0x0228b06a5f0075a7 */ /* 0x000ea2000806017f */
[----:B------:R-:W-:Y:S01]  /*5960*/  ULDC UR41, c[0x0][0x320] ;  /* 0x0000c80000297ab9 */ /* 0x000fe20000000800 */
[----:B------:R-:W-:Y:S01]  /*5970*/  ULDC.64 UR46, c[0x0][0x328] ;  /* 0x0000ca00002e7ab9 */ /* 0x000fe20000000a00 */
[----:B------:R-:W-:Y:S01]  /*5980*/  ULDC.64 UR44, c[0x0][0x318] ;  /* 0x0000c600002c7ab9 */ /* 0x000fe20000000a00 */
[----:B------:R-:W-:Y:S01]  /*5990*/  BSSY B0, `(.L_x_2712) ;  /* 0x0000003000007945 */ /* 0x000fe20003800000 */
[----:B------:R-:W-:-:S03]  /*59a0*/  IMAD R41, R22, 0x6000, R89 ;  /* 0x0000600016297824 */ /* 0x000fc600078e0259 */
[----:B--2---:R-:W-:Y:S05]  /*59b0*/  @!P3 BRA `(.L_x_2713) ;  /* 0x000001f000f0b947 */ /* 0x004fea0003800000 */
.L_x_3055:
[----:B------:R-:W-:Y:S05]  /*59c0*/  BSYNC B0 ;  /* 0x0000000000007941 */ /* 0x000fea0003800000 */
.L_x_2712:
[----:B------:R-:W-:Y:S01]  /*59d0*/  ISETP.GE.AND P3, PT, R23, R97, PT ;  /* 0x000000611700720c */ /* 0x000fe20003f66270 */
[----:B------:R-:W-:Y:S01]  /*59e0*/  IMAD.IADD R40, R88, 0x1, R41 ;  /* 0x0000000158287824 */ /* 0x000fe200078e0229 */
[----:B------:R-:W-:Y:S01]  /*59f0*/  BSSY B0, `(.L_x_2714) ;  /* 0x0000025000007945 */ /* 0x000fe20003800000 */
[----:B------:R-:W-:Y:S02]  /*5a00*/  IMAD R41, R41, 0x2, R25 ;  /* 0x0000000229297824 */ /* 0x000fe400078e0219 */
[----:B------:R-:W-:-:S04]  /*5a10*/  IMAD.WIDE R36, R27, 0x60, R58 ;  /* 0x000000601b247825 */ /* 0x000fc800078e023a */
[----:B------:R-:W-:-:S04]  /*5a20*/  IMAD R40, R40, 0x2, R25 ;  /* 0x0000000228287824 */ /* 0x000fc800078e0219 */
        /* <DEDUP_REMOVED lines=33> */
.L_x_2715:
[----:B------:R-:W-:Y:S05]  /*5c40*/  BSYNC B0 ;  /* 0x0000000000007941 */ /* 0x000fea0003800000 */
.L_x_2714:
        /* <DEDUP_REMOVED lines=37> */
.L_x_2717:
[----:B------:R-:W-:Y:S05]  /*5ea0*/  BSYNC B0 ;  /* 0x0000000000007941 */ /* 0x000fea0003800000 */
.L_x_2716:
        /* <DEDUP_REMOVED lines=12> */
[----:B---34-:R-:W-:Y:S02]  /*5f70*/  SEL R33, RZ, 0x1, P3 ;  /* 0x00000001ff217807 */ /* 0x018fe40001800000 */
[----:B------:R-:W-:Y:S02]  /*5f80*/  SEL R22, R22, RZ, P3 ;  /* 0x000000ff16167207 */ /* 0x000fe40001800000 */
[----:B------:R-:W-:Y:S01]  /*5f90*/  LOP3.LUT R206, R206, R33, RZ, 0x3c, !PT ;  /* 0x00000021cece7212 */ /* 0x000fe200078e3cff */
[----:B------:R1:W-:Y:S01]  /*5fa0*/  @!P4 SYNCS.ARRIVE.TRANS64.RED.A1T0 RZ, [R95+URZ], RZ ;  /* 0x000000ff5fffc9a7 */ /* 0x0003e2000810043f */
[----:B------:R-:W-:Y:S05]  /*5fb0*/  @P5 BRA `(.L_x_2718) ;  /* 0xffffffcc00645947 */ /* 0x000fea000383ffff */
[----:B-1----:R-:W0:Y:S01]  /*5fc0*/  S2R R32, SR_TID.X ;  /* 0x0000000000207919 */ /* 0x002e220000002100 */
[----:B------:R-:W-:Y:S02]  /*5fd0*/  PLOP3.LUT P0, PT, PT, PT, PT, 0x8, 0x0 ;  /* 0x000000000000781c */ /* 0x000fe40003f0e170 */
[----:B0-----:R-:W-:-:S04]  /*5fe0*/  SHF.R.U32.HI R32, RZ, 0x7, R32 ;  /* 0x00000007ff207819 */ /* 0x001fc80000011620 */
[----:B------:R-:W-:-:S13]  /*5ff0*/  ISETP.NE.AND P5, PT, R32, 0x1, PT ;  /* 0x000000012000780c */ /* 0x000fda0003fa5270 */
[----:B------:R-:W-:Y:S06]  /*6000*/  @!P5 BAR.ARV 0x9, 0x100 ;  /* 0x024400000000db1d */ /* 0x000fec0000002000 */
.L_x_2666:
[----:B------:R-:W0:Y:S01]  /*6010*/  LDC R0, c[0x0][0x448] ;  /* 0x00011200ff007b82 */ /* 0x000e220000000800 */
[----:B------:R-:W-:-:S07]  /*6020*/  IADD3 R7, R204, 0x1, -R203 ;  /* 0x00000001cc077810 */ /* 0x000fce0007ffe8cb */
[----:B------:R-:W1:Y:S01]  /*6030*/  LDC.64 R4, c[0x0][0x9e0] ;  /* 0x00027800ff047b82 */ /* 0x000e620000000a00 */
[----:B0-----:R-:W-:Y:S01]  /*6040*/  ISETP.NE.AND P1, PT, R0, 0x1, PT ;  /* 0x000000010000780c */ /* 0x001fe20003f25270 */
[----:B------:R-:W-:Y:S01]  /*6050*/  VIADD R0, R209, 0x7f ;  /* 0x0000007fd1007836 */ /* 0x000fe20000000000 */
[----:B-1----:R-:W-:-:S11]  /*6060*/  ISETP.GE.AND P2, PT, R5, 0x1, PT ;  /* 0x000000010500780c */ /* 0x002fd60003f46270 */
[----:B------:R-:W0:Y:S08]  /*6070*/  @P1 LDC R3, c[0x0][0x44c] ;  /* 0x00011300ff031b82 */ /* 0x000e300000000800 */
[----:B------:R-:W1:Y:S01]  /*6080*/  @P1 LDC R6, c[0x0][0x450] ;  /* 0x00011400ff061b82 */ /* 0x000e620000000800 */
[----:B0-----:R-:W-:-:S05]  /*6090*/  @P1 IMAD.HI.U32 R3, R0, R3, RZ ;  /* 0x0000000300031227 */ /* 0x001fca00078e00ff */
[----:B-1----:R-:W-:-:S05]  /*60a0*/  @P1 SHF.R.U32.HI R0, RZ, R6, R3 ;  /* 0x00000006ff001219 */ /* 0x002fca0000011603 */
[----:B------:R-:W-:Y:S01]  /*60b0*/  IMAD.IADD R3, R7, 0x1, R0 ;  /* 0x0000000107037824 */ /* 0x000fe200078e0200 */
[----:B------:R-:W-:Y:S06]  /*60c0*/  @P0 BRA `(.L_x_2719) ;  /* 0x00000000000c0947 */ /* 0x000fec0003800000 */
[----:B------:R-:W0:Y:S01]  /*60d0*/  FENCE.VIEW.ASYNC.G ;  /* 0x00000000000073c6 */ /* 0x000e220000000100 */
[----:B------:R-:W-:Y:S05]  /*60e0*/  WARPSYNC.ALL ;  /* 0x0000000000007948 */ /* 0x000fea0003800000 */
[----:B0-----:R-:W-:Y:S06]  /*60f0*/  BAR.ARV 0xc, 0x180 ;  /* 0x0306000000007b1d */ /* 0x001fec0000002000 */
.L_x_2719:
[----:B------:R-:W-:Y:S01]  /*6100*/  IMAD.IADD R4, R3, 0x1, R4 ;  /* 0x0000000103047824 */ /* 0x000fe200078e0204 */
[----:B------:R-:W-:Y:S06]  /*6110*/  @!P2 BRA `(.L_x_2720) ;  /* 0x000000000048a947 */ /* 0x000fec0003800000 */
        /* <DEDUP_REMOVED lines=11> */
.L_x_2722:
[----:B------:R-:W-:-:S13]  /*61d0*/  ISETP.NE.AND P0, PT, R5, 0x1, PT ;  /* 0x000000010500780c */ /* 0x000fda0003f05270 */
[----:B------:R-:W0:Y:S02]  /*61e0*/  @P0 LDC.64 R6, c[0x0][0x9e8] ;  /* 0x00027a00ff060b82 */ /* 0x000e240000000a00 */
[----:B0-----:R-:W-:-:S05]  /*61f0*/  @P0 IMAD.HI.U32 R6, R0, R6, RZ ;  /* 0x0000000600060227 */ /* 0x001fca00078e00ff */
[----:B------:R-:W-:-:S07]  /*6200*/  @P0 SHF.R.U32.HI R0, RZ, R7, R6 ;  /* 0x00000007ff000219 */ /* 0x000fce0000011606 */
.L_x_2723:
[----:B------:R-:W-:Y:S05]  /*6210*/  BSYNC B0 ;  /* 0x0000000000007941 */ /* 0x000fea0003800000 */
.L_x_2721:
[----:B------:R-:W-:-:S05]  /*6220*/  IMAD R3, R0, R5, R5 ;  /* 0x0000000500037224 */ /* 0x000fca00078e0205 */
[----:B------:R-:W-:-:S07]  /*6230*/  VIMNMX R4, R4, R3, PT ;  /* 0x0000000304047248 */ /* 0x000fce0003fe0100 */
.L_x_2720:
[----:B------:R-:W0:Y:S01]  /*6240*/  @P1 LDC R0, c[0x0][0x44c] ;  /* 0x00011300ff001b82 */ /* 0x000e220000000800 */
[----:B------:R-:W-:Y:S01]  /*6250*/  VIADD R4, R4, 0x5f ;  /* 0x0000005f04047836 */ /* 0x000fe20000000000 */
[----:B------:R-:W-:-:S03]  /*6260*/  ULDC UR4, c[0x0][0x9dc] ;  /* 0x0002770000047ab9 */ /* 0x000fc60000000800 */
[----:B------:R-:W-:-:S03]  /*6270*/  IMAD.HI R4, R4, 0x2aaaaaab, RZ ;  /* 0x2aaaaaab04047827 */ /* 0x000fc600078e02ff */
[----:B------:R-:W1:Y:S02]  /*6280*/  @P1 LDC R7, c[0x0][0x450] ;  /* 0x00011400ff071b82 */ /* 0x000e640000000800 */
[----:B------:R-:W-:-:S04]  /*6290*/  SHF.R.U32.HI R3, RZ, 0x1f, R4 ;  /* 0x0000001fff037819 */ /* 0x000fc80000011604 */
[----:B------:R-:W-:-:S04]  /*62a0*/  LEA.HI.SX32 R4, R4, R3, 0x1c ;  /* 0x0000000304047211 */ /* 0x000fc800078fe2ff */
[----:B------:R-:W-:Y:S01]  /*62b0*/  VIMNMX R29, R29, R4, PT ;  /* 0x000000041d1d7248 */ /* 0x000fe20003fe0100 */
[----:B0-----:R-:W-:-:S04]  /*62c0*/  @P1 IMAD.HI.U32 R6, R209, R0, RZ ;  /* 0x00000000d1061227 */ /* 0x001fc800078e00ff */
[----:B------:R-:W-:Y:S01]  /*62d0*/  IMAD.MOV.U32 R0, RZ, RZ, R209 ;  /* 0x000000ffff007224 */ /* 0x000fe200078e00d1 */
        /* <DEDUP_REMOVED lines=14> */
.L_x_2726:
[----:B------:R-:W-:-:S13]  /*63c0*/  ISETP.NE.AND P0, PT, R5, 0x1, PT ;  /* 0x000000010500780c */ /* 0x000fda0003f05270 */
[----:B------:R-:W0:Y:S02]  /*63d0*/  @P0 LDC.64 R6, c[0x0][0x9e8] ;  /* 0x00027a00ff060b82 */ /* 0x000e240000000a00 */
[----:B0-----:R-:W-:-:S05]  /*63e0*/  @P0 IMAD.HI.U32 R4, R0, R6, RZ ;  /* 0x0000000600040227 */ /* 0x001fca00078e00ff */
[----:B------:R-:W-:-:S07]  /*63f0*/  @P0 SHF.R.U32.HI R0, RZ, R7, R4 ;  /* 0x00000007ff000219 */ /* 0x000fce0000011604 */
.L_x_2727:
[----:B------:R-:W-:Y:S05]  /*6400*/  BSYNC B0 ;  /* 0x0000000000007941 */ /* 0x000fea0003800000 */
.L_x_2725:
[----:B------:R-:W-:-:S05]  /*6410*/  IMAD R0, R0, R5, RZ ;  /* 0x0000000500007224 */ /* 0x000fca00078e02ff */
[----:B------:R-:W-:-:S07]  /*6420*/  VIMNMX R3, R3, R0, !PT ;  /* 0x0000000003037248 */ /* 0x000fce0007fe0100 */
.L_x_2724:
[----:B------:R-:W-:Y:S01]  /*6430*/  IMAD.HI R3, R3, 0x2aaaaaab, RZ ;  /* 0x2aaaaaab03037827 */ /* 0x000fe200078e02ff */
[----:B------:R-:W-:Y:S03]  /*6440*/  BSSY B0, `(.L_x_2728) ;  /* 0x0000026000007945 */ /* 0x000fe60003800000 */
[----:B------:R-:W-:Y:S01]  /*6450*/  IMAD.MOV.U32 R176, RZ, RZ, RZ ;  /* 0x000000ffffb07224 */ /* 0x000fe200078e00ff */
[----:B------:R-:W-:-:S04]  /*6460*/  SHF.R.U32.HI R0, RZ, 0x1f, R3 ;  /* 0x0000001fff007819 */ /* 0x000fc80000011603 */
[----:B------:R-:W-:-:S04]  /*6470*/  LEA.HI.SX32 R0, R3, R0, 0x1c ;  /* 0x0000000003007211 */ /* 0x000fc800078fe2ff */
[----:B------:R-:W-:-:S04]  /*6480*/  VIMNMX R219, RZ, R0, !PT ;  /* 0x00000000ffdb7248 */ /* 0x000fc80007fe0100 */
        /* <DEDUP_REMOVED lines=33> */
.L_x_2729:
[----:B------:R-:W-:Y:S05]  /*66a0*/  BSYNC B0 ;  /* 0x0000000000007941 */ /* 0x000fea0003800000 */
.L_x_2728:
[-C--:B------:R-:W-:Y:S01]  /*66b0*/  IMAD R219, R233, R176.reuse, R219 ;  /* 0x000000b0e9db7224 */ /* 0x080fe200078e02db */
        /* <DEDUP_REMOVED lines=78> */
.L_x_3058:
        /* <DEDUP_REMOVED lines=26> */
.L_x_2733:
[----:B------:R-:W-:Y:S05]  /*6d40*/  BSYNC B6 ;  /* 0x0000000000067941 */ /* 0x000fea0003800000 */
.L_x_2732:
        /* <DEDUP_REMOVED lines=12> */
.L_x_2737:
[----:B--2---:R2:W3:Y:S02]  /*6e10*/  SYNCS.PHASECHK.TRANS64.TRYWAIT P0, [R19+URZ+0x22800], R0 ;  /* 0x02280000130075a7 */ /* 0x0044e4000800017f */
[----:B---3--:R-:W-:Y:S05]  /*6e20*/  @!P0 NANOSLEEP.SYNCS 0x989680 ;  /* 0x009896800000895d */ /* 0x008fea0003900000 */
[----:B------:R-:W3:Y:S02]  /*6e30*/  @!P0 SYNCS.PHASECHK.TRANS64 P0, [R19+URZ+0x22800], R0 ;  /* 0x02280000130085a7 */ /* 0x000ee4000800007f */
[----:B---3--:R-:W-:Y:S05]  /*6e40*/  @!P0 BRA `(.L_x_2737) ;  /* 0xfffffffc00f08947 */ /* 0x008fea000383ffff */
.L_x_2736:
[----:B------:R-:W-:Y:S05]  /*6e50*/  BSYNC B0 ;  /* 0x0000000000007941 */ /* 0x000fea0003800000 */
.L_x_2735:
[----:B------:R-:W-:Y:S05]  /*6e60*/  BRA `(.L_x_2738) ;  /* 0x0000002800f87947 */ /* 0x000fea0003800000 */
.L_x_2734:
[----:B------:R-:W-:Y:S01]  /*6e70*/  LOP3.LUT P0, RZ, R24, 0x3ff, RZ, 0xc0, !PT ;  /* 0x000003ff18ff7812 */ /* 0x000fe2000780c0ff */
[----:B------:R-:W-:Y:S01]  /*6e80*/  ULDC.64 UR4, c[0x0][0x3f8] ;  /* 0x0000fe0000047ab9 */ /* 0x000fe20000000a00 */
[----:B-----5:R-:W-:Y:S01]  /*6e90*/  SHF.R.S32.HI R0, RZ, 0x1f, R152 ;  /* 0x0000001fff007819 */ /* 0x020fe20000011498 */
[----:B------:R-:W-:Y:S01]  /*6ea0*/  ULDC.64 UR6, c[0x0][0x408] ;  /* 0x0001020000067ab9 */ /* 0x000fe20000000a00 */
[----:B------:R-:W-:Y:S01]  /*6eb0*/  IMAD.WIDE.U32 R24, R152, UR4, RZ ;  /* 0x0000000498187c25 */ /* 0x000fe2000f8e00ff */
[----:B------:R-:W-:Y:S03]  /*6ec0*/  BSSY B6, `(.L_x_2739) ;  /* 0x0000019000067945 */ /* 0x000fe60003800000 */
[C---:B------:R-:W-:Y:S02]  /*6ed0*/  IMAD R3, R0.reuse, UR4, RZ ;  /* 0x0000000400037c24 */ /* 0x040fe4000f8e02ff */
[----:B------:R-:W-:-:S02]  /*6ee0*/  IMAD R5, R0, UR6, RZ ;  /* 0x0000000600057c24 */ /* 0x000fc4000f8e02ff */
[C---:B------:R-:W-:Y:S02]  /*6ef0*/  IMAD R3, R152.reuse, UR5, R3 ;  /* 0x0000000598037c24 */ /* 0x040fe4000f8e0203 */
[C---:B------:R-:W-:Y:S02]  /*6f00*/  IMAD R5, R152.reuse, UR7, R5 ;  /* 0x0000000798057c24 */ /* 0x040fe4000f8e0205 */
[----:B------:R-:W-:-:S04]  /*6f10*/  IMAD.WIDE.U32 R152, R152, UR6, RZ ;  /* 0x0000000698987c25 */ /* 0x000fc8000f8e00ff */
[----:B------:R-:W-:Y:S02]  /*6f20*/  IMAD.IADD R27, R3, 0x1, R25 ;  /* 0x00000001031b7824 */ /* 0x000fe400078e0219 */
[----:B------:R-:W-:Y:S01]  /*6f30*/  IMAD.IADD R29, R5, 0x1, R153 ;  /* 0x00000001051d7824 */ /* 0x000fe200078e0299 */
        /* <DEDUP_REMOVED lines=17> */
.L_x_2740:
[----:B------:R-:W-:Y:S05]  /*7050*/  BSYNC B6 ;  /* 0x0000000000067941 */ /* 0x000fea0003800000 */
.L_x_2739:
[----:B------:R-:W-:Y:S01]  /*7060*/  LEA.HI R31, R31, R26, RZ, 0x2 ;  /* 0x0000001a1f1f7211 */ /* 0x000fe200078f10ff */
[----:B------:R-:W-:Y:S01]  /*7070*/  ULDC.U8 UR4, c[0x0][0x410] ;  /* 0x0001040000047ab9 */ /* 0x000fe20000000000 */
[----:B------:R-:W-:Y:S01]  /*7080*/  BSSY B0, `(.L_x_2741) ;  /* 0x0000294000007945 */ /* 0x000fe20003800000 */
[----:B------:R-:W-:Y:S01]  /*7090*/  ISETP.NE.AND P0, PT, RZ, UR4, PT ;  /* 0x00000004ff007c0c */ /* 0x000fe2000bf05270 */
[----:B------:R-:W-:Y:S01]  /*70a0*/  IMAD.IADD R39, R23, 0x1, R209 ;  /* 0x0000000117277824 */ /* 0x000fe200078e02d1 */
[----:B------:R-:W-:Y:S02]  /*70b0*/  SHF.R.S32.HI R0, RZ, 0x1f, R31 ;  /* 0x0000001fff007819 */ /* 0x000fe4000001141f */
[----:B------:R-:W-:Y:S02]  /*70c0*/  LOP3.LUT R31, R31, 0xfffffffc, RZ, 0xc0, !PT ;  /* 0xfffffffc1f1f7812 */ /* 0x000fe400078ec0ff */
[----:B------:R-:W-:-:S03]  /*70d0*/  LEA.HI R0, R0, R23, RZ, 0x3 ;  /* 0x0000001700007211 */ /* 0x000fc600078f18ff */
[----:B------:R-:W-:Y:S01]  /*70e0*/  IMAD.IADD R26, R26, 0x1, -R31 ;  /* 0x000000011a1a7824 */ /* 0x000fe200078e0a1f */
[----:B------:R-:W-:-:S05]  /*70f0*/  LOP3.LUT R0, R0, 0xfffffff8, RZ, 0xc0, !PT ;  /* 0xfffffff800007812 */ /* 0x000fca00078ec0ff */
[----:B------:R-:W-:Y:S01]  /*7100*/  IMAD.IADD R37, R23, 0x1, -R0 ;  /* 0x0000000117257824 */ /* 0x000fe200078e0a00 */
[----:B------:R-:W-:Y:S06]  /*7110*/  @!P0 BRA `(.L_x_2742) ;  /* 0x0000001400508947 */ /* 0x000fec0003800000 */
[----:B------:R-:W1:Y:S01]  /*7120*/  LDC R40, c[0x0][0x448] ;  /* 0x00011200ff287b82 */ /* 0x000e620000000800 */
[----:B------:R-:W-:Y:S01]  /*7130*/  IMAD R3, R26, 0x40, R39 ;  /* 0x000000401a037824 */ /* 0x000fe200078e0227 */
[----:B------:R-:W-:Y:S01]  /*7140*/  ULDC.64 UR4, c[0x0][0x3f8] ;  /* 0x0000fe0000047ab9 */ /* 0x000fe20000000a00 */
[----:B------:R-:W-:Y:S01]  /*7150*/  ULDC.64 UR6, c[0x0][0x408] ;  /* 0x0001020000067ab9 */ /* 0x000fe20000000a00 */
[----:B------:R-:W-:Y:S01]  /*7160*/  IMAD.MOV.U32 R8, RZ, RZ, R24 ;  /* 0x000000ffff087224 */ /* 0x000fe200078e0018 */
[----:B------:R-:W-:Y:S01]  /*7170*/  SHF.R.S32.HI R32, RZ, 0x1f, R207 ;  /* 0x0000001fff207819 */ /* 0x000fe200000114cf */
[----:B------:R-:W-:Y:S02]  /*7180*/  IMAD.MOV.U32 R9, RZ, RZ, R27 ;  /* 0x000000ffff097224 */ /* 0x000fe400078e001b */
[----:B------:R-:W-:Y:S02]  /*7190*/  IMAD.MOV.U32 R10, RZ, RZ, R152 ;  /* 0x000000ffff0a7224 */ /* 0x000fe400078e0098 */
[----:B------:R-:W-:Y:S01]  /*71a0*/  IMAD.MOV.U32 R11, RZ, RZ, R29 ;  /* 0x000000ffff0b7224 */ /* 0x000fe200078e001d */
[----:B-1----:R-:W-:-:S13]  /*71b0*/  ISETP.NE.AND P0, PT, R40, 0x1, PT ;  /* 0x000000012800780c */ /* 0x002fda0003f05270 */
[----:B------:R-:W1:Y:S08]  /*71c0*/  @P0 LDC R0, c[0x0][0x44c] ;  /* 0x00011300ff000b82 */ /* 0x000e700000000800 */
[----:B------:R-:W2:Y:S01]  /*71d0*/  @P0 LDC R5, c[0x0][0x450] ;  /* 0x00011400ff050b82 */ /* 0x000ea20000000800 */
[----:B-1----:R-:W-:-:S05]  /*71e0*/  @P0 IMAD.HI.U32 R0, R3, R0, RZ ;  /* 0x0000000003000227 */ /* 0x002fca00078e00ff */
[----:B--2---:R-:W-:-:S04]  /*71f0*/  @P0 SHF.R.U32.HI R3, RZ, R5, R0 ;  /* 0x00000005ff030219 */ /* 0x004fc80000011600 */
[----:B------:R-:W-:Y:S01]  /*7200*/  SHF.R.S32.HI R0, RZ, 0x1f, R3 ;  /* 0x0000001fff007819 */ /* 0x000fe20000011403 */
[----:B------:R-:W-:-:S04]  /*7210*/  IMAD.WIDE.U32 R8, R3, UR4, R8 ;  /* 0x0000000403087c25 */ /* 0x000fc8000f8e0008 */
[C---:B------:R-:W-:Y:S02]  /*7220*/  IMAD R4, R0.reuse, UR4, RZ ;  /* 0x0000000400047c24 */ /* 0x040fe4000f8e02ff */
[----:B------:R-:W-:Y:S02]  /*7230*/  IMAD R0, R0, UR6, RZ ;  /* 0x0000000600007c24 */ /* 0x000fe4000f8e02ff */
[C---:B------:R-:W-:Y:S01]  /*7240*/  IMAD R7, R3.reuse, UR5, R4 ;  /* 0x0000000503077c24 */ /* 0x040fe2000f8e0204 */
[----:B------:R-:W-:Y:S01]  /*7250*/  ULDC.64 UR4, c[0x0][0x3e8] ;  /* 0x0000fa0000047ab9 */ /* 0x000fe20000000a00 */
[C---:B------:R-:W-:Y:S01]  /*7260*/  IMAD.WIDE.U32 R10, R3.reuse, UR6, R10 ;  /* 0x00000006030a7c25 */ /* 0x040fe2000f8e000a */
[----:B------:R-:W-:Y:S01]  /*7270*/  LEA R6, P0, R8, UR4, 0x1 ;  /* 0x0000000408067c11 */ /* 0x000fe2000f8008ff */
[----:B------:R-:W-:Y:S02]  /*7280*/  UMOV UR4, 0xffffffff ;  /* 0xffffffff00047882 */ /* 0x000fe40000000000 */
[----:B------:R-:W-:Y:S01]  /*7290*/  IMAD R3, R3, UR7, R0 ;  /* 0x0000000703037c24 */ /* 0x000fe2000f8e0200 */
[----:B------:R-:W-:Y:S01]  /*72a0*/  ULDC.64 UR6, c[0x0][0x400] ;  /* 0x0001000000067ab9 */ /* 0x000fe20000000a00 */
[----:B------:R-:W-:Y:S01]  /*72b0*/  IMAD.IADD R7, R9, 0x1, R7 ;  /* 0x0000000109077824 */ /* 0x000fe200078e0207 */
[----:B------:R-:W-:Y:S01]  /*72c0*/  LEA R4, P1, R10, UR6, 0x1 ;  /* 0x000000060a047c11 */ /* 0x000fe2000f8208ff */
[----:B------:R-:W-:-:S03]  /*72d0*/  IMAD.IADD R3, R11, 0x1, R3 ;  /* 0x000000010b037824 */ /* 0x000fc600078e0203 */
[----:B------:R-:W-:Y:S02]  /*72e0*/  LEA.HI.X R7, R8, UR5, R7, 0x1, P0 ;  /* 0x0000000508077c11 */ /* 0x000fe400080f0c07 */
[----:B------:R-:W-:Y:S01]  /*72f0*/  LEA.HI.X R10, R10, UR7, R3, 0x1, P1 ;  /* 0x000000070a0a7c11 */ /* 0x000fe200088f0c03 */
[----:B------:R-:W-:Y:S06]  /*7300*/  BRA.DIV UR4, `(.L_x_2743) ;  /* 0x000001da04d47947 */ /* 0x000fec000b800000 */
[----:B------:R1:W2:Y:S04]  /*7310*/  SHFL.IDX PT, R3, R7, RZ, 0x1c1f ;  /* 0x001c1fff07037589 */ /* 0x0002a800000e0000 */
[----:B------:R1:W3:Y:S04]  /*7320*/  SHFL.IDX PT, R0, R6, RZ, 0x1c1f ;  /* 0x001c1fff06007589 */ /* 0x0002e800000e0000 */
[----:B------:R1:W4:Y:S04]  /*7330*/  SHFL.IDX PT, R5, R10, RZ, 0x1c1f ;  /* 0x001c1fff0a057589 */ /* 0x00032800000e0000 */
[----:B------:R1:W0:Y:S02]  /*7340*/  SHFL.IDX PT, R14, R4, RZ, 0x1c1f ;  /* 0x001c1fff040e7589 */ /* 0x00022400000e0000 */
.L_x_3064:
[----:B------:R-:W-:Y:S01]  /*7350*/  IMAD R40, R203, R40, RZ ;  /* 0x00000028cb287224 */ /* 0x000fe200078e02ff */
[----:B------:R-:W-:Y:S01]  /*7360*/  BSSY B1, `(.L_x_2744) ;  /* 0x000001d000017945 */ /* 0x000fe20003800000 */
[----:B------:R-:W-:Y:S02]  /*7370*/  CS2R R26, SRZ ;  /* 0x00000000001a7805 */ /* 0x000fe4000001ff00 */
[----:B------:R-:W-:Y:S02]  /*7380*/  CS2R R24, SRZ ;  /* 0x0000000000187805 */ /* 0x000fe4000001ff00 */
[----:B------:R-:W-:Y:S02]  /*7390*/  CS2R R28, SRZ ;  /* 0x00000000001c7805 */ /* 0x000fe4000001ff00 */
[----:B------:R-:W-:Y:S02]  /*73a0*/  ISETP.GE.AND P0, PT, R39, R40, PT ;  /* 0x000000282700720c */ /* 0x000fe40003f06270 */
[----:B------:R-:W-:-:S11]  /*73b0*/  CS2R R20, SRZ ;  /* 0x0000000000147805 */ /* 0x000fd6000001ff00 */
[----:B------:R-:W-:Y:S05]  /*73c0*/  @P0 BRA `(.L_x_2745) ;  /* 0x0000000000580947 */ /* 0x000fea0003800000 */
[----:B------:R-:W-:Y:S01]  /*73d0*/  ULDC UR4, c[0x0][0x3f4] ;  /* 0x0000fd0000047ab9 */ /* 0x000fe20000000800 */
[----:B---3--:R-:W-:Y:S01]  /*73e0*/  IMAD.MOV.U32 R8, RZ, RZ, R0 ;  /* 0x000000ffff087224 */ /* 0x008fe200078e0000 */
[----:B------:R-:W-:Y:S01]  /*73f0*/  ISETP.GE.AND P3, PT, R207, UR4, PT ;  /* 0x00000004cf007c0c */ /* 0x000fe2000bf66270 */
[----:B--2---:R-:W-:Y:S01]  /*7400*/  IMAD.MOV.U32 R9, RZ, RZ, R3 ;  /* 0x000000ffff097224 */ /* 0x004fe200078e0003 */
[----:B------:R-:W-:Y:S01]  /*7410*/  ISETP.GE.AND P2, PT, R200, UR4, PT ;  /* 0x00000004c8007c0c */ /* 0x000fe2000bf46270 */
[----:B----4-:R-:W-:Y:S01]  /*7420*/  IMAD.MOV.U32 R15, RZ, RZ, R5 ;  /* 0x000000ffff0f7224 */ /* 0x010fe200078e0005 */
[----:B------:R-:W-:-:S09]  /*7430*/  CS2R R28, SRZ ;  /* 0x00000000001c7805 */ /* 0x000fd2000001ff00 */
[C---:B0-----:R-:W-:Y:S01]  /*7440*/  @!P3 IMAD.SHL.U32 R13, R207.reuse, 0x2, RZ ;  /* 0x00000002cf0db824 */ /* 0x041fe200078e00ff */
[----:B------:R-:W-:Y:S01]  /*7450*/  @!P3 SHF.L.U64.HI R24, R207, 0x1, R32 ;  /* 0x00000001cf18b819 */ /* 0x000fe20000010220 */
[----:B------:R-:W-:-:S03]  /*7460*/  @!P2 IMAD.WIDE R30, R200, 0x2, R8 ;  /* 0x00000002c81ea825 */ /* 0x000fc600078e0208 */
        /* <DEDUP_REMOVED lines=12> */
.L_x_2745:
[----:B------:R-:W-:Y:S05]  /*7530*/  BSYNC B1 ;  /* 0x0000000000017941 */ /* 0x000fea0003800000 */
.L_x_2744:
[----:B--2--5:R-:W-:Y:S01]  /*7540*/  IMAD.MOV.U32 R3, RZ, RZ, R27 ;  /* 0x000000ffff037224 */ /* 0x024fe200078e001b */
[----:B------:R-:W-:Y:S01]  /*7550*/  UMOV UR4, 0xffffffff ;  /* 0xffffffff00047882 */ /* 0x000fe20000000000 */
[----:B----4-:R-:W-:Y:S02]  /*7560*/  IMAD.MOV.U32 R5, RZ, RZ, R24 ;  /* 0x000000ffff057224 */ /* 0x010fe400078e0018 */
[----:B0-----:R-:W-:Y:S02]  /*7570*/  IMAD.MOV.U32 R8, RZ, RZ, R25 ;  /* 0x000000ffff087224 */ /* 0x001fe400078e0019 */
[----:B---3--:R-:W-:Y:S01]  /*7580*/  IMAD.MOV.U32 R0, RZ, RZ, R26 ;  /* 0x000000ffff007224 */ /* 0x008fe200078e001a */
[----:B------:R-:W-:Y:S01]  /*7590*/  PRMT R41, R3, 0x5410, R5 ;  /* 0x0000541003297816 */ /* 0x000fe20000000005 */
[----:B------:R-:W-:Y:S01]  /*75a0*/  IMAD.MOV.U32 R5, RZ, RZ, R20 ;  /* 0x000000ffff057224 */ /* 0x000fe200078e0014 */
[----:B------:R-:W-:Y:S01]  /*75b0*/  PRMT R43, R8, 0x7610, R43 ;  /* 0x00007610082b7816 */ /* 0x000fe2000000002b */
[----:B------:R-:W-:Y:S01]  /*75c0*/  IMAD.MOV.U32 R8, RZ, RZ, R21 ;  /* 0x000000ffff087224 */ /* 0x000fe200078e0015 */
[----:B------:R-:W-:Y:S01]  /*75d0*/  PRMT R35, R0, 0x7610, R35 ;  /* 0x0000761000237816 */ /* 0x000fe20000000023 */
[----:B------:R-:W-:-:S02]  /*75e0*/  IMAD.MOV.U32 R0, RZ, RZ, R28 ;  /* 0x000000ffff007224 */ /* 0x000fc400078e001c */
[----:B------:R-:W-:Y:S01]  /*75f0*/  IMAD.MOV.U32 R3, RZ, RZ, R29 ;  /* 0x000000ffff037224 */ /* 0x000fe200078e001d */
[----:B------:R-:W-:Y:S02]  /*7600*/  PRMT R44, R5, 0x5410, R8 ;  /* 0x00005410052c7816 */ /* 0x000fe40000000008 */
[----:B------:R-:W-:Y:S02]  /*7610*/  CS2R R8, SRZ ;  /* 0x0000000000087805 */ /* 0x000fe4000001ff00 */
[----:B------:R-:W-:Y:S02]  /*7620*/  PRMT R35, R35, 0x5410, R0 ;  /* 0x0000541023237816 */ /* 0x000fe40000000000 */
[----:B------:R-:W-:Y:S01]  /*7630*/  PRMT R43, R43, 0x5410, R3 ;  /* 0x000054102b2b7816 */ /* 0x000fe20000000003 */
[----:B------:R-:W-:Y:S06]  /*7640*/  BRA.DIV UR4, `(.L_x_2746) ;  /* 0x000001da04747947 */ /* 0x000fec000b800000 */
[----:B------:R0:W2:Y:S04]  /*7650*/  SHFL.IDX PT, R3, R7, 0x1, 0x1c1f ;  /* 0x003c1f0007037f89 */ /* 0x0000a800000e0000 */
[----:B------:R0:W3:Y:S04]  /*7660*/  SHFL.IDX PT, R0, R6, 0x1, 0x1c1f ;  /* 0x003c1f0006007f89 */ /* 0x0000e800000e0000 */
[----:B------:R0:W4:Y:S04]  /*7670*/  SHFL.IDX PT, R5, R10, 0x1, 0x1c1f ;  /* 0x003c1f000a057f89 */ /* 0x00012800000e0000 */
[----:B-1----:R-:W1:Y:S02]  /*7680*/  SHFL.IDX PT, R4, R4, 0x1, 0x1c1f ;  /* 0x003c1f0004047f89 */ /* 0x002e6400000e0000 */
.L_x_3070:
[----:B------:R-:W-:Y:S01]  /*7690*/  VIADD R39, R39, 0x40 ;  /* 0x0000004027277836 */ /* 0x000fe20000000000 */
[----:B0-----:R-:W-:Y:S01]  /*76a0*/  LEA.HI R6, R232, R232, RZ, 0x1 ;  /* 0x000000e8e8067211 */ /* 0x001fe200078f08ff */
[----:B------:R-:W-:Y:S01]  /*76b0*/  BSSY B1, `(.L_x_2747) ;  /* 0x000001e000017945 */ /* 0x000fe20003800000 */
[----:B------:R-:W-:Y:S02]  /*76c0*/  CS2R R10, SRZ ;  /* 0x00000000000a7805 */ /* 0x000fe4000001ff00 */
[----:B------:R-:W-:Y:S02]  /*76d0*/  CS2R R14, SRZ ;  /* 0x00000000000e7805 */ /* 0x000fe4000001ff00 */
[----:B------:R-:W-:Y:S02]  /*76e0*/  ISETP.GE.AND P0, PT, R39, R40, PT ;  /* 0x000000282700720c */ /* 0x000fe40003f06270 */
[----:B------:R-:W-:Y:S02]  /*76f0*/  CS2R R12, SRZ ;  /* 0x00000000000c7805 */ /* 0x000fe4000001ff00 */
[----:B------:R-:W-:-:S05]  /*7700*/  LOP3.LUT R7, R6, 0xfffffffe, RZ, 0xc0, !PT ;  /* 0xfffffffe06077812 */ /* 0x000fca00078ec0ff */
[----:B------:R-:W-:-:S05]  /*7710*/  IMAD.IADD R7, R232, 0x1, -R7 ;  /* 0x00000001e8077824 */ /* 0x000fca00078e0a07 */
[----:B------:R-:W-:Y:S01]  /*7720*/  SHF.L.U32 R36, R7, 0x1f, RZ ;  /* 0x0000001f07247819 */ /* 0x000fe200000006ff */
[----:B------:R-:W-:Y:S06]  /*7730*/  @P0 BRA `(.L_x_2748) ;  /* 0x0000000000540947 */ /* 0x000fec0003800000 */
[----:B------:R-:W-:Y:S01]  /*7740*/  ULDC UR4, c[0x0][0x3f4] ;  /* 0x0000fd0000047ab9 */ /* 0x000fe20000000800 */
[----:B---3--:R-:W-:Y:S01]  /*7750*/  IMAD.MOV.U32 R6, RZ, RZ, R0 ;  /* 0x000000ffff067224 */ /* 0x008fe200078e0000 */
[----:B------:R-:W-:Y:S01]  /*7760*/  ISETP.GE.AND P2, PT, R200, UR4, PT ;  /* 0x00000004c8007c0c */ /* 0x000fe2000bf46270 */
[----:B--2---:R-:W-:Y:S01]  /*7770*/  IMAD.MOV.U32 R7, RZ, RZ, R3 ;  /* 0x000000ffff077224 */ /* 0x004fe200078e0003 */
[----:B------:R-:W-:Y:S02]  /*7780*/  ISETP.GE.AND P3, PT, R207, UR4, PT ;  /* 0x00000004cf007c0c */ /* 0x000fe4000bf66270 */
[----:B------:R-:W-:-:S09]  /*7790*/  CS2R R14, SRZ ;  /* 0x00000000000e7805 */ /* 0x000fd2000001ff00 */
[C---:B------:R-:W-:Y:S02]  /*77a0*/  @!P2 IMAD.WIDE R38, R200.reuse, 0x2, R6 ;  /* 0x00000002c826a825 */ /* 0x040fe400078e0206 */
[C---:B------:R-:W-:Y:S02]  /*77b0*/  @!P3 SHF.L.U64.HI R10, R207.reuse, 0x1, R32 ;  /* 0x00000001cf0ab819 */ /* 0x040fe40000010220 */
[----:B------:R-:W-:Y:S01]  /*77c0*/  @!P3 IMAD.SHL.U32 R7, R207, 0x2, RZ ;  /* 0x00000002cf07b824 */ /* 0x000fe200078e00ff */
[----:B------:R-:W-:Y:S02]  /*77d0*/  CS2R R8, SRZ ;  /* 0x0000000000087805 */ /* 0x000fe4000001ff00 */
[----:B------:R-:W-:Y:S01]  /*77e0*/  CS2R R12, SRZ ;  /* 0x00000000000c7805 */ /* 0x000fe2000001ff00 */
[----:B------:R0:W5:Y:S01]  /*77f0*/  @!P2 LD.E.64 R14, desc[UR38][R38.64] ;  /* 0x00000026260ea980 */ /* 0x000162000c101b00 */
[----:B-1--4-:R-:W-:Y:S01]  /*7800*/  @!P2 IMAD.WIDE R32, R200, 0x2, R4 ;  /* 0x00000002c820a825 */ /* 0x012fe200078e0204 */
[----:B------:R-:W-:-:S02]  /*7810*/  @!P3 IADD3 R30, P0, R0, R7, RZ ;  /* 0x00000007001eb210 */ /* 0x000fc40007f1e0ff */
[----:B------:R-:W-:Y:S02]  /*7820*/  @!P3 IADD3 R6, P1, R4, R7, RZ ;  /* 0x000000070406b210 */ /* 0x000fe40007f3e0ff */
[----:B------:R0:W5:Y:S01]  /*7830*/  @!P2 LD.E.64 R8, desc[UR38][R32.64] ;  /* 0x000000262008a980 */ /* 0x000162000c101b00 */
[--C-:B------:R-:W-:Y:S02]  /*7840*/  @!P3 IMAD.X R31, R3, 0x1, R10.reuse, P0 ;  /* 0x00000001031fb824 */ /* 0x100fe400000e060a */
[----:B------:R-:W-:Y:S01]  /*7850*/  @!P3 IMAD.X R7, R5, 0x1, R10, P1 ;  /* 0x000000010507b824 */ /* 0x000fe200008e060a */
[----:B------:R-:W-:Y:S02]  /*7860*/  CS2R R10, SRZ ;  /* 0x00000000000a7805 */ /* 0x000fe4000001ff00 */
[----:B------:R0:W5:Y:S04]  /*7870*/  @!P3 LD.E.64 R12, desc[UR38][R30.64] ;  /* 0x000000261e0cb980 */ /* 0x000168000c101b00 */
[----:B------:R0:W5:Y:S02]  /*7880*/  @!P3 LD.E.64 R10, desc[UR38][R6.64] ;  /* 0x00000026060ab980 */ /* 0x000164000c101b00 */
.L_x_2748:
[----:B------:R-:W-:Y:S05]  /*7890*/  BSYNC B1 ;  /* 0x0000000000017941 */ /* 0x000fea0003800000 */
.L_x_2747:
[----:B------:R-:W0:Y:S01]  /*78a0*/  SYNCS.PHASECHK.TRANS64.TRYWAIT P0, [R19+URZ+0x22800], R36 ;  /* 0x02280024130075a7 */ /* 0x000e22000800017f */
[----:B---3--:R-:W-:Y:S01]  /*78b0*/  IMAD.SHL.U32 R0, R37, 0x40, RZ ;  /* 0x0000004025007824 */ /* 0x008fe200078e00ff */
[----:B------:R-:W-:Y:S01]  /*78c0*/  VIADDMNMX R42, R40, -R209, 0x80, PT ;  /* 0x00000080282a7446 */ /* 0x000fe200038009d1 */
[----:B-1---5:R-:W-:Y:S01]  /*78d0*/  IMAD.MOV.U32 R4, RZ, RZ, R8 ;  /* 0x000000ffff047224 */ /* 0x022fe200078e0008 */
[----:B------:R-:W-:Y:S01]  /*78e0*/  BSSY B1, `(.L_x_2749) ;  /* 0x0000019000017945 */ /* 0x000fe20003800000 */
[----:B----4-:R-:W-:Y:S01]  /*78f0*/  IMAD.MOV.U32 R5, RZ, RZ, R11 ;  /* 0x000000ffff057224 */ /* 0x010fe200078e000b */
[----:B--2---:R-:W-:Y:S01]  /*7900*/  LOP3.LUT R3, R0, 0x1c0, RZ, 0xc0, !PT ;  /* 0x000001c000037812 */ /* 0x004fe200078ec0ff */
[----:B0-----:R-:W-:Y:S01]  /*7910*/  IMAD.MOV.U32 R6, RZ, RZ, R14 ;  /* 0x000000ffff067224 */ /* 0x001fe200078e000e */
[----:B------:R-:W-:Y:S01]  /*7920*/  PRMT R45, R4, 0x7610, R45 ;  /* 0x00007610042d7816 */ /* 0x000fe2000000002d */
[----:B------:R-:W-:Y:S01]  /*7930*/  IMAD.MOV.U32 R4, RZ, RZ, R10 ;  /* 0x000000ffff047224 */ /* 0x000fe200078e000a */
[----:B------:R-:W-:-:S02]  /*7940*/  LOP3.LUT R0, R3, 0x18, R16, 0xf8, !PT ;  /* 0x0000001803007812 */ /* 0x000fc400078ef810 */
[----:B------:R-:W-:Y:S02]  /*7950*/  SHF.R.U32.HI R3, RZ, 0x3, R3 ;  /* 0x00000003ff037819 */ /* 0x000fe40000011603 */
[----:B------:R-:W-:Y:S01]  /*7960*/  PRMT R46, R4, 0x5410, R5 ;  /* 0x00005410042e7816 */ /* 0x000fe20000000005 */
[----:B------:R-:W-:Y:S01]  /*7970*/  IMAD.MOV.U32 R4, RZ, RZ, R15 ;  /* 0x000000ffff047224 */ /* 0x000fe200078e000f */
[----:B------:R-:W-:Y:S01]  /*7980*/  LOP3.LUT R3, R0, R3, RZ, 0x3c, !PT ;  /* 0x0000000300037212 */ /* 0x000fe200078e3cff */
[----:B------:R-:W-:Y:S01]  /*7990*/  IMAD.MOV.U32 R0, RZ, RZ, R9 ;  /* 0x000000ffff007224 */ /* 0x000fe200078e0009 */
[----:B------:R-:W-:Y:S01]  /*79a0*/  PRMT R47, R6, 0x7610, R47 ;  /* 0x00007610062f7816 */ /* 0x000fe2000000002f */
[----:B------:R-:W-:Y:S01]  /*79b0*/  IMAD.MOV.U32 R5, RZ, RZ, R12 ;  /* 0x000000ffff057224 */ /* 0x000fe200078e000c */
[----:B------:R-:W-:Y:S02]  /*79c0*/  LOP3.LUT P2, RZ, R37, 0x4, RZ, 0xc0, !PT ;  /* 0x0000000425ff7812 */ /* 0x000fe4000784c0ff */
[----:B------:R-:W-:Y:S01]  /*79d0*/  PRMT R45, R45, 0x5410, R0 ;  /* 0x000054102d2d7816 */ /* 0x000fe20000000000 */
[----:B------:R-:W-:Y:S01]  /*79e0*/  IMAD R0, R220, 0x200, R3 ;  /* 0x00000200dc007824 */ /* 0x000fe200078e0203 */
[----:B------:R-:W-:-:S02]  /*79f0*/  PRMT R47, R47, 0x5410, R4 ;  /* 0x000054102f2f7816 */ /* 0x000fc40000000004 */
[----:B------:R-:W-:Y:S01]  /*7a00*/  PRMT R48, R5, 0x7610, R48 ;  /* 0x0000761005307816 */ /* 0x000fe20000000030 */
[----:B------:R-:W-:Y:S01]  /*7a10*/  IMAD R3, R0, 0x2, R19 ;  /* 0x0000000200037824 */ /* 0x000fe200078e0213 */
[----:B------:R-:W-:Y:S01]  /*7a20*/  ISETP.GE.AND P1, PT, R23, R42, PT ;  /* 0x0000002a1700720c */ /* 0x000fe20003f26270 */
[----:B------:R-:W-:Y:S02]  /*7a30*/  IMAD.MOV.U32 R5, RZ, RZ, R13 ;  /* 0x000000ffff057224 */ /* 0x000fe400078e000d */
[C---:B------:R-:W-:Y:S02]  /*7a40*/  VIADD R4, R3.reuse, 0x18400 ;  /* 0x0001840003047836 */ /* 0x040fe40000000000 */
[----:B------:R-:W-:Y:S01]  /*7a50*/  VIADD R0, R3, 0x18440 ;  /* 0x0001844003007836 */ /* 0x000fe20000000000 */
[----:B------:R-:W-:Y:S07]  /*7a60*/  @!P0 BRA `(.L_x_2750) ;  /* 0x000001d400e08947 */ /* 0x000fee0003800000 */
.L_x_3071:
[----:B------:R-:W-:Y:S05]  /*7a70*/  BSYNC B1 ;  /* 0x0000000000017941 */ /* 0x000fea0003800000 */
.L_x_2749:
[----:B------:R-:W-:Y:S01]  /*7a80*/  BSSY B1, `(.L_x_2751) ;  /* 0x000005f000017945 */ /* 0x000fe20003800000 */
[----:B------:R-:W-:Y:S01]  /*7a90*/  PRMT R48, R48, 0x5410, R5 ;  /* 0x0000541030307816 */ /* 0x000fe20000000005 */
[----:B------:R-:W-:Y:S02]  /*7aa0*/  @P2 VIADD R0, R4, 0xffffffc0 ;  /* 0xffffffc004002836 */ /* 0x000fe40000000000 */
[----:B------:R-:W-:Y:S05]  /*7ab0*/  @P1 BRA `(.L_x_2752) ;  /* 0x00000004006c1947 */ /* 0x000fea0003800000 */
[----:B------:R-:W1:Y:S01]  /*7ac0*/  LDC R4, c[0x0][0x3f4] ;  /* 0x0000fd00ff047b82 */ /* 0x000e620000000800 */
[----:B------:R-:W-:Y:S01]  /*7ad0*/  BSSY B2, `(.L_x_2753) ;  /* 0x000002e000027945 */ /* 0x000fe20003800000 */
[-C--:B-1----:R-:W-:Y:S02]  /*7ae0*/  ISETP.GE.AND P0, PT, R200, R4.reuse, PT ;  /* 0x00000004c800720c */ /* 0x082fe40003f06270 */
[----:B------:R-:W-:-:S11]  /*7af0*/  ISETP.GE.AND P1, PT, R207, R4, PT ;  /* 0x00000004cf00720c */ /* 0x000fd60003f26270 */
[----:B------:R-:W-:Y:S05]  /*7b00*/  @P0 BRA `(.L_x_2754) ;  /* 0x0000000000a80947 */ /* 0x000fea0003800000 */
[----:B------:R-:W1:Y:S01]  /*7b10*/  LDS.128 R4, [R3+0x18400] ;  /* 0x0184000003047984 */ /* 0x000e620000000c00 */
[----:B------:R-:W-:Y:S01]  /*7b20*/  SHF.R.U32.HI R31, RZ, 0x10, R29 ;  /* 0x00000010ff1f7819 */ /* 0x000fe2000001161d */
[--C-:B------:R-:W-:Y:S01]  /*7b30*/  HADD2.F32 R32, -RZ, R35.reuse.H0_H0 ;  /* 0x20000023ff207230 */ /* 0x100fe20000004100 */
[----:B------:R-:W-:Y:S01]  /*7b40*/  SHF.R.U32.HI R33, RZ, 0x10, R27 ;  /* 0x00000010ff217819 */ /* 0x000fe2000001161b */
[----:B------:R-:W-:Y:S01]  /*7b50*/  HADD2.F32 R30, -RZ, R35.H1_H1 ;  /* 0x30000023ff1e7230 */ /* 0x000fe20000004100 */
[----:B------:R-:W-:Y:S01]  /*7b60*/  SHF.R.U64 R39, R28, 0x10, R29 ;  /* 0x000000101c277819 */ /* 0x000fe2000000121d */
[----:B------:R-:W-:Y:S01]  /*7b70*/  HADD2.F32 R31, -RZ, R31.H0_H0 ;  /* 0x2000001fff1f7230 */ /* 0x000fe20000004100 */
[----:B------:R-:W-:Y:S01]  /*7b80*/  SHF.R.U64 R37, R26, 0x10, R27 ;  /* 0x000000101a257819 */ /* 0x000fe2000000121b */
[----:B------:R-:W-:Y:S02]  /*7b90*/  HADD2.F32 R33, -RZ, R33.H0_H0 ;  /* 0x20000021ff217230 */ /* 0x000fe40000004100 */
[----:B-1----:R-:W-:-:S02]  /*7ba0*/  HADD2.F32 R28, -RZ, R7.H0_H0 ;  /* 0x20000007ff1c7230 */ /* 0x002fc40000004100 */
[----:B------:R-:W-:Y:S02]  /*7bb0*/  HADD2.F32 R29, -RZ, R7.H1_H1 ;  /* 0x30000007ff1d7230 */ /* 0x000fe40000004100 */
[--C-:B------:R-:W-:Y:S02]  /*7bc0*/  HADD2.F32 R7, -RZ, R4.reuse.H0_H0 ;  /* 0x20000004ff077230 */ /* 0x100fe40000004100 */
[----:B------:R-:W-:Y:S02]  /*7bd0*/  HADD2.F32 R4, -RZ, R4.H1_H1 ;  /* 0x30000004ff047230 */ /* 0x000fe40000004100 */
[C---:B------:R-:W-:Y:S01]  /*7be0*/  FMUL.FTZ R38, R29.reuse, R31 ;  /* 0x0000001f1d267220 */ /* 0x040fe20000410000 */
[-C--:B------:R-:W-:Y:S01]  /*7bf0*/  FMUL.FTZ R35, R29, R33.reuse ;  /* 0x000000211d237220 */ /* 0x080fe20000410000 */
[--C-:B------:R-:W-:Y:S02]  /*7c00*/  HADD2.F32 R26, -RZ, R6.reuse.H0_H0 ;  /* 0x20000006ff1a7230 */ /* 0x100fe40000004100 */
[----:B0-----:R-:W-:Y:S01]  /*7c10*/  FMUL.FTZ R36, R4, R32 ;  /* 0x0000002004247220 */ /* 0x001fe20000410000 */
[----:B------:R-:W-:Y:S01]  /*7c20*/  FFMA.FTZ R40, R28, R33, R38 ;  /* 0x000000211c287223 */ /* 0x000fe20000010026 */
[----:B------:R-:W-:-:S02]  /*7c30*/  HADD2.F32 R27, -RZ, R6.H1_H1 ;  /* 0x30000006ff1b7230 */ /* 0x000fc40000004100 */
[-C--:B------:R-:W-:Y:S01]  /*7c40*/  FMUL.FTZ R38, R4, R30.reuse ;  /* 0x0000001e04267220 */ /* 0x080fe20000410000 */
[C---:B------:R-:W-:Y:S01]  /*7c50*/  FFMA.FTZ R36, R7.reuse, R30, -R36 ;  /* 0x0000001e07247223 */ /* 0x040fe20000010824 */
[----:B------:R-:W-:Y:S02]  /*7c60*/  HADD2.F32 R6, -RZ, R5.H0_H0 ;  /* 0x20000005ff067230 */ /* 0x000fe40000004100 */
[----:B------:R-:W-:Y:S01]  /*7c70*/  FFMA.FTZ R35, R28, R31, -R35 ;  /* 0x0000001f1c237223 */ /* 0x000fe20000010823 */
[----:B------:R-:W-:Y:S02]  /*7c80*/  HADD2.F32 R30, -RZ, R41.H0_H0 ;  /* 0x20000029ff1e7230 */ /* 0x000fe40000004100 */
[----:B------:R-:W-:Y:S01]  /*7c90*/  FFMA.FTZ R31, R7, R32, R38 ;  /* 0x00000020071f7223 */ /* 0x000fe20000010026 */
[----:B------:R-:W-:Y:S02]  /*7ca0*/  HADD2.F32 R5, -RZ, R5.H1_H1 ;  /* 0x30000005ff057230 */ /* 0x000fe40000004100 */
[----:B------:R-:W-:-:S02]  /*7cb0*/  HADD2.F32 R28, -RZ, R43.H1_H1 ;  /* 0x3000002bff1c7230 */ /* 0x000fc40000004100 */
[C---:B------:R-:W-:Y:S01]  /*7cc0*/  FMUL.FTZ R33, R27.reuse, R30 ;  /* 0x0000001e1b217220 */ /* 0x040fe20000410000 */
[----:B------:R-:W-:Y:S02]  /*7cd0*/  HADD2.F32 R29, -RZ, R37.H0_H0 ;  /* 0x20000025ff1d7230 */ /* 0x000fe40000004100 */
[----:B------:R-:W-:Y:S02]  /*7ce0*/  HADD2.F32 R4, -RZ, R39.H0_H0 ;  /* 0x20000027ff047230 */ /* 0x000fe40000004100 */
[-C--:B------:R-:W-:Y:S01]  /*7cf0*/  FMUL.FTZ R27, R27, R28.reuse ;  /* 0x0000001c1b1b7220 */ /* 0x080fe20000410000 */
[C---:B------:R-:W-:Y:S01]  /*7d00*/  FFMA.FTZ R33, R26.reuse, R28, -R33 ;  /* 0x0000001c1a217223 */ /* 0x040fe20000010821 */
[C---:B------:R-:W-:Y:S01]  /*7d10*/  FMUL.FTZ R7, R5.reuse, R29 ;  /* 0x0000001d05077220 */ /* 0x040fe20000410000 */
[----:B------:R-:W-:Y:S01]  /*7d20*/  FMUL.FTZ R32, R5, R4 ;  /* 0x0000000405207220 */ /* 0x000fe20000410000 */
[----:B------:R-:W-:Y:S02]  /*7d30*/  FFMA.FTZ R26, R26, R30, R27 ;  /* 0x0000001e1a1a7223 */ /* 0x000fe4000001001b */
[----:B------:R-:W-:Y:S01]  /*7d40*/  FFMA.FTZ R5, R6, R4, -R7 ;  /* 0x0000000406057223 */ /* 0x000fe20000010807 */
[----:B------:R-:W-:Y:S01]  /*7d50*/  F2FP.F16.F32.PACK_AB R7, R40, R35 ;  /* 0x000000232807723e */ /* 0x000fe200000000ff */
[----:B------:R-:W-:Y:S01]  /*7d60*/  FFMA.FTZ R32, R6, R29, R32 ;  /* 0x0000001d06207223 */ /* 0x000fe20000010020 */
[----:B------:R-:W-:-:S02]  /*7d70*/  F2FP.F16.F32.PACK_AB R4, R31, R36 ;  /* 0x000000241f04723e */ /* 0x000fc400000000ff */
[----:B------:R-:W-:Y:S02]  /*7d80*/  F2FP.F16.F32.PACK_AB R6, R26, R33 ;  /* 0x000000211a06723e */ /* 0x000fe400000000ff */
[----:B------:R-:W-:-:S05]  /*7d90*/  F2FP.F16.F32.PACK_AB R5, R32, R5 ;  /* 0x000000052005723e */ /* 0x000fca00000000ff */
[----:B------:R1:W-:Y:S02]  /*7da0*/  STS.128 [R3+0x18400], R4 ;  /* 0x0184000403007388 */ /* 0x0003e40000000c00 */
.L_x_2754:
[----:B------:R-:W-:Y:S05]  /*7db0*/  BSYNC B2 ;  /* 0x0000000000027941 */ /* 0x000fea0003800000 */
.L_x_2753:
[----:B------:R-:W-:Y:S05]  /*7dc0*/  @P1 BRA `(.L_x_2752) ;  /* 0x0000000000a81947 */ /* 0x000fea0003800000 */
[----:B-1----:R-:W1:Y:S01]  /*7dd0*/  LDS.128 R4, [R0] ;  /* 0x0000000000047984 */ /* 0x002e620000000c00 */
[----:B------:R-:W-:Y:S01]  /*7de0*/  SHF.R.U32.HI R27, RZ, 0x10, R21 ;  /* 0x00000010ff1b7819 */ /* 0x000fe20000011615 */
[----:B------:R-:W-:Y:S01]  /*7df0*/  HADD2.F32 R28, -RZ, R41.H1_H1 ;  /* 0x30000029ff1c7230 */ /* 0x000fe20000004100 */
[--C-:B------:R-:W-:Y:S01]  /*7e00*/  SHF.R.U32.HI R29, RZ, 0x10, R25.reuse ;  /* 0x00000010ff1d7819 */ /* 0x100fe20000011619 */
[----:B------:R-:W-:Y:S01]  /*7e10*/  HADD2.F32 R26, -RZ, R44.H0_H0 ;  /* 0x2000002cff1a7230 */ /* 0x000fe20000004100 */
        /* <DEDUP_REMOVED lines=11> */
[----:B------:R-:W-:Y:S01]  /*7ed0*/  FMUL.FTZ R30, R4, R28 ;  /* 0x0000001c041e7220 */ /* 0x000fe20000410000 */
[----:B0-----:R-:W-:Y:S01]  /*7ee0*/  FFMA.FTZ R36, R24, R29, R32 ;  /* 0x0000001d18247223 */ /* 0x001fe20000010020 */
        /* <DEDUP_REMOVED lines=23> */
[----:B------:R2:W-:Y:S02]  /*8060*/  STS.128 [R0], R4 ;  /* 0x0000000400007388 */ /* 0x0005e40000000c00 */
.L_x_2752:
[----:B------:R-:W-:Y:S05]  /*8070*/  BSYNC B1 ;  /* 0x0000000000017941 */ /* 0x000fea0003800000 */
.L_x_2751:
[----:B------:R-:W-:-:S13]  /*8080*/  ISETP.GE.AND P0, PT, R231, R42, PT ;  /* 0x0000002ae700720c */ /* 0x000fda0003f06270 */
[----:B------:R-:W-:Y:S05]  /*8090*/  @P0 BRA `(.L_x_2755) ;  /* 0x0000001800480947 */ /* 0x000fea0003800000 */
[----:B-12---:R-:W1:Y:S01]  /*80a0*/  LDC R4, c[0x0][0x3f4] ;  /* 0x0000fd00ff047b82 */ /* 0x006e620000000800 */
[----:B------:R-:W-:Y:S01]  /*80b0*/  BSSY B1, `(.L_x_2756) ;  /* 0x000002e000017945 */ /* 0x000fe20003800000 */
[-C--:B-1----:R-:W-:Y:S02]  /*80c0*/  ISETP.GE.AND P0, PT, R200, R4.reuse, PT ;  /* 0x00000004c800720c */ /* 0x082fe40003f06270 */
[----:B------:R-:W-:-:S11]  /*80d0*/  ISETP.GE.AND P1, PT, R207, R4, PT ;  /* 0x00000004cf00720c */ /* 0x000fd60003f26270 */
[----:B------:R-:W-:Y:S05]  /*80e0*/  @P0 BRA `(.L_x_2757) ;  /* 0x0000000000a80947 */ /* 0x000fea0003800000 */
[----:B------:R-:W1:Y:S01]  /*80f0*/  LDS.128 R4, [R3+0x1a400] ;  /* 0x01a4000003047984 */ /* 0x000e620000000c00 */
[----:B------:R-:W-:Y:S01]  /*8100*/  SHF.R.U32.HI R21, RZ, 0x10, R15 ;  /* 0x00000010ff157819 */ /* 0x000fe2000001160f */
[----:B------:R-:W-:Y:S01]  /*8110*/  HADD2.F32 R24, -RZ, R45.H0_H0 ;  /* 0x2000002dff187230 */ /* 0x000fe20000004100 */
[----:B------:R-:W-:Y:S01]  /*8120*/  SHF.R.U32.HI R25, RZ, 0x10, R9 ;  /* 0x00000010ff197819 */ /* 0x000fe20000011609 */
        /* <DEDUP_REMOVED lines=13> */
[----:B------:R-:W-:Y:S01]  /*8200*/  FFMA.FTZ R30, R14, R25, R28 ;  /* 0x000000190e1e7223 */ /* 0x000fe2000001001c */
[----:B------:R-:W-:-:S02]  /*8210*/  HADD2.F32 R9, -RZ, R6.H1_H1 ;  /* 0x30000006ff097230 */ /* 0x000fc40000004100 */
[-C--:B------:R-:W-:Y:S01]  /*8220*/  FMUL.FTZ R28, R4, R20.reuse ;  /* 0x00000014041c7220 */ /* 0x080fe20000410000 */
[C---:B------:R-:W-:Y:S01]  /*8230*/  FFMA.FTZ R26, R7.reuse, R20, -R26 ;  /* 0x00000014071a7223 */ /* 0x040fe2000001081a */
[----:B------:R-:W-:Y:S02]  /*8240*/  HADD2.F32 R6, -RZ, R5.H0_H0 ;  /* 0x20000005ff067230 */ /* 0x000fe40000004100 */
[----:B------:R-:W-:Y:S01]  /*8250*/  FFMA.FTZ R27, R14, R21, -R27 ;  /* 0x000000150e1b7223 */ /* 0x000fe2000001081b */
[----:B------:R-:W-:Y:S02]  /*8260*/  HADD2.F32 R20, -RZ, R45.H1_H1 ;  /* 0x3000002dff147230 */ /* 0x000fe40000004100 */
        /* <DEDUP_REMOVED lines=18> */
.L_x_2757:
[----:B------:R-:W-:Y:S05]  /*8390*/  BSYNC B1 ;  /* 0x0000000000017941 */ /* 0x000fea0003800000 */
.L_x_2756:
[----:B------:R-:W-:Y:S05]  /*83a0*/  @P1 BRA `(.L_x_2755) ;  /* 0x0000001400841947 */ /* 0x000fea0003800000 */
[----:B-1----:R-:W1:Y:S01]  /*83b0*/  LDS.128 R4, [R0+0x2000] ;  /* 0x0020000000047984 */ /* 0x002e620000000c00 */
[--C-:B------:R-:W-:Y:S02]  /*83c0*/  SHF.R.U64 R25, R12, 0x10, R13.reuse ;  /* 0x000000100c197819 */ /* 0x100fe4000000120d */
[----:B------:R-:W-:Y:S01]  /*83d0*/  SHF.R.U32.HI R12, RZ, 0x10, R13 ;  /* 0x00000010ff0c7819 */ /* 0x000fe2000001160d */
[----:B------:R-:W-:Y:S01]  /*83e0*/  HADD2.F32 R13, -RZ, R46.H0_H0 ;  /* 0x2000002eff0d7230 */ /* 0x000fe20000004100 */
[--C-:B------:R-:W-:Y:S02]  /*83f0*/  SHF.R.U32.HI R14, RZ, 0x10, R11.reuse ;  /* 0x00000010ff0e7819 */ /* 0x100fe4000001160b */
[----:B------:R-:W-:Y:S01]  /*8400*/  SHF.R.U64 R24, R10, 0x10, R11 ;  /* 0x000000100a187819 */ /* 0x000fe2000000120b */
[----:B------:R-:W-:Y:S02]  /*8410*/  HADD2.F32 R12, -RZ, R12.H0_H0 ;  /* 0x2000000cff0c7230 */ /* 0x000fe40000004100 */
[----:B------:R-:W-:-:S02]  /*8420*/  HADD2.F32 R14, -RZ, R14.H0_H0 ;  /* 0x2000000eff0e7230 */ /* 0x000fc40000004100 */
[----:B------:R-:W-:Y:S02]  /*8430*/  HADD2.F32 R11, -RZ, R48.H0_H0 ;  /* 0x20000030ff0b7230 */ /* 0x000fe40000004100 */
[--C-:B-1----:R-:W-:Y:S02]  /*8440*/  HADD2.F32 R10, -RZ, R7.reuse.H1_H1 ;  /* 0x30000007ff0a7230 */ /* 0x102fe40000004100 */
[--C-:B------:R-:W-:Y:S02]  /*8450*/  HADD2.F32 R3, -RZ, R4.reuse.H0_H0 ;  /* 0x20000004ff037230 */ /* 0x100fe40000004100 */
[----:B------:R-:W-:Y:S02]  /*8460*/  HADD2.F32 R4, -RZ, R4.H1_H1 ;  /* 0x30000004ff047230 */ /* 0x000fe40000004100 */
[C---:B------:R-:W-:Y:S01]  /*8470*/  FMUL.FTZ R20, R10.reuse, R14 ;  /* 0x0000000e0a147220 */ /* 0x040fe20000410000 */
[----:B------:R-:W-:Y:S02]  /*8480*/  HADD2.F32 R9, -RZ, R7.H0_H0 ;  /* 0x20000007ff097230 */ /* 0x000fe40000004100 */
[----:B------:R-:W-:Y:S01]  /*8490*/  FMUL.FTZ R15, R10, R12 ;  /* 0x0000000c0a0f7220 */ /* 0x000fe20000410000 */
[----:B------:R-:W-:-:S02]  /*84a0*/  HADD2.F32 R7, -RZ, R6.H0_H0 ;  /* 0x20000006ff077230 */ /* 0x000fc40000004100 */
[C---:B------:R-:W-:Y:S01]  /*84b0*/  FMUL.FTZ R10, R4.reuse, R13 ;  /* 0x0000000d040a7220 */ /* 0x040fe20000410000 */
[----:B------:R-:W-:Y:S02]  /*84c0*/  HADD2.F32 R8, -RZ, R6.H1_H1 ;  /* 0x30000006ff087230 */ /* 0x000fe40000004100 */
[C---:B------:R-:W-:Y:S01]  /*84d0*/  FFMA.FTZ R20, R9.reuse, R12, -R20 ;  /* 0x0000000c09147223 */ /* 0x040fe20000010814 */
[----:B------:R-:W-:Y:S01]  /*84e0*/  FFMA.FTZ R21, R9, R14, R15 ;  /* 0x0000000e09157223 */ /* 0x000fe2000001000f */
[-C--:B------:R-:W-:Y:S01]  /*84f0*/  FMUL.FTZ R14, R4, R11.reuse ;  /* 0x0000000b040e7220 */ /* 0x080fe20000410000 */
[C---:B------:R-:W-:Y:S01]  /*8500*/  FFMA.FTZ R12, R3.reuse, R11, -R10 ;  /* 0x0000000b030c7223 */ /* 0x040fe2000001080a */
[--C-:B------:R-:W-:Y:S02]  /*8510*/  HADD2.F32 R6, -RZ, R5.reuse.H0_H0 ;  /* 0x20000005ff067230 */ /* 0x100fe40000004100 */
[----:B------:R-:W-:Y:S02]  /*8520*/  HADD2.F32 R11, -RZ, R46.H1_H1 ;  /* 0x3000002eff0b7230 */ /* 0x000fe40000004100 */
[----:B------:R-:W-:Y:S01]  /*8530*/  FFMA.FTZ R3, R3, R13, R14 ;  /* 0x0000000d03037223 */ /* 0x000fe2000001000e */
[----:B------:R-:W-:-:S02]  /*8540*/  HADD2.F32 R5, -RZ, R5.H1_H1 ;  /* 0x30000005ff057230 */ /* 0x000fc40000004100 */
[----:B------:R-:W-:Y:S02]  /*8550*/  HADD2.F32 R9, -RZ, R48.H1_H1 ;  /* 0x30000030ff097230 */ /* 0x000fe40000004100 */
[C---:B------:R-:W-:Y:S01]  /*8560*/  FMUL.FTZ R14, R8.reuse, R11 ;  /* 0x0000000b080e7220 */ /* 0x040fe20000410000 */
[----:B------:R-:W-:Y:S02]  /*8570*/  HADD2.F32 R10, -RZ, R24.H0_H0 ;  /* 0x20000018ff0a7230 */ /* 0x000fe40000004100 */
[----:B------:R-:W-:Y:S02]  /*8580*/  HADD2.F32 R4, -RZ, R25.H0_H0 ;  /* 0x20000019ff047230 */ /* 0x000fe40000004100 */
[-C--:B------:R-:W-:Y:S01]  /*8590*/  FMUL.FTZ R8, R8, R9.reuse ;  /* 0x0000000908087220 */ /* 0x080fe20000410000 */
[----:B------:R-:W-:Y:S01]  /*85a0*/  FFMA.FTZ R14, R7, R9, -R14 ;  /* 0x00000009070e7223 */ /* 0x000fe2000001080e */
[C---:B------:R-:W-:Y:S01]  /*85b0*/  FMUL.FTZ R13, R5.reuse, R10 ;  /* 0x0000000a050d7220 */ /* 0x040fe20000410000 */
[----:B------:R-:W-:Y:S01]  /*85c0*/  FMUL.FTZ R15, R5, R4 ;  /* 0x00000004050f7220 */ /* 0x000fe20000410000 */
[----:B------:R-:W-:-:S02]  /*85d0*/  FFMA.FTZ R11, R7, R11, R8 ;  /* 0x0000000b070b7223 */ /* 0x000fc40000010008 */
[C---:B------:R-:W-:Y:S01]  /*85e0*/  FFMA.FTZ R5, R6.reuse, R4, -R13 ;  /* 0x0000000406057223 */ /* 0x040fe2000001080d */
[----:B------:R-:W-:Y:S01]  /*85f0*/  F2FP.F16.F32.PACK_AB R7, R21, R20 ;  /* 0x000000141507723e */ /* 0x000fe200000000ff */
[----:B------:R-:W-:Y:S01]  /*8600*/  FFMA.FTZ R10, R6, R10, R15 ;  /* 0x0000000a060a7223 */ /* 0x000fe2000001000f */
[----:B------:R-:W-:Y:S02]  /*8610*/  F2FP.F16.F32.PACK_AB R4, R3, R12 ;  /* 0x0000000c0304723e */ /* 0x000fe400000000ff */
[----:B------:R-:W-:Y:S02]  /*8620*/  F2FP.F16.F32.PACK_AB R6, R11, R14 ;  /* 0x0000000e0b06723e */ /* 0x000fe400000000ff */
[----:B------:R-:W-:-:S05]  /*8630*/  F2FP.F16.F32.PACK_AB R5, R10, R5 ;  /* 0x000000050a05723e */ /* 0x000fca00000000ff */
[----:B------:R3:W-:Y:S01]  /*8640*/  STS.128 [R0+0x2000], R4 ;  /* 0x0020000400007388 */ /* 0x0007e20000000c00 */
[----:B------:R-:W-:Y:S05]  /*8650*/  BRA `(.L_x_2755) ;  /* 0x0000001000d87947 */ /* 0x000fea0003800000 */
.L_x_2742:
[----:B------:R-:W1:Y:S01]  /*8660*/  LDC R36, c[0x0][0x448] ;  /* 0x00011200ff247b82 */ /* 0x000e620000000800 */
[----:B------:R-:W-:Y:S01]  /*8670*/  IMAD R3, R26, 0x40, R39 ;  /* 0x000000401a037824 */ /* 0x000fe200078e0227 */
[----:B------:R-:W-:Y:S01]  /*8680*/  ULDC.64 UR4, c[0x0][0x3f8] ;  /* 0x0000fe0000047ab9 */ /* 0x000fe20000000a00 */
[----:B------:R-:W-:Y:S01]  /*8690*/  ULDC.64 UR6, c[0x0][0x408] ;  /* 0x0001020000067ab9 */ /* 0x000fe20000000a00 */
[----:B------:R-:W-:Y:S01]  /*86a0*/  IMAD.MOV.U32 R26, RZ, RZ, R24 ;  /* 0x000000ffff1a7224 */ /* 0x000fe200078e0018 */
[----:B------:R-:W-:Y:S01]  /*86b0*/  SHF.R.S32.HI R43, RZ, 0x1f, R16 ;  /* 0x0000001fff2b7819 */ /* 0x000fe20000011410 */
[----:B------:R-:W-:Y:S01]  /*86c0*/  IMAD.MOV.U32 R4, RZ, RZ, R152 ;  /* 0x000000ffff047224 */ /* 0x000fe200078e0098 */
[----:B-1----:R-:W-:-:S13]  /*86d0*/  ISETP.NE.AND P0, PT, R36, 0x1, PT ;  /* 0x000000012400780c */ /* 0x002fda0003f05270 */
[----:B------:R-:W1:Y:S08]  /*86e0*/  @P0 LDC R0, c[0x0][0x44c] ;  /* 0x00011300ff000b82 */ /* 0x000e700000000800 */
[----:B------:R-:W2:Y:S01]  /*86f0*/  @P0 LDC R5, c[0x0][0x450] ;  /* 0x00011400ff050b82 */ /* 0x000ea20000000800 */
[----:B-1----:R-:W-:-:S05]  /*8700*/  @P0 IMAD.HI.U32 R0, R3, R0, RZ ;  /* 0x0000000003000227 */ /* 0x002fca00078e00ff */
[----:B--2---:R-:W-:Y:S01]  /*8710*/  @P0 SHF.R.U32.HI R3, RZ, R5, R0 ;  /* 0x00000005ff030219 */ /* 0x004fe20000011600 */
[----:B------:R-:W-:-:S03]  /*8720*/  IMAD.MOV.U32 R5, RZ, RZ, R29 ;  /* 0x000000ffff057224 */ /* 0x000fc600078e001d */
        /* <DEDUP_REMOVED lines=17> */
[----:B------:R-:W1:Y:S01]  /*8840*/  LDC R41, c[0x0][0x3f4] ;  /* 0x0000fd00ff297b82 */ /* 0x000e620000000800 */
[----:B------:R-:W2:Y:S01]  /*8850*/  SHFL.IDX PT, R3, R25, RZ, 0x1c1f ;  /* 0x001c1fff19037589 */ /* 0x000ea200000e0000 */
[----:B------:R-:W-:-:S03]  /*8860*/  IMAD R36, R203, R36, RZ ;  /* 0x00000024cb247224 */ /* 0x000fc600078e02ff */
[----:B------:R-:W3:Y:S04]  /*8870*/  SHFL.IDX PT, R0, R26, RZ, 0x1c1f ;  /* 0x001c1fff1a007589 */ /* 0x000ee800000e0000 */
[----:B------:R-:W4:Y:S04]  /*8880*/  SHFL.IDX PT, R14, R27, RZ, 0x1c1f ;  /* 0x001c1fff1b0e7589 */ /* 0x000f2800000e0000 */
[----:B------:R-:W5:Y:S01]  /*8890*/  SHFL.IDX PT, R4, R24, RZ, 0x1c1f ;  /* 0x001c1fff18047589 */ /* 0x000f6200000e0000 */
[----:B-1----:R-:W-:-:S04]  /*88a0*/  ISETP.GE.AND P0, PT, R16, R41, PT ;  /* 0x000000291000720c */ /* 0x002fc80003f06270 */
[----:B------:R-:W-:-:S13]  /*88b0*/  ISETP.GE.OR P1, PT, R39, R36, P0 ;  /* 0x000000242700720c */ /* 0x000fda0000726670 */
[C---:B------:R-:W-:Y:S01]  /*88c0*/  @!P1 IMAD.SHL.U32 R5, R16.reuse, 0x2, RZ ;  /* 0x0000000210059824 */ /* 0x040fe200078e00ff */
[----:B------:R-:W-:-:S04]  /*88d0*/  @!P1 SHF.L.U64.HI R21, R16, 0x1, R43 ;  /* 0x0000000110159819 */ /* 0x000fc8000001022b */
[----:B--2---:R-:W-:-:S05]  /*88e0*/  @!P1 IADD3 R6, P2, R3, R5, RZ ;  /* 0x0000000503069210 */ /* 0x004fca0007f5e0ff */
[----:B---3--:R-:W-:-:S05]  /*88f0*/  @!P1 IMAD.X R7, R0, 0x1, R21, P2 ;  /* 0x0000000100079824 */ /* 0x008fca00010e0615 */
[----:B------:R-:W2:Y:S01]  /*8900*/  @!P1 LD.E.128 R8, desc[UR38][R6.64] ;  /* 0x0000002606089980 */ /* 0x000ea2000c101d00 */
[----:B----4-:R-:W-:-:S05]  /*8910*/  @!P1 IADD3 R14, P2, R14, R5, RZ ;  /* 0x000000050e0e9210 */ /* 0x010fca0007f5e0ff */
[----:B-----5:R-:W-:-:S04]  /*8920*/  @!P1 IMAD.X R3, R4, 0x1, R21, P2 ;  /* 0x0000000104039824 */ /* 0x020fc800010e0615 */
[----:B------:R-:W-:-:S05]  /*8930*/  @!P1 IMAD.MOV.U32 R15, RZ, RZ, R3 ;  /* 0x000000ffff0f9224 */ /* 0x000fca00078e0003 */
[----:B------:R1:W3:Y:S01]  /*8940*/  @!P1 LD.E.128 R4, desc[UR38][R14.64] ;  /* 0x000000260e049980 */ /* 0x0002e2000c101d00 */
[----:B------:R-:W-:Y:S02]  /*8950*/  CS2R R20, SRZ ;  /* 0x0000000000147805 */ /* 0x000fe4000001ff00 */
[----:B------:R-:W-:Y:S02]  /*8960*/  CS2R R30, SRZ ;  /* 0x00000000001e7805 */ /* 0x000fe4000001ff00 */
[----:B------:R-:W-:Y:S01]  /*8970*/  CS2R R32, SRZ ;  /* 0x0000000000207805 */ /* 0x000fe2000001ff00 */
[----:B------:R-:W4:Y:S01]  /*8980*/  SHFL.IDX PT, R24, R24, 0x1, 0x1c1f ;  /* 0x003c1f0018187f89 */ /* 0x000f2200000e0000 */
[----:B------:R-:W-:-:S03]  /*8990*/  CS2R R28, SRZ ;  /* 0x00000000001c7805 */ /* 0x000fc6000001ff00 */
[----:B-1----:R1:W0:Y:S01]  /*89a0*/  SHFL.IDX PT, R14, R27, 0x1, 0x1c1f ;  /* 0x003c1f001b0e7f89 */ /* 0x00222200000e0000 */
[----:B--2---:R-:W-:Y:S02]  /*89b0*/  @!P1 IMAD.MOV.U32 R20, RZ, RZ, R8 ;  /* 0x000000ffff149224 */ /* 0x004fe400078e0008 */
[----:B------:R-:W-:Y:S02]  /*89c0*/  @!P1 IMAD.MOV.U32 R21, RZ, RZ, R9 ;  /* 0x000000ffff159224 */ /* 0x000fe400078e0009 */
[----:B------:R-:W-:Y:S02]  /*89d0*/  IMAD.MOV.U32 R0, RZ, RZ, R20 ;  /* 0x000000ffff007224 */ /* 0x000fe400078e0014 */
[----:B------:R-:W-:Y:S02]  /*89e0*/  IMAD.MOV.U32 R3, RZ, RZ, R21 ;  /* 0x000000ffff037224 */ /* 0x000fe400078e0015 */
[----:B------:R-:W-:Y:S01]  /*89f0*/  @!P1 IMAD.MOV.U32 R28, RZ, RZ, R10 ;  /* 0x000000ffff1c9224 */ /* 0x000fe200078e000a */
[----:B------:R-:W-:Y:S01]  /*8a00*/  PRMT R53, R53, 0x5410, R0 ;  /* 0x0000541035357816 */ /* 0x000fe20000000000 */
[----:B------:R-:W-:Y:S01]  /*8a10*/  @!P1 IMAD.MOV.U32 R29, RZ, RZ, R11 ;  /* 0x000000ffff1d9224 */ /* 0x000fe200078e000b */
[----:B------:R-:W-:Y:S01]  /*8a20*/  PRMT R40, R40, 0x5410, R3 ;  /* 0x0000541028287816 */ /* 0x000fe20000000003 */
[----:B------:R1:W2:Y:S01]  /*8a30*/  SHFL.IDX PT, R0, R26, 0x1, 0x1c1f ;  /* 0x003c1f001a007f89 */ /* 0x0002a200000e0000 */
[----:B------:R-:W-:-:S02]  /*8a40*/  IMAD.MOV.U32 R8, RZ, RZ, R28 ;  /* 0x000000ffff087224 */ /* 0x000fc400078e001c */
[----:B---3--:R-:W-:Y:S01]  /*8a50*/  @!P1 IMAD.MOV.U32 R30, RZ, RZ, R4 ;  /* 0x000000ffff1e9224 */ /* 0x008fe200078e0004 */
[----:B------:R1:W3:Y:S01]  /*8a60*/  SHFL.IDX PT, R3, R25, 0x1, 0x1c1f ;  /* 0x003c1f0019037f89 */ /* 0x0002e200000e0000 */
[----:B------:R-:W-:Y:S02]  /*8a70*/  @!P1 IMAD.MOV.U32 R31, RZ, RZ, R5 ;  /* 0x000000ffff1f9224 */ /* 0x000fe400078e0005 */
[----:B------:R-:W-:Y:S02]  /*8a80*/  @!P1 IMAD.MOV.U32 R33, RZ, RZ, R7 ;  /* 0x000000ffff219224 */ /* 0x000fe400078e0007 */
[----:B------:R-:W-:Y:S02]  /*8a90*/  @!P1 IMAD.MOV.U32 R32, RZ, RZ, R6 ;  /* 0x000000ffff209224 */ /* 0x000fe400078e0006 */
[----:B------:R-:W-:Y:S02]  /*8aa0*/  IMAD.MOV.U32 R4, RZ, RZ, R30 ;  /* 0x000000ffff047224 */ /* 0x000fe400078e001e */
[----:B------:R-:W-:-:S02]  /*8ab0*/  IMAD.MOV.U32 R5, RZ, RZ, R31 ;  /* 0x000000ffff057224 */ /* 0x000fc400078e001f */
[----:B------:R-:W-:Y:S02]  /*8ac0*/  IMAD.MOV.U32 R7, RZ, RZ, R33 ;  /* 0x000000ffff077224 */ /* 0x000fe400078e0021 */
[----:B------:R-:W-:Y:S01]  /*8ad0*/  IMAD.MOV.U32 R9, RZ, RZ, R29 ;  /* 0x000000ffff097224 */ /* 0x000fe200078e001d */
[----:B------:R-:W-:Y:S01]  /*8ae0*/  PRMT R40, R5, 0x7610, R40 ;  /* 0x0000761005287816 */ /* 0x000fe20000000028 */
[----:B------:R-:W-:Y:S01]  /*8af0*/  IMAD.MOV.U32 R6, RZ, RZ, R32 ;  /* 0x000000ffff067224 */ /* 0x000fe200078e0020 */
[----:B------:R-:W-:Y:S02]  /*8b00*/  PRMT R46, R4, 0x5410, R7 ;  /* 0x00005410042e7816 */ /* 0x000fe40000000007 */
[----:B------:R-:W-:Y:S02]  /*8b10*/  CS2R R4, SRZ ;  /* 0x0000000000047805 */ /* 0x000fe4000001ff00 */
[----:B------:R-:W-:Y:S02]  /*8b20*/  PRMT R35, R8, 0x5410, R9 ;  /* 0x0000541008237816 */ /* 0x000fe40000000009 */
[----:B012-4-:R-:W-:-:S07]  /*8b30*/  PRMT R53, R6, 0x7610, R53 ;  /* 0x0000761006357816 */ /* 0x017fce0000000035 */
.L_x_3081:
[----:B------:R-:W-:Y:S01]  /*8b40*/  VIADD R39, R39, 0x40 ;  /* 0x0000004027277836 */ /* 0x000fe20000000000 */
[----:B------:R-:W-:Y:S01]  /*8b50*/  LEA.HI R6, R232, R232, RZ, 0x1 ;  /* 0x000000e8e8067211 */ /* 0x000fe200078f08ff */
[----:B------:R-:W-:Y:S01]  /*8b60*/  BSSY B1, `(.L_x_2759) ;  /* 0x0000015000017945 */ /* 0x000fe20003800000 */
[----:B------:R-:W-:Y:S02]  /*8b70*/  CS2R R8, SRZ ;  /* 0x0000000000087805 */ /* 0x000fe4000001ff00 */
[----:B------:R-:W-:Y:S02]  /*8b80*/  CS2R R10, SRZ ;  /* 0x00000000000a7805 */ /* 0x000fe4000001ff00 */
[----:B------:R-:W-:Y:S02]  /*8b90*/  ISETP.GE.AND P1, PT, R39, R36, PT ;  /* 0x000000242700720c */ /* 0x000fe40003f26270 */
[----:B------:R-:W-:-:S05]  /*8ba0*/  LOP3.LUT R7, R6, 0xfffffffe, RZ, 0xc0, !PT ;  /* 0xfffffffe06077812 */ /* 0x000fca00078ec0ff */
[----:B------:R-:W-:Y:S01]  /*8bb0*/  IMAD.IADD R12, R232, 0x1, -R7 ;  /* 0x00000001e80c7824 */ /* 0x000fe200078e0a07 */
[----:B------:R-:W-:-:S04]  /*8bc0*/  CS2R R6, SRZ ;  /* 0x0000000000067805 */ /* 0x000fc8000001ff00 */
[----:B------:R-:W-:Y:S01]  /*8bd0*/  SHF.L.U32 R12, R12, 0x1f, RZ ;  /* 0x0000001f0c0c7819 */ /* 0x000fe200000006ff */
[----:B------:R-:W-:Y:S06]  /*8be0*/  @P1 BRA `(.L_x_2760) ;  /* 0x0000000000301947 */ /* 0x000fec0003800000 */
[----:B------:R-:W-:Y:S02]  /*8bf0*/  CS2R R6, SRZ ;  /* 0x0000000000067805 */ /* 0x000fe4000001ff00 */
[----:B------:R-:W-:Y:S02]  /*8c00*/  CS2R R8, SRZ ;  /* 0x0000000000087805 */ /* 0x000fe4000001ff00 */
[----:B------:R-:W-:Y:S01]  /*8c10*/  CS2R R10, SRZ ;  /* 0x00000000000a7805 */ /* 0x000fe2000001ff00 */
[----:B------:R-:W-:Y:S06]  /*8c20*/  @P0 BRA `(.L_x_2760) ;  /* 0x0000000000200947 */ /* 0x000fec0003800000 */
[C---:B------:R-:W-:Y:S01]  /*8c30*/  IMAD.SHL.U32 R4, R16.reuse, 0x2, RZ ;  /* 0x0000000210047824 */ /* 0x040fe200078e00ff */
[----:B------:R-:W-:-:S04]  /*8c40*/  SHF.L.U64.HI R5, R16, 0x1, R43 ;  /* 0x0000000110057819 */ /* 0x000fc8000001022b */
[-C--:B---3--:R-:W-:Y:S02]  /*8c50*/  IADD3 R8, P1, R3, R4.reuse, RZ ;  /* 0x0000000403087210 */ /* 0x088fe40007f3e0ff */
[----:B------:R-:W-:-:S03]  /*8c60*/  IADD3 R4, P2, R14, R4, RZ ;  /* 0x000000040e047210 */ /* 0x000fc60007f5e0ff */
[--C-:B------:R-:W-:Y:S02]  /*8c70*/  IMAD.X R9, R0, 0x1, R5.reuse, P1 ;  /* 0x0000000100097824 */ /* 0x100fe400008e0605 */
[----:B------:R-:W-:-:S04]  /*8c80*/  IMAD.X R5, R24, 0x1, R5, P2 ;  /* 0x0000000118057824 */ /* 0x000fc800010e0605 */
[----:B------:R-:W5:Y:S04]  /*8c90*/  LD.E.128 R8, desc[UR38][R8.64] ;  /* 0x0000002608087980 */ /* 0x000f68000c101d00 */
[----:B------:R-:W5:Y:S02]  /*8ca0*/  LD.E.128 R4, desc[UR38][R4.64] ;  /* 0x0000002604047980 */ /* 0x000f64000c101d00 */
.L_x_2760:
[----:B------:R-:W-:Y:S05]  /*8cb0*/  BSYNC B1 ;  /* 0x0000000000017941 */ /* 0x000fea0003800000 */
.L_x_2759:
[----:B------:R-:W0:Y:S01]  /*8cc0*/  SYNCS.PHASECHK.TRANS64.TRYWAIT P1, [R19+URZ+0x22800], R12 ;  /* 0x0228000c130075a7 */ /* 0x000e22000802017f */
[----:B-----5:R-:W-:Y:S01]  /*8cd0*/  IMAD.MOV.U32 R0, RZ, RZ, R4 ;  /* 0x000000ffff007224 */ /* 0x020fe200078e0004 */
[----:B------:R-:W-:Y:S01]  /*8ce0*/  VIADDMNMX R36, R36, -R209, 0x80, PT ;  /* 0x0000008024247446 */ /* 0x000fe200038009d1 */
[----:B---3--:R-:W-:Y:S01]  /*8cf0*/  IMAD.MOV.U32 R3, RZ, RZ, R5 ;  /* 0x000000ffff037224 */ /* 0x008fe200078e0005 */
[----:B------:R-:W-:Y:S01]  /*8d00*/  BSSY B1, `(.L_x_2761) ;  /* 0x000000c000017945 */ /* 0x000fe20003800000 */
[----:B------:R-:W-:Y:S01]  /*8d10*/  IMAD.MOV.U32 R13, RZ, RZ, R8 ;  /* 0x000000ffff0d7224 */ /* 0x000fe200078e0008 */
[-C--:B------:R-:W-:Y:S01]  /*8d20*/  ISETP.GE.OR P2, PT, R23, R36.reuse, P0 ;  /* 0x000000241700720c */ /* 0x080fe20000746670 */
[----:B------:R-:W-:Y:S01]  /*8d30*/  IMAD.MOV.U32 R14, RZ, RZ, R9 ;  /* 0x000000ffff0e7224 */ /* 0x000fe200078e0009 */
[----:B------:R-:W-:Y:S01]  /*8d40*/  PRMT R54, R0, 0x5410, R3 ;  /* 0x0000541000367816 */ /* 0x000fe20000000003 */
[----:B------:R-:W-:Y:S01]  /*8d50*/  IMAD.MOV.U32 R0, RZ, RZ, R6 ;  /* 0x000000ffff007224 */ /* 0x000fe200078e0006 */
[----:B------:R-:W-:Y:S01]  /*8d60*/  ISETP.GE.OR P0, PT, R231, R36, P0 ;  /* 0x00000024e700720c */ /* 0x000fe20000706670 */
[----:B------:R-:W-:Y:S01]  /*8d70*/  IMAD.MOV.U32 R3, RZ, RZ, R7 ;  /* 0x000000ffff037224 */ /* 0x000fe200078e0007 */
[----:B------:R-:W-:Y:S01]  /*8d80*/  PRMT R56, R13, 0x5410, R14 ;  /* 0x000054100d387816 */ /* 0x000fe2000000000e */
[----:B------:R-:W-:-:S03]  /*8d90*/  IMAD.IADD R39, R16, 0x1, R41 ;  /* 0x0000000110277824 */ /* 0x000fc600078e0229 */
[----:B------:R-:W-:Y:S01]  /*8da0*/  PRMT R55, R0, 0x5410, R3 ;  /* 0x0000541000377816 */ /* 0x000fe20000000003 */
[----:B0-----:R-:W-:Y:S06]  /*8db0*/  @!P1 BRA `(.L_x_2762) ;  /* 0x000001c800889947 */ /* 0x001fec0003800000 */
.L_x_3082:
[----:B------:R-:W-:Y:S05]  /*8dc0*/  BSYNC B1 ;  /* 0x0000000000017941 */ /* 0x000fea0003800000 */
.L_x_2761:
[----:B------:R-:W-:Y:S01]  /*8dd0*/  BSSY B1, `(.L_x_2763) ;  /* 0x0000063000017945 */ /* 0x000fe20003800000 */
[----:B------:R-:W-:Y:S01]  /*8de0*/  IMAD.MOV.U32 R0, RZ, RZ, R10 ;  /* 0x000000ffff007224 */ /* 0x000fe200078e000a */
[----:B------:R-:W-:Y:S01]  /*8df0*/  LOP3.LUT R39, R39, 0x38, RZ, 0xc0, !PT ;  /* 0x0000003827277812 */ /* 0x000fe200078ec0ff */
[----:B------:R-:W-:Y:S01]  /*8e00*/  IMAD.MOV.U32 R3, RZ, RZ, R11 ;  /* 0x000000ffff037224 */ /* 0x000fe200078e000b */
[----:B------:R-:W-:Y:S06]  /*8e10*/  @P2 BRA `(.L_x_2764) ;  /* 0x0000000400782947 */ /* 0x000fec0003800000 */
[----:B------:R-:W-:Y:S01]  /*8e20*/  IMAD.SHL.U32 R37, R37, 0x40, RZ ;  /* 0x0000004025257824 */ /* 0x000fe200078e00ff */
[--C-:B------:R-:W-:Y:S01]  /*8e30*/  SHF.R.U64 R50, R30, 0x10, R31.reuse ;  /* 0x000000101e327819 */ /* 0x100fe2000000121f */
[----:B------:R-:W-:Y:S01]  /*8e40*/  HADD2.F32 R41, -RZ, R40.H0_H0 ;  /* 0x20000028ff297230 */ /* 0x000fe20000004100 */
[----:B------:R-:W-:Y:S02]  /*8e50*/  SHF.R.U32.HI R36, RZ, 0x10, R31 ;  /* 0x00000010ff247819 */ /* 0x000fe4000001161f */
[----:B------:R-:W-:Y:S02]  /*8e60*/  LOP3.LUT R37, R37, 0x1c0, RZ, 0xc0, !PT ;  /* 0x000001c025257812 */ /* 0x000fe400078ec0ff */
[----:B------:R-:W-:Y:S01]  /*8e70*/  SHF.R.U64 R52, R20, 0x10, R21 ;  /* 0x0000001014347819 */ /* 0x000fe20000001215 */
[----:B------:R-:W-:Y:S01]  /*8e80*/  HADD2.F32 R36, -RZ, R36.H0_H0 ;  /* 0x20000024ff247230 */ /* 0x000fe20000004100 */
[----:B------:R-:W-:Y:S02]  /*8e90*/  SHF.R.U32.HI R14, RZ, 0x3, R37 ;  /* 0x00000003ff0e7819 */ /* 0x000fe40000011625 */
[----:B0-----:R-:W-:-:S02]  /*8ea0*/  LOP3.LUT R12, R37, 0x38, R16, 0xf8, !PT ;  /* 0x00000038250c7812 */ /* 0x001fc400078ef810 */
[----:B------:R-:W-:Y:S01]  /*8eb0*/  LOP3.LUT R25, R14, R39, R37, 0x1e, !PT ;  /* 0x000000270e197212 */ /* 0x000fe200078e1e25 */
[----:B------:R-:W-:Y:S01]  /*8ec0*/  HADD2.F32 R37, -RZ, R40.H1_H1 ;  /* 0x30000028ff257230 */ /* 0x000fe20000004100 */
[----:B------:R-:W-:Y:S02]  /*8ed0*/  LOP3.LUT R13, R12, R14, RZ, 0x3c, !PT ;  /* 0x0000000e0c0d7212 */ /* 0x000fe400078e3cff */
[----:B------:R-:W-:Y:S01]  /*8ee0*/  SHF.R.U32.HI R38, RZ, 0x10, R21 ;  /* 0x00000010ff267819 */ /* 0x000fe20000011615 */
[----:B------:R-:W-:Y:S01]  /*8ef0*/  IMAD R24, R220, 0x200, R25 ;  /* 0x00000200dc187824 */ /* 0x000fe200078e0219 */
[----:B------:R-:W-:Y:S01]  /*8f00*/  SHF.R.U64 R49, R32, 0x10, R33 ;  /* 0x0000001020317819 */ /* 0x000fe20000001221 */
[----:B------:R-:W-:Y:S01]  /*8f10*/  IMAD R12, R220, 0x200, R13 ;  /* 0x00000200dc0c7824 */ /* 0x000fe200078e020d */
[----:B------:R-:W-:Y:S01]  /*8f20*/  SHF.R.U32.HI R42, RZ, 0x10, R33 ;  /* 0x00000010ff2a7819 */ /* 0x000fe20000011621 */
[----:B------:R-:W-:Y:S01]  /*8f30*/  IMAD R48, R24, 0x2, R19 ;  /* 0x0000000218307824 */ /* 0x000fe200078e0213 */
[----:B------:R-:W-:Y:S01]  /*8f40*/  SHF.R.U64 R51, R28, 0x10, R29 ;  /* 0x000000101c337819 */ /* 0x000fe2000000121d */
[----:B------:R-:W-:Y:S01]  /*8f50*/  IMAD R47, R12, 0x2, R19 ;  /* 0x000000020c2f7824 */ /* 0x000fe200078e0213 */
[----:B------:R-:W-:-:S02]  /*8f60*/  SHF.R.U32.HI R44, RZ, 0x10, R29 ;  /* 0x00000010ff2c7819 */ /* 0x000fc4000001161d */
[----:B------:R-:W0:Y:S04]  /*8f70*/  LDS.128 R24, [R48+0x18400] ;  /* 0x0184000030187984 */ /* 0x000e280000000c00 */
[----:B------:R-:W1:Y:S01]  /*8f80*/  LDS.128 R12, [R47+0x18400] ;  /* 0x018400002f0c7984 */ /* 0x000e620000000c00 */
[--C-:B0-----:R-:W-:Y:S02]  /*8f90*/  HADD2.F32 R30, -RZ, R25.reuse.H0_H0 ;  /* 0x20000019ff1e7230 */ /* 0x101fe40000004100 */
[----:B------:R-:W-:Y:S02]  /*8fa0*/  HADD2.F32 R31, -RZ, R25.H1_H1 ;  /* 0x30000019ff1f7230 */ /* 0x000fe40000004100 */
[----:B-1----:R-:W-:Y:S02]  /*8fb0*/  HADD2.F32 R20, -RZ, R13.H0_H0 ;  /* 0x2000000dff147230 */ /* 0x002fe40000004100 */
[C---:B------:R-:W-:Y:S01]  /*8fc0*/  FMUL.FTZ R43, R30.reuse, R41 ;  /* 0x000000291e2b7220 */ /* 0x040fe20000410000 */
[----:B------:R-:W-:Y:S01]  /*8fd0*/  FMUL.FTZ R45, R30, R37 ;  /* 0x000000251e2d7220 */ /* 0x000fe20000410000 */
[----:B------:R-:W-:-:S02]  /*8fe0*/  HADD2.F32 R30, -RZ, R38.H0_H0 ;  /* 0x20000026ff1e7230 */ /* 0x000fc40000004100 */
[C---:B------:R-:W-:Y:S01]  /*8ff0*/  FMUL.FTZ R38, R31.reuse, R36 ;  /* 0x000000241f267220 */ /* 0x040fe20000410000 */
[C---:B------:R-:W-:Y:S01]  /*9000*/  FFMA.FTZ R40, R20.reuse, R37, -R43 ;  /* 0x0000002514287223 */ /* 0x040fe2000001082b */
[----:B------:R-:W-:Y:S02]  /*9010*/  HADD2.F32 R21, -RZ, R13.H1_H1 ;  /* 0x3000000dff157230 */ /* 0x000fe40000004100 */
[----:B------:R-:W-:Y:S01]  /*9020*/  FFMA.FTZ R45, R20, R41, R45 ;  /* 0x00000029142d7223 */ /* 0x000fe2000001002d */
[----:B------:R-:W-:Y:S02]  /*9030*/  HADD2.F32 R32, -RZ, R27.H0_H0 ;  /* 0x2000001bff207230 */ /* 0x000fe40000004100 */
[-C--:B------:R-:W-:Y:S01]  /*9040*/  FMUL.FTZ R20, R31, R30.reuse ;  /* 0x0000001e1f147220 */ /* 0x080fe20000410000 */
[----:B------:R-:W-:Y:S02]  /*9050*/  HADD2.F32 R43, -RZ, R46.H1_H1 ;  /* 0x3000002eff2b7230 */ /* 0x000fe40000004100 */
[----:B------:R-:W-:Y:S01]  /*9060*/  FFMA.FTZ R41, R21, R30, -R38 ;  /* 0x0000001e15297223 */ /* 0x000fe20000010826 */
[----:B------:R-:W-:-:S02]  /*9070*/  HADD2.F32 R37, -RZ, R35.H1_H1 ;  /* 0x30000023ff257230 */ /* 0x000fc40000004100 */
[----:B------:R-:W-:Y:S02]  /*9080*/  HADD2.F32 R28, -RZ, R15.H0_H0 ;  /* 0x2000000fff1c7230 */ /* 0x000fe40000004100 */
[C---:B------:R-:W-:Y:S01]  /*9090*/  FMUL.FTZ R31, R32.reuse, R43 ;  /* 0x0000002b201f7220 */ /* 0x040fe20000410000 */
[----:B------:R-:W-:Y:S02]  /*90a0*/  HADD2.F32 R33, -RZ, R27.H1_H1 ;  /* 0x3000001bff217230 */ /* 0x000fe40000004100 */
[-C--:B------:R-:W-:Y:S01]  /*90b0*/  FMUL.FTZ R32, R32, R37.reuse ;  /* 0x0000002520207220 */ /* 0x080fe20000410000 */
[----:B------:R-:W-:Y:S02]  /*90c0*/  HADD2.F32 R38, -RZ, R42.H0_H0 ;  /* 0x2000002aff267230 */ /* 0x000fe40000004100 */
[C---:B------:R-:W-:Y:S01]  /*90d0*/  FFMA.FTZ R37, R28.reuse, R37, -R31 ;  /* 0x000000251c257223 */ /* 0x040fe2000001081f */
[----:B------:R-:W-:Y:S02]  /*90e0*/  HADD2.F32 R29, -RZ, R15.H1_H1 ;  /* 0x3000000fff1d7230 */ /* 0x000fe40000004100 */
[----:B------:R-:W-:Y:S01]  /*90f0*/  FFMA.FTZ R43, R28, R43, R32 ;  /* 0x0000002b1c2b7223 */ /* 0x000fe20000010020 */
[----:B------:R-:W-:-:S02]  /*9100*/  HADD2.F32 R30, -RZ, R44.H0_H0 ;  /* 0x2000002cff1e7230 */ /* 0x000fc40000004100 */
[----:B------:R-:W-:Y:S01]  /*9110*/  FFMA.FTZ R42, R21, R36, R20 ;  /* 0x00000024152a7223 */ /* 0x000fe20000010014 */
[----:B------:R-:W-:Y:S02]  /*9120*/  HADD2.F32 R25, -RZ, R24.H0_H0 ;  /* 0x20000018ff197230 */ /* 0x000fe40000004100 */
[C---:B------:R-:W-:Y:S01]  /*9130*/  FMUL.FTZ R28, R33.reuse, R38 ;  /* 0x00000026211c7220 */ /* 0x040fe20000410000 */
[----:B------:R-:W-:Y:S02]  /*9140*/  HADD2.F32 R32, -RZ, R46.H0_H0 ;  /* 0x2000002eff207230 */ /* 0x000fe40000004100 */
[-C--:B------:R-:W-:Y:S01]  /*9150*/  FMUL.FTZ R46, R33, R30.reuse ;  /* 0x0000001e212e7220 */ /* 0x080fe20000410000 */
[----:B------:R-:W-:Y:S02]  /*9160*/  HADD2.F32 R20, -RZ, R53.H1_H1 ;  /* 0x30000035ff147230 */ /* 0x000fe40000004100 */
[----:B------:R-:W-:Y:S01]  /*9170*/  FFMA.FTZ R44, R29, R30, -R28 ;  /* 0x0000001e1d2c7223 */ /* 0x000fe2000001081c */
[----:B------:R-:W-:-:S02]  /*9180*/  HADD2.F32 R13, -RZ, R12.H0_H0 ;  /* 0x2000000cff0d7230 */ /* 0x000fc40000004100 */
[C---:B------:R-:W-:Y:S01]  /*9190*/  FMUL.FTZ R36, R25.reuse, R32 ;  /* 0x0000002019247220 */ /* 0x040fe20000410000 */
[----:B------:R-:W-:Y:S02]  /*91a0*/  HADD2.F32 R27, -RZ, R26.H0_H0 ;  /* 0x2000001aff1b7230 */ /* 0x000fe40000004100 */
[----:B------:R-:W-:Y:S01]  /*91b0*/  FMUL.FTZ R25, R25, R20 ;  /* 0x0000001419197220 */ /* 0x000fe20000410000 */
[----:B------:R-:W-:Y:S02]  /*91c0*/  HADD2.F32 R30, -RZ, R53.H0_H0 ;  /* 0x20000035ff1e7230 */ /* 0x000fe40000004100 */
[----:B------:R-:W-:Y:S01]  /*91d0*/  FFMA.FTZ R46, R29, R38, R46 ;  /* 0x000000261d2e7223 */ /* 0x000fe2000001002e */
[----:B------:R-:W-:Y:S02]  /*91e0*/  HADD2.F32 R28, -RZ, R35.H0_H0 ;  /* 0x20000023ff1c7230 */ /* 0x000fe40000004100 */
[----:B------:R-:W-:Y:S01]  /*91f0*/  FFMA.FTZ R36, R13, R20, -R36 ;  /* 0x000000140d247223 */ /* 0x000fe20000010824 */
[----:B------:R-:W-:-:S02]  /*9200*/  HADD2.F32 R15, -RZ, R14.H0_H0 ;  /* 0x2000000eff0f7230 */ /* 0x000fc40000004100 */
[----:B------:R-:W-:Y:S01]  /*9210*/  FMUL.FTZ R38, R27, R30 ;  /* 0x0000001e1b267220 */ /* 0x000fe20000410000 */
[----:B------:R-:W-:Y:S01]  /*9220*/  FFMA.FTZ R32, R13, R32, R25 ;  /* 0x000000200d207223 */ /* 0x000fe20000010019 */
[-C--:B------:R-:W-:Y:S01]  /*9230*/  FMUL.FTZ R20, R27, R28.reuse ;  /* 0x0000001c1b147220 */ /* 0x080fe20000410000 */
[----:B------:R-:W-:Y:S02]  /*9240*/  HADD2.F32 R24, -RZ, R24.H1_H1 ;  /* 0x30000018ff187230 */ /* 0x000fe40000004100 */
[C---:B------:R-:W-:Y:S01]  /*9250*/  FFMA.FTZ R38, R15.reuse, R28, -R38 ;  /* 0x0000001c0f267223 */ /* 0x040fe20000010826 */
[----:B------:R-:W-:Y:S02]  /*9260*/  HADD2.F32 R26, -RZ, R26.H1_H1 ;  /* 0x3000001aff1a7230 */ /* 0x000fe40000004100 */
[----:B------:R-:W-:Y:S01]  /*9270*/  FFMA.FTZ R20, R15, R30, R20 ;  /* 0x0000001e0f147223 */ /* 0x000fe20000010014 */
[----:B------:R-:W-:Y:S02]  /*9280*/  HADD2.F32 R25, -RZ, R50.H0_H0 ;  /* 0x20000032ff197230 */ /* 0x000fe40000004100 */
[----:B------:R-:W-:-:S02]  /*9290*/  HADD2.F32 R27, -RZ, R49.H0_H0 ;  /* 0x20000031ff1b7230 */ /* 0x000fc40000004100 */
[----:B------:R-:W-:Y:S02]  /*92a0*/  HADD2.F32 R13, -RZ, R52.H0_H0 ;  /* 0x20000034ff0d7230 */ /* 0x000fe40000004100 */
[----:B------:R-:W-:Y:S01]  /*92b0*/  FMUL.FTZ R15, R24, R25 ;  /* 0x00000019180f7220 */ /* 0x000fe20000410000 */
[----:B------:R-:W-:Y:S02]  /*92c0*/  HADD2.F32 R21, -RZ, R51.H0_H0 ;  /* 0x20000033ff157230 */ /* 0x000fe40000004100 */
[----:B------:R-:W-:Y:S01]  /*92d0*/  FMUL.FTZ R33, R26, R27 ;  /* 0x0000001b1a217220 */ /* 0x000fe20000410000 */
[----:B------:R-:W-:Y:S02]  /*92e0*/  HADD2.F32 R12, -RZ, R12.H1_H1 ;  /* 0x3000000cff0c7230 */ /* 0x000fe40000004100 */
[----:B------:R-:W-:Y:S01]  /*92f0*/  FMUL.FTZ R24, R24, R13 ;  /* 0x0000000d18187220 */ /* 0x000fe20000410000 */
        /* <DEDUP_REMOVED lines=16> */
.L_x_2764:
[----:B------:R-:W-:Y:S05]  /*9400*/  BSYNC B1 ;  /* 0x0000000000017941 */ /* 0x000fea0003800000 */
.L_x_2763:
[----:B------:R-:W-:Y:S01]  /*9410*/  PRMT R41, R0, 0x5410, R3 ;  /* 0x0000541000297816 */ /* 0x000fe20000000003 */
[----:B------:R-:W-:Y:S06]  /*9420*/  @P0 BRA `(.L_x_2755) ;  /* 0x0000000400640947 */ /* 0x000fec0003800000 */
[----:B------:R-:W2:Y:S01]  /*9430*/  LDL R42, [R1+0x68] ;  /* 0x00006800012a7983 */ /* 0x000ea20000100800 */
[----:B01----:R-:W-:-:S04]  /*9440*/  SHF.R.U32.HI R12, RZ, 0x3, R218 ;  /* 0x00000003ff0c7819 */ /* 0x003fc800000116da */
[----:B------:R-:W-:-:S05]  /*9450*/  LOP3.LUT R0, R12, R39, R218, 0x1e, !PT ;  /* 0x000000270c007212 */ /* 0x000fca00078e1eda */
[----:B------:R-:W-:-:S04]  /*9460*/  IMAD.IADD R0, R221, 0x1, R0 ;  /* 0x00000001dd007824 */ /* 0x000fc800078e0200 */
[----:B------:R-:W-:-:S05]  /*9470*/  IMAD R0, R0, 0x2, R19 ;  /* 0x0000000200007824 */ /* 0x000fca00078e0213 */
[----:B------:R-:W0:Y:S01]  /*9480*/  LDS.128 R24, [R0+0x18400] ;  /* 0x0184000000187984 */ /* 0x000e220000000c00 */
[----:B------:R-:W-:Y:S01]  /*9490*/  SHF.R.U64 R40, R8, 0x10, R9 ;  /* 0x0000001008287819 */ /* 0x000fe20000001209 */
[----:B------:R-:W-:Y:S01]  /*94a0*/  HADD2.F32 R21, -RZ, R54.H1_H1 ;  /* 0x30000036ff157230 */ /* 0x000fe20000004100 */
[----:B------:R-:W-:Y:S02]  /*94b0*/  SHF.R.U32.HI R28, RZ, 0x10, R5 ;  /* 0x00000010ff1c7819 */ /* 0x000fe40000011605 */
[--C-:B------:R-:W-:Y:S02]  /*94c0*/  SHF.R.U64 R39, R10, 0x10, R11.reuse ;  /* 0x000000100a277819 */ /* 0x100fe4000000120b */
[----:B------:R-:W-:Y:S01]  /*94d0*/  SHF.R.U32.HI R38, RZ, 0x10, R11 ;  /* 0x00000010ff267819 */ /* 0x000fe2000001160b */
[----:B------:R-:W-:Y:S01]  /*94e0*/  HADD2.F32 R11, -RZ, R56.H1_H1 ;  /* 0x30000038ff0b7230 */ /* 0x000fe20000004100 */
[----:B------:R-:W-:Y:S01]  /*94f0*/  SHF.R.U32.HI R20, RZ, 0x10, R9 ;  /* 0x00000010ff147819 */ /* 0x000fe20000011609 */
[----:B------:R-:W-:Y:S01]  /*9500*/  HADD2.F32 R28, -RZ, R28.H0_H0 ;  /* 0x2000001cff1c7230 */ /* 0x000fe20000004100 */
[----:B------:R-:W-:-:S02]  /*9510*/  SHF.R.U64 R37, R4, 0x10, R5 ;  /* 0x0000001004257819 */ /* 0x000fc40000001205 */
[--C-:B------:R-:W-:Y:S02]  /*9520*/  SHF.R.U64 R35, R6, 0x10, R7.reuse ;  /* 0x0000001006237819 */ /* 0x100fe40000001207 */
[----:B------:R-:W-:Y:S01]  /*9530*/  SHF.R.U32.HI R33, RZ, 0x10, R7 ;  /* 0x00000010ff217819 */ /* 0x000fe20000011607 */
[--C-:B0-----:R-:W-:Y:S02]  /*9540*/  HADD2.F32 R8, -RZ, R25.reuse.H0_H0 ;  /* 0x20000019ff087230 */ /* 0x101fe40000004100 */
[----:B------:R-:W-:-:S03]  /*9550*/  HADD2.F32 R25, -RZ, R25.H1_H1 ;  /* 0x30000019ff197230 */ /* 0x000fc60000004100 */
[C---:B------:R-:W-:Y:S01]  /*9560*/  FMUL.FTZ R29, R8.reuse, R21 ;  /* 0x00000015081d7220 */ /* 0x040fe20000410000 */
[----:B------:R-:W-:Y:S01]  /*9570*/  FMUL.FTZ R31, R8, R11 ;  /* 0x0000000b081f7220 */ /* 0x000fe20000410000 */
[----:B------:R-:W-:Y:S02]  /*9580*/  HADD2.F32 R8, -RZ, R20.H0_H0 ;  /* 0x20000014ff087230 */ /* 0x000fe40000004100 */
[C---:B------:R-:W-:Y:S01]  /*9590*/  FMUL.FTZ R30, R25.reuse, R28 ;  /* 0x0000001c191e7220 */ /* 0x040fe20000410000 */
[----:B------:R-:W-:Y:S02]  /*95a0*/  HADD2.F32 R7, -RZ, R24.H0_H0 ;  /* 0x20000018ff077230 */ /* 0x000fe40000004100 */
[----:B------:R-:W-:Y:S02]  /*95b0*/  HADD2.F32 R20, -RZ, R54.H0_H0 ;  /* 0x20000036ff147230 */ /* 0x000fe40000004100 */
[----:B------:R-:W-:Y:S01]  /*95c0*/  FMUL.FTZ R36, R25, R8 ;  /* 0x0000000819247220 */ /* 0x000fe20000410000 */
[----:B------:R-:W-:-:S02]  /*95d0*/  HADD2.F32 R9, -RZ, R26.H0_H0 ;  /* 0x2000001aff097230 */ /* 0x000fc40000004100 */
[--C-:B------:R-:W-:Y:S02]  /*95e0*/  HADD2.F32 R10, -RZ, R27.reuse.H0_H0 ;  /* 0x2000001bff0a7230 */ /* 0x100fe40000004100 */
[----:B------:R-:W-:Y:S02]  /*95f0*/  HADD2.F32 R27, -RZ, R27.H1_H1 ;  /* 0x3000001bff1b7230 */ /* 0x000fe40000004100 */
[----:B------:R-:W-:Y:S02]  /*9600*/  HADD2.F32 R24, -RZ, R24.H1_H1 ;  /* 0x30000018ff187230 */ /* 0x000fe40000004100 */
[----:B------:R-:W-:Y:S01]  /*9610*/  HADD2.F32 R26, -RZ, R26.H1_H1 ;  /* 0x3000001aff1a7230 */ /* 0x000fe20000004100 */
[----:B--2---:R-:W0:Y:S02]  /*9620*/  LDS.128 R12, [R42+0x18400] ;  /* 0x018400002a0c7984 */ /* 0x004e240000000c00 */
[--C-:B0-----:R-:W-:Y:S02]  /*9630*/  HADD2.F32 R4, -RZ, R13.reuse.H0_H0 ;  /* 0x2000000dff047230 */ /* 0x101fe40000004100 */
[----:B------:R-:W-:-:S03]  /*9640*/  HADD2.F32 R13, -RZ, R13.H1_H1 ;  /* 0x3000000dff0d7230 */ /* 0x000fc60000004100 */
[C---:B------:R-:W-:Y:S01]  /*9650*/  FFMA.FTZ R29, R4.reuse, R11, -R29 ;  /* 0x0000000b041d7223 */ /* 0x040fe2000001081d */
[----:B------:R-:W-:Y:S01]  /*9660*/  FFMA.FTZ R31, R4, R21, R31 ;  /* 0x00000015041f7223 */ /* 0x000fe2000001001f */
[----:B------:R-:W-:Y:S02]  /*9670*/  HADD2.F32 R4, -RZ, R56.H0_H0 ;  /* 0x20000038ff047230 */ /* 0x000fe40000004100 */
[----:B------:R-:W-:Y:S01]  /*9680*/  FFMA.FTZ R32, R13, R8, -R30 ;  /* 0x000000080d207223 */ /* 0x000fe2000001081e */
[----:B------:R-:W-:Y:S02]  /*9690*/  HADD2.F32 R3, -RZ, R12.H0_H0 ;  /* 0x2000000cff037230 */ /* 0x000fe40000004100 */
[C---:B------:R-:W-:Y:S01]  /*96a0*/  FMUL.FTZ R30, R7.reuse, R20 ;  /* 0x00000014071e7220 */ /* 0x040fe20000410000 */
[----:B------:R-:W-:Y:S02]  /*96b0*/  HADD2.F32 R8, -RZ, R55.H0_H0 ;  /* 0x20000037ff087230 */ /* 0x000fe40000004100 */
[----:B------:R-:W-:Y:S01]  /*96c0*/  FMUL.FTZ R7, R7, R4 ;  /* 0x0000000407077220 */ /* 0x000fe20000410000 */
[----:B------:R-:W-:Y:S01]  /*96d0*/  FFMA.FTZ R36, R13, R28, R36 ;  /* 0x0000001c0d247223 */ /* 0x000fe20000010024 */
[----:B------:R-:W-:Y:S01]  /*96e0*/  FFMA.FTZ R30, R3, R4, -R30 ;  /* 0x00000004031e7223 */ /* 0x000fe2000001081e */
[----:B------:R-:W-:-:S02]  /*96f0*/  HADD2.F32 R5, -RZ, R14.H0_H0 ;  /* 0x2000000eff057230 */ /* 0x000fc40000004100 */
[----:B------:R-:W-:Y:S01]  /*9700*/  FFMA.FTZ R13, R3, R20, R7 ;  /* 0x00000014030d7223 */ /* 0x000fe20000010007 */
[--C-:B------:R-:W-:Y:S02]  /*9710*/  HADD2.F32 R4, -RZ, R41.reuse.H0_H0 ;  /* 0x20000029ff047230 */ /* 0x100fe40000004100 */
[C---:B------:R-:W-:Y:S01]  /*9720*/  FMUL.FTZ R20, R9.reuse, R8 ;  /* 0x0000000809147220 */ /* 0x040fe20000410000 */
[----:B------:R-:W-:Y:S02]  /*9730*/  HADD2.F32 R3, -RZ, R41.H1_H1 ;  /* 0x30000029ff037230 */ /* 0x000fe40000004100 */
[----:B------:R-:W-:Y:S02]  /*9740*/  HADD2.F32 R7, -RZ, R55.H1_H1 ;  /* 0x30000037ff077230 */ /* 0x000fe40000004100 */
[-C--:B------:R-:W-:Y:S01]  /*9750*/  FMUL.FTZ R28, R9, R4.reuse ;  /* 0x00000004091c7220 */ /* 0x080fe20000410000 */
[----:B------:R-:W-:Y:S01]  /*9760*/  FFMA.FTZ R21, R5, R4, -R20 ;  /* 0x0000000405157223 */ /* 0x000fe20000010814 */
[----:B------:R-:W-:-:S02]  /*9770*/  HADD2.F32 R6, -RZ, R15.H0_H0 ;  /* 0x2000000fff067230 */ /* 0x000fc40000004100 */
[----:B------:R-:W-:Y:S02]  /*9780*/  HADD2.F32 R4, -RZ, R38.H0_H0 ;  /* 0x20000026ff047230 */ /* 0x000fe40000004100 */
[C---:B------:R-:W-:Y:S01]  /*9790*/  FMUL.FTZ R9, R10.reuse, R7 ;  /* 0x000000070a097220 */ /* 0x040fe20000410000 */
[----:B------:R-:W-:Y:S02]  /*97a0*/  HADD2.F32 R20, -RZ, R33.H0_H0 ;  /* 0x20000021ff147230 */ /* 0x000fe40000004100 */
[-C--:B------:R-:W-:Y:S01]  /*97b0*/  FMUL.FTZ R38, R10, R3.reuse ;  /* 0x000000030a267220 */ /* 0x080fe20000410000 */
[----:B------:R-:W-:Y:S02]  /*97c0*/  HADD2.F32 R15, -RZ, R15.H1_H1 ;  /* 0x3000000fff0f7230 */ /* 0x000fe40000004100 */
[----:B------:R-:W-:Y:S01]  /*97d0*/  FFMA.FTZ R10, R5, R8, R28 ;  /* 0x00000008050a7223 */ /* 0x000fe2000001001c */
[C---:B------:R-:W-:Y:S01]  /*97e0*/  FFMA.FTZ R25, R6.reuse, R3, -R9 ;  /* 0x0000000306197223 */ /* 0x040fe20000010809 */
[----:B------:R-:W-:Y:S01]  /*97f0*/  FFMA.FTZ R38, R6, R7, R38 ;  /* 0x0000000706267223 */ /* 0x000fe20000010026 */
[C---:B------:R-:W-:Y:S01]  /*9800*/  FMUL.FTZ R8, R27.reuse, R20 ;  /* 0x000000141b087220 */ /* 0x040fe20000410000 */
[----:B------:R-:W-:Y:S01]  /*9810*/  FMUL.FTZ R6, R27, R4 ;  /* 0x000000041b067220 */ /* 0x000fe20000410000 */
[----:B------:R-:W-:-:S02]  /*9820*/  HADD2.F32 R7, -RZ, R37.H0_H0 ;  /* 0x20000025ff077230 */ /* 0x000fc40000004100 */
[----:B------:R-:W-:Y:S02]  /*9830*/  HADD2.F32 R9, -RZ, R35.H0_H0 ;  /* 0x20000023ff097230 */ /* 0x000fe40000004100 */
[----:B------:R-:W-:Y:S02]  /*9840*/  HADD2.F32 R3, -RZ, R40.H0_H0 ;  /* 0x20000028ff037230 */ /* 0x000fe40000004100 */
[----:B------:R-:W-:Y:S02]  /*9850*/  HADD2.F32 R5, -RZ, R39.H0_H0 ;  /* 0x20000027ff057230 */ /* 0x000fe40000004100 */
[C---:B------:R-:W-:Y:S01]  /*9860*/  FFMA.FTZ R4, R15.reuse, R4, -R8 ;  /* 0x000000040f047223 */ /* 0x040fe20000010808 */
[----:B------:R-:W-:Y:S02]  /*9870*/  HADD2.F32 R12, -RZ, R12.H1_H1 ;  /* 0x3000000cff0c7230 */ /* 0x000fe40000004100 */
[----:B------:R-:W-:Y:S01]  /*9880*/  FFMA.FTZ R27, R15, R20, R6 ;  /* 0x000000140f1b7223 */ /* 0x000fe20000010006 */
[----:B------:R-:W-:-:S02]  /*9890*/  HADD2.F32 R14, -RZ, R14.H1_H1 ;  /* 0x3000000eff0e7230 */ /* 0x000fc40000004100 */
[----:B------:R-:W-:Y:S01]  /*98a0*/  FMUL.FTZ R11, R24, R7 ;  /* 0x00000007180b7220 */ /* 0x000fe20000410000 */
[----:B------:R-:W-:Y:S01]  /*98b0*/  FMUL.FTZ R15, R26, R9 ;  /* 0x000000091a0f7220 */ /* 0x000fe20000410000 */
[----:B------:R-:W-:Y:S01]  /*98c0*/  FMUL.FTZ R24, R24, R3 ;  /* 0x0000000318187220 */ /* 0x000fe20000410000 */
[----:B------:R-:W-:Y:S01]  /*98d0*/  FMUL.FTZ R26, R26, R5 ;  /* 0x000000051a1a7220 */ /* 0x000fe20000410000 */
[----:B------:R-:W-:Y:S01]  /*98e0*/  FFMA.FTZ R3, R12, R3, -R11 ;  /* 0x000000030c037223 */ /* 0x000fe2000001080b */
[----:B------:R-:W-:Y:S01]  /*98f0*/  FFMA.FTZ R6, R14, R5, -R15 ;  /* 0x000000050e067223 */ /* 0x000fe2000001080f */
        /* <DEDUP_REMOVED lines=12> */
.L_x_2755:
[----:B------:R-:W-:Y:S05]  /*99c0*/  BSYNC B0 ;  /* 0x0000000000007941 */ /* 0x000fea0003800000 */
.L_x_2741:
        /* <DEDUP_REMOVED lines=8> */
.L_x_2738:
[----:B-1----:R-:W1:Y:S01]  /*9a50*/  S2R R3, SR_TID.X ;  /* 0x0000000000037919 */ /* 0x002e620000002100 */
[----:B--23--:R-:W-:Y:S01]  /*9a60*/  IMAD.U32 R0, RZ, RZ, UR37 ;  /* 0x00000025ff007e24 */ /* 0x00cfe2000f8e00ff */
[----:B------:R-:W-:Y:S05]  /*9a70*/  WARPSYNC.ALL ;  /* 0x0000000000007948 */ /* 0x000fea0003800000 */
[----:B------:R-:W-:Y:S02]  /*9a80*/  ISETP.NE.AND P0, PT, R0, 0x3, PT ;  /* 0x000000030000780c */ /* 0x000fe40003f05270 */
[----:B------:R-:W-:-:S11]  /*9a90*/  LOP3.LUT R18, R18, 0xfff7ffff, RZ, 0xc0, !PT ;  /* 0xfff7ffff12127812 */ /* 0x000fd600078ec0ff */
[----:B------:R-:W-:Y:S02]  /*9aa0*/  @P0 LOP3.LUT R18, R18, 0x80000, RZ, 0xfc, !PT ;  /* 0x0008000012120812 */ /* 0x000fe400078efcff */
[----:B-1----:R-:W-:-:S05]  /*9ab0*/  SHF.R.U32.HI R3, RZ, 0x7, R3 ;  /* 0x00000007ff037819 */ /* 0x002fca0000011603 */
[----:B------:R-:W-:-:S05]  /*9ac0*/  VIADD R72, R3, 0x8 ;  /* 0x0000000803487836 */ /* 0x000fca0000000000 */
[----:B------:R1:W-:Y:S06]  /*9ad0*/  BAR.SYNC.DEFER_BLOCKING R72, 0x100 ;  /* 0x000400480000751d */ /* 0x0003ec0000010000 */
[----:B------:R-:W-:Y:S05]  /*9ae0*/  @!P0 BRA `(.L_x_2765) ;  /* 0x0000000000048947 */ /* 0x000fea0003800000 */
[----:B------:R-:W-:Y:S01]  /*9af0*/  BPT.TRAP 0x1 ;  /* 0x000000040000795c */ /* 0x000fe20000300000 */
.L_x_2765:
[----:B------:R-:W-:Y:S01]  /*9b00*/  IMAD R4, R2, 0x8, R19 ;  /* 0x0000000802047824 */ /* 0x000fe200078e0213 */
[----:B------:R-:W-:-:S04]  /*9b10*/  SHF.L.U32 R73, R202, 0x1f, RZ ;  /* 0x0000001fca497819 */ /* 0x000fc800000006ff */
[----:B------:R2:W3:Y:S01]  /*9b20*/  SYNCS.PHASECHK.TRANS64.TRYWAIT P1, [R4+URZ+0x22830], R73 ;  /* 0x02283049040075a7 */ /* 0x0004e2000802017f */
[----:B------:R-:W-:Y:S05]  /*9b30*/  @!P0 BRA `(.L_x_2766) ;  /* 0x0000000000048947 */ /* 0x000fea0003800000 */
[----:B------:R-:W-:Y:S01]  /*9b40*/  BPT.TRAP 0x1 ;  /* 0x000000040000795c */ /* 0x000fe20000300000 */
.L_x_2766:
[----:B------:R-:W4:Y:S01]  /*9b50*/  S2R R3, SR_TID.X ;  /* 0x0000000000037919 */ /* 0x000f220000002100 */
[----:B------:R-:W-:-:S05]  /*9b60*/  VIADD R0, R19, 0x1c400 ;  /* 0x0001c40013007836 */ /* 0x000fca0000000000 */
[----:B------:R-:W-:-:S04]  /*9b70*/  SHF.R.U32.HI R0, RZ, 0x4, R0 ;  /* 0x00000004ff007819 */ /* 0x000fc80000011600 */
[----:B------:R-:W-:Y:S02]  /*9b80*/  LOP3.LUT R0, R0, 0x3fff, RZ, 0xc0, !PT ;  /* 0x00003fff00007812 */ /* 0x000fe400078ec0ff */
[----:B----4-:R-:W-:-:S04]  /*9b90*/  LOP3.LUT R3, R3, 0x7f, RZ, 0xc0, !PT ;  /* 0x0000007f03037812 */ /* 0x010fc800078ec0ff */
[----:B------:R-:W-:Y:S01]  /*9ba0*/  ISETP.NE.AND P0, PT, R3, RZ, PT ;  /* 0x000000ff0300720c */ /* 0x000fe20003f05270 */
[----:B---3--:R-:W-:-:S12]  /*9bb0*/  @P1 BRA `(.L_x_2767) ;  /* 0x0000000000081947 */ /* 0x008fd80003800000 */
[----:B------:R-:W3:Y:S02]  /*9bc0*/  SYNCS.PHASECHK.TRANS64.TRYWAIT P1, [R4+URZ+0x22830], R73 ;  /* 0x02283049040075a7 */ /* 0x000ee4000802017f */
[----:B---3--:R-:W-:Y:S05]  /*9bd0*/  @!P1 BRA `(.L_x_2768) ;  /* 0x000001bc00149947 */ /* 0x008fea0003800000 */
.L_x_2767:
[----:B------:R-:W-:Y:S05]  /*9be0*/  WARPSYNC.ALL ;  /* 0x0000000000007948 */ /* 0x000fea0003800000 */
[----:B------:R-:W-:-:S05]  /*9bf0*/  LOP3.LUT R21, R0, 0x10000, RZ, 0xfc, !PT ;  /* 0x0001000000157812 */ /* 0x000fca00078efcff */
[----:B------:R-:W-:Y:S01]  /*9c00*/  IMAD R8, R2, 0x300, R21 ;  /* 0x0000030002087824 */ /* 0x000fe200078e0215 */
[----:B------:R-:W-:Y:S01]  /*9c10*/  LOP3.LUT R6, R34, 0x10000, RZ, 0xfc, !PT ;  /* 0x0001000022067812 */ /* 0x000fe200078efcff */
[----:B------:R-:W-:Y:S01]  /*9c20*/  IMAD.MOV.U32 R9, RZ, RZ, 0x40000040 ;  /* 0x40000040ff097424 */ /* 0x000fe200078e00ff */
[----:B0-----:R-:W-:Y:S01]  /*9c30*/  WARPGROUP.ARRIVE ;  /* 0x00000000000079c5 */ /* 0x001fe20000000000 */
[----:B------:R-:W-:Y:S01]  /*9c40*/  IMAD.MOV.U32 R7, RZ, RZ, 0x40000040 ;  /* 0x40000040ff077424 */ /* 0x000fe200078e00ff */
[C---:B------:R-:W-:Y:S01]  /*9c50*/  R2UR UR6, R8.reuse ;  /* 0x00000000080672ca */ /* 0x040fe200000e0000 */
[----:B------:R-:W-:Y:S01]  /*9c60*/  VIADD R10, R8, 0x2 ;  /* 0x00000002080a7836 */ /* 0x000fe20000000000 */
[----:B------:R-:W-:Y:S01]  /*9c70*/  R2UR UR7, R9 ;  /* 0x00000000090772ca */ /* 0x000fe200000e0000 */
[C---:B------:R-:W-:Y:S01]  /*9c80*/  VIADD R14, R6.reuse, 0x2 ;  /* 0x00000002060e7836 */ /* 0x040fe20000000000 */
[C---:B------:R-:W-:Y:S01]  /*9c90*/  R2UR UR4, R6.reuse ;  /* 0x00000000060472ca */ /* 0x040fe200000e0000 */
[----:B------:R-:W-:Y:S01]  /*9ca0*/  IMAD.MOV.U32 R11, RZ, RZ, 0x40000040 ;  /* 0x40000040ff0b7424 */ /* 0x000fe200078e00ff */
[----:B------:R-:W-:Y:S01]  /*9cb0*/  R2UR UR5, R7 ;  /* 0x00000000070572ca */ /* 0x000fe200000e0000 */
[----:B------:R-:W-:Y:S01]  /*9cc0*/  IMAD.MOV.U32 R15, RZ, RZ, 0x40000040 ;  /* 0x40000040ff0f7424 */ /* 0x000fe200078e00ff */
[----:B------:R-:W0:Y:S01]  /*9cd0*/  LDC R20, c[0x0][0x448] ;  /* 0x00011200ff147b82 */ /* 0x000e220000000800 */
[----:B------:R-:W-:Y:S01]  /*9ce0*/  VIADD R12, R6, 0x4 ;  /* 0x00000004060c7836 */ /* 0x000fe20000000000 */
[----:B------:R-:W4:Y:S01]  /*9cf0*/  S2R R80, SR_TID.X ;  /* 0x0000000000507919 */ /* 0x000f220000002100 */
[----:B------:R-:W-:Y:S01]  /*9d00*/  IMAD.MOV.U32 R13, RZ, RZ, 0x40000040 ;  /* 0x40000040ff0d7424 */ /* 0x000fe200078e00ff */
[----:B------:R-:W-:Y:S01]  /*9d10*/  ULDC.64 UR8, c[0x0][0x9e0] ;  /* 0x0002780000087ab9 */ /* 0x000fe20000000a00 */
[----:B------:R-:W-:Y:S01]  /*9d20*/  IMAD.MOV.U32 R9, RZ, RZ, 0x40000040 ;  /* 0x40000040ff097424 */ /* 0x000fe200078e00ff */
[----:B------:R-:W-:Y:S01]  /*9d30*/  UISETP.GE.AND UP0, UPT, UR9, 0x1, UPT ;  /* 0x000000010900788c */ /* 0x000fe2000bf06270 */
[----:B------:R-:W-:Y:S01]  /*9d40*/  LOP3.LUT R18, R18, 0xffefffff, RZ, 0xc0, !PT ;  /* 0xffefffff12127812 */ /* 0x000fe200078ec0ff */
[----:B------:R-:W-:-:S02]  /*9d50*/  ULDC UR43, c[0x0][0x9dc] ;  /* 0x00027700002b7ab9 */ /* 0x000fc40000000800 */
[----:B------:R-:W-:Y:S01]  /*9d60*/  ULOP3.LUT UR43, URZ, UR43, URZ, 0x33, !UPT ;  /* 0x0000002b3f2b7292 */ /* 0x000fe2000f8e333f */
[----:B------:R-:W-:Y:S01]  /*9d70*/  HGMMA.64x96x16.F32 R24, gdesc[UR4], RZ, !UPT, gsb0 ;  /* 0x01600000041879f0 */ /* 0x000fe2000c0008ff */
[----:B------:R-:W-:Y:S01]  /*9d80*/  R2UR UR6, R10 ;  /* 0x000000000a0672ca */ /* 0x000fe200000e0000 */
[----:B------:R-:W-:Y:S01]  /*9d90*/  VIADD R10, R8, 0x4 ;  /* 0x00000004080a7836 */ /* 0x000fe20000000000 */
[----:B------:R-:W-:Y:S01]  /*9da0*/  R2UR UR7, R11 ;  /* 0x000000000b0772ca */ /* 0x000fe200000e0000 */
[----:B------:R-:W-:Y:S01]  /*9db0*/  IMAD.MOV.U32 R11, RZ, RZ, 0x40000040 ;  /* 0x40000040ff0b7424 */ /* 0x000fe200078e00ff */
[----:B------:R-:W-:Y:S01]  /*9dc0*/  R2UR UR4, R14 ;  /* 0x000000000e0472ca */ /* 0x000fe200000e0000 */
[----:B------:R-:W-:Y:S01]  /*9dd0*/  UP2UR UR40, UPR, URZ, 0x1 ;  /* 0x000000013f287883 */ /* 0x000fe20008000000 */
[----:B------:R-:W-:Y:S02]  /*9de0*/  R2UR UR5, R15 ;  /* 0x000000000f0572ca */ /* 0x000fe400000e0000 */
[----:B0-----:R-:W-:-:S02]  /*9df0*/  ISETP.NE.AND P1, PT, R20, 0x1, PT ;  /* 0x000000011400780c */ /* 0x001fc40003f25270 */
[----:B----4-:R-:W-:-:S11]  /*9e00*/  SHF.R.U32.HI R80, RZ, 0x7, R80 ;  /* 0x00000007ff507819 */ /* 0x010fd60000011650 */
[----:B------:R-:W0:Y:S01]  /*9e10*/  @P1 LDC R20, c[0x0][0x44c] ;  /* 0x00011300ff141b82 */ /* 0x000e220000000800 */
[----:B------:R-:W-:Y:S01]  /*9e20*/  @P1 LOP3.LUT R18, R18, 0x100000, RZ, 0xfc, !PT ;  /* 0x0010000012121812 */ /* 0x000fe200078efcff */
[----:B------:R-:W-:Y:S02]  /*9e30*/  WARPGROUP.DEPBAR.LE gsb0, 0x0 ;  /* 0x00008000000079c5 */ /* 0x000fe40000010000 */
[----:B------:R-:W-:-:S06]  /*9e40*/  WARPGROUP.ARRIVE ;  /* 0x00000000000079c5 */ /* 0x000fcc0000000000 */
[----:B------:R-:W-:Y:S01]  /*9e50*/  HGMMA.64x96x16.F32 R24, gdesc[UR4], R24, gsb0 ;  /* 0x01600000041879f0 */ /* 0x000fe20008000818 */
[----:B------:R-:W-:Y:S01]  /*9e60*/  R2UR UR6, R10 ;  /* 0x000000000a0672ca */ /* 0x000fe200000e0000 */
[----:B------:R-:W-:Y:S01]  /*9e70*/  VIADD R10, R8, 0x6 ;  /* 0x00000006080a7836 */ /* 0x000fe20000000000 */
[----:B------:R-:W-:Y:S01]  /*9e80*/  R2UR UR7, R11 ;  /* 0x000000000b0772ca */ /* 0x000fe200000e0000 */
[----:B------:R-:W-:Y:S01]  /*9e90*/  VIADD R8, R6, 0x6 ;  /* 0x0000000606087836 */ /* 0x000fe20000000000 */
[----:B------:R-:W-:Y:S01]  /*9ea0*/  R2UR UR4, R12 ;  /* 0x000000000c0472ca */ /* 0x000fe200000e0000 */
[----:B------:R-:W-:Y:S01]  /*9eb0*/  IMAD.MOV.U32 R11, RZ, RZ, 0x40000040 ;  /* 0x40000040ff0b7424 */ /* 0x000fe200078e00ff */
        /* <DEDUP_REMOVED lines=11> */
[----:B------:R-:W-:Y:S02]  /*9f70*/  ULDC UR4, c[0x0][0x9d8] ;  /* 0x0002760000047ab9 */ /* 0x000fe40000000800 */
[----:B------:R-:W-:Y:S02]  /*9f80*/  WARPGROUP.DEPBAR.LE gsb0, 0x0 ;  /* 0x00008000000079c5 */ /* 0x000fe40000010000 */
[----:B------:R-:W-:Y:S01]  /*9f90*/  FMUL.FTZ R79, R49, UR4 ;  /* 0x00000004314f7c20 */ /* 0x000fe20008410000 */
[----:B------:R-:W-:Y:S01]  /*9fa0*/  FMUL.FTZ R3, R27, UR4 ;  /* 0x000000041b037c20 */ /* 0x000fe20008410000 */
[----:B------:R-:W4:Y:S01]  /*9fb0*/  @P1 LDC R49, c[0x0][0x450] ;  /* 0x00011400ff311b82 */ /* 0x000f220000000800 */
[----:B------:R-:W-:Y:S01]  /*9fc0*/  FMUL.FTZ R27, R39, UR4 ;  /* 0x00000004271b7c20 */ /* 0x000fe20008410000 */
[----:B------:R-:W-:Y:S01]  /*9fd0*/  FMUL.FTZ R39, R55, UR4 ;  /* 0x0000000437277c20 */ /* 0x000fe20008410000 */
[----:B------:R-:W-:Y:S01]  /*9fe0*/  FMUL.FTZ R55, R57, UR4 ;  /* 0x0000000439377c20 */ /* 0x000fe20008410000 */
[----:B------:R-:W-:Y:S01]  /*9ff0*/  FMUL.FTZ R57, R61, UR4 ;  /* 0x000000043d397c20 */ /* 0x000fe20008410000 */
[----:B------:R-:W-:-:S02]  /*a000*/  IMAD.IADD R61, R210, 0x1, R209 ;  /* 0x00000001d23d7824 */ /* 0x000fc400078e02d1 */
[----:B------:R-:W-:Y:S01]  /*a010*/  FMUL.FTZ R74, R25, UR4 ;  /* 0x00000004194a7c20 */ /* 0x000fe20008410000 */
[----:B------:R-:W-:Y:S01]  /*a020*/  FMUL.FTZ R25, R35, UR4 ;  /* 0x0000000423197c20 */ /* 0x000fe20008410000 */
[----:B------:R-:W-:Y:S01]  /*a030*/  FMUL.FTZ R35, R51, UR4 ;  /* 0x0000000433237c20 */ /* 0x000fe20008410000 */
[----:B0-----:R-:W-:-:S04]  /*a040*/  @P1 IMAD.HI.U32 R20, R61, R20, RZ ;  /* 0x000000143d141227 */ /* 0x001fc800078e00ff */
        /* <DEDUP_REMOVED lines=14> */
[----:B----4-:R-:W-:Y:S01]  /*a130*/  @P1 SHF.R.U32.HI R61, RZ, R49, R20 ;  /* 0x00000031ff3d1219 */ /* 0x010fe20000011614 */
[----:B------:R-:W-:-:S02]  /*a140*/  @!P0 VIADD R49, R4, 0x22840 ;  /* 0x0002284004318836 */ /* 0x000fc40000000000 */
[----:B------:R-:W-:Y:S01]  /*a150*/  FMUL.FTZ R44, R59, UR4 ;  /* 0x000000043b2c7c20 */ /* 0x000fe20008410000 */
[----:B------:R-:W-:Y:S01]  /*a160*/  FMUL.FTZ R28, R42, UR4 ;  /* 0x000000042a1c7c20 */ /* 0x000fe20008410000 */
[----:B------:R-:W-:Y:S01]  /*a170*/  FMUL.FTZ R29, R43, UR4 ;  /* 0x000000042b1d7c20 */ /* 0x000fe20008410000 */
[----:B------:R-:W0:Y:S01]  /*a180*/  SHFL.IDX PT, R60, R61, RZ, 0x1c1f ;  /* 0x001c1fff3d3c7589 */ /* 0x000e2200000e0000 */
[----:B------:R-:W-:Y:S01]  /*a190*/  FMUL.FTZ R30, R46, UR4 ;  /* 0x000000042e1e7c20 */ /* 0x000fe20008410000 */
[----:B------:R-:W-:Y:S01]  /*a1a0*/  FMUL.FTZ R31, R47, UR4 ;  /* 0x000000042f1f7c20 */ /* 0x000fe20008410000 */
[----:B------:R-:W-:Y:S01]  /*a1b0*/  FMUL.FTZ R78, R48, UR4 ;  /* 0x00000004304e7c20 */ /* 0x000fe20008410000 */
[----:B------:R-:W-:Y:S01]  /*a1c0*/  FMUL.FTZ R34, R50, UR4 ;  /* 0x0000000432227c20 */ /* 0x000fe20008410000 */
[----:B------:R-:W-:Y:S01]  /*a1d0*/  FMUL.FTZ R59, R64, UR4 ;  /* 0x00000004403b7c20 */ /* 0x000fe20008410000 */
[----:B------:R-:W-:Y:S01]  /*a1e0*/  IADD3 R20, -R80, 0xb, RZ ;  /* 0x0000000b50147810 */ /* 0x000fe20007ffe1ff */
        /* <DEDUP_REMOVED lines=15> */
[----:B------:R-:W-:Y:S01]  /*a2e0*/  @!P0 PRMT R49, RZ, 0x654, R49 ;  /* 0x00000654ff318816 */ /* 0x000fe20000000031 */
[----:B------:R-:W-:Y:S01]  /*a2f0*/  FMUL.FTZ R50, R71, UR4 ;  /* 0x0000000447327c20 */ /* 0x000fe20008410000 */
[----:B------:R-:W-:Y:S01]  /*a300*/  FMUL.FTZ R68, R68, UR4 ;  /* 0x0000000444447c20 */ /* 0x000fe20008410000 */
[----:B------:R-:W-:Y:S01]  /*a310*/  FMUL.FTZ R70, R70, UR4 ;  /* 0x0000000446467c20 */ /* 0x000fe20008410000 */
[----:B------:R-:W-:Y:S01]  /*a320*/  PLOP3.LUT P1, PT, PT, PT, UP0, 0x40, 0x0 ;  /* 0x000000000000781c */ /* 0x000fe20003f2e808 */
[----:B------:R4:W-:Y:S06]  /*a330*/  BAR.ARV R20, 0x100 ;  /* 0x000400140000751d */ /* 0x0009ec0000002000 */
[C-C-:B------:R-:W-:Y:S01]  /*a340*/  IADD3 R58, -R205.reuse, 0x61, R54.reuse ;  /* 0x00000061cd3a7810 */ /* 0x140fe20007ffe136 */
[----:B------:R1:W-:Y:S01]  /*a350*/  @!P0 SYNCS.ARRIVE.TRANS64.RED.A1T0 RZ, [R49+URZ], RZ ;  /* 0x000000ff31ff89a7 */ /* 0x0003e2000810043f */
[----:B------:R-:W1:Y:S01]  /*a360*/  MUFU.TANH R5, R5 ;  /* 0x0000000500057308 */ /* 0x000e620000002400 */
[----:B------:R-:W-:Y:S01]  /*a370*/  IMAD.MOV.U32 R63, RZ, RZ, -0x60 ;  /* 0xffffffa0ff3f7424 */ /* 0x000fe200078e00ff */
[----:B------:R-:W-:Y:S01]  /*a380*/  IADD3 R67, -R205, 0x60, R54 ;  /* 0x00000060cd437810 */ /* 0x000fe20007ffe136 */
[----:B------:R-:W-:-:S02]  /*a390*/  IMAD.IADD R58, R58, 0x1, -R203 ;  /* 0x000000013a3a7824 */ /* 0x000fc400078e0acb */
[----:B------:R-:W-:Y:S02]  /*a3a0*/  IMAD R82, R176, R63, 0x60 ;  /* 0x00000060b0527424 */ /* 0x000fe400078e023f */
[C---:B------:R-:W-:Y:S01]  /*a3b0*/  VIADD R80, R58.reuse, UR8 ;  /* 0x000000083a507c36 */ /* 0x040fe20008000000 */
[----:B------:R-:W1:Y:S01]  /*a3c0*/  MUFU.TANH R74, R74 ;  /* 0x0000004a004a7308 */ /* 0x000e620000002400 */
[----:B------:R-:W-:Y:S02]  /*a3d0*/  VIADD R71, R58, UR43 ;  /* 0x0000002b3a477c36 */ /* 0x000fe40008000000 */
[----:B------:R-:W-:Y:S01]  /*a3e0*/  IMAD.IADD R81, R82, 0x1, -R205 ;  /* 0x0000000152517824 */ /* 0x000fe200078e0acd */
[----:B0-----:R-:W-:Y:S01]  /*a3f0*/  VIADDMNMX R62, R60, R80, R67, PT ;  /* 0x000000503c3e7246 */ /* 0x001fe20003800143 */
[----:B------:R-:W-:-:S03]  /*a400*/  IMAD.IADD R63, R71, 0x1, R60 ;  /* 0x00000001473f7824 */ /* 0x000fc600078e023c */
        /* <DEDUP_REMOVED lines=43> */
[----:B------:R-:W0:Y:S08]  /*a6c0*/  MUFU.TANH R69, R69 ;  /* 0x0000004500457308 */ /* 0x000e300000002400 */
[----:B-1----:R4:W1:Y:S08]  /*a6d0*/  MUFU.TANH R49, R70 ;  /* 0x0000004600317308 */ /* 0x0028700000002400 */
[----:B------:R-:W0:Y:S01]  /*a6e0*/  MUFU.TANH R50, R50 ;  /* 0x0000003200327308 */ /* 0x000e220000002400 */
[----:B----4-:R-:W-:Y:S05]  /*a6f0*/  @P1 BRA `(.L_x_2769) ;  /* 0x0000000000541947 */ /* 0x010fea0003800000 */
        /* <DEDUP_REMOVED lines=12> */
.L_x_2771:
[----:B------:R-:W-:-:S06]  /*a7c0*/  UISETP.NE.AND UP0, UPT, UR9, 0x1, UPT ;  /* 0x000000010900788c */ /* 0x000fcc000bf05270 */
[----:B------:R-:W-:-:S05]  /*a7d0*/  PLOP3.LUT P1, PT, PT, PT, UP0, 0x80, 0x0 ;  /* 0x000000000000781c */ /* 0x000fca0003f2f008 */
[----:B------:R-:W-:-:S08]  /*a7e0*/  @UP0 ULDC.64 UR4, c[0x0][0x9e8] ;  /* 0x00027a0000040ab9 */ /* 0x000fd00000000a00 */
[----:B------:R-:W-:-:S05]  /*a7f0*/  @P1 IMAD.HI.U32 R58, R54, UR4, RZ ;  /* 0x00000004363a1c27 */ /* 0x000fca000f8e00ff */
[----:B------:R-:W-:-:S07]  /*a800*/  @P1 SHF.R.U32.HI R54, RZ, UR5, R58 ;  /* 0x00000005ff361c19 */ /* 0x000fce000801163a */
.L_x_2772:
[----:B------:R-:W-:Y:S05]  /*a810*/  BSYNC B0 ;  /* 0x0000000000007941 */ /* 0x000fea0003800000 */
.L_x_2770:
[----:B------:R-:W-:-:S05]  /*a820*/  IMAD R54, R54, UR9, R81 ;  /* 0x0000000936367c24 */ /* 0x000fca000f8e0251 */
[----:B------:R-:W-:Y:S02]  /*a830*/  VIMNMX R63, R63, R54, !PT ;  /* 0x000000363f3f7248 */ /* 0x000fe40007fe0100 */
[----:B------:R-:W-:-:S07]  /*a840*/  VIADDMNMX R62, R54, UR9, R62, PT ;  /* 0x00000009363e7c46 */ /* 0x000fce000b80013e */
.L_x_2769:
[C---:B------:R-:W-:Y:S01]  /*a850*/  ISETP.GE.AND P1, PT, R82.reuse, 0x2, PT ;  /* 0x000000025200780c */ /* 0x040fe20003f26270 */
[----:B------:R-:W-:Y:S01]  /*a860*/  UISETP.NE.AND UP0, UPT, UR40, URZ, UPT ;  /* 0x0000003f2800728c */ /* 0x000fe2000bf05270 */
[C---:B------:R-:W-:Y:S02]  /*a870*/  ISETP.GE.AND P6, PT, R82.reuse, 0x9, PT ;  /* 0x000000095200780c */ /* 0x040fe40003fc6270 */
[----:B------:R-:W-:Y:S02]  /*a880*/  ISETP.GT.AND P2, PT, R63, 0x1, !P1 ;  /* 0x000000013f00780c */ /* 0x000fe40004f44270 */
[----:B------:R-:W-:Y:S02]  /*a890*/  ISETP.GE.AND P3, PT, R82, 0xa, PT ;  /* 0x0000000a5200780c */ /* 0x000fe40003f66270 */
[----:B------:R-:W-:Y:S02]  /*a8a0*/  ISETP.LT.OR P2, PT, R62, 0x2, P2 ;  /* 0x000000023e00780c */ /* 0x000fe40001741670 */
[----:B------:R-:W-:-:S02]  /*a8b0*/  ISETP.GE.AND P5, PT, R82, 0x1, PT ;  /* 0x000000015200780c */ /* 0x000fc40003fa6270 */
[----:B------:R-:W-:Y:S02]  /*a8c0*/  FSEL R112, R74, -INF , !P2 ;  /* 0xff8000004a707808 */ /* 0x000fe40005000000 */
[----:B------:R-:W-:-:S04]  /*a8d0*/  ISETP.GT.AND P2, PT, R63, 0x8, !P6 ;  /* 0x000000083f00780c */ /* 0x000fc80007744270 */
[----:B------:R-:W-:-:S04]  /*a8e0*/  ISETP.LT.OR P2, PT, R62, 0x9, P2 ;  /* 0x000000093e00780c */ /* 0x000fc80001741670 */
[----:B0-----:R-:W-:Y:S02]  /*a8f0*/  FSEL R110, R75, -INF , !P2 ;  /* 0xff8000004b6e7808 */ /* 0x001fe40005000000 */
        /* <DEDUP_REMOVED lines=50> */
[----:B------:R-:W-:Y:S01]  /*ac20*/  ISETP.GT.AND P2, PT, R63, 0x31, !P3 ;  /* 0x000000313f00780c */ /* 0x000fe20005f44270 */
[----:B------:R-:W0:Y:S01]  /*ac30*/  SHFL.IDX PT, R78, R61, 0x1, 0x1c1f ;  /* 0x003c1f003d4e7f89 */ /* 0x000e2200000e0000 */
        /* <DEDUP_REMOVED lines=11> */
[----:B------:R-:W-:Y:S01]  /*acf0*/  ISETP.LT.OR P2, PT, R62, 0x3a, P2 ;  /* 0x0000003a3e00780c */ /* 0x000fe20001741670 */
[----:B0-----:R-:W-:Y:S01]  /*ad00*/  IMAD.IADD R37, R71, 0x1, R78 ;  /* 0x0000000147257824 */ /* 0x001fe200078e024e */
        /* <DEDUP_REMOVED lines=25> */
[----:B------:R-:W-:-:S02]  /*aea0*/  VIADDMNMX R33, R78, R80, R67, PT ;  /* 0x000000504e217246 */ /* 0x000fc40003800143 */
        /* <DEDUP_REMOVED lines=12> */
[----:B------:R-:W-:-:S04]  /*af70*/  ISETP.GE.AND P4, PT, R82, 0x5a, PT ;  /* 0x0000005a5200780c */ /* 0x000fc80003f86270 */
[----:B------:R-:W-:Y:S02]  /*af80*/  P2R R41, PR, RZ, 0x10 ;  /* 0x00000010ff297803 */ /* 0x000fe40000000000 */
        /* <DEDUP_REMOVED lines=18> */
.L_x_2775:
[----:B------:R-:W-:-:S06]  /*b0b0*/  UISETP.NE.AND UP0, UPT, UR9, 0x1, UPT ;  /* 0x000000010900788c */ /* 0x000fcc000bf05270 */
[----:B------:R-:W-:-:S05]  /*b0c0*/  PLOP3.LUT P4, PT, PT, PT, UP0, 0x80, 0x0 ;  /* 0x000000000000781c */ /* 0x000fca0003f8f008 */
[----:B------:R-:W-:-:S08]  /*b0d0*/  @UP0 ULDC.64 UR4, c[0x0][0x9e8] ;  /* 0x00027a0000040ab9 */ /* 0x000fd00000000a00 */
[----:B------:R-:W-:Y:S01]  /*b0e0*/  @P4 IMAD.HI.U32 R59, R5, UR4, RZ ;  /* 0x00000004053b4c27 */ /* 0x000fe2000f8e00ff */
[----:B------:R-:W-:-:S13]  /*b0f0*/  PLOP3.LUT P4, PT, PT, PT, UP0, 0x80, 0x0 ;  /* 0x000000000000781c */ /* 0x000fda0003f8f008 */
[----:B------:R-:W-:-:S07]  /*b100*/  @P4 SHF.R.U32.HI R5, RZ, UR5, R59 ;  /* 0x00000005ff054c19 */ /* 0x000fce000801163b */
.L_x_2776:
[----:B------:R-:W-:Y:S05]  /*b110*/  BSYNC B0 ;  /* 0x0000000000007941 */ /* 0x000fea0003800000 */
.L_x_2774:
[----:B------:R-:W-:-:S05]  /*b120*/  IMAD R78, R5, UR9, R81 ;  /* 0x00000009054e7c24 */ /* 0x000fca000f8e0251 */
[----:B------:R-:W-:Y:S02]  /*b130*/  VIMNMX R37, R37, R78, !PT ;  /* 0x0000004e25257248 */ /* 0x000fe40007fe0100 */
[----:B------:R-:W-:-:S07]  /*b140*/  VIADDMNMX R33, R78, UR9, R33, PT ;  /* 0x000000094e217c46 */ /* 0x000fce000b800121 */
.L_x_2773:
[C---:B------:R-:W-:Y:S01]  /*b150*/  ISETP.GT.AND P1, PT, R37.reuse, 0x1, !P1 ;  /* 0x000000012500780c */ /* 0x040fe20004f24270 */
[----:B------:R-:W-:Y:S01]  /*b160*/  ULDC UR4, c[0x0][0x988] ;  /* 0x0002620000047ab9 */ /* 0x000fe20000000800 */
[----:B------:R-:W-:Y:S01]  /*b170*/  ISETP.GT.AND P6, PT, R37, 0x8, !P6 ;  /* 0x000000082500780c */ /* 0x000fe200077c4270 */
[----:B------:R-:W-:Y:S01]  /*b180*/  IMAD.U32 R59, RZ, RZ, UR37 ;  /* 0x00000025ff3b7e24 */ /* 0x000fe2000f8e00ff */
        /* <DEDUP_REMOVED lines=8> */
[----:B------:R-:W-:Y:S02]  /*b210*/  FMNMX.FTZ R3, R108, R3, !PT ;  /* 0x000000036c037209 */ /* 0x000fe40007810000 */
[----:B------:R-:W-:Y:S01]  /*b220*/  FSEL R92, R11, -INF , !P1 ;  /* 0xff8000000b5c7808 */ /* 0x000fe20004800000 */
[----:B------:R-:W-:Y:S01]  /*b230*/  IMAD.U32 R11, RZ, RZ, UR4 ;  /* 0x00000004ff0b7e24 */ /* 0x000fe2000f8e00ff */
        /* <DEDUP_REMOVED lines=17> */
[----:B------:R-:W-:Y:S02]  /*b350*/  ISETP.NE.AND P4, PT, R87, RZ, PT ;  /* 0x000000ff5700720c */ /* 0x000fe40003f85270 */
        /* <DEDUP_REMOVED lines=8> */
[----:B------:R-:W-:Y:S02]  /*b3e0*/  ISETP.GT.AND P1, PT, R37, 0x20, !P4 ;  /* 0x000000202500780c */ /* 0x000fe40006724270 */
[----:B------:R-:W-:Y:S02]  /*b3f0*/  FMNMX.FTZ R3, R54, R3, !PT ;  /* 0x0000000336037209 */ /* 0x000fe40007810000 */
        /* <DEDUP_REMOVED lines=27> */
[----:B------:R-:W-:Y:S01]  /*b5b0*/  ISETP.GT.AND P5, PT, R37, RZ, !P5 ;  /* 0x000000ff2500720c */ /* 0x000fe20006fa4270 */
[----:B------:R-:W0:Y:S01]  /*b5c0*/  SHFL.BFLY PT, R10, R3, 0x2, 0x1f ;  /* 0x0c401f00030a7f89 */ /* 0x000e2200000e0000 */
[C---:B------:R-:W-:Y:S02]  /*b5d0*/  ISETP.LT.OR P1, PT, R33.reuse, 0x31, P1 ;  /* 0x000000312100780c */ /* 0x040fe40000f21670 */
[----:B------:R-:W-:Y:S02]  /*b5e0*/  ISETP.LT.OR P5, PT, R33, 0x1, P5 ;  /* 0x000000012100780c */ /* 0x000fe40002fa1670 */
[----:B------:R-:W-:Y:S02]  /*b5f0*/  FSEL R82, R34, -INF , !P1 ;  /* 0xff80000022527808 */ /* 0x000fe40004800000 */
[----:B------:R-:W-:Y:S02]  /*b600*/  ISETP.NE.AND P1, PT, R93, RZ, PT ;  /* 0x000000ff5d00720c */ /* 0x000fe40003f25270 */
[----:B------:R-:W-:-:S02]  /*b610*/  FSEL R0, R0, -INF , !P5 ;  /* 0xff80000000007808 */ /* 0x000fc40006800000 */
[----:B------:R-:W-:Y:S02]  /*b620*/  ISETP.GT.AND P1, PT, R37, 0x31, !P1 ;  /* 0x000000312500780c */ /* 0x000fe40004f24270 */
[----:B------:R-:W-:Y:S02]  /*b630*/  ISETP.NE.AND P6, PT, R55, RZ, PT ;  /* 0x000000ff3700720c */ /* 0x000fe40003fc5270 */
[----:B------:R-:W-:Y:S02]  /*b640*/  ISETP.LT.OR P1, PT, R33, 0x32, P1 ;  /* 0x000000322100780c */ /* 0x000fe40000f21670 */
[----:B------:R-:W-:Y:S02]  /*b650*/  ISETP.NE.AND P4, PT, R97, RZ, PT ;  /* 0x000000ff6100720c */ /* 0x000fe40003f85270 */
[----:B------:R-:W-:Y:S02]  /*b660*/  FSEL R34, R35, -INF , !P1 ;  /* 0xff80000023227808 */ /* 0x000fe40004800000 */
[----:B------:R-:W-:-:S02]  /*b670*/  ISETP.NE.AND P1, PT, R79, RZ, PT ;  /* 0x000000ff4f00720c */ /* 0x000fc40003f25270 */
[C---:B------:R-:W-:Y:S02]  /*b680*/  ISETP.GT.AND P2, PT, R37.reuse, 0x51, !P2 ;  /* 0x000000512500780c */ /* 0x040fe40005744270 */
[----:B------:R-:W-:Y:S02]  /*b690*/  ISETP.GT.AND P1, PT, R37, 0x38, !P1 ;  /* 0x000000382500780c */ /* 0x000fe40004f24270 */
[----:B0-----:R-:W-:Y:S02]  /*b6a0*/  FMNMX.FTZ R10, R3, R10, !PT ;  /* 0x0000000a030a7209 */ /* 0x001fe40007810000 */
[----:B------:R-:W-:Y:S02]  /*b6b0*/  ISETP.LT.OR P1, PT, R33, 0x39, P1 ;  /* 0x000000392100780c */ /* 0x000fe40000f21670 */
[----:B------:R-:W-:Y:S01]  /*b6c0*/  FMNMX.FTZ R3, R0, R94, !PT ;  /* 0x0000005e00037209 */ /* 0x000fe20007810000 */
[----:B------:R-:W0:Y:S01]  /*b6d0*/  SHFL.BFLY PT, R5, R10, 0x1, 0x1f ;  /* 0x0c201f000a057f89 */ /* 0x000e2200000e0000 */
        /* <DEDUP_REMOVED lines=30> */
[----:B0-----:R-:W-:-:S02]  /*b8c0*/  FMNMX.FTZ R5, R10, R5, !PT ;  /* 0x000000050a057209 */ /* 0x001fc40007810000 */
[----:B------:R-:W-:Y:S02]  /*b8d0*/  ISETP.LT.OR P1, PT, R33, 0x4a, P1 ;  /* 0x0000004a2100780c */ /* 0x000fe40000f21670 */
[----:B------:R-:W-:Y:S01]  /*b8e0*/  FMNMX.FTZ R31, R80, R31, !PT ;  /* 0x0000001f501f7209 */ /* 0x000fe20007810000 */
[----:B------:R-:W-:Y:S01]  /*b8f0*/  FMUL.FTZ R27, R5, R11 ;  /* 0x0000000b051b7220 */ /* 0x000fe20000410000 */
[----:B------:R-:W-:Y:S02]  /*b900*/  FSEL R106, R47, -INF , !P1 ;  /* 0xff8000002f6a7808 */ /* 0x000fe40004800000 */
[----:B------:R-:W-:Y:S02]  /*b910*/  FSETP.NEU.FTZ.AND P1, PT, R5, -INF , PT ;  /* 0xff8000000500780b */ /* 0x000fe40003f3d000 */
[----:B------:R-:W-:Y:S02]  /*b920*/  ISETP.NE.AND P4, PT, R57, RZ, PT ;  /* 0x000000ff3900720c */ /* 0x000fe40003f85270 */
[----:B------:R-:W-:-:S02]  /*b930*/  FMNMX.FTZ R35, R42, R31, !PT ;  /* 0x0000001f2a237209 */ /* 0x000fc40007810000 */
[----:B------:R-:W-:Y:S02]  /*b940*/  FSEL R27, R27, RZ, P1 ;  /* 0x000000ff1b1b7208 */ /* 0x000fe40000800000 */
[----:B------:R-:W-:Y:S02]  /*b950*/  ISETP.GT.AND P1, PT, R37, 0x50, !P4 ;  /* 0x000000502500780c */ /* 0x000fe40006724270 */
[----:B------:R-:W-:Y:S01]  /*b960*/  FMNMX.FTZ R35, R44, R35, !PT ;  /* 0x000000232c237209 */ /* 0x000fe20007810000 */
[-CC-:B------:R-:W-:Y:S01]  /*b970*/  FFMA.FTZ R96, R96, R11.reuse, -R27.reuse ;  /* 0x0000000b60607223 */ /* 0x180fe2000001081b */
[----:B------:R-:W-:Y:S01]  /*b980*/  ISETP.LT.OR P1, PT, R33, 0x51, P1 ;  /* 0x000000512100780c */ /* 0x000fe20000f21670 */
[--C-:B------:R-:W-:Y:S01]  /*b990*/  FFMA.FTZ R166, R36, R11, -R27.reuse ;  /* 0x0000000b24a67223 */ /* 0x100fe2000001081b */
[----:B------:R-:W-:Y:S01]  /*b9a0*/  FMNMX.FTZ R35, R46, R35, !PT ;  /* 0x000000232e237209 */ /* 0x000fe20007810000 */
[----:B------:R0:W-:Y:S01]  /*b9b0*/  MUFU.EX2 R31, R96 ;  /* 0x00000060001f7308 */ /* 0x0001e20000000800 */
[----:B------:R-:W-:Y:S01]  /*b9c0*/  ISETP.NE.AND P4, PT, R41, RZ, PT ;  /* 0x000000ff2900720c */ /* 0x000fe20003f85270 */
[-CC-:B-----5:R-:W-:Y:S01]  /*b9d0*/  FFMA.FTZ R152, R114, R11.reuse, -R27.reuse ;  /* 0x0000000b72987223 */ /* 0x1a0fe2000001081b */
[----:B------:R-:W-:Y:S01]  /*b9e0*/  FSEL R48, R48, -INF , !P1 ;  /* 0xff80000030307808 */ /* 0x000fe20004800000 */
[-CC-:B------:R-:W-:Y:S01]  /*b9f0*/  FFMA.FTZ R112, R112, R11.reuse, -R27.reuse ;  /* 0x0000000b70707223 */ /* 0x180fe2000001081b */
[----:B------:R-:W-:Y:S01]  /*ba00*/  ISETP.GT.AND P3, PT, R37, 0x58, !P3 ;  /* 0x000000582500780c */ /* 0x000fe20005f64270 */
[--C-:B------:R-:W-:Y:S01]  /*ba10*/  FFMA.FTZ R154, R110, R11, -R27.reuse ;  /* 0x0000000b6e9a7223 */ /* 0x100fe2000001081b */
[----:B------:R-:W-:Y:S01]  /*ba20*/  ISETP.LT.OR P2, PT, R33, 0x52, P2 ;  /* 0x000000522100780c */ /* 0x000fe20001741670 */
[----:B------:R-:W-:Y:S01]  /*ba30*/  MUFU.EX2 R152, R152 ;  /* 0x0000009800987308 */ /* 0x000fe20000000800 */
[----:B------:R-:W-:Y:S01]  /*ba40*/  FMNMX.FTZ R35, R106, R35, !PT ;  /* 0x000000236a237209 */ /* 0x000fe20007810000 */
[-CC-:B------:R-:W-:Y:S01]  /*ba50*/  FFMA.FTZ R108, R108, R11.reuse, -R27.reuse ;  /* 0x0000000b6c6c7223 */ /* 0x180fe2000001081b */
[----:B------:R-:W-:Y:S01]  /*ba60*/  ISETP.GT.AND P1, PT, R37, 0x59, !P4 ;  /* 0x000000592500780c */ /* 0x000fe20006724270 */
[-CC-:B------:R-:W-:Y:S01]  /*ba70*/  FFMA.FTZ R37, R76, R11.reuse, -R27.reuse ;  /* 0x0000000b4c257223 */ /* 0x180fe2000001081b */
[----:B------:R-:W-:Y:S01]  /*ba80*/  ISETP.LT.OR P3, PT, R33, 0x59, P3 ;  /* 0x000000592100780c */ /* 0x000fe20001f61670 */
[--C-:B------:R-:W-:Y:S01]  /*ba90*/  FFMA.FTZ R156, R104, R11, -R27.reuse ;  /* 0x0000000b689c7223 */ /* 0x100fe2000001081b */
[----:B0-----:R-:W-:Y:S01]  /*baa0*/  FSEL R96, R43, -INF , !P2 ;  /* 0xff8000002b607808 */ /* 0x001fe20005000000 */
[----:B------:R-:W0:Y:S01]  /*bab0*/  MUFU.EX2 R3, R112 ;  /* 0x0000007000037308 */ /* 0x000e220000000800 */
[----:B------:R-:W-:Y:S01]  /*bac0*/  FMNMX.FTZ R35, R48, R35, !PT ;  /* 0x0000002330237209 */ /* 0x000fe20007810000 */
[-CC-:B------:R-:W-:Y:S01]  /*bad0*/  FFMA.FTZ R100, R100, R11.reuse, -R27.reuse ;  /* 0x0000000b64647223 */ /* 0x180fe2000001081b */
[----:B------:R-:W-:Y:S01]  /*bae0*/  ISETP.LT.OR P1, PT, R33, 0x5a, P1 ;  /* 0x0000005a2100780c */ /* 0x000fe20000f21670 */
[-CC-:B------:R-:W-:Y:S01]  /*baf0*/  FFMA.FTZ R158, R102, R11.reuse, -R27.reuse ;  /* 0x0000000b669e7223 */ /* 0x180fe2000001081b */
[----:B-1----:R-:W-:Y:S01]  /*bb00*/  FSEL R76, R49, -INF , !P3 ;  /* 0xff800000314c7808 */ /* 0x002fe20005800000 */
[--C-:B------:R-:W-:Y:S01]  /*bb10*/  FFMA.FTZ R174, R32, R11, -R27.reuse ;  /* 0x0000000b20ae7223 */ /* 0x100fe2000001081b */
[----:B------:R-:W-:Y:S01]  /*bb20*/  FMNMX.FTZ R35, R96, R35, !PT ;  /* 0x0000002360237209 */ /* 0x000fe20007810000 */
[----:B------:R-:W1:Y:S01]  /*bb30*/  MUFU.EX2 R154, R154 ;  /* 0x0000009a009a7308 */ /* 0x000e620000000800 */
[----:B------:R-:W-:Y:S01]  /*bb40*/  FSEL R50, R50, -INF , !P1 ;  /* 0xff80000032327808 */ /* 0x000fe20004800000 */
[--C-:B------:R-:W-:Y:S01]  /*bb50*/  FFMA.FTZ R160, R98, R11, -R27.reuse ;  /* 0x0000000b62a07223 */ /* 0x100fe2000001081b */
[----:B------:R-:W-:Y:S01]  /*bb60*/  FMNMX.FTZ R35, R76, R35, !PT ;  /* 0x000000234c237209 */ /* 0x000fe20007810000 */
[-CC-:B------:R-:W-:Y:S01]  /*bb70*/  FFMA.FTZ R162, R60, R11.reuse, -R27.reuse ;  /* 0x0000000b3ca27223 */ /* 0x180fe2000001081b */
[-CC-:B------:R-:W-:Y:S01]  /*bb80*/  FFMA.FTZ R172, R40, R11.reuse, -R27.reuse ;  /* 0x0000000b28ac7223 */ /* 0x180fe2000001081b */
[----:B------:R-:W-:Y:S01]  /*bb90*/  FFMA.FTZ R164, R54, R11, -R27 ;  /* 0x0000000b36a47223 */ /* 0x000fe2000001081b */
[----:B------:R-:W-:Y:S01]  /*bba0*/  FMNMX.FTZ R10, R50, R35, !PT ;  /* 0x00000023320a7209 */ /* 0x000fe20007810000 */
[----:B------:R-:W4:Y:S01]  /*bbb0*/  MUFU.EX2 R25, R108 ;  /* 0x0000006c00197308 */ /* 0x000f220000000800 */
[----:B0-----:R-:W-:Y:S01]  /*bbc0*/  FADD.FTZ R49, R152, R3 ;  /* 0x0000000398317221 */ /* 0x001fe20000010000 */
[-CC-:B------:R-:W-:Y:S01]  /*bbd0*/  FFMA.FTZ R35, R58, R11.reuse, -R27.reuse ;  /* 0x0000000b3a237223 */ /* 0x180fe2000001081b */
[-CC-:B------:R-:W-:Y:S01]  /*bbe0*/  FFMA.FTZ R39, R70, R11.reuse, -R27.reuse ;  /* 0x0000000b46277223 */ /* 0x180fe2000001081b */
[----:B------:R-:W0:Y:S01]  /*bbf0*/  SHFL.BFLY PT, R41, R10, 0x2, 0x1f ;  /* 0x0c401f000a297f89 */ /* 0x000e2200000e0000 */
[-CC-:B------:R-:W-:Y:S01]  /*bc00*/  FFMA.FTZ R168, R52, R11.reuse, -R27.reuse ;  /* 0x0000000b34a87223 */ /* 0x180fe2000001081b */
[-CC-:B------:R-:W-:Y:S01]  /*bc10*/  FFMA.FTZ R170, R56, R11.reuse, -R27.reuse ;  /* 0x0000000b38aa7223 */ /* 0x180fe2000001081b */
[-CC-:B------:R-:W-:Y:S01]  /*bc20*/  FFMA.FTZ R43, R66, R11.reuse, -R27.reuse ;  /* 0x0000000b422b7223 */ /* 0x180fe2000001081b */
[----:B------:R-:W2:Y:S01]  /*bc30*/  MUFU.EX2 R156, R156 ;  /* 0x0000009c009c7308 */ /* 0x000ea20000000800 */
[----:B------:R-:W-:Y:S01]  /*bc40*/  F2FP.F16.F32.PACK_AB R152, R3, R152 ;  /* 0x000000980398723e */ /* 0x000fe200000000ff */
[----:B------:R-:W-:Y:S01]  /*bc50*/  FFMA.FTZ R45, R64, R11, -R27 ;  /* 0x0000000b402d7223 */ /* 0x000fe2000001081b */
[----:B------:R-:W-:-:S05]  /*bc60*/  ISETP.NE.AND P4, PT, R59, 0x3, PT ;  /* 0x000000033b00780c */ /* 0x000fca0003f85270 */
[----:B------:R-:W3:Y:S08]  /*bc70*/  MUFU.EX2 R29, R100 ;  /* 0x00000064001d7308 */ /* 0x000ef00000000800 */
[----:B------:R-:W3:Y:S01]  /*bc80*/  MUFU.EX2 R158, R158 ;  /* 0x0000009e009e7308 */ /* 0x000ee20000000800 */
[----:B0-----:R-:W-:Y:S01]  /*bc90*/  FMNMX.FTZ R36, R10, R41, !PT ;  /* 0x000000290a247209 */ /* 0x001fe20007810000 */
[----:B------:R-:W-:-:S06]  /*bca0*/  FFMA.FTZ R41, R68, R11, -R27 ;  /* 0x0000000b44297223 */ /* 0x000fcc000001081b */
[----:B------:R-:W0:Y:S01]  /*bcb0*/  MUFU.EX2 R160, R160 ;  /* 0x000000a000a07308 */ /* 0x000e220000000800 */
[----:B------:R-:W1:Y:S07]  /*bcc0*/  SHFL.BFLY PT, R47, R36, 0x1, 0x1f ;  /* 0x0c201f00242f7f89 */ /* 0x000e6e00000e0000 */
[----:B------:R4:W0:Y:S08]  /*bcd0*/  MUFU.EX2 R33, R37 ;  /* 0x0000002500217308 */ /* 0x0008300000000800 */
[----:B------:R-:W-:Y:S01]  /*bce0*/  MUFU.EX2 R162, R162 ;  /* 0x000000a200a27308 */ /* 0x000fe20000000800 */
[-CC-:B----4-:R-:W-:Y:S01]  /*bcf0*/  FFMA.FTZ R37, R74, R11.reuse, -R27.reuse ;  /* 0x0000000b4a257223 */ /* 0x190fe2000001081b */
[----:B------:R-:W-:-:S06]  /*bd00*/  FFMA.FTZ R27, R62, R11, -R27 ;  /* 0x0000000b3e1b7223 */ /* 0x000fcc000001081b */
[----:B------:R-:W-:Y:S01]  /*bd10*/  MUFU.EX2 R35, R35 ;  /* 0x0000002300237308 */ /* 0x000fe20000000800 */
[----:B-1----:R-:W-:Y:S01]  /*bd20*/  FMNMX.FTZ R10, R36, R47, !PT ;  /* 0x0000002f240a7209 */ /* 0x002fe20007810000 */
[----:B------:R-:W-:Y:S01]  /*bd30*/  FADD.FTZ R36, R154, R49 ;  /* 0x000000319a247221 */ /* 0x000fe20000010000 */
[C---:B------:R-:W-:Y:S02]  /*bd40*/  F2FP.F16.F32.PACK_AB R154, R25.reuse, R154 ;  /* 0x0000009a199a723e */ /* 0x040fe400000000ff */
[C---:B------:R-:W-:Y:S01]  /*bd50*/  FSETP.NEU.FTZ.AND P1, PT, R10.reuse, -INF , PT ;  /* 0xff8000000a00780b */ /* 0x040fe20003f3d000 */
[----:B------:R-:W-:Y:S01]  /*bd60*/  FMUL.FTZ R47, R10, R11 ;  /* 0x0000000b0a2f7220 */ /* 0x000fe20000410000 */
[----:B------:R-:W-:Y:S01]  /*bd70*/  FADD.FTZ R49, R25, R36 ;  /* 0x0000002419317221 */ /* 0x000fe20000010000 */
[----:B------:R-:W-:Y:S03]  /*bd80*/  MUFU.EX2 R164, R164 ;  /* 0x000000a400a47308 */ /* 0x000fe60000000800 */
[----:B------:R-:W-:Y:S01]  /*bd90*/  FSEL R47, R47, RZ, P1 ;  /* 0x000000ff2f2f7208 */ /* 0x000fe20000800000 */
[----:B--2---:R-:W-:Y:S01]  /*bda0*/  FADD.FTZ R36, R156, R49 ;  /* 0x000000319c247221 */ /* 0x004fe20000010000 */
[----:B---3--:R-:W-:-:S03]  /*bdb0*/  F2FP.F16.F32.PACK_AB R156, R29, R156 ;  /* 0x0000009c1d9c723e */ /* 0x008fc600000000ff */
        /* <DEDUP_REMOVED lines=10> */
[----:B------:R-:W-:Y:S01]  /*be60*/  FADD.FTZ R51, R29, R36 ;  /* 0x000000241d337221 */ /* 0x000fe20000010000 */
[-CC-:B------:R-:W-:Y:S01]  /*be70*/  FFMA.FTZ R161, R28, R11.reuse, -R47.reuse ;  /* 0x0000000b1ca17223 */ /* 0x180fe2000001082f */
[-CC-:B------:R-:W-:Y:S01]  /*be80*/  FFMA.FTZ R28, R86, R11.reuse, -R47.reuse ;  /* 0x0000000b561c7223 */ /* 0x180fe2000001082f */
[-C--:B------:R-:W-:Y:S01]  /*be90*/  FFMA.FTZ R163, R30, R11.reuse, -R47 ;  /* 0x0000000b1ea37223 */ /* 0x080fe2000001082f */
[----:B------:R-:W1:Y:S01]  /*bea0*/  MUFU.EX2 R0, R0 ;  /* 0x0000000000007308 */ /* 0x000e620000000800 */
[----:B------:R-:W-:Y:S01]  /*beb0*/  FADD.FTZ R40, R158, R51 ;  /* 0x000000339e287221 */ /* 0x000fe20000010000 */
[-CC-:B------:R-:W-:Y:S01]  /*bec0*/  FFMA.FTZ R30, R84, R11.reuse, -R47.reuse ;  /* 0x0000000b541e7223 */ /* 0x180fe2000001082f */
[-CC-:B------:R-:W-:Y:S01]  /*bed0*/  FFMA.FTZ R165, R82, R11.reuse, -R47.reuse ;  /* 0x0000000b52a57223 */ /* 0x180fe2000001082f */
[-CC-:B------:R-:W-:Y:S01]  /*bee0*/  FFMA.FTZ R34, R34, R11.reuse, -R47.reuse ;  /* 0x0000000b22227223 */ /* 0x180fe2000001082f */
[----:B------:R-:W-:Y:S01]  /*bef0*/  FADD.FTZ R51, R31, R40 ;  /* 0x000000281f337221 */ /* 0x000fe20000010000 */
[-CC-:B------:R-:W-:Y:S01]  /*bf00*/  FFMA.FTZ R36, R80, R11.reuse, -R47.reuse ;  /* 0x0000000b50247223 */ /* 0x180fe2000001082f */
[-C--:B------:R-:W-:Y:S01]  /*bf10*/  FFMA.FTZ R169, R42, R11.reuse, -R47 ;  /* 0x0000000b2aa97223 */ /* 0x080fe2000001082f */
[----:B------:R-:W2:Y:S01]  /*bf20*/  MUFU.EX2 R155, R155 ;  /* 0x0000009b009b7308 */ /* 0x000ea20000000800 */
[----:B0-----:R-:W-:Y:S01]  /*bf30*/  FADD.FTZ R40, R160, R51 ;  /* 0x00000033a0287221 */ /* 0x001fe20000010000 */
[-CC-:B------:R-:W-:Y:S01]  /*bf40*/  FFMA.FTZ R44, R44, R11.reuse, -R47.reuse ;  /* 0x0000000b2c2c7223 */ /* 0x180fe2000001082f */
[-CC-:B------:R-:W-:Y:S01]  /*bf50*/  FFMA.FTZ R46, R46, R11.reuse, -R47.reuse ;  /* 0x0000000b2e2e7223 */ /* 0x180fe2000001082f */
[-CC-:B------:R-:W-:Y:S01]  /*bf60*/  FFMA.FTZ R106, R106, R11.reuse, -R47.reuse ;  /* 0x0000000b6a6a7223 */ /* 0x180fe2000001082f */
[----:B------:R-:W-:Y:S01]  /*bf70*/  FADD.FTZ R51, R33, R40 ;  /* 0x0000002821337221 */ /* 0x000fe20000010000 */
[-CC-:B------:R-:W-:Y:S01]  /*bf80*/  FFMA.FTZ R48, R48, R11.reuse, -R47.reuse ;  /* 0x0000000b30307223 */ /* 0x180fe2000001082f */
[-C--:B------:R-:W-:Y:S01]  /*bf90*/  FFMA.FTZ R96, R96, R11.reuse, -R47 ;  /* 0x0000000b60607223 */ /* 0x080fe2000001082f */
[----:B------:R-:W0:Y:S01]  /*bfa0*/  MUFU.EX2 R32, R32 ;  /* 0x0000002000207308 */ /* 0x000e220000000800 */
[----:B-1----:R-:W-:Y:S01]  /*bfb0*/  FADD.FTZ R38, R153, R0 ;  /* 0x0000000099267221 */ /* 0x002fe20000010000 */
[----:B------:R-:W-:Y:S01]  /*bfc0*/  FADD.FTZ R40, R162, R51 ;  /* 0x00000033a2287221 */ /* 0x000fe20000010000 */
[-CC-:B------:R-:W-:Y:S01]  /*bfd0*/  FFMA.FTZ R76, R76, R11.reuse, -R47.reuse ;  /* 0x0000000b4c4c7223 */ /* 0x180fe2000001082f */
[----:B------:R-:W-:Y:S01]  /*bfe0*/  FFMA.FTZ R47, R50, R11, -R47 ;  /* 0x0000000b322f7223 */ /* 0x000fe2000001082f */
[----:B------:R-:W-:Y:S01]  /*bff0*/  F2FP.F16.F32.PACK_AB R153, R0, R153 ;  /* 0x000000990099723e */ /* 0x000fe200000000ff */
[----:B------:R-:W-:Y:S01]  /*c000*/  FADD.FTZ R51, R35, R40 ;  /* 0x0000002823337221 */ /* 0x000fe20000010000 */
[----:B------:R-:W-:Y:S01]  /*c010*/  F2FP.F16.F32.PACK_AB R158, R31, R158 ;  /* 0x0000009e1f9e723e */ /* 0x000fe200000000ff */
[----:B------:R-:W1:Y:S01]  /*c020*/  MUFU.EX2 R157, R157 ;  /* 0x0000009d009d7308 */ /* 0x000e620000000800 */
[----:B--2---:R-:W-:Y:S01]  /*c030*/  FADD.FTZ R49, R155, R38 ;  /* 0x000000269b317221 */ /* 0x004fe20000010000 */
[----:B------:R-:W-:Y:S01]  /*c040*/  FADD.FTZ R40, R164, R51 ;  /* 0x00000033a4287221 */ /* 0x000fe20000010000 */
[----:B------:R-:W-:-:S02]  /*c050*/  F2FP.F16.F32.PACK_AB R160, R33, R160 ;  /* 0x000000a021a0723e */ /* 0x000fc400000000ff */
[----:B------:R-:W-:-:S03]  /*c060*/  F2FP.F16.F32.PACK_AB R162, R35, R162 ;  /* 0x000000a223a2723e */ /* 0x000fc600000000ff */
        /* <DEDUP_REMOVED lines=74> */
[----:B--2---:R-:W-:Y:S01]  /*c510*/  FADD.FTZ R0, R76, R25 ;  /* 0x000000194c007221 */ /* 0x004fe20000010000 */
[C---:B0-----:R-:W-:Y:S01]  /*c520*/  FADD.FTZ R3, R27.reuse, R40 ;  /* 0x000000281b037221 */ /* 0x041fe20000010000 */
[----:B------:R-:W-:Y:S02]  /*c530*/  F2FP.F16.F32.PACK_AB R174, R27, R174 ;  /* 0x000000ae1bae723e */ /* 0x000fe400000000ff */
[C---:B-1----:R-:W-:Y:S01]  /*c540*/  FADD.FTZ R0, R47.reuse, R0 ;  /* 0x000000002f007221 */ /* 0x042fe20000010000 */
[----:B------:R-:W-:Y:S01]  /*c550*/  F2FP.F16.F32.PACK_AB R175, R47, R76 ;  /* 0x0000004c2faf723e */ /* 0x000fe200000000ff */
[----:B------:R-:W-:Y:S06]  /*c560*/  @!P4 BRA `(.L_x_2777) ;  /* 0x000000000004c947 */ /* 0x000fec0003800000 */
[----:B------:R-:W-:Y:S01]  /*c570*/  BPT.TRAP 0x1 ;  /* 0x000000040000795c */ /* 0x000fe20000300000 */
.L_x_2777:
[----:B------:R0:W1:Y:S01]  /*c580*/  SYNCS.PHASECHK.TRANS64.TRYWAIT P1, [R4+URZ+0x22850], R73 ;  /* 0x02285049040075a7 */ /* 0x000062000802017f */
[----:B------:R-:W-:Y:S05]  /*c590*/  @!P4 BRA `(.L_x_2778) ;  /* 0x000000000004c947 */ /* 0x000fea0003800000 */
[----:B------:R-:W-:Y:S01]  /*c5a0*/  BPT.TRAP 0x1 ;  /* 0x000000040000795c */ /* 0x000fe20000300000 */
.L_x_2778:
[----:B------:R-:W-:Y:S04]  /*c5b0*/  BSSY B0, `(.L_x_2779) ;  /* 0x0000004000007945 */ /* 0x000fe80003800000 */
[----:B-1----:R-:W-:Y:S05]  /*c5c0*/  @P1 BRA `(.L_x_2780) ;  /* 0x0000000000081947 */ /* 0x002fea0003800000 */
[----:B------:R-:W1:Y:S02]  /*c5d0*/  SYNCS.PHASECHK.TRANS64.TRYWAIT P1, [R4+URZ+0x22850], R73 ;  /* 0x02285049040075a7 */ /* 0x000e64000802017f */
[----:B-1----:R-:W-:Y:S05]  /*c5e0*/  @!P1 BRA `(.L_x_2781) ;  /* 0x0000019000a49947 */ /* 0x002fea0003800000 */
.L_x_2780:
[----:B------:R-:W-:Y:S05]  /*c5f0*/  BSYNC B0 ;  /* 0x0000000000007941 */ /* 0x000fea0003800000 */
.L_x_2779:
[----:B------:R-:W-:Y:S05]  /*c600*/  WARPSYNC.ALL ;  /* 0x0000000000007948 */ /* 0x000fea0003800000 */
[----:B------:R-:W2:Y:S01]  /*c610*/  LDC R24, c[0x0][0x448] ;  /* 0x00011200ff187b82 */ /* 0x000ea20000000800 */
[----:B------:R-:W-:Y:S01]  /*c620*/  R2UR UR4, R19 ;  /* 0x00000000130472ca */ /* 0x000fe200000e0000 */
[----:B------:R-:W-:Y:S01]  /*c630*/  IMAD.MOV.U32 R27, RZ, RZ, 0xc00 ;  /* 0x00000c00ff1b7424 */ /* 0x000fe200078e00ff */
[----:B------:R-:W-:Y:S01]  /*c640*/  UISETP.NE.AND UP0, UPT, UR40, URZ, UPT ;  /* 0x0000003f2800728c */ /* 0x000fe2000bf05270 */
[----:B------:R-:W-:Y:S02]  /*c650*/  IMAD.MOV.U32 R177, RZ, RZ, R209 ;  /* 0x000000ffffb17224 */ /* 0x000fe400078e00d1 */
[----:B------:R-:W-:-:S02]  /*c660*/  IMAD.MOV.U32 R29, RZ, RZ, 0x40000040 ;  /* 0x40000040ff1d7424 */ /* 0x000fc400078e00ff */
[----:B------:R-:W-:Y:S02]  /*c670*/  IMAD.MOV.U32 R31, RZ, RZ, 0x40000040 ;  /* 0x40000040ff1f7424 */ /* 0x000fe400078e00ff */
[----:B01----:R-:W-:Y:S01]  /*c680*/  @!P0 VIADD R4, R4, 0x22860 ;  /* 0x0002286004048836 */ /* 0x003fe20000000000 */
[C---:B------:R-:W-:Y:S02]  /*c690*/  R2UR UR11, R29.reuse ;  /* 0x000000001d0b72ca */ /* 0x040fe400000e0000 */
[----:B------:R-:W-:Y:S01]  /*c6a0*/  R2UR UR19, R29 ;  /* 0x000000001d1372ca */ /* 0x000fe200000e0000 */
[----:B------:R-:W-:Y:S01]  /*c6b0*/  UIADD3 UR4, UR4, 0x400, URZ ;  /* 0x0000040004047890 */ /* 0x000fe2000fffe03f */
[----:B------:R-:W-:Y:S02]  /*c6c0*/  R2UR UR23, R31 ;  /* 0x000000001f1772ca */ /* 0x000fe400000e0000 */
[----:B------:R-:W-:Y:S01]  /*c6d0*/  @!P0 PRMT R4, RZ, 0x654, R4 ;  /* 0x00000654ff048816 */ /* 0x000fe20000000004 */
[----:B------:R-:W-:-:S04]  /*c6e0*/  USHF.R.U32.HI UR4, URZ, 0x4, UR4 ;  /* 0x000000043f047899 */ /* 0x000fc80008011604 */
[----:B------:R-:W-:Y:S01]  /*c6f0*/  ULOP3.LUT UR4, UR4, 0x3fff, URZ, 0xc0, !UPT ;  /* 0x00003fff04047892 */ /* 0x000fe2000f8ec03f */
[----:B------:R0:W-:Y:S01]  /*c700*/  BAR.SYNC.DEFER_BLOCKING R72, 0x100 ;  /* 0x000400480000751d */ /* 0x0001e20000010000 */
[----:B--2---:R-:W-:Y:S02]  /*c710*/  ISETP.NE.AND P1, PT, R24, 0x1, PT ;  /* 0x000000011800780c */ /* 0x004fe40003f25270 */
[----:B------:R-:W-:-:S06]  /*c720*/  ULOP3.LUT UR42, UR4, 0x3000000, URZ, 0xfc, !UPT ;  /* 0x03000000042a7892 */ /* 0x000fcc000f8efc3f */
[----:B------:R-:W-:Y:S02]  /*c730*/  IMAD R24, R2, R27, UR42 ;  /* 0x0000002a02187e24 */ /* 0x000fe4000f8e021b */
[----:B------:R-:W-:Y:S02]  /*c740*/  IMAD.MOV.U32 R27, RZ, RZ, 0x40000040 ;  /* 0x40000040ff1b7424 */ /* 0x000fe400078e00ff */
[C---:B------:R-:W-:Y:S01]  /*c750*/  VIADD R28, R24.reuse, 0x80 ;  /* 0x00000080181c7836 */ /* 0x040fe20000000000 */
[----:B------:R-:W1:Y:S01]  /*c760*/  @P1 LDC R26, c[0x0][0x44c] ;  /* 0x00011300ff1a1b82 */ /* 0x000e620000000800 */
[C---:B------:R-:W-:Y:S01]  /*c770*/  R2UR UR6, R24.reuse ;  /* 0x00000000180672ca */ /* 0x040fe200000e0000 */
[----:B------:R-:W-:Y:S01]  /*c780*/  VIADD R30, R24, 0x200 ;  /* 0x00000200181e7836 */ /* 0x000fe20000000000 */
[----:B------:R-:W-:Y:S02]  /*c790*/  R2UR UR15, R27 ;  /* 0x000000001b0f72ca */ /* 0x000fe400000e0000 */
[----:B------:R-:W-:Y:S01]  /*c7a0*/  R2UR UR10, R28 ;  /* 0x000000001c0a72ca */ /* 0x000fe200000e0000 */
[----:B------:R-:W-:Y:S01]  /*c7b0*/  VIADD R28, R24, 0x180 ;  /* 0x00000180181c7836 */ /* 0x000fe20000000000 */
[----:B------:R-:W-:Y:S01]  /*c7c0*/  R2UR UR22, R30 ;  /* 0x000000001e1672ca */ /* 0x000fe200000e0000 */
[----:B------:R-:W2:Y:S03]  /*c7d0*/  @P1 LDC R25, c[0x0][0x450] ;  /* 0x00011400ff191b82 */ /* 0x000ea60000000800 */
[----:B------:R-:W-:Y:S01]  /*c7e0*/  R2UR UR18, R28 ;  /* 0x000000001c1272ca */ /* 0x000fe200000e0000 */
[----:B-1----:R-:W-:-:S05]  /*c7f0*/  @P1 IMAD.HI.U32 R26, R209, R26, RZ ;  /* 0x0000001ad11a1227 */ /* 0x002fca00078e00ff */
[----:B--2---:R-:W-:Y:S01]  /*c800*/  @P1 SHF.R.U32.HI R177, RZ, R25, R26 ;  /* 0x00000019ffb11219 */ /* 0x004fe2000001161a */
[----:B------:R-:W-:Y:S01]  /*c810*/  IMAD.MOV.U32 R25, RZ, RZ, 0x40000040 ;  /* 0x40000040ff197424 */ /* 0x000fe200078e00ff */
[----:B------:R-:W-:Y:S01]  /*c820*/  PLOP3.LUT P1, PT, PT, PT, UP0, 0x40, 0x0 ;  /* 0x000000000000781c */ /* 0x000fe20003f2e808 */
[C---:B------:R-:W-:Y:S02]  /*c830*/  VIADD R26, R24.reuse, 0x100 ;  /* 0x00000100181a7836 */ /* 0x040fe40000000000 */
[----:B------:R-:W-:Y:S01]  /*c840*/  VIADD R24, R24, 0x280 ;  /* 0x0000028018187836 */ /* 0x000fe20000000000 */
[----:B------:R-:W-:Y:S02]  /*c850*/  R2UR UR7, R25 ;  /* 0x00000000190772ca */ /* 0x000fe400000e0000 */
[----:B------:R-:W-:Y:S02]  /*c860*/  R2UR UR14, R26 ;  /* 0x000000001a0e72ca */ /* 0x000fe400000e0000 */
[----:B------:R-:W-:-:S02]  /*c870*/  R2UR UR26, R24 ;  /* 0x00000000181a72ca */ /* 0x000fc400000e0000 */
[----:B------:R-:W-:Y:S02]  /*c880*/  R2UR UR27, R25 ;  /* 0x00000000191b72ca */ /* 0x000fe400000e0000 */
[----:B0-----:R-:W-:-:S06]  /*c890*/  WARPGROUP.ARRIVE ;  /* 0x00000000000079c5 */ /* 0x001fcc0000000000 */
[----:B------:R-:W-:Y:S03]  /*c8a0*/  HGMMA.64x256x16.F32 R24, R152, gdesc[UR4].tnspB, RZ, !UPT, gsb0 ;  /* 0x43e0000498187df0 */ /* 0x000fe6000c0008ff */
[----:B------:R-:W-:Y:S02]  /*c8b0*/  WARPGROUP.DEPBAR.LE gsb0, 0x0 ;  /* 0x00008000000079c5 */ /* 0x000fe40000010000 */
[----:B------:R-:W-:Y:S01]  /*c8c0*/  WARPGROUP.ARRIVE ;  /* 0x00000000000079c5 */ /* 0x000fe20000000000 */
[----:B------:R-:W-:-:S15]  /*c8d0*/  IADD3 R152, R177, R204, -R203 ;  /* 0x000000ccb1987210 */ /* 0x000fde0007ffe8cb */
[----:B------:R-:W-:-:S07]  /*c8e0*/  NOP ;  /* 0x0000000000007918 */ /* 0x000fce0000000000 */
[----:B------:R-:W-:Y:S01]  /*c8f0*/  HGMMA.64x256x16.F32 R24, R156, gdesc[UR8].tnspB, R24, gsb0 ;  /* 0x43e000089c187df0 */ /* 0x000fe20008000818 */
[----:B------:R-:W-:Y:S02]  /*c900*/  VIADD R153, R152, UR8 ;  /* 0x0000000898997c36 */ /* 0x000fe40008000000 */
        /* <DEDUP_REMOVED lines=18> */
[----:B0-----:R-:W-:Y:S01]  /*ca30*/  VIADD R4, R176, 0xfffffffe ;  /* 0xfffffffeb0047836 */ /* 0x001fe20000000000 */
[----:B------:R-:W-:Y:S06]  /*ca40*/  @P1 BRA `(.L_x_2782) ;  /* 0x0000000000541947 */ /* 0x000fec0003800000 */
[C---:B------:R-:W-:Y:S01]  /*ca50*/  ISETP.GT.AND P1, PT, R152.reuse, RZ, PT ;  /* 0x000000ff9800720c */ /* 0x040fe20003f24270 */
[----:B------:R-:W-:Y:S01]  /*ca60*/  BSSY B0, `(.L_x_2783) ;  /* 0x0000010000007945 */ /* 0x000fe20003800000 */
[----:B------:R-:W-:-:S11]  /*ca70*/  VIADD R154, R152, 0xffffffff ;  /* 0xffffffff989a7836 */ /* 0x000fd60000000000 */
[----:B------:R-:W-:Y:S05]  /*ca80*/  @P1 BRA `(.L_x_2784) ;  /* 0x0000000000201947 */ /* 0x000fea0003800000 */
[----:B------:R-:W-:Y:S01]  /*ca90*/  UISETP.NE.AND UP0, UPT, UR9, 0x1, UPT ;  /* 0x000000010900788c */ /* 0x000fe2000bf05270 */
[----:B------:R-:W-:-:S05]  /*caa0*/  IMAD.MOV R152, RZ, RZ, -R152 ;  /* 0x000000ffff987224 */ /* 0x000fca00078e0a98 */
[----:B------:R-:W-:-:S05]  /*cab0*/  PLOP3.LUT P1, PT, PT, PT, UP0, 0x80, 0x0 ;  /* 0x000000000000781c */ /* 0x000fca0003f2f008 */
[----:B------:R-:W-:-:S08]  /*cac0*/  @UP0 ULDC.64 UR4, c[0x0][0x9e8] ;  /* 0x00027a0000040ab9 */ /* 0x000fd00000000a00 */
[----:B------:R-:W-:-:S05]  /*cad0*/  @P1 IMAD.HI.U32 R154, R152, UR4, RZ ;  /* 0x00000004989a1c27 */ /* 0x000fca000f8e00ff */
[----:B------:R-:W-:-:S04]  /*cae0*/  @P1 SHF.R.U32.HI R152, RZ, UR5, R154 ;  /* 0x00000005ff981c19 */ /* 0x000fc8000801169a */
[----:B------:R-:W-:Y:S01]  /*caf0*/  LOP3.LUT R154, RZ, R152, RZ, 0x33, !PT ;  /* 0x00000098ff9a7212 */ /* 0x000fe200078e33ff */
[----:B------:R-:W-:Y:S06]  /*cb00*/  BRA `(.L_x_2785) ;  /* 0x0000000000147947 */ /* 0x000fec0003800000 */
.L_x_2784:
[----:B------:R-:W-:-:S06]  /*cb10*/  UISETP.NE.AND UP0, UPT, UR9, 0x1, UPT ;  /* 0x000000010900788c */ /* 0x000fcc000bf05270 */
[----:B------:R-:W-:-:S05]  /*cb20*/  PLOP3.LUT P1, PT, PT, PT, UP0, 0x80, 0x0 ;  /* 0x000000000000781c */ /* 0x000fca0003f2f008 */
[----:B------:R-:W-:-:S08]  /*cb30*/  @UP0 ULDC.64 UR4, c[0x0][0x9e8] ;  /* 0x00027a0000040ab9 */ /* 0x000fd00000000a00 */
[----:B------:R-:W-:-:S05]  /*cb40*/  @P1 IMAD.HI.U32 R152, R154, UR4, RZ ;  /* 0x000000049a981c27 */ /* 0x000fca000f8e00ff */
[----:B------:R-:W-:-:S07]  /*cb50*/  @P1 SHF.R.U32.HI R154, RZ, UR5, R152 ;  /* 0x00000005ff9a1c19 */ /* 0x000fce0008011698 */
.L_x_2785:
[----:B------:R-:W-:Y:S05]  /*cb60*/  BSYNC B0 ;  /* 0x0000000000007941 */ /* 0x000fea0003800000 */
.L_x_2783:
[----:B------:R-:W-:-:S04]  /*cb70*/  IMAD.U32 R152, RZ, RZ, UR9 ;  /* 0x00000009ff987e24 */ /* 0x000fc8000f8e00ff */
[----:B------:R-:W-:-:S05]  /*cb80*/  IMAD R152, R154, R152, UR9 ;  /* 0x000000099a987e24 */ /* 0x000fca000f8e0298 */
[----:B------:R-:W-:-:S07]  /*cb90*/  VIMNMX R153, R153, R152, PT ;  /* 0x0000009899997248 */ /* 0x000fce0003fe0100 */
.L_x_2782:
[----:B------:R-:W-:Y:S01]  /*cba0*/  IMAD.HI R153, R153, 0x2aaaaaab, RZ ;  /* 0x2aaaaaab99997827 */ /* 0x000fe200078e02ff */
[----:B------:R-:W-:Y:S01]  /*cbb0*/  ULDC UR52, c[0x0][0x9e4] ;  /* 0x0002790000347ab9 */ /* 0x000fe20000000800 */
[----:B------:R-:W-:Y:S01]  /*cbc0*/  ULDC UR49, c[0x0][0x9e4] ;  /* 0x0002790000317ab9 */ /* 0x000fe20000000800 */
[----:B------:R-:W-:Y:S01]  /*cbd0*/  ULDC UR54, c[0x0][0x9d8] ;  /* 0x0002760000367ab9 */ /* 0x000fe20000000800 */
[----:B------:R-:W-:Y:S01]  /*cbe0*/  ULDC UR57, c[0x0][0x9d8] ;  /* 0x0002760000397ab9 */ /* 0x000fe20000000800 */
[----:B------:R-:W-:Y:S01]  /*cbf0*/  SHF.R.U32.HI R152, RZ, 0x1f, R153 ;  /* 0x0000001fff987819 */ /* 0x000fe20000011699 */
[----:B------:R-:W-:Y:S01]  /*cc00*/  ULDC UR55, c[0x0][0x9d8] ;  /* 0x0002760000377ab9 */ /* 0x000fe20000000800 */
[----:B------:R-:W-:Y:S01]  /*cc10*/  ULDC UR48, c[0x0][0x988] ;  /* 0x0002620000307ab9 */ /* 0x000fe20000000800 */
[----:B------:R-:W-:Y:S01]  /*cc20*/  ULDC UR51, c[0x0][0x988] ;  /* 0x0002620000337ab9 */ /* 0x000fe20000000800 */
[----:B------:R-:W-:Y:S01]  /*cc30*/  LEA.HI.SX32 R152, R153, R152, 0x1c ;  /* 0x0000009899987211 */ /* 0x000fe200078fe2ff */
[----:B------:R-:W-:Y:S01]  /*cc40*/  ULDC UR50, c[0x0][0x988] ;  /* 0x0002620000327ab9 */ /* 0x000fe20000000800 */
[----:B------:R-:W-:Y:S01]  /*cc50*/  ULDC UR56, c[0x0][0x9e0] ;  /* 0x0002780000387ab9 */ /* 0x000fe20000000800 */
[----:B------:R-:W-:Y:S01]  /*cc60*/  ULDC UR53, c[0x0][0x9e0] ;  /* 0x0002780000357ab9 */ /* 0x000fe20000000800 */
[----:B------:R-:W-:-:S04]  /*cc70*/  VIMNMX R213, R219, R152, !PT ;  /* 0x00000098dbd57248 */ /* 0x000fc80007fe0100 */
[----:B------:R-:W-:-:S13]  /*cc80*/  ISETP.GE.AND P1, PT, R4, R213, PT ;  /* 0x000000d50400720c */ /* 0x000fda0003f26270 */
[----:B------:R-:W-:Y:S05]  /*cc90*/  @!P1 BRA `(.L_x_2786) ;  /* 0x0000003400f09947 */ /* 0x000fea0003800000 */
.L_x_2804:
[----:B------:R-:W-:Y:S01]  /*cca0*/  IMAD.U32 R20, RZ, RZ, UR37 ;  /* 0x00000025ff147e24 */ /* 0x000fe2000f8e00ff */
[----:B------:R-:W-:Y:S05]  /*ccb0*/  YIELD ;  /* 0x0000000000007946 */ /* 0x000fea0003800000 */
[----:B------:R-:W-:Y:S01]  /*ccc0*/  ISETP.NE.AND P2, PT, R20, 0x3, PT ;  /* 0x000000031400780c */ /* 0x000fe20003f45270 */
[----:B------:R-:W-:-:S05]  /*ccd0*/  VIADD R2, R2, 0x1 ;  /* 0x0000000102027836 */ /* 0x000fca0000000000 */
[----:B------:R-:W-:-:S04]  /*cce0*/  ISETP.NE.AND P1, PT, R2, 0x2, PT ;  /* 0x000000020200780c */ /* 0x000fc80003f25270 */
[----:B------:R-:W-:Y:S02]  /*ccf0*/  SEL R11, RZ, 0x1, P1 ;  /* 0x00000001ff0b7807 */ /* 0x000fe40000800000 */
[----:B------:R-:W-:Y:S02]  /*cd00*/  SEL R2, R2, RZ, P1 ;  /* 0x000000ff02027207 */ /* 0x000fe40000800000 */
[----:B------:R-:W-:Y:S01]  /*cd10*/  LOP3.LUT R202, R202, R11, RZ, 0x3c, !PT ;  /* 0x0000000bcaca7212 */ /* 0x000fe200078e3cff */
[----:B0-----:R-:W-:Y:S06]  /*cd20*/  @!P2 BRA `(.L_x_2787) ;  /* 0x000000000004a947 */ /* 0x001fec0003800000 */
[----:B------:R-:W-:Y:S01]  /*cd30*/  BPT.TRAP 0x1 ;  /* 0x000000040000795c */ /* 0x000fe20000300000 */
.L_x_2787:
[----:B------:R-:W-:Y:S01]  /*cd40*/  IMAD R212, R2, 0x8, R19 ;  /* 0x0000000802d47824 */ /* 0x000fe200078e0213 */
[----:B------:R-:W-:-:S04]  /*cd50*/  SHF.L.U32 R211, R202, 0x1f, RZ ;  /* 0x0000001fcad37819 */ /* 0x000fc800000006ff */
[----:B------:R0:W1:Y:S01]  /*cd60*/  SYNCS.PHASECHK.TRANS64.TRYWAIT P1, [R212+URZ+0x22830], R211 ;  /* 0x022830d3d40075a7 */ /* 0x000062000802017f */
[----:B------:R-:W-:Y:S05]  /*cd70*/  @!P2 BRA `(.L_x_2788) ;  /* 0x000000000004a947 */ /* 0x000fea0003800000 */
[----:B------:R-:W-:Y:S01]  /*cd80*/  BPT.TRAP 0x1 ;  /* 0x000000040000795c */ /* 0x000fe20000300000 */
.L_x_2788:
[----:B------:R-:W-:Y:S02]  /*cd90*/  IMAD R214, R2, 0x300, R21 ;  /* 0x0000030002d67824 */ /* 0x000fe400078e0215 */
[----:B------:R-:W-:Y:S01]  /*cda0*/  IMAD.MOV.U32 R215, RZ, RZ, 0x40000040 ;  /* 0x40000040ffd77424 */ /* 0x000fe200078e00ff */
[----:B-1----:R-:W-:Y:S06]  /*cdb0*/  @P1 BRA `(.L_x_2789) ;  /* 0x0000000000081947 */ /* 0x002fec0003800000 */
[----:B------:R-:W1:Y:S02]  /*cdc0*/  SYNCS.PHASECHK.TRANS64.TRYWAIT P1, [R212+URZ+0x22830], R211 ;  /* 0x022830d3d40075a7 */ /* 0x000e64000802017f */
[----:B-1----:R-:W-:Y:S05]  /*cdd0*/  @!P1 BRA `(.L_x_2790) ;  /* 0x0000018800bc9947 */ /* 0x002fea0003800000 */
.L_x_2789:
[----:B------:R-:W-:Y:S05]  /*cde0*/  WARPSYNC.ALL ;  /* 0x0000000000007948 */ /* 0x000fea0003800000 */
[C---:B------:R-:W-:Y:S01]  /*cdf0*/  R2UR UR6, R214.reuse ;  /* 0x00000000d60672ca */ /* 0x040fe200000e0000 */
[----:B------:R-:W-:Y:S01]  /*ce00*/  WARPGROUP.ARRIVE ;  /* 0x00000000000079c5 */ /* 0x000fe20000000000 */
[----:B------:R-:W-:Y:S01]  /*ce10*/  R2UR UR7, R215 ;  /* 0x00000000d70772ca */ /* 0x000fe200000e0000 */
[----:B------:R-:W-:Y:S01]  /*ce20*/  VIADD R216, R214, 0x2 ;  /* 0x00000002d6d87836 */ /* 0x000fe20000000000 */
[----:B------:R-:W-:Y:S01]  /*ce30*/  R2UR UR4, R6 ;  /* 0x00000000060472ca */ /* 0x000fe200000e0000 */
[----:B------:R-:W-:Y:S01]  /*ce40*/  IMAD.MOV.U32 R217, RZ, RZ, 0x40000040 ;  /* 0x40000040ffd97424 */ /* 0x000fe200078e00ff */
[----:B------:R-:W-:Y:S01]  /*ce50*/  R2UR UR5, R7 ;  /* 0x00000000070572ca */ /* 0x000fe200000e0000 */
[----:B------:R-:W-:Y:S01]  /*ce60*/  IMAD.MOV.U32 R215, RZ, RZ, 0x40000040 ;  /* 0x40000040ffd77424 */ /* 0x000fe200078e00ff */
[----:B------:R-:W2:Y:S01]  /*ce70*/  LDC R11, c[0x0][0x448] ;  /* 0x00011200ff0b7b82 */ /* 0x000ea20000000800 */
[----:B------:R-:W3:Y:S01]  /*ce80*/  S2R R228, SR_TID.X ;  /* 0x0000000000e47919 */ /* 0x000ee20000002100 */
[----:B------:R-:W-:-:S09]  /*ce90*/  UISETP.NE.AND UP0, UPT, UR40, URZ, UPT ;  /* 0x0000003f2800728c */ /* 0x000fd2000bf05270 */
[----:B------:R-:W-:Y:S01]  /*cea0*/  HGMMA.64x96x16.F32 R152, gdesc[UR4], RZ, !UPT, gsb0 ;  /* 0x01600000049879f0 */ /* 0x000fe2000c0008ff */
[----:B------:R-:W-:Y:S01]  /*ceb0*/  R2UR UR6, R216 ;  /* 0x00000000d80672ca */ /* 0x000fe200000e0000 */
[----:B------:R-:W-:Y:S01]  /*cec0*/  VIADD R216, R214, 0x4 ;  /* 0x00000004d6d87836 */ /* 0x000fe20000000000 */
[----:B------:R-:W-:Y:S01]  /*ced0*/  R2UR UR7, R217 ;  /* 0x00000000d90772ca */ /* 0x000fe200000e0000 */
[----:B------:R-:W-:Y:S01]  /*cee0*/  IMAD.MOV.U32 R217, RZ, RZ, 0x40000040 ;  /* 0x40000040ffd97424 */ /* 0x000fe200078e00ff */
[----:B------:R-:W-:Y:S01]  /*cef0*/  R2UR UR4, R14 ;  /* 0x000000000e0472ca */ /* 0x000fe200000e0000 */
[----:B------:R-:W-:Y:S01]  /*cf00*/  VIADD R214, R214, 0x6 ;  /* 0x00000006d6d67836 */ /* 0x000fe20000000000 */
[----:B------:R-:W-:Y:S02]  /*cf10*/  R2UR UR5, R15 ;  /* 0x000000000f0572ca */ /* 0x000fe400000e0000 */
[----:B--2---:R-:W-:Y:S01]  /*cf20*/  ISETP.NE.AND P1, PT, R11, 0x1, PT ;  /* 0x000000010b00780c */ /* 0x004fe20003f25270 */
[----:B------:R-:W-:Y:S01]  /*cf30*/  IMAD.IADD R11, R210, 0x1, R209 ;  /* 0x00000001d20b7824 */ /* 0x000fe200078e02d1 */
[----:B---3--:R-:W-:-:S11]  /*cf40*/  SHF.R.U32.HI R228, RZ, 0x7, R228 ;  /* 0x00000007ffe47819 */ /* 0x008fd600000116e4 */
[----:B------:R-:W2:Y:S01]  /*cf50*/  @P1 LDC R20, c[0x0][0x450] ;  /* 0x00011400ff141b82 */ /* 0x000ea20000000800 */
        /* <DEDUP_REMOVED lines=11> */
[----:B------:R-:W-:Y:S01]  /*d010*/  R2UR UR7, R215 ;  /* 0x00000000d70772ca */ /* 0x000fe200000e0000 */
[----:B------:R-:W3:Y:S01]  /*d020*/  @P1 LDC R214, c[0x0][0x44c] ;  /* 0x00011300ffd61b82 */ /* 0x000ee20000000800 */
[----:B------:R-:W-:Y:S02]  /*d030*/  R2UR UR4, R8 ;  /* 0x00000000080472ca */ /* 0x000fe400000e0000 */
[----:B------:R-:W-:Y:S01]  /*d040*/  R2UR UR5, R9 ;  /* 0x00000000090572ca */ /* 0x000fe200000e0000 */
[----:B---3--:R-:W-:-:S05]  /*d050*/  @P1 IMAD.HI.U32 R214, R11, R214, RZ ;  /* 0x000000d60bd61227 */ /* 0x008fca00078e00ff */
[----:B--2---:R-:W-:Y:S02]  /*d060*/  @P1 SHF.R.U32.HI R11, RZ, R20, R214 ;  /* 0x00000014ff0b1219 */ /* 0x004fe400000116d6 */
[----:B------:R-:W-:Y:S02]  /*d070*/  PLOP3.LUT P1, PT, PT, PT, UP0, 0x40, 0x0 ;  /* 0x000000000000781c */ /* 0x000fe40003f2e808 */
[----:B------:R-:W-:Y:S01]  /*d080*/  IADD3 R20, -R228, 0xb, RZ ;  /* 0x0000000be4147810 */ /* 0x000fe20007ffe1ff */
[----:B------:R-:W2:Y:S01]  /*d090*/  SHFL.IDX PT, R229, R11, RZ, 0x1c1f ;  /* 0x001c1fff0be57589 */ /* 0x000ea200000e0000 */
        /* <DEDUP_REMOVED lines=53> */
[----:B------:R-:W-:Y:S01]  /*d3f0*/  IADD3 R199, -R205, 0x1, R194 ;  /* 0x00000001cdc77810 */ /* 0x000fe20007ffe1c2 */
[----:B------:R-:W3:Y:S01]  /*d400*/  MUFU.TANH R152, R152 ;  /* 0x0000009800987308 */ /* 0x000ee20000002400 */
[----:B------:R-:W-:-:S02]  /*d410*/  @!P0 VIADD R166, R212, 0x22840 ;  /* 0x00022840d4a68836 */ /* 0x000fc40000000000 */
[----:B------:R-:W-:-:S03]  /*d420*/  IADD3 R199, -R203, R199, R204 ;  /* 0x000000c7cbc77210 */ /* 0x000fc60007ffe1cc */
        /* <DEDUP_REMOVED lines=54> */
[----:B--234-:R-:W-:Y:S05]  /*d790*/  @P1 BRA `(.L_x_2791) ;  /* 0x0000000000581947 */ /* 0x01cfea0003800000 */
[----:B------:R-:W-:Y:S01]  /*d7a0*/  IADD3 R229, -R203, R204, R229 ;  /* 0x000000cccbe57210 */ /* 0x000fe20007ffe1e5 */
[----:B------:R-:W-:Y:S03]  /*d7b0*/  BSSY B0, `(.L_x_2792) ;  /* 0x0000010000007945 */ /* 0x000fe60003800000 */
[----:B------:R-:W-:-:S13]  /*d7c0*/  ISETP.GT.AND P1, PT, R229, -0x1, PT ;  /* 0xffffffffe500780c */ /* 0x000fda0003f24270 */
[----:B------:R-:W-:Y:S05]  /*d7d0*/  @P1 BRA `(.L_x_2793) ;  /* 0x0000000000201947 */ /* 0x000fea0003800000 */
[----:B------:R-:W-:Y:S01]  /*d7e0*/  IMAD.U32 R235, RZ, RZ, UR52 ;  /* 0x00000034ffeb7e24 */ /* 0x000fe2000f8e00ff */
[----:B------:R-:W-:-:S04]  /*d7f0*/  LOP3.LUT R229, RZ, R229, RZ, 0x33, !PT ;  /* 0x000000e5ffe57212 */ /* 0x000fc800078e33ff */
[----:B------:R-:W-:-:S13]  /*d800*/  ISETP.NE.AND P1, PT, R235, 0x1, PT ;  /* 0x00000001eb00780c */ /* 0x000fda0003f25270 */
[----:B------:R-:W2:Y:S02]  /*d810*/  @P1 LDC.64 R166, c[0x0][0x9e8] ;  /* 0x00027a00ffa61b82 */ /* 0x000ea40000000a00 */
[----:B--2---:R-:W-:-:S05]  /*d820*/  @P1 IMAD.HI.U32 R166, R229, R166, RZ ;  /* 0x000000a6e5a61227 */ /* 0x004fca00078e00ff */
[----:B------:R-:W-:-:S04]  /*d830*/  @P1 SHF.R.U32.HI R229, RZ, R167, R166 ;  /* 0x000000a7ffe51219 */ /* 0x000fc800000116a6 */
[----:B------:R-:W-:Y:S01]  /*d840*/  LOP3.LUT R229, RZ, R229, RZ, 0x33, !PT ;  /* 0x000000e5ffe57212 */ /* 0x000fe200078e33ff */
[----:B------:R-:W-:Y:S06]  /*d850*/  BRA `(.L_x_2794) ;  /* 0x0000000000147947 */ /* 0x000fec0003800000 */
.L_x_2793:
[----:B------:R-:W-:-:S05]  /*d860*/  IMAD.U32 R235, RZ, RZ, UR52 ;  /* 0x00000034ffeb7e24 */ /* 0x000fca000f8e00ff */
[----:B------:R-:W-:-:S13]  /*d870*/  ISETP.NE.AND P1, PT, R235, 0x1, PT ;  /* 0x00000001eb00780c */ /* 0x000fda0003f25270 */
[----:B------:R-:W2:Y:S02]  /*d880*/  @P1 LDC.64 R166, c[0x0][0x9e8] ;  /* 0x00027a00ffa61b82 */ /* 0x000ea40000000a00 */
[----:B--2---:R-:W-:-:S05]  /*d890*/  @P1 IMAD.HI.U32 R166, R229, R166, RZ ;  /* 0x000000a6e5a61227 */ /* 0x004fca00078e00ff */
[----:B------:R-:W-:-:S07]  /*d8a0*/  @P1 SHF.R.U32.HI R229, RZ, R167, R166 ;  /* 0x000000a7ffe51219 */ /* 0x000fce00000116a6 */
.L_x_2794:
[----:B------:R-:W-:Y:S05]  /*d8b0*/  BSYNC B0 ;  /* 0x0000000000007941 */ /* 0x000fea0003800000 */
.L_x_2792:
[----:B------:R-:W-:-:S04]  /*d8c0*/  IMAD.IADD R166, R194, 0x1, -R205 ;  /* 0x00000001c2a67824 */ /* 0x000fc800078e0acd */
[----:B------:R-:W-:-:S05]  /*d8d0*/  IMAD R166, R229, R235, R166 ;  /* 0x000000ebe5a67224 */ /* 0x000fca00078e02a6 */
[----:B------:R-:W-:Y:S02]  /*d8e0*/  VIADDMNMX R198, R166, R235, R198, PT ;  /* 0x000000eba6c67246 */ /* 0x000fe400038001c6 */
[----:B------:R-:W-:-:S07]  /*d8f0*/  VIMNMX R197, R197, R166, !PT ;  /* 0x000000a6c5c57248 */ /* 0x000fce0007fe0100 */
.L_x_2791:
[----:B------:R-:W-:Y:S01]  /*d900*/  ISETP.GE.AND P1, PT, R194, 0x1, PT ;  /* 0x00000001c200780c */ /* 0x000fe20003f26270 */
[----:B------:R-:W2:Y:S01]  /*d910*/  SHFL.IDX PT, R11, R11, 0x1, 0x1c1f ;  /* 0x003c1f000b0b7f89 */ /* 0x000ea200000e0000 */
[----:B------:R-:W-:Y:S01]  /*d920*/  LOP3.LUT R18, R18, 0xfffbffff, RZ, 0xc0, !PT ;  /* 0xfffbffff12127812 */ /* 0x000fe200078ec0ff */
[----:B------:R-:W-:Y:S01]  /*d930*/  UISETP.NE.AND UP0, UPT, UR40, URZ, UPT ;  /* 0x0000003f2800728c */ /* 0x000fe2000bf05270 */
[----:B------:R-:W-:-:S09]  /*d940*/  ISETP.GE.AND P3, PT, R194, 0x9, PT ;  /* 0x00000009c200780c */ /* 0x000fd20003f66270 */
[----:B------:R-:W-:Y:S02]  /*d950*/  @P1 LOP3.LUT R18, R18, 0x40000, RZ, 0xfc, !PT ;  /* 0x0004000012121812 */ /* 0x000fe400078efcff */
[----:B------:R-:W-:Y:S02]  /*d960*/  ISETP.GT.AND P1, PT, R197, RZ, !P1 ;  /* 0x000000ffc500720c */ /* 0x000fe40004f24270 */
[----:B------:R-:W-:Y:S02]  /*d970*/  LOP3.LUT R18, R18, 0xfffffffd, RZ, 0xc0, !PT ;  /* 0xfffffffd12127812 */ /* 0x000fe400078ec0ff */
[----:B------:R-:W-:Y:S02]  /*d980*/  ISETP.LT.OR P2, PT, R198, 0x1, P1 ;  /* 0x00000001c600780c */ /* 0x000fe40000f41670 */
[----:B------:R-:W-:Y:S02]  /*d990*/  ISETP.GE.AND P1, PT, R194, 0x2, PT ;  /* 0x00000002c200780c */ /* 0x000fe40003f26270 */
[----:B------:R-:W-:-:S02]  /*d9a0*/  FSEL R152, R152, -INF , !P2 ;  /* 0xff80000098987808 */ /* 0x000fc40005000000 */
[----:B------:R-:W-:Y:S01]  /*d9b0*/  ISETP.GT.AND P2, PT, R197, 0x1, !P1 ;  /* 0x00000001c500780c */ /* 0x000fe20004f44270 */
[--C-:B--2---:R-:W-:Y:S01]  /*d9c0*/  IMAD.IADD R228, R228, 0x1, R11.reuse ;  /* 0x00000001e4e47824 */ /* 0x104fe200078e020b */
[----:B------:R-:W-:Y:S01]  /*d9d0*/  @P3 LOP3.LUT R18, R18, 0x2, RZ, 0xfc, !PT ;  /* 0x0000000212123812 */ /* 0x000fe200078efcff */
[----:B------:R-:W-:Y:S01]  /*d9e0*/  IMAD.IADD R199, R199, 0x1, R11 ;  /* 0x00000001c7c77824 */ /* 0x000fe200078e020b */
[----:B------:R-:W-:Y:S02]  /*d9f0*/  ISETP.LT.OR P2, PT, R198, 0x2, P2 ;  /* 0x00000002c600780c */ /* 0x000fe40001741670 */
[----:B------:R-:W-:Y:S02]  /*da00*/  LOP3.LUT R18, R18, 0xfffffffb, RZ, 0xc0, !PT ;  /* 0xfffffffb12127812 */ /* 0x000fe400078ec0ff */
[----:B0-----:R-:W-:Y:S02]  /*da10*/  FSEL R214, R214, -INF , !P2 ;  /* 0xff800000d6d67808 */ /* 0x001fe40005000000 */
[----:B------:R-:W-:-:S02]  /*da20*/  ISETP.GT.AND P2, PT, R197, 0x8, !P3 ;  /* 0x00000008c500780c */ /* 0x000fc40005f44270 */
[----:B------:R-:W-:Y:S02]  /*da30*/  ISETP.GE.AND P3, PT, R194, 0xa, PT ;  /* 0x0000000ac200780c */ /* 0x000fe40003f66270 */
[----:B------:R-:W-:-:S04]  /*da40*/  ISETP.LT.OR P2, PT, R198, 0x9, P2 ;  /* 0x00000009c600780c */ /* 0x000fc80001741670 */
        /* <DEDUP_REMOVED lines=131> */
.L_x_2797:
[----:B------:R-:W-:-:S05]  /*e280*/  IMAD.U32 R197, RZ, RZ, UR52 ;  /* 0x00000034ffc57e24 */ /* 0x000fca000f8e00ff */
[----:B------:R-:W-:-:S13]  /*e290*/  ISETP.NE.AND P6, PT, R197, 0x1, PT ;  /* 0x00000001c500780c */ /* 0x000fda0003fc5270 */
[----:B------:R-:W0:Y:S02]  /*e2a0*/  @P6 LDC.64 R166, c[0x0][0x9e8] ;  /* 0x00027a00ffa66b82 */ /* 0x000e240000000a00 */
[----:B0-----:R-:W-:-:S05]  /*e2b0*/  @P6 IMAD.HI.U32 R166, R11, R166, RZ ;  /* 0x000000a60ba66227 */ /* 0x001fca00078e00ff */
[----:B------:R-:W-:-:S07]  /*e2c0*/  @P6 SHF.R.U32.HI R11, RZ, R167, R166 ;  /* 0x000000a7ff0b6219 */ /* 0x000fce00000116a6 */
.L_x_2798:
[----:B------:R-:W-:Y:S05]  /*e2d0*/  BSYNC B0 ;  /* 0x0000000000007941 */ /* 0x000fea0003800000 */
.L_x_2796:
[----:B------:R-:W-:-:S04]  /*e2e0*/  IMAD.IADD R194, R194, 0x1, -R205 ;  /* 0x00000001c2c27824 */ /* 0x000fc800078e0acd */
[----:B------:R-:W-:-:S05]  /*e2f0*/  IMAD R194, R11, R197, R194 ;  /* 0x000000c50bc27224 */ /* 0x000fca00078e02c2 */
[----:B------:R-:W-:Y:S02]  /*e300*/  VIMNMX R199, R199, R194, !PT ;  /* 0x000000c2c7c77248 */ /* 0x000fe40007fe0100 */
[----:B------:R-:W-:-:S07]  /*e310*/  VIADDMNMX R228, R194, R197, R228, PT ;  /* 0x000000c5c2e47246 */ /* 0x000fce00038001e4 */
.L_x_2795:
[----:B------:R-:W-:Y:S01]  /*e320*/  ISETP.GT.AND P1, PT, R199, 0x1, !P1 ;  /* 0x00000001c700780c */ /* 0x000fe20004f24270 */
[----:B------:R-:W-:Y:S01]  /*e330*/  IMAD.U32 R235, RZ, RZ, UR37 ;  /* 0x00000025ffeb7e24 */ /* 0x000fe2000f8e00ff */
        /* <DEDUP_REMOVED lines=67> */
[----:B------:R-:W-:Y:S02]  /*e770*/  FSEL R187, R187, -INF , !P2 ;  /* 0xff800000bbbb7808 */ /* 0x000fe40005000000 */
[C---:B------:R-:W-:Y:S02]  /*e780*/  ISETP.GT.AND P1, PT, R199.reuse, 0x29, !P1 ;  /* 0x00000029c700780c */ /* 0x040fe40004f24270 */
[----:B------:R-:W-:Y:S02]  /*e790*/  LOP3.LUT P2, RZ, R18, 0x40000, RZ, 0xc0, !PT ;  /* 0x0004000012ff7812 */ /* 0x000fe4000784c0ff */
[----:B------:R-:W-:Y:S02]  /*e7a0*/  ISETP.LT.OR P1, PT, R228, 0x2a, P1 ;  /* 0x0000002ae400780c */ /* 0x000fe40000f21670 */
[----:B------:R-:W-:Y:S02]  /*e7b0*/  ISETP.GT.AND P3, PT, R199, 0x50, !P3 ;  /* 0x00000050c700780c */ /* 0x000fe40005f64270 */
[----:B------:R-:W-:-:S02]  /*e7c0*/  FSEL R175, R175, -INF , !P1 ;  /* 0xff800000afaf7808 */ /* 0x000fc40004800000 */
[----:B------:R-:W-:Y:S02]  /*e7d0*/  LOP3.LUT P1, RZ, R18, 0x800, RZ, 0xc0, !PT ;  /* 0x0000080012ff7812 */ /* 0x000fe4000782c0ff */
[----:B0-----:R-:W-:Y:S02]  /*e7e0*/  FMNMX.FTZ R167, R11, R167, !PT ;  /* 0x000000a70ba77209 */ /* 0x001fe40007810000 */
[C---:B------:R-:W-:Y:S02]  /*e7f0*/  ISETP.GT.AND P1, PT, R199.reuse, 0x30, !P1 ;  /* 0x00000030c700780c */ /* 0x040fe40004f24270 */
[C---:B------:R-:W-:Y:S02]  /*e800*/  ISETP.LT.OR P3, PT, R228.reuse, 0x51, P3 ;  /* 0x00000051e400780c */ /* 0x040fe40001f61670 */
[----:B------:R-:W-:Y:S02]  /*e810*/  ISETP.LT.OR P1, PT, R228, 0x31, P1 ;  /* 0x00000031e400780c */ /* 0x000fe40000f21670 */
[----:B------:R-:W-:-:S02]  /*e820*/  ISETP.GT.AND P4, PT, R199, 0x51, !P4 ;  /* 0x00000051c700780c */ /* 0x000fc40006784270 */
[----:B------:R-:W-:Y:S02]  /*e830*/  FSEL R166, R178, -INF , !P1 ;  /* 0xff800000b2a67808 */ /* 0x000fe40004800000 */
[----:B------:R-:W-:Y:S01]  /*e840*/  LOP3.LUT P1, RZ, R18, 0x400, RZ, 0xc0, !PT ;  /* 0x0000040012ff7812 */ /* 0x000fe2000782c0ff */
[----:B------:R-:W0:Y:S01]  /*e850*/  SHFL.BFLY PT, R178, R167, 0x1, 0x1f ;  /* 0x0c201f00a7b27f89 */ /* 0x000e2200000e0000 */
[----:B------:R-:W-:Y:S02]  /*e860*/  FSEL R190, R190, -INF , !P3 ;  /* 0xff800000bebe7808 */ /* 0x000fe40005800000 */
[C---:B------:R-:W-:Y:S02]  /*e870*/  ISETP.GT.AND P1, PT, R199.reuse, 0x31, !P1 ;  /* 0x00000031c700780c */ /* 0x040fe40004f24270 */
[----:B------:R-:W-:Y:S02]  /*e880*/  ISETP.GT.AND P5, PT, R199, 0x58, !P5 ;  /* 0x00000058c700780c */ /* 0x000fe40006fa4270 */
[----:B------:R-:W-:-:S02]  /*e890*/  ISETP.LT.OR P1, PT, R228, 0x32, P1 ;  /* 0x00000032e400780c */ /* 0x000fc40000f21670 */
[----:B------:R-:W-:Y:S02]  /*e8a0*/  ISETP.LT.OR P4, PT, R228, 0x52, P4 ;  /* 0x00000052e400780c */ /* 0x000fe40002781670 */
[----:B------:R-:W-:Y:S02]  /*e8b0*/  FSEL R179, R179, -INF , !P1 ;  /* 0xff800000b3b37808 */ /* 0x000fe40004800000 */
[----:B------:R-:W-:Y:S02]  /*e8c0*/  LOP3.LUT P1, RZ, R18, 0x200, RZ, 0xc0, !PT ;  /* 0x0000020012ff7812 */ /* 0x000fe4000782c0ff */
[----:B------:R-:W-:Y:S02]  /*e8d0*/  ISETP.LT.OR P5, PT, R228, 0x59, P5 ;  /* 0x00000059e400780c */ /* 0x000fe40002fa1670 */
[----:B------:R-:W-:Y:S02]  /*e8e0*/  ISETP.GT.AND P1, PT, R199, 0x38, !P1 ;  /* 0x00000038c700780c */ /* 0x000fe40004f24270 */
[----:B------:R-:W-:-:S02]  /*e8f0*/  FSEL R189, R189, -INF , !P4 ;  /* 0xff800000bdbd7808 */ /* 0x000fc40006000000 */
[----:B------:R-:W-:Y:S02]  /*e900*/  ISETP.LT.OR P1, PT, R228, 0x39, P1 ;  /* 0x00000039e400780c */ /* 0x000fe40000f21670 */
[----:B------:R-:W-:Y:S02]  /*e910*/  FSEL R191, R191, -INF , !P5 ;  /* 0xff800000bfbf7808 */ /* 0x000fe40006800000 */
        /* <DEDUP_REMOVED lines=21> */
[----:B------:R-:W-:-:S04]  /*ea70*/  IMAD.U32 R11, RZ, RZ, UR51 ;  /* 0x00000033ff0b7e24 */ /* 0x000fc8000f8e00ff */
[-C--:B------:R-:W-:Y:S01]  /*ea80*/  FMUL.FTZ R194, R178, R11.reuse ;  /* 0x0000000bb2c27220 */ /* 0x080fe20000410000 */
[----:B------:R-:W-:-:S04]  /*ea90*/  FMUL.FTZ R5, R5, R11 ;  /* 0x0000000b05057220 */ /* 0x000fc80000410000 */
[----:B------:R-:W-:Y:S02]  /*eaa0*/  FSEL R194, R194, RZ, P1 ;  /* 0x000000ffc2c27208 */ /* 0x000fe40000800000 */
[----:B------:R-:W-:Y:S01]  /*eab0*/  ISETP.GT.AND P1, PT, R199, RZ, !P2 ;  /* 0x000000ffc700720c */ /* 0x000fe20005724270 */
[----:B------:R-:W0:Y:S01]  /*eac0*/  MUFU.EX2 R5, R5 ;  /* 0x0000000500057308 */ /* 0x000e220000000800 */
[----:B------:R-:W-:Y:S01]  /*ead0*/  ISETP.NE.AND P2, PT, R235, 0x3, PT ;  /* 0x00000003eb00780c */ /* 0x000fe20003f45270 */
[-CC-:B------:R-:W-:Y:S01]  /*eae0*/  FFMA.FTZ R152, R152, R11.reuse, -R194.reuse ;  /* 0x0000000b98987223 */ /* 0x180fe200000108c2 */
[----:B------:R-:W-:Y:S01]  /*eaf0*/  ISETP.LT.OR P1, PT, R228, 0x1, P1 ;  /* 0x00000001e400780c */ /* 0x000fe20000f21670 */
[-CC-:B------:R-:W-:Y:S01]  /*eb00*/  FFMA.FTZ R214, R214, R11.reuse, -R194.reuse ;  /* 0x0000000bd6d67223 */ /* 0x180fe200000108c2 */
[-CC-:B------:R-:W-:Y:S01]  /*eb10*/  FFMA.FTZ R155, R155, R11.reuse, -R194.reuse ;  /* 0x0000000b9b9b7223 */ /* 0x180fe200000108c2 */
[-CC-:B------:R-:W-:Y:S01]  /*eb20*/  FFMA.FTZ R156, R156, R11.reuse, -R194.reuse ;  /* 0x0000000b9c9c7223 */ /* 0x180fe200000108c2 */
[----:B------:R-:W-:Y:S01]  /*eb30*/  FSEL R153, R153, -INF , !P1 ;  /* 0xff80000099997808 */ /* 0x000fe20004800000 */
[-CC-:B------:R-:W-:Y:S01]  /*eb40*/  FFMA.FTZ R159, R159, R11.reuse, -R194.reuse ;  /* 0x0000000b9f9f7223 */ /* 0x180fe200000108c2 */
[----:B------:R-:W-:Y:S01]  /*eb50*/  ISETP.GT.AND P1, PT, R199, 0x59, !P6 ;  /* 0x00000059c700780c */ /* 0x000fe20007724270 */
[-CC-:B------:R-:W-:Y:S01]  /*eb60*/  FFMA.FTZ R160, R160, R11.reuse, -R194.reuse ;  /* 0x0000000ba0a07223 */ /* 0x180fe200000108c2 */
[----:B------:R-:W-:Y:S01]  /*eb70*/  FMNMX.FTZ R167, R153, R10, !PT ;  /* 0x0000000a99a77209 */ /* 0x000fe20007810000 */
[-CC-:B------:R-:W-:Y:S01]  /*eb80*/  FFMA.FTZ R163, R163, R11.reuse, -R194.reuse ;  /* 0x0000000ba3a37223 */ /* 0x180fe200000108c2 */
[----:B------:R-:W-:Y:S01]  /*eb90*/  ISETP.LT.OR P1, PT, R228, 0x5a, P1 ;  /* 0x0000005ae400780c */ /* 0x000fe20000f21670 */
[--C-:B------:R-:W-:Y:S01]  /*eba0*/  FFMA.FTZ R164, R164, R11, -R194.reuse ;  /* 0x0000000ba4a47223 */ /* 0x100fe200000108c2 */
[----:B------:R-:W-:Y:S01]  /*ebb0*/  FMNMX.FTZ R167, R154, R167, !PT ;  /* 0x000000a79aa77209 */ /* 0x000fe20007810000 */
[-CC-:B------:R-:W-:Y:S01]  /*ebc0*/  FFMA.FTZ R168, R168, R11.reuse, -R194.reuse ;  /* 0x0000000ba8a87223 */ /* 0x180fe200000108c2 */
[----:B------:R-:W-:Y:S01]  /*ebd0*/  FSEL R193, R193, -INF , !P1 ;  /* 0xff800000c1c17808 */ /* 0x000fe20004800000 */
[--C-:B------:R-:W-:Y:S01]  /*ebe0*/  FFMA.FTZ R169, R169, R11, -R194.reuse ;  /* 0x0000000ba9a97223 */ /* 0x100fe200000108c2 */
[----:B------:R-:W-:Y:S01]  /*ebf0*/  FMNMX.FTZ R167, R157, R167, !PT ;  /* 0x000000a79da77209 */ /* 0x000fe20007810000 */
[-CC-:B------:R-:W-:Y:S01]  /*ec00*/  FFMA.FTZ R172, R172, R11.reuse, -R194.reuse ;  /* 0x0000000bacac7223 */ /* 0x180fe200000108c2 */
[-CC-:B------:R-:W-:Y:S01]  /*ec10*/  FFMA.FTZ R173, R173, R11.reuse, -R194.reuse ;  /* 0x0000000badad7223 */ /* 0x180fe200000108c2 */
        /* <DEDUP_REMOVED lines=15> */
[----:B------:R-:W-:Y:S01]  /*ed10*/  FFMA.FTZ R194, R196, R11, -R194 ;  /* 0x0000000bc4c27223 */ /* 0x000fe200000108c2 */
[----:B------:R-:W2:Y:S01]  /*ed20*/  MUFU.EX2 R152, R152 ;  /* 0x0000009800987308 */ /* 0x000ea20000000800 */
[----:B------:R-:W-:Y:S01]  /*ed30*/  FMNMX.FTZ R167, R215, R167, !PT ;  /* 0x000000a7d7a77209 */ /* 0x000fe20007810000 */
[-C--:B0-----:R-:W-:Y:S01]  /*ed40*/  FMUL.FTZ R24, R24, R5.reuse ;  /* 0x0000000518187220 */ /* 0x081fe20000410000 */
[-C--:B------:R-:W-:Y:S01]  /*ed50*/  FMUL.FTZ R25, R25, R5.reuse ;  /* 0x0000000519197220 */ /* 0x080fe20000410000 */
[----:B------:R-:W-:Y:S01]  /*ed60*/  FMUL.FTZ R28, R28, R5 ;  /* 0x000000051c1c7220 */ /* 0x000fe20000410000 */
[----:B------:R-:W-:Y:S01]  /*ed70*/  FMNMX.FTZ R167, R170, R167, !PT ;  /* 0x000000a7aaa77209 */ /* 0x000fe20007810000 */
[-C--:B------:R-:W-:Y:S01]  /*ed80*/  FMUL.FTZ R29, R29, R5.reuse ;  /* 0x000000051d1d7220 */ /* 0x080fe20000410000 */
[----:B------:R-:W-:Y:S01]  /*ed90*/  FMUL.FTZ R32, R32, R5 ;  /* 0x0000000520207220 */ /* 0x000fe20000410000 */
[----:B------:R-:W0:Y:S01]  /*eda0*/  MUFU.EX2 R214, R214 ;  /* 0x000000d600d67308 */ /* 0x000e220000000800 */
[----:B------:R-:W-:Y:S01]  /*edb0*/  FMNMX.FTZ R167, R171, R167, !PT ;  /* 0x000000a7aba77209 */ /* 0x000fe20007810000 */
[-C--:B------:R-:W-:Y:S01]  /*edc0*/  FMUL.FTZ R33, R33, R5.reuse ;  /* 0x0000000521217220 */ /* 0x080fe20000410000 */
[-C--:B------:R-:W-:Y:S01]  /*edd0*/  FMUL.FTZ R36, R36, R5.reuse ;  /* 0x0000000524247220 */ /* 0x080fe20000410000 */
[----:B------:R-:W-:Y:S01]  /*ede0*/  FMUL.FTZ R37, R37, R5 ;  /* 0x0000000525257220 */ /* 0x000fe20000410000 */
[----:B------:R-:W-:Y:S01]  /*edf0*/  FMNMX.FTZ R167, R174, R167, !PT ;  /* 0x000000a7aea77209 */ /* 0x000fe20007810000 */
[-C--:B------:R-:W-:Y:S01]  /*ee00*/  FMUL.FTZ R40, R40, R5.reuse ;  /* 0x0000000528287220 */ /* 0x080fe20000410000 */
[----:B------:R-:W-:Y:S01]  /*ee10*/  FMUL.FTZ R41, R41, R5 ;  /* 0x0000000529297220 */ /* 0x000fe20000410000 */
[----:B------:R-:W3:Y:S01]  /*ee20*/  MUFU.EX2 R155, R155 ;  /* 0x0000009b009b7308 */ /* 0x000ee20000000800 */
[----:B------:R-:W-:Y:S01]  /*ee30*/  FMNMX.FTZ R167, R175, R167, !PT ;  /* 0x000000a7afa77209 */ /* 0x000fe20007810000 */
[----:B--2---:R-:W-:Y:S01]  /*ee40*/  FFMA.FTZ R3, R5, R3, R152 ;  /* 0x0000000305037223 */ /* 0x004fe20000010098 */
[-C--:B------:R-:W-:Y:S01]  /*ee50*/  FMUL.FTZ R44, R44, R5.reuse ;  /* 0x000000052c2c7220 */ /* 0x080fe20000410000 */
[----:B------:R-:W-:Y:S01]  /*ee60*/  FMUL.FTZ R45, R45, R5 ;  /* 0x000000052d2d7220 */ /* 0x000fe20000410000 */
[----:B------:R-:W-:Y:S01]  /*ee70*/  FMNMX.FTZ R167, R166, R167, !PT ;  /* 0x000000a7a6a77209 */ /* 0x000fe20007810000 */
[-C--:B------:R-:W-:Y:S01]  /*ee80*/  FMUL.FTZ R48, R48, R5.reuse ;  /* 0x0000000530307220 */ /* 0x080fe20000410000 */
[----:B------:R-:W-:Y:S01]  /*ee90*/  FMUL.FTZ R49, R49, R5 ;  /* 0x0000000531317220 */ /* 0x000fe20000410000 */
[----:B------:R-:W2:Y:S01]  /*eea0*/  MUFU.EX2 R156, R156 ;  /* 0x0000009c009c7308 */ /* 0x000ea20000000800 */
[----:B------:R-:W-:Y:S01]  /*eeb0*/  FMNMX.FTZ R167, R179, R167, !PT ;  /* 0x000000a7b3a77209 */ /* 0x000fe20007810000 */
[C---:B0-----:R-:W-:Y:S01]  /*eec0*/  FADD.FTZ R3, R214.reuse, R3 ;  /* 0x00000003d6037221 */ /* 0x041fe20000010000 */
[----:B------:R-:W-:Y:S01]  /*eed0*/  F2FP.F16.F32.PACK_AB R152, R214, R152 ;  /* 0x00000098d698723e */ /* 0x000fe200000000ff */
[----:B------:R-:W-:Y:S01]  /*eee0*/  FMUL.FTZ R52, R52, R5 ;  /* 0x0000000534347220 */ /* 0x000fe20000410000 */
[----:B------:R-:W-:Y:S01]  /*eef0*/  FMNMX.FTZ R167, R180, R167, !PT ;  /* 0x000000a7b4a77209 */ /* 0x000fe20007810000 */
[-C--:B------:R-:W-:Y:S01]  /*ef00*/  FMUL.FTZ R53, R53, R5.reuse ;  /* 0x0000000535357220 */ /* 0x080fe20000410000 */
[----:B------:R-:W-:Y:S01]  /*ef10*/  FMUL.FTZ R56, R56, R5 ;  /* 0x0000000538387220 */ /* 0x000fe20000410000 */
[----:B------:R-:W0:Y:S01]  /*ef20*/  MUFU.EX2 R159, R159 ;  /* 0x0000009f009f7308 */ /* 0x000e220000000800 */
[----:B------:R-:W-:Y:S01]  /*ef30*/  FMNMX.FTZ R167, R181, R167, !PT ;  /* 0x000000a7b5a77209 */ /* 0x000fe20007810000 */
[----:B---3--:R-:W-:Y:S01]  /*ef40*/  FADD.FTZ R3, R155, R3 ;  /* 0x000000039b037221 */ /* 0x008fe20000010000 */
[-C--:B------:R-:W-:Y:S01]  /*ef50*/  FMUL.FTZ R57, R57, R5.reuse ;  /* 0x0000000539397220 */ /* 0x080fe20000410000 */
[----:B------:R-:W-:Y:S01]  /*ef60*/  FMUL.FTZ R60, R60, R5 ;  /* 0x000000053c3c7220 */ /* 0x000fe20000410000 */
[----:B------:R-:W-:Y:S01]  /*ef70*/  FMNMX.FTZ R167, R182, R167, !PT ;  /* 0x000000a7b6a77209 */ /* 0x000fe20007810000 */
[-C--:B------:R-:W-:Y:S01]  /*ef80*/  FMUL.FTZ R61, R61, R5.reuse ;  /* 0x000000053d3d7220 */ /* 0x080fe20000410000 */
[----:B------:R-:W-:Y:S01]  /*ef90*/  FMUL.FTZ R64, R64, R5 ;  /* 0x0000000540407220 */ /* 0x000fe20000410000 */
[----:B------:R-:W3:Y:S01]  /*efa0*/  MUFU.EX2 R160, R160 ;  /* 0x000000a000a07308 */ /* 0x000ee20000000800 */
        /* <DEDUP_REMOVED lines=9> */
[----:B0-----:R-:W-:Y:S01]  /*f040*/  FADD.FTZ R3, R159, R3 ;  /* 0x000000039f037221 */ /* 0x001fe20000010000 */
[-C--:B------:R-:W-:Y:S01]  /*f050*/  FMUL.FTZ R73, R73, R5.reuse ;  /* 0x0000000549497220 */ /* 0x080fe20000410000 */
        /* <DEDUP_REMOVED lines=12> */
[----:B------:R-:W2:Y:S01]  /*f120*/  MUFU.EX2 R164, R164 ;  /* 0x000000a400a47308 */ /* 0x000ea20000000800 */
[----:B------:R-:W-:Y:S01]  /*f130*/  FMNMX.FTZ R167, R193, R167, !PT ;  /* 0x000000a7c1a77209 */ /* 0x000fe20007810000 */
[-C--:B------:R-:W-:Y:S01]  /*f140*/  FMUL.FTZ R89, R89, R5.reuse ;  /* 0x0000000559597220 */ /* 0x080fe20000410000 */
[-C--:B------:R-:W-:Y:S01]  /*f150*/  FMUL.FTZ R92, R92, R5.reuse ;  /* 0x000000055c5c7220 */ /* 0x080fe20000410000 */
[-C--:B------:R-:W-:Y:S01]  /*f160*/  FMUL.FTZ R93, R93, R5.reuse ;  /* 0x000000055d5d7220 */ /* 0x080fe20000410000 */
[-C--:B------:R-:W-:Y:S01]  /*f170*/  FMUL.FTZ R96, R96, R5.reuse ;  /* 0x0000000560607220 */ /* 0x080fe20000410000 */
[----:B------:R-:W3:Y:S01]  /*f180*/  SHFL.BFLY PT, R196, R167, 0x2, 0x1f ;  /* 0x0c401f00a7c47f89 */ /* 0x000ee200000e0000 */
[-C--:B------:R-:W-:Y:S01]  /*f190*/  FMUL.FTZ R97, R97, R5.reuse ;  /* 0x0000000561617220 */ /* 0x080fe20000410000 */
[----:B------:R-:W4:Y:S01]  /*f1a0*/  MUFU.EX2 R168, R168 ;  /* 0x000000a800a87308 */ /* 0x000f220000000800 */
        /* <DEDUP_REMOVED lines=16> */
[----:B----4-:R-:W-:Y:S01]  /*f2b0*/  FADD.FTZ R3, R168, R3 ;  /* 0x00000003a8037221 */ /* 0x010fe20000010000 */
[-C--:B------:R-:W-:Y:S01]  /*f2c0*/  FMUL.FTZ R124, R124, R5.reuse ;  /* 0x000000057c7c7220 */ /* 0x080fe20000410000 */
[-C--:B------:R-:W-:Y:S01]  /*f2d0*/  FMUL.FTZ R125, R125, R5.reuse ;  /* 0x000000057d7d7220 */ /* 0x080fe20000410000 */
[-C--:B------:R-:W-:Y:S01]  /*f2e0*/  FMUL.FTZ R128, R128, R5.reuse ;  /* 0x0000000580807220 */ /* 0x080fe20000410000 */
[-C--:B------:R-:W-:Y:S01]  /*f2f0*/  FMUL.FTZ R129, R129, R5.reuse ;  /* 0x0000000581817220 */ /* 0x080fe20000410000 */
[----:B---3--:R-:W-:Y:S01]  /*f300*/  FMNMX.FTZ R167, R167, R196, !PT ;  /* 0x000000c4a7a77209 */ /* 0x008fe20007810000 */
[-C--:B------:R-:W-:Y:S01]  /*f310*/  FMUL.FTZ R132, R132, R5.reuse ;  /* 0x0000000584847220 */ /* 0x080fe20000410000 */
[----:B------:R-:W3:Y:S01]  /*f320*/  MUFU.EX2 R173, R173 ;  /* 0x000000ad00ad7308 */ /* 0x000ee20000000800 */
[----:B0-----:R-:W-:Y:S01]  /*f330*/  FADD.FTZ R3, R169, R3 ;  /* 0x00000003a9037221 */ /* 0x001fe20000010000 */
[-C--:B------:R-:W-:Y:S01]  /*f340*/  FMUL.FTZ R133, R133, R5.reuse ;  /* 0x0000000585857220 */ /* 0x080fe20000410000 */
[----:B------:R-:W0:Y:S01]  /*f350*/  SHFL.BFLY PT, R196, R167, 0x1, 0x1f ;  /* 0x0c201f00a7c47f89 */ /* 0x000e2200000e0000 */
[-C--:B------:R-:W-:Y:S01]  /*f360*/  FMUL.FTZ R136, R136, R5.reuse ;  /* 0x0000000588887220 */ /* 0x080fe20000410000 */
[-C--:B------:R-:W-:Y:S01]  /*f370*/  FMUL.FTZ R137, R137, R5.reuse ;  /* 0x0000000589897220 */ /* 0x080fe20000410000 */
[-C--:B------:R-:W-:Y:S01]  /*f380*/  FMUL.FTZ R140, R140, R5.reuse ;  /* 0x000000058c8c7220 */ /* 0x080fe20000410000 */
[-C--:B------:R-:W-:Y:S01]  /*f390*/  FMUL.FTZ R141, R141, R5.reuse ;  /* 0x000000058d8d7220 */ /* 0x080fe20000410000 */
[----:B------:R-:W4:Y:S01]  /*f3a0*/  MUFU.EX2 R177, R177 ;  /* 0x000000b100b17308 */ /* 0x000f220000000800 */
[----:B--2---:R-:W-:Y:S01]  /*f3b0*/  FADD.FTZ R3, R172, R3 ;  /* 0x00000003ac037221 */ /* 0x004fe20000010000 */
[-C--:B------:R-:W-:Y:S01]  /*f3c0*/  FMUL.FTZ R144, R144, R5.reuse ;  /* 0x0000000590907220 */ /* 0x080fe20000410000 */
[-C--:B------:R-:W-:Y:S01]  /*f3d0*/  FMUL.FTZ R145, R145, R5.reuse ;  /* 0x0000000591917220 */ /* 0x080fe20000410000 */
[-C--:B------:R-:W-:Y:S01]  /*f3e0*/  FMUL.FTZ R148, R148, R5.reuse ;  /* 0x0000000594947220 */ /* 0x080fe20000410000 */
[----:B------:R-:W-:-:S03]  /*f3f0*/  FMUL.FTZ R149, R149, R5 ;  /* 0x0000000595957220 */ /* 0x000fc60000410000 */
[----:B------:R-:W2:Y:S01]  /*f400*/  MUFU.EX2 R216, R216 ;  /* 0x000000d800d87308 */ /* 0x000ea20000000800 */
[----:B---3--:R-:W-:-:S04]  /*f410*/  FADD.FTZ R3, R173, R3 ;  /* 0x00000003ad037221 */ /* 0x008fc80000010000 */
[----:B------:R-:W-:-:S03]  /*f420*/  FADD.FTZ R3, R197, R3 ;  /* 0x00000003c5037221 */ /* 0x000fc60000010000 */
[----:B------:R-:W3:Y:S01]  /*f430*/  MUFU.EX2 R217, R217 ;  /* 0x000000d900d97308 */ /* 0x000ee20000000800 */
[----:B----4-:R-:W-:Y:S01]  /*f440*/  FADD.FTZ R3, R177, R3 ;  /* 0x00000003b1037221 */ /* 0x010fe20000010000 */
[----:B0-----:R-:W-:-:S04]  /*f450*/  FMNMX.FTZ R176, R167, R196, !PT ;  /* 0x000000c4a7b07209 */ /* 0x001fc80007810000 */
[C---:B------:R-:W-:Y:S01]  /*f460*/  FSETP.NEU.FTZ.AND P1, PT, R176.reuse, -INF , PT ;  /* 0xff800000b000780b */ /* 0x040fe20003f3d000 */
[----:B------:R-:W-:Y:S01]  /*f470*/  FMUL.FTZ R198, R176, R11 ;  /* 0x0000000bb0c67220 */ /* 0x000fe20000410000 */
[----:B------:R-:W0:Y:S01]  /*f480*/  MUFU.EX2 R184, R184 ;  /* 0x000000b800b87308 */ /* 0x000e220000000800 */
[----:B--2---:R-:W-:-:S03]  /*f490*/  FADD.FTZ R3, R216, R3 ;  /* 0x00000003d8037221 */ /* 0x004fc60000010000 */
[----:B------:R-:W-:-:S04]  /*f4a0*/  FSEL R198, R198, RZ, P1 ;  /* 0x000000ffc6c67208 */ /* 0x000fc80000800000 */
[----:B------:R-:W2:Y:S01]  /*f4b0*/  MUFU.EX2 R185, R185 ;  /* 0x000000b900b97308 */ /* 0x000ea20000000800 */
[-CC-:B------:R-:W-:Y:S01]  /*f4c0*/  FFMA.FTZ R228, R153, R11.reuse, -R198.reuse ;  /* 0x0000000b99e47223 */ /* 0x180fe200000108c6 */
[-CC-:B------:R-:W-:Y:S01]  /*f4d0*/  FFMA.FTZ R153, R170, R11.reuse, -R198.reuse ;  /* 0x0000000baa997223 */ /* 0x180fe200000108c6 */
[--C-:B------:R-:W-:Y:S01]  /*f4e0*/  FFMA.FTZ R196, R158, R11, -R198.reuse ;  /* 0x0000000b9ec47223 */ /* 0x100fe200000108c6 */
[----:B------:R-:W-:Y:S01]  /*f4f0*/  F2FP.F16.F32.PACK_AB R158, R164, R163 ;  /* 0x000000a3a49e723e */ /* 0x000fe200000000ff */
[-CC-:B------:R-:W-:Y:S01]  /*f500*/  FFMA.FTZ R167, R154, R11.reuse, -R198.reuse ;  /* 0x0000000b9aa77223 */ /* 0x180fe200000108c6 */
[--C-:B------:R-:W-:Y:S01]  /*f510*/  FFMA.FTZ R214, R157, R11, -R198.reuse ;  /* 0x0000000b9dd67223 */ /* 0x100fe200000108c6 */
[----:B------:R-:W-:Y:S01]  /*f520*/  F2FP.F16.F32.PACK_AB R154, R156, R155 ;  /* 0x0000009b9c9a723e */ /* 0x000fe200000000ff */
[----:B------:R4:W-:Y:S01]  /*f530*/  MUFU.EX2 R163, R153 ;  /* 0x0000009900a37308 */ /* 0x0009e20000000800 */
[-CC-:B------:R-:W-:Y:S01]  /*f540*/  FFMA.FTZ R199, R161, R11.reuse, -R198.reuse ;  /* 0x0000000ba1c77223 */ /* 0x180fe200000108c6 */
[-CC-:B------:R-:W-:Y:S01]  /*f550*/  FFMA.FTZ R161, R162, R11.reuse, -R198.reuse ;  /* 0x0000000ba2a17223 */ /* 0x180fe200000108c6 */
[-CC-:B------:R-:W-:Y:S01]  /*f560*/  FFMA.FTZ R165, R165, R11.reuse, -R198.reuse ;  /* 0x0000000ba5a57223 */ /* 0x180fe200000108c6 */
[--C-:B------:R-:W-:Y:S01]  /*f570*/  FFMA.FTZ R215, R215, R11, -R198.reuse ;  /* 0x0000000bd7d77223 */ /* 0x100fe200000108c6 */
[----:B------:R-:W-:Y:S01]  /*f580*/  F2FP.F16.F32.PACK_AB R156, R160, R159 ;  /* 0x0000009fa09c723e */ /* 0x000fe200000000ff */
[-CC-:B------:R-:W-:Y:S01]  /*f590*/  FFMA.FTZ R171, R171, R11.reuse, -R198.reuse ;  /* 0x0000000babab7223 */ /* 0x180fe200000108c6 */
[-CC-:B------:R-:W-:Y:S01]  /*f5a0*/  FFMA.FTZ R157, R174, R11.reuse, -R198.reuse ;  /* 0x0000000bae9d7223 */ /* 0x180fe200000108c6 */
[----:B------:R-:W-:Y:S01]  /*f5b0*/  MUFU.EX2 R228, R228 ;  /* 0x000000e400e47308 */ /* 0x000fe20000000800 */
[----:B----4-:R-:W-:Y:S01]  /*f5c0*/  FSEL R153, R176, RZ, P1 ;  /* 0x000000ffb0997208 */ /* 0x010fe20000800000 */
[-CC-:B------:R-:W-:Y:S01]  /*f5d0*/  FFMA.FTZ R175, R175, R11.reuse, -R198.reuse ;  /* 0x0000000bafaf7223 */ /* 0x180fe200000108c6 */
[-CC-:B------:R-:W-:Y:S01]  /*f5e0*/  FFMA.FTZ R229, R166, R11.reuse, -R198.reuse ;  /* 0x0000000ba6e57223 */ /* 0x180fe200000108c6 */
[-CC-:B------:R-:W-:Y:S01]  /*f5f0*/  FFMA.FTZ R179, R179, R11.reuse, -R198.reuse ;  /* 0x0000000bb3b37223 */ /* 0x180fe200000108c6 */
[-C--:B------:R-:W-:Y:S01]  /*f600*/  FFMA.FTZ R180, R180, R11.reuse, -R198 ;  /* 0x0000000bb4b47223 */ /* 0x080fe200000108c6 */
[----:B------:R-:W-:Y:S01]  /*f610*/  FADD.FTZ R10, -R153, R10 ;  /* 0x0000000a990a7221 */ /* 0x000fe20000010100 */
[-CC-:B------:R-:W-:Y:S01]  /*f620*/  FFMA.FTZ R181, R181, R11.reuse, -R198.reuse ;  /* 0x0000000bb5b57223 */ /* 0x180fe200000108c6 */
[----:B------:R-:W4:Y:S01]  /*f630*/  MUFU.EX2 R167, R167 ;  /* 0x000000a700a77308 */ /* 0x000f220000000800 */
[-CC-:B------:R-:W-:Y:S01]  /*f640*/  FFMA.FTZ R182, R182, R11.reuse, -R198.reuse ;  /* 0x0000000bb6b67223 */ /* 0x180fe200000108c6 */
[-C--:B------:R-:W-:Y:S01]  /*f650*/  FMUL.FTZ R10, R10, R11.reuse ;  /* 0x0000000b0a0a7220 */ /* 0x080fe20000410000 */
[-CC-:B------:R-:W-:Y:S01]  /*f660*/  FFMA.FTZ R183, R183, R11.reuse, -R198.reuse ;  /* 0x0000000bb7b77223 */ /* 0x180fe200000108c6 */
[----:B------:R-:W-:Y:S01]  /*f670*/  F2FP.F16.F32.PACK_AB R160, R169, R168 ;  /* 0x000000a8a9a0723e */ /* 0x000fe200000000ff */
[-CC-:B------:R-:W-:Y:S01]  /*f680*/  FFMA.FTZ R186, R186, R11.reuse, -R198.reuse ;  /* 0x0000000bbaba7223 */ /* 0x180fe200000108c6 */
[-CC-:B------:R-:W-:Y:S01]  /*f690*/  FFMA.FTZ R187, R187, R11.reuse, -R198.reuse ;  /* 0x0000000bbbbb7223 */ /* 0x180fe200000108c6 */
[-CC-:B------:R-:W-:Y:S01]  /*f6a0*/  FFMA.FTZ R190, R190, R11.reuse, -R198.reuse ;  /* 0x0000000bbebe7223 */ /* 0x180fe200000108c6 */
[----:B------:R-:W5:Y:S01]  /*f6b0*/  MUFU.EX2 R10, R10 ;  /* 0x0000000a000a7308 */ /* 0x000f620000000800 */
[----:B---3--:R-:W-:Y:S01]  /*f6c0*/  FADD.FTZ R3, R217, R3 ;  /* 0x00000003d9037221 */ /* 0x008fe20000010000 */
[-CC-:B------:R-:W-:Y:S01]  /*f6d0*/  FFMA.FTZ R189, R189, R11.reuse, -R198.reuse ;  /* 0x0000000bbdbd7223 */ /* 0x180fe200000108c6 */
[----:B------:R-:W-:Y:S01]  /*f6e0*/  F2FP.F16.F32.PACK_AB R162, R173, R172 ;  /* 0x000000acada2723e */ /* 0x000fe200000000ff */
[-CC-:B------:R-:W-:Y:S01]  /*f6f0*/  FFMA.FTZ R191, R191, R11.reuse, -R198.reuse ;  /* 0x0000000bbfbf7223 */ /* 0x180fe200000108c6 */
[----:B0-----:R-:W-:Y:S01]  /*f700*/  FADD.FTZ R3, R184, R3 ;  /* 0x00000003b8037221 */ /* 0x001fe20000010000 */
[----:B------:R-:W-:Y:S01]  /*f710*/  FFMA.FTZ R193, R193, R11, -R198 ;  /* 0x0000000bc1c17223 */ /* 0x000fe200000108c6 */
[----:B------:R-:W-:Y:S01]  /*f720*/  F2FP.F16.F32.PACK_AB R164, R177, R197 ;  /* 0x000000c5b1a4723e */ /* 0x000fe200000000ff */
[----:B------:R-:W0:Y:S01]  /*f730*/  MUFU.EX2 R155, R214 ;  /* 0x000000d6009b7308 */ /* 0x000e220000000800 */
[----:B--2---:R-:W-:Y:S01]  /*f740*/  FADD.FTZ R3, R185, R3 ;  /* 0x00000003b9037221 */ /* 0x004fe20000010000 */
[----:B----4-:R-:W-:-:S02]  /*f750*/  F2FP.F16.F32.PACK_AB R153, R167, R228 ;  /* 0x000000e4a799723e */ /* 0x010fc400000000ff */
[----:B------:R-:W-:Y:S02]  /*f760*/  F2FP.F16.F32.PACK_AB R166, R217, R216 ;  /* 0x000000d8d9a6723e */ /* 0x000fe400000000ff */
[----:B------:R-:W-:Y:S02]  /*f770*/  F2FP.F16.F32.PACK_AB R168, R185, R184 ;  /* 0x000000b8b9a8723e */ /* 0x000fe400000000ff */
[----:B------:R-:W2:Y:S01]  /*f780*/  MUFU.EX2 R196, R196 ;  /* 0x000000c400c47308 */ /* 0x000ea20000000800 */
[----:B-----5:R-:W-:Y:S01]  /*f790*/  FFMA.FTZ R0, R10, R0, R228 ;  /* 0x000000000a007223 */ /* 0x020fe200000100e4 */
[-C--:B------:R-:W-:Y:S01]  /*f7a0*/  FMUL.FTZ R26, R26, R10.reuse ;  /* 0x0000000a1a1a7220 */ /* 0x080fe20000410000 */
[-C--:B------:R-:W-:Y:S01]  /*f7b0*/  FMUL.FTZ R27, R27, R10.reuse ;  /* 0x0000000a1b1b7220 */ /* 0x080fe20000410000 */
[-C--:B------:R-:W-:Y:S01]  /*f7c0*/  FMUL.FTZ R30, R30, R10.reuse ;  /* 0x0000000a1e1e7220 */ /* 0x080fe20000410000 */
[----:B------:R-:W-:Y:S01]  /*f7d0*/  FADD.FTZ R0, R167, R0 ;  /* 0x00000000a7007221 */ /* 0x000fe20000010000 */
        /* <DEDUP_REMOVED lines=42> */
[----:B------:R2:W4:Y:S01]  /*fa80*/  MUFU.EX2 R165, R157 ;  /* 0x0000009d00a57308 */ /* 0x0005220000000800 */
[C---:B---3--:R-:W-:Y:S01]  /*fa90*/  FADD.FTZ R0, R215.reuse, R0 ;  /* 0x00000000d7007221 */ /* 0x048fe20000010000 */
[----:B------:R-:W-:Y:S01]  /*faa0*/  F2FP.F16.F32.PACK_AB R159, R215, R159 ;  /* 0x0000009fd79f723e */ /* 0x000fe200000000ff */
[-C--:B------:R-:W-:Y:S01]  /*fab0*/  FMUL.FTZ R94, R94, R10.reuse ;  /* 0x0000000a5e5e7220 */ /* 0x080fe20000410000 */
[-C--:B------:R-:W-:Y:S01]  /*fac0*/  FMUL.FTZ R95, R95, R10.reuse ;  /* 0x0000000a5f5f7220 */ /* 0x080fe20000410000 */
[----:B------:R-:W-:Y:S01]  /*fad0*/  FADD.FTZ R0, R163, R0 ;  /* 0x00000000a3007221 */ /* 0x000fe20000010000 */
[-C--:B------:R-:W-:Y:S01]  /*fae0*/  FMUL.FTZ R98, R98, R10.reuse ;  /* 0x0000000a62627220 */ /* 0x080fe20000410000 */
[-C--:B------:R-:W-:Y:S01]  /*faf0*/  FMUL.FTZ R99, R99, R10.reuse ;  /* 0x0000000a63637220 */ /* 0x080fe20000410000 */
[----:B------:R-:W3:Y:S01]  /*fb00*/  MUFU.EX2 R175, R175 ;  /* 0x000000af00af7308 */ /* 0x000ee20000000800 */
[----:B0-----:R-:W-:Y:S01]  /*fb10*/  FADD.FTZ R0, R171, R0 ;  /* 0x00000000ab007221 */ /* 0x001fe20000010000 */
[----:B--2---:R-:W-:Y:S01]  /*fb20*/  F2FP.F16.F32.PACK_AB R157, R161, R199 ;  /* 0x000000c7a19d723e */ /* 0x004fe200000000ff */
[-C--:B------:R-:W-:Y:S01]  /*fb30*/  FMUL.FTZ R102, R102, R10.reuse ;  /* 0x0000000a66667220 */ /* 0x080fe20000410000 */
[----:B------:R-:W-:Y:S01]  /*fb40*/  F2FP.F16.F32.PACK_AB R161, R171, R163 ;  /* 0x000000a3aba1723e */ /* 0x000fe200000000ff */
[-C--:B------:R-:W-:Y:S01]  /*fb50*/  FMUL.FTZ R103, R103, R10.reuse ;  /* 0x0000000a67677220 */ /* 0x080fe20000410000 */
[-C--:B------:R-:W-:Y:S01]  /*fb60*/  FMUL.FTZ R106, R106, R10.reuse ;  /* 0x0000000a6a6a7220 */ /* 0x080fe20000410000 */
[-C--:B------:R-:W-:Y:S01]  /*fb70*/  FMUL.FTZ R107, R107, R10.reuse ;  /* 0x0000000a6b6b7220 */ /* 0x080fe20000410000 */
[----:B------:R-:W0:Y:S01]  /*fb80*/  MUFU.EX2 R229, R229 ;  /* 0x000000e500e57308 */ /* 0x000e220000000800 */
[----:B----4-:R-:W-:Y:S01]  /*fb90*/  FADD.FTZ R0, R165, R0 ;  /* 0x00000000a5007221 */ /* 0x010fe20000010000 */
        /* <DEDUP_REMOVED lines=29> */
[----:B------:R-:W-:Y:S01]  /*fd70*/  FMUL.FTZ R151, R151, R10 ;  /* 0x0000000a97977220 */ /* 0x000fe20000410000 */
        /* <DEDUP_REMOVED lines=23> */
[----:B---3--:R-:W-:-:S07]  /*fef0*/  FADD.FTZ R0, R173, R0 ;  /* 0x00000000ad007221 */ /* 0x008fce0000010000 */
        /* <DEDUP_REMOVED lines=14> */
[----:B------:R-:W-:Y:S06]  /*ffe0*/  @!P2 BRA `(.L_x_2799) ;  /* 0x000000000004a947 */ /* 0x000fec0003800000 */
[----:B------:R-:W-:Y:S01]  /*fff0*/  BPT.TRAP 0x1 ;  /* 0x000000040000795c */ /* 0x000fe20000300000 */
.L_x_2799:
[----:B------:R0:W2:Y:S01]  /*10000*/  SYNCS.PHASECHK.TRANS64.TRYWAIT P1, [R212+URZ+0x22850], R211 ;  /* 0x022850d3d40075a7 */ /* 0x0000a2000802017f */
[----:B------:R-:W-:Y:S05]  /*10010*/  @!P2 BRA `(.L_x_2800) ;  /* 0x000000000004a947 */ /* 0x000fea0003800000 */
[----:B------:R-:W-:Y:S01]  /*10020*/  BPT.TRAP 0x1 ;  /* 0x000000040000795c */ /* 0x000fe20000300000 */
.L_x_2800:
[----:B------:R-:W-:Y:S04]  /*10030*/  BSSY B0, `(.L_x_2801) ;  /* 0x0000004000007945 */ /* 0x000fe80003800000 */
[----:B--2---:R-:W-:Y:S05]  /*10040*/  @P1 BRA `(.L_x_2802) ;  /* 0x0000000000081947 */ /* 0x004fea0003800000 */
[----:B------:R-:W2:Y:S02]  /*10050*/  SYNCS.PHASECHK.TRANS64.TRYWAIT P1, [R212+URZ+0x22850], R211 ;  /* 0x022850d3d40075a7 */ /* 0x000ea4000802017f */
[----:B--2---:R-:W-:Y:S05]  /*10060*/  @!P1 BRA `(.L_x_2803) ;  /* 0x00000158002c9947 */ /* 0x004fea0003800000 */
.L_x_2802:
[----:B------:R-:W-:Y:S05]  /*10070*/  BSYNC B0 ;  /* 0x0000000000007941 */ /* 0x000fea0003800000 */
.L_x_2801:
[----:B------:R-:W3:Y:S01]  /*10080*/  S2R R5, SR_TID.X ;  /* 0x0000000000057919 */ /* 0x000ee20000002100 */
[----:B------:R-:W-:Y:S05]  /*10090*/  WARPSYNC.ALL ;  /* 0x0000000000007948 */ /* 0x000fea0003800000 */
[----:B------:R-:W-:Y:S01]  /*100a0*/  IMAD.MOV.U32 R180, RZ, RZ, 0xc00 ;  /* 0x00000c00ffb47424 */ /* 0x000fe200078e00ff */
[----:B------:R-:W-:Y:S01]  /*100b0*/  ISETP.GT.AND P1, PT, R4, R213, PT ;  /* 0x000000d50400720c */ /* 0x000fe20003f24270 */
[----:B------:R-:W-:Y:S02]  /*100c0*/  IMAD.MOV.U32 R181, RZ, RZ, 0x40000040 ;  /* 0x40000040ffb57424 */ /* 0x000fe400078e00ff */
[----:B------:R-:W-:-:S02]  /*100d0*/  IMAD R180, R2, R180, UR42 ;  /* 0x0000002a02b47e24 */ /* 0x000fc4000f8e02b4 */
[----:B012---:R-:W-:Y:S01]  /*100e0*/  @!P0 VIADD R212, R212, 0x22860 ;  /* 0x00022860d4d48836 */ /* 0x007fe20000000000 */
[----:B------:R-:W-:Y:S01]  /*100f0*/  R2UR UR7, R181 ;  /* 0x00000000b50772ca */ /* 0x000fe200000e0000 */
[----:B------:R-:W-:Y:S01]  /*10100*/  IMAD.MOV.U32 R181, RZ, RZ, 0x40000040 ;  /* 0x40000040ffb57424 */ /* 0x000fe200078e00ff */
[----:B------:R-:W-:Y:S01]  /*10110*/  R2UR UR6, R180 ;  /* 0x00000000b40672ca */ /* 0x000fe200000e0000 */
[----:B------:R-:W-:Y:S01]  /*10120*/  VIADD R4, R4, 0xffffffff ;  /* 0xffffffff04047836 */ /* 0x000fe20000000000 */
[----:B------:R-:W-:Y:S01]  /*10130*/  @!P0 PRMT R212, RZ, 0x654, R212 ;  /* 0x00000654ffd48816 */ /* 0x000fe200000000d4 */
[----:B------:R-:W-:Y:S01]  /*10140*/  IMAD.MOV.U32 R10, RZ, RZ, R176 ;  /* 0x000000ffff0a7224 */ /* 0x000fe200078e00b0 */
[----:B---3--:R-:W-:-:S05]  /*10150*/  SHF.R.U32.HI R5, RZ, 0x7, R5 ;  /* 0x00000007ff057819 */ /* 0x008fca0000011605 */
[----:B------:R-:W-:-:S05]  /*10160*/  VIADD R5, R5, 0x8 ;  /* 0x0000000805057836 */ /* 0x000fca0000000000 */
[----:B------:R0:W-:Y:S02]  /*10170*/  BAR.SYNC.DEFER_BLOCKING R5, 0x100 ;  /* 0x000400050000751d */ /* 0x0001e40000010000 */
[----:B0-----:R-:W-:-:S04]  /*10180*/  IMAD.MOV.U32 R5, RZ, RZ, R178 ;  /* 0x000000ffff057224 */ /* 0x001fc800078e00b2 */
        /* <DEDUP_REMOVED lines=43> */
[----:B------:R-:W-:Y:S02]  /*10440*/  IMAD.MOV.U32 R10, RZ, RZ, R176 ;  /* 0x000000ffff0a7224 */ /* 0x000fe400078e00b0 */
[----:B------:R-:W-:-:S07]  /*10450*/  IMAD.MOV.U32 R5, RZ, RZ, R178 ;  /* 0x000000ffff057224 */ /* 0x000fce00078e00b2 */
.L_x_2786:
[----:B------:R-:W1:Y:S01]  /*10460*/  LDC R152, c[0x0][0x448] ;  /* 0x00011200ff987b82 */ /* 0x000e620000000800 */
[----:B------:R-:W-:Y:S01]  /*10470*/  VIADD R153, R209, 0x7f ;  /* 0x0000007fd1997836 */ /* 0x000fe20000000000 */
[----:B------:R-:W-:Y:S01]  /*10480*/  LOP3.LUT R18, R18, 0xffefffff, RZ, 0xc0, !PT ;  /* 0xffefffff12127812 */ /* 0x000fe200078ec0ff */
[----:B------:R-:W-:Y:S02]  /*10490*/  ULDC UR4, c[0x0][0x9dc] ;  /* 0x0002770000047ab9 */ /* 0x000fe40000000800 */
[----:B------:R-:W-:-:S03]  /*104a0*/  IMAD.MOV.U32 R155, RZ, RZ, R153 ;  /* 0x000000ffff9b7224 */ /* 0x000fc600078e0099 */
[----:B------:R-:W2:Y:S01]  /*104b0*/  LDC R235, c[0x0][0x9e4] ;  /* 0x00027900ffeb7b82 */ /* 0x000ea20000000800 */
[----:B-1----:R-:W-:-:S13]  /*104c0*/  ISETP.NE.AND P1, PT, R152, 0x1, PT ;  /* 0x000000019800780c */ /* 0x002fda0003f25270 */
[----:B------:R-:W1:Y:S01]  /*104d0*/  @P1 LDC R154, c[0x0][0x44c] ;  /* 0x00011300ff9a1b82 */ /* 0x000e620000000800 */
[----:B------:R-:W-:-:S04]  /*104e0*/  @P1 LOP3.LUT R18, R18, 0x100000, RZ, 0xfc, !PT ;  /* 0x0010000012121812 */ /* 0x000fc800078efcff */
[----:B------:R-:W-:-:S03]  /*104f0*/  LOP3.LUT R18, R18, 0xffdfffff, RZ, 0xc0, !PT ;  /* 0xffdfffff12127812 */ /* 0x000fc600078ec0ff */
[----:B------:R-:W3:Y:S01]  /*10500*/  @P1 LDC R152, c[0x0][0x450] ;  /* 0x00011400ff981b82 */ /* 0x000ee20000000800 */
[----:B-1----:R-:W-:-:S05]  /*10510*/  @P1 IMAD.HI.U32 R154, R153, R154, RZ ;  /* 0x0000009a999a1227 */ /* 0x002fca00078e00ff */
[----:B---3--:R-:W-:Y:S02]  /*10520*/  @P1 SHF.R.U32.HI R155, RZ, R152, R154 ;  /* 0x00000098ff9b1219 */ /* 0x008fe4000001169a */
[----:B--2---:R-:W-:Y:S02]  /*10530*/  ISETP.GE.AND P1, PT, R235, 0x1, PT ;  /* 0x00000001eb00780c */ /* 0x004fe40003f26270 */
[----:B------:R-:W-:-:S05]  /*10540*/  IADD3 R152, R204, 0x1, -R203 ;  /* 0x00000001cc987810 */ /* 0x000fca0007ffe8cb */
[----:B------:R-:W-:-:S04]  /*10550*/  IMAD.IADD R155, R152, 0x1, R155 ;  /* 0x00000001989b7824 */ /* 0x000fc800078e029b */
[----:B------:R-:W-:Y:S02]  /*10560*/  VIADD R154, R155, -UR4 ;  /* 0x800000049b9a7c36 */ /* 0x000fe40008000000 */
[----:B------:R-:W-:Y:S01]  /*10570*/  @P1 LOP3.LUT R18, R18, 0x200000, RZ, 0xfc, !PT ;  /* 0x0020000012121812 */ /* 0x000fe200078efcff */
[----:B------:R-:W-:Y:S06]  /*10580*/  @!P1 BRA `(.L_x_2805) ;  /* 0x0000000000449947 */ /* 0x000fec0003800000 */
[----:B------:R-:W-:Y:S01]  /*10590*/  ISETP.GT.AND P1, PT, R155, -0x1, PT ;  /* 0xffffffff9b00780c */ /* 0x000fe20003f24270 */
[----:B------:R-:W-:-:S12]  /*105a0*/  BSSY B0, `(.L_x_2806) ;  /* 0x000000d000007945 */ /* 0x000fd80003800000 */
[----:B------:R-:W-:Y:S05]  /*105b0*/  @P1 BRA `(.L_x_2807) ;  /* 0x00000000001c1947 */ /* 0x000fea0003800000 */
[----:B------:R-:W-:Y:S02]  /*105c0*/  ISETP.NE.AND P1, PT, R235, 0x1, PT ;  /* 0x00000001eb00780c */ /* 0x000fe40003f25270 */
[----:B------:R-:W-:-:S11]  /*105d0*/  LOP3.LUT R155, RZ, R155, RZ, 0x33, !PT ;  /* 0x0000009bff9b7212 */ /* 0x000fd600078e33ff */
[----:B------:R-:W1:Y:S02]  /*105e0*/  @P1 LDC.64 R152, c[0x0][0x9e8] ;  /* 0x00027a00ff981b82 */ /* 0x000e640000000a00 */
[----:B-1----:R-:W-:-:S05]  /*105f0*/  @P1 IMAD.HI.U32 R152, R155, R152, RZ ;  /* 0x000000989b981227 */ /* 0x002fca00078e00ff */
[----:B------:R-:W-:-:S04]  /*10600*/  @P1 SHF.R.U32.HI R155, RZ, R153, R152 ;  /* 0x00000099ff9b1219 */ /* 0x000fc80000011698 */
[----:B------:R-:W-:Y:S01]  /*10610*/  LOP3.LUT R155, RZ, R155, RZ, 0x33, !PT ;  /* 0x0000009bff9b7212 */ /* 0x000fe200078e33ff */
[----:B------:R-:W-:Y:S06]  /*10620*/  BRA `(.L_x_2808) ;  /* 0x0000000000107947 */ /* 0x000fec0003800000 */
.L_x_2807:
[----:B------:R-:W-:-:S13]  /*10630*/  ISETP.NE.AND P1, PT, R235, 0x1, PT ;  /* 0x00000001eb00780c */ /* 0x000fda0003f25270 */
[----:B------:R-:W1:Y:S02]  /*10640*/  @P1 LDC.64 R152, c[0x0][0x9e8] ;  /* 0x00027a00ff981b82 */ /* 0x000e640000000a00 */
[----:B-1----:R-:W-:-:S05]  /*10650*/  @P1 IMAD.HI.U32 R152, R155, R152, RZ ;  /* 0x000000989b981227 */ /* 0x002fca00078e00ff */
[----:B------:R-:W-:-:S07]  /*10660*/  @P1 SHF.R.U32.HI R155, RZ, R153, R152 ;  /* 0x00000099ff9b1219 */ /* 0x000fce0000011698 */
.L_x_2808:
[----:B------:R-:W-:Y:S05]  /*10670*/  BSYNC B0 ;  /* 0x0000000000007941 */ /* 0x000fea0003800000 */
.L_x_2806:
[----:B------:R-:W-:-:S05]  /*10680*/  IMAD R155, R155, R235, RZ ;  /* 0x000000eb9b9b7224 */ /* 0x000fca00078e02ff */
[----:B------:R-:W-:-:S07]  /*10690*/  VIMNMX R154, R154, R155, !PT ;  /* 0x0000009b9a9a7248 */ /* 0x000fce0007fe0100 */
.L_x_2805:
[----:B------:R-:W-:-:S04]  /*106a0*/  VIADD R152, R154, 0x5f ;  /* 0x0000005f9a987836 */ /* 0x000fc80000000000 */
[----:B------:R-:W-:-:S05]  /*106b0*/  IMAD.HI R152, R152, 0x2aaaaaab, RZ ;  /* 0x2aaaaaab98987827 */ /* 0x000fca00078e02ff */
[----:B------:R-:W-:-:S04]  /*106c0*/  SHF.R.U32.HI R153, RZ, 0x1f, R152 ;  /* 0x0000001fff997819 */ /* 0x000fc80000011698 */
[----:B------:R-:W-:-:S04]  /*106d0*/  LEA.HI.SX32 R153, R152, R153, 0x1c ;  /* 0x0000009998997211 */ /* 0x000fc800078fe2ff */
[----:B------:R-:W-:-:S04]  /*106e0*/  VIMNMX R211, R219, R153, !PT ;  /* 0x00000099dbd37248 */ /* 0x000fc80007fe0100 */
[----:B------:R-:W-:-:S13]  /*106f0*/  ISETP.GE.AND P1, PT, R4, R211, PT ;  /* 0x000000d30400720c */ /* 0x000fda0003f26270 */
[----:B------:R-:W-:Y:S05]  /*10700*/  @!P1 BRA `(.L_x_2809) ;  /* 0x0000002400509947 */ /* 0x000fea0003800000 */
[----:B------:R-:W-:Y:S02]  /*10710*/  IMAD.MOV.U32 R214, RZ, RZ, R10 ;  /* 0x000000ffffd67224 */ /* 0x000fe400078e000a */
[----:B------:R-:W-:Y:S02]  /*10720*/  IMAD.MOV.U32 R215, RZ, RZ, R5 ;  /* 0x000000ffffd77224 */ /* 0x000fe400078e0005 */
[----:B------:R-:W-:-:S07]  /*10730*/  IMAD.MOV.U32 R213, RZ, RZ, R4 ;  /* 0x000000ffffd57224 */ /* 0x000fce00078e0004 */
.L_x_2819:
[----:B------:R-:W-:Y:S01]  /*10740*/  IMAD.U32 R5, RZ, RZ, UR37 ;  /* 0x00000025ff057e24 */ /* 0x000fe2000f8e00ff */
[----:B------:R-:W-:Y:S05]  /*10750*/  YIELD ;  /* 0x0000000000007946 */ /* 0x000fea0003800000 */
[----:B------:R-:W-:Y:S01]  /*10760*/  ISETP.NE.AND P3, PT, R5, 0x3, PT ;  /* 0x000000030500780c */ /* 0x000fe20003f65270 */
[----:B------:R-:W-:Y:S02]  /*10770*/  VIADD R2, R2, 0x1 ;  /* 0x0000000102027836 */ /* 0x000fe40000000000 */
[----:B-1----:R-:W-:Y:S02]  /*10780*/  IMAD.MOV.U32 R4, RZ, RZ, R213 ;  /* 0x000000ffff047224 */ /* 0x002fe400078e00d5 */
[----:B------:R-:W-:Y:S01]  /*10790*/  VIADD R213, R213, 0xffffffff ;  /* 0xffffffffd5d57836 */ /* 0x000fe20000000000 */
[----:B------:R-:W-:-:S02]  /*107a0*/  ISETP.NE.AND P2, PT, R2, 0x2, PT ;  /* 0x000000020200780c */ /* 0x000fc40003f45270 */
[----:B------:R-:W-:Y:S02]  /*107b0*/  ISETP.GT.AND P1, PT, R4, R211, PT ;  /* 0x000000d30400720c */ /* 0x000fe40003f24270 */
[----:B------:R-:W-:Y:S02]  /*107c0*/  SEL R4, RZ, 0x1, P2 ;  /* 0x00000001ff047807 */ /* 0x000fe40001000000 */
[----:B------:R-:W-:Y:S02]  /*107d0*/  SEL R2, R2, RZ, P2 ;  /* 0x000000ff02027207 */ /* 0x000fe40001000000 */
[----:B------:R-:W-:Y:S01]  /*107e0*/  LOP3.LUT R202, R202, R4, RZ, 0x3c, !PT ;  /* 0x00000004caca7212 */ /* 0x000fe200078e3cff */
[----:B------:R-:W-:Y:S06]  /*107f0*/  @!P3 BRA `(.L_x_2810) ;  /* 0x000000000004b947 */ /* 0x000fec0003800000 */
[----:B------:R-:W-:Y:S01]  /*10800*/  BPT.TRAP 0x1 ;  /* 0x000000040000795c */ /* 0x000fe20000300000 */
.L_x_2810:
[----:B------:R-:W-:Y:S01]  /*10810*/  IMAD R4, R2, 0x8, R19 ;  /* 0x0000000802047824 */ /* 0x000fe200078e0213 */
[----:B0-----:R-:W-:-:S04]  /*10820*/  SHF.L.U32 R212, R202, 0x1f, RZ ;  /* 0x0000001fcad47819 */ /* 0x001fc800000006ff */
[----:B------:R0:W1:Y:S01]  /*10830*/  SYNCS.PHASECHK.TRANS64.TRYWAIT P2, [R4+URZ+0x22830], R212 ;  /* 0x022830d4040075a7 */ /* 0x000062000804017f */
[----:B------:R-:W-:Y:S05]  /*10840*/  @!P3 BRA `(.L_x_2811) ;  /* 0x000000000004b947 */ /* 0x000fea0003800000 */
[----:B------:R-:W-:Y:S01]  /*10850*/  BPT.TRAP 0x1 ;  /* 0x000000040000795c */ /* 0x000fe20000300000 */
.L_x_2811:
[----:B------:R-:W-:Y:S02]  /*10860*/  IMAD R154, R2, 0x300, R21 ;  /* 0x00000300029a7824 */ /* 0x000fe400078e0215 */
[----:B------:R-:W-:Y:S01]  /*10870*/  IMAD.MOV.U32 R155, RZ, RZ, 0x40000040 ;  /* 0x40000040ff9b7424 */ /* 0x000fe200078e00ff */
[----:B-1----:R-:W-:Y:S06]  /*10880*/  @P2 BRA `(.L_x_2812) ;  /* 0x0000000000082947 */ /* 0x002fec0003800000 */
[----:B------:R-:W1:Y:S02]  /*10890*/  SYNCS.PHASECHK.TRANS64.TRYWAIT P2, [R4+URZ+0x22830], R212 ;  /* 0x022830d4040075a7 */ /* 0x000e64000804017f */
[----:B-1----:R-:W-:Y:S05]  /*108a0*/  @!P2 BRA `(.L_x_2813) ;  /* 0x000001500030a947 */ /* 0x002fea0003800000 */
.L_x_2812:
        /* <DEDUP_REMOVED lines=13> */
[----:B------:R-:W-:Y:S01]  /*10980*/  R2UR UR11, R153 ;  /* 0x00000000990b72ca */ /* 0x000fe200000e0000 */
[----:B------:R-:W2:Y:S01]  /*10990*/  S2R R216, SR_TID.X ;  /* 0x0000000000d87919 */ /* 0x000ea20000002100 */
[----:B------:R-:W-:-:S02]  /*109a0*/  R2UR UR19, R155 ;  /* 0x000000009b1372ca */ /* 0x000fc400000e0000 */
[----:B------:R-:W-:Y:S01]  /*109b0*/  WARPGROUP.ARRIVE ;  /* 0x00000000000079c5 */ /* 0x000fe20000000000 */
[----:B------:R-:W-:Y:S02]  /*109c0*/  R2UR UR8, R14 ;  /* 0x000000000e0872ca */ /* 0x000fe400000e0000 */
[----:B------:R-:W-:Y:S02]  /*109d0*/  R2UR UR9, R15 ;  /* 0x000000000f0972ca */ /* 0x000fe400000e0000 */
[----:B------:R-:W-:Y:S01]  /*109e0*/  R2UR UR14, R10 ;  /* 0x000000000a0e72ca */ /* 0x000fe200000e0000 */
[----:B------:R-:W-:Y:S01]  /*109f0*/  HGMMA.64x96x16.F32 R152, gdesc[UR4], RZ, !UPT, gsb0 ;  /* 0x01600000049879f0 */ /* 0x000fe2000c0008ff */
[----:B------:R-:W-:Y:S02]  /*10a00*/  R2UR UR15, R11 ;  /* 0x000000000b0f72ca */ /* 0x000fe400000e0000 */
[----:B------:R-:W-:Y:S02]  /*10a10*/  R2UR UR12, R12 ;  /* 0x000000000c0c72ca */ /* 0x000fe400000e0000 */
[----:B------:R-:W-:-:S02]  /*10a20*/  R2UR UR13, R13 ;  /* 0x000000000d0d72ca */ /* 0x000fc400000e0000 */
[----:B------:R-:W-:Y:S02]  /*10a30*/  R2UR UR16, R8 ;  /* 0x00000000081072ca */ /* 0x000fe400000e0000 */
[----:B------:R-:W-:Y:S02]  /*10a40*/  R2UR UR17, R9 ;  /* 0x00000000091172ca */ /* 0x000fe400000e0000 */
[----:B--2---:R-:W-:Y:S01]  /*10a50*/  SHF.R.U32.HI R216, RZ, 0x7, R216 ;  /* 0x00000007ffd87819 */ /* 0x004fe200000116d8 */
        /* <DEDUP_REMOVED lines=103> */
[C---:B------:R-:W-:Y:S01]  /*110d0*/  FMUL.FTZ R154, R5.reuse, R11 ;  /* 0x0000000b059a7220 */ /* 0x040fe20000410000 */
[----:B------:R-:W-:-:S03]  /*110e0*/  FADD.FTZ R215, -R5, R215 ;  /* 0x000000d705d77221 */ /* 0x000fc60000010100 */
[-CC-:B------:R-:W-:Y:S01]  /*110f0*/  FFMA.FTZ R10, R10, R11.reuse, -R154.reuse ;  /* 0x0000000b0a0a7223 */ /* 0x180fe2000001089a */
[-C--:B------:R-:W-:Y:S01]  /*11100*/  FMUL.FTZ R215, R215, R11.reuse ;  /* 0x0000000bd7d77220 */ /* 0x080fe20000410000 */
        /* <DEDUP_REMOVED lines=25> */
[-C--:B--2---:R-:W-:Y:S01]  /*112a0*/  FMUL.FTZ R24, R24, R152.reuse ;  /* 0x0000009818187220 */ /* 0x084fe20000410000 */
        /* <DEDUP_REMOVED lines=65> */
[----:B------:R-:W-:Y:S01]  /*116c0*/  FMUL.FTZ R3, R170, UR55 ;  /* 0x00000037aa037c20 */ /* 0x000fe20008410000 */
[----:B------:R-:W-:Y:S01]  /*116d0*/  FMUL.FTZ R170, R174, UR55 ;  /* 0x00000037aeaa7c20 */ /* 0x000fe20008410000 */
[----:B--2---:R-:W-:Y:S01]  /*116e0*/  FMUL.FTZ R20, R171, UR55 ;  /* 0x00000037ab147c20 */ /* 0x004fe20008410000 */
[C---:B----4-:R-:W-:Y:S01]  /*116f0*/  FADD.FTZ R174, R154.reuse, R152 ;  /* 0x000000989aae7221 */ /* 0x050fe20000010000 */
[----:B------:R-:W-:Y:S01]  /*11700*/  F2FP.F16.F32.PACK_AB R152, R154, R10 ;  /* 0x0000000a9a98723e */ /* 0x000fe200000000ff */
[----:B------:R-:W-:Y:S01]  /*11710*/  FMUL.FTZ R171, R178, UR55 ;  /* 0x00000037b2ab7c20 */ /* 0x000fe20008410000 */
[----:B------:R-:W2:Y:S01]  /*11720*/  MUFU.EX2 R154, R197 ;  /* 0x000000c5009a7308 */ /* 0x000ea20000000800 */
[----:B------:R-:W-:Y:S01]  /*11730*/  FMUL.FTZ R178, R182, UR55 ;  /* 0x00000037b6b27c20 */ /* 0x000fe20008410000 */
[----:B------:R-:W-:Y:S01]  /*11740*/  FMUL.FTZ R182, R186, UR55 ;  /* 0x00000037bab67c20 */ /* 0x000fe20008410000 */
[----:B------:R-:W-:Y:S01]  /*11750*/  FMUL.FTZ R186, R190, UR55 ;  /* 0x00000037beba7c20 */ /* 0x000fe20008410000 */
[----:B------:R-:W-:Y:S01]  /*11760*/  FMUL.FTZ R190, R194, UR55 ;  /* 0x00000037c2be7c20 */ /* 0x000fe20008410000 */
[----:B------:R-:W-:-:S03]  /*11770*/  FMUL.FTZ R194, R198, UR55 ;  /* 0x00000037c6c27c20 */ /* 0x000fc60008410000 */
[----:B------:R3:W4:Y:S08]  /*11780*/  MUFU.EX2 R10, R153 ;  /* 0x00000099000a7308 */ /* 0x0007300000000800 */
[----:B------:R-:W5:Y:S01]  /*11790*/  MUFU.TANH R3, R3 ;  /* 0x0000000300037308 */ /* 0x000f620000002400 */
[----:B--2---:R-:W-:Y:S01]  /*117a0*/  FADD.FTZ R174, R154, R174 ;  /* 0x000000ae9aae7221 */ /* 0x004fe20000010000 */
[----:B---3--:R-:W-:Y:S01]  /*117b0*/  FMUL.FTZ R153, R175, UR55 ;  /* 0x00000037af997c20 */ /* 0x008fe20008410000 */
[----:B------:R-:W-:Y:S01]  /*117c0*/  FMUL.FTZ R175, R179, UR55 ;  /* 0x00000037b3af7c20 */ /* 0x000fe20008410000 */
[----:B------:R-:W-:Y:S01]  /*117d0*/  FMUL.FTZ R179, R183, UR55 ;  /* 0x00000037b7b37c20 */ /* 0x000fe20008410000 */
[----:B------:R-:W-:Y:S01]  /*117e0*/  FMUL.FTZ R183, R187, UR55 ;  /* 0x00000037bbb77c20 */ /* 0x000fe20008410000 */
[----:B------:R-:W-:Y:S01]  /*117f0*/  FMUL.FTZ R187, R191, UR55 ;  /* 0x00000037bfbb7c20 */ /* 0x000fe20008410000 */
[----:B------:R-:W-:Y:S01]  /*11800*/  FMUL.FTZ R191, R195, UR55 ;  /* 0x00000037c3bf7c20 */ /* 0x000fe20008410000 */
[----:B------:R-:W2:Y:S01]  /*11810*/  MUFU.TANH R20, R20 ;  /* 0x0000001400147308 */ /* 0x000ea20000002400 */
[C---:B----4-:R-:W-:Y:S01]  /*11820*/  FADD.FTZ R174, R10.reuse, R174 ;  /* 0x000000ae0aae7221 */ /* 0x050fe20000010000 */
[----:B------:R-:W-:Y:S01]  /*11830*/  F2FP.F16.F32.PACK_AB R154, R10, R154 ;  /* 0x0000009a0a9a723e */ /* 0x000fe200000000ff */
[----:B------:R-:W-:Y:S01]  /*11840*/  FMUL.FTZ R195, R199, UR55 ;  /* 0x00000037c7c37c20 */ /* 0x000fe20008410000 */
        /* <DEDUP_REMOVED lines=8> */
[----:B------:R-:W0:Y:S03]  /*118d0*/  MUFU.TANH R171, R171 ;  /* 0x000000ab00ab7308 */ /* 0x000e260000002400 */
[----:B------:R-:W-:-:S04]  /*118e0*/  FMNMX.FTZ R10, R166, R10, !PT ;  /* 0x0000000aa60a7209 */ /* 0x000fc80007810000 */
[----:B------:R-:W-:Y:S01]  /*118f0*/  FMNMX.FTZ R10, R167, R10, !PT ;  /* 0x0000000aa70a7209 */ /* 0x000fe20007810000 */
[----:B------:R-:W1:Y:S03]  /*11900*/  MUFU.TANH R175, R175 ;  /* 0x000000af00af7308 */ /* 0x000e660000002400 */
[----:B-----5:R-:W-:-:S04]  /*11910*/  FMNMX.FTZ R10, R3, R10, !PT ;  /* 0x0000000a030a7209 */ /* 0x020fc80007810000 */
[----:B--2---:R-:W-:Y:S01]  /*11920*/  FMNMX.FTZ R10, R20, R10, !PT ;  /* 0x0000000a140a7209 */ /* 0x004fe20007810000 */
[----:B------:R-:W2:Y:S03]  /*11930*/  MUFU.TANH R178, R178 ;  /* 0x000000b200b27308 */ /* 0x000ea60000002400 */
[----:B---3--:R-:W-:-:S04]  /*11940*/  FMNMX.FTZ R10, R170, R10, !PT ;  /* 0x0000000aaa0a7209 */ /* 0x008fc80007810000 */
[----:B----4-:R-:W-:Y:S01]  /*11950*/  FMNMX.FTZ R10, R153, R10, !PT ;  /* 0x0000000a990a7209 */ /* 0x010fe20007810000 */
[----:B------:R-:W3:Y:S03]  /*11960*/  MUFU.TANH R179, R179 ;  /* 0x000000b300b37308 */ /* 0x000ee60000002400 */
[----:B0-----:R-:W-:-:S04]  /*11970*/  FMNMX.FTZ R10, R171, R10, !PT ;  /* 0x0000000aab0a7209 */ /* 0x001fc80007810000 */
[----:B-1----:R-:W-:Y:S01]  /*11980*/  FMNMX.FTZ R10, R175, R10, !PT ;  /* 0x0000000aaf0a7209 */ /* 0x002fe20007810000 */
[----:B------:R-:W0:Y:S03]  /*11990*/  MUFU.TANH R182, R182 ;  /* 0x000000b600b67308 */ /* 0x000e260000002400 */
[----:B--2---:R-:W-:-:S05]  /*119a0*/  FMNMX.FTZ R10, R178, R10, !PT ;  /* 0x0000000ab20a7209 */ /* 0x004fca0007810000 */
[----:B------:R-:W1:Y:S01]  /*119b0*/  MUFU.TANH R183, R183 ;  /* 0x000000b700b77308 */ /* 0x000e620000002400 */
[----:B---3--:R-:W-:-:S07]  /*119c0*/  FMNMX.FTZ R10, R179, R10, !PT ;  /* 0x0000000ab30a7209 */ /* 0x008fce0007810000 */
        /* <DEDUP_REMOVED lines=12> */
[----:B------:R-:W2:Y:S01]  /*11a90*/  MUFU.EX2 R156, R156 ;  /* 0x0000009c009c7308 */ /* 0x000ea20000000800 */
[----:B0-----:R-:W-:-:S07]  /*11aa0*/  FMNMX.FTZ R10, R194, R10, !PT ;  /* 0x0000000ac20a7209 */ /* 0x001fce0007810000 */
[----:B------:R-:W0:Y:S01]  /*11ab0*/  MUFU.EX2 R157, R157 ;  /* 0x0000009d009d7308 */ /* 0x000e220000000800 */
[----:B-1----:R-:W-:-:S05]  /*11ac0*/  FMNMX.FTZ R10, R195, R10, !PT ;  /* 0x0000000ac30a7209 */ /* 0x002fca0007810000 */
[----:B------:R-:W1:Y:S02]  /*11ad0*/  SHFL.BFLY PT, R197, R10, 0x2, 0x1f ;  /* 0x0c401f000ac57f89 */ /* 0x000e6400000e0000 */
[----:B------:R-:W-:Y:S08]  /*11ae0*/  MUFU.EX2 R160, R160 ;  /* 0x000000a000a07308 */ /* 0x000ff00000000800 */
[----:B------:R-:W-:Y:S08]  /*11af0*/  MUFU.EX2 R161, R161 ;  /* 0x000000a100a17308 */ /* 0x000ff00000000800 */
[----:B------:R-:W-:Y:S01]  /*11b00*/  MUFU.EX2 R164, R164 ;  /* 0x000000a400a47308 */ /* 0x000fe20000000800 */
[----:B-1----:R-:W-:-:S07]  /*11b10*/  FMNMX.FTZ R10, R10, R197, !PT ;  /* 0x000000c50a0a7209 */ /* 0x002fce0007810000 */
[----:B------:R-:W-:Y:S01]  /*11b20*/  MUFU.EX2 R165, R165 ;  /* 0x000000a500a57308 */ /* 0x000fe20000000800 */
[----:B------:R-:W1:Y:S07]  /*11b30*/  SHFL.BFLY PT, R197, R10, 0x1, 0x1f ;  /* 0x0c201f000ac57f89 */ /* 0x000e6e00000e0000 */
[----:B------:R-:W-:Y:S08]  /*11b40*/  MUFU.EX2 R168, R168 ;  /* 0x000000a800a87308 */ /* 0x000ff00000000800 */
[----:B------:R-:W-:Y:S08]  /*11b50*/  MUFU.EX2 R169, R169 ;  /* 0x000000a900a97308 */ /* 0x000ff00000000800 */
[----:B------:R-:W-:Y:S01]  /*11b60*/  MUFU.EX2 R172, R172 ;  /* 0x000000ac00ac7308 */ /* 0x000fe20000000800 */
[----:B-1----:R-:W-:-:S05]  /*11b70*/  FMNMX.FTZ R10, R10, R197, !PT ;  /* 0x000000c50a0a7209 */ /* 0x002fca0007810000 */
        /* <DEDUP_REMOVED lines=30> */
[----:B------:R-:W-:Y:S01]  /*11d60*/  FFMA.FTZ R195, R195, R11, -R198 ;  /* 0x0000000bc3c37223 */ /* 0x000fe200000108c6 */
[----:B--2---:R-:W-:Y:S01]  /*11d70*/  FADD.FTZ R20, R156, R174 ;  /* 0x000000ae9c147221 */ /* 0x004fe20000010000 */
[----:B0-----:R-:W-:Y:S01]  /*11d80*/  F2FP.F16.F32.PACK_AB R156, R157, R156 ;  /* 0x0000009c9d9c723e */ /* 0x001fe200000000ff */
[----:B------:R0:W2:Y:S01]  /*11d90*/  MUFU.EX2 R198, R158 ;  /* 0x0000009e00c67308 */ /* 0x0000a20000000800 */
[----:B-1----:R-:W-:Y:S01]  /*11da0*/  FFMA.FTZ R0, R197, R0, R192 ;  /* 0x00000000c5007223 */ /* 0x002fe200000100c0 */
[----:B------:R-:W-:Y:S01]  /*11db0*/  FADD.FTZ R20, R157, R20 ;  /* 0x000000149d147221 */ /* 0x000fe20000010000 */
[----:B------:R-:W-:-:S02]  /*11dc0*/  @!P0 VIADD R157, R4, 0x22840 ;  /* 0x00022840049d8836 */ /* 0x000fc40000000000 */
[-C--:B------:R-:W-:Y:S01]  /*11dd0*/  FMUL.FTZ R26, R26, R197.reuse ;  /* 0x000000c51a1a7220 */ /* 0x080fe20000410000 */
[-C--:B------:R-:W-:Y:S01]  /*11de0*/  FMUL.FTZ R27, R27, R197.reuse ;  /* 0x000000c51b1b7220 */ /* 0x080fe20000410000 */
[-C--:B------:R-:W-:Y:S01]  /*11df0*/  FMUL.FTZ R30, R30, R197.reuse ;  /* 0x000000c51e1e7220 */ /* 0x080fe20000410000 */
[-C--:B------:R-:W-:Y:S01]  /*11e00*/  FMUL.FTZ R31, R31, R197.reuse ;  /* 0x000000c51f1f7220 */ /* 0x080fe20000410000 */
[----:B------:R-:W1:Y:S01]  /*11e10*/  MUFU.EX2 R159, R159 ;  /* 0x0000009f009f7308 */ /* 0x000e620000000800 */
[----:B---3--:R-:W-:Y:S01]  /*11e20*/  FADD.FTZ R0, R155, R0 ;  /* 0x000000009b007221 */ /* 0x008fe20000010000 */
[----:B0-----:R-:W-:Y:S01]  /*11e30*/  FADD.FTZ R158, R160, R20 ;  /* 0x00000014a09e7221 */ /* 0x001fe20000010000 */
[----:B------:R-:W-:Y:S01]  /*11e40*/  IADD3 R20, -R216, 0xb, RZ ;  /* 0x0000000bd8147810 */ /* 0x000fe20007ffe1ff */
[----:B------:R-:W-:Y:S01]  /*11e50*/  IMAD.U32 R216, RZ, RZ, UR37 ;  /* 0x00000025ffd87e24 */ /* 0x000fe2000f8e00ff */
[----:B------:R-:W-:Y:S01]  /*11e60*/  @!P0 PRMT R157, RZ, 0x654, R157 ;  /* 0x00000654ff9d8816 */ /* 0x000fe2000000009d */
[----:B------:R-:W-:Y:S01]  /*11e70*/  FADD.FTZ R158, R161, R158 ;  /* 0x0000009ea19e7221 */ /* 0x000fe20000010000 */
[-C--:B------:R-:W-:Y:S01]  /*11e80*/  FMUL.FTZ R34, R34, R197.reuse ;  /* 0x000000c522227220 */ /* 0x080fe20000410000 */
[----:B------:R0:W3:Y:S01]  /*11e90*/  MUFU.EX2 R214, R162 ;  /* 0x000000a200d67308 */ /* 0x0000e20000000800 */
[----:B--2---:R-:W-:Y:S01]  /*11ea0*/  FADD.FTZ R0, R198, R0 ;  /* 0x00000000c6007221 */ /* 0x004fe20000010000 */
[----:B------:R2:W-:Y:S06]  /*11eb0*/  BAR.ARV R20, 0x100 ;  /* 0x000400140000751d */ /* 0x0005ec0000002000 */
[----:B------:R-:W4:Y:S01]  /*11ec0*/  MUFU.EX2 R163, R163 ;  /* 0x000000a300a37308 */ /* 0x000f220000000800 */
[----:B-1----:R-:W-:Y:S01]  /*11ed0*/  FADD.FTZ R0, R159, R0 ;  /* 0x000000009f007221 */ /* 0x002fe20000010000 */
[----:B------:R1:W-:Y:S01]  /*11ee0*/  @!P0 SYNCS.ARRIVE.TRANS64.RED.A1T0 RZ, [R157+URZ], RZ ;  /* 0x000000ff9dff89a7 */ /* 0x0003e2000810043f */
[----:B0-----:R-:W-:Y:S01]  /*11ef0*/  F2FP.F16.F32.PACK_AB R162, R169, R168 ;  /* 0x000000a8a9a2723e */ /* 0x001fe200000000ff */
[-C--:B------:R-:W-:Y:S01]  /*11f00*/  FMUL.FTZ R35, R35, R197.reuse ;  /* 0x000000c523237220 */ /* 0x080fe20000410000 */
[----:B------:R-:W-:Y:S01]  /*11f10*/  ISETP.NE.AND P3, PT, R216, 0x3, PT ;  /* 0x00000003d800780c */ /* 0x000fe20003f65270 */
[-C--:B------:R-:W-:Y:S01]  /*11f20*/  FMUL.FTZ R38, R38, R197.reuse ;  /* 0x000000c526267220 */ /* 0x080fe20000410000 */
[-C--:B------:R-:W-:Y:S01]  /*11f30*/  FMUL.FTZ R39, R39, R197.reuse ;  /* 0x000000c527277220 */ /* 0x080fe20000410000 */
[----:B------:R-:W0:Y:S01]  /*11f40*/  MUFU.EX2 R215, R166 ;  /* 0x000000a600d77308 */ /* 0x000e220000000800 */
[----:B---3--:R-:W-:Y:S01]  /*11f50*/  FADD.FTZ R0, R214, R0 ;  /* 0x00000000d6007221 */ /* 0x008fe20000010000 */
[----:B-1----:R-:W-:Y:S01]  /*11f60*/  FADD.FTZ R157, R164, R158 ;  /* 0x0000009ea49d7221 */ /* 0x002fe20000010000 */
[----:B------:R-:W-:Y:S01]  /*11f70*/  F2FP.F16.F32.PACK_AB R158, R161, R160 ;  /* 0x000000a0a19e723e */ /* 0x000fe200000000ff */
[-C--:B------:R-:W-:Y:S01]  /*11f80*/  FMUL.FTZ R42, R42, R197.reuse ;  /* 0x000000c52a2a7220 */ /* 0x080fe20000410000 */
[C---:B------:R-:W-:Y:S01]  /*11f90*/  F2FP.F16.F32.PACK_AB R160, R165.reuse, R164 ;  /* 0x000000a4a5a0723e */ /* 0x040fe200000000ff */
[----:B------:R-:W-:Y:S01]  /*11fa0*/  FADD.FTZ R157, R165, R157 ;  /* 0x0000009da59d7221 */ /* 0x000fe20000010000 */
[----:B------:R-:W-:Y:S01]  /*11fb0*/  F2FP.F16.F32.PACK_AB R164, R173, R172 ;  /* 0x000000acada4723e */ /* 0x000fe200000000ff */
[----:B------:R-:W1:Y:S01]  /*11fc0*/  MUFU.EX2 R167, R167 ;  /* 0x000000a700a77308 */ /* 0x000e620000000800 */
[----:B----4-:R-:W-:Y:S01]  /*11fd0*/  FADD.FTZ R0, R163, R0 ;  /* 0x00000000a3007221 */ /* 0x010fe20000010000 */
[----:B------:R-:W-:Y:S01]  /*11fe0*/  FADD.FTZ R157, R168, R157 ;  /* 0x0000009da89d7221 */ /* 0x000fe20000010000 */
[-C--:B------:R-:W-:Y:S01]  /*11ff0*/  FMUL.FTZ R43, R43, R197.reuse ;  /* 0x000000c52b2b7220 */ /* 0x080fe20000410000 */
[-C--:B------:R-:W-:Y:S01]  /*12000*/  FMUL.FTZ R46, R46, R197.reuse ;  /* 0x000000c52e2e7220 */ /* 0x080fe20000410000 */
[-C--:B------:R-:W-:Y:S01]  /*12010*/  FMUL.FTZ R47, R47, R197.reuse ;  /* 0x000000c52f2f7220 */ /* 0x080fe20000410000 */
[----:B------:R-:W-:Y:S01]  /*12020*/  FADD.FTZ R157, R169, R157 ;  /* 0x0000009da99d7221 */ /* 0x000fe20000010000 */
[-C--:B------:R-:W-:Y:S01]  /*12030*/  FMUL.FTZ R50, R50, R197.reuse ;  /* 0x000000c532327220 */ /* 0x080fe20000410000 */
[----:B------:R-:W3:Y:S01]  /*12040*/  MUFU.EX2 R199, R199 ;  /* 0x000000c700c77308 */ /* 0x000ee20000000800 */
        /* <DEDUP_REMOVED lines=33> */
[----:B---3--:R-:W-:Y:S01]  /*12260*/  F2FP.F16.F32.PACK_AB R153, R155, R192 ;  /* 0x000000c09b99723e */ /* 0x008fe200000000ff */
[-C--:B------:R-:W-:Y:S01]  /*12270*/  FMUL.FTZ R95, R95, R197.reuse ;  /* 0x000000c55f5f7220 */ /* 0x080fe20000410000 */
[----:B------:R-:W-:Y:S01]  /*12280*/  F2FP.F16.F32.PACK_AB R155, R159, R198 ;  /* 0x000000c69f9b723e */ /* 0x000fe200000000ff */
[----:B------:R-:W-:Y:S01]  /*12290*/  FMUL.FTZ R98, R98, R197 ;  /* 0x000000c562627220 */ /* 0x000fe20000410000 */
[----:B------:R-:W-:Y:S01]  /*122a0*/  F2FP.F16.F32.PACK_AB R159, R167, R215 ;  /* 0x000000d7a79f723e */ /* 0x000fe200000000ff */
[-C--:B------:R-:W-:Y:S01]  /*122b0*/  FMUL.FTZ R99, R99, R197.reuse ;  /* 0x000000c563637220 */ /* 0x080fe20000410000 */
[----:B------:R-:W1:Y:S01]  /*122c0*/  MUFU.EX2 R176, R176 ;  /* 0x000000b000b07308 */ /* 0x000e620000000800 */
[----:B----4-:R-:W-:Y:S01]  /*122d0*/  FADD.FTZ R0, R169, R0 ;  /* 0x00000000a9007221 */ /* 0x010fe20000010000 */
        /* <DEDUP_REMOVED lines=34> */
[----:B------:R-:W-:Y:S01]  /*12500*/  FMUL.FTZ R151, R151, R197 ;  /* 0x000000c597977220 */ /* 0x000fe20000410000 */
[----:B------:R-:W-:-:S03]  /*12510*/  F2FP.F16.F32.PACK_AB R161, R161, R199 ;  /* 0x000000c7a1a1723e */ /* 0x000fc600000000ff */
[----:B------:R-:W0:Y:S01]  /*12520*/  MUFU.EX2 R179, R179 ;  /* 0x000000b300b37308 */ /* 0x000e220000000800 */
[----:B-1----:R-:W-:-:S07]  /*12530*/  FADD.FTZ R0, R178, R0 ;  /* 0x00000000b2007221 */ /* 0x002fce0000010000 */
[----:B------:R-:W1:Y:S01]  /*12540*/  MUFU.EX2 R181, R181 ;  /* 0x000000b500b57308 */ /* 0x000e620000000800 */
[----:B---3--:R-:W-:-:S07]  /*12550*/  FADD.FTZ R157, R180, R157 ;  /* 0x0000009db49d7221 */ /* 0x008fce0000010000 */
[----:B------:R-:W3:Y:S01]  /*12560*/  MUFU.EX2 R182, R182 ;  /* 0x000000b600b67308 */ /* 0x000ee20000000800 */
[C---:B0-----:R-:W-:Y:S01]  /*12570*/  FADD.FTZ R0, R179.reuse, R0 ;  /* 0x00000000b3007221 */ /* 0x041fe20000010000 */
[----:B------:R-:W-:-:S06]  /*12580*/  F2FP.F16.F32.PACK_AB R167, R179, R178 ;  /* 0x000000b2b3a7723e */ /* 0x000fcc00000000ff */
[----:B------:R-:W0:Y:S01]  /*12590*/  MUFU.EX2 R184, R184 ;  /* 0x000000b800b87308 */ /* 0x000e220000000800 */
[C---:B-1----:R-:W-:Y:S01]  /*125a0*/  FADD.FTZ R157, R181.reuse, R157 ;  /* 0x0000009db59d7221 */ /* 0x042fe20000010000 */
[----:B------:R-:W-:-:S06]  /*125b0*/  F2FP.F16.F32.PACK_AB R168, R181, R180 ;  /* 0x000000b4b5a8723e */ /* 0x000fcc00000000ff */
[----:B------:R-:W1:Y:S01]  /*125c0*/  MUFU.EX2 R183, R183 ;  /* 0x000000b700b77308 */ /* 0x000e620000000800 */
[----:B---3--:R-:W-:-:S07]  /*125d0*/  FADD.FTZ R0, R182, R0 ;  /* 0x00000000b6007221 */ /* 0x008fce0000010000 */
[----:B------:R-:W3:Y:S01]  /*125e0*/  MUFU.EX2 R185, R185 ;  /* 0x000000b900b97308 */ /* 0x000ee20000000800 */
[----:B0-----:R-:W-:-:S07]  /*125f0*/  FADD.FTZ R157, R184, R157 ;  /* 0x0000009db89d7221 */ /* 0x001fce0000010000 */
        /* <DEDUP_REMOVED lines=23> */
[----:B------:R-:W-:Y:S02]  /*12770*/  F2FP.F16.F32.PACK_AB R157, R163, R214 ;  /* 0x000000d6a39d723e */ /* 0x000fe400000000ff */
[----:B------:R-:W-:Y:S02]  /*12780*/  F2FP.F16.F32.PACK_AB R163, R169, R165 ;  /* 0x000000a5a9a3723e */ /* 0x000fe400000000ff */
[----:B------:R-:W-:Y:S02]  /*12790*/  F2FP.F16.F32.PACK_AB R165, R175, R171 ;  /* 0x000000abafa5723e */ /* 0x000fe400000000ff */
[----:B------:R-:W-:Y:S01]  /*127a0*/  F2FP.F16.F32.PACK_AB R174, R196, R193 ;  /* 0x000000c1c4ae723e */ /* 0x000fe200000000ff */
[----:B---3--:R-:W-:Y:S01]  /*127b0*/  FADD.FTZ R0, R194, R0 ;  /* 0x00000000c2007221 */ /* 0x008fe20000010000 */
[----:B------:R-:W-:-:S02]  /*127c0*/  F2FP.F16.F32.PACK_AB R169, R183, R182 ;  /* 0x000000b6b7a9723e */ /* 0x000fc400000000ff */
[----:B------:R-:W-:Y:S01]  /*127d0*/  F2FP.F16.F32.PACK_AB R171, R187, R186 ;  /* 0x000000babbab723e */ /* 0x000fe200000000ff */
[C---:B0-----:R-:W-:Y:S01]  /*127e0*/  FADD.FTZ R0, R195.reuse, R0 ;  /* 0x00000000c3007221 */ /* 0x041fe20000010000 */
[----:B------:R-:W-:Y:S01]  /*127f0*/  F2FP.F16.F32.PACK_AB R175, R195, R194 ;  /* 0x000000c2c3af723e */ /* 0x000fe200000000ff */
[----:B--2---:R-:W-:Y:S06]  /*12800*/  @!P3 BRA `(.L_x_2814) ;  /* 0x000000000004b947 */ /* 0x004fec0003800000 */
[----:B------:R-:W-:Y:S01]  /*12810*/  BPT.TRAP 0x1 ;  /* 0x000000040000795c */ /* 0x000fe20000300000 */
.L_x_2814:
[----:B------:R0:W1:Y:S01]  /*12820*/  SYNCS.PHASECHK.TRANS64.TRYWAIT P2, [R4+URZ+0x22850], R212 ;  /* 0x022850d4040075a7 */ /* 0x000062000804017f */
[----:B------:R-:W-:Y:S05]  /*12830*/  @!P3 BRA `(.L_x_2815) ;  /* 0x000000000004b947 */ /* 0x000fea0003800000 */
[----:B------:R-:W-:Y:S01]  /*12840*/  BPT.TRAP 0x1 ;  /* 0x000000040000795c */ /* 0x000fe20000300000 */
.L_x_2815:
[----:B------:R-:W-:Y:S04]  /*12850*/  BSSY B0, `(.L_x_2816) ;  /* 0x0000004000007945 */ /* 0x000fe80003800000 */
[----:B-1----:R-:W-:Y:S05]  /*12860*/  @P2 BRA `(.L_x_2817) ;  /* 0x0000000000082947 */ /* 0x002fea0003800000 */
[----:B------:R-:W1:Y:S02]  /*12870*/  SYNCS.PHASECHK.TRANS64.TRYWAIT P2, [R4+URZ+0x22850], R212 ;  /* 0x022850d4040075a7 */ /* 0x000e64000804017f */
[----:B-1----:R-:W-:Y:S05]  /*12880*/  @!P2 BRA `(.L_x_2818) ;  /* 0x00000130004ca947 */ /* 0x002fea0003800000 */
.L_x_2817:
[----:B------:R-:W-:Y:S05]  /*12890*/  BSYNC B0 ;  /* 0x0000000000007941 */ /* 0x000fea0003800000 */
.L_x_2816:
[----:B------:R-:W2:Y:S01]  /*128a0*/  S2R R178, SR_TID.X ;  /* 0x0000000000b27919 */ /* 0x000ea20000002100 */
[----:B------:R-:W-:Y:S01]  /*128b0*/  IMAD.MOV.U32 R177, RZ, RZ, 0x40000040 ;  /* 0x40000040ffb17424 */ /* 0x000fe200078e00ff */
[----:B------:R-:W-:Y:S05]  /*128c0*/  WARPSYNC.ALL ;  /* 0x0000000000007948 */ /* 0x000fea0003800000 */
[----:B------:R-:W-:Y:S01]  /*128d0*/  R2UR UR7, R177 ;  /* 0x00000000b10772ca */ /* 0x000fe200000e0000 */
[----:B------:R-:W-:Y:S02]  /*128e0*/  IMAD.MOV.U32 R176, RZ, RZ, 0xc00 ;  /* 0x00000c00ffb07424 */ /* 0x000fe400078e00ff */
[----:B01----:R-:W-:-:S02]  /*128f0*/  @!P0 VIADD R4, R4, 0x22860 ;  /* 0x0002286004048836 */ /* 0x003fc40000000000 */
[----:B------:R-:W-:Y:S02]  /*12900*/  IMAD R176, R2, R176, UR42 ;  /* 0x0000002a02b07e24 */ /* 0x000fe4000f8e02b0 */
[----:B------:R-:W-:Y:S01]  /*12910*/  IMAD.MOV.U32 R214, RZ, RZ, R10 ;  /* 0x000000ffffd67224 */ /* 0x000fe200078e000a */
[----:B------:R-:W-:Y:S01]  /*12920*/  @!P0 PRMT R4, RZ, 0x654, R4 ;  /* 0x00000654ff048816 */ /* 0x000fe20000000004 */
[----:B------:R-:W-:Y:S01]  /*12930*/  IMAD.MOV.U32 R215, RZ, RZ, R5 ;  /* 0x000000ffffd77224 */ /* 0x000fe200078e0005 */
[----:B------:R-:W-:Y:S02]  /*12940*/  R2UR UR6, R176 ;  /* 0x00000000b00672ca */ /* 0x000fe400000e0000 */
[----:B--2---:R-:W-:-:S05]  /*12950*/  SHF.R.U32.HI R178, RZ, 0x7, R178 ;  /* 0x00000007ffb27819 */ /* 0x004fca00000116b2 */
[----:B------:R-:W-:-:S05]  /*12960*/  VIADD R177, R178, 0x8 ;  /* 0x00000008b2b17836 */ /* 0x000fca0000000000 */
[----:B------:R0:W-:Y:S02]  /*12970*/  BAR.SYNC.DEFER_BLOCKING R177, 0x100 ;  /* 0x000400b10000751d */ /* 0x0001e40000010000 */
[----:B0-----:R-:W-:-:S04]  /*12980*/  IMAD.MOV.U32 R177, RZ, RZ, 0x40000040 ;  /* 0x40000040ffb17424 */ /* 0x001fc800078e00ff */
        /* <DEDUP_REMOVED lines=43> */
[----:B-1----:R-:W-:-:S07]  /*12c40*/  IMAD.MOV.U32 R4, RZ, RZ, R213 ;  /* 0x000000ffff047224 */ /* 0x002fce00078e00d5 */
.L_x_2809:
[----:B------:R-:W-:-:S13]  /*12c50*/  ISETP.GE.AND P1, PT, R4, R219, PT ;  /* 0x000000db0400720c */ /* 0x000fda0003f26270 */
[----:B------:R-:W-:Y:S05]  /*12c60*/  @!P1 BRA `(.L_x_2820) ;  /* 0x0000003400e89947 */ /* 0x000fea0003800000 */
[----:B------:R-:W-:Y:S02]  /*12c70*/  IMAD.MOV.U32 R213, RZ, RZ, R10 ;  /* 0x000000ffffd57224 */ /* 0x000fe400078e000a */
[----:B------:R-:W-:-:S07]  /*12c80*/  IMAD.MOV.U32 R216, RZ, RZ, R5 ;  /* 0x000000ffffd87224 */ /* 0x000fce00078e0005 */
.L_x_2838:
        /* <DEDUP_REMOVED lines=8> */
[----:B-1----:R-:W-:Y:S06]  /*12d10*/  @!P2 BRA `(.L_x_2821) ;  /* 0x000000000004a947 */ /* 0x002fec0003800000 */
[----:B------:R-:W-:Y:S01]  /*12d20*/  BPT.TRAP 0x1 ;  /* 0x000000040000795c */ /* 0x000fe20000300000 */
.L_x_2821:
[----:B------:R-:W-:Y:S01]  /*12d30*/  IMAD R211, R2, 0x8, R19 ;  /* 0x0000000802d37824 */ /* 0x000fe200078e0213 */
[----:B0-----:R-:W-:-:S04]  /*12d40*/  SHF.L.U32 R212, R202, 0x1f, RZ ;  /* 0x0000001fcad47819 */ /* 0x001fc800000006ff */
[----:B------:R0:W1:Y:S01]  /*12d50*/  SYNCS.PHASECHK.TRANS64.TRYWAIT P1, [R211+URZ+0x22830], R212 ;  /* 0x022830d4d30075a7 */ /* 0x000062000802017f */
[----:B------:R-:W-:Y:S05]  /*12d60*/  @!P2 BRA `(.L_x_2822) ;  /* 0x000000000004a947 */ /* 0x000fea0003800000 */
[----:B------:R-:W-:Y:S01]  /*12d70*/  BPT.TRAP 0x1 ;  /* 0x000000040000795c */ /* 0x000fe20000300000 */
.L_x_2822:
[----:B------:R-:W-:Y:S02]  /*12d80*/  IMAD R10, R2, 0x300, R21 ;  /* 0x00000300020a7824 */ /* 0x000fe400078e0215 */
[----:B------:R-:W-:Y:S01]  /*12d90*/  IMAD.MOV.U32 R11, RZ, RZ, 0x40000040 ;  /* 0x40000040ff0b7424 */ /* 0x000fe200078e00ff */
[----:B-1----:R-:W-:Y:S06]  /*12da0*/  @P1 BRA `(.L_x_2823) ;  /* 0x0000000000081947 */ /* 0x002fec0003800000 */
[----:B------:R-:W1:Y:S02]  /*12db0*/  SYNCS.PHASECHK.TRANS64.TRYWAIT P1, [R211+URZ+0x22830], R212 ;  /* 0x022830d4d30075a7 */ /* 0x000e64000802017f */
[----:B-1----:R-:W-:Y:S05]  /*12dc0*/  @!P1 BRA `(.L_x_2824) ;  /* 0x0000012c00109947 */ /* 0x002fea0003800000 */
.L_x_2823:
        /* <DEDUP_REMOVED lines=10> */
[----:B------:R-:W3:Y:S10]  /*12e70*/  S2R R20, SR_TID.X ;  /* 0x0000000000147919 */ /* 0x000ef40000002100 */
[----:B------:R-:W-:Y:S01]  /*12e80*/  HGMMA.64x96x16.F32 R152, gdesc[UR4], RZ, !UPT, gsb0 ;  /* 0x01600000049879f0 */ /* 0x000fe2000c0008ff */
[----:B------:R-:W-:Y:S01]  /*12e90*/  R2UR UR6, R214 ;  /* 0x00000000d60672ca */ /* 0x000fe200000e0000 */
[----:B------:R-:W-:Y:S01]  /*12ea0*/  VIADD R214, R10, 0x4 ;  /* 0x000000040ad67836 */ /* 0x000fe20000000000 */
[----:B------:R-:W-:Y:S01]  /*12eb0*/  R2UR UR7, R215 ;  /* 0x00000000d70772ca */ /* 0x000fe200000e0000 */
[----:B------:R-:W-:Y:S01]  /*12ec0*/  IMAD.MOV.U32 R215, RZ, RZ, 0x40000040 ;  /* 0x40000040ffd77424 */ /* 0x000fe200078e00ff */
[----:B------:R-:W-:Y:S01]  /*12ed0*/  R2UR UR4, R14 ;  /* 0x000000000e0472ca */ /* 0x000fe200000e0000 */
[----:B------:R-:W-:Y:S01]  /*12ee0*/  VIADD R10, R10, 0x6 ;  /* 0x000000060a0a7836 */ /* 0x000fe20000000000 */
[----:B------:R-:W-:-:S02]  /*12ef0*/  R2UR UR5, R15 ;  /* 0x000000000f0572ca */ /* 0x000fc400000e0000 */
[----:B--2---:R-:W-:Y:S01]  /*12f00*/  ISETP.NE.AND P1, PT, R5, 0x1, PT ;  /* 0x000000010500780c */ /* 0x004fe20003f25270 */
[----:B------:R-:W-:Y:S01]  /*12f10*/  IMAD.IADD R5, R210, 0x1, R209 ;  /* 0x00000001d2057824 */ /* 0x000fe200078e02d1 */
[----:B---3--:R-:W-:-:S04]  /*12f20*/  SHF.R.U32.HI R20, RZ, 0x7, R20 ;  /* 0x00000007ff147819 */ /* 0x008fc80000011614 */
[----:B------:R-:W-:Y:S01]  /*12f30*/  IADD3 R20, -R20, 0xb, RZ ;  /* 0x0000000b14147810 */ /* 0x000fe20007ffe1ff */
        /* <DEDUP_REMOVED lines=12> */
[----:B------:R-:W2:Y:S01]  /*13000*/  @P1 LDC R10, c[0x0][0x450] ;  /* 0x00011400ff0a1b82 */ /* 0x000ea20000000800 */
[----:B------:R-:W-:Y:S02]  /*13010*/  R2UR UR4, R8 ;  /* 0x00000000080472ca */ /* 0x000fe400000e0000 */
[----:B------:R-:W-:-:S05]  /*13020*/  R2UR UR5, R9 ;  /* 0x00000000090572ca */ /* 0x000fca00000e0000 */
[----:B------:R-:W3:Y:S02]  /*13030*/  @P1 LDC R11, c[0x0][0x44c] ;  /* 0x00011300ff0b1b82 */ /* 0x000ee40000000800 */
[----:B---3--:R-:W-:-:S05]  /*13040*/  @P1 IMAD.HI.U32 R11, R5, R11, RZ ;  /* 0x0000000b050b1227 */ /* 0x008fca00078e00ff */
[----:B--2---:R-:W-:Y:S02]  /*13050*/  @P1 SHF.R.U32.HI R5, RZ, R10, R11 ;  /* 0x0000000aff051219 */ /* 0x004fe4000001160b */
[----:B------:R-:W-:-:S03]  /*13060*/  ISETP.GE.AND P1, PT, R235, 0x1, PT ;  /* 0x00000001eb00780c */ /* 0x000fc60003f26270 */
        /* <DEDUP_REMOVED lines=53> */
[----:B------:R-:W-:-:S02]  /*133c0*/  IMAD R194, R4, -0x60, RZ ;  /* 0xffffffa004c27824 */ /* 0x000fc400078e02ff */
[----:B------:R-:W-:Y:S01]  /*133d0*/  FMUL.FTZ R191, R198, UR54 ;  /* 0x00000036c6bf7c20 */ /* 0x000fe20008410000 */
[----:B------:R-:W-:Y:S01]  /*133e0*/  FMUL.FTZ R193, R199, UR54 ;  /* 0x00000036c7c17c20 */ /* 0x000fe20008410000 */
[----:B------:R3:W-:Y:S06]  /*133f0*/  BAR.ARV R20, 0x100 ;  /* 0x000400140000751d */ /* 0x0007ec0000002000 */
[----:B------:R4:W-:Y:S01]  /*13400*/  @!P0 SYNCS.ARRIVE.TRANS64.RED.A1T0 RZ, [R164+URZ], RZ ;  /* 0x000000ffa4ff89a7 */ /* 0x0009e2000810043f */
[----:B------:R-:W0:Y:S01]  /*13410*/  MUFU.TANH R10, R10 ;  /* 0x0000000a000a7308 */ /* 0x000e220000002400 */
[----:B----4-:R-:W-:-:S07]  /*13420*/  IADD3 R164, -R205, 0x1, R194 ;  /* 0x00000001cda47810 */ /* 0x010fce0007ffe1c2 */
[----:B------:R-:W4:Y:S01]  /*13430*/  MUFU.TANH R11, R11 ;  /* 0x0000000b000b7308 */ /* 0x000f220000002400 */
[----:B------:R-:W-:-:S07]  /*13440*/  IADD3 R164, -R203, R164, R204 ;  /* 0x000000a4cba47210 */ /* 0x000fce0007ffe1cc */
[----:B------:R-:W0:Y:S01]  /*13450*/  MUFU.TANH R152, R152 ;  /* 0x0000009800987308 */ /* 0x000e220000002400 */
[C---:B------:R-:W-:Y:S02]  /*13460*/  VIADD R227, R164.reuse, UR53 ;  /* 0x00000035a4e37c36 */ /* 0x040fe40008000000 */
[----:B------:R-:W-:Y:S02]  /*13470*/  VIADD R199, R164, UR43 ;  /* 0x0000002ba4c77c36 */ /* 0x000fe40008000000 */
        /* <DEDUP_REMOVED lines=47> */
[----:B--234-:R-:W-:Y:S05]  /*13770*/  @!P1 BRA `(.L_x_2825) ;  /* 0x0000000000589947 */ /* 0x01cfea0003800000 */
        /* <DEDUP_REMOVED lines=12> */
.L_x_2827:
[----:B------:R-:W-:-:S05]  /*13840*/  IMAD.U32 R229, RZ, RZ, UR49 ;  /* 0x00000031ffe57e24 */ /* 0x000fca000f8e00ff */
[----:B------:R-:W-:-:S13]  /*13850*/  ISETP.NE.AND P1, PT, R229, 0x1, PT ;  /* 0x00000001e500780c */ /* 0x000fda0003f25270 */
[----:B------:R-:W2:Y:S02]  /*13860*/  @P1 LDC.64 R164, c[0x0][0x9e8] ;  /* 0x00027a00ffa41b82 */ /* 0x000ea40000000a00 */
[----:B--2---:R-:W-:-:S05]  /*13870*/  @P1 IMAD.HI.U32 R164, R228, R164, RZ ;  /* 0x000000a4e4a41227 */ /* 0x004fca00078e00ff */
[----:B------:R-:W-:-:S07]  /*13880*/  @P1 SHF.R.U32.HI R228, RZ, R165, R164 ;  /* 0x000000a5ffe41219 */ /* 0x000fce00000116a4 */
.L_x_2828:
[----:B------:R-:W-:Y:S05]  /*13890*/  BSYNC B0 ;  /* 0x0000000000007941 */ /* 0x000fea0003800000 */
.L_x_2826:
[----:B------:R-:W-:-:S04]  /*138a0*/  IMAD.IADD R164, R194, 0x1, -R205 ;  /* 0x00000001c2a47824 */ /* 0x000fc800078e0acd */
[----:B------:R-:W-:-:S05]  /*138b0*/  IMAD R164, R228, R229, R164 ;  /* 0x000000e5e4a47224 */ /* 0x000fca00078e02a4 */
[----:B------:R-:W-:Y:S02]  /*138c0*/  VIADDMNMX R198, R164, R229, R198, PT ;  /* 0x000000e5a4c67246 */ /* 0x000fe400038001c6 */
[----:B------:R-:W-:-:S07]  /*138d0*/  VIMNMX R197, R197, R164, !PT ;  /* 0x000000a4c5c57248 */ /* 0x000fce0007fe0100 */
.L_x_2825:
[----:B------:R-:W-:Y:S01]  /*138e0*/  ISETP.GE.AND P1, PT, R194, 0x1, PT ;  /* 0x00000001c200780c */ /* 0x000fe20003f26270 */
[----:B------:R-:W2:Y:S01]  /*138f0*/  SHFL.IDX PT, R5, R5, 0x1, 0x1c1f ;  /* 0x003c1f0005057f89 */ /* 0x000ea200000e0000 */
[----:B------:R-:W-:Y:S02]  /*13900*/  LOP3.LUT R18, R18, 0xfffbffff, RZ, 0xc0, !PT ;  /* 0xfffbffff12127812 */ /* 0x000fe400078ec0ff */
[----:B------:R-:W-:-:S09]  /*13910*/  ISETP.GE.AND P3, PT, R194, 0x9, PT ;  /* 0x00000009c200780c */ /* 0x000fd20003f66270 */
[----:B------:R-:W-:Y:S02]  /*13920*/  @P1 LOP3.LUT R18, R18, 0x40000, RZ, 0xfc, !PT ;  /* 0x0004000012121812 */ /* 0x000fe400078efcff */
[----:B------:R-:W-:Y:S02]  /*13930*/  ISETP.GT.AND P1, PT, R197, RZ, !P1 ;  /* 0x000000ffc500720c */ /* 0x000fe40004f24270 */
[----:B------:R-:W-:Y:S02]  /*13940*/  LOP3.LUT R18, R18, 0xfffffffd, RZ, 0xc0, !PT ;  /* 0xfffffffd12127812 */ /* 0x000fe400078ec0ff */
[----:B------:R-:W-:Y:S02]  /*13950*/  ISETP.LT.OR P1, PT, R198, 0x1, P1 ;  /* 0x00000001c600780c */ /* 0x000fe40000f21670 */
[----:B------:R-:W-:Y:S02]  /*13960*/  @P3 LOP3.LUT R18, R18, 0x2, RZ, 0xfc, !PT ;  /* 0x0000000212123812 */ /* 0x000fe400078efcff */
[----:B0-----:R-:W-:-:S02]  /*13970*/  FSEL R164, R10, -INF , !P1 ;  /* 0xff8000000aa47808 */ /* 0x001fc40004800000 */
[----:B------:R-:W-:Y:S01]  /*13980*/  ISETP.GE.AND P1, PT, R194, 0x2, PT ;  /* 0x00000002c200780c */ /* 0x000fe20003f26270 */
[--C-:B--2---:R-:W-:Y:S01]  /*13990*/  IMAD.IADD R227, R227, 0x1, R5.reuse ;  /* 0x00000001e3e37824 */ /* 0x104fe200078e0205 */
[----:B------:R-:W-:Y:S01]  /*139a0*/  LOP3.LUT R18, R18, 0xfffffffb, RZ, 0xc0, !PT ;  /* 0xfffffffb12127812 */ /* 0x000fe200078ec0ff */
[----:B------:R-:W-:Y:S01]  /*139b0*/  IMAD.IADD R199, R199, 0x1, R5 ;  /* 0x00000001c7c77824 */ /* 0x000fe200078e0205 */
[----:B------:R-:W-:-:S04]  /*139c0*/  ISETP.GT.AND P2, PT, R197, 0x1, !P1 ;  /* 0x00000001c500780c */ /* 0x000fc80004f44270 */
[----:B------:R-:W-:-:S04]  /*139d0*/  ISETP.LT.OR P2, PT, R198, 0x2, P2 ;  /* 0x00000002c600780c */ /* 0x000fc80001741670 */
[----:B------:R-:W-:Y:S02]  /*139e0*/  FSEL R165, R11, -INF , !P2 ;  /* 0xff8000000ba57808 */ /* 0x000fe40005000000 */
[----:B------:R-:W-:Y:S02]  /*139f0*/  ISETP.GT.AND P2, PT, R197, 0x8, !P3 ;  /* 0x00000008c500780c */ /* 0x000fe40005f44270 */
        /* <DEDUP_REMOVED lines=119> */
[----:B------:R-:W-:-:S13]  /*14170*/  ISETP.GE.AND P6, PT, R235, 0x1, PT ;  /* 0x00000001eb00780c */ /* 0x000fda0003fc6270 */
[----:B------:R-:W-:Y:S05]  /*14180*/  @!P6 BRA `(.L_x_2829) ;  /* 0x000000000058e947 */ /* 0x000fea0003800000 */
        /* <DEDUP_REMOVED lines=12> */
.L_x_2831:
[----:B------:R-:W-:-:S05]  /*14250*/  IMAD.U32 R197, RZ, RZ, UR49 ;  /* 0x00000031ffc57e24 */ /* 0x000fca000f8e00ff */
[----:B------:R-:W-:-:S13]  /*14260*/  ISETP.NE.AND P6, PT, R197, 0x1, PT ;  /* 0x00000001c500780c */ /* 0x000fda0003fc5270 */
[----:B------:R-:W0:Y:S02]  /*14270*/  @P6 LDC.64 R10, c[0x0][0x9e8] ;  /* 0x00027a00ff0a6b82 */ /* 0x000e240000000a00 */
[----:B0-----:R-:W-:-:S05]  /*14280*/  @P6 IMAD.HI.U32 R10, R5, R10, RZ ;  /* 0x0000000a050a6227 */ /* 0x001fca00078e00ff */
[----:B------:R-:W-:-:S07]  /*14290*/  @P6 SHF.R.U32.HI R5, RZ, R11, R10 ;  /* 0x0000000bff056219 */ /* 0x000fce000001160a */
.L_x_2832:
[----:B------:R-:W-:Y:S05]  /*142a0*/  BSYNC B0 ;  /* 0x0000000000007941 */ /* 0x000fea0003800000 */
.L_x_2830:
[----:B------:R-:W-:-:S04]  /*142b0*/  IMAD.IADD R194, R194, 0x1, -R205 ;  /* 0x00000001c2c27824 */ /* 0x000fc800078e0acd */
[----:B------:R-:W-:-:S05]  /*142c0*/  IMAD R194, R5, R197, R194 ;  /* 0x000000c505c27224 */ /* 0x000fca00078e02c2 */
[----:B------:R-:W-:Y:S02]  /*142d0*/  VIMNMX R199, R199, R194, !PT ;  /* 0x000000c2c7c77248 */ /* 0x000fe40007fe0100 */
[----:B------:R-:W-:-:S07]  /*142e0*/  VIADDMNMX R227, R194, R197, R227, PT ;  /* 0x000000c5c2e37246 */ /* 0x000fce00038001e3 */
.L_x_2829:
[----:B------:R-:W-:Y:S01]  /*142f0*/  ISETP.GT.AND P1, PT, R199, 0x1, !P1 ;  /* 0x00000001c700780c */ /* 0x000fe20004f24270 */
[----:B------:R-:W-:Y:S01]  /*14300*/  IMAD.U32 R11, RZ, RZ, UR48 ;  /* 0x00000030ff0b7e24 */ /* 0x000fe2000f8e00ff */
[----:B------:R-:W-:Y:S01]  /*14310*/  FMNMX.FTZ R5, R164, R216, !PT ;  /* 0x000000d8a4057209 */ /* 0x000fe20007810000 */
[----:B------:R-:W-:Y:S01]  /*14320*/  IMAD.U32 R228, RZ, RZ, UR37 ;  /* 0x00000025ffe47e24 */ /* 0x000fe2000f8e00ff */
        /* <DEDUP_REMOVED lines=67> */
[----:B------:R-:W-:Y:S02]  /*14760*/  ISETP.GT.AND P1, PT, R199, 0x29, !P1 ;  /* 0x00000029c700780c */ /* 0x000fe40004f24270 */
[----:B------:R-:W-:Y:S02]  /*14770*/  LOP3.LUT P2, RZ, R18, 0x40000, RZ, 0xc0, !PT ;  /* 0x0004000012ff7812 */ /* 0x000fe4000784c0ff */
        /* <DEDUP_REMOVED lines=12> */
[----:B------:R-:W-:Y:S02]  /*14840*/  FSEL R190, R190, -INF , !P3 ;  /* 0xff800000bebe7808 */ /* 0x000fe40005800000 */
[----:B------:R-:W-:Y:S02]  /*14850*/  ISETP.GT.AND P1, PT, R199, 0x31, !P1 ;  /* 0x00000031c700780c */ /* 0x000fe40004f24270 */
[C---:B------:R-:W-:Y:S02]  /*14860*/  ISETP.LT.OR P4, PT, R227.reuse, 0x52, P4 ;  /* 0x00000052e300780c */ /* 0x040fe40002781670 */
[----:B------:R-:W-:-:S02]  /*14870*/  ISETP.LT.OR P1, PT, R227, 0x32, P1 ;  /* 0x00000032e300780c */ /* 0x000fc40000f21670 */
[----:B------:R-:W-:Y:S02]  /*14880*/  ISETP.GT.AND P5, PT, R199, 0x58, !P5 ;  /* 0x00000058c700780c */ /* 0x000fe40006fa4270 */
[----:B------:R-:W-:Y:S02]  /*14890*/  FSEL R179, R179, -INF , !P1 ;  /* 0xff800000b3b37808 */ /* 0x000fe40004800000 */
[----:B------:R-:W-:Y:S02]  /*148a0*/  LOP3.LUT P1, RZ, R18, 0x200, RZ, 0xc0, !PT ;  /* 0x0000020012ff7812 */ /* 0x000fe4000782c0ff */
[----:B------:R-:W-:Y:S02]  /*148b0*/  FSEL R189, R189, -INF , !P4 ;  /* 0xff800000bdbd7808 */ /* 0x000fe40006000000 */
[----:B------:R-:W-:Y:S02]  /*148c0*/  ISETP.GT.AND P1, PT, R199, 0x38, !P1 ;  /* 0x00000038c700780c */ /* 0x000fe40004f24270 */
[----:B0-----:R-:W-:-:S02]  /*148d0*/  FMNMX.FTZ R5, R5, R10, !PT ;  /* 0x0000000a05057209 */ /* 0x001fc40007810000 */
[C---:B------:R-:W-:Y:S02]  /*148e0*/  ISETP.LT.OR P1, PT, R227.reuse, 0x39, P1 ;  /* 0x00000039e300780c */ /* 0x040fe40000f21670 */
[----:B------:R-:W-:Y:S01]  /*148f0*/  ISETP.LT.OR P5, PT, R227, 0x59, P5 ;  /* 0x00000059e300780c */ /* 0x000fe20002fa1670 */
[----:B------:R-:W-:Y:S01]  /*14900*/  FMUL.FTZ R10, R5, R11 ;  /* 0x0000000b050a7220 */ /* 0x000fe20000410000 */
[----:B------:R-:W-:Y:S02]  /*14910*/  FSEL R180, R180, -INF , !P1 ;  /* 0xff800000b4b47808 */ /* 0x000fe40004800000 */
[----:B------:R-:W-:Y:S02]  /*14920*/  LOP3.LUT P1, RZ, R18, 0x100, RZ, 0xc0, !PT ;  /* 0x0000010012ff7812 */ /* 0x000fe4000782c0ff */
[----:B------:R-:W-:Y:S02]  /*14930*/  FSEL R191, R191, -INF , !P5 ;  /* 0xff800000bfbf7808 */ /* 0x000fe40006800000 */
        /* <DEDUP_REMOVED lines=16> */
[----:B------:R-:W-:Y:S02]  /*14a40*/  FSEL R194, R5, RZ, P1 ;  /* 0x000000ff05c27208 */ /* 0x000fe40000800000 */
[----:B------:R-:W-:Y:S02]  /*14a50*/  FSEL R10, R10, RZ, P1 ;  /* 0x000000ff0a0a7208 */ /* 0x000fe40000800000 */
[----:B------:R-:W-:Y:S01]  /*14a60*/  ISETP.GT.AND P1, PT, R199, RZ, !P2 ;  /* 0x000000ffc700720c */ /* 0x000fe20005724270 */
[----:B------:R-:W-:Y:S01]  /*14a70*/  FADD.FTZ R194, -R194, R216 ;  /* 0x000000d8c2c27221 */ /* 0x000fe20000010100 */
        /* <DEDUP_REMOVED lines=27> */
[----:B------:R-:W-:Y:S01]  /*14c30*/  FMNMX.FTZ R10, R198, R213, !PT ;  /* 0x000000d5c60a7209 */ /* 0x000fe20007810000 */
[----:B------:R-:W-:Y:S01]  /*14c40*/  MUFU.EX2 R152, R164 ;  /* 0x000000a400987308 */ /* 0x000fe20000000800 */
[----:B------:R-:W-:Y:S01]  /*14c50*/  ISETP.GT.AND P1, PT, R199, 0x59, !P6 ;  /* 0x00000059c700780c */ /* 0x000fe20007724270 */
[----:B------:R-:W-:Y:S01]  /*14c60*/  FMUL.FTZ R184, R194, R11 ;  /* 0x0000000bc2b87220 */ /* 0x000fe20000410000 */
[----:B------:R-:W-:-:S02]  /*14c70*/  FMNMX.FTZ R10, R153, R10, !PT ;  /* 0x0000000a990a7209 */ /* 0x000fc40007810000 */
[----:B------:R-:W-:Y:S02]  /*14c80*/  ISETP.LT.OR P1, PT, R227, 0x5a, P1 ;  /* 0x0000005ae300780c */ /* 0x000fe40000f21670 */
[----:B------:R-:W-:Y:S01]  /*14c90*/  FMNMX.FTZ R10, R156, R10, !PT ;  /* 0x0000000a9c0a7209 */ /* 0x000fe20007810000 */
[----:B------:R-:W0:Y:S01]  /*14ca0*/  MUFU.EX2 R184, R184 ;  /* 0x000000b800b87308 */ /* 0x000e220000000800 */
[----:B------:R-:W-:Y:S02]  /*14cb0*/  FSEL R193, R193, -INF , !P1 ;  /* 0xff800000c1c17808 */ /* 0x000fe40004800000 */
[----:B------:R-:W-:-:S04]  /*14cc0*/  FMNMX.FTZ R10, R157, R10, !PT ;  /* 0x0000000a9d0a7209 */ /* 0x000fc80007810000 */
[----:B------:R-:W-:Y:S01]  /*14cd0*/  FMNMX.FTZ R10, R160, R10, !PT ;  /* 0x0000000aa00a7209 */ /* 0x000fe20007810000 */
[----:B------:R-:W2:Y:S03]  /*14ce0*/  MUFU.EX2 R165, R165 ;  /* 0x000000a500a57308 */ /* 0x000ea60000000800 */
[----:B------:R-:W-:-:S04]  /*14cf0*/  FMNMX.FTZ R10, R161, R10, !PT ;  /* 0x0000000aa10a7209 */ /* 0x000fc80007810000 */
[----:B------:R-:W-:Y:S01]  /*14d00*/  FMNMX.FTZ R10, R166, R10, !PT ;  /* 0x0000000aa60a7209 */ /* 0x000fe20007810000 */
[----:B------:R-:W3:Y:S01]  /*14d10*/  MUFU.EX2 R154, R154 ;  /* 0x0000009a009a7308 */ /* 0x000ee20000000800 */
[----:B0-----:R-:W-:Y:S01]  /*14d20*/  FFMA.FTZ R3, R184, R3, R152 ;  /* 0x00000003b8037223 */ /* 0x001fe20000010098 */
[----:B------:R-:W-:Y:S01]  /*14d30*/  FMUL.FTZ R24, R24, R184 ;  /* 0x000000b818187220 */ /* 0x000fe20000410000 */
[----:B------:R-:W-:Y:S01]  /*14d40*/  FMNMX.FTZ R10, R167, R10, !PT ;  /* 0x0000000aa70a7209 */ /* 0x000fe20007810000 */
[-C--:B------:R-:W-:Y:S01]  /*14d50*/  FMUL.FTZ R25, R25, R184.reuse ;  /* 0x000000b819197220 */ /* 0x080fe20000410000 */
[-C--:B------:R-:W-:Y:S01]  /*14d60*/  FMUL.FTZ R28, R28, R184.reuse ;  /* 0x000000b81c1c7220 */ /* 0x080fe20000410000 */
[----:B------:R-:W-:Y:S01]  /*14d70*/  FMUL.FTZ R29, R29, R184 ;  /* 0x000000b81d1d7220 */ /* 0x000fe20000410000 */
[----:B------:R-:W-:Y:S01]  /*14d80*/  FMNMX.FTZ R10, R170, R10, !PT ;  /* 0x0000000aaa0a7209 */ /* 0x000fe20007810000 */
[----:B------:R-:W0:Y:S01]  /*14d90*/  MUFU.EX2 R155, R155 ;  /* 0x0000009b009b7308 */ /* 0x000e220000000800 */
[C---:B--2---:R-:W-:Y:S01]  /*14da0*/  FADD.FTZ R3, R165.reuse, R3 ;  /* 0x00000003a5037221 */ /* 0x044fe20000010000 */
[----:B------:R-:W-:Y:S01]  /*14db0*/  F2FP.F16.F32.PACK_AB R152, R165, R152 ;  /* 0x00000098a598723e */ /* 0x000fe200000000ff */
[----:B------:R-:W-:Y:S01]  /*14dc0*/  FMUL.FTZ R32, R32, R184 ;  /* 0x000000b820207220 */ /* 0x000fe20000410000 */
[----:B------:R-:W-:Y:S01]  /*14dd0*/  FMNMX.FTZ R10, R171, R10, !PT ;  /* 0x0000000aab0a7209 */ /* 0x000fe20007810000 */
[-C--:B------:R-:W-:Y:S01]  /*14de0*/  FMUL.FTZ R33, R33, R184.reuse ;  /* 0x000000b821217220 */ /* 0x080fe20000410000 */
[-C--:B------:R-:W-:Y:S01]  /*14df0*/  FMUL.FTZ R36, R36, R184.reuse ;  /* 0x000000b824247220 */ /* 0x080fe20000410000 */
[----:B------:R-:W-:Y:S01]  /*14e00*/  FMUL.FTZ R37, R37, R184 ;  /* 0x000000b825257220 */ /* 0x000fe20000410000 */
[----:B------:R-:W-:Y:S01]  /*14e10*/  FMNMX.FTZ R10, R174, R10, !PT ;  /* 0x0000000aae0a7209 */ /* 0x000fe20007810000 */
[----:B------:R-:W2:Y:S01]  /*14e20*/  MUFU.EX2 R158, R158 ;  /* 0x0000009e009e7308 */ /* 0x000ea20000000800 */
[----:B---3--:R-:W-:Y:S01]  /*14e30*/  FADD.FTZ R3, R154, R3 ;  /* 0x000000039a037221 */ /* 0x008fe20000010000 */
[----:B------:R-:W-:Y:S01]  /*14e40*/  FMUL.FTZ R40, R40, R184 ;  /* 0x000000b828287220 */ /* 0x000fe20000410000 */
[----:B------:R-:W-:Y:S01]  /*14e50*/  FMNMX.FTZ R10, R175, R10, !PT ;  /* 0x0000000aaf0a7209 */ /* 0x000fe20007810000 */
[-C--:B------:R-:W-:Y:S01]  /*14e60*/  FMUL.FTZ R41, R41, R184.reuse ;  /* 0x000000b829297220 */ /* 0x080fe20000410000 */
[-C--:B------:R-:W-:Y:S01]  /*14e70*/  FMUL.FTZ R44, R44, R184.reuse ;  /* 0x000000b82c2c7220 */ /* 0x080fe20000410000 */
[----:B------:R-:W-:Y:S01]  /*14e80*/  FMUL.FTZ R45, R45, R184 ;  /* 0x000000b82d2d7220 */ /* 0x000fe20000410000 */
[----:B------:R-:W-:Y:S01]  /*14e90*/  FMNMX.FTZ R10, R178, R10, !PT ;  /* 0x0000000ab20a7209 */ /* 0x000fe20007810000 */
[----:B------:R-:W3:Y:S01]  /*14ea0*/  MUFU.EX2 R159, R159 ;  /* 0x0000009f009f7308 */ /* 0x000ee20000000800 */
[C---:B0-----:R-:W-:Y:S01]  /*14eb0*/  FADD.FTZ R3, R155.reuse, R3 ;  /* 0x000000039b037221 */ /* 0x041fe20000010000 */
[----:B------:R-:W-:Y:S01]  /*14ec0*/  F2FP.F16.F32.PACK_AB R154, R155, R154 ;  /* 0x0000009a9b9a723e */ /* 0x000fe200000000ff */
[----:B------:R-:W-:Y:S01]  /*14ed0*/  FMUL.FTZ R48, R48, R184 ;  /* 0x000000b830307220 */ /* 0x000fe20000410000 */
[----:B------:R-:W-:Y:S01]  /*14ee0*/  FMNMX.FTZ R10, R179, R10, !PT ;  /* 0x0000000ab30a7209 */ /* 0x000fe20007810000 */
[-C--:B------:R-:W-:Y:S01]  /*14ef0*/  FMUL.FTZ R49, R49, R184.reuse ;  /* 0x000000b831317220 */ /* 0x080fe20000410000 */
[-C--:B------:R-:W-:Y:S01]  /*14f00*/  FMUL.FTZ R52, R52, R184.reuse ;  /* 0x000000b834347220 */ /* 0x080fe20000410000 */
[----:B------:R-:W-:Y:S01]  /*14f10*/  FMUL.FTZ R53, R53, R184 ;  /* 0x000000b835357220 */ /* 0x000fe20000410000 */
[----:B------:R-:W-:Y:S01]  /*14f20*/  FMNMX.FTZ R10, R180, R10, !PT ;  /* 0x0000000ab40a7209 */ /* 0x000fe20007810000 */
[----:B------:R-:W0:Y:S01]  /*14f30*/  MUFU.EX2 R162, R162 ;  /* 0x000000a200a27308 */ /* 0x000e220000000800 */
[----:B--2---:R-:W-:Y:S01]  /*14f40*/  FADD.FTZ R3, R158, R3 ;  /* 0x000000039e037221 */ /* 0x004fe20000010000 */
        /* <DEDUP_REMOVED lines=15> */
[----:B0-----:R-:W-:Y:S01]  /*15040*/  FADD.FTZ R3, R162, R3 ;  /* 0x00000003a2037221 */ /* 0x001fe20000010000 */
        /* <DEDUP_REMOVED lines=20> */
[-C--:B------:R-:W-:Y:S01]  /*15190*/  FMUL.FTZ R93, R93, R184.reuse ;  /* 0x000000b85d5d7220 */ /* 0x080fe20000410000 */
[-C--:B------:R-:W-:Y:S01]  /*151a0*/  FMUL.FTZ R96, R96, R184.reuse ;  /* 0x000000b860607220 */ /* 0x080fe20000410000 */
[----:B------:R-:W3:Y:S01]  /*151b0*/  SHFL.BFLY PT, R164, R10, 0x2, 0x1f ;  /* 0x0c401f000aa47f89 */ /* 0x000ee200000e0000 */
        /* <DEDUP_REMOVED lines=22> */
[----:B------:R-:W-:Y:S01]  /*15320*/  FMUL.FTZ R129, R129, R184 ;  /* 0x000000b881817220 */ /* 0x000fe20000410000 */
[----:B---3--:R-:W-:Y:S01]  /*15330*/  FMNMX.FTZ R10, R10, R164, !PT ;  /* 0x000000a40a0a7209 */ /* 0x008fe20007810000 */
[----:B------:R-:W3:Y:S01]  /*15340*/  MUFU.EX2 R214, R214 ;  /* 0x000000d600d67308 */ /* 0x000ee20000000800 */
[----:B0-----:R-:W-:Y:S01]  /*15350*/  FADD.FTZ R3, R176, R3 ;  /* 0x00000003b0037221 */ /* 0x001fe20000010000 */
[-C--:B------:R-:W-:Y:S01]  /*15360*/  FMUL.FTZ R132, R132, R184.reuse ;  /* 0x000000b884847220 */ /* 0x080fe20000410000 */
[-C--:B------:R-:W-:Y:S01]  /*15370*/  FMUL.FTZ R133, R133, R184.reuse ;  /* 0x000000b885857220 */ /* 0x080fe20000410000 */
[----:B------:R-:W0:Y:S01]  /*15380*/  SHFL.BFLY PT, R164, R10, 0x1, 0x1f ;  /* 0x0c201f000aa47f89 */ /* 0x000e2200000e0000 */
        /* <DEDUP_REMOVED lines=8> */
[-C--:B------:R-:W-:Y:S01]  /*15410*/  FMUL.FTZ R148, R148, R184.reuse ;  /* 0x000000b894947220 */ /* 0x080fe20000410000 */
[----:B------:R-:W-:-:S02]  /*15420*/  FMUL.FTZ R149, R149, R184 ;  /* 0x000000b895957220 */ /* 0x000fc40000410000 */
[----:B------:R-:W2:Y:S01]  /*15430*/  MUFU.EX2 R197, R197 ;  /* 0x000000c500c57308 */ /* 0x000ea20000000800 */
[----:B---3--:R-:W-:-:S07]  /*15440*/  FADD.FTZ R3, R214, R3 ;  /* 0x00000003d6037221 */ /* 0x008fce0000010000 */
[----:B------:R-:W3:Y:S01]  /*15450*/  MUFU.EX2 R185, R185 ;  /* 0x000000b900b97308 */ /* 0x000ee20000000800 */
[----:B----4-:R-:W-:Y:S01]  /*15460*/  FADD.FTZ R3, R215, R3 ;  /* 0x00000003d7037221 */ /* 0x010fe20000010000 */
[----:B0-----:R-:W-:-:S04]  /*15470*/  FMNMX.FTZ R10, R10, R164, !PT ;  /* 0x000000a40a0a7209 */ /* 0x001fc80007810000 */
[C---:B------:R-:W-:Y:S01]  /*15480*/  FSETP.NEU.FTZ.AND P1, PT, R10.reuse, -INF , PT ;  /* 0xff8000000a00780b */ /* 0x040fe20003f3d000 */
[----:B------:R-:W-:Y:S01]  /*15490*/  FMUL.FTZ R194, R10, R11 ;  /* 0x0000000b0ac27220 */ /* 0x000fe20000410000 */
[----:B------:R-:W0:Y:S01]  /*154a0*/  MUFU.EX2 R188, R188 ;  /* 0x000000bc00bc7308 */ /* 0x000e220000000800 */
[----:B--2---:R-:W-:-:S03]  /*154b0*/  FADD.FTZ R3, R197, R3 ;  /* 0x00000003c5037221 */ /* 0x004fc60000010000 */
[----:B------:R-:W-:Y:S01]  /*154c0*/  FSEL R194, R194, RZ, P1 ;  /* 0x000000ffc2c27208 */ /* 0x000fe20000800000 */
[----:B---3--:R-:W-:-:S03]  /*154d0*/  FADD.FTZ R3, R185, R3 ;  /* 0x00000003b9037221 */ /* 0x008fc60000010000 */
[----:B------:R-:W2:Y:S01]  /*154e0*/  MUFU.EX2 R217, R217 ;  /* 0x000000d900d97308 */ /* 0x000ea20000000800 */
[-CC-:B------:R-:W-:Y:S01]  /*154f0*/  FFMA.FTZ R164, R153, R11.reuse, -R194.reuse ;  /* 0x0000000b99a47223 */ /* 0x180fe200000108c2 */
[-CC-:B------:R-:W-:Y:S01]  /*15500*/  FFMA.FTZ R153, R170, R11.reuse, -R194.reuse ;  /* 0x0000000baa997223 */ /* 0x180fe200000108c2 */
[-CC-:B------:R-:W-:Y:S01]  /*15510*/  FFMA.FTZ R216, R156, R11.reuse, -R194.reuse ;  /* 0x0000000b9cd87223 */ /* 0x180fe200000108c2 */
[----:B------:R-:W-:Y:S01]  /*15520*/  F2FP.F16.F32.PACK_AB R156, R159, R158 ;  /* 0x0000009e9f9c723e */ /* 0x000fe200000000ff */
[-CC-:B------:R-:W-:Y:S01]  /*15530*/  FFMA.FTZ R227, R198, R11.reuse, -R194.reuse ;  /* 0x0000000bc6e37223 */ /* 0x180fe200000108c2 */
[----:B------:R-:W-:Y:S01]  /*15540*/  F2FP.F16.F32.PACK_AB R158, R163, R162 ;  /* 0x000000a2a39e723e */ /* 0x000fe200000000ff */
[-CC-:B------:R-:W-:Y:S01]  /*15550*/  FFMA.FTZ R157, R157, R11.reuse, -R194.reuse ;  /* 0x0000000b9d9d7223 */ /* 0x180fe200000108c2 */
[----:B------:R3:W-:Y:S01]  /*15560*/  MUFU.EX2 R163, R153 ;  /* 0x0000009900a37308 */ /* 0x0007e20000000800 */
[-CC-:B------:R-:W-:Y:S01]  /*15570*/  FFMA.FTZ R199, R160, R11.reuse, -R194.reuse ;  /* 0x0000000ba0c77223 */ /* 0x180fe200000108c2 */
[-CC-:B------:R-:W-:Y:S01]  /*15580*/  FFMA.FTZ R161, R161, R11.reuse, -R194.reuse ;  /* 0x0000000ba1a17223 */ /* 0x180fe200000108c2 */
[-CC-:B------:R-:W-:Y:S01]  /*15590*/  FFMA.FTZ R198, R166, R11.reuse, -R194.reuse ;  /* 0x0000000ba6c67223 */ /* 0x180fe200000108c2 */
[-CC-:B------:R-:W-:Y:S01]  /*155a0*/  FFMA.FTZ R167, R167, R11.reuse, -R194.reuse ;  /* 0x0000000ba7a77223 */ /* 0x180fe200000108c2 */
[-CC-:B------:R-:W-:Y:S01]  /*155b0*/  FFMA.FTZ R171, R171, R11.reuse, -R194.reuse ;  /* 0x0000000babab7223 */ /* 0x180fe200000108c2 */
[-CC-:B------:R-:W-:Y:S01]  /*155c0*/  FFMA.FTZ R165, R174, R11.reuse, -R194.reuse ;  /* 0x0000000baea57223 */ /* 0x180fe200000108c2 */
[-CC-:B------:R-:W-:Y:S01]  /*155d0*/  FFMA.FTZ R175, R175, R11.reuse, -R194.reuse ;  /* 0x0000000bafaf7223 */ /* 0x180fe200000108c2 */
[----:B------:R4:W-:Y:S01]  /*155e0*/  MUFU.EX2 R155, R164 ;  /* 0x000000a4009b7308 */ /* 0x0009e20000000800 */
[----:B---3--:R-:W-:Y:S01]  /*155f0*/  FSEL R153, R10, RZ, P1 ;  /* 0x000000ff0a997208 */ /* 0x008fe20000800000 */
[-CC-:B------:R-:W-:Y:S01]  /*15600*/  FFMA.FTZ R178, R178, R11.reuse, -R194.reuse ;  /* 0x0000000bb2b27223 */ /* 0x180fe200000108c2 */
[-CC-:B------:R-:W-:Y:S01]  /*15610*/  FFMA.FTZ R179, R179, R11.reuse, -R194.reuse ;  /* 0x0000000bb3b37223 */ /* 0x180fe200000108c2 */
[-CC-:B------:R-:W-:Y:S01]  /*15620*/  FFMA.FTZ R180, R180, R11.reuse, -R194.reuse ;  /* 0x0000000bb4b47223 */ /* 0x180fe200000108c2 */
[-CC-:B------:R-:W-:Y:S01]  /*15630*/  FFMA.FTZ R181, R181, R11.reuse, -R194.reuse ;  /* 0x0000000bb5b57223 */ /* 0x180fe200000108c2 */
[----:B------:R-:W-:Y:S01]  /*15640*/  FADD.FTZ R153, -R153, R213 ;  /* 0x000000d599997221 */ /* 0x000fe20000010100 */
[-CC-:B------:R-:W-:Y:S01]  /*15650*/  FFMA.FTZ R182, R182, R11.reuse, -R194.reuse ;  /* 0x0000000bb6b67223 */ /* 0x180fe200000108c2 */
[----:B------:R-:W3:Y:S01]  /*15660*/  MUFU.EX2 R227, R227 ;  /* 0x000000e300e37308 */ /* 0x000ee20000000800 */
[----:B----4-:R-:W-:Y:S01]  /*15670*/  F2FP.F16.F32.PACK_AB R164, R177, R176 ;  /* 0x000000b0b1a4723e */ /* 0x010fe200000000ff */
[-C--:B------:R-:W-:Y:S01]  /*15680*/  FMUL.FTZ R153, R153, R11.reuse ;  /* 0x0000000b99997220 */ /* 0x080fe20000410000 */
[-CC-:B------:R-:W-:Y:S01]  /*15690*/  FFMA.FTZ R183, R183, R11.reuse, -R194.reuse ;  /* 0x0000000bb7b77223 */ /* 0x180fe200000108c2 */
[----:B------:R-:W-:Y:S01]  /*156a0*/  F2FP.F16.F32.PACK_AB R160, R169, R168 ;  /* 0x000000a8a9a0723e */ /* 0x000fe200000000ff */
[-CC-:B------:R-:W-:Y:S01]  /*156b0*/  FFMA.FTZ R186, R186, R11.reuse, -R194.reuse ;  /* 0x0000000bbaba7223 */ /* 0x180fe200000108c2 */
[-CC-:B------:R-:W-:Y:S01]  /*156c0*/  FFMA.FTZ R187, R187, R11.reuse, -R194.reuse ;  /* 0x0000000bbbbb7223 */ /* 0x180fe200000108c2 */
[-CC-:B------:R-:W-:Y:S01]  /*156d0*/  FFMA.FTZ R190, R190, R11.reuse, -R194.reuse ;  /* 0x0000000bbebe7223 */ /* 0x180fe200000108c2 */
[----:B------:R3:W4:Y:S01]  /*156e0*/  MUFU.EX2 R176, R153 ;  /* 0x0000009900b07308 */ /* 0x0007220000000800 */
[-CC-:B------:R-:W-:Y:S01]  /*156f0*/  FFMA.FTZ R189, R189, R11.reuse, -R194.reuse ;  /* 0x0000000bbdbd7223 */ /* 0x180fe200000108c2 */
[----:B------:R-:W-:Y:S01]  /*15700*/  F2FP.F16.F32.PACK_AB R162, R173, R172 ;  /* 0x000000acada2723e */ /* 0x000fe200000000ff */
[-CC-:B------:R-:W-:Y:S01]  /*15710*/  FFMA.FTZ R191, R191, R11.reuse, -R194.reuse ;  /* 0x0000000bbfbf7223 */ /* 0x180fe200000108c2 */
[----:B------:R-:W-:Y:S01]  /*15720*/  FFMA.FTZ R193, R193, R11, -R194 ;  /* 0x0000000bc1c17223 */ /* 0x000fe200000108c2 */
[----:B0-----:R-:W-:Y:S01]  /*15730*/  FADD.FTZ R3, R188, R3 ;  /* 0x00000003bc037221 */ /* 0x001fe20000010000 */
[----:B------:R-:W-:-:S02]  /*15740*/  F2FP.F16.F32.PACK_AB R166, R215, R214 ;  /* 0x000000d6d7a6723e */ /* 0x000fc400000000ff */
[----:B------:R-:W0:Y:S01]  /*15750*/  MUFU.EX2 R216, R216 ;  /* 0x000000d800d87308 */ /* 0x000e220000000800 */
[----:B--2---:R-:W-:Y:S01]  /*15760*/  FADD.FTZ R3, R217, R3 ;  /* 0x00000003d9037221 */ /* 0x004fe20000010000 */
[----:B---3--:R-:W-:Y:S02]  /*15770*/  F2FP.F16.F32.PACK_AB R153, R155, R227 ;  /* 0x000000e39b99723e */ /* 0x008fe400000000ff */
[----:B------:R-:W-:Y:S02]  /*15780*/  F2FP.F16.F32.PACK_AB R168, R185, R197 ;  /* 0x000000c5b9a8723e */ /* 0x000fe400000000ff */
[----:B------:R-:W-:Y:S02]  /*15790*/  F2FP.F16.F32.PACK_AB R170, R217, R188 ;  /* 0x000000bcd9aa723e */ /* 0x000fe400000000ff */
[----:B------:R-:W2:Y:S01]  /*157a0*/  MUFU.EX2 R157, R157 ;  /* 0x0000009d009d7308 */ /* 0x000ea20000000800 */
[----:B----4-:R-:W-:Y:S01]  /*157b0*/  FFMA.FTZ R0, R176, R0, R227 ;  /* 0x00000000b0007223 */ /* 0x010fe200000100e3 */
        /* <DEDUP_REMOVED lines=127> */
[----:B------:R-:W-:Y:S06]  /*15fb0*/  @!P2 BRA `(.L_x_2833) ;  /* 0x000000000004a947 */ /* 0x000fec0003800000 */
[----:B------:R-:W-:Y:S01]  /*15fc0*/  BPT.TRAP 0x1 ;  /* 0x000000040000795c */ /* 0x000fe20000300000 */
.L_x_2833:
[----:B------:R0:W2:Y:S01]  /*15fd0*/  SYNCS.PHASECHK.TRANS64.TRYWAIT P1, [R211+URZ+0x22850], R212 ;  /* 0x022850d4d30075a7 */ /* 0x0000a2000802017f */
[----:B------:R-:W-:Y:S05]  /*15fe0*/  @!P2 BRA `(.L_x_2834) ;  /* 0x000000000004a947 */ /* 0x000fea0003800000 */
[----:B------:R-:W-:Y:S01]  /*15ff0*/  BPT.TRAP 0x1 ;  /* 0x000000040000795c */ /* 0x000fe20000300000 */
.L_x_2834:
[----:B------:R-:W-:Y:S04]  /*16000*/  BSSY B0, `(.L_x_2835) ;  /* 0x0000004000007945 */ /* 0x000fe80003800000 */
[----:B--2---:R-:W-:Y:S05]  /*16010*/  @P1 BRA `(.L_x_2836) ;  /* 0x0000000000081947 */ /* 0x004fea0003800000 */
[----:B------:R-:W2:Y:S02]  /*16020*/  SYNCS.PHASECHK.TRANS64.TRYWAIT P1, [R211+URZ+0x22850], R212 ;  /* 0x022850d4d30075a7 */ /* 0x000ea4000802017f */
[----:B--2---:R-:W-:Y:S05]  /*16030*/  @!P1 BRA `(.L_x_2837) ;  /* 0x000000f800889947 */ /* 0x004fea0003800000 */
.L_x_2836:
[----:B------:R-:W-:Y:S05]  /*16040*/  BSYNC B0 ;  /* 0x0000000000007941 */ /* 0x000fea0003800000 */
.L_x_2835:
[----:B------:R-:W3:Y:S01]  /*16050*/  S2R R178, SR_TID.X ;  /* 0x0000000000b27919 */ /* 0x000ee20000002100 */
[----:B------:R-:W-:Y:S01]  /*16060*/  IMAD.MOV.U32 R177, RZ, RZ, 0x40000040 ;  /* 0x40000040ffb17424 */ /* 0x000fe200078e00ff */
[----:B------:R-:W-:Y:S05]  /*16070*/  WARPSYNC.ALL ;  /* 0x0000000000007948 */ /* 0x000fea0003800000 */
[----:B------:R-:W-:Y:S01]  /*16080*/  R2UR UR7, R177 ;  /* 0x00000000b10772ca */ /* 0x000fe200000e0000 */
[----:B------:R-:W-:Y:S01]  /*16090*/  IMAD.MOV.U32 R176, RZ, RZ, 0xc00 ;  /* 0x00000c00ffb07424 */ /* 0x000fe200078e00ff */
[----:B------:R-:W-:Y:S01]  /*160a0*/  ISETP.GT.AND P1, PT, R4, R219, PT ;  /* 0x000000db0400720c */ /* 0x000fe20003f24270 */
[----:B012---:R-:W-:-:S02]  /*160b0*/  @!P0 VIADD R211, R211, 0x22860 ;  /* 0x00022860d3d38836 */ /* 0x007fc40000000000 */
[----:B------:R-:W-:Y:S02]  /*160c0*/  IMAD R176, R2, R176, UR42 ;  /* 0x0000002a02b07e24 */ /* 0x000fe4000f8e02b0 */
[----:B------:R-:W-:Y:S01]  /*160d0*/  VIADD R4, R4, 0xffffffff ;  /* 0xffffffff04047836 */ /* 0x000fe20000000000 */
[----:B------:R-:W-:Y:S01]  /*160e0*/  @!P0 PRMT R211, RZ, 0x654, R211 ;  /* 0x00000654ffd38816 */ /* 0x000fe200000000d3 */
[----:B------:R-:W-:Y:S01]  /*160f0*/  IMAD.MOV.U32 R213, RZ, RZ, R10 ;  /* 0x000000ffffd57224 */ /* 0x000fe200078e000a */
[----:B------:R-:W-:Y:S01]  /*16100*/  R2UR UR6, R176 ;  /* 0x00000000b00672ca */ /* 0x000fe200000e0000 */
[----:B------:R-:W-:Y:S01]  /*16110*/  IMAD.MOV.U32 R216, RZ, RZ, R5 ;  /* 0x000000ffffd87224 */ /* 0x000fe200078e0005 */
[----:B---3--:R-:W-:-:S05]  /*16120*/  SHF.R.U32.HI R178, RZ, 0x7, R178 ;  /* 0x00000007ffb27819 */ /* 0x008fca00000116b2 */
        /* <DEDUP_REMOVED lines=46> */
.L_x_2820:
[----:B------:R-:W-:Y:S05]  /*16410*/  WARPSYNC.ALL ;  /* 0x0000000000007948 */ /* 0x000fea0003800000 */
[----:B------:R-:W2:Y:S01]  /*16420*/  SHFL.BFLY PT, R4, R3, 0x2, 0x1f ;  /* 0x0c401f0003047f89 */ /* 0x000ea200000e0000 */
[----:B------:R-:W-:Y:S02]  /*16430*/  IMAD.MOV.U32 R21, RZ, RZ, -0x800000 ;  /* 0xff800000ff157424 */ /* 0x000fe400078e00ff */
[----:B------:R-:W-:Y:S01]  /*16440*/  VIADD R2, R2, 0x1 ;  /* 0x0000000102027836 */ /* 0x000fe20000000000 */
[----:B------:R-:W3:Y:S01]  /*16450*/  SHFL.BFLY PT, R9, R0, 0x2, 0x1f ;  /* 0x0c401f0000097f89 */ /* 0x000ee200000e0000 */
[----:B------:R-:W-:Y:S01]  /*16460*/  VIADD R232, R232, 0x1 ;  /* 0x00000001e8e87836 */ /* 0x000fe20000000000 */
[----:B------:R4:W-:Y:S08]  /*16470*/  BAR.ARV R20, 0x100 ;  /* 0x000400140000751d */ /* 0x0009f00000002000 */
[----:B------:R-:W-:Y:S06]  /*16480*/  BAR.ARV 0x8, 0x180 ;  /* 0x0206000000007b1d */ /* 0x000fec0000002000 */
[----:B--2---:R-:W-:Y:S01]  /*16490*/  FADD.FTZ R4, R4, R3 ;  /* 0x0000000304047221 */ /* 0x004fe20000010000 */
[----:B---3--:R-:W-:-:S04]  /*164a0*/  FADD.FTZ R9, R9, R0 ;  /* 0x0000000009097221 */ /* 0x008fc80000010000 */
[----:B------:R-:W2:Y:S04]  /*164b0*/  SHFL.BFLY PT, R7, R4, 0x1, 0x1f ;  /* 0x0c201f0004077f89 */ /* 0x000ea800000e0000 */
[----:B------:R-:W3:Y:S01]  /*164c0*/  SHFL.BFLY PT, R6, R9, 0x1, 0x1f ;  /* 0x0c201f0009067f89 */ /* 0x000ee200000e0000 */
[----:B--2---:R-:W-:Y:S01]  /*164d0*/  FADD.FTZ R7, R4, R7 ;  /* 0x0000000704077221 */ /* 0x004fe20000010000 */
[----:B------:R-:W-:Y:S02]  /*164e0*/  IMAD.MOV.U32 R4, RZ, RZ, RZ ;  /* 0x000000ffff047224 */ /* 0x000fe400078e00ff */
[----:B---3--:R-:W-:Y:S02]  /*164f0*/  FADD.FTZ R6, R9, R6 ;  /* 0x0000000609067221 */ /* 0x008fe40000010000 */
[----:B------:R-:W-:-:S03]  /*16500*/  FSETP.NE.FTZ.AND P0, PT, R7, RZ, PT ;  /* 0x000000ff0700720b */ /* 0x000fc60003f15000 */
[----:B------:R-:W-:-:S10]  /*16510*/  FSETP.NE.FTZ.AND P1, PT, R6, RZ, PT ;  /* 0x000000ff0600720b */ /* 0x000fd40003f35000 */
[----:B------:R-:W2:Y:S01]  /*16520*/  @P0 MUFU.LG2 R8, R7 ;  /* 0x0000000700080308 */ /* 0x000ea20000000c00 */
[----:B------:R-:W-:-:S07]  /*16530*/  @P0 FMUL.FTZ R0, R11, 0.69314718246459960938 ;  /* 0x3f3172180b000820 */ /* 0x000fce0000410000 */
[----:B------:R-:W3:Y:S08]  /*16540*/  @P1 MUFU.LG2 R3, R6 ;  /* 0x0000000600031308 */ /* 0x000ef00000000c00 */
[----:B------:R-:W5:Y:S01]  /*16550*/  @P0 MUFU.RCP R4, R7 ;  /* 0x0000000700040308 */ /* 0x000f620000001000 */
[----:B--2---:R-:W-:-:S04]  /*16560*/  @P0 FMUL.FTZ R13, R8, 0.69314718246459960938 ;  /* 0x3f317218080d0820 */ /* 0x004fc80000410000 */
[----:B------:R-:W-:Y:S01]  /*16570*/  @P0 FFMA.FTZ R21, R0, R5, R13 ;  /* 0x0000000500150223 */ /* 0x000fe2000001000d */
[----:B------:R-:W-:Y:S01]  /*16580*/  @P1 FMUL.FTZ R0, R11, 0.69314718246459960938 ;  /* 0x3f3172180b001820 */ /* 0x000fe20000410000 */
[----:B------:R-:W-:Y:S01]  /*16590*/  PLOP3.LUT P0, PT, PT, PT, PT, 0x8, 0x0 ;  /* 0x000000000000781c */ /* 0x000fe20003f0e170 */
[----:B---3--:R-:W-:Y:S01]  /*165a0*/  @P1 FMUL.FTZ R5, R3, 0.69314718246459960938 ;  /* 0x3f31721803051820 */ /* 0x008fe20000410000 */
[----:B------:R-:W-:-:S03]  /*165b0*/  IMAD.MOV.U32 R3, RZ, RZ, -0x800000 ;  /* 0xff800000ff037424 */ /* 0x000fc600078e00ff */
[----:B------:R-:W-:Y:S01]  /*165c0*/  @P1 FFMA.FTZ R3, R0, R10, R5 ;  /* 0x0000000a00031223 */ /* 0x000fe20000010005 */
[----:B------:R-:W-:Y:S02]  /*165d0*/  IMAD.MOV.U32 R0, RZ, RZ, RZ ;  /* 0x000000ffff007224 */ /* 0x000fe400078e00ff */
[-C--:B-----5:R-:W-:Y:S01]  /*165e0*/  FMUL.FTZ R24, R24, R4.reuse ;  /* 0x0000000418187220 */ /* 0x0a0fe20000410000 */
[-C--:B------:R-:W-:Y:S01]  /*165f0*/  FMUL.FTZ R25, R25, R4.reuse ;  /* 0x0000000419197220 */ /* 0x080fe20000410000 */
[-C--:B------:R-:W-:Y:S02]  /*16600*/  FMUL.FTZ R28, R28, R4.reuse ;  /* 0x000000041c1c7220 */ /* 0x080fe40000410000 */
[----:B------:R-:W2:Y:S01]  /*16610*/  @P1 MUFU.RCP R0, R6 ;  /* 0x0000000600001308 */ /* 0x000ea20000001000 */
[----:B------:R-:W-:Y:S01]  /*16620*/  ISETP.NE.AND P1, PT, R2, 0x2, PT ;  /* 0x000000020200780c */ /* 0x000fe20003f25270 */
[-C--:B------:R-:W-:Y:S01]  /*16630*/  FMUL.FTZ R29, R29, R4.reuse ;  /* 0x000000041d1d7220 */ /* 0x080fe20000410000 */
[-C--:B------:R-:W-:Y:S01]  /*16640*/  FMUL.FTZ R32, R32, R4.reuse ;  /* 0x0000000420207220 */ /* 0x080fe20000410000 */
[-C--:B------:R-:W-:Y:S01]  /*16650*/  FMUL.FTZ R33, R33, R4.reuse ;  /* 0x0000000421217220 */ /* 0x080fe20000410000 */
[----:B------:R-:W-:Y:S01]  /*16660*/  SEL R5, RZ, 0x1, P1 ;  /* 0x00000001ff057807 */ /* 0x000fe20000800000 */
        /* <DEDUP_REMOVED lines=122> */
[----:B------:R-:W-:-:S02]  /*16e10*/  LOP3.LUT R202, R202, R5, RZ, 0x3c, !PT ;  /* 0x00000005caca7212 */ /* 0x000fc400078e3cff */
[----:B----4-:R-:W-:-:S07]  /*16e20*/  SEL R2, R2, RZ, P1 ;  /* 0x000000ff02027207 */ /* 0x010fce0000800000 */
.L_x_2730:
[----:B------:R-:W-:Y:S05]  /*16e30*/  WARPSYNC.ALL ;  /* 0x0000000000007948 */ /* 0x000fea0003800000 */
[----:B------:R-:W2:Y:S08]  /*16e40*/  S2UR UR5, SR_CgaCtaId ;  /* 0x00000000000579c3 */ /* 0x000eb00000008800 */
[----:B------:R-:W-:Y:S06]  /*16e50*/  BAR.SYNC.DEFER_BLOCKING 0x5, 0x180 ;  /* 0x0146000000007b1d */ /* 0x000fec0000010000 */
[----:B------:R-:W-:Y:S01]  /*16e60*/  UMOV UR4, 0x400 ;  /* 0x0000040000047882 */ /* 0x000fe20000000000 */
[----:B------:R-:W-:Y:S01]  /*16e70*/  BSSY B0, `(.L_x_2839) ;  /* 0x0000507000007945 */ /* 0x000fe20003800000 */
[----:B--2---:R-:W-:-:S06]  /*16e80*/  ULEA UR4, UR5, UR4, 0x18 ;  /* 0x0000000405047291 */ /* 0x004fcc000f8ec03f */
[----:B------:R-:W-:-:S05]  /*16e90*/  IMAD.U32 R19, RZ, RZ, UR4 ;  /* 0x00000004ff137e24 */ /* 0x000fca000f8e00ff */
[----:B-----5:R2:W3:Y:S01]  /*16ea0*/  LDS.128 R152, [R19+0x228d0] ;  /* 0x0228d00013987984 */ /* 0x0204e20000000c00 */
[----:B------:R-:W-:Y:S06]  /*16eb0*/  BAR.ARV 0x4, 0x180 ;  /* 0x0106000000007b1d */ /* 0x000fec0000002000 */
[----:B------:R-:W-:Y:S05]  /*16ec0*/  @P0 BRA `(.L_x_2840) ;  /* 0x0000004000300947 */ /* 0x000fea0003800000 */
[----:B------:R-:W4:Y:S01]  /*16ed0*/  LDL R4, [R1+0x70] ;  /* 0x0000700001047983 */ /* 0x000f220000100800 */
[----:B------:R-:W-:Y:S01]  /*16ee0*/  ISETP.NE.AND P0, PT, R225, RZ, PT ;  /* 0x000000ffe100720c */ /* 0x000fe20003f05270 */
[----:B------:R-:W-:Y:S01]  /*16ef0*/  ULDC UR4, c[0x0][0xad4] ;  /* 0x0002b50000047ab9 */ /* 0x000fe20000000800 */
[----:B------:R-:W-:Y:S01]  /*16f00*/  F2FP.F16.F32.PACK_AB R6, R29, R28 ;  /* 0x0000001c1d06723e */ /* 0x000fe200000000ff */
[----:B------:R-:W0:Y:S01]  /*16f10*/  S2R R0, SR_SWINHI ;  /* 0x0000000000007919 */ /* 0x000e220000002f00 */
        /* <DEDUP_REMOVED lines=13> */
[----:B0-----:R-:W-:-:S03]  /*16ff0*/  MOV R13, R0 ;  /* 0x00000000000d7202 */ /* 0x001fc60000000f00 */
[----:B----4-:R-:W-:-:S04]  /*17000*/  IMAD.WIDE R14, R4, 0x2, R12 ;  /* 0x00000002040e7825 */ /* 0x010fc800078e020c */
        /* <DEDUP_REMOVED lines=162> */
[----:B0-----:R-:W-:Y:S01]  /*17a30*/  IADD3 R0, P0, R14, 0xc060, RZ ;  /* 0x0000c0600e007810 */ /* 0x001fe20007f1e0ff */
[----:B------:R-:W0:Y:S03]  /*17a40*/  LDC.64 R6, c[0x0][0xc00] ;  /* 0x00030000ff067b82 */ /* 0x000e260000000a00 */
[----:B------:R-:W-:Y:S01]  /*17a50*/  LOP3.LUT R4, R0, 0x380, RZ, 0xc0, !PT ;  /* 0x0000038000047812 */ /* 0x000fe200078ec0ff */
[----:B------:R-:W-:-:S03]  /*17a60*/  IMAD.X R15, RZ, RZ, R15, P0 ;  /* 0x000000ffff0f7224 */ /* 0x000fc600000e060f */
[----:B------:R-:W-:-:S04]  /*17a70*/  SHF.R.U64 R4, R4, 0x3, RZ ;  /* 0x0000000304047819 */ /* 0x000fc800000012ff */
[----:B------:R-:W-:Y:S01]  /*17a80*/  LOP3.LUT R14, R4, R0, RZ, 0x3c, !PT ;  /* 0x00000000040e7212 */ /* 0x000fe200078e3cff */
[----:B------:R-:W-:-:S03]  /*17a90*/  IMAD.MOV.U32 R4, RZ, RZ, RZ ;  /* 0x000000ffff047224 */ /* 0x000fc600078e00ff */
[----:B------:R-:W-:-:S05]  /*17aa0*/  MOV R14, R14 ;  /* 0x0000000e000e7202 */ /* 0x000fca0000000f00 */
[----:B------:R4:W-:Y:S01]  /*17ab0*/  STSM.16.M88.4 [R14], R8 ;  /* 0x000000080e007844 */ /* 0x0009e20000000200 */
[----:B0-----:R-:W-:Y:S01]  /*17ac0*/  IMAD.WIDE R6, R230, 0x4, R6 ;  /* 0x00000004e6067825 */ /* 0x001fe200078e0206 */
[----:B------:R-:W-:Y:S06]  /*17ad0*/  BAR.SYNC.DEFER_BLOCKING 0x1, 0x100 ;  /* 0x0044000000007b1d */ /* 0x000fec0000010000 */
[----:B------:R-:W5:Y:S01]  /*17ae0*/  @P1 LDG.E R4, desc[UR38][R6.64] ;  /* 0x0000002606041981 */ /* 0x000f62000c1e1900 */
[----:B------:R-:W-:Y:S01]  /*17af0*/  ISETP.NE.U32.AND P0, PT, RZ, UR6, PT ;  /* 0x00000006ff007c0c */ /* 0x000fe2000bf05070 */
[----:B------:R-:W-:Y:S01]  /*17b00*/  ULDC UR6, c[0x0][0xa88] ;  /* 0x0002a20000067ab9 */ /* 0x000fe20000000800 */
[----:B------:R-:W-:-:S02]  /*17b10*/  IMAD.MOV.U32 R20, RZ, RZ, 0x9b8 ;  /* 0x000009b8ff147424 */ /* 0x000fc400078e00ff */
[----:B------:R-:W-:Y:S01]  /*17b20*/  ISETP.NE.AND.EX P0, PT, RZ, UR7, PT, P0 ;  /* 0x00000007ff007c0c */ /* 0x000fe2000bf05300 */
[----:B------:R-:W-:-:S12]  /*17b30*/  IMAD.U32 R0, RZ, RZ, UR6 ;  /* 0x00000006ff007e24 */ /* 0x000fd8000f8e00ff */
[----:B----4-:R-:W0:Y:S01]  /*17b40*/  @P0 LDC.64 R8, c[0x0][0xc08] ;  /* 0x00030200ff080b82 */ /* 0x010e220000000a00 */
[----:B------:R-:W-:-:S04]  /*17b50*/  ISETP.GT.AND P2, PT, R225, 0x1, PT ;  /* 0x00000001e100780c */ /* 0x000fc80003f44270 */
[----:B------:R-:W-:-:S04]  /*17b60*/  SEL R20, R20, 0x978, P2 ;  /* 0x0000097814147807 */ /* 0x000fc80001000000 */
[----:B------:R4:W1:Y:S01]  /*17b70*/  LDC.64 R10, c[0x0][R20+0x220] ;  /* 0x00008800140a7b82 */ /* 0x0008620000000a00 */
[----:B0-----:R-:W-:-:S05]  /*17b80*/  @P0 IMAD.WIDE R8, R230, 0x4, R8 ;  /* 0x00000004e6080825 */ /* 0x001fca00078e0208 */
[----:B------:R0:W5:Y:S02]  /*17b90*/  @P0 LDG.E R0, desc[UR38][R8.64] ;  /* 0x0000002608000981 */ /* 0x000164000c1e1900 */
[----:B0-----:R4:W0:Y:S01]  /*17ba0*/  LDC.64 R8, c[0x0][R20+0x218] ;  /* 0x0000860014087b82 */ /* 0x0018220000000a00 */
[----:B-1----:R-:W-:Y:S05]  /*17bb0*/  @P0 BRA `(.L_x_2841) ;  /* 0x0000000000100947 */ /* 0x002fea0003800000 */
[----:B------:R-:W-:Y:S05]  /*17bc0*/  @!P1 BRA `(.L_x_2841) ;  /* 0x00000000000c9947 */ /* 0x000fea0003800000 */
[----:B-----5:R-:W2:Y:S04]  /*17bd0*/  LDG.E R0, desc[UR38][R6.64] ;  /* 0x0000002606007981 */ /* 0x020ea8000c1e1900 */
[----:B------:R-:W2:Y:S02]  /*17be0*/  LDG.E R6, desc[UR38][R6.64+0x4] ;  /* 0x0000042606067981 */ /* 0x000ea4000c1e1900 */
[----:B--2---:R-:W-:-:S07]  /*17bf0*/  IMAD.IADD R0, R6, 0x1, -R0 ;  /* 0x0000000106007824 */ /* 0x004fce00078e0a00 */
.L_x_2841:
[----:B------:R-:W2:Y:S01]  /*17c00*/  LDL R159, [R1+0x6c] ;  /* 0x00006c00019f7983 */ /* 0x000ea20000100800 */
[----:B------:R-:W1:Y:S03]  /*17c10*/  LDC R157, c[0x0][0xbe8] ;  /* 0x0002fa00ff9d7b82 */ /* 0x000e660000000800 */
[----:B------:R-:W2:Y:S01]  /*17c20*/  LDL R158, [R1+0x64] ;  /* 0x00006400019e7983 */ /* 0x000ea20000100800 */
[----:B------:R-:W-:Y:S02]  /*17c30*/  ISETP.NE.U32.AND P0, PT, RZ, UR4, PT ;  /* 0x00000004ff007c0c */ /* 0x000fe4000bf05070 */
[----:B------:R-:W-:Y:S02]  /*17c40*/  SHF.R.S32.HI R5, RZ, 0x1f, R230 ;  /* 0x0000001fff057819 */ /* 0x000fe400000114e6 */
[----:B------:R-:W4:Y:S01]  /*17c50*/  LDC.64 R14, c[0x0][R20+0x228] ;  /* 0x00008a00140e7b82 */ /* 0x000f220000000a00 */
[----:B------:R-:W-:-:S04]  /*17c60*/  ISETP.NE.AND.EX P0, PT, RZ, UR5, PT, P0 ;  /* 0x00000005ff007c0c */ /* 0x000fc8000bf05300 */
[----:B------:R-:W-:Y:S02]  /*17c70*/  SEL R6, R230, RZ, !P0 ;  /* 0x000000ffe6067207 */ /* 0x000fe40004000000 */
[----:B------:R-:W-:-:S03]  /*17c80*/  SEL R5, R5, RZ, !P0 ;  /* 0x000000ff05057207 */ /* 0x000fc60004000000 */
[----:B---3--:R-:W-:-:S04]  /*17c90*/  IMAD R152, R11, R6, RZ ;  /* 0x000000060b987224 */ /* 0x008fc800078e02ff */
[----:B------:R-:W-:Y:S01]  /*17ca0*/  IMAD R152, R10, R5, R152 ;  /* 0x000000050a987224 */ /* 0x000fe200078e0298 */
[----:B-1----:R-:W-:Y:S01]  /*17cb0*/  ISETP.NE.AND P1, PT, R157, 0x1, PT ;  /* 0x000000019d00780c */ /* 0x002fe20003f25270 */
[-C--:B0-----:R-:W-:Y:S02]  /*17cc0*/  IMAD R5, R9, R224.reuse, RZ ;  /* 0x000000e009057224 */ /* 0x081fe400078e02ff */
[----:B------:R-:W-:-:S04]  /*17cd0*/  IMAD.WIDE.U32 R8, R8, R224, RZ ;  /* 0x000000e008087225 */ /* 0x000fc800078e00ff */
[----:B------:R-:W-:-:S04]  /*17ce0*/  IMAD.WIDE.U32 R10, R10, R6, RZ ;  /* 0x000000060a0a7225 */ /* 0x000fc800078e00ff */
[----:B------:R-:W-:Y:S01]  /*17cf0*/  IMAD.IADD R156, R9, 0x1, R5 ;  /* 0x00000001099c7824 */ /* 0x000fe200078e0205 */
[----:B-----5:R-:W-:Y:S01]  /*17d00*/  IADD3 R7, P0, P3, R10, R8, R4 ;  /* 0x000000080a077210 */ /* 0x020fe20007b1e004 */
[----:B------:R-:W0:Y:S01]  /*17d10*/  @P1 LDC R9, c[0x0][0xbec] ;  /* 0x0002fb00ff091b82 */ /* 0x000e220000000800 */
[----:B------:R-:W-:Y:S01]  /*17d20*/  SEL R10, R233, RZ, P2 ;  /* 0x000000ffe90a7207 */ /* 0x000fe20001000000 */
[----:B------:R-:W-:Y:S01]  /*17d30*/  IMAD.IADD R152, R11, 0x1, R152 ;  /* 0x000000010b987824 */ /* 0x000fe200078e0298 */
[----:B------:R-:W-:Y:S01]  /*17d40*/  SHF.R.S32.HI R5, RZ, 0x1f, R4 ;  /* 0x0000001fff057819 */ /* 0x000fe20000011404 */
[----:B------:R-:W-:-:S04]  /*17d50*/  IMAD R0, R0, R157, RZ ;  /* 0x0000009d00007224 */ /* 0x000fc800078e02ff */
[----:B------:R-:W1:Y:S01]  /*17d60*/  @P1 LDC R8, c[0x0][0xbf0] ;  /* 0x0002fc00ff081b82 */ /* 0x000e620000000800 */
[-C--:B----4-:R-:W-:Y:S02]  /*17d70*/  IMAD R15, R15, R10.reuse, RZ ;  /* 0x0000000a0f0f7224 */ /* 0x090fe400078e02ff */
[----:B------:R-:W-:Y:S01]  /*17d80*/  IMAD.WIDE.U32 R10, R14, R10, RZ ;  /* 0x0000000a0e0a7225 */ /* 0x000fe200078e00ff */
[----:B------:R-:W-:-:S03]  /*17d90*/  IADD3.X R14, R152, R156, R5, P0, P3 ;  /* 0x0000009c980e7210 */ /* 0x000fc600007e6405 */
[----:B------:R-:W-:Y:S02]  /*17da0*/  IMAD.IADD R152, R210, 0x1, R209 ;  /* 0x00000001d2987824 */ /* 0x000fe400078e02d1 */
[----:B------:R-:W-:Y:S02]  /*17db0*/  IMAD.IADD R15, R11, 0x1, R15 ;  /* 0x000000010b0f7824 */ /* 0x000fe400078e020f */
[----:B0-----:R-:W-:-:S04]  /*17dc0*/  @P1 IMAD.HI.U32 R9, R152, R9, RZ ;  /* 0x0000000998091227 */ /* 0x001fc800078e00ff */
[----:B------:R-:W-:Y:S01]  /*17dd0*/  IMAD.MOV.U32 R156, RZ, RZ, R152 ;  /* 0x000000ffff9c7224 */ /* 0x000fe200078e0098 */
[----:B-1----:R-:W-:Y:S02]  /*17de0*/  @P1 SHF.R.U32.HI R156, RZ, R8, R9 ;  /* 0x00000008ff9c1219 */ /* 0x002fe40000011609 */
[----:B------:R0:W1:Y:S02]  /*17df0*/  LDC.64 R8, c[0x0][R20+0x210] ;  /* 0x0000840014087b82 */ /* 0x0000640000000a00 */
[----:B------:R-:W-:Y:S02]  /*17e00*/  IADD3 R10, P0, P3, R156, R7, R10 ;  /* 0x000000079c0a7210 */ /* 0x000fe40007b1e00a */
[----:B------:R-:W-:-:S04]  /*17e10*/  SHF.R.S32.HI R7, RZ, 0x1f, R156 ;  /* 0x0000001fff077819 */ /* 0x000fc8000001149c */
[----:B------:R-:W-:Y:S01]  /*17e20*/  IADD3.X R11, R7, R14, R15, P0, P3 ;  /* 0x0000000e070b7210 */ /* 0x000fe200007e640f */
[----:B0-----:R-:W-:Y:S01]  /*17e30*/  IMAD.MOV R20, RZ, RZ, -R156 ;  /* 0x000000ffff147224 */ /* 0x001fe200078e0a9c */
[----:B------:R-:W0:Y:S03]  /*17e40*/  LDC.64 R14, c[0x0][0xba8] ;  /* 0x0002ea00ff0e7b82 */ /* 0x000e260000000a00 */
[----:B------:R-:W-:-:S05]  /*17e50*/  IMAD R20, R157, R20, R152 ;  /* 0x000000149d147224 */ /* 0x000fca00078e0298 */
[----:B------:R-:W-:Y:S01]  /*17e60*/  SHF.R.S32.HI R7, RZ, 0x1f, R20 ;  /* 0x0000001fff077819 */ /* 0x000fe20000011414 */
[----:B0-----:R-:W0:Y:S08]  /*17e70*/  @!P2 LDC R14, c[0x0][0xb50] ;  /* 0x0002d400ff0eab82 */ /* 0x001e300000000800 */
[----:B------:R-:W3:Y:S01]  /*17e80*/  @!P2 LDC R15, c[0x0][0xb54] ;  /* 0x0002d500ff0fab82 */ /* 0x000ee20000000800 */
[----:B-1----:R-:W-:-:S02]  /*17e90*/  IMAD R9, R9, R20, RZ ;  /* 0x0000001409097224 */ /* 0x002fc400078e02ff */
[----:B------:R-:W-:-:S04]  /*17ea0*/  IMAD.WIDE.U32 R10, R8, R20, R10 ;  /* 0x00000014080a7225 */ /* 0x000fc800078e000a */
[----:B------:R-:W-:-:S04]  /*17eb0*/  IMAD R7, R8, R7, R9 ;  /* 0x0000000708077224 */ /* 0x000fc800078e0209 */
[----:B------:R-:W-:Y:S01]  /*17ec0*/  IMAD.IADD R7, R11, 0x1, R7 ;  /* 0x000000010b077824 */ /* 0x000fe200078e0207 */
[----:B0-----:R-:W-:-:S05]  /*17ed0*/  LEA R14, P0, R10, R14, 0x2 ;  /* 0x0000000e0a0e7211 */ /* 0x001fca00078010ff */
[----:B------:R-:W-:Y:S01]  /*17ee0*/  SHFL.IDX PT, R8, R14, RZ, 0x1c1f ;  /* 0x001c1fff0e087589 */ /* 0x000fe200000e0000 */
[----:B---3--:R-:W-:-:S03]  /*17ef0*/  LEA.HI.X R7, R10, R15, R7, 0x2, P0 ;  /* 0x0000000f0a077211 */ /* 0x008fc600000f1407 */
[----:B------:R-:W-:Y:S04]  /*17f00*/  SHFL.IDX PT, R10, R14, 0x1, 0x1c1f ;  /* 0x003c1f000e0a7f89 */ /* 0x000fe800000e0000 */
[----:B------:R-:W0:Y:S04]  /*17f10*/  SHFL.IDX PT, R9, R7, RZ, 0x1c1f ;  /* 0x001c1fff07097589 */ /* 0x000e2800000e0000 */
[----:B------:R1:W3:Y:S01]  /*17f20*/  SHFL.IDX PT, R11, R7, 0x1, 0x1c1f ;  /* 0x003c1f00070b7f89 */ /* 0x0002e200000e0000 */
[----:B--2---:R-:W-:Y:S01]  /*17f30*/  IMAD.IADD R20, R159, 0x1, R209 ;  /* 0x000000019f147824 */ /* 0x004fe200078e02d1 */
[----:B------:R-:W-:-:S03]  /*17f40*/  LOP3.LUT P0, RZ, R158, 0x3, RZ, 0xc0, !PT ;  /* 0x000000039eff7812 */ /* 0x000fc6000780c0ff */
[C---:B-1----:R-:W-:Y:S01]  /*17f50*/  VIADD R7, R20.reuse, 0x8 ;  /* 0x0000000814077836 */ /* 0x042fe20000000000 */
[----:B------:R-:W-:-:S04]  /*17f60*/  ISETP.GE.OR P3, PT, R20, R0, P0 ;  /* 0x000000001400720c */ /* 0x000fc80000766670 */
[----:B------:R-:W-:-:S09]  /*17f70*/  ISETP.GE.OR P0, PT, R7, R0, P0 ;  /* 0x000000000700720c */ /* 0x000fd20000706670 */
[----:B0-----:R0:W-:Y:S04]  /*17f80*/  @!P3 ST.E desc[UR38][R8.64], R21 ;  /* 0x000000150800b985 */ /* 0x0011e8000c101926 */
[----:B---3--:R0:W-:Y:S01]  /*17f90*/  @!P0 ST.E desc[UR38][R10.64], R3 ;  /* 0x000000030a008985 */ /* 0x0081e2000c101926 */
[----:B------:R-:W-:Y:S05]  /*17fa0*/  @P2 BRA `(.L_x_2842) ;  /* 0x0000001000382947 */ /* 0x000fea0003800000 */
[----:B0-----:R-:W0:Y:S01]  /*17fb0*/  S2R R3, SR_TID.X ;  /* 0x0000000000037919 */ /* 0x001e220000002100 */
        /* <DEDUP_REMOVED lines=10> */
[----:B------:R-:W-:Y:S02]  /*18060*/  IADD3 R41, P4, R12, 0x4000, RZ ;  /* 0x000040000c297810 */ /* 0x000fe40007f9e0ff */
[----:B------:R-:W-:Y:S02]  /*18070*/  LOP3.LUT R28, R29, 0x380, RZ, 0xc0, !PT ;  /* 0x000003801d1c7812 */ /* 0x000fe400078ec0ff */
[----:B------:R-:W-:-:S02]  /*18080*/  LOP3.LUT R32, R33, 0x380, RZ, 0xc0, !PT ;  /* 0x0000038021207812 */ /* 0x000fc400078ec0ff */
[----:B------:R-:W-:Y:S02]  /*18090*/  LOP3.LUT R36, R37, 0x380, RZ, 0xc0, !PT ;  /* 0x0000038025247812 */ /* 0x000fe400078ec0ff */
[----:B------:R-:W-:Y:S02]  /*180a0*/  LOP3.LUT R40, R41, 0x380, RZ, 0xc0, !PT ;  /* 0x0000038029287812 */ /* 0x000fe400078ec0ff */
[----:B------:R-:W-:Y:S02]  /*180b0*/  IADD3 R45, P5, R12, 0x5000, RZ ;  /* 0x000050000c2d7810 */ /* 0x000fe40007fbe0ff */
[----:B------:R-:W-:Y:S02]  /*180c0*/  SHF.R.U64 R28, R28, 0x3, RZ ;  /* 0x000000031c1c7819 */ /* 0x000fe400000012ff */
[----:B------:R-:W-:Y:S02]  /*180d0*/  SHF.R.U64 R32, R32, 0x3, RZ ;  /* 0x0000000320207819 */ /* 0x000fe400000012ff */
[----:B------:R-:W-:-:S02]  /*180e0*/  SHF.R.U64 R36, R36, 0x3, RZ ;  /* 0x0000000324247819 */ /* 0x000fc400000012ff */
        /* <DEDUP_REMOVED lines=17> */
[----:B------:R-:W-:Y:S02]  /*18200*/  SHF.R.U64 R44, R44, 0x3, RZ ;  /* 0x000000032c2c7819 */ /* 0x000fe400000012ff */
[----:B------:R-:W-:Y:S01]  /*18210*/  LOP3.LUT R48, R49, 0x380, RZ, 0xc0, !PT ;  /* 0x0000038031307812 */ /* 0x000fe200078ec0ff */
[----:B------:R-:W5:Y:S01]  /*18220*/  LD.E.128 R36, desc[UR38][R36.64] ;  /* 0x0000002624247980 */ /* 0x000f62000c101d00 */
[----:B------:R-:W-:Y:S02]  /*18230*/  LOP3.LUT R52, R53, 0x380, RZ, 0xc0, !PT ;  /* 0x0000038035347812 */ /* 0x000fe400078ec0ff */
[----:B------:R-:W-:Y:S01]  /*18240*/  LOP3.LUT R56, R57, 0x380, RZ, 0xc0, !PT ;  /* 0x0000038039387812 */ /* 0x000fe200078ec0ff */
[----:B------:R-:W5:Y:S01]  /*18250*/  LD.E.128 R40, desc[UR38][R40.64] ;  /* 0x0000002628287980 */ /* 0x000f62000c101d00 */
[----:B------:R-:W-:-:S02]  /*18260*/  LOP3.LUT R60, R61, 0x380, RZ, 0xc0, !PT ;  /* 0x000003803d3c7812 */ /* 0x000fc400078ec0ff */
[----:B------:R-:W-:Y:S01]  /*18270*/  LOP3.LUT R44, R44, R45, RZ, 0x3c, !PT ;  /* 0x0000002d2c2c7212 */ /* 0x000fe200078e3cff */
[----:B------:R-:W-:Y:S01]  /*18280*/  IMAD.X R45, RZ, RZ, R13, P5 ;  /* 0x000000ffff2d7224 */ /* 0x000fe200028e060d */
[----:B------:R-:W-:Y:S02]  /*18290*/  IADD3 R65, P5, R12, 0xa000, RZ ;  /* 0x0000a0000c417810 */ /* 0x000fe40007fbe0ff */
[----:B------:R-:W-:Y:S02]  /*182a0*/  SHF.R.U64 R48, R48, 0x3, RZ ;  /* 0x0000000330307819 */ /* 0x000fe400000012ff */
[----:B------:R-:W-:Y:S01]  /*182b0*/  SHF.R.U64 R52, R52, 0x3, RZ ;  /* 0x0000000334347819 */ /* 0x000fe200000012ff */
[----:B------:R-:W5:Y:S01]  /*182c0*/  LD.E.128 R44, desc[UR38][R44.64] ;  /* 0x000000262c2c7980 */ /* 0x000f62000c101d00 */
[----:B------:R-:W-:Y:S02]  /*182d0*/  SHF.R.U64 R56, R56, 0x3, RZ ;  /* 0x0000000338387819 */ /* 0x000fe400000012ff */
[----:B------:R-:W-:-:S02]  /*182e0*/  SHF.R.U64 R60, R60, 0x3, RZ ;  /* 0x000000033c3c7819 */ /* 0x000fc400000012ff */
        /* <DEDUP_REMOVED lines=14> */
[C---:B------:R-:W-:Y:S02]  /*183d0*/  IADD3 R81, P4, R12.reuse, 0xe000, RZ ;  /* 0x0000e0000c517810 */ /* 0x040fe40007f9e0ff */
[----:B------:R-:W-:Y:S01]  /*183e0*/  LOP3.LUT R11, R12, 0x380, RZ, 0xc0, !PT ;  /* 0x000003800c0b7812 */ /* 0x000fe200078ec0ff */
[----:B------:R-:W5:Y:S01]  /*183f0*/  LD.E.128 R56, desc[UR38][R56.64] ;  /* 0x0000002638387980 */ /* 0x000f62000c101d00 */
[----:B------:R-:W-:Y:S02]  /*18400*/  SHF.R.U64 R64, R64, 0x3, RZ ;  /* 0x0000000340407819 */ /* 0x000fe400000012ff */
[----:B------:R-:W-:Y:S01]  /*18410*/  LOP3.LUT R68, R69, 0x380, RZ, 0xc0, !PT ;  /* 0x0000038045447812 */ /* 0x000fe200078ec0ff */
[----:B------:R-:W5:Y:S01]  /*18420*/  LD.E.128 R60, desc[UR38][R60.64] ;  /* 0x000000263c3c7980 */ /* 0x000f62000c101d00 */
[----:B------:R-:W-:-:S02]  /*18430*/  LOP3.LUT R72, R73, 0x380, RZ, 0xc0, !PT ;  /* 0x0000038049487812 */ /* 0x000fc400078ec0ff */
[----:B------:R-:W-:Y:S02]  /*18440*/  LOP3.LUT R76, R77, 0x380, RZ, 0xc0, !PT ;  /* 0x000003804d4c7812 */ /* 0x000fe400078ec0ff */
[----:B------:R-:W-:Y:S02]  /*18450*/  LOP3.LUT R80, R81, 0x380, RZ, 0xc0, !PT ;  /* 0x0000038051507812 */ /* 0x000fe400078ec0ff */
[----:B------:R-:W-:Y:S02]  /*18460*/  SHF.R.U64 R11, R11, 0x3, RZ ;  /* 0x000000030b0b7819 */ /* 0x000fe400000012ff */
[----:B------:R-:W-:Y:S01]  /*18470*/  LOP3.LUT R64, R64, R65, RZ, 0x3c, !PT ;  /* 0x0000004140407212 */ /* 0x000fe200078e3cff */
[----:B------:R-:W-:Y:S01]  /*18480*/  IMAD.X R65, RZ, RZ, R13, P5 ;  /* 0x000000ffff417224 */ /* 0x000fe200028e060d */
[----:B------:R-:W-:Y:S02]  /*18490*/  IADD3 R10, P5, R12, 0xf000, RZ ;  /* 0x0000f0000c0a7810 */ /* 0x000fe40007fbe0ff */
[----:B------:R-:W-:-:S02]  /*184a0*/  SHF.R.U64 R68, R68, 0x3, RZ ;  /* 0x0000000344447819 */ /* 0x000fc400000012ff */
[----:B------:R-:W-:Y:S01]  /*184b0*/  SHF.R.U64 R72, R72, 0x3, RZ ;  /* 0x0000000348487819 */ /* 0x000fe200000012ff */
[--C-:B------:R-:W-:Y:S01]  /*184c0*/  IMAD.X R85, RZ, RZ, R13.reuse, P5 ;  /* 0x000000ffff557224 */ /* 0x100fe200028e060d */
[----:B------:R-:W-:Y:S01]  /*184d0*/  SHF.R.U64 R76, R76, 0x3, RZ ;  /* 0x000000034c4c7819 */ /* 0x000fe200000012ff */
[----:B------:R-:W5:Y:S01]  /*184e0*/  LD.E.128 R64, desc[UR38][R64.64] ;  /* 0x0000002640407980 */ /* 0x000f62000c101d00 */
[----:B------:R-:W-:Y:S02]  /*184f0*/  SHF.R.U64 R80, R80, 0x3, RZ ;  /* 0x0000000350507819 */ /* 0x000fe400000012ff */
        /* <DEDUP_REMOVED lines=9> */
[----:B------:R0:W5:Y:S01]  /*18590*/  LD.E.128 R24, desc[UR38][R12.64] ;  /* 0x000000260c187980 */ /* 0x000162000c101d00 */
[----:B------:R-:W-:-:S02]  /*185a0*/  LOP3.LUT R9, R10, 0x380, RZ, 0xc0, !PT ;  /* 0x000003800a097812 */ /* 0x000fc400078ec0ff */
[----:B------:R-:W-:Y:S01]  /*185b0*/  LOP3.LUT R8, R8, 0xfffffff8, RZ, 0xc0, !PT ;  /* 0xfffffff808087812 */ /* 0x000fe200078ec0ff */
[----:B------:R-:W5:Y:S01]  /*185c0*/  LD.E.128 R68, desc[UR38][R68.64] ;  /* 0x0000002644447980 */ /* 0x000f62000c101d00 */
[----:B------:R-:W-:Y:S02]  /*185d0*/  SHF.R.U64 R9, R9, 0x3, RZ ;  /* 0x0000000309097819 */ /* 0x000fe400000012ff */
[----:B------:R-:W-:Y:S01]  /*185e0*/  SHF.R.S32.HI R11, RZ, 0x1f, R6 ;  /* 0x0000001fff0b7819 */ /* 0x000fe20000011406 */
[----:B------:R-:W5:Y:S01]  /*185f0*/  LD.E.128 R72, desc[UR38][R72.64] ;  /* 0x0000002648487980 */ /* 0x000f62000c101d00 */
[----:B------:R-:W-:Y:S01]  /*18600*/  LOP3.LUT R84, R9, R10, RZ, 0x3c, !PT ;  /* 0x0000000a09547212 */ /* 0x000fe200078e3cff */
[----:B0-----:R-:W0:Y:S01]  /*18610*/  @P1 LDC R13, c[0x0][0xbec] ;  /* 0x0002fb00ff0d1b82 */ /* 0x001e220000000800 */
[----:B------:R-:W-:Y:S01]  /*18620*/  IMAD.IADD R8, R3, 0x1, -R8 ;  /* 0x0000000103087824 */ /* 0x000fe200078e0a08 */
[----:B------:R-:W5:Y:S04]  /*18630*/  LD.E.128 R76, desc[UR38][R76.64] ;  /* 0x000000264c4c7980 */ /* 0x000f68000c101d00 */
[----:B------:R-:W5:Y:S02]  /*18640*/  LD.E.128 R80, desc[UR38][R80.64] ;  /* 0x0000002650507980 */ /* 0x000f64000c101d00 */
[----:B------:R-:W1:Y:S01]  /*18650*/  @P1 LDC R12, c[0x0][0xbf0] ;  /* 0x0002fc00ff0c1b82 */ /* 0x000e620000000800 */
[C---:B------:R-:W-:Y:S01]  /*18660*/  IMAD R9, R4.reuse, UR5, R5 ;  /* 0x0000000504097c24 */ /* 0x040fe2000f8e0205 */
[----:B------:R-:W5:Y:S01]  /*18670*/  LD.E.128 R84, desc[UR38][R84.64] ;  /* 0x0000002654547980 */ /* 0x000f62000c101d00 */
[----:B------:R-:W-:Y:S01]  /*18680*/  IMAD.WIDE.U32 R4, R4, UR4, RZ ;  /* 0x0000000404047c25 */ /* 0x000fe2000f8e00ff */
[----:B------:R-:W-:Y:S01]  /*18690*/  ULDC.64 UR4, c[0x0][0xae8] ;  /* 0x0002ba0000047ab9 */ /* 0x000fe20000000a00 */
[----:B------:R-:W-:Y:S01]  /*186a0*/  @!PT LDS RZ, [RZ] ;  /* 0x00000000fffff984 */ /* 0x000fe20000000800 */
[----:B------:R-:W-:Y:S01]  /*186b0*/  @!PT LDS RZ, [RZ] ;  /* 0x00000000fffff984 */ /* 0x000fe20000000800 */
[----:B------:R-:W-:Y:S01]  /*186c0*/  @!PT LDS RZ, [RZ] ;  /* 0x00000000fffff984 */ /* 0x000fe20000000800 */
[----:B------:R-:W-:Y:S01]  /*186d0*/  @!PT LDS RZ, [RZ] ;  /* 0x00000000fffff984 */ /* 0x000fe20000000800 */
[----:B------:R2:W-:Y:S06]  /*186e0*/  MEMBAR.ALL.CTA ;  /* 0x0000000000007992 */ /* 0x0005ec0000008000 */
[----:B--2---:R-:W2:Y:S01]  /*186f0*/  FENCE.VIEW.ASYNC.S ;  /* 0x00000000000073c6 */ /* 0x004ea20000000000 */
[----:B------:R-:W-:-:S02]  /*18700*/  IMAD R8, R8, 0x20, R7 ;  /* 0x0000002008087824 */ /* 0x000fc400078e0207 */
[----:B------:R-:W-:Y:S02]  /*18710*/  IMAD.IADD R5, R5, 0x1, R9 ;  /* 0x0000000105057824 */ /* 0x000fe400078e0209 */
[----:B------:R-:W-:Y:S02]  /*18720*/  IMAD.IADD R10, R209, 0x1, R8 ;  /* 0x00000001d10a7824 */ /* 0x000fe400078e0208 */
[----:B------:R-:W-:-:S04]  /*18730*/  IMAD.WIDE.U32 R4, R224, UR4, R4 ;  /* 0x00000004e0047c25 */ /* 0x000fc8000f8e0004 */
[----:B0-----:R-:W-:-:S04]  /*18740*/  @P1 IMAD.HI.U32 R3, R10, R13, RZ ;  /* 0x0000000d0a031227 */ /* 0x001fc800078e00ff */
[----:B------:R-:W-:Y:S01]  /*18750*/  IMAD R5, R224, UR5, R5 ;  /* 0x00000005e0057c24 */ /* 0x000fe2000f8e0205 */
[----:B------:R-:W-:Y:S01]  /*18760*/  ULDC.64 UR4, c[0x0][0xaf0] ;  /* 0x0002bc0000047ab9 */ /* 0x000fe20000000a00 */
[----:B------:R-:W-:Y:S01]  /*18770*/  IMAD.MOV.U32 R9, RZ, RZ, R10 ;  /* 0x000000ffff097224 */ /* 0x000fe200078e000a */
[----:B-1----:R-:W-:Y:S01]  /*18780*/  @P1 SHF.R.U32.HI R9, RZ, R12, R3 ;  /* 0x0000000cff091219 */ /* 0x002fe20000011603 */
[----:B------:R-:W-:Y:S02]  /*18790*/  IMAD R11, R11, UR4, RZ ;  /* 0x000000040b0b7c24 */ /* 0x000fe4000f8e02ff */
[----:B------:R-:W-:Y:S01]  /*187a0*/  IMAD.WIDE.U32 R4, R6, UR4, R4 ;  /* 0x0000000406047c25 */ /* 0x000fe2000f8e0004 */
[----:B------:R-:W-:-:S03]  /*187b0*/  SHF.R.S32.HI R3, RZ, 0x1f, R9 ;  /* 0x0000001fff037819 */ /* 0x000fc60000011409 */
[----:B------:R-:W-:Y:S01]  /*187c0*/  IMAD R11, R6, UR5, R11 ;  /* 0x00000005060b7c24 */ /* 0x000fe2000f8e020b */
[----:B------:R-:W-:Y:S01]  /*187d0*/  ULDC.64 UR4, c[0x0][0xae0] ;  /* 0x0002b80000047ab9 */ /* 0x000fe20000000a00 */
[----:B------:R-:W-:Y:S02]  /*187e0*/  IMAD.MOV R8, RZ, RZ, -R9 ;  /* 0x000000ffff087224 */ /* 0x000fe400078e0a09 */
[----:B------:R-:W-:Y:S02]  /*187f0*/  IMAD.IADD R5, R5, 0x1, R11 ;  /* 0x0000000105057824 */ /* 0x000fe400078e020b */
[----:B------:R-:W-:Y:S02]  /*18800*/  IMAD R6, R3, UR4, RZ ;  /* 0x0000000403067c24 */ /* 0x000fe4000f8e02ff */
[----:B------:R-:W-:Y:S02]  /*18810*/  IMAD R157, R157, R8, R10 ;  /* 0x000000089d9d7224 */ /* 0x000fe400078e020a */
[----:B------:R-:W-:-:S04]  /*18820*/  IMAD.WIDE.U32 R4, R9, UR4, R4 ;  /* 0x0000000409047c25 */ /* 0x000fc8000f8e0004 */
[----:B------:R-:W-:Y:S01]  /*18830*/  IMAD R9, R9, UR5, R6 ;  /* 0x0000000509097c24 */ /* 0x000fe2000f8e0206 */
[----:B------:R-:W-:Y:S01]  /*18840*/  SHF.R.S32.HI R6, RZ, 0x1f, R157 ;  /* 0x0000001fff067819 */ /* 0x000fe2000001149d */
[----:B------:R-:W-:Y:S02]  /*18850*/  ULDC.64 UR4, c[0x0][0xad8] ;  /* 0x0002b60000047ab9 */ /* 0x000fe40000000a00 */
[----:B------:R-:W-:Y:S02]  /*18860*/  IMAD.IADD R5, R5, 0x1, R9 ;  /* 0x0000000105057824 */ /* 0x000fe400078e0209 */
[----:B------:R-:W-:Y:S02]  /*18870*/  IMAD R6, R6, UR4, RZ ;  /* 0x0000000406067c24 */ /* 0x000fe4000f8e02ff */
[----:B------:R-:W-:Y:S02]  /*18880*/  VIADD R3, R19, 0x22820 ;  /* 0x0002282013037836 */ /* 0x000fe40000000000 */
[----:B------:R-:W-:-:S04]  /*18890*/  IMAD.WIDE.U32 R4, R157, UR4, R4 ;  /* 0x000000049d047c25 */ /* 0x000fc8000f8e0004 */
[----:B------:R-:W-:Y:S01]  /*188a0*/  IMAD R21, R157, UR5, R6 ;  /* 0x000000059d157c24 */ /* 0x000fe2000f8e0206 */
[----:B------:R-:W-:Y:S01]  /*188b0*/  ULDC.64 UR4, c[0x0][0xa80] ;  /* 0x0002a00000047ab9 */ /* 0x000fe20000000a00 */
[----:B------:R-:W-:Y:S02]  /*188c0*/  PRMT R3, RZ, 0x654, R3 ;  /* 0x00000654ff037816 */ /* 0x000fe40000000003 */
[----:B------:R-:W-:Y:S01]  /*188d0*/  IMAD.IADD R21, R5, 0x1, R21 ;  /* 0x0000000105157824 */ /* 0x000fe200078e0215 */
[C---:B------:R-:W-:Y:S01]  /*188e0*/  LEA R20, P0, R4.reuse, UR4, 0x1 ;  /* 0x0000000404147c11 */ /* 0x040fe2000f8008ff */
[----:B------:R-:W-:Y:S01]  /*188f0*/  UMOV UR4, 0xffffffff ;  /* 0xffffffff00047882 */ /* 0x000fe20000000000 */
[----:B--2---:R0:W-:Y:S02]  /*18900*/  SYNCS.ARRIVE.TRANS64.RED.A1T0 RZ, [R3+URZ], RZ ;  /* 0x000000ff03ff79a7 */ /* 0x0041e4000810043f */
[----:B------:R-:W-:Y:S01]  /*18910*/  LEA.HI.X R21, R4, UR5, R21, 0x1, P0 ;  /* 0x0000000504157c11 */ /* 0x000fe200080f0c15 */
[----:B------:R-:W-:Y:S08]  /*18920*/  BRA.DIV UR4, `(.L_x_2843) ;  /* 0x000000d204607947 */ /* 0x000ff0000b800000 */
[----:B0-----:R0:W1:Y:S04]  /*18930*/  SHFL.IDX PT, R3, R21, RZ, 0x181f ;  /* 0x00181fff15037589 */ /* 0x00106800000e0000 */
[----:B------:R0:W2:Y:S02]  /*18940*/  SHFL.IDX PT, R14, R20, RZ, 0x181f ;  /* 0x00181fff140e7589 */ /* 0x0000a400000e0000 */
.L_x_3085:
[----:B------:R-:W-:Y:S01]  /*18950*/  IMAD.IADD R209, R7, 0x1, R209 ;  /* 0x0000000107d17824 */ /* 0x000fe200078e02d1 */
        /* <DEDUP_REMOVED lines=14> */
[-C--:B------:R-:W-:Y:S02]  /*18a40*/  @!P2 LEA R6, P4, R223, R14.reuse, 0x1 ;  /* 0x0000000edf06a211 */ /* 0x080fe400078808ff */
[----:B-1----:R-:W-:Y:S02]  /*18a50*/  @!P3 LEA.HI.X R5, R208, R3, R8, 0x1, P5 ;  /* 0x00000003d005b211 */ /* 0x002fe400028f0c08 */
[----:B------:R-:W-:-:S02]  /*18a60*/  @!P1 LEA R8, P5, R222, R14, 0x1 ;  /* 0x0000000ede089211 */ /* 0x000fc400078a08ff */
[-C--:B------:R-:W-:Y:S01]  /*18a70*/  @!P2 LEA.HI.X R7, R223, R3.reuse, R10, 0x1, P4 ;  /* 0x00000003df07a211 */ /* 0x080fe200020f0c0a */
        /* <DEDUP_REMOVED lines=8> */
.L_x_2845:
[----:B------:R-:W-:Y:S05]  /*18b00*/  BSYNC B1 ;  /* 0x0000000000017941 */ /* 0x000fea0003800000 */
.L_x_2844:
[----:B------:R-:W-:Y:S01]  /*18b10*/  UMOV UR4, 0xffffffff ;  /* 0xffffffff00047882 */ /* 0x000fe20000000000 */
[----:B---3-5:R-:W-:Y:S02]  /*18b20*/  SHF.R.S32.HI R24, RZ, 0x1f, R88 ;  /* 0x0000001fff187819 */ /* 0x028fe40000011458 */
[----:B------:R-:W-:Y:S05]  /*18b30*/  BRA.DIV UR4, `(.L_x_2846) ;  /* 0x000000d204107947 */ /* 0x000fea000b800000 */
[----:B-1----:R1:W3:Y:S04]  /*18b40*/  SHFL.IDX PT, R3, R21, 0x1, 0x181f ;  /* 0x00381f0015037f89 */ /* 0x0022e800000e0000 */
[----:B--2---:R1:W2:Y:S02]  /*18b50*/  SHFL.IDX PT, R14, R20, 0x1, 0x181f ;  /* 0x00381f00140e7f89 */ /* 0x0042a400000e0000 */
.L_x_3089:
        /* <DEDUP_REMOVED lines=13> */
[CC--:B------:R-:W-:Y:S02]  /*18c30*/  @!P2 LEA R6, P4, R223.reuse, R14.reuse, 0x1 ;  /* 0x0000000edf06a211 */ /* 0x0c0fe400078808ff */
[-C--:B---3--:R-:W-:Y:S02]  /*18c40*/  @!P3 LEA.HI.X R5, R208, R3.reuse, R8, 0x1, P5 ;  /* 0x00000003d005b211 */ /* 0x088fe400028f0c08 */
[-C--:B------:R-:W-:Y:S02]  /*18c50*/  @!P1 LEA R8, P5, R222, R14.reuse, 0x1 ;  /* 0x0000000ede089211 */ /* 0x080fe400078a08ff */
        /* <DEDUP_REMOVED lines=8> */
.L_x_2848:
[----:B------:R-:W-:Y:S05]  /*18ce0*/  BSYNC B1 ;  /* 0x0000000000017941 */ /* 0x000fea0003800000 */
.L_x_2847:
[----:B------:R-:W-:-:S03]  /*18cf0*/  UMOV UR4, 0xffffffff ;  /* 0xffffffff00047882 */ /* 0x000fc60000000000 */
[----:B------:R-:W-:Y:S05]  /*18d00*/  BRA.DIV UR4, `(.L_x_2849) ;  /* 0x000000ce04e47947 */ /* 0x000fea000b800000 */
[----:B---3--:R3:W0:Y:S04]  /*18d10*/  SHFL.IDX PT, R3, R21, 0x2, 0x181f ;  /* 0x00581f0015037f89 */ /* 0x00862800000e0000 */
[----:B--2---:R3:W2:Y:S02]  /*18d20*/  SHFL.IDX PT, R14, R20, 0x2, 0x181f ;  /* 0x00581f00140e7f89 */ /* 0x0046a400000e0000 */
.L_x_3093:
        /* <DEDUP_REMOVED lines=14> */
[-C--:B0-----:R-:W-:Y:S02]  /*18e10*/  @!P3 LEA.HI.X R9, R208, R3.reuse, R4, 0x1, P5 ;  /* 0x00000003d009b211 */ /* 0x081fe400028f0c04 */
        /* <DEDUP_REMOVED lines=9> */
.L_x_2851:
[----:B------:R-:W-:Y:S05]  /*18eb0*/  BSYNC B1 ;  /* 0x0000000000017941 */ /* 0x000fea0003800000 */
.L_x_2850:
[----:B------:R-:W-:-:S03]  /*18ec0*/  UMOV UR4, 0xffffffff ;  /* 0xffffffff00047882 */ /* 0x000fc60000000000 */
[----:B------:R-:W-:Y:S05]  /*18ed0*/  BRA.DIV UR4, `(.L_x_2852) ;  /* 0x000000ce04b87947 */ /* 0x000fea000b800000 */
[----:B0-----:R0:W0:Y:S04]  /*18ee0*/  SHFL.IDX PT, R3, R21, 0x3, 0x181f ;  /* 0x00781f0015037f89 */ /* 0x00102800000e0000 */
[----:B--2-4-:R2:W4:Y:S02]  /*18ef0*/  SHFL.IDX PT, R14, R20, 0x3, 0x181f ;  /* 0x00781f00140e7f89 */ /* 0x01452400000e0000 */
.L_x_3097:
[----:B------:R-:W-:-:S05]  /*18f00*/  VIADD R5, R209, 0x60 ;  /* 0x00000060d1057836 */ /* 0x000fca0000000000 */
        /* <DEDUP_REMOVED lines=9> */
[-C--:B----4-:R-:W-:Y:S02]  /*18fa0*/  @!P3 LEA R4, P0, R208, R14.reuse, 0x1 ;  /* 0x0000000ed004b211 */ /* 0x090fe400078008ff */
[CC--:B------:R-:W-:Y:S02]  /*18fb0*/  @!P4 LEA R6, P1, R223.reuse, R14.reuse, 0x1 ;  /* 0x0000000edf06c211 */ /* 0x0c0fe400078208ff */
        /* <DEDUP_REMOVED lines=13> */
.L_x_2842:
[----:B0-----:R-:W0:Y:S01]  /*19090*/  @P1 LDC R9, c[0x0][0xbec] ;  /* 0x0002fb00ff091b82 */ /* 0x001e220000000800 */
[----:B------:R-:W-:Y:S01]  /*190a0*/  ULDC.64 UR4, c[0x0][0xb08] ;  /* 0x0002c20000047ab9 */ /* 0x000fe20000000a00 */
[----:B------:R-:W-:Y:S02]  /*190b0*/  IMAD.MOV.U32 R3, RZ, RZ, R152 ;  /* 0x000000ffff037224 */ /* 0x000fe400078e0098 */
[----:B------:R-:W-:-:S04]  /*190c0*/  IMAD R5, R5, UR4, RZ ;  /* 0x0000000405057c24 */ /* 0x000fc8000f8e02ff */
[----:B------:R-:W1:Y:S01]  /*190d0*/  @P1 LDC R8, c[0x0][0xbf0] ;  /* 0x0002fc00ff081b82 */ /* 0x000e620000000800 */
[----:B0-----:R-:W-:-:S05]  /*190e0*/  @P1 IMAD.HI.U32 R9, R152, R9, RZ ;  /* 0x0000000998091227 */ /* 0x001fca00078e00ff */
[----:B-1----:R-:W-:Y:S01]  /*190f0*/  @P1 SHF.R.U32.HI R3, RZ, R8, R9 ;  /* 0x00000008ff031219 */ /* 0x002fe20000011609 */
[C---:B------:R-:W-:Y:S01]  /*19100*/  IMAD R8, R4.reuse, UR5, R5 ;  /* 0x0000000504087c24 */ /* 0x040fe2000f8e0205 */
[----:B------:R-:W-:Y:S01]  /*19110*/  SHF.R.S32.HI R9, RZ, 0x1f, R6 ;  /* 0x0000001fff097819 */ /* 0x000fe20000011406 */
[----:B------:R-:W-:Y:S01]  /*19120*/  IMAD.WIDE.U32 R4, R4, UR4, RZ ;  /* 0x0000000404047c25 */ /* 0x000fe2000f8e00ff */
[----:B------:R-:W-:-:S03]  /*19130*/  ULDC.64 UR4, c[0x0][0xb38] ;  /* 0x0002ce0000047ab9 */ /* 0x000fc60000000a00 */
        /* <DEDUP_REMOVED lines=8> */
[--C-:B------:R-:W-:Y:S02]  /*191c0*/  IMAD.MOV R6, RZ, RZ, -R3.reuse ;  /* 0x000000ffff067224 */ /* 0x100fe400078e0a03 */
        /* <DEDUP_REMOVED lines=26> */
.L_x_3100:
        /* <DEDUP_REMOVED lines=22> */
[----:B-1----:R-:W-:Y:S01]  /*194d0*/  @!P1 LEA R4, P2, R12, R11, 0x2 ;  /* 0x0000000b0c049211 */ /* 0x002fe200078410ff */
[----:B------:R-:W-:-:S03]  /*194e0*/  VIADD R24, R205, 0xa0 ;  /* 0x000000a0cd187836 */ /* 0x000fc60000000000 */
[----:B------:R-:W-:Y:S01]  /*194f0*/  @!P1 LEA.HI.X R5, R12, R10, R13, 0x2, P2 ;  /* 0x0000000a0c059211 */ /* 0x000fe200010f140d */
[C---:B------:R-:W-:Y:S01]  /*19500*/  VIADD R13, R205.reuse, 0x10 ;  /* 0x00000010cd0d7836 */ /* 0x040fe20000000000 */
[----:B------:R-:W-:Y:S01]  /*19510*/  SHF.R.S32.HI R24, RZ, 0x1f, R24 ;  /* 0x0000001fff187819 */ /* 0x000fe20000011418 */
        /* <DEDUP_REMOVED lines=13> */
[----:B------:R-:W-:Y:S01]  /*195f0*/  VIADD R13, R205, 0x20 ;  /* 0x00000020cd0d7836 */ /* 0x000fe20000000000 */
        /* <DEDUP_REMOVED lines=104> */
[C---:B------:R-:W-:Y:S01]  /*19c80*/  VIADD R15, R205.reuse, 0xa8 ;  /* 0x000000a8cd0f7836 */ /* 0x040fe20000000000 */
        /* <DEDUP_REMOVED lines=9> */
[----:B-1----:R-:W-:-:S04]  /*19d20*/  @!P0 LEA R4, P3, R21, R11, 0x2 ;  /* 0x0000000b15048211 */ /* 0x002fc800078610ff */
[-C--:B------:R-:W-:Y:S01]  /*19d30*/  @!P0 LEA.HI.X R5, R21, R10.reuse, R24, 0x2, P3 ;  /* 0x0000000a15058211 */ /* 0x080fe200018f1418 */
[C---:B------:R-:W-:Y:S02]  /*19d40*/  VIADD R24, R205.reuse, 0xb0 ;  /* 0x000000b0cd187836 */ /* 0x040fe40000000000 */
[C---:B------:R-:W-:Y:S01]  /*19d50*/  VIADD R21, R205.reuse, 0xd0 ;  /* 0x000000d0cd157836 */ /* 0x040fe20000000000 */
[C---:B--2---:R-:W-:Y:S01]  /*19d60*/  @!P2 LEA R8, P5, R14.reuse, R11, 0x2 ;  /* 0x0000000b0e08a211 */ /* 0x044fe200078a10ff */
[----:B------:R1:W-:Y:S01]  /*19d70*/  @!P0 ST.E.64 desc[UR38][R4.64], R104 ;  /* 0x0000006804008985 */ /* 0x0003e2000c101b26 */
[----:B------:R-:W-:Y:S02]  /*19d80*/  SHF.R.S32.HI R24, RZ, 0x1f, R24 ;  /* 0x0000001fff187819 */ /* 0x000fe40000011418 */
[----:B------:R-:W-:Y:S01]  /*19d90*/  @!P2 LEA.HI.X R9, R14, R10, R15, 0x2, P5 ;  /* 0x0000000a0e09a211 */ /* 0x000fe200028f140f */
[C---:B------:R-:W-:Y:S01]  /*19da0*/  VIADD R14, R205.reuse, 0xc8 ;  /* 0x000000c8cd0e7836 */ /* 0x040fe20000000000 */
[----:B------:R-:W-:Y:S01]  /*19db0*/  ISETP.GE.AND P0, PT, R12, UR4, PT ;  /* 0x000000040c007c0c */ /* 0x000fe2000bf06270 */
[----:B------:R-:W-:-:S02]  /*19dc0*/  VIADD R15, R205, 0xb8 ;  /* 0x000000b8cd0f7836 */ /* 0x000fc40000000000 */
[----:B------:R2:W-:Y:S01]  /*19dd0*/  @!P2 ST.E.64 desc[UR38][R8.64], R108 ;  /* 0x0000006c0800a985 */ /* 0x0005e2000c101b26 */
[----:B------:R-:W-:Y:S02]  /*19de0*/  ISETP.GE.AND P2, PT, R14, UR4, PT ;  /* 0x000000040e007c0c */ /* 0x000fe4000bf46270 */
[----:B------:R-:W-:Y:S02]  /*19df0*/  SHF.R.S32.HI R15, RZ, 0x1f, R15 ;  /* 0x0000001fff0f7819 */ /* 0x000fe4000001140f */
[----:B-1----:R-:W-:-:S04]  /*19e00*/  @!P4 LEA R4, P3, R20, R11, 0x2 ;  /* 0x0000000b1404c211 */ /* 0x002fc800078610ff */
[-C--:B------:R-:W-:Y:S01]  /*19e10*/  @!P4 LEA.HI.X R5, R20, R10.reuse, R24, 0x2, P3 ;  /* 0x0000000a1405c211 */ /* 0x080fe200018f1418 */
[----:B------:R-:W-:Y:S01]  /*19e20*/  VIADD R24, R205, 0xc8 ;  /* 0x000000c8cd187836 */ /* 0x000fe20000000000 */
[----:B------:R-:W-:Y:S01]  /*19e30*/  ISETP.GE.AND P3, PT, R21, UR4, PT ;  /* 0x0000000415007c0c */ /* 0x000fe2000bf66270 */
[----:B------:R-:W-:Y:S01]  /*19e40*/  VIADD R20, R205, 0xd8 ;  /* 0x000000d8cd147836 */ /* 0x000fe20000000000 */
[C---:B--2---:R-:W-:Y:S01]  /*19e50*/  @!P1 LEA R8, P5, R13.reuse, R11, 0x2 ;  /* 0x0000000b0d089211 */ /* 0x044fe200078a10ff */
[----:B------:R1:W-:Y:S01]  /*19e60*/  @!P4 ST.E.64 desc[UR38][R4.64], R112 ;  /* 0x000000700400c985 */ /* 0x0003e2000c101b26 */
[----:B------:R-:W-:Y:S02]  /*19e70*/  SHF.R.S32.HI R24, RZ, 0x1f, R24 ;  /* 0x0000001fff187819 */ /* 0x000fe40000011418 */
[----:B------:R-:W-:Y:S01]  /*19e80*/  @!P1 LEA.HI.X R9, R13, R10, R15, 0x2, P5 ;  /* 0x0000000a0d099211 */ /* 0x000fe200028f140f */
[C---:B------:R-:W-:Y:S02]  /*19e90*/  VIADD R13, R205.reuse, 0xc0 ;  /* 0x000000c0cd0d7836 */ /* 0x040fe40000000000 */
[----:B------:R-:W-:-:S02]  /*19ea0*/  VIADD R15, R205, 0xe0 ;  /* 0x000000e0cd0f7836 */ /* 0x000fc40000000000 */
        /* <DEDUP_REMOVED lines=8> */
[----:B------:R-:W-:Y:S02]  /*19f30*/  ISETP.GE.AND P0, PT, R15, UR4, PT ;  /* 0x000000040f007c0c */ /* 0x000fe4000bf06270 */
[----:B------:R-:W-:Y:S01]  /*19f40*/  @!P2 LEA.HI.X R9, R14, R10, R24, 0x2, P5 ;  /* 0x0000000a0e09a211 */ /* 0x000fe200028f1418 */
[C---:B------:R-:W-:Y:S02]  /*19f50*/  VIADD R24, R205.reuse, 0xd0 ;  /* 0x000000d0cd187836 */ /* 0x040fe40000000000 */
[----:B------:R-:W-:-:S02]  /*19f60*/  VIADD R14, R205, 0xe8 ;  /* 0x000000e8cd0e7836 */ /* 0x000fc40000000000 */
[----:B------:R2:W-:Y:S01]  /*19f70*/  @!P2 ST.E.64 desc[UR38][R8.64], R124 ;  /* 0x0000007c0800a985 */ /* 0x0005e2000c101b26 */
[----:B------:R-:W-:Y:S02]  /*19f80*/  SHF.R.S32.HI R24, RZ, 0x1f, R24 ;  /* 0x0000001fff187819 */ /* 0x000fe40000011418 */
[----:B------:R-:W-:Y:S02]  /*19f90*/  ISETP.GE.AND P2, PT, R237, UR4, PT ;  /* 0x00000004ed007c0c */ /* 0x000fe4000bf46270 */
[----:B------:R-:W-:Y:S01]  /*19fa0*/  @!P3 LEA.HI.X R13, R21, R10, R24, 0x2, P4 ;  /* 0x0000000a150db211 */ /* 0x000fe200020f1418 */
[----:B------:R-:W-:Y:S01]  /*19fb0*/  VIADD R21, R205, 0xd8 ;  /* 0x000000d8cd157836 */ /* 0x000fe20000000000 */
[----:B-1----:R-:W-:Y:S02]  /*19fc0*/  @!P1 LEA R4, P5, R20, R11, 0x2 ;  /* 0x0000000b14049211 */ /* 0x002fe400078a10ff */
[----:B------:R-:W-:Y:S01]  /*19fd0*/  ISETP.GE.AND P4, PT, R14, UR4, PT ;  /* 0x000000040e007c0c */ /* 0x000fe2000bf86270 */
[----:B------:R1:W-:Y:S01]  /*19fe0*/  @!P3 ST.E.64 desc[UR38][R12.64], R128 ;  /* 0x000000800c00b985 */ /* 0x0003e2000c101b26 */
[----:B------:R-:W-:-:S02]  /*19ff0*/  SHF.R.S32.HI R21, RZ, 0x1f, R21 ;  /* 0x0000001fff157819 */ /* 0x000fc40000011415 */
[----:B------:R-:W-:Y:S02]  /*1a000*/  ISETP.GE.AND P3, PT, R236, UR4, PT ;  /* 0x00000004ec007c0c */ /* 0x000fe4000bf66270 */
[----:B------:R-:W-:Y:S01]  /*1a010*/  @!P1 LEA.HI.X R5, R20, R10, R21, 0x2, P5 ;  /* 0x0000000a14059211 */ /* 0x000fe200028f1415 */
[----:B------:R-:W-:Y:S01]  /*1a020*/  VIADD R20, R205, 0xe0 ;  /* 0x000000e0cd147836 */ /* 0x000fe20000000000 */
[-C--:B--2---:R-:W-:Y:S02]  /*1a030*/  @!P0 LEA R8, P5, R15, R11.reuse, 0x2 ;  /* 0x0000000b0f088211 */ /* 0x084fe400078a10ff */
[----:B------:R-:W-:Y:S01]  /*1a040*/  SHF.R.S32.HI R21, RZ, 0x1f, R237 ;  /* 0x0000001fff157819 */ /* 0x000fe200000114ed */
[----:B------:R2:W-:Y:S01]  /*1a050*/  @!P1 ST.E.64 desc[UR38][R4.64], R132 ;  /* 0x0000008404009985 */ /* 0x0005e2000c101b26 */
[----:B------:R-:W-:Y:S02]  /*1a060*/  SHF.R.S32.HI R20, RZ, 0x1f, R20 ;  /* 0x0000001fff147819 */ /* 0x000fe40000011414 */
[----:B-1----:R-:W-:-:S02]  /*1a070*/  @!P4 LEA R12, P1, R14, R11, 0x2 ;  /* 0x0000000b0e0cc211 */ /* 0x002fc400078210ff */
[----:B------:R-:W-:Y:S01]  /*1a080*/  @!P0 LEA.HI.X R9, R15, R10, R20, 0x2, P5 ;  /* 0x0000000a0f098211 */ /* 0x000fe200028f1414 */
[----:B------:R-:W-:Y:S01]  /*1a090*/  VIADD R15, R205, 0xe8 ;  /* 0x000000e8cd0f7836 */ /* 0x000fe20000000000 */
[----:B------:R-:W-:-:S03]  /*1a0a0*/  SHF.R.S32.HI R20, RZ, 0x1f, R236 ;  /* 0x0000001fff147819 */ /* 0x000fc600000114ec */
[----:B------:R3:W-:Y:S01]  /*1a0b0*/  @!P0 ST.E.64 desc[UR38][R8.64], R136 ;  /* 0x0000008808008985 */ /* 0x0007e2000c101b26 */
[----:B------:R-:W-:Y:S02]  /*1a0c0*/  SHF.R.S32.HI R15, RZ, 0x1f, R15 ;  /* 0x0000001fff0f7819 */ /* 0x000fe4000001140f */
[CC--:B--2---:R-:W-:Y:S02]  /*1a0d0*/  @!P2 LEA R4, P5, R237.reuse, R11.reuse, 0x2 ;  /* 0x0000000bed04a211 */ /* 0x0c4fe400078a10ff */
[-C--:B------:R-:W-:Y:S02]  /*1a0e0*/  @!P4 LEA.HI.X R13, R14, R10.reuse, R15, 0x2, P1 ;  /* 0x0000000a0e0dc211 */ /* 0x080fe400008f140f */
[C---:B------:R-:W-:Y:S02]  /*1a0f0*/  @!P3 LEA R14, P1, R236.reuse, R11, 0x2 ;  /* 0x0000000bec0eb211 */ /* 0x040fe400078210ff */
[-C--:B------:R-:W-:Y:S01]  /*1a100*/  @!P2 LEA.HI.X R5, R237, R10.reuse, R21, 0x2, P5 ;  /* 0x0000000aed05a211 */ /* 0x080fe200028f1415 */
[----:B------:R3:W-:Y:S01]  /*1a110*/  @!P4 ST.E.64 desc[UR38][R12.64], R140 ;  /* 0x0000008c0c00c985 */ /* 0x0007e2000c101b26 */
[----:B------:R-:W-:-:S03]  /*1a120*/  @!P3 LEA.HI.X R15, R236, R10, R20, 0x2, P1 ;  /* 0x0000000aec0fb211 */ /* 0x000fc600008f1414 */
[----:B------:R3:W-:Y:S04]  /*1a130*/  @!P2 ST.E.64 desc[UR38][R4.64], R144 ;  /* 0x000000900400a985 */ /* 0x0007e8000c101b26 */
[----:B------:R3:W-:Y:S02]  /*1a140*/  @!P3 ST.E.64 desc[UR38][R14.64], R148 ;  /* 0x000000940e00b985 */ /* 0x0007e4000c101b26 */
.L_x_2856:
[----:B------:R-:W-:Y:S05]  /*1a150*/  BSYNC B1 ;  /* 0x0000000000017941 */ /* 0x000fea0003800000 */
.L_x_2855:
[----:B------:R-:W-:-:S03]  /*1a160*/  UMOV UR4, 0xffffffff ;  /* 0xffffffff00047882 */ /* 0x000fc60000000000 */
[----:B------:R-:W-:Y:S05]  /*1a170*/  BRA.DIV UR4, `(.L_x_2857) ;  /* 0x000000be04907947 */ /* 0x000fea000b800000 */
[----:B-1----:R1:W4:Y:S04]  /*1a180*/  SHFL.IDX PT, R10, R6, 0x1, 0x1c1f ;  /* 0x003c1f00060a7f89 */ /* 0x00232800000e0000 */
[----:B---3--:R1:W3:Y:S02]  /*1a190*/  SHFL.IDX PT, R14, R3, 0x1, 0x1c1f ;  /* 0x003c1f00030e7f89 */ /* 0x0082e400000e0000 */
.L_x_3104:
[----:B------:R-:W-:-:S13]  /*1a1a0*/  ISETP.GE.AND P0, PT, R7, R0, PT ;  /* 0x000000000700720c */ /* 0x000fda0003f06270 */
[----:B------:R-:W-:Y:S05]  /*1a1b0*/  @P0 BRA `(.L_x_2853) ;  /* 0x0000001c00480947 */ /* 0x000fea0003800000 */
[----:B------:R-:W-:Y:S01]  /*1a1c0*/  ULDC UR4, c[0x0][0xac8] ;  /* 0x0002b20000047ab9 */ /* 0x000fe20000000800 */
[C---:B------:R-:W-:Y:S01]  /*1a1d0*/  VIADD R9, R205.reuse, 0x8 ;  /* 0x00000008cd097836 */ /* 0x040fe20000000000 */
[C---:B------:R-:W-:Y:S01]  /*1a1e0*/  ISETP.GE.AND P2, PT, R205.reuse, UR4, PT ;  /* 0x00000004cd007c0c */ /* 0x040fe2000bf46270 */
[C---:B01----:R-:W-:Y:S02]  /*1a1f0*/  VIADD R3, R205.reuse, 0x10 ;  /* 0x00000010cd037836 */ /* 0x043fe40000000000 */
[----:B------:R-:W-:Y:S01]  /*1a200*/  VIADD R12, R205, 0x18 ;  /* 0x00000018cd0c7836 */ /* 0x000fe20000000000 */
[----:B------:R-:W-:Y:S01]  /*1a210*/  ISETP.GE.AND P3, PT, R9, UR4, PT ;  /* 0x0000000409007c0c */ /* 0x000fe2000bf66270 */
[----:B------:R-:W-:Y:S01]  /*1a220*/  VIADD R13, R205, 0x8 ;  /* 0x00000008cd0d7836 */ /* 0x000fe20000000000 */
[----:B------:R-:W-:Y:S01]  /*1a230*/  ISETP.GE.AND P1, PT, R3, UR4, PT ;  /* 0x0000000403007c0c */ /* 0x000fe2000bf26270 */
[C---:B------:R-:W-:Y:S01]  /*1a240*/  VIADD R8, R205.reuse, 0x20 ;  /* 0x00000020cd087836 */ /* 0x040fe20000000000 */
[----:B------:R-:W-:Y:S01]  /*1a250*/  ISETP.GE.AND P0, PT, R12, UR4, PT ;  /* 0x000000040c007c0c */ /* 0x000fe2000bf06270 */
[C---:B--2---:R-:W-:Y:S01]  /*1a260*/  VIADD R11, R205.reuse, 0x10 ;  /* 0x00000010cd0b7836 */ /* 0x044fe20000000000 */
[----:B------:R-:W-:Y:S01]  /*1a270*/  SHF.R.S32.HI R13, RZ, 0x1f, R13 ;  /* 0x0000001fff0d7819 */ /* 0x000fe2000001140d */
[----:B------:R-:W-:-:S02]  /*1a280*/  VIADD R24, R205, 0x68 ;  /* 0x00000068cd187836 */ /* 0x000fc40000000000 */
[----:B---3--:R-:W-:Y:S01]  /*1a290*/  @!P2 IMAD.MOV.U32 R4, RZ, RZ, R14 ;  /* 0x000000ffff04a224 */ /* 0x008fe200078e000e */
[----:B------:R-:W-:Y:S01]  /*1a2a0*/  SHF.R.S32.HI R11, RZ, 0x1f, R11 ;  /* 0x0000001fff0b7819 */ /* 0x000fe2000001140b */
[----:B----4-:R-:W-:Y:S02]  /*1a2b0*/  @!P2 IMAD.MOV.U32 R5, RZ, RZ, R10 ;  /* 0x000000ffff05a224 */ /* 0x010fe400078e000a */
[----:B------:R-:W-:Y:S01]  /*1a2c0*/  @!P3 LEA R6, P4, R9, R14, 0x2 ;  /* 0x0000000e0906b211 */ /* 0x000fe200078810ff */
[C---:B------:R-:W-:Y:S02]  /*1a2d0*/  VIADD R15, R205.reuse, 0x58 ;  /* 0x00000058cd0f7836 */ /* 0x040fe40000000000 */
[----:B------:R-:W-:Y:S01]  /*1a2e0*/  @!P2 IMAD.WIDE R4, R205, 0x4, R4 ;  /* 0x00000004cd04a825 */ /* 0x000fe200078e0204 */
[----:B------:R-:W-:Y:S02]  /*1a2f0*/  @!P3 LEA.HI.X R7, R9, R10, R13, 0x2, P4 ;  /* 0x0000000a0907b211 */ /* 0x000fe400020f140d */
[----:B------:R-:W-:Y:S01]  /*1a300*/  SHF.R.S32.HI R15, RZ, 0x1f, R15 ;  /* 0x0000001fff0f7819 */ /* 0x000fe2000001140f */
[C---:B------:R-:W-:Y:S01]  /*1a310*/  VIADD R9, R205.reuse, 0x28 ;  /* 0x00000028cd097836 */ /* 0x040fe20000000000 */
[----:B------:R0:W-:Y:S01]  /*1a320*/  @!P2 ST.E.64 desc[UR38][R4.64], R26 ;  /* 0x0000001a0400a985 */ /* 0x0001e2000c101b26 */
[----:B------:R-:W-:Y:S01]  /*1a330*/  ISETP.GE.AND P2, PT, R8, UR4, PT ;  /* 0x0000000408007c0c */ /* 0x000fe2000bf46270 */
[----:B------:R-:W-:-:S02]  /*1a340*/  VIADD R13, R205, 0x18 ;  /* 0x00000018cd0d7836 */ /* 0x000fc40000000000 */
[----:B------:R1:W-:Y:S01]  /*1a350*/  @!P3 ST.E.64 desc[UR38][R6.64], R30 ;  /* 0x0000001e0600b985 */ /* 0x0003e2000c101b26 */
[----:B------:R-:W-:Y:S01]  /*1a360*/  ISETP.GE.AND P3, PT, R9, UR4, PT ;  /* 0x0000000409007c0c */ /* 0x000fe2000bf66270 */
[C---:B------:R-:W-:Y:S01]  /*1a370*/  VIADD R25, R205.reuse, 0x78 ;  /* 0x00000078cd197836 */ /* 0x040fe20000000000 */
[----:B------:R-:W-:Y:S01]  /*1a380*/  SHF.R.S32.HI R13, RZ, 0x1f, R13 ;  /* 0x0000001fff0d7819 */ /* 0x000fe2000001140d */
[C---:B------:R-:W-:Y:S02]  /*1a390*/  VIADD R28, R205.reuse, 0x68 ;  /* 0x00000068cd1c7836 */ /* 0x040fe40000000000 */
[----:B------:R-:W-:-:S03]  /*1a3a0*/  VIADD R29, R205, 0x98 ;  /* 0x00000098cd1d7836 */ /* 0x000fc60000000000 */
[----:B------:R-:W-:Y:S02]  /*1a3b0*/  SHF.R.S32.HI R28, RZ, 0x1f, R28 ;  /* 0x0000001fff1c7819 */ /* 0x000fe4000001141c */
[C---:B0-----:R-:W-:Y:S02]  /*1a3c0*/  @!P1 LEA R4, P5, R3.reuse, R14, 0x2 ;  /* 0x0000000e03049211 */ /* 0x041fe400078a10ff */
[----:B------:R-:W-:Y:S02]  /*1a3d0*/  SHF.R.S32.HI R29, RZ, 0x1f, R29 ;  /* 0x0000001fff1d7819 */ /* 0x000fe4000001141d */
[----:B------:R-:W-:Y:S01]  /*1a3e0*/  @!P1 LEA.HI.X R5, R3, R10, R11, 0x2, P5 ;  /* 0x0000000a03059211 */ /* 0x000fe200028f140b */
[C---:B------:R-:W-:Y:S01]  /*1a3f0*/  VIADD R3, R205.reuse, 0x30 ;  /* 0x00000030cd037836 */ /* 0x040fe20000000000 */
[----:B-1----:R-:W-:Y:S01]  /*1a400*/  @!P0 LEA R6, P4, R12, R14, 0x2 ;  /* 0x0000000e0c068211 */ /* 0x002fe200078810ff */
[----:B------:R-:W-:Y:S02]  /*1a410*/  VIADD R11, R205, 0x20 ;  /* 0x00000020cd0b7836 */ /* 0x000fe40000000000 */
[----:B------:R0:W-:Y:S01]  /*1a420*/  @!P1 ST.E.64 desc[UR38][R4.64], R34 ;  /* 0x0000002204009985 */ /* 0x0001e2000c101b26 */
[----:B------:R-:W-:-:S02]  /*1a430*/  ISETP.GE.AND P1, PT, R3, UR4, PT ;  /* 0x0000000403007c0c */ /* 0x000fc4000bf26270 */
[----:B------:R-:W-:Y:S02]  /*1a440*/  SHF.R.S32.HI R11, RZ, 0x1f, R11 ;  /* 0x0000001fff0b7819 */ /* 0x000fe4000001140b */
[----:B------:R-:W-:Y:S01]  /*1a450*/  @!P0 LEA.HI.X R7, R12, R10, R13, 0x2, P4 ;  /* 0x0000000a0c078211 */ /* 0x000fe200020f140d */
[C---:B------:R-:W-:Y:S02]  /*1a460*/  VIADD R12, R205.reuse, 0x38 ;  /* 0x00000038cd0c7836 */ /* 0x040fe40000000000 */
[----:B------:R-:W-:Y:S02]  /*1a470*/  VIADD R13, R205, 0x28 ;  /* 0x00000028cd0d7836 */ /* 0x000fe40000000000 */
[----:B------:R1:W-:Y:S01]  /*1a480*/  @!P0 ST.E.64 desc[UR38][R6.64], R38 ;  /* 0x0000002606008985 */ /* 0x0003e2000c101b26 */
[----:B------:R-:W-:Y:S02]  /*1a490*/  ISETP.GE.AND P0, PT, R12, UR4, PT ;  /* 0x000000040c007c0c */ /* 0x000fe4000bf06270 */
[----:B------:R-:W-:-:S02]  /*1a4a0*/  SHF.R.S32.HI R13, RZ, 0x1f, R13 ;  /* 0x0000001fff0d7819 */ /* 0x000fc4000001140d */
[----:B0-----:R-:W-:-:S04]  /*1a4b0*/  @!P2 LEA R4, P5, R8, R14, 0x2 ;  /* 0x0000000e0804a211 */ /* 0x001fc800078a10ff */
[----:B------:R-:W-:Y:S01]  /*1a4c0*/  @!P2 LEA.HI.X R5, R8, R10, R11, 0x2, P5 ;  /* 0x0000000a0805a211 */ /* 0x000fe200028f140b */
[C---:B------:R-:W-:Y:S02]  /*1a4d0*/  VIADD R8, R205.reuse, 0x40 ;  /* 0x00000040cd087836 */ /* 0x040fe40000000000 */
[----:B------:R-:W-:Y:S01]  /*1a4e0*/  VIADD R11, R205, 0x30 ;  /* 0x00000030cd0b7836 */ /* 0x000fe20000000000 */
[C---:B-1----:R-:W-:Y:S01]  /*1a4f0*/  @!P3 LEA R6, P4, R9.reuse, R14, 0x2 ;  /* 0x0000000e0906b211 */ /* 0x042fe200078810ff */
        /* <DEDUP_REMOVED lines=9> */
[----:B0-----:R-:W-:-:S04]  /*1a590*/  @!P1 LEA R4, P5, R3, R14, 0x2 ;  /* 0x0000000e03049211 */ /* 0x001fc800078a10ff */
[----:B------:R-:W-:Y:S01]  /*1a5a0*/  @!P1 LEA.HI.X R5, R3, R10, R11, 0x2, P5 ;  /* 0x0000000a03059211 */ /* 0x000fe200028f140b */
[C---:B------:R-:W-:Y:S02]  /*1a5b0*/  VIADD R3, R205.reuse, 0x50 ;  /* 0x00000050cd037836 */ /* 0x040fe40000000000 */
[----:B------:R-:W-:Y:S01]  /*1a5c0*/  VIADD R11, R205, 0x40 ;  /* 0x00000040cd0b7836 */ /* 0x000fe20000000000 */
[C---:B-1----:R-:W-:Y:S01]  /*1a5d0*/  @!P0 LEA R6, P4, R12.reuse, R14, 0x2 ;  /* 0x0000000e0c068211 */ /* 0x042fe200078810ff */
        /* <DEDUP_REMOVED lines=12> */
[----:B------:R-:W-:Y:S01]  /*1a6a0*/  VIADD R8, R205, 0x50 ;  /* 0x00000050cd087836 */ /* 0x000fe20000000000 */
[----:B-1----:R-:W-:Y:S01]  /*1a6b0*/  @!P3 LEA R6, P4, R9, R14, 0x2 ;  /* 0x0000000e0906b211 */ /* 0x002fe200078810ff */
[----:B------:R0:W-:Y:S01]  /*1a6c0*/  @!P2 ST.E.64 desc[UR38][R4.64], R58 ;  /* 0x0000003a0400a985 */ /* 0x0001e2000c101b26 */
[----:B------:R-:W-:Y:S02]  /*1a6d0*/  ISETP.GE.AND P2, PT, R11, UR4, PT ;  /* 0x000000040b007c0c */ /* 0x000fe4000bf46270 */
[----:B------:R-:W-:Y:S01]  /*1a6e0*/  @!P3 LEA.HI.X R7, R9, R10, R12, 0x2, P4 ;  /* 0x0000000a0907b211 */ /* 0x000fe200020f140c */
[----:B------:R-:W-:Y:S01]  /*1a6f0*/  VIADD R12, R205, 0x60 ;  /* 0x00000060cd0c7836 */ /* 0x000fe20000000000 */
[----:B------:R-:W-:-:S03]  /*1a700*/  SHF.R.S32.HI R8, RZ, 0x1f, R8 ;  /* 0x0000001fff087819 */ /* 0x000fc60000011408 */
[----:B------:R1:W-:Y:S01]  /*1a710*/  @!P3 ST.E.64 desc[UR38][R6.64], R62 ;  /* 0x0000003e0600b985 */ /* 0x0003e2000c101b26 */
[----:B------:R-:W-:Y:S02]  /*1a720*/  ISETP.GE.AND P3, PT, R24, UR4, PT ;  /* 0x0000000418007c0c */ /* 0x000fe4000bf66270 */
[----:B------:R-:W-:Y:S02]  /*1a730*/  SHF.R.S32.HI R12, RZ, 0x1f, R12 ;  /* 0x0000001fff0c7819 */ /* 0x000fe4000001140c */
[----:B0-----:R-:W-:-:S04]  /*1a740*/  @!P1 LEA R4, P5, R3, R14, 0x2 ;  /* 0x0000000e03049211 */ /* 0x001fc800078a10ff */
[----:B------:R-:W-:Y:S01]  /*1a750*/  @!P1 LEA.HI.X R5, R3, R10, R8, 0x2, P5 ;  /* 0x0000000a03059211 */ /* 0x000fe200028f1408 */
[----:B------:R-:W-:Y:S01]  /*1a760*/  VIADD R3, R205, 0x70 ;  /* 0x00000070cd037836 */ /* 0x000fe20000000000 */
[-C--:B------:R-:W-:Y:S02]  /*1a770*/  @!P2 LEA R8, P5, R11, R14.reuse, 0x2 ;  /* 0x0000000e0b08a211 */ /* 0x080fe400078a10ff */
[----:B-1----:R-:W-:Y:S01]  /*1a780*/  @!P0 LEA R6, P4, R13, R14, 0x2 ;  /* 0x0000000e0d068211 */ /* 0x002fe200078810ff */
        /* <DEDUP_REMOVED lines=9> */
[----:B------:R-:W-:Y:S01]  /*1a820*/  @!P3 LEA.HI.X R13, R24, R10, R28, 0x2, P4 ;  /* 0x0000000a180db211 */ /* 0x000fe200020f141c */
[----:B------:R2:W-:Y:S01]  /*1a830*/  @!P2 ST.E.64 desc[UR38][R8.64], R74 ;  /* 0x0000004a0800a985 */ /* 0x0005e2000c101b26 */
[----:B------:R-:W-:Y:S01]  /*1a840*/  ISETP.GE.AND P2, PT, R11, UR4, PT ;  /* 0x000000040b007c0c */ /* 0x000fe2000bf46270 */
[C---:B------:R-:W-:Y:S01]  /*1a850*/  VIADD R24, R205.reuse, 0x88 ;  /* 0x00000088cd187836 */ /* 0x040fe20000000000 */
[----:B------:R-:W-:Y:S01]  /*1a860*/  SHF.R.S32.HI R15, RZ, 0x1f, R15 ;  /* 0x0000001fff0f7819 */ /* 0x000fe2000001140f */
[----:B------:R-:W-:Y:S01]  /*1a870*/  VIADD R28, R205, 0x78 ;  /* 0x00000078cd1c7836 */ /* 0x000fe20000000000 */
[C---:B------:R-:W-:Y:S01]  /*1a880*/  @!P1 LEA R20, P5, R3.reuse, R14, 0x2 ;  /* 0x0000000e03149211 */ /* 0x040fe200078a10ff */
[----:B------:R3:W-:Y:S01]  /*1a890*/  @!P3 ST.E.64 desc[UR38][R12.64], R78 ;  /* 0x0000004e0c00b985 */ /* 0x0007e2000c101b26 */
[----:B------:R-:W-:Y:S02]  /*1a8a0*/  ISETP.GE.AND P3, PT, R24, UR4, PT ;  /* 0x0000000418007c0c */ /* 0x000fe4000bf66270 */
[----:B------:R-:W-:Y:S01]  /*1a8b0*/  @!P1 LEA.HI.X R21, R3, R10, R15, 0x2, P5 ;  /* 0x0000000a03159211 */ /* 0x000fe200028f140f */
[----:B------:R-:W-:Y:S01]  /*1a8c0*/  VIADD R3, R205, 0x90 ;  /* 0x00000090cd037836 */ /* 0x000fe20000000000 */
[----:B0-----:R-:W-:Y:S01]  /*1a8d0*/  @!P0 LEA R4, P4, R25, R14, 0x2 ;  /* 0x0000000e19048211 */ /* 0x001fe200078810ff */
[----:B------:R-:W-:Y:S01]  /*1a8e0*/  VIADD R15, R205, 0x80 ;  /* 0x00000080cd0f7836 */ /* 0x000fe20000000000 */
[----:B------:R-:W-:Y:S01]  /*1a8f0*/  SHF.R.S32.HI R28, RZ, 0x1f, R28 ;  /* 0x0000001fff1c7819 */ /* 0x000fe2000001141c */
[----:B------:R0:W-:Y:S01]  /*1a900*/  @!P1 ST.E.64 desc[UR38][R20.64], R82 ;  /* 0x0000005214009985 */ /* 0x0001e2000c101b26 */
[----:B------:R-:W-:-:S02]  /*1a910*/  ISETP.GE.AND P1, PT, R3, UR4, PT ;  /* 0x0000000403007c0c */ /* 0x000fc4000bf26270 */
[----:B------:R-:W-:Y:S02]  /*1a920*/  SHF.R.S32.HI R15, RZ, 0x1f, R15 ;  /* 0x0000001fff0f7819 */ /* 0x000fe4000001140f */
[----:B-1----:R-:W-:Y:S02]  /*1a930*/  @!P2 LEA R6, P5, R11, R14, 0x2 ;  /* 0x0000000e0b06a211 */ /* 0x002fe400078a10ff */
[-C--:B------:R-:W-:Y:S01]  /*1a940*/  @!P0 LEA.HI.X R5, R25, R10.reuse, R28, 0x2, P4 ;  /* 0x0000000a19058211 */ /* 0x080fe200020f141c */
[----:B------:R-:W-:Y:S01]  /*1a950*/  VIADD R25, R205, 0x98 ;  /* 0x00000098cd197836 */ /* 0x000fe20000000000 */
[----:B------:R-:W-:Y:S01]  /*1a960*/  @!P2 LEA.HI.X R7, R11, R10, R15, 0x2, P5 ;  /* 0x0000000a0b07a211 */ /* 0x000fe200028f140f */
[C---:B------:R-:W-:Y:S01]  /*1a970*/  VIADD R28, R205.reuse, 0x88 ;  /* 0x00000088cd1c7836 */ /* 0x040fe20000000000 */
[----:B--2---:R-:W-:Y:S01]  /*1a980*/  @!P3 LEA R8, P4, R24, R14, 0x2 ;  /* 0x0000000e1808b211 */ /* 0x004fe200078810ff */
[----:B------:R-:W-:Y:S01]  /*1a990*/  VIADD R11, R205, 0xa0 ;  /* 0x000000a0cd0b7836 */ /* 0x000fe20000000000 */
[----:B------:R1:W-:Y:S01]  /*1a9a0*/  @!P0 ST.E.64 desc[UR38][R4.64], R86 ;  /* 0x0000005604008985 */ /* 0x0003e2000c101b26 */
[----:B------:R-:W-:Y:S01]  /*1a9b0*/  ISETP.GE.AND P0, PT, R25, UR4, PT ;  /* 0x0000000419007c0c */ /* 0x000fe2000bf06270 */
[----:B------:R-:W-:Y:S01]  /*1a9c0*/  VIADD R15, R205, 0x90 ;  /* 0x00000090cd0f7836 */ /* 0x000fe20000000000 */
[----:B------:R-:W-:Y:S01]  /*1a9d0*/  SHF.R.S32.HI R28, RZ, 0x1f, R28 ;  /* 0x0000001fff1c7819 */ /* 0x000fe2000001141c */
[----:B------:R2:W-:Y:S01]  /*1a9e0*/  @!P2 ST.E.64 desc[UR38][R6.64], R90 ;  /* 0x0000005a0600a985 */ /* 0x0005e2000c101b26 */
[----:B------:R-:W-:-:S02]  /*1a9f0*/  ISETP.GE.AND P2, PT, R11, UR4, PT ;  /* 0x000000040b007c0c */ /* 0x000fc4000bf46270 */
[----:B------:R-:W-:Y:S01]  /*1aa00*/  @!P3 LEA.HI.X R9, R24, R10, R28, 0x2, P4 ;  /* 0x0000000a1809b211 */ /* 0x000fe200020f141c */
[C---:B------:R-:W-:Y:S01]  /*1aa10*/  VIADD R28, R205.reuse, 0xa8 ;  /* 0x000000a8cd1c7836 */ /* 0x040fe20000000000 */
[----:B------:R-:W-:Y:S01]  /*1aa20*/  SHF.R.S32.HI R15, RZ, 0x1f, R15 ;  /* 0x0000001fff0f7819 */ /* 0x000fe2000001140f */
[----:B------:R-:W-:Y:S01]  /*1aa30*/  VIADD R24, R205, 0xa0 ;  /* 0x000000a0cd187836 */ /* 0x000fe20000000000 */
[C---:B---3--:R-:W-:Y:S01]  /*1aa40*/  @!P1 LEA R12, P5, R3.reuse, R14, 0x2 ;  /* 0x0000000e030c9211 */ /* 0x048fe200078a10ff */
[----:B------:R3:W-:Y:S01]  /*1aa50*/  @!P3 ST.E.64 desc[UR38][R8.64], R94 ;  /* 0x0000005e0800b985 */ /* 0x0007e2000c101b26 */
[----:B------:R-:W-:Y:S02]  /*1aa60*/  ISETP.GE.AND P4, PT, R28, UR4, PT ;  /* 0x000000041c007c0c */ /* 0x000fe4000bf86270 */
[----:B------:R-:W-:Y:S01]  /*1aa70*/  @!P1 LEA.HI.X R13, R3, R10, R15, 0x2, P5 ;  /* 0x0000000a030d9211 */ /* 0x000fe200028f140f */
[----:B------:R-:W-:Y:S01]  /*1aa80*/  VIADD R15, R205, 0xb0 ;  /* 0x000000b0cd0f7836 */ /* 0x000fe20000000000 */
[-C--:B0-----:R-:W-:Y:S01]  /*1aa90*/  @!P0 LEA R20, P5, R25, R14.reuse, 0x2 ;  /* 0x0000000e19148211 */ /* 0x081fe200078a10ff */
[----:B------:R-:W-:Y:S01]  /*1aaa0*/  VIADD R3, R205, 0xb8 ;  /* 0x000000b8cd037836 */ /* 0x000fe20000000000 */
[----:B------:R-:W-:Y:S01]  /*1aab0*/  SHF.R.S32.HI R24, RZ, 0x1f, R24 ;  /* 0x0000001fff187819 */ /* 0x000fe20000011418 */
[----:B------:R0:W-:Y:S01]  /*1aac0*/  @!P1 ST.E.64 desc[UR38][R12.64], R98 ;  /* 0x000000620c009985 */ /* 0x0001e2000c101b26 */
[----:B-1----:R-:W-:-:S02]  /*1aad0*/  @!P2 LEA R4, P1, R11, R14, 0x2 ;  /* 0x0000000e0b04a211 */ /* 0x002fc400078210ff */
[----:B------:R-:W-:Y:S02]  /*1aae0*/  ISETP.GE.AND P3, PT, R15, UR4, PT ;  /* 0x000000040f007c0c */ /* 0x000fe4000bf66270 */
[-C--:B------:R-:W-:Y:S01]  /*1aaf0*/  @!P0 LEA.HI.X R21, R25, R10.reuse, R29, 0x2, P5 ;  /* 0x0000000a19158211 */ /* 0x080fe200028f141d */
[----:B------:R-:W-:Y:S01]  /*1ab00*/  VIADD R29, R205, 0xa8 ;  /* 0x000000a8cd1d7836 */ /* 0x000fe20000000000 */
[----:B------:R-:W-:Y:S01]  /*1ab10*/  @!P2 LEA.HI.X R5, R11, R10, R24, 0x2, P1 ;  /* 0x0000000a0b05a211 */ /* 0x000fe200008f1418 */
[----:B------:R-:W-:Y:S01]  /*1ab20*/  VIADD R25, R205, 0xc8 ;  /* 0x000000c8cd197836 */ /* 0x000fe20000000000 */
[----:B------:R-:W-:Y:S01]  /*1ab30*/  ISETP.GE.AND P1, PT, R3, UR4, PT ;  /* 0x0000000403007c0c */ /* 0x000fe2000bf26270 */
[----:B------:R-:W-:Y:S01]  /*1ab40*/  @!P0 ST.E.64 desc[UR38][R20.64], R102 ;  /* 0x0000006614008985 */ /* 0x000fe2000c101b26 */
[-C--:B--2---:R-:W-:Y:S01]  /*1ab50*/  @!P4 LEA R6, P0, R28, R14.reuse, 0x2 ;  /* 0x0000000e1c06c211 */ /* 0x084fe200078010ff */
[C---:B------:R-:W-:Y:S01]  /*1ab60*/  VIADD R24, R205.reuse, 0xb0 ;  /* 0x000000b0cd187836 */ /* 0x040fe20000000000 */
[----:B------:R-:W-:Y:S01]  /*1ab70*/  SHF.R.S32.HI R29, RZ, 0x1f, R29 ;  /* 0x0000001fff1d7819 */ /* 0x000fe2000001141d */
[----:B------:R-:W-:Y:S01]  /*1ab80*/  VIADD R11, R205, 0xc0 ;  /* 0x000000c0cd0b7836 */ /* 0x000fe20000000000 */
[----:B------:R1:W-:Y:S01]  /*1ab90*/  @!P2 ST.E.64 desc[UR38][R4.64], R106 ;  /* 0x0000006a0400a985 */ /* 0x0003e2000c101b26 */
[----:B---3--:R-:W-:-:S02]  /*1aba0*/  @!P3 LEA R8, P5, R15, R14, 0x2 ;  /* 0x0000000e0f08b211 */ /* 0x008fc400078a10ff */
[----:B------:R-:W-:Y:S01]  /*1abb0*/  @!P4 LEA.HI.X R7, R28, R10, R29, 0x2, P0 ;  /* 0x0000000a1c07c211 */ /* 0x000fe200000f141d */
[----:B------:R-:W-:Y:S01]  /*1abc0*/  VIADD R28, R205, 0xb8 ;  /* 0x000000b8cd1c7836 */ /* 0x000fe20000000000 */
[----:B------:R-:W-:Y:S02]  /*1abd0*/  SHF.R.S32.HI R24, RZ, 0x1f, R24 ;  /* 0x0000001fff187819 */ /* 0x000fe40000011418 */
[----:B------:R-:W-:Y:S01]  /*1abe0*/  ISETP.GE.AND P0, PT, R25, UR4, PT ;  /* 0x0000000419007c0c */ /* 0x000fe2000bf06270 */
[----:B------:R2:W-:Y:S01]  /*1abf0*/  @!P4 ST.E.64 desc[UR38][R6.64], R110 ;  /* 0x0000006e0600c985 */ /* 0x0005e2000c101b26 */
[----:B------:R-:W-:Y:S02]  /*1ac00*/  ISETP.GE.AND P2, PT, R11, UR4, PT ;  /* 0x000000040b007c0c */ /* 0x000fe4000bf46270 */
[----:B0-----:R-:W-:Y:S02]  /*1ac10*/  @!P1 LEA R12, P4, R3, R14, 0x2 ;  /* 0x0000000e030c9211 */ /* 0x001fe400078810ff */
[----:B------:R-:W-:-:S02]  /*1ac20*/  SHF.R.S32.HI R28, RZ, 0x1f, R28 ;  /* 0x0000001fff1c7819 */ /* 0x000fc4000001141c */
[-C--:B------:R-:W-:Y:S01]  /*1ac30*/  @!P3 LEA.HI.X R9, R15, R10.reuse, R24, 0x2, P5 ;  /* 0x0000000a0f09b211 */ /* 0x080fe200028f1418 */
[----:B------:R-:W-:Y:S01]  /*1ac40*/  VIADD R15, R205, 0xd0 ;  /* 0x000000d0cd0f7836 */ /* 0x000fe20000000000 */
[----:B------:R-:W-:Y:S01]  /*1ac50*/  @!P1 LEA.HI.X R13, R3, R10, R28, 0x2, P4 ;  /* 0x0000000a030d9211 */ /* 0x000fe200020f141c */
[----:B------:R-:W-:Y:S02]  /*1ac60*/  VIADD R28, R205, 0xc8 ;  /* 0x000000c8cd1c7836 */ /* 0x000fe40000000000 */
[----:B------:R0:W-:Y:S01]  /*1ac70*/  @!P3 ST.E.64 desc[UR38][R8.64], R114 ;  /* 0x000000720800b985 */ /* 0x0001e2000c101b26 */
[----:B------:R-:W-:Y:S01]  /*1ac80*/  ISETP.GE.AND P3, PT, R15, UR4, PT ;  /* 0x000000040f007c0c */ /* 0x000fe2000bf66270 */
[----:B------:R-:W-:Y:S01]  /*1ac90*/  VIADD R24, R205, 0xc0 ;  /* 0x000000c0cd187836 */ /* 0x000fe20000000000 */
[-C--:B-1----:R-:W-:Y:S01]  /*1aca0*/  @!P0 LEA R4, P4, R25, R14.reuse, 0x2 ;  /* 0x0000000e19048211 */ /* 0x082fe200078810ff */
[----:B------:R-:W-:Y:S01]  /*1acb0*/  VIADD R3, R205, 0xd8 ;  /* 0x000000d8cd037836 */ /* 0x000fe20000000000 */
[----:B------:R-:W-:Y:S01]  /*1acc0*/  SHF.R.S32.HI R28, RZ, 0x1f, R28 ;  /* 0x0000001fff1c7819 */ /* 0x000fe2000001141c */
[----:B------:R1:W-:Y:S01]  /*1acd0*/  @!P1 ST.E.64 desc[UR38][R12.64], R118 ;  /* 0x000000760c009985 */ /* 0x0003e2000c101b26 */
[----:B------:R-:W-:-:S02]  /*1ace0*/  @!P2 LEA R20, P5, R11, R14, 0x2 ;  /* 0x0000000e0b14a211 */ /* 0x000fc400078a10ff */
[----:B------:R-:W-:Y:S02]  /*1acf0*/  SHF.R.S32.HI R24, RZ, 0x1f, R24 ;  /* 0x0000001fff187819 */ /* 0x000fe40000011418 */
[-C--:B------:R-:W-:Y:S01]  /*1ad00*/  @!P0 LEA.HI.X R5, R25, R10.reuse, R28, 0x2, P4 ;  /* 0x0000000a19058211 */ /* 0x080fe200020f141c */
[----:B------:R-:W-:Y:S01]  /*1ad10*/  VIADD R25, R205, 0xd0 ;  /* 0x000000d0cd197836 */ /* 0x000fe20000000000 */
[----:B------:R-:W-:Y:S01]  /*1ad20*/  @!P2 LEA.HI.X R21, R11, R10, R24, 0x2, P5 ;  /* 0x0000000a0b15a211 */ /* 0x000fe200028f1418 */
[----:B------:R-:W-:Y:S01]  /*1ad30*/  VIADD R24, R205, 0xe0 ;  /* 0x000000e0cd187836 */ /* 0x000fe20000000000 */
[----:B------:R-:W-:Y:S01]  /*1ad40*/  ISETP.GE.AND P1, PT, R3, UR4, PT ;  /* 0x0000000403007c0c */ /* 0x000fe2000bf26270 */
[----:B------:R-:W-:Y:S01]  /*1ad50*/  VIADD R11, R205, 0xe8 ;  /* 0x000000e8cd0b7836 */ /* 0x000fe20000000000 */
[----:B------:R-:W-:Y:S01]  /*1ad60*/  SHF.R.S32.HI R25, RZ, 0x1f, R25 ;  /* 0x0000001fff197819 */ /* 0x000fe20000011419 */
[----:B------:R3:W-:Y:S01]  /*1ad70*/  @!P2 ST.E.64 desc[UR38][R20.64], R122 ;  /* 0x0000007a1400a985 */ /* 0x0007e2000c101b26 */
[----:B--2---:R-:W-:-:S02]  /*1ad80*/  @!P3 LEA R6, P5, R15, R14, 0x2 ;  /* 0x0000000e0f06b211 */ /* 0x004fc400078a10ff */
[----:B------:R-:W-:Y:S01]  /*1ad90*/  ISETP.GE.AND P4, PT, R24, UR4, PT ;  /* 0x0000000418007c0c */ /* 0x000fe2000bf86270 */
[----:B------:R2:W-:Y:S01]  /*1ada0*/  @!P0 ST.E.64 desc[UR38][R4.64], R126 ;  /* 0x0000007e04008985 */ /* 0x0005e2000c101b26 */
[----:B------:R-:W-:Y:S01]  /*1adb0*/  @!P3 LEA.HI.X R7, R15, R10, R25, 0x2, P5 ;  /* 0x0000000a0f07b211 */ /* 0x000fe200028f1419 */
[----:B------:R-:W-:Y:S01]  /*1adc0*/  VIADD R15, R205, 0xd8 ;  /* 0x000000d8cd0f7836 */ /* 0x000fe20000000000 */
[----:B------:R-:W-:Y:S01]  /*1add0*/  ISETP.GE.AND P2, PT, R11, UR4, PT ;  /* 0x000000040b007c0c */ /* 0x000fe2000bf46270 */
[----:B------:R-:W-:Y:S01]  /*1ade0*/  VIADD R25, R205, 0xe0 ;  /* 0x000000e0cd197836 */ /* 0x000fe20000000000 */
[----:B------:R-:W-:Y:S01]  /*1adf0*/  ISETP.GE.AND P0, PT, R237, UR4, PT ;  /* 0x00000004ed007c0c */ /* 0x000fe2000bf06270 */
[----:B------:R2:W-:Y:S01]  /*1ae00*/  @!P3 ST.E.64 desc[UR38][R6.64], R130 ;  /* 0x000000820600b985 */ /* 0x0005e2000c101b26 */
[----:B------:R-:W-:Y:S02]  /*1ae10*/  SHF.R.S32.HI R15, RZ, 0x1f, R15 ;  /* 0x0000001fff0f7819 */ /* 0x000fe4000001140f */
[----:B0-----:R-:W-:-:S02]  /*1ae20*/  @!P1 LEA R8, P5, R3, R14, 0x2 ;  /* 0x0000000e03089211 */ /* 0x001fc400078a10ff */
[----:B------:R-:W-:Y:S02]  /*1ae30*/  SHF.R.S32.HI R25, RZ, 0x1f, R25 ;  /* 0x0000001fff197819 */ /* 0x000fe40000011419 */
[----:B------:R-:W-:Y:S01]  /*1ae40*/  @!P1 LEA.HI.X R9, R3, R10, R15, 0x2, P5 ;  /* 0x0000000a03099211 */ /* 0x000fe200028f140f */
[----:B------:R-:W-:Y:S01]  /*1ae50*/  VIADD R15, R205, 0xe8 ;  /* 0x000000e8cd0f7836 */ /* 0x000fe20000000000 */
[CC--:B-1----:R-:W-:Y:S02]  /*1ae60*/  @!P4 LEA R12, P3, R24.reuse, R14.reuse, 0x2 ;  /* 0x0000000e180cc211 */ /* 0x0c2fe400078610ff */
[----:B---3--:R-:W-:Y:S01]  /*1ae70*/  @!P2 LEA R20, P5, R11, R14, 0x2 ;  /* 0x0000000e0b14a211 */ /* 0x008fe200078a10ff */
[----:B------:R2:W-:Y:S01]  /*1ae80*/  @!P1 ST.E.64 desc[UR38][R8.64], R134 ;  /* 0x0000008608009985 */ /* 0x0005e2000c101b26 */
[----:B------:R-:W-:Y:S02]  /*1ae90*/  SHF.R.S32.HI R15, RZ, 0x1f, R15 ;  /* 0x0000001fff0f7819 */ /* 0x000fe4000001140f */
[----:B------:R-:W-:-:S02]  /*1aea0*/  @!P4 LEA.HI.X R13, R24, R10, R25, 0x2, P3 ;  /* 0x0000000a180dc211 */ /* 0x000fc400018f1419 */
[----:B------:R-:W-:Y:S02]  /*1aeb0*/  SHF.R.S32.HI R3, RZ, 0x1f, R237 ;  /* 0x0000001fff037819 */ /* 0x000fe400000114ed */
[----:B------:R-:W-:Y:S01]  /*1aec0*/  @!P0 LEA R24, P3, R237, R14, 0x2 ;  /* 0x0000000eed188211 */ /* 0x000fe200078610ff */
[----:B------:R2:W-:Y:S01]  /*1aed0*/  @!P4 ST.E.64 desc[UR38][R12.64], R138 ;  /* 0x0000008a0c00c985 */ /* 0x0005e2000c101b26 */
[-C--:B------:R-:W-:Y:S02]  /*1aee0*/  @!P2 LEA.HI.X R21, R11, R10.reuse, R15, 0x2, P5 ;  /* 0x0000000a0b15a211 */ /* 0x080fe400028f140f */
        /* <DEDUP_REMOVED lines=10> */
.L_x_2840:
[----:B------:R-:W-:Y:S01]  /*1af90*/  ULDC.64 UR4, c[0x0][0xc08] ;  /* 0x0003020000047ab9 */ /* 0x000fe20000000a00 */
[----:B------:R-:W4:Y:S01]  /*1afa0*/  LDC.64 R4, c[0x0][0xc00] ;  /* 0x00030000ff047b82 */ /* 0x000f220000000a00 */
[----:B------:R-:W-:Y:S01]  /*1afb0*/  ISETP.NE.U32.AND P0, PT, RZ, UR4, PT ;  /* 0x00000004ff007c0c */ /* 0x000fe2000bf05070 */
[----:B------:R-:W-:-:S03]  /*1afc0*/  IMAD.MOV.U32 R3, RZ, RZ, RZ ;  /* 0x000000ffff037224 */ /* 0x000fc600078e00ff */
[----:B------:R-:W-:Y:S01]  /*1afd0*/  ISETP.NE.AND.EX P1, PT, RZ, UR5, PT, P0 ;  /* 0x00000005ff007c0c */ /* 0x000fe2000bf25300 */
[----:B------:R-:W-:Y:S02]  /*1afe0*/  ULDC.64 UR4, c[0x0][0xc00] ;  /* 0x0003000000047ab9 */ /* 0x000fe40000000a00 */
[----:B------:R-:W-:-:S04]  /*1aff0*/  ISETP.NE.U32.AND P0, PT, RZ, UR4, PT ;  /* 0x00000004ff007c0c */ /* 0x000fc8000bf05070 */
[----:B------:R-:W-:-:S06]  /*1b000*/  ISETP.NE.AND.EX P0, PT, RZ, UR5, PT, P0 ;  /* 0x00000005ff007c0c */ /* 0x000fcc000bf05300 */
[----:B------:R-:W0:Y:S01]  /*1b010*/  @P1 LDC.64 R6, c[0x0][0xc08] ;  /* 0x00030200ff061b82 */ /* 0x000e220000000a00 */
[----:B------:R-:W-:Y:S02]  /*1b020*/  ULDC UR4, c[0x0][0xa88] ;  /* 0x0002a20000047ab9 */ /* 0x000fe40000000800 */
[----:B------:R-:W-:Y:S02]  /*1b030*/  IMAD.U32 R20, RZ, RZ, UR4 ;  /* 0x00000004ff147e24 */ /* 0x000fe4000f8e00ff */
[----:B----4-:R-:W-:-:S05]  /*1b040*/  IMAD.WIDE R4, R230, 0x4, R4 ;  /* 0x00000004e6047825 */ /* 0x010fca00078e0204 */
[----:B------:R4:W5:Y:S01]  /*1b050*/  @P0 LDG.E R3, desc[UR38][R4.64] ;  /* 0x0000002604030981 */ /* 0x000962000c1e1900 */
[----:B0-----:R-:W-:-:S05]  /*1b060*/  @P1 IMAD.WIDE R6, R230, 0x4, R6 ;  /* 0x00000004e6061825 */ /* 0x001fca00078e0206 */
[----:B------:R4:W5:Y:S01]  /*1b070*/  @P1 LDG.E R20, desc[UR38][R6.64] ;  /* 0x0000002606141981 */ /* 0x000962000c1e1900 */
[----:B------:R-:W-:Y:S02]  /*1b080*/  ISETP.NE.AND P2, PT, R225, RZ, PT ;  /* 0x000000ffe100720c */ /* 0x000fe40003f45270 */
[----:B------:R-:W-:Y:S01]  /*1b090*/  SHF.R.S32.HI R28, RZ, 0x1f, R230 ;  /* 0x0000001fff1c7819 */ /* 0x000fe200000114e6 */
[----:B------:R-:W0:Y:S10]  /*1b0a0*/  S2R R8, SR_TID.X ;  /* 0x0000000000087919 */ /* 0x000e340000002100 */
[----:B------:R-:W1:Y:S01]  /*1b0b0*/  @!P2 LDC R225, c[0x0][0xad4] ;  /* 0x0002b500ffe1ab82 */ /* 0x000e620000000800 */
[----:B0-----:R-:W-:Y:S01]  /*1b0c0*/  VIADD R0, R8, 0xffffff80 ;  /* 0xffffff8008007836 */ /* 0x001fe20000000000 */
[----:B-1----:R-:W-:-:S04]  /*1b0d0*/  ISETP.GT.AND P2, PT, R225, 0x1, PT ;  /* 0x00000001e100780c */ /* 0x002fc80003f44270 */
[----:B------:R-:W-:Y:S01]  /*1b0e0*/  ISETP.GT.AND P3, PT, R0, 0x7f, PT ;  /* 0x0000007f0000780c */ /* 0x000fe20003f64270 */
[----:B----4-:R-:W-:-:S12]  /*1b0f0*/  @P1 BRA `(.L_x_2858) ;  /* 0x0000000000101947 */ /* 0x010fd80003800000 */
[----:B------:R-:W-:Y:S05]  /*1b100*/  @!P0 BRA `(.L_x_2858) ;  /* 0x00000000000c8947 */ /* 0x000fea0003800000 */
[----:B------:R-:W4:Y:S04]  /*1b110*/  LDG.E R7, desc[UR38][R4.64] ;  /* 0x0000002604077981 */ /* 0x000f28000c1e1900 */
[----:B-----5:R-:W4:Y:S02]  /*1b120*/  LDG.E R20, desc[UR38][R4.64+0x4] ;  /* 0x0000042604147981 */ /* 0x020f24000c1e1900 */
[----:B----4-:R-:W-:-:S07]  /*1b130*/  IMAD.IADD R20, R20, 0x1, -R7 ;  /* 0x0000000114147824 */ /* 0x010fce00078e0a07 */
.L_x_2858:
[----:B------:R-:W-:Y:S01]  /*1b140*/  BSSY B1, `(.L_x_2859) ;  /* 0x0000035000017945 */ /* 0x000fe20003800000 */
[----:B------:R-:W-:Y:S02]  /*1b150*/  SEL R27, R230, RZ, !P0 ;  /* 0x000000ffe61b7207 */ /* 0x000fe40004000000 */
[----:B------:R-:W-:Y:S02]  /*1b160*/  SEL R28, R28, RZ, !P0 ;  /* 0x000000ff1c1c7207 */ /* 0x000fe40004000000 */
[----:B-----5:R-:W-:Y:S01]  /*1b170*/  SHF.R.S32.HI R26, RZ, 0x1f, R3 ;  /* 0x0000001fff1a7819 */ /* 0x020fe20000011403 */
[----:B------:R-:W-:Y:S06]  /*1b180*/  @P3 BRA `(.L_x_2860) ;  /* 0x0000000000c03947 */ /* 0x000fec0003800000 */
[----:B------:R-:W0:Y:S01]  /*1b190*/  LDC R31, c[0x0][0xbe8] ;  /* 0x0002fa00ff1f7b82 */ /* 0x000e220000000800 */
[----:B------:R-:W-:Y:S01]  /*1b1a0*/  IADD3 R29, R209, -0x80, R8 ;  /* 0xffffff80d11d7810 */ /* 0x000fe20007ffe008 */
[----:B0-----:R-:W-:-:S05]  /*1b1b0*/  IMAD R0, R20, R31, RZ ;  /* 0x0000001f14007224 */ /* 0x001fca00078e02ff */
        /* <DEDUP_REMOVED lines=9> */
[----:B------:R-:W1:Y:S08]  /*1b250*/  LDC.64 R12, c[0x0][R24+0x220] ;  /* 0x00008800180c7b82 */ /* 0x000e700000000a00 */
[----:B------:R-:W4:Y:S08]  /*1b260*/  LDC.64 R14, c[0x0][R24+0x218] ;  /* 0x00008600180e7b82 */ /* 0x000f300000000a00 */
[----:B------:R-:W5:Y:S08]  /*1b270*/  LDC.64 R8, c[0x0][R24+0x228] ;  /* 0x00008a0018087b82 */ /* 0x000f700000000a00 */
[----:B------:R-:W2:Y:S08]  /*1b280*/  LDC.64 R6, c[0x0][R24+0x210] ;  /* 0x0000840018067b82 */ /* 0x000eb00000000a00 */
[----:B------:R-:W3:Y:S08]  /*1b290*/  @P1 LDC R0, c[0x0][0xbec] ;  /* 0x0002fb00ff001b82 */ /* 0x000ef00000000800 */
[----:B------:R-:W5:Y:S01]  /*1b2a0*/  @P1 LDC R33, c[0x0][0xbf0] ;  /* 0x0002fc00ff211b82 */ /* 0x000f620000000800 */
[----:B-1----:R-:W-:-:S07]  /*1b2b0*/  IMAD R13, R13, R27, RZ ;  /* 0x0000001b0d0d7224 */ /* 0x002fce00078e02ff */
[----:B0-----:R-:W0:Y:S01]  /*1b2c0*/  @!P0 LDC R4, c[0x0][0xb50] ;  /* 0x0002d400ff048b82 */ /* 0x001e220000000800 */
[----:B------:R-:W-:-:S04]  /*1b2d0*/  IMAD.WIDE.U32 R10, R12, R27, RZ ;  /* 0x0000001b0c0a7225 */ /* 0x000fc800078e00ff */
[----:B------:R-:W-:Y:S02]  /*1b2e0*/  IMAD R13, R12, R28, R13 ;  /* 0x0000001c0c0d7224 */ /* 0x000fe400078e020d */
[----:B---3--:R-:W-:Y:S01]  /*1b2f0*/  @P1 IMAD.HI.U32 R0, R29, R0, RZ ;  /* 0x000000001d001227 */ /* 0x008fe200078e00ff */
[----:B------:R-:W1:Y:S03]  /*1b300*/  @!P0 LDC R5, c[0x0][0xb54] ;  /* 0x0002d500ff058b82 */ /* 0x000e660000000800 */
        /* <DEDUP_REMOVED lines=15> */
[----:B--2---:R-:W-:Y:S01]  /*1b400*/  IMAD R0, R7, R11, RZ ;  /* 0x0000000b07007224 */ /* 0x004fe200078e02ff */
[----:B------:R-:W-:-:S05]  /*1b410*/  SHF.R.S32.HI R13, RZ, 0x1f, R11 ;  /* 0x0000001fff0d7819 */ /* 0x000fca000001140b */
[C---:B------:R-:W-:Y:S02]  /*1b420*/  IMAD R13, R6.reuse, R13, R0 ;  /* 0x0000000d060d7224 */ /* 0x040fe400078e0200 */
[----:B------:R-:W-:-:S04]  /*1b430*/  IMAD.WIDE.U32 R6, R6, R11, R8 ;  /* 0x0000000b06067225 */ /* 0x000fc800078e0008 */
[----:B------:R-:W-:Y:S01]  /*1b440*/  IMAD.IADD R0, R7, 0x1, R13 ;  /* 0x0000000107007824 */ /* 0x000fe200078e020d */
[----:B0-----:R-:W-:Y:S01]  /*1b450*/  LEA R4, P0, R6, R4, 0x2 ;  /* 0x0000000406047211 */ /* 0x001fe200078010ff */
[----:B------:R-:W-:-:S03]  /*1b460*/  IMAD.MOV.U32 R7, RZ, RZ, -0x800000 ;  /* 0xff800000ff077424 */ /* 0x000fc600078e00ff */
[----:B-1----:R-:W-:-:S05]  /*1b470*/  LEA.HI.X R5, R6, R5, R0, 0x2, P0 ;  /* 0x0000000506057211 */ /* 0x002fca00000f1400 */
[----:B------:R0:W-:Y:S04]  /*1b480*/  STG.E desc[UR38][R4.64], R7 ;  /* 0x0000000704007986 */ /* 0x0001e8000c101926 */
.L_x_2860:
[----:B------:R-:W-:Y:S05]  /*1b490*/  BSYNC B1 ;  /* 0x0000000000017941 */ /* 0x000fea0003800000 */
.L_x_2859:
[----:B------:R-:W-:Y:S05]  /*1b4a0*/  @P2 BRA `(.L_x_2853) ;  /* 0x00000008008c2947 */ /* 0x000fea0003800000 */
[----:B------:R-:W1:Y:S01]  /*1b4b0*/  S2R R0, SR_TID.X ;  /* 0x0000000000007919 */ /* 0x000e620000002100 */
[----:B------:R-:W4:Y:S01]  /*1b4c0*/  LDC R21, c[0x0][0xbe8] ;  /* 0x0002fa00ff157b82 */ /* 0x000f220000000800 */
[----:B------:R-:W-:Y:S01]  /*1b4d0*/  ULDC.64 UR4, c[0x0][0xaa0] ;  /* 0x0002a80000047ab9 */ /* 0x000fe20000000a00 */
[----:B------:R-:W-:Y:S01]  /*1b4e0*/  ULDC.64 UR6, c[0x0][0xaf0] ;  /* 0x0002bc0000067ab9 */ /* 0x000fe20000000a00 */
[----:B----4-:R-:W-:Y:S01]  /*1b4f0*/  ISETP.NE.AND P0, PT, R21, 0x1, PT ;  /* 0x000000011500780c */ /* 0x010fe20003f05270 */
[----:B-1----:R-:W-:Y:S02]  /*1b500*/  VIADD R6, R0, 0xffffff80 ;  /* 0xffffff8000067836 */ /* 0x002fe40000000000 */
[----:B------:R-:W-:-:S03]  /*1b510*/  IMAD R0, R26, UR4, RZ ;  /* 0x000000041a007c24 */ /* 0x000fc6000f8e02ff */
[----:B0-----:R-:W-:-:S07]  /*1b520*/  SHF.R.S32.HI R5, RZ, 0x1f, R6 ;  /* 0x0000001fff057819 */ /* 0x001fce0000011406 */
[----:B------:R-:W0:Y:S01]  /*1b530*/  @P0 LDC R8, c[0x0][0xbec] ;  /* 0x0002fb00ff080b82 */ /* 0x000e220000000800 */
[----:B------:R-:W-:Y:S01]  /*1b540*/  IMAD R7, R3, UR5, R0 ;  /* 0x0000000503077c24 */ /* 0x000fe2000f8e0200 */
[----:B------:R-:W-:Y:S01]  /*1b550*/  LEA.HI R9, R5, R6, RZ, 0x3 ;  /* 0x0000000605097211 */ /* 0x000fe200078f18ff */
[----:B------:R-:W-:Y:S01]  /*1b560*/  IMAD.WIDE.U32 R4, R3, UR4, RZ ;  /* 0x0000000403047c25 */ /* 0x000fe2000f8e00ff */
[----:B------:R-:W-:Y:S02]  /*1b570*/  ULDC.64 UR4, c[0x0][0xae8] ;  /* 0x0002ba0000047ab9 */ /* 0x000fe40000000a00 */
[----:B------:R-:W-:Y:S02]  /*1b580*/  LOP3.LUT R13, R9, 0xfffffff8, RZ, 0xc0, !PT ;  /* 0xfffffff8090d7812 */ /* 0x000fe400078ec0ff */
[----:B------:R-:W1:Y:S01]  /*1b590*/  @P0 LDC R11, c[0x0][0xbf0] ;  /* 0x0002fc00ff0b0b82 */ /* 0x000e620000000800 */
[----:B------:R-:W-:Y:S01]  /*1b5a0*/  SHF.R.S32.HI R10, RZ, 0x3, R9 ;  /* 0x00000003ff0a7819 */ /* 0x000fe20000011409 */
[----:B------:R-:W-:-:S02]  /*1b5b0*/  IMAD.IADD R5, R5, 0x1, R7 ;  /* 0x0000000105057824 */ /* 0x000fc400078e0207 */
[----:B------:R-:W-:Y:S02]  /*1b5c0*/  IMAD.IADD R0, R6, 0x1, -R13 ;  /* 0x0000000106007824 */ /* 0x000fe400078e0a0d */
[----:B------:R-:W-:-:S04]  /*1b5d0*/  IMAD.WIDE.U32 R4, R224, UR4, R4 ;  /* 0x00000004e0047c25 */ /* 0x000fc8000f8e0004 */
[----:B------:R-:W-:Y:S02]  /*1b5e0*/  IMAD R0, R0, 0x20, R10 ;  /* 0x0000002000007824 */ /* 0x000fe400078e020a */
[----:B------:R-:W-:Y:S01]  /*1b5f0*/  IMAD R5, R224, UR5, R5 ;  /* 0x00000005e0057c24 */ /* 0x000fe2000f8e0205 */
[----:B------:R-:W-:Y:S01]  /*1b600*/  ULDC.64 UR4, c[0x0][0xae0] ;  /* 0x0002b80000047ab9 */ /* 0x000fe20000000a00 */
[----:B------:R-:W-:Y:S02]  /*1b610*/  IMAD.IADD R9, R209, 0x1, R0 ;  /* 0x00000001d1097824 */ /* 0x000fe400078e0200 */
[----:B------:R-:W-:Y:S02]  /*1b620*/  IMAD R6, R28, UR6, RZ ;  /* 0x000000061c067c24 */ /* 0x000fe4000f8e02ff */
[----:B0-----:R-:W-:-:S04]  /*1b630*/  @P0 IMAD.HI.U32 R0, R9, R8, RZ ;  /* 0x0000000809000227 */ /* 0x001fc800078e00ff */
[----:B------:R-:W-:Y:S01]  /*1b640*/  IMAD.MOV.U32 R3, RZ, RZ, R9 ;  /* 0x000000ffff037224 */ /* 0x000fe200078e0009 */
[----:B-1----:R-:W-:Y:S01]  /*1b650*/  @P0 SHF.R.U32.HI R3, RZ, R11, R0 ;  /* 0x0000000bff030219 */ /* 0x002fe20000011600 */
[C---:B------:R-:W-:Y:S02]  /*1b660*/  IMAD R7, R27.reuse, UR7, R6 ;  /* 0x000000071b077c24 */ /* 0x040fe4000f8e0206 */
[----:B------:R-:W-:Y:S01]  /*1b670*/  IMAD.WIDE.U32 R4, R27, UR6, R4 ;  /* 0x000000061b047c25 */ /* 0x000fe2000f8e0004 */
[----:B------:R-:W-:-:S03]  /*1b680*/  SHF.R.S32.HI R0, RZ, 0x1f, R3 ;  /* 0x0000001fff007819 */ /* 0x000fc60000011403 */
[----:B------:R-:W-:Y:S02]  /*1b690*/  IMAD.MOV R6, RZ, RZ, -R3 ;  /* 0x000000ffff067224 */ /* 0x000fe400078e0a03 */
[----:B------:R-:W-:Y:S02]  /*1b6a0*/  IMAD.IADD R5, R5, 0x1, R7 ;  /* 0x0000000105057824 */ /* 0x000fe400078e0207 */
[----:B------:R-:W-:Y:S02]  /*1b6b0*/  IMAD R0, R0, UR4, RZ ;  /* 0x0000000400007c24 */ /* 0x000fe4000f8e02ff */
[----:B------:R-:W-:Y:S02]  /*1b6c0*/  IMAD R7, R21, R6, R9 ;  /* 0x0000000615077224 */ /* 0x000fe400078e0209 */
[----:B------:R-:W-:-:S04]  /*1b6d0*/  IMAD.WIDE.U32 R4, R3, UR4, R4 ;  /* 0x0000000403047c25 */ /* 0x000fc8000f8e0004 */
[----:B------:R-:W-:Y:S01]  /*1b6e0*/  IMAD R3, R3, UR5, R0 ;  /* 0x0000000503037c24 */ /* 0x000fe2000f8e0200 */
[----:B------:R-:W-:Y:S01]  /*1b6f0*/  SHF.R.S32.HI R0, RZ, 0x1f, R7 ;  /* 0x0000001fff007819 */ /* 0x000fe20000011407 */
[----:B------:R-:W-:Y:S01]  /*1b700*/  ULDC.64 UR4, c[0x0][0xad8] ;  /* 0x0002b60000047ab9 */ /* 0x000fe20000000a00 */
[----:B------:R-:W-:Y:S02]  /*1b710*/  VIADD R6, R208, 0xc0 ;  /* 0x000000c0d0067836 */ /* 0x000fe40000000000 */
[----:B------:R-:W-:Y:S02]  /*1b720*/  IMAD.IADD R5, R5, 0x1, R3 ;  /* 0x0000000105057824 */ /* 0x000fe400078e0203 */
[----:B------:R-:W-:Y:S02]  /*1b730*/  IMAD R0, R0, UR4, RZ ;  /* 0x0000000400007c24 */ /* 0x000fe4000f8e02ff */
[----:B------:R-:W-:-:S04]  /*1b740*/  IMAD.WIDE.U32 R4, R7, UR4, R4 ;  /* 0x0000000407047c25 */ /* 0x000fc8000f8e0004 */
[----:B------:R-:W-:Y:S01]  /*1b750*/  IMAD R3, R7, UR5, R0 ;  /* 0x0000000507037c24 */ /* 0x000fe2000f8e0200 */
[----:B------:R-:W-:Y:S01]  /*1b760*/  ULDC.64 UR4, c[0x0][0xa80] ;  /* 0x0002a00000047ab9 */ /* 0x000fe20000000a00 */
[----:B------:R-:W-:Y:S02]  /*1b770*/  SHF.R.S32.HI R7, RZ, 0x1f, R6 ;  /* 0x0000001fff077819 */ /* 0x000fe40000011406 */
[----:B------:R-:W-:Y:S01]  /*1b780*/  IMAD.IADD R3, R5, 0x1, R3 ;  /* 0x0000000105037824 */ /* 0x000fe200078e0203 */
[----:B------:R-:W-:Y:S01]  /*1b790*/  LEA R0, P0, R4, UR4, 0x1 ;  /* 0x0000000404007c11 */ /* 0x000fe2000f8008ff */
[----:B------:R-:W-:-:S03]  /*1b7a0*/  UMOV UR4, 0xffffffff ;  /* 0xffffffff00047882 */ /* 0x000fc60000000000 */
[----:B------:R-:W-:Y:S01]  /*1b7b0*/  LEA.HI.X R4, R4, UR5, R3, 0x1, P0 ;  /* 0x0000000504047c11 */ /* 0x000fe200080f0c03 */
[----:B------:R-:W-:Y:S08]  /*1b7c0*/  BRA.DIV UR4, `(.L_x_2861) ;  /* 0x000000aa04447947 */ /* 0x000ff0000b800000 */
[----:B------:R0:W1:Y:S04]  /*1b7d0*/  SHFL.IDX PT, R3, R4, RZ, 0x181f ;  /* 0x00181fff04037589 */ /* 0x00006800000e0000 */
[----:B------:R0:W4:Y:S02]  /*1b7e0*/  SHFL.IDX PT, R14, R0, RZ, 0x181f ;  /* 0x00181fff000e7589 */ /* 0x00012400000e0000 */
.L_x_3107:
[----:B------:R-:W-:Y:S01]  /*1b7f0*/  IMAD R20, R20, R21, RZ ;  /* 0x0000001514147224 */ /* 0x000fe200078e02ff */
[----:B------:R-:W-:Y:S01]  /*1b800*/  BSSY B1, `(.L_x_2862) ;  /* 0x0000018000017945 */ /* 0x000fe20003800000 */
[----:B------:R-:W-:-:S05]  /*1b810*/  IMAD.IADD R209, R10, 0x1, R209 ;  /* 0x000000010ad17824 */ /* 0x000fca00078e02d1 */
        /* <DEDUP_REMOVED lines=10> */
[CC--:B------:R-:W-:Y:S02]  /*1b8c0*/  @!P2 LEA R10, P4, R223.reuse, R14.reuse, 0x1 ;  /* 0x0000000edf0aa211 */ /* 0x0c0fe400078808ff */
[-C--:B-1----:R-:W-:Y:S02]  /*1b8d0*/  @!P3 LEA.HI.X R9, R208, R3.reuse, R5, 0x1, P5 ;  /* 0x00000003d009b211 */ /* 0x082fe400028f0c05 */
        /* <DEDUP_REMOVED lines=10> */
.L_x_2863:
[----:B------:R-:W-:Y:S05]  /*1b980*/  BSYNC B1 ;  /* 0x0000000000017941 */ /* 0x000fea0003800000 */
.L_x_2862:
[----:B------:R-:W-:-:S03]  /*1b990*/  UMOV UR4, 0xffffffff ;  /* 0xffffffff00047882 */ /* 0x000fc60000000000 */
[----:B------:R-:W-:Y:S05]  /*1b9a0*/  BRA.DIV UR4, `(.L_x_2864) ;  /* 0x000000aa04007947 */ /* 0x000fea000b800000 */
[----:B-1----:R1:W0:Y:S04]  /*1b9b0*/  SHFL.IDX PT, R3, R4, 0x1, 0x181f ;  /* 0x00381f0004037f89 */ /* 0x00222800000e0000 */
[----:B----4-:R1:W4:Y:S02]  /*1b9c0*/  SHFL.IDX PT, R14, R0, 0x1, 0x181f ;  /* 0x00381f00000e7f89 */ /* 0x01032400000e0000 */
.L_x_3111:
        /* <DEDUP_REMOVED lines=12> */
[CC--:B----4-:R-:W-:Y:S02]  /*1ba90*/  @!P3 LEA R8, P5, R208.reuse, R14.reuse, 0x1 ;  /* 0x0000000ed008b211 */ /* 0x0d0fe400078a08ff */
[CC--:B------:R-:W-:Y:S02]  /*1baa0*/  @!P2 LEA R10, P4, R223.reuse, R14.reuse, 0x1 ;  /* 0x0000000edf0aa211 */ /* 0x0c0fe400078808ff */
[-C--:B0-----:R-:W-:Y:S02]  /*1bab0*/  @!P3 LEA.HI.X R9, R208, R3.reuse, R12, 0x1, P5 ;  /* 0x00000003d009b211 */ /* 0x081fe400028f0c0c */
[-C--:B------:R-:W-:Y:S02]  /*1bac0*/  @!P1 LEA R12, P5, R222, R14.reuse, 0x1 ;  /* 0x0000000ede0c9211 */ /* 0x080fe400078a08ff */
        /* <DEDUP_REMOVED lines=8> */
.L_x_2866:
[----:B------:R-:W-:Y:S05]  /*1bb50*/  BSYNC B1 ;  /* 0x0000000000017941 */ /* 0x000fea0003800000 */
.L_x_2865:
[----:B------:R-:W-:-:S03]  /*1bb60*/  UMOV UR4, 0xffffffff ;  /* 0xffffffff00047882 */ /* 0x000fc60000000000 */
[----:B------:R-:W-:Y:S05]  /*1bb70*/  BRA.DIV UR4, `(.L_x_2867) ;  /* 0x000000a604d47947 */ /* 0x000fea000b800000 */
[----:B0-----:R0:W0:Y:S04]  /*1bb80*/  SHFL.IDX PT, R3, R4, 0x2, 0x181f ;  /* 0x00581f0004037f89 */ /* 0x00102800000e0000 */
[----:B----4-:R4:W0:Y:S02]  /*1bb90*/  SHFL.IDX PT, R14, R0, 0x2, 0x181f ;  /* 0x00581f00000e7f89 */ /* 0x01082400000e0000 */
.L_x_3115:
        /* <DEDUP_REMOVED lines=12> */
[CC--:B0-----:R-:W-:Y:S02]  /*1bc60*/  @!P3 LEA R8, P5, R208.reuse, R14.reuse, 0x1 ;  /* 0x0000000ed008b211 */ /* 0x0c1fe400078a08ff */
[CC--:B------:R-:W-:Y:S02]  /*1bc70*/  @!P2 LEA R10, P4, R223.reuse, R14.reuse, 0x1 ;  /* 0x0000000edf0aa211 */ /* 0x0c0fe400078808ff */
[-C--:B------:R-:W-:Y:S02]  /*1bc80*/  @!P3 LEA.HI.X R9, R208, R3.reuse, R12, 0x1, P5 ;  /* 0x00000003d009b211 */ /* 0x080fe400028f0c0c */
        /* <DEDUP_REMOVED lines=9> */
.L_x_2869:
[----:B------:R-:W-:Y:S05]  /*1bd20*/  BSYNC B1 ;  /* 0x0000000000017941 */ /* 0x000fea0003800000 */
.L_x_2868:
[----:B------:R-:W-:-:S03]  /*1bd30*/  UMOV UR4, 0xffffffff ;  /* 0xffffffff00047882 */ /* 0x000fc60000000000 */
[----:B------:R-:W-:Y:S05]  /*1bd40*/  BRA.DIV UR4, `(.L_x_2870) ;  /* 0x000000a604a87947 */ /* 0x000fea000b800000 */
[----:B0-----:R0:W0:Y:S04]  /*1bd50*/  SHFL.IDX PT, R3, R4, 0x3, 0x181f ;  /* 0x00781f0004037f89 */ /* 0x00102800000e0000 */
[----:B------:R0:W0:Y:S02]  /*1bd60*/  SHFL.IDX PT, R14, R0, 0x3, 0x181f ;  /* 0x00781f00000e7f89 */ /* 0x00002400000e0000 */
.L_x_3119:
        /* <DEDUP_REMOVED lines=11> */
[CC--:B------:R-:W-:Y:S02]  /*1be20*/  @!P3 LEA R4, P5, R208.reuse, R14.reuse, 0x1 ;  /* 0x0000000ed004b211 */ /* 0x0c0fe400078a08ff */
        /* <DEDUP_REMOVED lines=11> */
.L_x_2853:
[----:B------:R-:W-:Y:S05]  /*1bee0*/  BSYNC B0 ;  /* 0x0000000000007941 */ /* 0x000fea0003800000 */
.L_x_2839:
[----:B------:R-:W-:Y:S02]  /*1bef0*/  ULDC UR4, c[0x0][0xc3c] ;  /* 0x00030f0000047ab9 */ /* 0x000fe40000000800 */
[----:B---3--:R-:W-:-:S13]  /*1bf00*/  ISETP.GE.AND P0, PT, R155, UR4, PT ;  /* 0x000000049b007c0c */ /* 0x008fda000bf06270 */
[----:B------:R-:W-:Y:S05]  /*1bf10*/  @!P0 BRA `(.L_x_2871) ;  /* 0xfffffe54002c8947 */ /* 0x000fea000383ffff */
[----:B------:R-:W-:Y:S05]  /*1bf20*/  BRA `(.L_x_2652) ;  /* 0x0000008c00507947 */ /* 0x000fea0003800000 */
.L_x_2650:
        /* <DEDUP_REMOVED lines=18> */
.L_x_2872:
        /* <DEDUP_REMOVED lines=43> */
.L_x_2876:
        /* <DEDUP_REMOVED lines=39> */
.L_x_2874:
        /* <DEDUP_REMOVED lines=12> */
.L_x_2877:
        /* <DEDUP_REMOVED lines=63> */
.L_x_2878:
        /* <DEDUP_REMOVED lines=61> */
.L_x_2879:
[----:B01----:R-:W-:-:S05]  /*1cdf0*/  LOP3.LUT R3, RZ, R2, RZ, 0x33, !PT ;  /* 0x00000002ff037212 */ /* 0x003fca00078e33ff */
[----:B------:R-:W-:-:S05]  /*1ce00*/  IMAD.IADD R2, R4, 0x1, R3 ;  /* 0x0000000104027824 */ /* 0x000fca00078e0203 */
[----:B------:R1:W-:Y:S01]  /*1ce10*/  STL [R1+0x4], R2 ;  /* 0x0000040201007387 */ /* 0x0003e20000100800 */
[----:B------:R-:W-:Y:S05]  /*1ce20*/  BRA `(.L_x_2880) ;  /* 0x0000000000107947 */ /* 0x000fea0003800000 */
.L_x_2875:
[----:B------:R-:W-:Y:S01]  /*1ce30*/  IMAD.U32 R2, RZ, RZ, UR6 ;  /* 0x00000006ff027e24 */ /* 0x000fe2000f8e00ff */
[----:B------:R0:W-:Y:S04]  /*1ce40*/  STL [R1+0x4], RZ ;  /* 0x000004ff01007387 */ /* 0x0001e80000100800 */
[----:B------:R0:W-:Y:S04]  /*1ce50*/  STL [R1+0x8], RZ ;  /* 0x000008ff01007387 */ /* 0x0001e80000100800 */
[----:B------:R0:W-:Y:S02]  /*1ce60*/  STL [R1], R2 ;  /* 0x0000000201007387 */ /* 0x0001e40000100800 */
.L_x_2880:
        /* <DEDUP_REMOVED lines=10> */
.L_x_2873:
        /* <DEDUP_REMOVED lines=13> */
[----:B------:R-:W-:Y:S01]  /*1cfe0*/  ULDC.64 UR40, c[0x0][0x198] ;  /* 0x0000660000287ab9 */ /* 0x000fe20000000a00 */
[----:B------:R-:W-:Y:S01]  /*1cff0*/  LOP3.LUT R3, R0, 0x1f8, RZ, 0xc0, !PT ;  /* 0x000001f800037812 */ /* 0x000fe200078ec0ff */
[----:B01----:R-:W-:Y:S01]  /*1d000*/  IMAD.SHL.U32 R2, R4, 0x8, RZ ;  /* 0x0000000804027824 */ /* 0x003fe200078e00ff */
[----:B------:R-:W-:Y:S01]  /*1d010*/  ULDC UR37, c[0x0][0xc] ;  /* 0x0000030000257ab9 */ /* 0x000fe20000000800 */
        /* <DEDUP_REMOVED lines=12> */
[----:B------:R0:W-:Y:S04]  /*1d0e0*/  STL [R1+0x14], RZ ;  /* 0x000014ff01007387 */ /* 0x0001e80000100800 */
[----:B------:R0:W-:Y:S04]  /*1d0f0*/  STL [R1+0x10], RZ ;  /* 0x000010ff01007387 */ /* 0x0001e80000100800 */
[----:B------:R0:W-:Y:S02]  /*1d100*/  STL [R1+0x18], R0 ;  /* 0x0000180001007387 */ /* 0x0001e40000100800 */
.L_x_3041:
[----:B--2---:R-:W2:Y:S01]  /*1d110*/  LDL R14, [R1+0xc] ;  /* 0x00000c00010e7983 */ /* 0x004ea20000100800 */
[----:B------:R-:W-:Y:S05]  /*1d120*/  YIELD ;  /* 0x0000000000007946 */ /* 0x000fea0003800000 */
[----:B------:R-:W-:Y:S01]  /*1d130*/  ULDC.64 UR4, c[0x0][0xa28] ;  /* 0x00028a0000047ab9 */ /* 0x000fe20000000a00 */
[----:B01----:R-:W-:Y:S02]  /*1d140*/  CS2R R6, SRZ ;  /* 0x0000000000067805 */ /* 0x003fe4000001ff00 */
[----:B------:R-:W-:Y:S01]  /*1d150*/  ISETP.NE.U32.AND P0, PT, RZ, UR4, PT ;  /* 0x00000004ff007c0c */ /* 0x000fe2000bf05070 */
[----:B------:R-:W1:Y:S01]  /*1d160*/  LDC.64 R12, c[0x0][0xa00] ;  /* 0x00028000ff0c7b82 */ /* 0x000e620000000a00 */
[----:B------:R-:W-:Y:S01]  /*1d170*/  ULDC.64 UR6, c[0x0][0xa08] ;  /* 0x0002820000067ab9 */ /* 0x000fe20000000a00 */
[----:B------:R-:W-:Y:S01]  /*1d180*/  ULDC.64 UR8, c[0x0][0xa10] ;  /* 0x0002840000087ab9 */ /* 0x000fe20000000a00 */
[----:B------:R-:W-:Y:S01]  /*1d190*/  ISETP.NE.AND.EX P0, PT, RZ, UR5, PT, P0 ;  /* 0x00000005ff007c0c */ /* 0x000fe2000bf05300 */
[----:B------:R-:W-:-:S04]  /*1d1a0*/  ULDC.64 UR4, c[0x0][0xa18] ;  /* 0x0002860000047ab9 */ /* 0x000fc80000000a00 */
[----:B------:R-:W4:Y:S08]  /*1d1b0*/  LDC.64 R4, c[0x0][0xa08] ;  /* 0x00028200ff047b82 */ /* 0x000f300000000a00 */
[----:B0-----:R-:W2:Y:S02]  /*1d1c0*/  @P0 LDC.64 R2, c[0x0][0xa28] ;  /* 0x00028a00ff020b82 */ /* 0x001ea40000000a00 */
[----:B--2---:R-:W-:-:S05]  /*1d1d0*/  @P0 IMAD.WIDE R2, R14, 0x4, R2 ;  /* 0x000000040e020825 */ /* 0x004fca00078e0202 */
[----:B------:R0:W5:Y:S01]  /*1d1e0*/  @P0 LDG.E R6, desc[UR38][R2.64] ;  /* 0x0000002602060981 */ /* 0x000162000c1e1900 */
[----:B------:R-:W-:Y:S01]  /*1d1f0*/  ISETP.NE.U32.AND P0, PT, RZ, UR4, PT ;  /* 0x00000004ff007c0c */ /* 0x000fe2000bf05070 */
[----:B-1----:R-:W-:Y:S01]  /*1d200*/  IMAD.WIDE R12, R14, 0x4, R12 ;  /* 0x000000040e0c7825 */ /* 0x002fe200078e020c */
[----:B------:R-:W-:Y:S02]  /*1d210*/  ISETP.NE.U32.AND P2, PT, RZ, UR6, PT ;  /* 0x00000006ff007c0c */ /* 0x000fe4000bf45070 */
[----:B------:R-:W-:Y:S01]  /*1d220*/  ISETP.NE.AND.EX P0, PT, RZ, UR5, PT, P0 ;  /* 0x00000005ff007c0c */ /* 0x000fe2000bf05300 */
[----:B------:R-:W-:Y:S01]  /*1d230*/  ULDC.64 UR4, c[0x0][0xa00] ;  /* 0x0002800000047ab9 */ /* 0x000fe20000000a00 */
[----:B------:R-:W-:Y:S01]  /*1d240*/  ISETP.NE.U32.AND P4, PT, RZ, UR8, PT ;  /* 0x00000008ff007c0c */ /* 0x000fe2000bf85070 */
[----:B---3--:R-:W-:Y:S01]  /*1d250*/  IMAD.MOV.U32 R8, RZ, RZ, RZ ;  /* 0x000000ffff087224 */ /* 0x008fe200078e00ff */
[----:B------:R-:W-:Y:S01]  /*1d260*/  ISETP.NE.U32.AND P1, PT, RZ, UR4, PT ;  /* 0x00000004ff007c0c */ /* 0x000fe2000bf25070 */
[----:B0-----:R-:W0:Y:S01]  /*1d270*/  LDC.64 R2, c[0x0][0xa10] ;  /* 0x00028400ff027b82 */ /* 0x001e220000000a00 */
[----:B------:R-:W-:-:S02]  /*1d280*/  IMAD.MOV.U32 R0, RZ, RZ, RZ ;  /* 0x000000ffff007224 */ /* 0x000fc400078e00ff */
[----:B------:R-:W-:Y:S01]  /*1d290*/  ISETP.NE.AND.EX P3, PT, RZ, UR5, PT, P1 ;  /* 0x00000005ff007c0c */ /* 0x000fe2000bf65310 */
[----:B----4-:R-:W-:-:S04]  /*1d2a0*/  IMAD.WIDE R4, R14, 0x4, R4 ;  /* 0x000000040e047825 */ /* 0x010fc800078e0204 */
[----:B------:R-:W1:Y:S01]  /*1d2b0*/  @P0 LDC.64 R10, c[0x0][0xa18] ;  /* 0x00028600ff0a0b82 */ /* 0x000e620000000a00 */
[----:B------:R-:W-:Y:S01]  /*1d2c0*/  ULDC UR4, c[0x0][0x288] ;  /* 0x0000a20000047ab9 */ /* 0x000fe20000000800 */
[----:B------:R-:W-:Y:S02]  /*1d2d0*/  ISETP.NE.AND.EX P1, PT, RZ, UR7, PT, P2 ;  /* 0x00000007ff007c0c */ /* 0x000fe4000bf25320 */
[----:B------:R-:W-:-:S04]  /*1d2e0*/  ISETP.NE.AND.EX P2, PT, RZ, UR9, PT, P4 ;  /* 0x00000009ff007c0c */ /* 0x000fc8000bf45340 */
[----:B------:R-:W2:Y:S07]  /*1d2f0*/  @P3 LDG.E R7, desc[UR38][R12.64] ;  /* 0x000000260c073981 */ /* 0x000eae000c1e1900 */
[----:B------:R3:W5:Y:S01]  /*1d300*/  @P1 LDG.E R8, desc[UR38][R4.64] ;  /* 0x0000002604081981 */ /* 0x000762000c1e1900 */
[----:B0-----:R-:W-:-:S05]  /*1d310*/  IMAD.WIDE R2, R14, 0x4, R2 ;  /* 0x000000040e027825 */ /* 0x001fca00078e0202 */
[----:B------:R3:W5:Y:S01]  /*1d320*/  @P2 LDG.E R0, desc[UR38][R2.64] ;  /* 0x0000002602002981 */ /* 0x000762000c1e1900 */
[----:B-1----:R-:W-:-:S03]  /*1d330*/  @P0 IMAD.WIDE R10, R14, 0x4, R10 ;  /* 0x000000040e0a0825 */ /* 0x002fc600078e020a */
[----:B--2---:R0:W-:Y:S02]  /*1d340*/  STL [R1+0x48], R7 ;  /* 0x0000480701007387 */ /* 0x0041e40000100800 */
[----:B0-----:R-:W-:Y:S01]  /*1d350*/  IMAD.U32 R7, RZ, RZ, UR4 ;  /* 0x00000004ff077e24 */ /* 0x001fe2000f8e00ff */
[----:B------:R-:W-:-:S05]  /*1d360*/  ULDC.64 UR4, c[0x0][0x418] ;  /* 0x0001060000047ab9 */ /* 0x000fca0000000a00 */
[----:B------:R-:W2:Y:S01]  /*1d370*/  @P0 LDG.E R7, desc[UR38][R10.64] ;  /* 0x000000260a070981 */ /* 0x000ea2000c1e1900 */
[----:B------:R-:W-:-:S03]  /*1d380*/  UISETP.NE.U32.AND UP0, UPT, UR4, URZ, UPT ;  /* 0x0000003f0400728c */ /* 0x000fc6000bf05070 */
[----:B------:R-:W-:Y:S01]  /*1d390*/  ULDC UR4, c[0x0][0x424] ;  /* 0x0001090000047ab9 */ /* 0x000fe20000000800 */
[----:B------:R-:W-:-:S03]  /*1d3a0*/  UISETP.NE.AND.EX UP0, UPT, UR5, URZ, UPT, UP0 ;  /* 0x0000003f0500728c */ /* 0x000fc6000bf05300 */
[----:B------:R-:W-:Y:S01]  /*1d3b0*/  ULDC UR5, c[0x0][0x2f0] ;  /* 0x0000bc0000057ab9 */ /* 0x000fe20000000800 */
[----:B------:R-:W-:Y:S01]  /*1d3c0*/  USEL UR4, UR4, 0x1, UP0 ;  /* 0x0000000104047887 */ /* 0x000fe20008000000 */
[----:B--2---:R0:W-:Y:S04]  /*1d3d0*/  STL [R1+0x38], R7 ;  /* 0x0000380701007387 */ /* 0x0041e80000100800 */
[----:B------:R3:W5:Y:S01]  /*1d3e0*/  LDL R15, [R1+0x38] ;  /* 0x00003800010f7983 */ /* 0x0007620000100800 */
[----:B------:R-:W-:-:S03]  /*1d3f0*/  UIMAD UR4, UR4, UR5, URZ ;  /* 0x00000005040472a4 */ /* 0x000fc6000f8e023f */
[----:B------:R-:W-:Y:S02]  /*1d400*/  ULDC UR5, c[0x0][0x348] ;  /* 0x0000d20000057ab9 */ /* 0x000fe40000000800 */
[----:B------:R-:W-:Y:S02]  /*1d410*/  IMAD.U32 R10, RZ, RZ, UR5 ;  /* 0x00000005ff0a7e24 */ /* 0x000fe4000f8e00ff */
[----:B0-----:R-:W-:Y:S01]  /*1d420*/  IMAD.U32 R7, RZ, RZ, UR4 ;  /* 0x00000004ff077e24 */ /* 0x001fe2000f8e00ff */
[----:B---3--:R-:W-:Y:S06]  /*1d430*/  @P0 BRA `(.L_x_2882) ;  /* 0x0000000000140947 */ /* 0x008fec0003800000 */
[----:B------:R-:W-:Y:S05]  /*1d440*/  @!P3 BRA `(.L_x_2882) ;  /* 0x000000000010b947 */ /* 0x000fea0003800000 */
[----:B------:R-:W2:Y:S04]  /*1d450*/  LDG.E R9, desc[UR38][R12.64] ;  /* 0x000000260c097981 */ /* 0x000ea8000c1e1900 */
[----:B------:R-:W2:Y:S02]  /*1d460*/  LDG.E R12, desc[UR38][R12.64+0x4] ;  /* 0x000004260c0c7981 */ /* 0x000ea4000c1e1900 */
[----:B--2--5:R-:W-:-:S05]  /*1d470*/  IMAD.IADD R15, R12, 0x1, -R9 ;  /* 0x000000010c0f7824 */ /* 0x024fca00078e0a09 */
[----:B------:R0:W-:Y:S02]  /*1d480*/  STL [R1+0x38], R15 ;  /* 0x0000380f01007387 */ /* 0x0001e40000100800 */
.L_x_2882:
[----:B------:R-:W2:Y:S01]  /*1d490*/  LDL.LU R12, [R1+0x8] ;  /* 0x00000800010c7983 */ /* 0x000ea20000300800 */
[----:B-----5:R-:W-:Y:S01]  /*1d4a0*/  IMAD.IADD R8, R8, 0x1, R6 ;  /* 0x0000000108087824 */ /* 0x020fe200078e0206 */
[----:B------:R-:W-:Y:S02]  /*1d4b0*/  ULDC.64 UR4, c[0x0][0xa20] ;  /* 0x0002880000047ab9 */ /* 0x000fe40000000a00 */
[----:B------:R-:W-:Y:S02]  /*1d4c0*/  ISETP.NE.U32.AND P0, PT, RZ, UR4, PT ;  /* 0x00000004ff007c0c */ /* 0x000fe4000bf05070 */
[----:B------:R1:W-:Y:S02]  /*1d4d0*/  STL [R1+0x20], R8 ;  /* 0x0000200801007387 */ /* 0x0003e40000100800 */
[----:B------:R-:W-:Y:S02]  /*1d4e0*/  ISETP.NE.AND.EX P0, PT, RZ, UR5, PT, P0 ;  /* 0x00000005ff007c0c */ /* 0x000fe4000bf05300 */
[----:B--2---:R-:W-:-:S02]  /*1d4f0*/  LOP3.LUT R11, R12, 0xff000000, RZ, 0xc0, !PT ;  /* 0xff0000000c0b7812 */ /* 0x004fc400078ec0ff */
[C---:B------:R-:W-:Y:S02]  /*1d500*/  LOP3.LUT R9, R12.reuse, 0xff0000, RZ, 0xc0, !PT ;  /* 0x00ff00000c097812 */ /* 0x040fe400078ec0ff */
[----:B------:R-:W-:Y:S02]  /*1d510*/  SHF.R.U32.HI R11, RZ, 0x8, R11 ;  /* 0x00000008ff0b7819 */ /* 0x000fe4000001160b */
[----:B------:R-:W-:Y:S02]  /*1d520*/  LOP3.LUT R16, R12, 0xffff, RZ, 0xc0, !PT ;  /* 0x0000ffff0c107812 */ /* 0x000fe400078ec0ff */
[----:B------:R-:W-:-:S03]  /*1d530*/  LEA.HI R11, R9, R11, RZ, 0x10 ;  /* 0x0000000b090b7211 */ /* 0x000fc600078f80ff */
[----:B-1----:R-:W-:Y:S05]  /*1d540*/  @!P0 BRA `(.L_x_2883) ;  /* 0x0000000000108947 */ /* 0x002fea0003800000 */
[----:B------:R-:W1:Y:S02]  /*1d550*/  LDC.64 R4, c[0x0][0xa20] ;  /* 0x00028800ff047b82 */ /* 0x000e640000000a00 */
[----:B-1----:R-:W-:-:S05]  /*1d560*/  IMAD.WIDE R4, R14, 0x4, R4 ;  /* 0x000000040e047825 */ /* 0x002fca00078e0204 */
[----:B------:R1:W5:Y:S01]  /*1d570*/  LDG.E R7, desc[UR38][R4.64] ;  /* 0x0000002604077981 */ /* 0x000362000c1e1900 */
[----:B------:R-:W-:Y:S05]  /*1d580*/  BRA `(.L_x_2884) ;  /* 0x0000000000107947 */ /* 0x000fea0003800000 */
.L_x_2883:
[----:B------:R-:W-:Y:S05]  /*1d590*/  @!P1 BRA `(.L_x_2884) ;  /* 0x00000000000c9947 */ /* 0x000fea0003800000 */
[----:B------:R-:W2:Y:S04]  /*1d5a0*/  LDG.E R7, desc[UR38][R4.64] ;  /* 0x0000002604077981 */ /* 0x000ea8000c1e1900 */
[----:B------:R-:W2:Y:S02]  /*1d5b0*/  LDG.E R4, desc[UR38][R4.64+0x4] ;  /* 0x0000042604047981 */ /* 0x000ea4000c1e1900 */
[----:B--2---:R-:W-:-:S07]  /*1d5c0*/  IMAD.IADD R7, R4, 0x1, -R7 ;  /* 0x0000000104077824 */ /* 0x004fce00078e0a07 */
.L_x_2884:
[----:B------:R-:W2:Y:S04]  /*1d5d0*/  LDL.LU R8, [R1+0x4] ;  /* 0x0000040001087983 */ /* 0x000ea80000300800 */
[----:B-1----:R-:W3:Y:S04]  /*1d5e0*/  @P2 LDG.E R4, desc[UR38][R2.64] ;  /* 0x0000002602042981 */ /* 0x002ee8000c1e1900 */
[----:B------:R1:W3:Y:S01]  /*1d5f0*/  @P2 LDG.E R2, desc[UR38][R2.64+0x4] ;  /* 0x0000042602022981 */ /* 0x0002e2000c1e1900 */
[----:B-----5:R-:W-:Y:S01]  /*1d600*/  IMAD.IADD R9, R7, 0x1, -R6 ;  /* 0x0000000107097824 */ /* 0x020fe200078e0a06 */
[----:B-1----:R-:W1:Y:S02]  /*1d610*/  LDC R3, c[0x0][0x448] ;  /* 0x00011200ff037b82 */ /* 0x002e640000000800 */
[----:B-1----:R-:W-:-:S13]  /*1d620*/  ISETP.NE.AND P1, PT, R3, 0x1, PT ;  /* 0x000000010300780c */ /* 0x002fda0003f25270 */
[----:B------:R-:W1:Y:S08]  /*1d630*/  @P1 LDC R3, c[0x0][0x44c] ;  /* 0x00011300ff031b82 */ /* 0x000e700000000800 */
[----:B------:R-:W4:Y:S01]  /*1d640*/  @P1 LDC R5, c[0x0][0x450] ;  /* 0x00011400ff051b82 */ /* 0x000f220000000800 */
[----:B--2---:R-:W-:-:S04]  /*1d650*/  IMAD.SHL.U32 R13, R8, 0x80, RZ ;  /* 0x00000080080d7824 */ /* 0x004fc800078e00ff */
[----:B------:R-:W-:Y:S01]  /*1d660*/  VIADD R7, R13, 0x7f ;  /* 0x0000007f0d077836 */ /* 0x000fe20000000000 */
[----:B------:R2:W-:Y:S01]  /*1d670*/  STL [R1+0x28], R13 ;  /* 0x0000280d01007387 */ /* 0x0005e20000100800 */
[----:B---3--:R-:W-:Y:S02]  /*1d680*/  @P2 IMAD.IADD R10, R2, 0x1, -R4 ;  /* 0x00000001020a2824 */ /* 0x008fe400078e0a04 */
[----:B-1----:R-:W-:-:S04]  /*1d690*/  @P1 IMAD.HI.U32 R2, R7, R3, RZ ;  /* 0x0000000307021227 */ /* 0x002fc800078e00ff */
[----:B------:R-:W-:Y:S01]  /*1d6a0*/  IMAD.IADD R6, R9, 0x1, R10 ;  /* 0x0000000109067824 */ /* 0x000fe200078e020a */
[----:B----4-:R-:W-:-:S03]  /*1d6b0*/  @P1 SHF.R.U32.HI R7, RZ, R5, R2 ;  /* 0x00000005ff071219 */ /* 0x010fc60000011602 */
[C---:B------:R-:W-:Y:S01]  /*1d6c0*/  VIADD R2, R6.reuse, 0x5f ;  /* 0x0000005f06027836 */ /* 0x040fe20000000000 */
[----:B------:R-:W-:-:S03]  /*1d6d0*/  IADD3 R20, R6, 0x1, -R15 ;  /* 0x0000000106147810 */ /* 0x000fc60007ffe80f */
[----:B------:R-:W-:-:S04]  /*1d6e0*/  IMAD.HI R2, R2, 0x2aaaaaab, RZ ;  /* 0x2aaaaaab02027827 */ /* 0x000fc800078e02ff */
[----:B------:R-:W-:Y:S01]  /*1d6f0*/  IMAD.IADD R7, R20, 0x1, R7 ;  /* 0x0000000114077824 */ /* 0x000fe200078e0207 */
[----:B------:R-:W-:-:S04]  /*1d700*/  SHF.R.U32.HI R3, RZ, 0x1f, R2 ;  /* 0x0000001fff037819 */ /* 0x000fc80000011602 */
[----:B------:R-:W-:Y:S02]  /*1d710*/  LEA.HI.SX32 R12, R2, R3, 0x1c ;  /* 0x00000003020c7211 */ /* 0x000fe400078fe2ff */
[----:B------:R-:W1:Y:S03]  /*1d720*/  LDC.64 R2, c[0x0][0x9e0] ;  /* 0x00027800ff027b82 */ /* 0x000e660000000a00 */
[----:B------:R2:W-:Y:S01]  /*1d730*/  STL [R1+0x5c], R12 ;  /* 0x00005c0c01007387 */ /* 0x0005e20000100800 */
[----:B-1----:R-:W-:Y:S01]  /*1d740*/  ISETP.GE.AND P3, PT, R3, 0x1, PT ;  /* 0x000000010300780c */ /* 0x002fe20003f66270 */
        /* <DEDUP_REMOVED lines=8> */
[----:B------:R-:W1:Y:S02]  /*1d7d0*/  @P0 LDC.64 R4, c[0x0][0x9e8] ;  /* 0x00027a00ff040b82 */ /* 0x000e640000000a00 */
[----:B-1----:R-:W-:-:S05]  /*1d7e0*/  @P0 IMAD.HI.U32 R4, R2, R4, RZ ;  /* 0x0000000402040227 */ /* 0x002fca00078e00ff */
[----:B------:R-:W-:-:S04]  /*1d7f0*/  @P0 SHF.R.U32.HI R2, RZ, R5, R4 ;  /* 0x00000005ff020219 */ /* 0x000fc80000011604 */
[----:B------:R-:W-:Y:S01]  /*1d800*/  LOP3.LUT R2, RZ, R2, RZ, 0x33, !PT ;  /* 0x00000002ff027212 */ /* 0x000fe200078e33ff */
[----:B------:R-:W-:Y:S06]  /*1d810*/  BRA `(.L_x_2888) ;  /* 0x0000000000107947 */ /* 0x000fec0003800000 */
.L_x_2887:
[----:B------:R-:W-:-:S13]  /*1d820*/  ISETP.NE.AND P0, PT, R3, 0x1, PT ;  /* 0x000000010300780c */ /* 0x000fda0003f05270 */
[----:B------:R-:W1:Y:S02]  /*1d830*/  @P0 LDC.64 R4, c[0x0][0x9e8] ;  /* 0x00027a00ff040b82 */ /* 0x000e640000000a00 */
[----:B-1----:R-:W-:-:S05]  /*1d840*/  @P0 IMAD.HI.U32 R4, R2, R4, RZ ;  /* 0x0000000402040227 */ /* 0x002fca00078e00ff */
[----:B------:R-:W-:-:S07]  /*1d850*/  @P0 SHF.R.U32.HI R2, RZ, R5, R4 ;  /* 0x00000005ff020219 */ /* 0x000fce0000011604 */
.L_x_2888:
[----:B------:R-:W-:Y:S05]  /*1d860*/  BSYNC B0 ;  /* 0x0000000000007941 */ /* 0x000fea0003800000 */
.L_x_2886:
[----:B------:R-:W-:-:S05]  /*1d870*/  IMAD R2, R2, R3, R3 ;  /* 0x0000000302027224 */ /* 0x000fca00078e0203 */
[----:B------:R-:W-:-:S07]  /*1d880*/  VIMNMX R8, R8, R2, PT ;  /* 0x0000000208087248 */ /* 0x000fce0003fe0100 */
.L_x_2885:
[----:B------:R-:W1:Y:S01]  /*1d890*/  @P1 LDC R4, c[0x0][0x44c] ;  /* 0x00011300ff041b82 */ /* 0x000e620000000800 */
[----:B------:R-:W-:Y:S01]  /*1d8a0*/  VIADD R8, R8, 0x5f ;  /* 0x0000005f08087836 */ /* 0x000fe20000000000 */
[----:B------:R-:W-:Y:S01]  /*1d8b0*/  ULDC UR4, c[0x0][0x9dc] ;  /* 0x0002770000047ab9 */ /* 0x000fe20000000800 */
[----:B------:R-:W-:Y:S02]  /*1d8c0*/  IMAD.MOV.U32 R2, RZ, RZ, R13 ;  /* 0x000000ffff027224 */ /* 0x000fe400078e000d */
[----:B------:R-:W-:-:S03]  /*1d8d0*/  IMAD.HI R8, R8, 0x2aaaaaab, RZ ;  /* 0x2aaaaaab08087827 */ /* 0x000fc600078e02ff */
[----:B------:R-:W2:Y:S01]  /*1d8e0*/  @P1 LDC R5, c[0x0][0x450] ;  /* 0x00011400ff051b82 */ /* 0x000ea20000000800 */
[----:B------:R-:W-:Y:S02]  /*1d8f0*/  IMAD.IADD R17, R6, 0x1, -R15 ;  /* 0x0000000106117824 */ /* 0x000fe400078e0a0f */
[----:B-1----:R-:W-:-:S05]  /*1d900*/  @P1 IMAD.HI.U32 R4, R13, R4, RZ ;  /* 0x000000040d041227 */ /* 0x002fca00078e00ff */
[----:B--2---:R-:W-:Y:S02]  /*1d910*/  @P1 SHF.R.U32.HI R2, RZ, R5, R4 ;  /* 0x00000005ff021219 */ /* 0x004fe40000011604 */
[----:B------:R-:W-:-:S03]  /*1d920*/  SHF.R.U32.HI R4, RZ, 0x1f, R8 ;  /* 0x0000001fff047819 */ /* 0x000fc60000011608 */
[----:B------:R-:W-:Y:S01]  /*1d930*/  IMAD.IADD R2, R17, 0x1, R2 ;  /* 0x0000000111027824 */ /* 0x000fe200078e0202 */
[----:B------:R-:W-:-:S03]  /*1d940*/  LEA.HI.SX32 R8, R8, R4, 0x1c ;  /* 0x0000000408087211 */ /* 0x000fc600078fe2ff */
[----:B------:R-:W-:Y:S01]  /*1d950*/  VIADD R6, R2, -UR4 ;  /* 0x8000000402067c36 */ /* 0x000fe20008000000 */
[----:B------:R-:W-:Y:S01]  /*1d960*/  VIMNMX R8, R12, R8, PT ;  /* 0x000000080c087248 */ /* 0x000fe20003fe0100 */
        /* <DEDUP_REMOVED lines=11> */
.L_x_2891:
[----:B------:R-:W-:-:S13]  /*1da20*/  ISETP.NE.AND P0, PT, R3, 0x1, PT ;  /* 0x000000010300780c */ /* 0x000fda0003f05270 */
[----:B------:R-:W1:Y:S02]  /*1da30*/  @P0 LDC.64 R4, c[0x0][0x9e8] ;  /* 0x00027a00ff040b82 */ /* 0x000e640000000a00 */
[----:B-1----:R-:W-:-:S05]  /*1da40*/  @P0 IMAD.HI.U32 R4, R2, R4, RZ ;  /* 0x0000000402040227 */ /* 0x002fca00078e00ff */
[----:B------:R-:W-:-:S07]  /*1da50*/  @P0 SHF.R.U32.HI R2, RZ, R5, R4 ;  /* 0x00000005ff020219 */ /* 0x000fce0000011604 */
.L_x_2892:
[----:B------:R-:W-:Y:S05]  /*1da60*/  BSYNC B0 ;  /* 0x0000000000007941 */ /* 0x000fea0003800000 */
.L_x_2890:
[----:B------:R-:W-:-:S05]  /*1da70*/  IMAD R2, R2, R3, RZ ;  /* 0x0000000302027224 */ /* 0x000fca00078e02ff */
[----:B------:R-:W-:-:S07]  /*1da80*/  VIMNMX R6, R6, R2, !PT ;  /* 0x0000000206067248 */ /* 0x000fce0007fe0100 */
.L_x_2889:
[----:B------:R-:W-:Y:S01]  /*1da90*/  IMAD.HI R6, R6, 0x2aaaaaab, RZ ;  /* 0x2aaaaaab06067827 */ /* 0x000fe200078e02ff */
[----:B------:R-:W-:Y:S01]  /*1daa0*/  LOP3.LUT R13, R11, 0xff, RZ, 0xc0, !PT ;  /* 0x000000ff0b0d7812 */ /* 0x000fe200078ec0ff */
[----:B------:R-:W-:Y:S01]  /*1dab0*/  BSSY B0, `(.L_x_2893) ;  /* 0x0000027000007945 */ /* 0x000fe20003800000 */
[----:B------:R-:W-:Y:S01]  /*1dac0*/  SHF.R.U32.HI R4, RZ, 0x10, R11 ;  /* 0x00000010ff047819 */ /* 0x000fe2000001160b */
[----:B------:R-:W-:Y:S01]  /*1dad0*/  IMAD.MOV.U32 R2, RZ, RZ, RZ ;  /* 0x000000ffff027224 */ /* 0x000fe200078e00ff */
[----:B------:R-:W-:Y:S01]  /*1dae0*/  SHF.R.U32.HI R5, RZ, 0x1f, R6 ;  /* 0x0000001fff057819 */ /* 0x000fe20000011606 */
[----:B------:R1:W-:Y:S03]  /*1daf0*/  STL [R1+0x54], R13 ;  /* 0x0000540d01007387 */ /* 0x0003e60000100800 */
[----:B------:R-:W-:-:S04]  /*1db00*/  LEA.HI.SX32 R5, R6, R5, 0x1c ;  /* 0x0000000506057211 */ /* 0x000fc800078fe2ff */
[----:B------:R-:W-:-:S04]  /*1db10*/  VIMNMX R5, RZ, R5, !PT ;  /* 0x00000005ff057248 */ /* 0x000fc80007fe0100 */
[----:B------:R-:W-:-:S13]  /*1db20*/  ISETP.GT.AND P0, PT, R8, R5, PT ;  /* 0x000000050800720c */ /* 0x000fda0003f04270 */
[----:B-1----:R-:W-:Y:S05]  /*1db30*/  @!P0 BRA `(.L_x_2894) ;  /* 0x0000000000788947 */ /* 0x002fea0003800000 */
[----:B------:R-:W-:Y:S01]  /*1db40*/  ISETP.NE.AND P0, PT, R4, RZ, PT ;  /* 0x000000ff0400720c */ /* 0x000fe20003f05270 */
[----:B------:R-:W-:-:S03]  /*1db50*/  ULDC UR4, c[0x0][0x9f0] ;  /* 0x00027c0000047ab9 */ /* 0x000fc60000000800 */
[----:B------:R-:W-:-:S04]  /*1db60*/  SEL R6, R4, UR4, P0 ;  /* 0x0000000404067c07 */ /* 0x000fc80008000000 */
[----:B------:R-:W-:Y:S02]  /*1db70*/  IABS R7, R6 ;  /* 0x0000000600077213 */ /* 0x000fe40000000000 */
[----:B------:R-:W-:Y:S02]  /*1db80*/  IADD3 R11, R6, -0x1, R8 ;  /* 0xffffffff060b7810 */ /* 0x000fe40007ffe008 */
[----:B------:R-:W1:Y:S03]  /*1db90*/  I2F.RP R2, R7 ;  /* 0x0000000700027306 */ /* 0x000e660000209400 */
[----:B------:R-:W-:-:S05]  /*1dba0*/  IMAD.IADD R11, R11, 0x1, -R5 ;  /* 0x000000010b0b7824 */ /* 0x000fca00078e0a05 */
        /* <DEDUP_REMOVED lines=23> */
.L_x_2894:
[----:B------:R-:W-:Y:S05]  /*1dd20*/  BSYNC B0 ;  /* 0x0000000000007941 */ /* 0x000fea0003800000 */
.L_x_2893:
[-C--:B------:R-:W-:Y:S01]  /*1dd30*/  IMAD R5, R13, R2.reuse, R5 ;  /* 0x000000020d057224 */ /* 0x080fe200078e0205 */
        /* <DEDUP_REMOVED lines=23> */
[----:B------:R1:W2:Y:S02]  /*1deb0*/  SHFL.IDX PT, R14, R6, RZ, 0x1f ;  /* 0x00001fff060e7589 */ /* 0x0002a400000e0000 */
.L_x_3122:
[----:B--2---:R-:W-:Y:S02]  /*1dec0*/  ISETP.NE.AND P0, PT, R14, RZ, PT ;  /* 0x000000ff0e00720c */ /* 0x004fe40003f05270 */
[----:B------:R-:W-:-:S11]  /*1ded0*/  PLOP3.LUT P6, PT, PT, PT, PT, 0x8, 0x0 ;  /* 0x000000000000781c */ /* 0x000fd60003fce170 */
[----:B------:R-:W-:Y:S05]  /*1dee0*/  @P0 BRA `(.L_x_2898) ;  /* 0x00000000000c0947 */ /* 0x000fea0003800000 */
[----:B------:R-:W-:-:S03]  /*1def0*/  UMOV UR4, 0xffffffff ;  /* 0xffffffff00047882 */ /* 0x000fc60000000000 */
[----:B------:R-:W-:Y:S05]  /*1df00*/  BRA.DIV UR4, `(.L_x_2899) ;  /* 0x0000008604b47947 */ /* 0x000fea000b800000 */
[----:B------:R-:W-:-:S13]  /*1df10*/  ELECT P6, URZ, PT ;  /* 0x00000000003f782f */ /* 0x000fda00038c0000 */
.L_x_2898:
[----:B-1----:R-:W2:Y:S01]  /*1df20*/  LDL R6, [R1+0x58] ;  /* 0x0000580001067983 */ /* 0x002ea20000100800 */
[----:B------:R-:W-:Y:S01]  /*1df30*/  BSSY B1, `(.L_x_2900) ;  /* 0x0000008000017945 */ /* 0x000fe20003800000 */
[----:B--2---:R-:W-:-:S05]  /*1df40*/  VIADD R6, R6, 0x1 ;  /* 0x0000000106067836 */ /* 0x004fca0000000000 */
[----:B------:R-:W-:-:S04]  /*1df50*/  LEA.HI R7, R6, R6, RZ, 0x1 ;  /* 0x0000000606077211 */ /* 0x000fc800078f08ff */
[----:B------:R-:W-:-:S05]  /*1df60*/  LOP3.LUT R7, R7, 0xfffffffe, RZ, 0xc0, !PT ;  /* 0xfffffffe07077812 */ /* 0x000fca00078ec0ff */
[----:B------:R-:W-:-:S05]  /*1df70*/  IMAD.IADD R6, R6, 0x1, -R7 ;  /* 0x0000000106067824 */ /* 0x000fca00078e0a07 */
[----:B------:R-:W-:-:S04]  /*1df80*/  SHF.L.U32 R6, R6, 0x1f, RZ ;  /* 0x0000001f06067819 */ /* 0x000fc800000006ff */
[----:B------:R-:W1:Y:S02]  /*1df90*/  SYNCS.PHASECHK.TRANS64.TRYWAIT P0, [R19+URZ+0x22820], R6 ;  /* 0x02282006130075a7 */ /* 0x000e64000800017f */
[----:B-1----:R-:W-:Y:S05]  /*1dfa0*/  @!P0 BRA `(.L_x_2901) ;  /* 0x0000008400ac8947 */ /* 0x002fea0003800000 */
.L_x_3125:
[----:B------:R-:W-:Y:S05]  /*1dfb0*/  BSYNC B1 ;  /* 0x0000000000017941 */ /* 0x000fea0003800000 */
.L_x_2900:
[----:B------:R-:W-:Y:S04]  /*1dfc0*/  BSSY B1, `(.L_x_2902) ;  /* 0x000007f000017945 */ /* 0x000fe80003800000 */
[----:B------:R-:W-:Y:S05]  /*1dfd0*/  @!P6 BRA `(.L_x_2903) ;  /* 0x0000000400f4e947 */ /* 0x000fea0003800000 */
[----:B------:R-:W2:Y:S04]  /*1dfe0*/  LDL R7, [R1+0x14] ;  /* 0x0000140001077983 */ /* 0x000ea80000100800 */
[----:B------:R-:W3:Y:S01]  /*1dff0*/  LDL R9, [R1+0x1c] ;  /* 0x00001c0001097983 */ /* 0x000ee20000100800 */
[----:B------:R-:W-:Y:S01]  /*1e000*/  BSSY B2, `(.L_x_2904) ;  /* 0x0000008000027945 */ /* 0x000fe20003800000 */
[----:B------:R-:W4:Y:S02]  /*1e010*/  S2R R8, SR_TID.X ;  /* 0x0000000000087919 */ /* 0x000f240000002100 */
[----:B----4-:R-:W-:-:S04]  /*1e020*/  LOP3.LUT R8, R8, 0x7f, RZ, 0xc0, !PT ;  /* 0x0000007f08087812 */ /* 0x010fc800078ec0ff */
[----:B------:R-:W-:Y:S01]  /*1e030*/  ISETP.NE.AND P1, PT, R8, RZ, PT ;  /* 0x000000ff0800720c */ /* 0x000fe20003f25270 */
[----:B--2---:R-:W-:Y:S01]  /*1e040*/  IMAD R7, R7, 0x8, R19 ;  /* 0x0000000807077824 */ /* 0x004fe200078e0213 */
[----:B---3--:R-:W-:-:S04]  /*1e050*/  SHF.L.U32 R10, R9, 0x1f, RZ ;  /* 0x0000001f090a7819 */ /* 0x008fc800000006ff */
[----:B------:R-:W2:Y:S02]  /*1e060*/  SYNCS.PHASECHK.TRANS64.TRYWAIT P0, [R7+URZ+0x228a0], R10 ;  /* 0x0228a00a070075a7 */ /* 0x000ea4000800017f */
[----:B--2---:R-:W-:Y:S05]  /*1e070*/  @!P0 BRA `(.L_x_2905) ;  /* 0x00000084008c8947 */ /* 0x004fea0003800000 */
.L_x_3126:
[----:B------:R-:W-:Y:S05]  /*1e080*/  BSYNC B2 ;  /* 0x0000000000027941 */ /* 0x000fea0003800000 */
.L_x_2904:
[----:B------:R-:W-:Y:S04]  /*1e090*/  BSSY B2, `(.L_x_2906) ;  /* 0x0000009000027945 */ /* 0x000fe80003800000 */
[----:B------:R-:W-:Y:S05]  /*1e0a0*/  @P1 BRA `(.L_x_2907) ;  /* 0x00000000001c1947 */ /* 0x000fea0003800000 */
[----:B------:R-:W3:Y:S01]  /*1e0b0*/  S2R R8, SR_TID.X ;  /* 0x0000000000087919 */ /* 0x000ee20000002100 */
[----:B-1----:R-:W-:-:S04]  /*1e0c0*/  IMAD.MOV.U32 R6, RZ, RZ, 0x3000 ;  /* 0x00003000ff067424 */ /* 0x002fc800078e00ff */
[----:B------:R4:W-:Y:S01]  /*1e0d0*/  SYNCS.ARRIVE.TRANS64 RZ, [R7+URZ+0x22890], R6 ;  /* 0x0228900607ff79a7 */ /* 0x0009e2000800003f */
[----:B---3--:R-:W-:-:S04]  /*1e0e0*/  LOP3.LUT R8, R8, 0x1f, RZ, 0xc0, !PT ;  /* 0x0000001f08087812 */ /* 0x008fc800078ec0ff */
[----:B------:R-:W-:-:S13]  /*1e0f0*/  ISETP.NE.AND P0, PT, R8, RZ, PT ;  /* 0x000000ff0800720c */ /* 0x000fda0003f05270 */
[----:B----4-:R-:W-:Y:S05]  /*1e100*/  @!P0 BRA `(.L_x_2907) ;  /* 0x0000000000048947 */ /* 0x010fea0003800000 */
[----:B------:R-:W-:Y:S01]  /*1e110*/  BPT.TRAP 0x1 ;  /* 0x000000040000795c */ /* 0x000fe20000300000 */
.L_x_2907:
[----:B------:R-:W-:Y:S05]  /*1e120*/  BSYNC B2 ;  /* 0x0000000000027941 */ /* 0x000fea0003800000 */
.L_x_2906:
[----:B------:R-:W3:Y:S01]  /*1e130*/  LDL R8, [R1+0x14] ;  /* 0x0000140001087983 */ /* 0x000ee20000100800 */
[----:B------:R-:W-:Y:S01]  /*1e140*/  IMAD.MOV.U32 R12, RZ, RZ, RZ ;  /* 0x000000ffff0c7224 */ /* 0x000fe200078e00ff */
[----:B------:R-:W-:Y:S01]  /*1e150*/  UIADD3 UR4, UP0, UR40, 0x570, URZ ;  /* 0x0000057028047890 */ /* 0x000fe2000ff1e03f */
[----:B-1----:R-:W-:Y:S01]  /*1e160*/  IMAD R6, R5, 0x60, R0 ;  /* 0x0000006005067824 */ /* 0x002fe200078e0200 */
[----:B------:R-:W-:Y:S01]  /*1e170*/  PLOP3.LUT P0, PT, PT, PT, PT, 0x80, 0x0 ;  /* 0x000000000000781c */ /* 0x000fe20003f0f070 */
[----:B------:R-:W-:Y:S01]  /*1e180*/  VIADD R9, R7, 0x22890 ;  /* 0x0002289007097836 */ /* 0x000fe20000000000 */
[----:B------:R-:W-:Y:S01]  /*1e190*/  R2UR UR10, R12 ;  /* 0x000000000c0a72ca */ /* 0x000fe200000e0000 */
[----:B------:R-:W-:Y:S01]  /*1e1a0*/  VIADD R6, R6, 0xffffffa0 ;  /* 0xffffffa006067836 */ /* 0x000fe20000000000 */
[----:B------:R-:W-:Y:S01]  /*1e1b0*/  UIADD3.X UR5, URZ, UR41, URZ, UP0, !UPT ;  /* 0x000000293f057290 */ /* 0x000fe200087fe43f */
[----:B------:R-:W-:Y:S01]  /*1e1c0*/  UMOV UR6, 0x0 ;  /* 0x0000000000067882 */ /* 0x000fe20000000000 */
[----:B------:R-:W-:Y:S01]  /*1e1d0*/  UMOV UR7, 0x12f00000 ;  /* 0x12f0000000077882 */ /* 0x000fe20000000000 */
[----:B---3--:R-:W-:-:S04]  /*1e1e0*/  IMAD R8, R8, 0x3000, R19 ;  /* 0x0000300008087824 */ /* 0x008fc800078e0213 */
[----:B------:R-:W-:-:S07]  /*1e1f0*/  VIADD R8, R8, 0x1c400 ;  /* 0x0001c40008087836 */ /* 0x000fce0000000000 */
.L_x_2908:
        /* <DEDUP_REMOVED lines=13> */
.L_x_3127:
[----:B------:R-:W-:Y:S05]  /*1e2d0*/  BSYNC B2 ;  /* 0x0000000000027941 */ /* 0x000fea0003800000 */
.L_x_2909:
[----:B------:R-:W-:Y:S01]  /*1e2e0*/  BSSY B2, `(.L_x_2911) ;  /* 0x000000b000027945 */ /* 0x000fe20003800000 */
[----:B-12---:R-:W-:Y:S02]  /*1e2f0*/  IMAD.MOV.U32 R10, RZ, RZ, 0x0 ;  /* 0x00000000ff0a7424 */ /* 0x006fe400078e00ff */
[----:B------:R-:W-:Y:S01]  /*1e300*/  IMAD.MOV.U32 R11, RZ, RZ, 0x12f00000 ;  /* 0x12f00000ff0b7424 */ /* 0x000fe200078e00ff */
[----:B------:R-:W-:Y:S06]  /*1e310*/  @P1 BRA `(.L_x_2912) ;  /* 0x00000000001c1947 */ /* 0x000fec0003800000 */
[----:B------:R-:W1:Y:S01]  /*1e320*/  S2R R9, SR_TID.X ;  /* 0x0000000000097919 */ /* 0x000e620000002100 */
[----:B------:R-:W-:-:S04]  /*1e330*/  IMAD.MOV.U32 R8, RZ, RZ, 0xc000 ;  /* 0x0000c000ff087424 */ /* 0x000fc800078e00ff */
[----:B------:R2:W-:Y:S01]  /*1e340*/  SYNCS.ARRIVE.TRANS64 RZ, [R7+URZ+0x228b0], R8 ;  /* 0x0228b00807ff79a7 */ /* 0x0005e2000800003f */
[----:B-1----:R-:W-:-:S04]  /*1e350*/  LOP3.LUT R9, R9, 0x1f, RZ, 0xc0, !PT ;  /* 0x0000001f09097812 */ /* 0x002fc800078ec0ff */
[----:B------:R-:W-:-:S13]  /*1e360*/  ISETP.NE.AND P0, PT, R9, RZ, PT ;  /* 0x000000ff0900720c */ /* 0x000fda0003f05270 */
[----:B--2---:R-:W-:Y:S05]  /*1e370*/  @!P0 BRA `(.L_x_2912) ;  /* 0x0000000000048947 */ /* 0x004fea0003800000 */
[----:B------:R-:W-:Y:S01]  /*1e380*/  BPT.TRAP 0x1 ;  /* 0x000000040000795c */ /* 0x000fe20000300000 */
.L_x_2912:
[----:B------:R-:W-:Y:S05]  /*1e390*/  BSYNC B2 ;  /* 0x0000000000027941 */ /* 0x000fea0003800000 */
.L_x_2911:
[----:B------:R-:W2:Y:S01]  /*1e3a0*/  LDL R8, [R1+0x14] ;  /* 0x0000140001087983 */ /* 0x000ea20000100800 */
        /* <DEDUP_REMOVED lines=9> */
.L_x_2913:
        /* <DEDUP_REMOVED lines=10> */
[----:B------:R-:W-:Y:S01]  /*1e4e0*/  R2UR UR6, R10 ;  /* 0x000000000a0672ca */ /* 0x000fe200000e0000 */
[----:B------:R-:W-:Y:S01]  /*1e4f0*/  VIADD R9, R8, 0x3400 ;  /* 0x0000340008097836 */ /* 0x000fe20000000000 */
[----:B------:R-:W-:Y:S01]  /*1e500*/  R2UR UR7, R11 ;  /* 0x000000000b0772ca */ /* 0x000fe200000e0000 */
[----:B------:R-:W-:Y:S01]  /*1e510*/  UMOV UR10, 0x40 ;  /* 0x00000040000a7882 */ /* 0x000fe20000000000 */
[----:B------:R-:W-:-:S13]  /*1e520*/  PLOP3.LUT P0, PT, PT, PT, PT, 0x80, 0x0 ;  /* 0x000000000000781c */ /* 0x000fda0003f0f070 */
.L_x_2914:
        /* <DEDUP_REMOVED lines=15> */
.L_x_2915:
        /* <DEDUP_REMOVED lines=15> */
.L_x_2916:
        /* <DEDUP_REMOVED lines=10> */
.L_x_2903:
[----:B------:R-:W-:Y:S05]  /*1e7b0*/  BSYNC B1 ;  /* 0x0000000000017941 */ /* 0x000fea0003800000 */
.L_x_2902:
[----:B------:R-:W1:Y:S04]  /*1e7c0*/  LDL.LU R10, [R1+0x14] ;  /* 0x00001400010a7983 */ /* 0x000e680000300800 */
[----:B------:R-:W2:Y:S01]  /*1e7d0*/  LDL.LU R9, [R1+0x1c] ;  /* 0x00001c0001097983 */ /* 0x000ea20000300800 */
[----:B------:R-:W-:Y:S01]  /*1e7e0*/  VIADD R5, R5, 0xfffffffe ;  /* 0xfffffffe05057836 */ /* 0x000fe20000000000 */
[----:B------:R-:W-:-:S04]  /*1e7f0*/  PLOP3.LUT P0, PT, PT, PT, PT, 0x8, 0x0 ;  /* 0x000000000000781c */ /* 0x000fc80003f0e170 */
[----:B------:R-:W-:Y:S01]  /*1e800*/  ISETP.GE.AND P2, PT, R5, R3, PT ;  /* 0x000000030500720c */ /* 0x000fe20003f46270 */
[----:B-1----:R-:W-:-:S05]  /*1e810*/  VIADD R6, R10, 0x1 ;  /* 0x000000010a067836 */ /* 0x002fca0000000000 */
[----:B------:R-:W-:-:S04]  /*1e820*/  ISETP.NE.AND P1, PT, R6, 0x2, PT ;  /* 0x000000020600780c */ /* 0x000fc80003f25270 */
[----:B------:R-:W-:Y:S02]  /*1e830*/  SEL R7, RZ, 0x1, P1 ;  /* 0x00000001ff077807 */ /* 0x000fe40000800000 */
[----:B------:R-:W-:Y:S02]  /*1e840*/  SEL R6, R6, RZ, P1 ;  /* 0x000000ff06067207 */ /* 0x000fe40000800000 */
[----:B--2---:R-:W-:-:S03]  /*1e850*/  LOP3.LUT R9, R9, R7, RZ, 0x3c, !PT ;  /* 0x0000000709097212 */ /* 0x004fc600078e3cff */
[----:B------:R1:W-:Y:S04]  /*1e860*/  STL [R1+0x14], R6 ;  /* 0x0000140601007387 */ /* 0x0003e80000100800 */
[----:B------:R1:W-:Y:S01]  /*1e870*/  STL [R1+0x1c], R9 ;  /* 0x00001c0901007387 */ /* 0x0003e20000100800 */
[----:B------:R-:W-:Y:S05]  /*1e880*/  @!P2 BRA `(.L_x_2896) ;  /* 0x000000080030a947 */ /* 0x000fea0003800000 */
.L_x_2932:
[----:B------:R-:W-:Y:S05]  /*1e890*/  YIELD ;  /* 0x0000000000007946 */ /* 0x000fea0003800000 */
[----:B------:R-:W-:Y:S04]  /*1e8a0*/  BSSY B1, `(.L_x_2917) ;  /* 0x000007e000017945 */ /* 0x000fe80003800000 */
[----:B--2---:R-:W-:Y:S05]  /*1e8b0*/  @!P6 BRA `(.L_x_2918) ;  /* 0x0000000400f0e947 */ /* 0x004fea0003800000 */
[----:B-1----:R-:W2:Y:S04]  /*1e8c0*/  LDL R6, [R1+0x14] ;  /* 0x0000140001067983 */ /* 0x002ea80000100800 */
[----:B------:R-:W3:Y:S01]  /*1e8d0*/  LDL R7, [R1+0x1c] ;  /* 0x00001c0001077983 */ /* 0x000ee20000100800 */
[----:B------:R-:W-:Y:S01]  /*1e8e0*/  BSSY B2, `(.L_x_2919) ;  /* 0x0000008000027945 */ /* 0x000fe20003800000 */
[----:B------:R-:W1:Y:S02]  /*1e8f0*/  S2R R8, SR_TID.X ;  /* 0x0000000000087919 */ /* 0x000e640000002100 */
[----:B-1----:R-:W-:-:S04]  /*1e900*/  LOP3.LUT R8, R8, 0x7f, RZ, 0xc0, !PT ;  /* 0x0000007f08087812 */ /* 0x002fc800078ec0ff */
[----:B------:R-:W-:Y:S01]  /*1e910*/  ISETP.NE.AND P2, PT, R8, RZ, PT ;  /* 0x000000ff0800720c */ /* 0x000fe20003f45270 */
[----:B--2---:R-:W-:Y:S01]  /*1e920*/  IMAD R6, R6, 0x8, R19 ;  /* 0x0000000806067824 */ /* 0x004fe200078e0213 */
[----:B---3--:R-:W-:-:S04]  /*1e930*/  SHF.L.U32 R7, R7, 0x1f, RZ ;  /* 0x0000001f07077819 */ /* 0x008fc800000006ff */
[----:B------:R-:W1:Y:S02]  /*1e940*/  SYNCS.PHASECHK.TRANS64.TRYWAIT P1, [R6+URZ+0x228a0], R7 ;  /* 0x0228a007060075a7 */ /* 0x000e64000802017f */
[----:B-1----:R-:W-:Y:S05]  /*1e950*/  @!P1 BRA `(.L_x_2920) ;  /* 0x0000007c007c9947 */ /* 0x002fea0003800000 */
.L_x_3128:
[----:B------:R-:W-:Y:S05]  /*1e960*/  BSYNC B2 ;  /* 0x0000000000027941 */ /* 0x000fea0003800000 */
.L_x_2919:
        /* <DEDUP_REMOVED lines=9> */
.L_x_2922:
[----:B------:R-:W-:Y:S05]  /*1ea00*/  BSYNC B2 ;  /* 0x0000000000027941 */ /* 0x000fea0003800000 */
.L_x_2921:
        /* <DEDUP_REMOVED lines=12> */
.L_x_2923:
        /* <DEDUP_REMOVED lines=13> */
.L_x_3129:
[----:B------:R-:W-:Y:S05]  /*1eba0*/  BSYNC B2 ;  /* 0x0000000000027941 */ /* 0x000fea0003800000 */
.L_x_2924:
[----:B------:R-:W-:Y:S01]  /*1ebb0*/  BSSY B2, `(.L_x_2926) ;  /* 0x000000b000027945 */ /* 0x000fe20003800000 */
[----:B------:R-:W-:Y:S02]  /*1ebc0*/  IMAD.MOV.U32 R10, RZ, RZ, 0x0 ;  /* 0x00000000ff0a7424 */ /* 0x000fe400078e00ff */
[----:B------:R-:W-:Y:S01]  /*1ebd0*/  IMAD.MOV.U32 R11, RZ, RZ, 0x12f00000 ;  /* 0x12f00000ff0b7424 */ /* 0x000fe200078e00ff */
[----:B------:R-:W-:Y:S06]  /*1ebe0*/  @P2 BRA `(.L_x_2927) ;  /* 0x00000000001c2947 */ /* 0x000fec0003800000 */
[----:B------:R-:W3:Y:S01]  /*1ebf0*/  S2R R8, SR_TID.X ;  /* 0x0000000000087919 */ /* 0x000ee20000002100 */
[----:B-12---:R-:W-:-:S04]  /*1ec00*/  IMAD.MOV.U32 R7, RZ, RZ, 0xc000 ;  /* 0x0000c000ff077424 */ /* 0x006fc800078e00ff */
[----:B------:R4:W-:Y:S01]  /*1ec10*/  SYNCS.ARRIVE.TRANS64 RZ, [R6+URZ+0x228b0], R7 ;  /* 0x0228b00706ff79a7 */ /* 0x0009e2000800003f */
[----:B---3--:R-:W-:-:S04]  /*1ec20*/  LOP3.LUT R8, R8, 0x1f, RZ, 0xc0, !PT ;  /* 0x0000001f08087812 */ /* 0x008fc800078ec0ff */
[----:B------:R-:W-:-:S13]  /*1ec30*/  ISETP.NE.AND P1, PT, R8, RZ, PT ;  /* 0x000000ff0800720c */ /* 0x000fda0003f25270 */
[----:B----4-:R-:W-:Y:S05]  /*1ec40*/  @!P1 BRA `(.L_x_2927) ;  /* 0x0000000000049947 */ /* 0x010fea0003800000 */
[----:B------:R-:W-:Y:S01]  /*1ec50*/  BPT.TRAP 0x1 ;  /* 0x000000040000795c */ /* 0x000fe20000300000 */
.L_x_2927:
[----:B------:R-:W-:Y:S05]  /*1ec60*/  BSYNC B2 ;  /* 0x0000000000027941 */ /* 0x000fea0003800000 */
.L_x_2926:
        /* <DEDUP_REMOVED lines=10> */
.L_x_2928:
        /* <DEDUP_REMOVED lines=15> */
.L_x_2929:
        /* <DEDUP_REMOVED lines=15> */
.L_x_2930:
        /* <DEDUP_REMOVED lines=15> */
.L_x_2931:
        /* <DEDUP_REMOVED lines=10> */
.L_x_2918:
[----:B------:R-:W-:Y:S05]  /*1f080*/  BSYNC B1 ;  /* 0x0000000000017941 */ /* 0x000fea0003800000 */
.L_x_2917:
[----:B------:R-:W1:Y:S04]  /*1f090*/  LDL.LU R10, [R1+0x14] ;  /* 0x00001400010a7983 */ /* 0x000e680000300800 */
[----:B------:R-:W2:Y:S01]  /*1f0a0*/  LDL.LU R8, [R1+0x1c] ;  /* 0x00001c0001087983 */ /* 0x000ea20000300800 */
[C---:B------:R-:W-:Y:S01]  /*1f0b0*/  ISETP.GT.AND P2, PT, R5.reuse, R3, PT ;  /* 0x000000030500720c */ /* 0x040fe20003f44270 */
[----:B------:R-:W-:Y:S02]  /*1f0c0*/  VIADD R5, R5, 0xffffffff ;  /* 0xffffffff05057836 */ /* 0x000fe40000000000 */
[----:B-1----:R-:W-:-:S05]  /*1f0d0*/  VIADD R6, R10, 0x1 ;  /* 0x000000010a067836 */ /* 0x002fca0000000000 */
[----:B------:R-:W-:-:S04]  /*1f0e0*/  ISETP.NE.AND P1, PT, R6, 0x2, PT ;  /* 0x000000020600780c */ /* 0x000fc80003f25270 */
[----:B------:R-:W-:Y:S02]  /*1f0f0*/  SEL R7, RZ, 0x1, P1 ;  /* 0x00000001ff077807 */ /* 0x000fe40000800000 */
[----:B------:R-:W-:Y:S02]  /*1f100*/  SEL R6, R6, RZ, P1 ;  /* 0x000000ff06067207 */ /* 0x000fe40000800000 */
[----:B--2---:R-:W-:-:S05]  /*1f110*/  LOP3.LUT R8, R8, R7, RZ, 0x3c, !PT ;  /* 0x0000000708087212 */ /* 0x004fca00078e3cff */
[----:B------:R2:W-:Y:S04]  /*1f120*/  STL [R1+0x1c], R8 ;  /* 0x00001c0801007387 */ /* 0x0005e80000100800 */
[----:B------:R2:W-:Y:S01]  /*1f130*/  STL [R1+0x14], R6 ;  /* 0x0000140601007387 */ /* 0x0005e20000100800 */
[----:B------:R-:W-:Y:S05]  /*1f140*/  @P2 BRA `(.L_x_2932) ;  /* 0xfffffff400d02947 */ /* 0x000fea000383ffff */
.L_x_2896:
[----:B------:R-:W-:Y:S05]  /*1f150*/  BSYNC B0 ;  /* 0x0000000000007941 */ /* 0x000fea0003800000 */
.L_x_2895:
[----:B--2---:R-:W2:Y:S01]  /*1f160*/  LDL R8, [R1+0x28] ;  /* 0x0000280001087983 */ /* 0x004ea20000100800 */
[----:B------:R-:W3:Y:S01]  /*1f170*/  LDC R0, c[0x0][0x448] ;  /* 0x00011200ff007b82 */ /* 0x000ee20000000800 */
[----:B------:R-:W-:Y:S07]  /*1f180*/  @!P0 WARPSYNC.ALL ;  /* 0x0000000000008948 */ /* 0x000fee0003800000 */
[----:B------:R-:W-:Y:S01]  /*1f190*/  @!P0 BAR.SYNC.DEFER_BLOCKING 0xc, 0x180 ;  /* 0x0306000000008b1d */ /* 0x000fe20000010000 */
[----:B---3--:R-:W-:-:S13]  /*1f1a0*/  ISETP.NE.AND P1, PT, R0, 0x1, PT ;  /* 0x000000010000780c */ /* 0x008fda0003f25270 */
[----:B------:R-:W3:Y:S08]  /*1f1b0*/  @P1 LDC R0, c[0x0][0x44c] ;  /* 0x00011300ff001b82 */ /* 0x000ef00000000800 */
[----:B------:R-:W4:Y:S01]  /*1f1c0*/  @P1 LDC R3, c[0x0][0x450] ;  /* 0x00011400ff031b82 */ /* 0x000f220000000800 */
[----:B--2---:R-:W-:-:S04]  /*1f1d0*/  VIADD R2, R8, 0x7f ;  /* 0x0000007f08027836 */ /* 0x004fc80000000000 */
[----:B---3--:R-:W-:-:S05]  /*1f1e0*/  @P1 IMAD.HI.U32 R0, R2, R0, RZ ;  /* 0x0000000002001227 */ /* 0x008fca00078e00ff */
[----:B----4-:R-:W-:-:S05]  /*1f1f0*/  @P1 SHF.R.U32.HI R2, RZ, R3, R0 ;  /* 0x00000003ff021219 */ /* 0x010fca0000011600 */
[----:B------:R-:W-:Y:S02]  /*1f200*/  IMAD.IADD R0, R20, 0x1, R2 ;  /* 0x0000000114007824 */ /* 0x000fe400078e0202 */
[----:B------:R-:W2:Y:S02]  /*1f210*/  LDC.64 R2, c[0x0][0x9e0] ;  /* 0x00027800ff027b82 */ /* 0x000ea40000000a00 */
[----:B--2---:R-:W-:Y:S01]  /*1f220*/  ISETP.GE.AND P2, PT, R3, 0x1, PT ;  /* 0x000000010300780c */ /* 0x004fe20003f46270 */
[----:B------:R-:W-:-:S12]  /*1f230*/  IMAD.IADD R2, R0, 0x1, R2 ;  /* 0x0000000100027824 */ /* 0x000fd800078e0202 */
[----:B------:R-:W-:Y:S05]  /*1f240*/  @!P2 BRA `(.L_x_2933) ;  /* 0x000000000048a947 */ /* 0x000fea0003800000 */
[C---:B------:R-:W-:Y:S01]  /*1f250*/  ISETP.GT.AND P0, PT, R0.reuse, RZ, PT ;  /* 0x000000ff0000720c */ /* 0x040fe20003f04270 */
[----:B------:R-:W-:Y:S01]  /*1f260*/  BSSY B0, `(.L_x_2934) ;  /* 0x000000e000007945 */ /* 0x000fe20003800000 */
[----:B------:R-:W-:-:S11]  /*1f270*/  VIADD R5, R0, 0xffffffff ;  /* 0xffffffff00057836 */ /* 0x000fd60000000000 */
[----:B------:R-:W-:Y:S05]  /*1f280*/  @P0 BRA `(.L_x_2935) ;  /* 0x00000000001c0947 */ /* 0x000fea0003800000 */
[----:B------:R-:W-:Y:S01]  /*1f290*/  ISETP.NE.AND P0, PT, R3, 0x1, PT ;  /* 0x000000010300780c */ /* 0x000fe20003f05270 */
[----:B------:R-:W-:-:S12]  /*1f2a0*/  IMAD.MOV R0, RZ, RZ, -R0 ;  /* 0x000000ffff007224 */ /* 0x000fd800078e0a00 */
[----:B-1----:R-:W1:Y:S02]  /*1f2b0*/  @P0 LDC.64 R6, c[0x0][0x9e8] ;  /* 0x00027a00ff060b82 */ /* 0x002e640000000a00 */
[----:B-1----:R-:W-:-:S05]  /*1f2c0*/  @P0 IMAD.HI.U32 R6, R0, R6, RZ ;  /* 0x0000000600060227 */ /* 0x002fca00078e00ff */
[----:B------:R-:W-:-:S04]  /*1f2d0*/  @P0 SHF.R.U32.HI R0, RZ, R7, R6 ;  /* 0x00000007ff000219 */ /* 0x000fc80000011606 */
[----:B------:R-:W-:Y:S01]  /*1f2e0*/  LOP3.LUT R5, RZ, R0, RZ, 0x33, !PT ;  /* 0x00000000ff057212 */ /* 0x000fe200078e33ff */
[----:B------:R-:W-:Y:S06]  /*1f2f0*/  BRA `(.L_x_2936) ;  /* 0x0000000000107947 */ /* 0x000fec0003800000 */
.L_x_2935:
[----:B------:R-:W-:-:S13]  /*1f300*/  ISETP.NE.AND P0, PT, R3, 0x1, PT ;  /* 0x000000010300780c */ /* 0x000fda0003f05270 */
[----:B-1----:R-:W1:Y:S02]  /*1f310*/  @P0 LDC.64 R6, c[0x0][0x9e8] ;  /* 0x00027a00ff060b82 */ /* 0x002e640000000a00 */
[----:B-1----:R-:W-:-:S05]  /*1f320*/  @P0 IMAD.HI.U32 R6, R5, R6, RZ ;  /* 0x0000000605060227 */ /* 0x002fca00078e00ff */
[----:B------:R-:W-:-:S07]  /*1f330*/  @P0 SHF.R.U32.HI R5, RZ, R7, R6 ;  /* 0x00000007ff050219 */ /* 0x000fce0000011606 */
.L_x_2936:
[----:B------:R-:W-:Y:S05]  /*1f340*/  BSYNC B0 ;  /* 0x0000000000007941 */ /* 0x000fea0003800000 */
.L_x_2934:
[----:B------:R-:W-:-:S05]  /*1f350*/  IMAD R5, R5, R3, R3 ;  /* 0x0000000305057224 */ /* 0x000fca00078e0203 */
[----:B------:R-:W-:-:S07]  /*1f360*/  VIMNMX R2, R2, R5, PT ;  /* 0x0000000502027248 */ /* 0x000fce0003fe0100 */
.L_x_2933:
[----:B------:R-:W2:Y:S01]  /*1f370*/  LDL R7, [R1+0x5c] ;  /* 0x00005c0001077983 */ /* 0x000ea20000100800 */
[----:B------:R-:W3:Y:S01]  /*1f380*/  @P1 LDC R0, c[0x0][0x44c] ;  /* 0x00011300ff001b82 */ /* 0x000ee20000000800 */
[----:B------:R-:W-:Y:S01]  /*1f390*/  VIADD R2, R2, 0x5f ;  /* 0x0000005f02027836 */ /* 0x000fe20000000000 */
[----:B------:R-:W-:Y:S01]  /*1f3a0*/  ULDC UR4, c[0x0][0x9dc] ;  /* 0x0002770000047ab9 */ /* 0x000fe20000000800 */
[----:B------:R-:W-:Y:S02]  /*1f3b0*/  IMAD.MOV.U32 R5, RZ, RZ, R8 ;  /* 0x000000ffff057224 */ /* 0x000fe400078e0008 */
[----:B------:R-:W-:-:S03]  /*1f3c0*/  IMAD.HI R2, R2, 0x2aaaaaab, RZ ;  /* 0x2aaaaaab02027827 */ /* 0x000fc600078e02ff */
[----:B-1----:R-:W1:Y:S01]  /*1f3d0*/  @P1 LDC R6, c[0x0][0x450] ;  /* 0x00011400ff061b82 */ /* 0x002e620000000800 */
[----:B---3--:R-:W-:-:S05]  /*1f3e0*/  @P1 IMAD.HI.U32 R0, R8, R0, RZ ;  /* 0x0000000008001227 */ /* 0x008fca00078e00ff */
[----:B-1----:R-:W-:-:S05]  /*1f3f0*/  @P1 SHF.R.U32.HI R5, RZ, R6, R0 ;  /* 0x00000006ff051219 */ /* 0x002fca0000011600 */
[----:B------:R-:W-:Y:S01]  /*1f400*/  IMAD.IADD R0, R17, 0x1, R5 ;  /* 0x0000000111007824 */ /* 0x000fe200078e0205 */
[----:B------:R-:W-:-:S04]  /*1f410*/  SHF.R.U32.HI R5, RZ, 0x1f, R2 ;  /* 0x0000001fff057819 */ /* 0x000fc80000011602 */
[----:B------:R-:W-:Y:S01]  /*1f420*/  LEA.HI.SX32 R8, R2, R5, 0x1c ;  /* 0x0000000502087211 */ /* 0x000fe200078fe2ff */
[----:B------:R-:W-:-:S04]  /*1f430*/  VIADD R2, R0, -UR4 ;  /* 0x8000000400027c36 */ /* 0x000fc80008000000 */
[----:B------:R1:W-:Y:S01]  /*1f440*/  STL [R1+0x60], R8 ;  /* 0x0000600801007387 */ /* 0x0003e20000100800 */
[----:B--2---:R-:W-:Y:S01]  /*1f450*/  VIMNMX R5, R7, R8, PT ;  /* 0x0000000807057248 */ /* 0x004fe20003fe0100 */
[----:B-1----:R-:W-:Y:S06]  /*1f460*/  @!P2 BRA `(.L_x_2937) ;  /* 0x000000000044a947 */ /* 0x002fec0003800000 */
        /* <DEDUP_REMOVED lines=10> */
.L_x_2939:
[----:B------:R-:W-:-:S13]  /*1f510*/  ISETP.NE.AND P0, PT, R3, 0x1, PT ;  /* 0x000000010300780c */ /* 0x000fda0003f05270 */
[----:B------:R-:W1:Y:S02]  /*1f520*/  @P0 LDC.64 R6, c[0x0][0x9e8] ;  /* 0x00027a00ff060b82 */ /* 0x000e640000000a00 */
[----:B-1----:R-:W-:-:S05]  /*1f530*/  @P0 IMAD.HI.U32 R6, R0, R6, RZ ;  /* 0x0000000600060227 */ /* 0x002fca00078e00ff */
[----:B------:R-:W-:-:S07]  /*1f540*/  @P0 SHF.R.U32.HI R0, RZ, R7, R6 ;  /* 0x00000007ff000219 */ /* 0x000fce0000011606 */
.L_x_2940:
[----:B------:R-:W-:Y:S05]  /*1f550*/  BSYNC B0 ;  /* 0x0000000000007941 */ /* 0x000fea0003800000 */
.L_x_2938:
[----:B------:R-:W-:-:S05]  /*1f560*/  IMAD R0, R0, R3, RZ ;  /* 0x0000000300007224 */ /* 0x000fca00078e02ff */
[----:B------:R-:W-:-:S07]  /*1f570*/  VIMNMX R2, R2, R0, !PT ;  /* 0x0000000002027248 */ /* 0x000fce0007fe0100 */
.L_x_2937:
[----:B------:R-:W-:Y:S01]  /*1f580*/  IMAD.HI R2, R2, 0x2aaaaaab, RZ ;  /* 0x2aaaaaab02027827 */ /* 0x000fe200078e02ff */
[----:B------:R-:W-:Y:S01]  /*1f590*/  ISETP.NE.AND P1, PT, R4, RZ, PT ;  /* 0x000000ff0400720c */ /* 0x000fe20003f25270 */
[----:B------:R-:W-:Y:S03]  /*1f5a0*/  BSSY B0, `(.L_x_2941) ;  /* 0x0000025000007945 */ /* 0x000fe60003800000 */
[----:B------:R-:W-:-:S04]  /*1f5b0*/  SHF.R.U32.HI R0, RZ, 0x1f, R2 ;  /* 0x0000001fff007819 */ /* 0x000fc80000011602 */
[----:B------:R-:W-:-:S04]  /*1f5c0*/  LEA.HI.SX32 R0, R2, R0, 0x1c ;  /* 0x0000000002007211 */ /* 0x000fc800078fe2ff */
[----:B------:R-:W-:Y:S01]  /*1f5d0*/  VIMNMX R9, RZ, R0, !PT ;  /* 0x00000000ff097248 */ /* 0x000fe20007fe0100 */
[----:B------:R-:W1:Y:S03]  /*1f5e0*/  @!P1 LDC R4, c[0x0][0x9f0] ;  /* 0x00027c00ff049b82 */ /* 0x000e660000000800 */
[----:B------:R-:W-:Y:S01]  /*1f5f0*/  ISETP.GT.AND P0, PT, R5, R9, PT ;  /* 0x000000090500720c */ /* 0x000fe20003f04270 */
[----:B------:R2:W-:Y:S04]  /*1f600*/  STL [R1+0x3c], R9 ;  /* 0x00003c0901007387 */ /* 0x0005e80000100800 */
[----:B------:R2:W-:Y:S08]  /*1f610*/  STL [R1+0x40], RZ ;  /* 0x000040ff01007387 */ /* 0x0005f00000100800 */
[----:B--2---:R-:W-:Y:S05]  /*1f620*/  @!P0 BRA `(.L_x_2942) ;  /* 0x0000000000708947 */ /* 0x004fea0003800000 */
        /* <DEDUP_REMOVED lines=9> */
[----:B------:R-:W-:Y:S02]  /*1f6c0*/  IADD3 R6, R4, -0x1, R5 ;  /* 0xffffffff04067810 */ /* 0x000fe40007ffe005 */
[----:B------:R-:W-:-:S03]  /*1f6d0*/  IABS R2, R4 ;  /* 0x0000000400027213 */ /* 0x000fc60000000000 */
[----:B------:R-:W-:Y:S02]  /*1f6e0*/  IMAD.IADD R6, R6, 0x1, -R9 ;  /* 0x0000000106067824 */ /* 0x000fe400078e0a09 */
[----:B------:R-:W-:-:S03]  /*1f6f0*/  IMAD.MOV R2, RZ, RZ, -R2 ;  /* 0x000000ffff027224 */ /* 0x000fc600078e0a02 */
[----:B------:R-:W-:Y:S01]  /*1f700*/  IABS R3, R6 ;  /* 0x0000000600037213 */ /* 0x000fe20000000000 */
[----:B------:R-:W-:Y:S01]  /*1f710*/  IMAD.MOV.U32 R7, RZ, RZ, R2 ;  /* 0x000000ffff077224 */ /* 0x000fe200078e0002 */
        /* <DEDUP_REMOVED lines=13> */
.L_x_2942:
[----:B------:R-:W-:Y:S05]  /*1f7f0*/  BSYNC B0 ;  /* 0x0000000000007941 */ /* 0x000fea0003800000 */
.L_x_2941:
[----:B------:R-:W3:Y:S04]  /*1f800*/  LDL R0, [R1+0x40] ;  /* 0x0000400001007983 */ /* 0x000ee80000100800 */
[----:B--2---:R-:W3:Y:S01]  /*1f810*/  LDL R2, [R1+0x54] ;  /* 0x0000540001027983 */ /* 0x004ee20000100800 */
[----:B------:R-:W-:Y:S01]  /*1f820*/  BSSY B7, `(.L_x_2943) ;  /* 0x00003ec000077945 */ /* 0x000fe20003800000 */
[----:B---3--:R-:W-:-:S05]  /*1f830*/  IMAD R2, R2, R0, R9 ;  /* 0x0000000002027224 */ /* 0x008fca00078e0209 */
[----:B------:R-:W-:Y:S01]  /*1f840*/  VIADDMNMX R0, R2, R0, R5, PT ;  /* 0x0000000002007246 */ /* 0x000fe20003800105 */
[----:B------:R2:W-:Y:S03]  /*1f850*/  STL [R1+0x24], R2 ;  /* 0x0000240201007387 */ /* 0x0005e60000100800 */
[----:B------:R-:W-:Y:S01]  /*1f860*/  ISETP.GT.AND P0, PT, R0, R2, PT ;  /* 0x000000020000720c */ /* 0x000fe20003f04270 */
[----:B------:R2:W-:-:S12]  /*1f870*/  STL [R1+0x34], R0 ;  /* 0x0000340001007387 */ /* 0x0005d80000100800 */
[----:B--2---:R-:W-:Y:S05]  /*1f880*/  @P0 BRA `(.L_x_2944) ;  /* 0x0000000000480947 */ /* 0x004fea0003800000 */
[----:B------:R-:W2:Y:S02]  /*1f890*/  S2R R0, SR_TID.X ;  /* 0x0000000000007919 */ /* 0x000ea40000002100 */
[----:B--2---:R-:W-:-:S04]  /*1f8a0*/  LOP3.LUT R0, R0, 0x7f, RZ, 0xc0, !PT ;  /* 0x0000007f00007812 */ /* 0x004fc800078ec0ff */
[----:B------:R-:W-:-:S13]  /*1f8b0*/  ISETP.NE.AND P0, PT, R0, RZ, PT ;  /* 0x000000ff0000720c */ /* 0x000fda0003f05270 */
[----:B------:R-:W-:Y:S05]  /*1f8c0*/  @P0 BRA `(.L_x_2945) ;  /* 0x0000003c00840947 */ /* 0x000fea0003800000 */
[----:B------:R-:W2:Y:S01]  /*1f8d0*/  S2R R5, SR_LANEID ;  /* 0x0000000000057919 */ /* 0x000ea20000000000 */
[----:B------:R-:W-:Y:S01]  /*1f8e0*/  VOTEU.ANY UR4, UPT, PT ;  /* 0x0000000000047886 */ /* 0x000fe200038e0100 */
[----:B------:R-:W3:Y:S01]  /*1f8f0*/  LDC.64 R2, c[0x0][0xc60] ;  /* 0x00031800ff027b82 */ /* 0x000ee20000000a00 */
[----:B------:R-:W2:Y:S02]  /*1f900*/  FLO.U32 R0, UR4 ;  /* 0x0000000400007d00 */ /* 0x000ea400080e0000 */
[----:B--2---:R-:W-:-:S06]  /*1f910*/  ISETP.EQ.U32.AND P0, PT, R0, R5, PT ;  /* 0x000000050000720c */ /* 0x004fcc0003f02070 */
[----:B------:R-:W3:Y:S07]  /*1f920*/  POPC R5, UR4 ;  /* 0x0000000400057d09 */ /* 0x000eee0008000000 */
[----:B---3--:R-:W2:Y:S01]  /*1f930*/  @P0 ATOMG.E.ADD.STRONG.GPU PT, R3, desc[UR38][R2.64], R5 ;  /* 0x00000005020309a8 */ /* 0x008ea200081ee1e6 */
[----:B-1----:R-:W1:Y:S02]  /*1f940*/  S2R R4, SR_LTMASK ;  /* 0x0000000000047919 */ /* 0x002e640000003900 */
[----:B-1----:R-:W-:-:S04]  /*1f950*/  LOP3.LUT R4, R4, UR4, RZ, 0xc0, !PT ;  /* 0x0000000404047c12 */ /* 0x002fc8000f8ec0ff */
[----:B------:R-:W1:Y:S01]  /*1f960*/  POPC R7, R4 ;  /* 0x0000000400077309 */ /* 0x000e620000000000 */
[----:B--2---:R-:W1:Y:S02]  /*1f970*/  SHFL.IDX PT, R0, R3, R0, 0x1f ;  /* 0x00001f0003007589 */ /* 0x004e6400000e0000 */
[----:B-1----:R-:W-:-:S05]  /*1f980*/  IADD3 R0, R0, UR37, R7 ;  /* 0x0000002500007c10 */ /* 0x002fca000fffe007 */
[----:B------:R4:W-:Y:S01]  /*1f990*/  STL [R1], R0 ;  /* 0x0000000001007387 */ /* 0x0009e20000100800 */
[----:B------:R-:W-:Y:S05]  /*1f9a0*/  BRA `(.L_x_2945) ;  /* 0x0000003c004c7947 */ /* 0x000fea0003800000 */
.L_x_2944:
        /* <DEDUP_REMOVED lines=19> */
[----:B01----:R-:W-:Y:S05]  /*1fae0*/  CALL.ABS.NOINC R2 ;  /* 0x0000000002007343 */ /* 0x003fea0003c00000 */
.L_x_2947:
[----:B------:R-:W-:Y:S05]  /*1faf0*/  BSYNC B6 ;  /* 0x0000000000067941 */ /* 0x000fea0003800000 */
.L_x_2946:
        /* <DEDUP_REMOVED lines=8> */
[----:B------:R2:W3:Y:S01]  /*1fb80*/  LDC.64 R2, c[0x4][R17] ;  /* 0x0100000011027b82 */ /* 0x0004e20000000a00 */
[----:B-1----:R-:W-:Y:S02]  /*1fb90*/  IMAD.U32 R4, RZ, RZ, UR6 ;  /* 0x00000006ff047e24 */ /* 0x002fe4000f8e00ff */
[----:B------:R-:W-:Y:S02]  /*1fba0*/  IMAD.U32 R5, RZ, RZ, UR7 ;  /* 0x00000007ff057e24 */ /* 0x000fe4000f8e00ff */
[----:B------:R-:W-:Y:S02]  /*1fbb0*/  IMAD.U32 R6, RZ, RZ, UR8 ;  /* 0x00000008ff067e24 */ /* 0x000fe4000f8e00ff */
[----:B------:R-:W-:-:S02]  /*1fbc0*/  IMAD.U32 R7, RZ, RZ, UR9 ;  /* 0x00000009ff077e24 */ /* 0x000fc4000f8e00ff */
[----:B------:R-:W-:Y:S02]  /*1fbd0*/  IMAD.U32 R10, RZ, RZ, UR4 ;  /* 0x00000004ff0a7e24 */ /* 0x000fe4000f8e00ff */
[----:B------:R-:W-:Y:S02]  /*1fbe0*/  IMAD.U32 R11, RZ, RZ, UR5 ;  /* 0x00000005ff0b7e24 */ /* 0x000fe4000f8e00ff */
[----:B------:R-:W-:Y:S02]  /*1fbf0*/  IMAD.MOV.U32 R8, RZ, RZ, 0x70 ;  /* 0x00000070ff087424 */ /* 0x000fe400078e00ff */
[----:B------:R-:W-:Y:S02]  /*1fc00*/  IMAD.MOV.U32 R12, RZ, RZ, 0x1 ;  /* 0x00000001ff0c7424 */ /* 0x000fe400078e00ff */
[----:B--2---:R-:W-:-:S07]  /*1fc10*/  IMAD.MOV.U32 R13, RZ, RZ, RZ ;  /* 0x000000ffff0d7224 */ /* 0x004fce00078e00ff */
[----:B------:R-:W-:-:S07]  /*1fc20*/  LEPC R20, `(.L_x_2950) ;  /* 0x000000001014794e */ /* 0x000fce0000000000 */
[----:B0--3--:R-:W-:Y:S05]  /*1fc30*/  CALL.ABS.NOINC R2 ;  /* 0x0000000002007343 */ /* 0x009fea0003c00000 */
.L_x_2950:
        /* <DEDUP_REMOVED lines=15> */
.L_x_2949:
[----:B------:R-:W-:Y:S05]  /*1fd30*/  BSYNC B6 ;  /* 0x0000000000067941 */ /* 0x000fea0003800000 */
.L_x_2948:
[----:B------:R-:W2:Y:S01]  /*1fd40*/  LDL R0, [R1+0xc] ;  /* 0x00000c0001007983 */ /* 0x000ea20000100800 */
[----:B------:R-:W-:Y:S02]  /*1fd50*/  ULDC.64 UR4, c[0x0][0x9f8] ;  /* 0x00027e0000047ab9 */ /* 0x000fe40000000a00 */
[----:B------:R-:W-:Y:S01]  /*1fd60*/  ISETP.NE.U32.AND P0, PT, RZ, UR4, PT ;  /* 0x00000004ff007c0c */ /* 0x000fe2000bf05070 */
[----:B------:R-:W3:Y:S03]  /*1fd70*/  LDL R17, [R1+0x34] ;  /* 0x0000340001117983 */ /* 0x000ee60000100800 */
[----:B------:R-:W-:Y:S01]  /*1fd80*/  ISETP.NE.AND.EX P0, PT, RZ, UR5, PT, P0 ;  /* 0x00000005ff007c0c */ /* 0x000fe2000bf05300 */
[----:B------:R-:W-:-:S12]  /*1fd90*/  ULDC.64 UR4, c[0x0][0xa08] ;  /* 0x0002820000047ab9 */ /* 0x000fd80000000a00 */
[----:B------:R-:W4:Y:S01]  /*1fda0*/  @P0 LDC.64 R2, c[0x0][0x9f8] ;  /* 0x00027e00ff020b82 */ /* 0x000f220000000a00 */
[----:B--2---:R-:W-:Y:S02]  /*1fdb0*/  IMAD.MOV.U32 R7, RZ, RZ, R0 ;  /* 0x000000ffff077224 */ /* 0x004fe400078e0000 */
[----:B----4-:R-:W-:-:S05]  /*1fdc0*/  @P0 IMAD.WIDE R2, R0, 0x4, R2 ;  /* 0x0000000400020825 */ /* 0x010fca00078e0202 */
[----:B------:R2:W4:Y:S01]  /*1fdd0*/  @P0 LDG.E R7, desc[UR38][R2.64] ;  /* 0x0000002602070981 */ /* 0x000522000c1e1900 */
[----:B---3--:R-:W-:Y:S01]  /*1fde0*/  VIADD R0, R17, 0xffffffff ;  /* 0xffffffff11007836 */ /* 0x008fe20000000000 */
[----:B--2---:R-:W2:Y:S02]  /*1fdf0*/  LDC.64 R2, c[0x0][0x418] ;  /* 0x00010600ff027b82 */ /* 0x004ea40000000a00 */
[----:B--2---:R-:W-:Y:S01]  /*1fe00*/  LOP3.LUT P0, RZ, R2, UR4, RZ, 0xfc, !PT ;  /* 0x0000000402ff7c12 */ /* 0x004fe2000f80fcff */
[----:B------:R-:W-:-:S03]  /*1fe10*/  UMOV UR4, 0xffffffff ;  /* 0xffffffff00047882 */ /* 0x000fc60000000000 */
[----:B------:R-:W-:Y:S02]  /*1fe20*/  LOP3.LUT P0, RZ, R3, UR5, RZ, 0xfc, P0 ;  /* 0x0000000503ff7c12 */ /* 0x000fe4000800fcff */
[----:B----4-:R-:W-:Y:S01]  /*1fe30*/  SHF.R.S32.HI R8, RZ, 0x1f, R7 ;  /* 0x0000001fff087819 */ /* 0x010fe20000011407 */
        /* <DEDUP_REMOVED lines=8> */
.L_x_3132:
        /* <DEDUP_REMOVED lines=9> */
.L_x_3135:
        /* <DEDUP_REMOVED lines=24> */
.L_x_2954:
[----:B------:R-:W4:Y:S04]  /*200d0*/  LDL R0, [R1+0x10] ;  /* 0x0000100001007983 */ /* 0x000f280000100800 */
[----:B---3--:R-:W3:Y:S01]  /*200e0*/  LDL R2, [R1+0x18] ;  /* 0x0000180001027983 */ /* 0x008ee20000100800 */
[----:B----4-:R-:W-:Y:S01]  /*200f0*/  IMAD R0, R0, 0x8, R19 ;  /* 0x0000000800007824 */ /* 0x010fe200078e0213 */
[----:B---3--:R-:W-:-:S04]  /*20100*/  SHF.L.U32 R2, R2, 0x1f, RZ ;  /* 0x0000001f02027819 */ /* 0x008fc800000006ff */
[----:B------:R-:W3:Y:S02]  /*20110*/  SYNCS.PHASECHK.TRANS64.TRYWAIT P0, [R0+URZ+0x22840], R2 ;  /* 0x02284002000075a7 */ /* 0x000ee4000800017f */
[----:B---3--:R-:W-:Y:S05]  /*20120*/  @!P0 BRA `(.L_x_2955) ;  /* 0x0000006800048947 */ /* 0x008fea0003800000 */
.L_x_3136:
        /* <DEDUP_REMOVED lines=11> */
.L_x_2956:
        /* <DEDUP_REMOVED lines=23> */
.L_x_2952:
        /* <DEDUP_REMOVED lines=23> */
[----:B--2---:R-:W-:-:S02]  /*204c0*/  IMAD.U32 R7, RZ, RZ, UR7 ;  /* 0x00000007ff077e24 */ /* 0x004fc4000f8e00ff */
[----:B------:R-:W-:Y:S02]  /*204d0*/  IMAD.U32 R10, RZ, RZ, UR8 ;  /* 0x00000008ff0a7e24 */ /* 0x000fe4000f8e00ff */
[----:B------:R-:W-:Y:S02]  /*204e0*/  IMAD.U32 R11, RZ, RZ, UR9 ;  /* 0x00000009ff0b7e24 */ /* 0x000fe4000f8e00ff */
[----:B------:R-:W-:Y:S02]  /*204f0*/  IMAD.MOV.U32 R8, RZ, RZ, 0x70 ;  /* 0x00000070ff087424 */ /* 0x000fe400078e00ff */
[----:B------:R-:W-:Y:S02]  /*20500*/  IMAD.MOV.U32 R12, RZ, RZ, 0x1 ;  /* 0x00000001ff0c7424 */ /* 0x000fe400078e00ff */
[----:B------:R-:W-:-:S07]  /*20510*/  IMAD.MOV.U32 R13, RZ, RZ, RZ ;  /* 0x000000ffff0d7224 */ /* 0x000fce00078e00ff */
[----:B------:R-:W-:-:S07]  /*20520*/  LEPC R20, `(.L_x_2958) ;  /* 0x000000001014794e */ /* 0x000fce0000000000 */
[----:B01----:R-:W-:Y:S05]  /*20530*/  CALL.ABS.NOINC R2 ;  /* 0x0000000002007343 */ /* 0x003fea0003c00000 */
.L_x_2958:
[----:B------:R-:W-:Y:S05]  /*20540*/  BSYNC B6 ;  /* 0x0000000000067941 */ /* 0x000fea0003800000 */
.L_x_2957:
[----:B-1----:R-:W3:Y:S01]  /*20550*/  LDL.LU R0, [R1+0x50] ;  /* 0x0000500001007983 */ /* 0x002ee20000300800 */
[----:B------:R-:W-:Y:S01]  /*20560*/  ULDC.64 UR6, c[0x0][0xa00] ;  /* 0x0002800000067ab9 */ /* 0x000fe20000000a00 */
[----:B------:R-:W-:Y:S01]  /*20570*/  ULDC.64 UR4, c[0x0][0x2d8] ;  /* 0x0000b60000047ab9 */ /* 0x000fe20000000a00 */
[----:B--2---:R-:W1:Y:S01]  /*20580*/  LDC R7, c[0x0][0x448] ;  /* 0x00011200ff077b82 */ /* 0x004e620000000800 */
[----:B------:R-:W3:Y:S04]  /*20590*/  LDL.LU.64 R2, [R1+0x48] ;  /* 0x0000480001027983 */ /* 0x000ee80000300a00 */
[----:B------:R-:W2:Y:S04]  /*205a0*/  LDL R5, [R1+0xc] ;  /* 0x00000c0001057983 */ /* 0x000ea80000100800 */
[----:B------:R-:W4:Y:S01]  /*205b0*/  LDL R12, [R1+0x28] ;  /* 0x00002800010c7983 */ /* 0x000f220000100800 */
[----:B------:R-:W-:Y:S01]  /*205c0*/  ISETP.NE.U32.AND P0, PT, RZ, UR6, PT ;  /* 0x00000006ff007c0c */ /* 0x000fe2000bf05070 */
[----:B------:R-:W-:-:S03]  /*205d0*/  ULDC UR6, c[0x0][0x2b8] ;  /* 0x0000ae0000067ab9 */ /* 0x000fc60000000800 */
[----:B------:R-:W-:Y:S01]  /*205e0*/  ISETP.NE.AND.EX P0, PT, RZ, UR7, PT, P0 ;  /* 0x00000007ff007c0c */ /* 0x000fe2000bf05300 */
[----:B------:R-:W0:Y:S02]  /*205f0*/  S2R R8, SR_TID.X ;  /* 0x0000000000087919 */ /* 0x000e240000002100 */
[----:B0-----:R-:W-:Y:S02]  /*20600*/  IMAD.SHL.U32 R8, R8, 0x10, RZ ;  /* 0x0000001008087824 */ /* 0x001fe400078e00ff */
[----:B---3--:R-:W-:Y:S01]  /*20610*/  IMAD.MOV.U32 R3, RZ, RZ, R0 ;  /* 0x000000ffff037224 */ /* 0x008fe200078e0000 */
[----:B--2---:R-:W-:-:S04]  /*20620*/  SHF.R.S32.HI R0, RZ, 0x1f, R5 ;  /* 0x0000001fff007819 */ /* 0x004fc80000011405 */
[----:B------:R-:W-:Y:S02]  /*20630*/  SEL R4, R0, RZ, !P0 ;  /* 0x000000ff00047207 */ /* 0x000fe40004000000 */
[----:B------:R-:W-:Y:S02]  /*20640*/  SEL R0, R5, RZ, !P0 ;  /* 0x000000ff05007207 */ /* 0x000fe40004000000 */
[----:B------:R-:W0:Y:S01]  /*20650*/  S2R R5, SR_TID.X ;  /* 0x0000000000057919 */ /* 0x000e220000002100 */
[----:B------:R-:W-:-:S04]  /*20660*/  IMAD.WIDE.U32 R2, R16, UR4, R2 ;  /* 0x0000000410027c25 */ /* 0x000fc8000f8e0002 */
[----:B------:R-:W-:Y:S01]  /*20670*/  IMAD R3, R16, UR5, R3 ;  /* 0x0000000510037c24 */ /* 0x000fe2000f8e0203 */
[----:B------:R-:W-:Y:S02]  /*20680*/  ULDC.64 UR4, c[0x0][0x2e0] ;  /* 0x0000b80000047ab9 */ /* 0x000fe40000000a00 */
[----:B------:R-:W-:Y:S02]  /*20690*/  IMAD R4, R4, UR4, RZ ;  /* 0x0000000404047c24 */ /* 0x000fe4000f8e02ff */
[----:B------:R-:W-:-:S04]  /*206a0*/  IMAD.WIDE.U32 R2, R0, UR4, R2 ;  /* 0x0000000400027c25 */ /* 0x000fc8000f8e0002 */
[----:B------:R-:W-:Y:S01]  /*206b0*/  IMAD R0, R0, UR5, R4 ;  /* 0x0000000500007c24 */ /* 0x000fe2000f8e0204 */
[----:B-1----:R-:W-:Y:S01]  /*206c0*/  ISETP.NE.AND P0, PT, R7, 0x1, PT ;  /* 0x000000010700780c */ /* 0x002fe20003f05270 */
[----:B------:R-:W1:Y:S01]  /*206d0*/  S2R R9, SR_TID.X ;  /* 0x0000000000097919 */ /* 0x000e620000002100 */
[----:B------:R-:W-:-:S11]  /*206e0*/  ULDC.64 UR4, c[0x0][0x2d0] ;  /* 0x0000b40000047ab9 */ /* 0x000fd60000000a00 */
[----:B------:R-:W2:Y:S01]  /*206f0*/  @P0 LDC R6, c[0x0][0x450] ;  /* 0x00011400ff060b82 */ /* 0x000ea20000000800 */
[----:B0-----:R-:W-:-:S04]  /*20700*/  LOP3.LUT R5, R5, 0x7f, RZ, 0xc0, !PT ;  /* 0x0000007f05057812 */ /* 0x001fc800078ec0ff */
[----:B------:R-:W-:-:S04]  /*20710*/  SHF.R.U32.HI R5, RZ, 0x3, R5 ;  /* 0x00000003ff057819 */ /* 0x000fc80000011605 */
[----:B------:R-:W-:Y:S02]  /*20720*/  LOP3.LUT R8, R5, 0x70, R8, 0xf8, !PT ;  /* 0x0000007005087812 */ /* 0x000fe400078ef808 */
[----:B------:R-:W0:Y:S03]  /*20730*/  @P0 LDC R5, c[0x0][0x44c] ;  /* 0x00011300ff050b82 */ /* 0x000e260000000800 */
[----:B----4-:R-:W-:Y:S02]  /*20740*/  IMAD.IADD R4, R8, 0x1, R12 ;  /* 0x0000000108047824 */ /* 0x010fe400078e020c */
[----:B------:R3:W5:Y:S01]  /*20750*/  LDL R8, [R1+0x30] ;  /* 0x0000300001087983 */ /* 0x0007620000100800 */
[----:B------:R-:W-:Y:S02]  /*20760*/  IMAD.IADD R3, R3, 0x1, R0 ;  /* 0x0000000103037824 */ /* 0x000fe400078e0200 */
[----:B------:R-:W-:Y:S01]  /*20770*/  IMAD.MOV.U32 R0, RZ, RZ, R4 ;  /* 0x000000ffff007224 */ /* 0x000fe200078e0004 */
[----:B------:R-:W4:Y:S01]  /*20780*/  S2R R10, SR_TID.X ;  /* 0x00000000000a7919 */ /* 0x000f220000002100 */
[----:B0-----:R-:W-:-:S05]  /*20790*/  @P0 IMAD.HI.U32 R5, R4, R5, RZ ;  /* 0x0000000504050227 */ /* 0x001fca00078e00ff */
[----:B--2---:R-:W-:-:S05]  /*207a0*/  @P0 SHF.R.U32.HI R0, RZ, R6, R5 ;  /* 0x00000006ff000219 */ /* 0x004fca0000011605 */
        /* <DEDUP_REMOVED lines=9> */
[----:B-1----:R-:W-:-:S04]  /*20840*/  IMAD.SHL.U32 R9, R9, 0x8, RZ ;  /* 0x0000000809097824 */ /* 0x002fc800078e00ff */
        /* <DEDUP_REMOVED lines=12> */
[----:B---3--:R-:W-:Y:S08]  /*20910*/  BRA.DIV UR4, `(.L_x_2959) ;  /* 0x00000062041c7947 */ /* 0x008ff0000b800000 */
        /* <DEDUP_REMOVED lines=70> */
.L_x_3153:
        /* <DEDUP_REMOVED lines=10> */
.L_x_2960:
        /* <DEDUP_REMOVED lines=18> */
.L_x_3154:
[----:B------:R-:W-:Y:S05]  /*20f40*/  BSYNC B0 ;  /* 0x0000000000007941 */ /* 0x000fea0003800000 */
.L_x_2961:
        /* <DEDUP_REMOVED lines=13> */
.L_x_3155:
[----:B------:R-:W-:Y:S05]  /*21020*/  BSYNC B1 ;  /* 0x0000000000017941 */ /* 0x000fea0003800000 */
.L_x_2965:
        /* <DEDUP_REMOVED lines=9> */
.L_x_2968:
[----:B------:R-:W-:Y:S05]  /*210c0*/  BSYNC B1 ;  /* 0x0000000000017941 */ /* 0x000fea0003800000 */
.L_x_2967:
        /* <DEDUP_REMOVED lines=13> */
.L_x_2969:
        /* <DEDUP_REMOVED lines=15> */
.L_x_2970:
        /* <DEDUP_REMOVED lines=15> */
.L_x_2971:
        /* <DEDUP_REMOVED lines=15> */
.L_x_2972:
        /* <DEDUP_REMOVED lines=10> */
.L_x_2964:
[----:B------:R-:W-:Y:S05]  /*21510*/  BSYNC B0 ;  /* 0x0000000000007941 */ /* 0x000fea0003800000 */
.L_x_2963:
        /* <DEDUP_REMOVED lines=61> */
.L_x_2979:
        /* <DEDUP_REMOVED lines=8> */
.L_x_3156:
[----:B------:R-:W-:Y:S05]  /*21970*/  BSYNC B3 ;  /* 0x0000000000037941 */ /* 0x000fea0003800000 */
.L_x_2980:
        /* <DEDUP_REMOVED lines=9> */
.L_x_2983:
[----:B------:R-:W-:Y:S05]  /*21a10*/  BSYNC B3 ;  /* 0x0000000000037941 */ /* 0x000fea0003800000 */
.L_x_2982:
[----:B------:R-:W2:Y:S04]  /*21a20*/  LDL R3, [R1+0x10] ;  /* 0x0000100001037983 */ /* 0x000ea80000100800 */
[----:B------:R-:W3:Y:S01]  /*21a30*/  LDL R4, [R1+0x20] ;  /* 0x0000200001047983 */ /* 0x000ee20000100800 */
[----:B0-----:R-:W-:Y:S01]  /*21a40*/  IMAD.MOV.U32 R9, RZ, RZ, RZ ;  /* 0x000000ffff097224 */ /* 0x001fe200078e00ff */
        /* <DEDUP_REMOVED lines=10> */
.L_x_2984:
        /* <DEDUP_REMOVED lines=13> */
.L_x_3157:
[----:B------:R-:W-:Y:S05]  /*21bc0*/  BSYNC B3 ;  /* 0x0000000000037941 */ /* 0x000fea0003800000 */
.L_x_2985:
        /* <DEDUP_REMOVED lines=11> */
.L_x_2988:
[----:B------:R-:W-:Y:S05]  /*21c80*/  BSYNC B3 ;  /* 0x0000000000037941 */ /* 0x000fea0003800000 */
.L_x_2987:
        /* <DEDUP_REMOVED lines=10> */
.L_x_2989:
        /* <DEDUP_REMOVED lines=15> */
.L_x_2990:
        /* <DEDUP_REMOVED lines=15> */
.L_x_2991:
        /* <DEDUP_REMOVED lines=15> */
.L_x_2992:
        /* <DEDUP_REMOVED lines=10> */
.L_x_2978:
[----:B------:R-:W-:Y:S05]  /*220a0*/  BSYNC B1 ;  /* 0x0000000000017941 */ /* 0x000fea0003800000 */
.L_x_2977:
[----:B------:R-:W2:Y:S02]  /*220b0*/  LDL.LU R4, [R1+0x34] ;  /* 0x0000340001047983 */ /* 0x000ea40000300800 */
[----:B--2---:R-:W-:-:S07]  /*220c0*/  VIADD R0, R4, 0xfffffffd ;  /* 0xfffffffd04007836 */ /* 0x004fce0000000000 */
.L_x_2976:
[----:B------:R-:W-:Y:S05]  /*220d0*/  BSYNC B2 ;  /* 0x0000000000027941 */ /* 0x000fea0003800000 */
.L_x_2975:
[----:B------:R-:W-:-:S05]  /*220e0*/  VIADD R8, R8, 0xfffffffe ;  /* 0xfffffffe08087836 */ /* 0x000fca0000000000 */
[----:B------:R-:W-:-:S13]  /*220f0*/  ISETP.NE.AND P0, PT, R8, R5, PT ;  /* 0x000000050800720c */ /* 0x000fda0003f05270 */
[----:B------:R-:W-:Y:S05]  /*22100*/  @!P0 BRA `(.L_x_2974) ;  /* 0x0000001400008947 */ /* 0x000fea0003800000 */
.L_x_3025:
        /* <DEDUP_REMOVED lines=35> */
.L_x_2995:
        /* <DEDUP_REMOVED lines=8> */
.L_x_3158:
[----:B------:R-:W-:Y:S05]  /*223c0*/  BSYNC B2 ;  /* 0x0000000000027941 */ /* 0x000fea0003800000 */
.L_x_2996:
        /* <DEDUP_REMOVED lines=9> */
.L_x_2999:
[----:B------:R-:W-:Y:S05]  /*22460*/  BSYNC B2 ;  /* 0x0000000000027941 */ /* 0x000fea0003800000 */
.L_x_2998:
        /* <DEDUP_REMOVED lines=12> */
.L_x_3000:
        /* <DEDUP_REMOVED lines=13> */
.L_x_3159:
[----:B------:R-:W-:Y:S05]  /*22600*/  BSYNC B2 ;  /* 0x0000000000027941 */ /* 0x000fea0003800000 */
.L_x_3001:
        /* <DEDUP_REMOVED lines=11> */
.L_x_3004:
[----:B------:R-:W-:Y:S05]  /*226c0*/  BSYNC B2 ;  /* 0x0000000000027941 */ /* 0x000fea0003800000 */
.L_x_3003:
[----:B------:R-:W-:Y:S01]  /*226d0*/  R2UR UR10, R10 ;  /* 0x000000000a0a72ca */ /* 0x000fe200000e0000 */
[----:B01----:R-:W-:Y:S01]  /*226e0*/  IMAD R2, R7, 0xc000, R19 ;  /* 0x0000c00007027824 */ /* 0x003fe200078e0213 */
[----:B------:R-:W-:Y:S01]  /*226f0*/  R2UR UR6, R8 ;  /* 0x00000000080672ca */ /* 0x000fe200000e0000 */
[----:B------:R-:W-:Y:S01]  /*22700*/  UIADD3 UR4, UP0, UR40, 0x470, URZ ;  /* 0x0000047028047890 */ /* 0x000fe2000ff1e03f */
[----:B------:R-:W-:Y:S01]  /*22710*/  R2UR UR7, R9 ;  /* 0x00000000090772ca */ /* 0x000fe200000e0000 */
[----:B------:R-:W-:Y:S01]  /*22720*/  VIADD R3, R3, 0x22850 ;  /* 0x0002285003037836 */ /* 0x000fe20000000000 */
[----:B------:R-:W-:Y:S01]  /*22730*/  PLOP3.LUT P0, PT, PT, PT, PT, 0x80, 0x0 ;  /* 0x000000000000781c */ /* 0x000fe20003f0f070 */
[----:B------:R-:W-:Y:S01]  /*22740*/  VIADD R5, R2, 0x400 ;  /* 0x0000040002057836 */ /* 0x000fe20000000000 */
[----:B------:R-:W-:-:S12]  /*22750*/  UIADD3.X UR5, URZ, UR41, URZ, UP0, !UPT ;  /* 0x000000293f057290 */ /* 0x000fd800087fe43f */
.L_x_3005:
        /* <DEDUP_REMOVED lines=15> */
.L_x_3006:
        /* <DEDUP_REMOVED lines=15> */
.L_x_3007:
        /* <DEDUP_REMOVED lines=15> */
.L_x_3008:
        /* <DEDUP_REMOVED lines=10> */
.L_x_2994:
[----:B------:R-:W-:Y:S05]  /*22ad0*/  BSYNC B1 ;  /* 0x0000000000017941 */ /* 0x000fea0003800000 */
.L_x_2993:
        /* <DEDUP_REMOVED lines=35> */
.L_x_3011:
        /* <DEDUP_REMOVED lines=8> */
.L_x_3160:
[----:B------:R-:W-:Y:S05]  /*22d90*/  BSYNC B2 ;  /* 0x0000000000027941 */ /* 0x000fea0003800000 */
.L_x_3012:
        /* <DEDUP_REMOVED lines=9> */
.L_x_3015:
[----:B------:R-:W-:Y:S05]  /*22e30*/  BSYNC B2 ;  /* 0x0000000000027941 */ /* 0x000fea0003800000 */
.L_x_3014:
        /* <DEDUP_REMOVED lines=13> */
.L_x_3016:
        /* <DEDUP_REMOVED lines=13> */
.L_x_3161:
[----:B------:R-:W-:Y:S05]  /*22fe0*/  BSYNC B2 ;  /* 0x0000000000027941 */ /* 0x000fea0003800000 */
.L_x_3017:
        /* <DEDUP_REMOVED lines=11> */
.L_x_3020:
[----:B------:R-:W-:Y:S05]  /*230a0*/  BSYNC B2 ;  /* 0x0000000000027941 */ /* 0x000fea0003800000 */
.L_x_3019:
        /* <DEDUP_REMOVED lines=10> */
.L_x_3021:
        /* <DEDUP_REMOVED lines=15> */
.L_x_3022:
        /* <DEDUP_REMOVED lines=15> */
.L_x_3023:
        /* <DEDUP_REMOVED lines=15> */
.L_x_3024:
        /* <DEDUP_REMOVED lines=10> */
.L_x_3010:
[----:B------:R-:W-:Y:S05]  /*234c0*/  BSYNC B1 ;  /* 0x0000000000017941 */ /* 0x000fea0003800000 */
.L_x_3009:
[----:B------:R-:W2:Y:S01]  /*234d0*/  LDL R5, [R1+0x24] ;  /* 0x0000240001057983 */ /* 0x000ea20000100800 */
[----:B------:R-:W-:Y:S01]  /*234e0*/  VIADD R0, R0, 0xfffffffe ;  /* 0xfffffffe00007836 */ /* 0x000fe20000000000 */
[----:B--2---:R-:W-:-:S13]  /*234f0*/  ISETP.GT.AND P0, PT, R6, R5, PT ;  /* 0x000000050600720c */ /* 0x004fda0003f04270 */
[----:B------:R-:W-:Y:S05]  /*23500*/  @P0 BRA `(.L_x_3025) ;  /* 0xffffffec00000947 */ /* 0x000fea000383ffff */
.L_x_2974:
[----:B------:R-:W-:Y:S05]  /*23510*/  BSYNC B0 ;  /* 0x0000000000007941 */ /* 0x000fea0003800000 */
.L_x_2973:
        /* <DEDUP_REMOVED lines=25> */
.L_x_3027:
[----:B------:R-:W-:Y:S05]  /*236b0*/  BSYNC B0 ;  /* 0x0000000000007941 */ /* 0x000fea0003800000 */
.L_x_3026:
[----:B------:R-:W-:-:S05]  /*236c0*/  SEL R0, R0, RZ, P0 ;  /* 0x000000ff00007207 */ /* 0x000fca0000000000 */
[----:B------:R3:W-:Y:S02]  /*236d0*/  STL [R1+0x10], R0 ;  /* 0x0000100001007387 */ /* 0x0007e40000100800 */
.L_x_2945:
[----:B------:R-:W-:Y:S05]  /*236e0*/  BSYNC B7 ;  /* 0x0000000000077941 */ /* 0x000fea0003800000 */
.L_x_2943:
        /* <DEDUP_REMOVED lines=8> */
[----:B-1----:R-:W1:Y:S04]  /*23770*/  LDS.128 R4, [R19+0x228d0] ;  /* 0x0228d00013047984 */ /* 0x002e680000000c00 */
[----:B-1----:R1:W-:Y:S04]  /*23780*/  STL.64 [R1], R4 ;  /* 0x0000000401007387 */ /* 0x0023e80000100a00 */
[----:B------:R1:W-:Y:S01]  /*23790*/  STL.64 [R1+0x8], R6 ;  /* 0x0000080601007387 */ /* 0x0003e20000100a00 */
[----:B------:R-:W-:Y:S06]  /*237a0*/  BAR.ARV 0x4, 0x180 ;  /* 0x0106000000007b1d */ /* 0x000fec0000002000 */
[----:B------:R-:W-:Y:S05]  /*237b0*/  BRA `(.L_x_3029) ;  /* 0x0000001000307947 */ /* 0x000fea0003800000 */
.L_x_3028:
[----:B------:R-:W5:Y:S01]  /*237c0*/  S2R R16, SR_TID.X ;  /* 0x0000000000107919 */ /* 0x000f620000002100 */
[----:B------:R-:W-:Y:S01]  /*237d0*/  UMOV UR4, 0xffffffff ;  /* 0xffffffff00047882 */ /* 0x000fe20000000000 */
[----:B-----5:R-:W-:-:S04]  /*237e0*/  LOP3.LUT R16, R16, 0x1f, RZ, 0xc0, !PT ;  /* 0x0000001f10107812 */ /* 0x020fc800078ec0ff */
[----:B------:R-:W-:Y:S01]  /*237f0*/  ISETP.NE.AND P0, PT, R16, 0x1f, PT ;  /* 0x0000001f1000780c */ /* 0x000fe20003f05270 */
[----:B------:R-:W-:-:S12]  /*23800*/  BRA.DIV UR4, `(.L_x_3030) ;  /* 0x0000003e04947947 */ /* 0x000fd8000b800000 */
[----:B--2---:R-:W0:Y:S01]  /*23810*/  LDL.LU R2, [R1] ;  /* 0x0000000001027983 */ /* 0x004e220000300800 */
[----:B------:R-:W-:-:S03]  /*23820*/  ULDC UR4, c[0x0][0xc3c] ;  /* 0x00030f0000047ab9 */ /* 0x000fc60000000800 */
[----:B-1----:R-:W3:Y:S01]  /*23830*/  LDL R3, [R1+0xc] ;  /* 0x00000c0001037983 */ /* 0x002ee20000100800 */
[----:B0-----:R-:W-:Y:S02]  /*23840*/  IMAD.MOV.U32 R10, RZ, RZ, R2 ;  /* 0x000000ffff0a7224 */ /* 0x001fe400078e0002 */
[----:B---34-:R-:W-:-:S05]  /*23850*/  IMAD.IADD R0, R3, 0x1, R16 ;  /* 0x0000000103007824 */ /* 0x018fca00078e0210 */
        /* <DEDUP_REMOVED lines=10> */
[C---:B------:R-:W-:Y:S01]  /*23900*/  ISETP.GE.U32.AND P3, PT, R16.reuse, 0x4, PT ;  /* 0x000000041000780c */ /* 0x040fe20003f66070 */
[----:B------:R-:W-:Y:S01]  /*23910*/  SHFL.IDX PT, R0, R10, 0x1, 0x1f ;  /* 0x00201f000a007f89 */ /* 0x000fe200000e0000 */
[C---:B------:R-:W-:Y:S02]  /*23920*/  ISETP.GE.U32.AND P4, PT, R16.reuse, 0x8, PT ;  /* 0x000000081000780c */ /* 0x040fe40003f86070 */
[----:B------:R-:W-:Y:S01]  /*23930*/  ISETP.GE.U32.AND P5, PT, R16, 0x10, PT ;  /* 0x000000101000780c */ /* 0x000fe20003fa6070 */
[----:B--2---:R-:W-:Y:S02]  /*23940*/  @!P1 IMAD.MOV.U32 R4, RZ, RZ, R8 ;  /* 0x000000ffff049224 */ /* 0x004fe400078e0008 */
[----:B------:R-:W-:-:S02]  /*23950*/  IMAD.MOV.U32 R8, RZ, RZ, RZ ;  /* 0x000000ffff087224 */ /* 0x000fc400078e00ff */
[----:B---3--:R-:W-:Y:S01]  /*23960*/  @!P1 IMAD.MOV.U32 R6, RZ, RZ, R2 ;  /* 0x000000ffff069224 */ /* 0x008fe200078e0002 */
[----:B------:R-:W-:-:S03]  /*23970*/  ISETP.NE.AND P1, PT, R16, RZ, PT ;  /* 0x000000ff1000720c */ /* 0x000fc60003f25270 */
[----:B------:R-:W-:-:S05]  /*23980*/  IMAD R2, R6, R4, RZ ;  /* 0x0000000406027224 */ /* 0x000fca00078e02ff */
[----:B------:R-:W0:Y:S02]  /*23990*/  SHFL.UP PT, R3, R2, 0x1, RZ ;  /* 0x0420000002037989 */ /* 0x000e2400000e00ff */
[----:B0-----:R-:W-:-:S05]  /*239a0*/  SEL R5, R3, RZ, P1 ;  /* 0x000000ff03057207 */ /* 0x001fca0000800000 */
[----:B------:R-:W-:Y:S02]  /*239b0*/  IMAD.IADD R2, R2, 0x1, R5 ;  /* 0x0000000102027824 */ /* 0x000fe400078e0205 */
[----:B------:R-:W-:Y:S04]  /*239c0*/  SHFL.IDX PT, R5, R10, RZ, 0x1f ;  /* 0x00001fff0a057589 */ /* 0x000fe800000e0000 */
        /* <DEDUP_REMOVED lines=13> */
.L_x_3171:
[----:B------:R-:W-:Y:S02]  /*23aa0*/  ULDC UR4, c[0x0][0xc38] ;  /* 0x00030e0000047ab9 */ /* 0x000fe40000000800 */
[----:B------:R-:W-:-:S04]  /*23ab0*/  IMAD.U32 R2, RZ, RZ, UR4 ;  /* 0x00000004ff027e24 */ /* 0x000fc8000f8e00ff */
[----:B-1----:R-:W-:-:S04]  /*23ac0*/  IMAD R9, R9, R2, RZ ;  /* 0x0000000209097224 */ /* 0x002fc800078e02ff */
[----:B------:R-:W-:-:S05]  /*23ad0*/  IMAD.IADD R0, R0, 0x1, R9 ;  /* 0x0000000100007824 */ /* 0x000fca00078e0209 */
[----:B------:R-:W-:-:S13]  /*23ae0*/  ISETP.GT.AND P6, PT, R0, R5, PT ;  /* 0x000000050000720c */ /* 0x000fda0003fc4270 */
[----:B------:R-:W-:Y:S05]  /*23af0*/  @P6 BRA `(.L_x_3031) ;  /* 0x0000000000ac6947 */ /* 0x000fea0003800000 */
.L_x_3034:
        /* <DEDUP_REMOVED lines=37> */
.L_x_3179:
[----:B------:R-:W-:Y:S02]  /*23d50*/  ULDC UR4, c[0x0][0xc38] ;  /* 0x00030e0000047ab9 */ /* 0x000fe40000000800 */
[----:B------:R-:W-:-:S04]  /*23d60*/  IMAD.U32 R2, RZ, RZ, UR4 ;  /* 0x00000004ff027e24 */ /* 0x000fc8000f8e00ff */
[----:B-1----:R-:W-:-:S04]  /*23d70*/  IMAD R9, R9, R2, RZ ;  /* 0x0000000209097224 */ /* 0x002fc800078e02ff */
[----:B------:R-:W-:-:S05]  /*23d80*/  IMAD.IADD R0, R9, 0x1, R0 ;  /* 0x0000000109007824 */ /* 0x000fca00078e0200 */
[----:B------:R-:W-:-:S13]  /*23d90*/  ISETP.GT.AND P6, PT, R0, R5, PT ;  /* 0x000000050000720c */ /* 0x000fda0003fc4270 */
[----:B------:R-:W-:Y:S05]  /*23da0*/  @!P6 BRA `(.L_x_3034) ;  /* 0xfffffffc0054e947 */ /* 0x000fea000383ffff */
.L_x_3031:
        /* <DEDUP_REMOVED lines=8> */
[----:B-1----:R1:W3:Y:S04]  /*23e30*/  SHFL.IDX PT, R4, R4, R3, 0x1f ;  /* 0x00001f0304047589 */ /* 0x0022e800000e0000 */
[----:B------:R1:W4:Y:S01]  /*23e40*/  SHFL.IDX PT, R6, R6, R3, 0x1f ;  /* 0x00001f0306067589 */ /* 0x00032200000e0000 */
[----:B--2---:R-:W-:-:S05]  /*23e50*/  IMAD.IADD R10, R3, 0x1, R10 ;  /* 0x00000001030a7824 */ /* 0x004fca00078e020a */
[----:B---34-:R1:W-:Y:S02]  /*23e60*/  STL [R1+0xc], R10 ;  /* 0x00000c0a01007387 */ /* 0x0183e40000100800 */
.L_x_3184:
[----:B------:R-:W-:-:S13]  /*23e70*/  ISETP.NE.AND P0, PT, R0, RZ, PT ;  /* 0x000000ff0000720c */ /* 0x000fda0003f05270 */
[----:B------:R-:W-:Y:S05]  /*23e80*/  @!P0 BRA `(.L_x_3036) ;  /* 0x0000000000108947 */ /* 0x000fea0003800000 */
[----:B------:R-:W-:Y:S01]  /*23e90*/  UMOV UR4, 0xffffffff ;  /* 0xffffffff00047882 */ /* 0x000fe20000000000 */
[----:B-1----:R-:W-:Y:S02]  /*23ea0*/  VIADD R3, R3, 0xffffffff ;  /* 0xffffffff03037836 */ /* 0x002fe40000000000 */
[----:B------:R-:W-:Y:S05]  /*23eb0*/  BRA.DIV UR4, `(.L_x_3037) ;  /* 0x0000004204887947 */ /* 0x000fea000b800000 */
[----:B------:R3:W4:Y:S02]  /*23ec0*/  SHFL.IDX PT, R8, R7, R3, 0x1f ;  /* 0x00001f0307087589 */ /* 0x00072400000e0000 */
.L_x_3036:
[----:B------:R-:W-:Y:S01]  /*23ed0*/  ISETP.NE.AND P0, PT, R6, 0x1, PT ;  /* 0x000000010600780c */ /* 0x000fe20003f05270 */
[----:B----4-:R-:W-:-:S05]  /*23ee0*/  IMAD R0, R8, R2, R9 ;  /* 0x0000000208007224 */ /* 0x010fca00078e0209 */
[----:B------:R4:W-:Y:S02]  /*23ef0*/  STL [R1], R0 ;  /* 0x0000000001007387 */ /* 0x0009e40000100800 */
[----:B----4-:R-:W-:-:S05]  /*23f00*/  IMAD.IADD R0, R5, 0x1, -R0 ;  /* 0x0000000105007824 */ /* 0x010fca00078e0a00 */
[----:B------:R-:W-:Y:S05]  /*23f10*/  @!P0 BRA `(.L_x_3038) ;  /* 0x0000000000e48947 */ /* 0x000fea0003800000 */
[----:B------:R-:W-:-:S04]  /*23f20*/  IABS R5, R4 ;  /* 0x0000000400057213 */ /* 0x000fc80000000000 */
[----:B0--3--:R-:W0:Y:S08]  /*23f30*/  I2F.RP R7, R5 ;  /* 0x0000000500077306 */ /* 0x009e300000209400 */
[----:B0-----:R-:W0:Y:S02]  /*23f40*/  MUFU.RCP R7, R7 ;  /* 0x0000000700077308 */ /* 0x001e240000001000 */
[----:B0-----:R-:W-:-:S06]  /*23f50*/  VIADD R9, R7, 0xffffffe ;  /* 0x0ffffffe07097836 */ /* 0x001fcc0000000000 */
[----:B-1----:R-:W0:Y:S02]  /*23f60*/  F2I.FTZ.U32.TRUNC.NTZ R3, R9 ;  /* 0x0000000900037305 */ /* 0x002e24000021f000 */
        /* <DEDUP_REMOVED lines=39> */
[----:B------:R-:W-:-:S04]  /*241e0*/  IMAD.MOV R2, RZ, RZ, -R3 ;  /* 0x000000ffff027224 */ /* 0x000fc800078e0a03 */
[----:B------:R-:W-:Y:S01]  /*241f0*/  IMAD R0, R4, R2, R0 ;  /* 0x0000000204007224 */ /* 0x000fe200078e0200 */
[----:B------:R-:W-:-:S04]  /*24200*/  LOP3.LUT R2, R3, R6, RZ, 0x3c, !PT ;  /* 0x0000000603027212 */ /* 0x000fc800078e3cff */
[----:B------:R-:W-:-:S03]  /*24210*/  ISETP.GE.AND P2, PT, R2, RZ, PT ;  /* 0x000000ff0200720c */ /* 0x000fc60003f46270 */
[----:B------:R-:W-:-:S10]  /*24220*/  @P0 VIADD R7, R7, 0x1 ;  /* 0x0000000107070836 */ /* 0x000fd40000000000 */
        /* <DEDUP_REMOVED lines=8> */
.L_x_3038:
[----:B-1-3--:R-:W3:Y:S01]  /*242b0*/  LDL R3, [R1+0xc] ;  /* 0x00000c0001037983 */ /* 0x00aee20000100800 */
[----:B0-----:R-:W3:Y:S02]  /*242c0*/  LDC.64 R6, c[0x0][0xc90] ;  /* 0x00032400ff067b82 */ /* 0x001ee40000000a00 */
[----:B---3--:R-:W-:-:S05]  /*242d0*/  IMAD.WIDE R6, R3, 0x4, R6 ;  /* 0x0000000403067825 */ /* 0x008fca00078e0206 */
[----:B------:R-:W3:Y:S02]  /*242e0*/  LDG.E R3, desc[UR38][R6.64] ;  /* 0x0000002606037981 */ /* 0x000ee4000c1e1900 */
[----:B---3--:R-:W-:-:S05]  /*242f0*/  IMAD R5, R4, R3, RZ ;  /* 0x0000000304057224 */ /* 0x008fca00078e02ff */
        /* <DEDUP_REMOVED lines=28> */
[----:B------:R-:W-:Y:S02]  /*244c0*/  VIADDMNMX R8, R8, R2, R3, PT ;  /* 0x0000000208087246 */ /* 0x000fe40003800103 */
[----:B------:R-:W-:Y:S02]  /*244d0*/  IADD3 R7, R7, 0x1000000, R6 ;  /* 0x0100000007077810 */ /* 0x000fe40007ffe006 */
[----:B------:R-:W-:-:S04]  /*244e0*/  IABS R9, R8 ;  /* 0x0000000800097213 */ /* 0x000fc80000000000 */
[----:B------:R-:W0:Y:S08]  /*244f0*/  I2F.RP R2, R9 ;  /* 0x0000000900027306 */ /* 0x000e300000209400 */
[----:B0-----:R-:W0:Y:S02]  /*24500*/  MUFU.RCP R2, R2 ;  /* 0x0000000200027308 */ /* 0x001e240000001000 */
[----:B0-----:R-:W-:-:S06]  /*24510*/  VIADD R2, R2, 0xffffffe ;  /* 0x0ffffffe02027836 */ /* 0x001fcc0000000000 */
[----:B------:R0:W1:Y:S02]  /*24520*/  F2I.FTZ.U32.TRUNC.NTZ R3, R2 ;  /* 0x0000000200037305 */ /* 0x000064000021f000 */
[----:B0-----:R-:W-:Y:S02]  /*24530*/  IMAD.MOV.U32 R2, RZ, RZ, RZ ;  /* 0x000000ffff027224 */ /* 0x001fe400078e00ff */
[----:B-1----:R-:W-:-:S04]  /*24540*/  IMAD.MOV R0, RZ, RZ, -R3 ;  /* 0x000000ffff007224 */ /* 0x002fc800078e0a03 */
[----:B------:R-:W-:-:S04]  /*24550*/  IMAD R0, R0, R9, RZ ;  /* 0x0000000900007224 */ /* 0x000fc800078e02ff */
        /* <DEDUP_REMOVED lines=13> */
[----:B------:R-:W-:-:S04]  /*24630*/  @P0 VIADD R2, R2, 0x1 ;  /* 0x0000000102020836 */ /* 0x000fc80000000000 */
[----:B------:R-:W-:-:S04]  /*24640*/  IMAD.MOV.U32 R0, RZ, RZ, R2 ;  /* 0x000000ffff007224 */ /* 0x000fc800078e0002 */
[----:B------:R-:W-:Y:S01]  /*24650*/  @!P2 IMAD.MOV R0, RZ, RZ, -R0 ;  /* 0x000000ffff00a224 */ /* 0x000fe200078e0a00 */
[----:B------:R-:W-:Y:S01]  /*24660*/  @!P1 LOP3.LUT R0, RZ, R8, RZ, 0x33, !PT ;  /* 0x00000008ff009212 */ /* 0x000fe200078e33ff */
[----:B------:R-:W-:-:S04]  /*24670*/  IMAD.MOV R8, RZ, RZ, -R8 ;  /* 0x000000ffff087224 */ /* 0x000fc800078e0a08 */
[----:B------:R-:W-:-:S05]  /*24680*/  IMAD R2, R0, R8, R7 ;  /* 0x0000000800027224 */ /* 0x000fca00078e0207 */
[----:B------:R0:W-:Y:S02]  /*24690*/  STL [R1+0x8], R2 ;  /* 0x0000080201007387 */ /* 0x0001e40000100800 */
.L_x_3039:
[----:B------:R-:W-:-:S05]  /*246a0*/  LOP3.LUT R3, RZ, R0, RZ, 0x33, !PT ;  /* 0x00000000ff037212 */ /* 0x000fca00078e33ff */
[----:B------:R-:W-:-:S05]  /*246b0*/  IMAD.IADD R0, R4, 0x1, R3 ;  /* 0x0000000104007824 */ /* 0x000fca00078e0203 */
[----:B------:R3:W-:Y:S01]  /*246c0*/  STL [R1+0x4], R0 ;  /* 0x0000040001007387 */ /* 0x0007e20000100800 */
[----:B------:R-:W-:Y:S05]  /*246d0*/  BRA `(.L_x_3040) ;  /* 0x0000000000287947 */ /* 0x000fea0003800000 */
.L_x_3032:
        /* <DEDUP_REMOVED lines=10> */
.L_x_3040:
[----:B-1----:R-:W4:Y:S04]  /*24780*/  LDL R3, [R1+0x8] ;  /* 0x0000080001037983 */ /* 0x002f280000100800 */
[----:B0-----:R-:W5:Y:S04]  /*24790*/  LDL R2, [R1+0xc] ;  /* 0x00000c0001027983 */ /* 0x001f680000100800 */
[----:B------:R-:W2:Y:S04]  /*247a0*/  LDL R5, [R1+0x4] ;  /* 0x0000040001057983 */ /* 0x000ea80000100800 */
[----:B------:R-:W2:Y:S01]  /*247b0*/  LDL R4, [R1] ;  /* 0x0000000001047983 */ /* 0x000ea20000100800 */
[----:B---3--:R-:W0:Y:S01]  /*247c0*/  S2R R0, SR_TID.X ;  /* 0x0000000000007919 */ /* 0x008e220000002100 */
[----:B------:R-:W-:Y:S05]  /*247d0*/  WARPSYNC.ALL ;  /* 0x0000000000007948 */ /* 0x000fea0003800000 */
[----:B0-----:R-:W-:Y:S01]  /*247e0*/  LOP3.LUT R0, R0, 0x1f, RZ, 0xc0, !PT ;  /* 0x0000001f00007812 */ /* 0x001fe200078ec0ff */
[----:B------:R-:W-:Y:S03]  /*247f0*/  BAR.SYNC.DEFER_BLOCKING 0x4, 0x180 ;  /* 0x0106000000007b1d */ /* 0x000fe60000010000 */
[----:B------:R-:W-:-:S13]  /*24800*/  ISETP.NE.AND P0, PT, R0, RZ, PT ;  /* 0x000000ff0000720c */ /* 0x000fda0003f05270 */
[----:B------:R-:W-:Y:S01]  /*24810*/  @!P0 MOV R0, 0x400 ;  /* 0x0000040000008802 */ /* 0x000fe20000000f00 */
[----:B----4-:R-:W-:Y:S02]  /*24820*/  IMAD.MOV.U32 R6, RZ, RZ, R3 ;  /* 0x000000ffff067224 */ /* 0x010fe400078e0003 */
[----:B------:R-:W0:Y:S01]  /*24830*/  @!P0 S2R R3, SR_CgaCtaId ;  /* 0x0000000000038919 */ /* 0x000e220000008800 */
[----:B-----5:R-:W-:Y:S01]  /*24840*/  IMAD.MOV.U32 R7, RZ, RZ, R2 ;  /* 0x000000ffff077224 */ /* 0x020fe200078e0002 */
[----:B0-----:R-:W-:-:S05]  /*24850*/  @!P0 LEA R19, R3, R0, 0x18 ;  /* 0x0000000003138211 */ /* 0x001fca00078ec0ff */
[----:B--2---:R0:W-:Y:S01]  /*24860*/  @!P0 STS.128 [R19+0x228d0], R4 ;  /* 0x0228d00413008388 */ /* 0x0041e20000000c00 */
[----:B------:R-:W-:Y:S06]  /*24870*/  BAR.ARV 0x5, 0x180 ;  /* 0x0146000000007b1d */ /* 0x000fec0000002000 */
.L_x_3029:
[----:B---34-:R-:W3:Y:S01]  /*24880*/  LDL R0, [R1+0xc] ;  /* 0x00000c0001007983 */ /* 0x018ee20000100800 */
[----:B------:R-:W-:Y:S02]  /*24890*/  ULDC UR4, c[0x0][0xc3c] ;  /* 0x00030f0000047ab9 */ /* 0x000fe40000000800 */
[----:B---3--:R-:W-:-:S13]  /*248a0*/  ISETP.GE.AND P0, PT, R0, UR4, PT ;  /* 0x0000000400007c0c */ /* 0x008fda000bf06270 */
[----:B------:R-:W-:Y:S05]  /*248b0*/  @!P0 BRA `(.L_x_3041) ;  /* 0xffffff8800148947 */ /* 0x000fea000383ffff */
[----:B------:R-:W-:Y:S05]  /*248c0*/  BSYNC B8 ;  /* 0x0000000000087941 */ /* 0x000fea0003800000 */
.L_x_2881:
        /* <DEDUP_REMOVED lines=12> */
.L_x_3187:
[----:B------:R-:W-:Y:S05]  /*24990*/  BSYNC B0 ;  /* 0x0000000000007941 */ /* 0x000fea0003800000 */
.L_x_3042:
[----:B------:R-:W-:-:S03]  /*249a0*/  UMOV UR4, 0xffffffff ;  /* 0xffffffff00047882 */ /* 0x000fc60000000000 */
[----:B------:R-:W-:Y:S05]  /*249b0*/  BRA.DIV UR4, `(.L_x_3044) ;  /* 0x0000003a04087947 */ /* 0x000fea000b800000 */
[----:B------:R-:W1:Y:S02]  /*249c0*/  S2R R2, SR_TID.X ;  /* 0x0000000000027919 */ /* 0x000e640000002100 */
[----:B-1----:R-:W-:-:S04]  /*249d0*/  SHF.R.U32.HI R2, RZ, 0x5, R2 ;  /* 0x00000005ff027819 */ /* 0x002fc80000011602 */
[----:B------:R-:W-:-:S05]  /*249e0*/  LOP3.LUT R2, R2, 0x3, RZ, 0xc0, !PT ;  /* 0x0000000302027812 */ /* 0x000fca00078ec0ff */
[----:B------:R1:W2:Y:S02]  /*249f0*/  SHFL.IDX PT, R14, R2, RZ, 0x1f ;  /* 0x00001fff020e7589 */ /* 0x0002a400000e0000 */
.L_x_3190:
[----:B--2---:R-:W-:-:S13]  /*24a00*/  ISETP.NE.AND P0, PT, R14, RZ, PT ;  /* 0x000000ff0e00720c */ /* 0x004fda0003f05270 */
[----:B------:R-:W-:Y:S05]  /*24a10*/  @P0 BRA `(.L_x_2652) ;  /* 0x0000000000940947 */ /* 0x000fea0003800000 */
[----:B------:R-:W-:-:S03]  /*24a20*/  UMOV UR4, 0xffffffff ;  /* 0xffffffff00047882 */ /* 0x000fc60000000000 */
[----:B------:R-:W-:Y:S05]  /*24a30*/  BRA.DIV UR4, `(.L_x_3045) ;  /* 0x0000003a041c7947 */ /* 0x000fea000b800000 */
[----:B------:R-:W-:-:S13]  /*24a40*/  ELECT P6, URZ, PT ;  /* 0x00000000003f782f */ /* 0x000fda00038c0000 */
.L_x_3193:
[----:B------:R-:W-:Y:S05]  /*24a50*/  @!P6 BRA `(.L_x_2652) ;  /* 0x000000000084e947 */ /* 0x000fea0003800000 */
[----:B------:R-:W-:-:S06]  /*24a60*/  ULOP3.LUT UR4, UR36, 0x2, URZ, 0xfc, !UPT ;  /* 0x0000000224047892 */ /* 0x000fcc000f8efc3f */
[----:B-1----:R-:W-:-:S05]  /*24a70*/  IMAD.U32 R2, RZ, RZ, UR4 ;  /* 0x00000004ff027e24 */ /* 0x002fca000f8e00ff */
[----:B------:R-:W-:-:S13]  /*24a80*/  ISETP.NE.AND P2, PT, R2, 0x3, PT ;  /* 0x000000030200780c */ /* 0x000fda0003f45270 */
[----:B------:R-:W-:Y:S05]  /*24a90*/  @!P2 BRA `(.L_x_3046) ;  /* 0x000000000004a947 */ /* 0x000fea0003800000 */
[----:B------:R-:W-:Y:S01]  /*24aa0*/  BPT.TRAP 0x1 ;  /* 0x000000040000795c */ /* 0x000fe20000300000 */
.L_x_3046:
        /* <DEDUP_REMOVED lines=14> */
.L_x_3194:
[----:B------:R-:W1:Y:S02]  /*24b90*/  SYNCS.PHASECHK.TRANS64.TRYWAIT P0, [R7+URZ], R2 ;  /* 0x00000002070075a7 */ /* 0x000e64000800017f */
[----:B-1----:R-:W-:Y:S05]  /*24ba0*/  @!P0 BRA `(.L_x_3048) ;  /* 0x0000003400f48947 */ /* 0x002fea0003800000 */
.L_x_3195:
[----:B------:R-:W-:Y:S05]  /*24bb0*/  @!P2 BRA `(.L_x_3049) ;  /* 0x000000000004a947 */ /* 0x000fea0003800000 */
[----:B------:R-:W-:Y:S01]  /*24bc0*/  BPT.TRAP 0x1 ;  /* 0x000000040000795c */ /* 0x000fe20000300000 */
.L_x_3049:
[----:B------:R-:W2:Y:S01]  /*24bd0*/  LDL.LU R4, [R1+0x10] ;  /* 0x0000100001047983 */ /* 0x000ea20000300800 */
[----:B------:R-:W-:-:S04]  /*24be0*/  VIADD R0, R0, 0x22860 ;  /* 0x0002286000007836 */ /* 0x000fc80000000000 */
[----:B--2---:R-:W-:-:S04]  /*24bf0*/  IMAD R4, R4, 0x8, R0 ;  /* 0x0000000804047824 */ /* 0x004fc800078e0200 */
[----:B------:R-:W2:Y:S02]  /*24c00*/  SYNCS.PHASECHK.TRANS64.TRYWAIT P0, [R4+URZ], R5 ;  /* 0x00000005040075a7 */ /* 0x000ea4000800017f */
[----:B--2---:R-:W-:Y:S05]  /*24c10*/  @!P0 BRA `(.L_x_3050) ;  /* 0x0000003400ec8947 */ /* 0x004fea0003800000 */
.L_x_3196:
[----:B------:R-:W-:-:S07]  /*24c20*/  IMAD R3, R3, 0x8, R0 ;  /* 0x0000000803037824 */ /* 0x000fce00078e0200 */
.L_x_3051:
[----:B----4-:R4:W0:Y:S02]  /*24c30*/  SYNCS.PHASECHK.TRANS64.TRYWAIT P0, [R3+URZ], R2 ;  /* 0x00000002030075a7 */ /* 0x010824000800017f */
[----:B0-----:R-:W-:Y:S05]  /*24c40*/  @!P0 NANOSLEEP.SYNCS 0x989680 ;  /* 0x009896800000895d */ /* 0x001fea0003900000 */
[----:B------:R-:W0:Y:S02]  /*24c50*/  @!P0 SYNCS.PHASECHK.TRANS64 P0, [R3+URZ], R2 ;  /* 0x00000002030085a7 */ /* 0x000e24000800007f */
[----:B0-----:R-:W-:Y:S05]  /*24c60*/  @!P0 BRA `(.L_x_3051) ;  /* 0xfffffffc00f08947 */ /* 0x001fea000383ffff */
.L_x_2652:
[----:B------:R-:W-:Y:S05]  /*24c70*/  BSYNC B9 ;  /* 0x0000000000097941 */ /* 0x000fea0003800000 */
.L_x_2649:
[----:B------:R-:W-:Y:S05]  /*24c80*/  EXIT ;  /* 0x000000000000794d */ /* 0x000fea0003800000 */
.L_x_2680:
[----:B0-----:R0:W1:Y:S02]  /*24c90*/  SYNCS.PHASECHK.TRANS64.TRYWAIT P6, [R95+URZ+0x22890], R106 ;  /* 0x0228906a5f0075a7 */ /* 0x00106400080c017f */
[----:B-1----:R-:W-:Y:S05]  /*24ca0*/  @!P6 NANOSLEEP.SYNCS 0x989680 ;  /* 0x009896800000e95d */ /* 0x002fea0003900000 */
[----:B------:R-:W1:Y:S02]  /*24cb0*/  @!P6 SYNCS.PHASECHK.TRANS64 P6, [R95+URZ+0x22890], R106 ;  /* 0x0228906a5f00e5a7 */ /* 0x000e6400080c007f */
[----:B-1----:R-:W-:Y:S05]  /*24cc0*/  @!P6 BRA `(.L_x_2680) ;  /* 0xfffffffc00f0e947 */ /* 0x002fea000383ffff */
[----:B------:R-:W-:Y:S05]  /*24cd0*/  BRA `(.L_x_3052) ;  /* 0xfffffde800287947 */ /* 0x000fea000383ffff */
.L_x_2698:
[----:B0-----:R0:W1:Y:S02]  /*24ce0*/  SYNCS.PHASECHK.TRANS64.TRYWAIT P5, [R95+URZ+0x22890], R106 ;  /* 0x0228906a5f0075a7 */ /* 0x00106400080a017f */
[----:B-1----:R-:W-:Y:S05]  /*24cf0*/  @!P5 NANOSLEEP.SYNCS 0x989680 ;  /* 0x009896800000d95d */ /* 0x002fea0003900000 */
[----:B------:R-:W1:Y:S02]  /*24d00*/  @!P5 SYNCS.PHASECHK.TRANS64 P5, [R95+URZ+0x22890], R106 ;  /* 0x0228906a5f00d5a7 */ /* 0x000e6400080a007f */
[----:B-1----:R-:W-:Y:S05]  /*24d10*/  @!P5 BRA `(.L_x_2698) ;  /* 0xfffffffc00f0d947 */ /* 0x002fea000383ffff */
[----:B------:R-:W-:Y:S05]  /*24d20*/  BRA `(.L_x_3053) ;  /* 0xfffffdf800747947 */ /* 0x000fea000383ffff */
.L_x_2707:
[----:B0-----:R0:W1:Y:S02]  /*24d30*/  SYNCS.PHASECHK.TRANS64.TRYWAIT P4, [R95+URZ+0x22890], R106 ;  /* 0x0228906a5f0075a7 */ /* 0x001064000808017f */
[----:B-1----:R-:W-:Y:S05]  /*24d40*/  @!P4 NANOSLEEP.SYNCS 0x989680 ;  /* 0x009896800000c95d */ /* 0x002fea0003900000 */
[----:B------:R-:W1:Y:S02]  /*24d50*/  @!P4 SYNCS.PHASECHK.TRANS64 P4, [R95+URZ+0x22890], R106 ;  /* 0x0228906a5f00c5a7 */ /* 0x000e64000808007f */
[----:B-1----:R-:W-:Y:S05]  /*24d60*/  @!P4 BRA `(.L_x_2707) ;  /* 0xfffffffc00f0c947 */ /* 0x002fea000383ffff */
[----:B------:R-:W-:Y:S05]  /*24d70*/  BRA `(.L_x_3054) ;  /* 0xfffffe08006c7947 */ /* 0x000fea000383ffff */
.L_x_2713:
[----:B--2---:R2:W3:Y:S02]  /*24d80*/  SYNCS.PHASECHK.TRANS64.TRYWAIT P3, [R95+URZ+0x228b0], R106 ;  /* 0x0228b06a5f0075a7 */ /* 0x0044e4000806017f */
[----:B---3--:R-:W-:Y:S05]  /*24d90*/  @!P3 NANOSLEEP.SYNCS 0x989680 ;  /* 0x009896800000b95d */ /* 0x008fea0003900000 */
[----:B------:R-:W3:Y:S02]  /*24da0*/  @!P3 SYNCS.PHASECHK.TRANS64 P3, [R95+URZ+0x228b0], R106 ;  /* 0x0228b06a5f00b5a7 */ /* 0x000ee4000806007f */
[----:B---3--:R-:W-:Y:S05]  /*24db0*/  @!P3 BRA `(.L_x_2713) ;  /* 0xfffffffc00f0b947 */ /* 0x008fea000383ffff */
[----:B------:R-:W-:Y:S05]  /*24dc0*/  BRA `(.L_x_3055) ;  /* 0xfffffe0800fc7947 */ /* 0x000fea000383ffff */
.L_x_2731:
[----:B------:R-:W-:Y:S01]  /*24dd0*/  BSSY B0, `(.L_x_3056) ;  /* 0x0000007000007945 */ /* 0x000fe20003800000 */
[----:B------:R-:W-:Y:S02]  /*24de0*/  IMAD.MOV.U32 R12, RZ, RZ, RZ ;  /* 0x000000ffff0c7224 */ /* 0x000fe400078e00ff */
[----:B------:R-:W-:Y:S02]  /*24df0*/  IMAD.MOV.U32 R11, RZ, RZ, 0x1f ;  /* 0x0000001fff0b7424 */ /* 0x000fe400078e00ff */
[----:B------:R-:W-:-:S07]  /*24e00*/  IMAD.MOV.U32 R15, RZ, RZ, -0x1 ;  /* 0xffffffffff0f7424 */ /* 0x000fce00078e00ff */
[----:B-----5:R-:W-:Y:S05]  /*24e10*/  WARPSYNC.COLLECTIVE R15, `(.L_x_3057) ;  /* 0x000000000f087348 */ /* 0x020fea0003c00000 */
[----:B------:R0:W1:Y:S02]  /*24e20*/  SHFL.IDX P6, R14, R13, R12, R11 ;  /* 0x0000000c0d0e7389 */ /* 0x00006400000c000b */
[----:B01---5:R-:W-:Y:S01]  /*24e30*/  ENDCOLLECTIVE ;  /* 0x000000000000791b */ /* 0x023fe20003800000 */
.L_x_3057:
[----:B------:R-:W-:Y:S05]  /*24e40*/  BSYNC B0 ;  /* 0x0000000000007941 */ /* 0x000fea0003800000 */
.L_x_3056:
[----:B------:R-:W-:Y:S05]  /*24e50*/  BRA `(.L_x_3058) ;  /* 0xfffffe1c00507947 */ /* 0x000fea000383ffff */
.L_x_2743:
        /* <DEDUP_REMOVED lines=8> */
.L_x_3060:
[----:B------:R-:W-:Y:S05]  /*24ee0*/  BSYNC B1 ;  /* 0x0000000000017941 */ /* 0x000fea0003800000 */
.L_x_3059:
        /* <DEDUP_REMOVED lines=8> */
.L_x_3061:
[----:B------:R-:W-:Y:S02]  /*24f70*/  IMAD.MOV.U32 R13, RZ, RZ, R10 ;  /* 0x000000ffff0d7224 */ /* 0x000fe400078e000a */
[----:B------:R-:W-:-:S07]  /*24f80*/  IMAD.MOV.U32 R0, RZ, RZ, R14 ;  /* 0x000000ffff007224 */ /* 0x000fce00078e000e */
[----:B------:R-:W-:Y:S05]  /*24f90*/  WARPSYNC.COLLECTIVE R15, `(.L_x_3062) ;  /* 0x000000000f087348 */ /* 0x000fea0003c00000 */
[----:B------:R0:W1:Y:S02]  /*24fa0*/  SHFL.IDX P6, R14, R13, R12, R11 ;  /* 0x0000000c0d0e7389 */ /* 0x00006400000c000b */
[----:B01----:R-:W-:Y:S01]  /*24fb0*/  ENDCOLLECTIVE ;  /* 0x000000000000791b */ /* 0x003fe20003800000 */
.L_x_3062:
[----:B------:R-:W-:Y:S02]  /*24fc0*/  IMAD.MOV.U32 R13, RZ, RZ, R4 ;  /* 0x000000ffff0d7224 */ /* 0x000fe400078e0004 */
[----:B------:R-:W-:-:S07]  /*24fd0*/  IMAD.MOV.U32 R5, RZ, RZ, R14 ;  /* 0x000000ffff057224 */ /* 0x000fce00078e000e */
[----:B------:R-:W-:Y:S05]  /*24fe0*/  WARPSYNC.COLLECTIVE R15, `(.L_x_3063) ;  /* 0x000000000f087348 */ /* 0x000fea0003c00000 */
[----:B------:R0:W1:Y:S02]  /*24ff0*/  SHFL.IDX P6, R14, R13, R12, R11 ;  /* 0x0000000c0d0e7389 */ /* 0x00006400000c000b */
[----:B01----:R-:W-:Y:S01]  /*25000*/  ENDCOLLECTIVE ;  /* 0x000000000000791b */ /* 0x003fe20003800000 */
.L_x_3063:
[----:B------:R-:W-:Y:S05]  /*25010*/  BRA `(.L_x_3064) ;  /* 0xfffffe2000cc7947 */ /* 0x000fea000383ffff */
.L_x_2746:
[----:B------:R-:W-:Y:S01]  /*25020*/  BSSY B1, `(.L_x_3065) ;  /* 0x0000008000017945 */ /* 0x000fe20003800000 */
[----:B------:R-:W-:Y:S02]  /*25030*/  IMAD.MOV.U32 R13, RZ, RZ, R7 ;  /* 0x000000ffff0d7224 */ /* 0x000fe400078e0007 */
[----:B------:R-:W-:Y:S02]  /*25040*/  IMAD.MOV.U32 R12, RZ, RZ, 0x1 ;  /* 0x00000001ff0c7424 */ /* 0x000fe400078e00ff */
[----:B------:R-:W-:Y:S02]  /*25050*/  IMAD.MOV.U32 R11, RZ, RZ, 0x1c1f ;  /* 0x00001c1fff0b7424 */ /* 0x000fe400078e00ff */
[----:B------:R-:W-:-:S07]  /*25060*/  IMAD.MOV.U32 R15, RZ, RZ, -0x1 ;  /* 0xffffffffff0f7424 */ /* 0x000fce00078e00ff */
[----:B-1----:R-:W-:Y:S05]  /*25070*/  WARPSYNC.COLLECTIVE R15, `(.L_x_3066) ;  /* 0x000000000f087348 */ /* 0x002fea0003c00000 */
[----:B------:R0:W2:Y:S02]  /*25080*/  SHFL.IDX P6, R14, R13, R12, R11 ;  /* 0x0000000c0d0e7389 */ /* 0x0000a400000c000b */
[----:B012---:R-:W-:Y:S01]  /*25090*/  ENDCOLLECTIVE ;  /* 0x000000000000791b */ /* 0x007fe20003800000 */
.L_x_3066:
[----:B------:R-:W-:Y:S05]  /*250a0*/  BSYNC B1 ;  /* 0x0000000000017941 */ /* 0x000fea0003800000 */
.L_x_3065:
        /* <DEDUP_REMOVED lines=8> */
.L_x_3067:
[----:B------:R-:W-:Y:S02]  /*25130*/  IMAD.MOV.U32 R13, RZ, RZ, R10 ;  /* 0x000000ffff0d7224 */ /* 0x000fe400078e000a */
[----:B------:R-:W-:-:S07]  /*25140*/  IMAD.MOV.U32 R0, RZ, RZ, R14 ;  /* 0x000000ffff007224 */ /* 0x000fce00078e000e */
[----:B------:R-:W-:Y:S05]  /*25150*/  WARPSYNC.COLLECTIVE R15, `(.L_x_3068) ;  /* 0x000000000f087348 */ /* 0x000fea0003c00000 */
[----:B------:R0:W1:Y:S02]  /*25160*/  SHFL.IDX P6, R14, R13, R12, R11 ;  /* 0x0000000c0d0e7389 */ /* 0x00006400000c000b */
[----:B01----:R-:W-:Y:S01]  /*25170*/  ENDCOLLECTIVE ;  /* 0x000000000000791b */ /* 0x003fe20003800000 */
.L_x_3068:
[----:B------:R-:W-:Y:S02]  /*25180*/  IMAD.MOV.U32 R13, RZ, RZ, R4 ;  /* 0x000000ffff0d7224 */ /* 0x000fe400078e0004 */
[----:B------:R-:W-:-:S07]  /*25190*/  IMAD.MOV.U32 R5, RZ, RZ, R14 ;  /* 0x000000ffff057224 */ /* 0x000fce00078e000e */
[----:B------:R-:W-:Y:S05]  /*251a0*/  WARPSYNC.COLLECTIVE R15, `(.L_x_3069) ;  /* 0x000000000f087348 */ /* 0x000fea0003c00000 */
[----:B------:R0:W1:Y:S02]  /*251b0*/  SHFL.IDX P6, R14, R13, R12, R11 ;  /* 0x0000000c0d0e7389 */ /* 0x00006400000c000b */
[----:B01----:R-:W-:Y:S01]  /*251c0*/  ENDCOLLECTIVE ;  /* 0x000000000000791b */ /* 0x003fe20003800000 */
.L_x_3069:
[----:B------:R-:W-:Y:S01]  /*251d0*/  IMAD.MOV.U32 R4, RZ, RZ, R14 ;  /* 0x000000ffff047224 */ /* 0x000fe200078e000e */
[----:B------:R-:W-:Y:S06]  /*251e0*/  BRA `(.L_x_3070) ;  /* 0xfffffe2400287947 */ /* 0x000fec000383ffff */
.L_x_2750:
[----:B0-----:R0:W1:Y:S02]  /*251f0*/  SYNCS.PHASECHK.TRANS64.TRYWAIT P0, [R19+URZ+0x22800], R36 ;  /* 0x02280024130075a7 */ /* 0x001064000800017f */
[----:B-1----:R-:W-:Y:S05]  /*25200*/  @!P0 NANOSLEEP.SYNCS 0x989680 ;  /* 0x009896800000895d */ /* 0x002fea0003900000 */
[----:B------:R-:W1:Y:S02]  /*25210*/  @!P0 SYNCS.PHASECHK.TRANS64 P0, [R19+URZ+0x22800], R36 ;  /* 0x02280024130085a7 */ /* 0x000e64000800007f */
[----:B-1----:R-:W-:Y:S05]  /*25220*/  @!P0 BRA `(.L_x_2750) ;  /* 0xfffffffc00f08947 */ /* 0x002fea000383ffff */
[----:B------:R-:W-:Y:S05]  /*25230*/  BRA `(.L_x_3071) ;  /* 0xfffffe28000c7947 */ /* 0x000fea000383ffff */
.L_x_2758:
[----:B------:R-:W1:Y:S01]  /*25240*/  LDC R41, c[0x0][0x3f4] ;  /* 0x0000fd00ff297b82 */ /* 0x000e620000000800 */
[----:B------:R-:W-:Y:S01]  /*25250*/  BSSY B1, `(.L_x_3072) ;  /* 0x0000008000017945 */ /* 0x000fe20003800000 */
[----:B0-----:R-:W-:Y:S02]  /*25260*/  IMAD.MOV.U32 R13, RZ, RZ, R26 ;  /* 0x000000ffff0d7224 */ /* 0x001fe400078e001a */
[----:B------:R-:W-:Y:S02]  /*25270*/  IMAD.MOV.U32 R12, RZ, RZ, RZ ;  /* 0x000000ffff0c7224 */ /* 0x000fe400078e00ff */
[----:B------:R-:W-:Y:S02]  /*25280*/  IMAD.MOV.U32 R11, RZ, RZ, 0x1c1f ;  /* 0x00001c1fff0b7424 */ /* 0x000fe400078e00ff */
[----:B------:R-:W-:-:S07]  /*25290*/  IMAD.MOV.U32 R15, RZ, RZ, -0x1 ;  /* 0xffffffffff0f7424 */ /* 0x000fce00078e00ff */
[----:B-1----:R-:W-:Y:S05]  /*252a0*/  WARPSYNC.COLLECTIVE R15, `(.L_x_3073) ;  /* 0x000000000f087348 */ /* 0x002fea0003c00000 */
[----:B------:R0:W2:Y:S02]  /*252b0*/  SHFL.IDX P6, R14, R13, R12, R11 ;  /* 0x0000000c0d0e7389 */ /* 0x0000a400000c000b */
[----:B012---:R-:W-:Y:S01]  /*252c0*/  ENDCOLLECTIVE ;  /* 0x000000000000791b */ /* 0x007fe20003800000 */
.L_x_3073:
[----:B------:R-:W-:Y:S05]  /*252d0*/  BSYNC B1 ;  /* 0x0000000000017941 */ /* 0x000fea0003800000 */
.L_x_3072:
[----:B------:R-:W-:Y:S01]  /*252e0*/  IMAD.MOV.U32 R13, RZ, RZ, R25 ;  /* 0x000000ffff0d7224 */ /* 0x000fe200078e0019 */
[----:B------:R-:W-:Y:S01]  /*252f0*/  ISETP.GE.AND P0, PT, R16, R41, PT ;  /* 0x000000291000720c */ /* 0x000fe20003f06270 */
[----:B------:R-:W-:Y:S02]  /*25300*/  IMAD.MOV.U32 R12, RZ, RZ, RZ ;  /* 0x000000ffff0c7224 */ /* 0x000fe400078e00ff */
[----:B------:R-:W-:Y:S02]  /*25310*/  IMAD.MOV.U32 R11, RZ, RZ, 0x1c1f ;  /* 0x00001c1fff0b7424 */ /* 0x000fe400078e00ff */
[----:B------:R-:W-:Y:S02]  /*25320*/  IMAD.MOV.U32 R15, RZ, RZ, -0x1 ;  /* 0xffffffffff0f7424 */ /* 0x000fe400078e00ff */
[----:B------:R-:W-:Y:S02]  /*25330*/  IMAD.MOV.U32 R0, RZ, RZ, R14 ;  /* 0x000000ffff007224 */ /* 0x000fe400078e000e */
[----:B------:R-:W-:-:S07]  /*25340*/  IMAD R36, R203, R36, RZ ;  /* 0x00000024cb247224 */ /* 0x000fce00078e02ff */
[----:B------:R-:W-:Y:S05]  /*25350*/  WARPSYNC.COLLECTIVE R15, `(.L_x_3074) ;  /* 0x000000000f087348 */ /* 0x000fea0003c00000 */
[----:B------:R0:W1:Y:S02]  /*25360*/  SHFL.IDX P6, R14, R13, R12, R11 ;  /* 0x0000000c0d0e7389 */ /* 0x00006400000c000b */
[----:B01----:R-:W-:Y:S01]  /*25370*/  ENDCOLLECTIVE ;  /* 0x000000000000791b */ /* 0x003fe20003800000 */
.L_x_3074:
[----:B------:R-:W-:Y:S01]  /*25380*/  ISETP.GE.OR P1, PT, R39, R36, P0 ;  /* 0x000000242700720c */ /* 0x000fe20000726670 */
[----:B------:R-:W-:-:S12]  /*25390*/  IMAD.MOV.U32 R13, RZ, RZ, R24 ;  /* 0x000000ffff0d7224 */ /* 0x000fd800078e0018 */
[C---:B------:R-:W-:Y:S01]  /*253a0*/  @!P1 IMAD.SHL.U32 R5, R16.reuse, 0x2, RZ ;  /* 0x0000000210059824 */ /* 0x040fe200078e00ff */
[----:B------:R-:W-:Y:S01]  /*253b0*/  @!P1 SHF.L.U64.HI R21, R16, 0x1, R43 ;  /* 0x0000000110159819 */ /* 0x000fe2000001022b */
[----:B------:R-:W-:-:S07]  /*253c0*/  IMAD.MOV.U32 R3, RZ, RZ, R14 ;  /* 0x000000ffff037224 */ /* 0x000fce00078e000e */
[----:B------:R-:W-:Y:S05]  /*253d0*/  WARPSYNC.COLLECTIVE R15, `(.L_x_3075) ;  /* 0x000000000f087348 */ /* 0x000fea0003c00000 */
[----:B------:R0:W1:Y:S02]  /*253e0*/  SHFL.IDX P6, R14, R13, R12, R11 ;  /* 0x0000000c0d0e7389 */ /* 0x00006400000c000b */
[----:B01----:R-:W-:Y:S01]  /*253f0*/  ENDCOLLECTIVE ;  /* 0x000000000000791b */ /* 0x003fe20003800000 */
.L_x_3075:
[----:B------:R-:W-:-:S05]  /*25400*/  @!P1 IADD3 R6, P2, R3, R5, RZ ;  /* 0x0000000503069210 */ /* 0x000fca0007f5e0ff */
[----:B------:R-:W-:Y:S02]  /*25410*/  @!P1 IMAD.X R7, R0, 0x1, R21, P2 ;  /* 0x0000000100079824 */ /* 0x000fe400010e0615 */
[----:B------:R-:W-:Y:S02]  /*25420*/  IMAD.MOV.U32 R13, RZ, RZ, R27 ;  /* 0x000000ffff0d7224 */ /* 0x000fe400078e001b */
[----:B------:R-:W-:-:S07]  /*25430*/  IMAD.MOV.U32 R4, RZ, RZ, R14 ;  /* 0x000000ffff047224 */ /* 0x000fce00078e000e */
[----:B------:R-:W-:Y:S05]  /*25440*/  WARPSYNC.COLLECTIVE R15, `(.L_x_3076) ;  /* 0x000000000f087348 */ /* 0x000fea0003c00000 */
[----:B------:R0:W1:Y:S02]  /*25450*/  SHFL.IDX P6, R14, R13, R12, R11 ;  /* 0x0000000c0d0e7389 */ /* 0x00006400000c000b */
[----:B01----:R-:W-:Y:S01]  /*25460*/  ENDCOLLECTIVE ;  /* 0x000000000000791b */ /* 0x003fe20003800000 */
.L_x_3076:
[----:B------:R-:W2:Y:S01]  /*25470*/  @!P1 LD.E.128 R8, desc[UR38][R6.64] ;  /* 0x0000002606089980 */ /* 0x000ea2000c101d00 */
[----:B------:R-:W-:-:S05]  /*25480*/  @!P1 IADD3 R14, P2, R14, R5, RZ ;  /* 0x000000050e0e9210 */ /* 0x000fca0007f5e0ff */
[----:B------:R-:W-:-:S04]  /*25490*/  @!P1 IMAD.X R3, R4, 0x1, R21, P2 ;  /* 0x0000000104039824 */ /* 0x000fc800010e0615 */
[----:B------:R-:W-:-:S05]  /*254a0*/  @!P1 IMAD.MOV.U32 R15, RZ, RZ, R3 ;  /* 0x000000ffff0f9224 */ /* 0x000fca00078e0003 */
[----:B------:R0:W5:Y:S01]  /*254b0*/  @!P1 LD.E.128 R4, desc[UR38][R14.64] ;  /* 0x000000260e049980 */ /* 0x000162000c101d00 */
[----:B------:R-:W-:Y:S01]  /*254c0*/  CS2R R28, SRZ ;  /* 0x00000000001c7805 */ /* 0x000fe2000001ff00 */
[----:B------:R-:W-:Y:S01]  /*254d0*/  IMAD.MOV.U32 R13, RZ, RZ, R26 ;  /* 0x000000ffff0d7224 */ /* 0x000fe200078e001a */
[----:B------:R-:W-:Y:S01]  /*254e0*/  CS2R R20, SRZ ;  /* 0x0000000000147805 */ /* 0x000fe2000001ff00 */
[----:B------:R-:W-:Y:S01]  /*254f0*/  IMAD.MOV.U32 R12, RZ, RZ, 0x1 ;  /* 0x00000001ff0c7424 */ /* 0x000fe200078e00ff */
[----:B------:R-:W-:Y:S02]  /*25500*/  CS2R R30, SRZ ;  /* 0x00000000001e7805 */ /* 0x000fe4000001ff00 */
[----:B------:R-:W-:Y:S01]  /*25510*/  CS2R R32, SRZ ;  /* 0x0000000000207805 */ /* 0x000fe2000001ff00 */
[----:B0-----:R-:W-:Y:S02]  /*25520*/  IMAD.MOV.U32 R15, RZ, RZ, -0x1 ;  /* 0xffffffffff0f7424 */ /* 0x001fe400078e00ff */
[----:B--2---:R-:W-:-:S02]  /*25530*/  @!P1 IMAD.MOV.U32 R29, RZ, RZ, R11 ;  /* 0x000000ffff1d9224 */ /* 0x004fc400078e000b */
[----:B------:R-:W-:Y:S02]  /*25540*/  IMAD.MOV.U32 R11, RZ, RZ, 0x1c1f ;  /* 0x00001c1fff0b7424 */ /* 0x000fe400078e00ff */
[----:B------:R-:W-:Y:S02]  /*25550*/  @!P1 IMAD.MOV.U32 R20, RZ, RZ, R8 ;  /* 0x000000ffff149224 */ /* 0x000fe400078e0008 */
[----:B------:R-:W-:-:S07]  /*25560*/  @!P1 IMAD.MOV.U32 R21, RZ, RZ, R9 ;  /* 0x000000ffff159224 */ /* 0x000fce00078e0009 */
[----:B-----5:R-:W-:Y:S05]  /*25570*/  WARPSYNC.COLLECTIVE R15, `(.L_x_3077) ;  /* 0x000000000f087348 */ /* 0x020fea0003c00000 */
[----:B------:R0:W1:Y:S02]  /*25580*/  SHFL.IDX P6, R14, R13, R12, R11 ;  /* 0x0000000c0d0e7389 */ /* 0x00006400000c000b */
[----:B01---5:R-:W-:Y:S01]  /*25590*/  ENDCOLLECTIVE ;  /* 0x000000000000791b */ /* 0x023fe20003800000 */
.L_x_3077:
[----:B------:R-:W-:Y:S02]  /*255a0*/  IMAD.MOV.U32 R0, RZ, RZ, R20 ;  /* 0x000000ffff007224 */ /* 0x000fe400078e0014 */
[----:B------:R-:W-:Y:S02]  /*255b0*/  IMAD.MOV.U32 R3, RZ, RZ, R21 ;  /* 0x000000ffff037224 */ /* 0x000fe400078e0015 */
[----:B------:R-:W-:Y:S01]  /*255c0*/  @!P1 IMAD.MOV.U32 R28, RZ, RZ, R10 ;  /* 0x000000ffff1c9224 */ /* 0x000fe200078e000a */
[----:B------:R-:W-:Y:S01]  /*255d0*/  PRMT R53, R53, 0x5410, R0 ;  /* 0x0000541035357816 */ /* 0x000fe20000000000 */
[----:B------:R-:W-:Y:S01]  /*255e0*/  IMAD.MOV.U32 R9, RZ, RZ, R29 ;  /* 0x000000ffff097224 */ /* 0x000fe200078e001d */
[----:B------:R-:W-:Y:S01]  /*255f0*/  PRMT R40, R40, 0x5410, R3 ;  /* 0x0000541028287816 */ /* 0x000fe20000000003 */
[----:B------:R-:W-:Y:S02]  /*25600*/  IMAD.MOV.U32 R8, RZ, RZ, R28 ;  /* 0x000000ffff087224 */ /* 0x000fe400078e001c */
[----:B------:R-:W-:-:S03]  /*25610*/  IMAD.MOV.U32 R13, RZ, RZ, R25 ;  /* 0x000000ffff0d7224 */ /* 0x000fc600078e0019 */
[----:B------:R-:W-:Y:S01]  /*25620*/  PRMT R35, R8, 0x5410, R9 ;  /* 0x0000541008237816 */ /* 0x000fe20000000009 */
[----:B------:R-:W-:Y:S02]  /*25630*/  @!P1 IMAD.MOV.U32 R30, RZ, RZ, R4 ;  /* 0x000000ffff1e9224 */ /* 0x000fe400078e0004 */
[----:B------:R-:W-:Y:S02]  /*25640*/  @!P1 IMAD.MOV.U32 R31, RZ, RZ, R5 ;  /* 0x000000ffff1f9224 */ /* 0x000fe400078e0005 */
[----:B------:R-:W-:Y:S02]  /*25650*/  @!P1 IMAD.MOV.U32 R33, RZ, RZ, R7 ;  /* 0x000000ffff219224 */ /* 0x000fe400078e0007 */
[----:B------:R-:W-:Y:S02]  /*25660*/  @!P1 IMAD.MOV.U32 R32, RZ, RZ, R6 ;  /* 0x000000ffff209224 */ /* 0x000fe400078e0006 */
[----:B------:R-:W-:-:S07]  /*25670*/  IMAD.MOV.U32 R0, RZ, RZ, R14 ;  /* 0x000000ffff007224 */ /* 0x000fce00078e000e */
[----:B------:R-:W-:Y:S05]  /*25680*/  WARPSYNC.COLLECTIVE R15, `(.L_x_3078) ;  /* 0x000000000f087348 */ /* 0x000fea0003c00000 */
[----:B------:R0:W1:Y:S02]  /*25690*/  SHFL.IDX P6, R14, R13, R12, R11 ;  /* 0x0000000c0d0e7389 */ /* 0x00006400000c000b */
[----:B01----:R-:W-:Y:S01]  /*256a0*/  ENDCOLLECTIVE ;  /* 0x000000000000791b */ /* 0x003fe20003800000 */
.L_x_3078:
[----:B------:R-:W-:Y:S02]  /*256b0*/  IMAD.MOV.U32 R4, RZ, RZ, R30 ;  /* 0x000000ffff047224 */ /* 0x000fe400078e001e */
[----:B------:R-:W-:Y:S02]  /*256c0*/  IMAD.MOV.U32 R5, RZ, RZ, R31 ;  /* 0x000000ffff057224 */ /* 0x000fe400078e001f */
[----:B------:R-:W-:Y:S02]  /*256d0*/  IMAD.MOV.U32 R7, RZ, RZ, R33 ;  /* 0x000000ffff077224 */ /* 0x000fe400078e0021 */
[----:B------:R-:W-:Y:S01]  /*256e0*/  IMAD.MOV.U32 R6, RZ, RZ, R32 ;  /* 0x000000ffff067224 */ /* 0x000fe200078e0020 */
[----:B------:R-:W-:Y:S02]  /*256f0*/  PRMT R40, R5, 0x7610, R40 ;  /* 0x0000761005287816 */ /* 0x000fe40000000028 */
[----:B------:R-:W-:Y:S02]  /*25700*/  PRMT R46, R4, 0x5410, R7 ;  /* 0x00005410042e7816 */ /* 0x000fe40000000007 */
[----:B------:R-:W-:-:S02]  /*25710*/  CS2R R4, SRZ ;  /* 0x0000000000047805 */ /* 0x000fc4000001ff00 */
[----:B------:R-:W-:Y:S01]  /*25720*/  PRMT R53, R6, 0x7610, R53 ;  /* 0x0000761006357816 */ /* 0x000fe20000000035 */
[----:B------:R-:W-:Y:S02]  /*25730*/  IMAD.MOV.U32 R13, RZ, RZ, R24 ;  /* 0x000000ffff0d7224 */ /* 0x000fe400078e0018 */
[----:B------:R-:W-:-:S07]  /*25740*/  IMAD.MOV.U32 R3, RZ, RZ, R14 ;  /* 0x000000ffff037224 */ /* 0x000fce00078e000e */
[----:B------:R-:W-:Y:S05]  /*25750*/  WARPSYNC.COLLECTIVE R15, `(.L_x_3079) ;  /* 0x000000000f087348 */ /* 0x000fea0003c00000 */
[----:B------:R0:W1:Y:S02]  /*25760*/  SHFL.IDX P6, R14, R13, R12, R11 ;  /* 0x0000000c0d0e7389 */ /* 0x00006400000c000b */
[----:B01----:R-:W-:Y:S01]  /*25770*/  ENDCOLLECTIVE ;  /* 0x000000000000791b */ /* 0x003fe20003800000 */
.L_x_3079:
[----:B------:R-:W-:Y:S02]  /*25780*/  IMAD.MOV.U32 R13, RZ, RZ, R27 ;  /* 0x000000ffff0d7224 */ /* 0x000fe400078e001b */
[----:B------:R-:W-:-:S07]  /*25790*/  IMAD.MOV.U32 R24, RZ, RZ, R14 ;  /* 0x000000ffff187224 */ /* 0x000fce00078e000e */
[----:B------:R-:W-:Y:S05]  /*257a0*/  WARPSYNC.COLLECTIVE R15, `(.L_x_3080) ;  /* 0x000000000f087348 */ /* 0x000fea0003c00000 */
[----:B------:R0:W1:Y:S02]  /*257b0*/  SHFL.IDX P6, R14, R13, R12, R11 ;  /* 0x0000000c0d0e7389 */ /* 0x00006400000c000b */
[----:B01----:R-:W-:Y:S01]  /*257c0*/  ENDCOLLECTIVE ;  /* 0x000000000000791b */ /* 0x003fe20003800000 */
.L_x_3080:
[----:B------:R-:W-:Y:S05]  /*257d0*/  BRA `(.L_x_3081) ;  /* 0xfffffe3000d87947 */ /* 0x000fea000383ffff */
.L_x_2762:
[----:B0-----:R0:W1:Y:S02]  /*257e0*/  SYNCS.PHASECHK.TRANS64.TRYWAIT P1, [R19+URZ+0x22800], R12 ;  /* 0x0228000c130075a7 */ /* 0x001064000802017f */
[----:B-1----:R-:W-:Y:S05]  /*257f0*/  @!P1 NANOSLEEP.SYNCS 0x989680 ;  /* 0x009896800000995d */ /* 0x002fea0003900000 */
[----:B------:R-:W1:Y:S02]  /*25800*/  @!P1 SYNCS.PHASECHK.TRANS64 P1, [R19+URZ+0x22800], R12 ;  /* 0x0228000c130095a7 */ /* 0x000e64000802007f */
[----:B-1----:R-:W-:Y:S05]  /*25810*/  @!P1 BRA `(.L_x_2762) ;  /* 0xfffffffc00f09947 */ /* 0x002fea000383ffff */
[----:B------:R-:W-:Y:S05]  /*25820*/  BRA `(.L_x_3082) ;  /* 0xfffffe3400647947 */ /* 0x000fea000383ffff */
.L_x_2768:
[----:B---3--:R3:W4:Y:S02]  /*25830*/  SYNCS.PHASECHK.TRANS64.TRYWAIT P1, [R4+URZ+0x22830], R73 ;  /* 0x02283049040075a7 */ /* 0x008724000802017f */
[----:B----4-:R-:W-:Y:S05]  /*25840*/  @!P1 NANOSLEEP.SYNCS 0x989680 ;  /* 0x009896800000995d */ /* 0x010fea0003900000 */
[----:B------:R-:W4:Y:S02]  /*25850*/  @!P1 SYNCS.PHASECHK.TRANS64 P1, [R4+URZ+0x22830], R73 ;  /* 0x02283049040095a7 */ /* 0x000f24000802007f */
[----:B----4-:R-:W-:Y:S05]  /*25860*/  @!P1 BRA `(.L_x_2768) ;  /* 0xfffffffc00f09947 */ /* 0x010fea000383ffff */
[----:B------:R-:W-:Y:S05]  /*25870*/  BRA `(.L_x_2767) ;  /* 0xfffffe4000d87947 */ /* 0x000fea000383ffff */
.L_x_2781:
[----:B-1----:R1:W2:Y:S02]  /*25880*/  SYNCS.PHASECHK.TRANS64.TRYWAIT P1, [R4+URZ+0x22850], R73 ;  /* 0x02285049040075a7 */ /* 0x0022a4000802017f */
[----:B--2---:R-:W-:Y:S05]  /*25890*/  @!P1 NANOSLEEP.SYNCS 0x989680 ;  /* 0x009896800000995d */ /* 0x004fea0003900000 */
[----:B------:R-:W2:Y:S02]  /*258a0*/  @!P1 SYNCS.PHASECHK.TRANS64 P1, [R4+URZ+0x22850], R73 ;  /* 0x02285049040095a7 */ /* 0x000ea4000802007f */
[----:B--2---:R-:W-:Y:S05]  /*258b0*/  @!P1 BRA `(.L_x_2781) ;  /* 0xfffffffc00f09947 */ /* 0x004fea000383ffff */
[----:B------:R-:W-:Y:S05]  /*258c0*/  BRA `(.L_x_2780) ;  /* 0xfffffe6c00487947 */ /* 0x000fea000383ffff */
.L_x_2790:
[----:B-1----:R1:W2:Y:S02]  /*258d0*/  SYNCS.PHASECHK.TRANS64.TRYWAIT P1, [R212+URZ+0x22830], R211 ;  /* 0x022830d3d40075a7 */ /* 0x0022a4000802017f */
[----:B--2---:R-:W-:Y:S05]  /*258e0*/  @!P1 NANOSLEEP.SYNCS 0x989680 ;  /* 0x009896800000995d */ /* 0x004fea0003900000 */
[----:B------:R-:W2:Y:S02]  /*258f0*/  @!P1 SYNCS.PHASECHK.TRANS64 P1, [R212+URZ+0x22830], R211 ;  /* 0x022830d3d40095a7 */ /* 0x000ea4000802007f */
[----:B--2---:R-:W-:Y:S05]  /*25900*/  @!P1 BRA `(.L_x_2790) ;  /* 0xfffffffc00f09947 */ /* 0x004fea000383ffff */
[----:B------:R-:W-:Y:S05]  /*25910*/  BRA `(.L_x_2789) ;  /* 0xfffffe7400307947 */ /* 0x000fea000383ffff */
.L_x_2803:
[----:B--2---:R2:W3:Y:S02]  /*25920*/  SYNCS.PHASECHK.TRANS64.TRYWAIT P1, [R212+URZ+0x22850], R211 ;  /* 0x022850d3d40075a7 */ /* 0x0044e4000802017f */
[----:B---3--:R-:W-:Y:S05]  /*25930*/  @!P1 NANOSLEEP.SYNCS 0x989680 ;  /* 0x009896800000995d */ /* 0x008fea0003900000 */
[----:B------:R-:W3:Y:S02]  /*25940*/  @!P1 SYNCS.PHASECHK.TRANS64 P1, [R212+URZ+0x22850], R211 ;  /* 0x022850d3d40095a7 */ /* 0x000ee4000802007f */
[----:B---3--:R-:W-:Y:S05]  /*25950*/  @!P1 BRA `(.L_x_2803) ;  /* 0xfffffffc00f09947 */ /* 0x008fea000383ffff */
[----:B------:R-:W-:Y:S05]  /*25960*/  BRA `(.L_x_2802) ;  /* 0xfffffea400c07947 */ /* 0x000fea000383ffff */
.L_x_2813:
[----:B-1----:R1:W2:Y:S02]  /*25970*/  SYNCS.PHASECHK.TRANS64.TRYWAIT P2, [R4+URZ+0x22830], R212 ;  /* 0x022830d4040075a7 */ /* 0x0022a4000804017f */
[----:B--2---:R-:W-:Y:S05]  /*25980*/  @!P2 NANOSLEEP.SYNCS 0x989680 ;  /* 0x009896800000a95d */ /* 0x004fea0003900000 */
[----:B------:R-:W2:Y:S02]  /*25990*/  @!P2 SYNCS.PHASECHK.TRANS64 P2, [R4+URZ+0x22830], R212 ;  /* 0x022830d40400a5a7 */ /* 0x000ea4000804007f */
[----:B--2---:R-:W-:Y:S05]  /*259a0*/  @!P2 BRA `(.L_x_2813) ;  /* 0xfffffffc00f0a947 */ /* 0x004fea000383ffff */
[----:B------:R-:W-:Y:S05]  /*259b0*/  BRA `(.L_x_2812) ;  /* 0xfffffeac00bc7947 */ /* 0x000fea000383ffff */
.L_x_2818:
[----:B-1----:R1:W2:Y:S02]  /*259c0*/  SYNCS.PHASECHK.TRANS64.TRYWAIT P2, [R4+URZ+0x22850], R212 ;  /* 0x022850d4040075a7 */ /* 0x0022a4000804017f */
[----:B--2---:R-:W-:Y:S05]  /*259d0*/  @!P2 NANOSLEEP.SYNCS 0x989680 ;  /* 0x009896800000a95d */ /* 0x004fea0003900000 */
[----:B------:R-:W2:Y:S02]  /*259e0*/  @!P2 SYNCS.PHASECHK.TRANS64 P2, [R4+URZ+0x22850], R212 ;  /* 0x022850d40400a5a7 */ /* 0x000ea4000804007f */
[----:B--2---:R-:W-:Y:S05]  /*259f0*/  @!P2 BRA `(.L_x_2818) ;  /* 0xfffffffc00f0a947 */ /* 0x004fea000383ffff */
[----:B------:R-:W-:Y:S05]  /*25a00*/  BRA `(.L_x_2817) ;  /* 0xfffffecc00a07947 */ /* 0x000fea000383ffff */
.L_x_2824:
[----:B-1----:R1:W2:Y:S02]  /*25a10*/  SYNCS.PHASECHK.TRANS64.TRYWAIT P1, [R211+URZ+0x22830], R212 ;  /* 0x022830d4d30075a7 */ /* 0x0022a4000802017f */
[----:B--2---:R-:W-:Y:S05]  /*25a20*/  @!P1 NANOSLEEP.SYNCS 0x989680 ;  /* 0x009896800000995d */ /* 0x004fea0003900000 */
[----:B------:R-:W2:Y:S02]  /*25a30*/  @!P1 SYNCS.PHASECHK.TRANS64 P1, [R211+URZ+0x22830], R212 ;  /* 0x022830d4d30095a7 */ /* 0x000ea4000802007f */
[----:B--2---:R-:W-:Y:S05]  /*25a40*/  @!P1 BRA `(.L_x_2824) ;  /* 0xfffffffc00f09947 */ /* 0x004fea000383ffff */
[----:B------:R-:W-:Y:S05]  /*25a50*/  BRA `(.L_x_2823) ;  /* 0xfffffed000dc7947 */ /* 0x000fea000383ffff */
.L_x_2837:
[----:B--2---:R2:W3:Y:S02]  /*25a60*/  SYNCS.PHASECHK.TRANS64.TRYWAIT P1, [R211+URZ+0x22850], R212 ;  /* 0x022850d4d30075a7 */ /* 0x0044e4000802017f */
[----:B---3--:R-:W-:Y:S05]  /*25a70*/  @!P1 NANOSLEEP.SYNCS 0x989680 ;  /* 0x009896800000995d */ /* 0x008fea0003900000 */
[----:B------:R-:W3:Y:S02]  /*25a80*/  @!P1 SYNCS.PHASECHK.TRANS64 P1, [R211+URZ+0x22850], R212 ;  /* 0x022850d4d30095a7 */ /* 0x000ee4000802007f */
[----:B---3--:R-:W-:Y:S05]  /*25a90*/  @!P1 BRA `(.L_x_2837) ;  /* 0xfffffffc00f09947 */ /* 0x008fea000383ffff */
[----:B------:R-:W-:Y:S05]  /*25aa0*/  BRA `(.L_x_2836) ;  /* 0xffffff0400647947 */ /* 0x000fea000383ffff */
.L_x_2843:
[----:B------:R-:W-:Y:S02]  /*25ab0*/  IMAD.MOV.U32 R13, RZ, RZ, R21 ;  /* 0x000000ffff0d7224 */ /* 0x000fe400078e0015 */
[----:B------:R-:W-:Y:S02]  /*25ac0*/  IMAD.MOV.U32 R12, RZ, RZ, RZ ;  /* 0x000000ffff0c7224 */ /* 0x000fe400078e00ff */
[----:B------:R-:W-:Y:S02]  /*25ad0*/  IMAD.MOV.U32 R11, RZ, RZ, 0x181f ;  /* 0x0000181fff0b7424 */ /* 0x000fe400078e00ff */
[----:B------:R-:W-:-:S07]  /*25ae0*/  IMAD.MOV.U32 R15, RZ, RZ, -0x1 ;  /* 0xffffffffff0f7424 */ /* 0x000fce00078e00ff */
[----:B0----5:R-:W-:Y:S05]  /*25af0*/  WARPSYNC.COLLECTIVE R15, `(.L_x_3083) ;  /* 0x000000000f087348 */ /* 0x021fea0003c00000 */
[----:B------:R1:W2:Y:S02]  /*25b00*/  SHFL.IDX P6, R14, R13, R12, R11 ;  /* 0x0000000c0d0e7389 */ /* 0x0002a400000c000b */
[----:B012--5:R-:W-:Y:S01]  /*25b10*/  ENDCOLLECTIVE ;  /* 0x000000000000791b */ /* 0x027fe20003800000 */
.L_x_3083:
[----:B------:R-:W-:Y:S02]  /*25b20*/  IMAD.MOV.U32 R13, RZ, RZ, R20 ;  /* 0x000000ffff0d7224 */ /* 0x000fe400078e0014 */
[----:B------:R-:W-:-:S07]  /*25b30*/  IMAD.MOV.U32 R3, RZ, RZ, R14 ;  /* 0x000000ffff037224 */ /* 0x000fce00078e000e */
[----:B------:R-:W-:Y:S05]  /*25b40*/  WARPSYNC.COLLECTIVE R15, `(.L_x_3084) ;  /* 0x000000000f087348 */ /* 0x000fea0003c00000 */
[----:B------:R0:W1:Y:S02]  /*25b50*/  SHFL.IDX P6, R14, R13, R12, R11 ;  /* 0x0000000c0d0e7389 */ /* 0x00006400000c000b */
[----:B01----:R-:W-:Y:S01]  /*25b60*/  ENDCOLLECTIVE ;  /* 0x000000000000791b */ /* 0x003fe20003800000 */
.L_x_3084:
[----:B------:R-:W-:Y:S05]  /*25b70*/  BRA `(.L_x_3085) ;  /* 0xffffff2c00747947 */ /* 0x000fea000383ffff */
.L_x_2846:
        /* <DEDUP_REMOVED lines=8> */
.L_x_3087:
[----:B------:R-:W-:Y:S05]  /*25c00*/  BSYNC B1 ;  /* 0x0000000000017941 */ /* 0x000fea0003800000 */
.L_x_3086:
        /* <DEDUP_REMOVED lines=8> */
.L_x_3088:
[----:B------:R-:W-:Y:S05]  /*25c90*/  BRA `(.L_x_3089) ;  /* 0xffffff2c00b07947 */ /* 0x000fea000383ffff */
.L_x_2849:
        /* <DEDUP_REMOVED lines=8> */
.L_x_3091:
[----:B------:R-:W-:Y:S05]  /*25d20*/  BSYNC B1 ;  /* 0x0000000000017941 */ /* 0x000fea0003800000 */
.L_x_3090:
        /* <DEDUP_REMOVED lines=8> */
.L_x_3092:
[----:B------:R-:W-:Y:S05]  /*25db0*/  BRA `(.L_x_3093) ;  /* 0xffffff2c00dc7947 */ /* 0x000fea000383ffff */
.L_x_2852:
[----:B------:R-:W-:Y:S01]  /*25dc0*/  BSSY B1, `(.L_x_3094) ;  /* 0x0000008000017945 */ /* 0x000fe20003800000 */
[----:B------:R-:W-:Y:S02]  /*25dd0*/  IMAD.MOV.U32 R13, RZ, RZ, R21 ;  /* 0x000000ffff0d7224 */ /* 0x000fe400078e0015 */
[----:B------:R-:W-:Y:S02]  /*25de0*/  IMAD.MOV.U32 R12, RZ, RZ, 0x3 ;  /* 0x00000003ff0c7424 */ /* 0x000fe400078e00ff */
[----:B------:R-:W-:Y:S02]  /*25df0*/  IMAD.MOV.U32 R11, RZ, RZ, 0x181f ;  /* 0x0000181fff0b7424 */ /* 0x000fe400078e00ff */
[----:B----4-:R-:W-:-:S07]  /*25e00*/  IMAD.MOV.U32 R15, RZ, RZ, -0x1 ;  /* 0xffffffffff0f7424 */ /* 0x010fce00078e00ff */
[----:B0123--:R-:W-:Y:S05]  /*25e10*/  WARPSYNC.COLLECTIVE R15, `(.L_x_3095) ;  /* 0x000000000f087348 */ /* 0x00ffea0003c00000 */
[----:B--2---:R2:W4:Y:S02]  /*25e20*/  SHFL.IDX P6, R14, R13, R12, R11 ;  /* 0x0000000c0d0e7389 */ /* 0x00452400000c000b */
[----:B01234-:R-:W-:Y:S01]  /*25e30*/  ENDCOLLECTIVE ;  /* 0x000000000000791b */ /* 0x01ffe20003800000 */
.L_x_3095:
[----:B------:R-:W-:Y:S05]  /*25e40*/  BSYNC B1 ;  /* 0x0000000000017941 */ /* 0x000fea0003800000 */
.L_x_3094:
        /* <DEDUP_REMOVED lines=8> */
.L_x_3096:
[----:B------:R-:W-:Y:S05]  /*25ed0*/  BRA `(.L_x_3097) ;  /* 0xffffff3000087947 */ /* 0x000fea000383ffff */
.L_x_2854:
[----:B------:R-:W-:Y:S02]  /*25ee0*/  IMAD.MOV.U32 R13, RZ, RZ, R6 ;  /* 0x000000ffff0d7224 */ /* 0x000fe400078e0006 */
[----:B------:R-:W-:Y:S02]  /*25ef0*/  IMAD.MOV.U32 R12, RZ, RZ, RZ ;  /* 0x000000ffff0c7224 */ /* 0x000fe400078e00ff */
[----:B------:R-:W-:Y:S02]  /*25f00*/  IMAD.MOV.U32 R11, RZ, RZ, 0x1c1f ;  /* 0x00001c1fff0b7424 */ /* 0x000fe400078e00ff */
[----:B------:R-:W-:-:S07]  /*25f10*/  IMAD.MOV.U32 R15, RZ, RZ, -0x1 ;  /* 0xffffffffff0f7424 */ /* 0x000fce00078e00ff */
[----:B------:R-:W-:Y:S05]  /*25f20*/  WARPSYNC.COLLECTIVE R15, `(.L_x_3098) ;  /* 0x000000000f087348 */ /* 0x000fea0003c00000 */
[----:B------:R0:W1:Y:S02]  /*25f30*/  SHFL.IDX P6, R14, R13, R12, R11 ;  /* 0x0000000c0d0e7389 */ /* 0x00006400000c000b */
[----:B01----:R-:W-:Y:S01]  /*25f40*/  ENDCOLLECTIVE ;  /* 0x000000000000791b */ /* 0x003fe20003800000 */
.L_x_3098:
[----:B------:R-:W-:Y:S02]  /*25f50*/  IMAD.MOV.U32 R13, RZ, RZ, R3 ;  /* 0x000000ffff0d7224 */ /* 0x000fe400078e0003 */
[----:B------:R-:W-:-:S07]  /*25f60*/  IMAD.MOV.U32 R10, RZ, RZ, R14 ;  /* 0x000000ffff0a7224 */ /* 0x000fce00078e000e */
[----:B------:R-:W-:Y:S05]  /*25f70*/  WARPSYNC.COLLECTIVE R15, `(.L_x_3099) ;  /* 0x000000000f087348 */ /* 0x000fea0003c00000 */
[----:B------:R0:W1:Y:S02]  /*25f80*/  SHFL.IDX P6, R14, R13, R12, R11 ;  /* 0x0000000c0d0e7389 */ /* 0x00006400000c000b */
[----:B01----:R-:W-:Y:S01]  /*25f90*/  ENDCOLLECTIVE ;  /* 0x000000000000791b */ /* 0x003fe20003800000 */
.L_x_3099:
[----:B------:R-:W-:Y:S01]  /*25fa0*/  IMAD.MOV.U32 R11, RZ, RZ, R14 ;  /* 0x000000ffff0b7224 */ /* 0x000fe200078e000e */
[----:B------:R-:W-:Y:S06]  /*25fb0*/  BRA `(.L_x_3100) ;  /* 0xffffff3000ec7947 */ /* 0x000fec000383ffff */
.L_x_2857:
        /* <DEDUP_REMOVED lines=8> */
.L_x_3102:
[----:B------:R-:W-:Y:S05]  /*26040*/  BSYNC B1 ;  /* 0x0000000000017941 */ /* 0x000fea0003800000 */
.L_x_3101:
        /* <DEDUP_REMOVED lines=8> */
.L_x_3103:
[----:B------:R-:W-:Y:S05]  /*260d0*/  BRA `(.L_x_3104) ;  /* 0xffffff4000307947 */ /* 0x000fea000383ffff */
.L_x_2861:
[----:B------:R-:W-:Y:S02]  /*260e0*/  IMAD.MOV.U32 R13, RZ, RZ, R4 ;  /* 0x000000ffff0d7224 */ /* 0x000fe400078e0004 */
[----:B------:R-:W-:Y:S02]  /*260f0*/  IMAD.MOV.U32 R12, RZ, RZ, RZ ;  /* 0x000000ffff0c7224 */ /* 0x000fe400078e00ff */
[----:B------:R-:W-:Y:S02]  /*26100*/  IMAD.MOV.U32 R11, RZ, RZ, 0x181f ;  /* 0x0000181fff0b7424 */ /* 0x000fe400078e00ff */
[----:B------:R-:W-:-:S07]  /*26110*/  IMAD.MOV.U32 R15, RZ, RZ, -0x1 ;  /* 0xffffffffff0f7424 */ /* 0x000fce00078e00ff */
[----:B--23--:R-:W-:Y:S05]  /*26120*/  WARPSYNC.COLLECTIVE R15, `(.L_x_3105) ;  /* 0x000000000f087348 */ /* 0x00cfea0003c00000 */
[----:B------:R0:W1:Y:S02]  /*26130*/  SHFL.IDX P6, R14, R13, R12, R11 ;  /* 0x0000000c0d0e7389 */ /* 0x00006400000c000b */
[----:B0123--:R-:W-:Y:S01]  /*26140*/  ENDCOLLECTIVE ;  /* 0x000000000000791b */ /* 0x00ffe20003800000 */
.L_x_3105:
[----:B------:R-:W-:Y:S02]  /*26150*/  IMAD.MOV.U32 R13, RZ, RZ, R0 ;  /* 0x000000ffff0d7224 */ /* 0x000fe400078e0000 */
[----:B------:R-:W-:-:S07]  /*26160*/  IMAD.MOV.U32 R3, RZ, RZ, R14 ;  /* 0x000000ffff037224 */ /* 0x000fce00078e000e */
[----:B------:R-:W-:Y:S05]  /*26170*/  WARPSYNC.COLLECTIVE R15, `(.L_x_3106) ;  /* 0x000000000f087348 */ /* 0x000fea0003c00000 */
[----:B------:R0:W1:Y:S02]  /*26180*/  SHFL.IDX P6, R14, R13, R12, R11 ;  /* 0x0000000c0d0e7389 */ /* 0x00006400000c000b */
[----:B01----:R-:W-:Y:S01]  /*26190*/  ENDCOLLECTIVE ;  /* 0x000000000000791b */ /* 0x003fe20003800000 */
.L_x_3106:
[----:B------:R-:W-:Y:S05]  /*261a0*/  BRA `(.L_x_3107) ;  /* 0xffffff5400907947 */ /* 0x000fea000383ffff */
.L_x_2864:
[----:B------:R-:W-:Y:S01]  /*261b0*/  BSSY B1, `(.L_x_3108) ;  /* 0x0000008000017945 */ /* 0x000fe20003800000 */
[----:B-1----:R-:W-:Y:S02]  /*261c0*/  IMAD.MOV.U32 R13, RZ, RZ, R4 ;  /* 0x000000ffff0d7224 */ /* 0x002fe400078e0004 */
[----:B------:R-:W-:Y:S02]  /*261d0*/  IMAD.MOV.U32 R12, RZ, RZ, 0x1 ;  /* 0x00000001ff0c7424 */ /* 0x000fe400078e00ff */
[----:B------:R-:W-:Y:S02]  /*261e0*/  IMAD.MOV.U32 R11, RZ, RZ, 0x181f ;  /* 0x0000181fff0b7424 */ /* 0x000fe400078e00ff */
[----:B------:R-:W-:-:S07]  /*261f0*/  IMAD.MOV.U32 R15, RZ, RZ, -0x1 ;  /* 0xffffffffff0f7424 */ /* 0x000fce00078e00ff */
[----:B0-234-:R-:W-:Y:S05]  /*26200*/  WARPSYNC.COLLECTIVE R15, `(.L_x_3109) ;  /* 0x000000000f087348 */ /* 0x01dfea0003c00000 */
[----:B----4-:R1:W4:Y:S02]  /*26210*/  SHFL.IDX P6, R14, R13, R12, R11 ;  /* 0x0000000c0d0e7389 */ /* 0x01032400000c000b */
[----:B01234-:R-:W-:Y:S01]  /*26220*/  ENDCOLLECTIVE ;  /* 0x000000000000791b */ /* 0x01ffe20003800000 */
.L_x_3109:
[----:B------:R-:W-:Y:S05]  /*26230*/  BSYNC B1 ;  /* 0x0000000000017941 */ /* 0x000fea0003800000 */
.L_x_3108:
        /* <DEDUP_REMOVED lines=8> */
.L_x_3110:
[----:B------:R-:W-:Y:S05]  /*262c0*/  BRA `(.L_x_3111) ;  /* 0xffffff5400c07947 */ /* 0x000fea000383ffff */
.L_x_2867:
        /* <DEDUP_REMOVED lines=8> */
.L_x_3113:
[----:B------:R-:W-:Y:S05]  /*26350*/  BSYNC B1 ;  /* 0x0000000000017941 */ /* 0x000fea0003800000 */
.L_x_3112:
        /* <DEDUP_REMOVED lines=8> */
.L_x_3114:
[----:B------:R-:W-:Y:S05]  /*263e0*/  BRA `(.L_x_3115) ;  /* 0xffffff5400ec7947 */ /* 0x000fea000383ffff */
.L_x_2870:
        /* <DEDUP_REMOVED lines=8> */
.L_x_3117:
[----:B------:R-:W-:Y:S05]  /*26470*/  BSYNC B1 ;  /* 0x0000000000017941 */ /* 0x000fea0003800000 */
.L_x_3116:
        /* <DEDUP_REMOVED lines=8> */
.L_x_3118:
[----:B------:R-:W-:Y:S05]  /*26500*/  BRA `(.L_x_3119) ;  /* 0xffffff5800187947 */ /* 0x000fea000383ffff */
.L_x_2897:
[----:B------:R-:W1:Y:S01]  /*26510*/  S2R R11, SR_TID.X ;  /* 0x00000000000b7919 */ /* 0x000e620000002100 */
[----:B------:R-:W-:Y:S01]  /*26520*/  BSSY B1, `(.L_x_3120) ;  /* 0x000000a000017945 */ /* 0x000fe20003800000 */
[----:B------:R-:W-:Y:S02]  /*26530*/  IMAD.MOV.U32 R12, RZ, RZ, RZ ;  /* 0x000000ffff0c7224 */ /* 0x000fe400078e00ff */
[----:B0-----:R-:W-:Y:S01]  /*26540*/  IMAD.MOV.U32 R15, RZ, RZ, -0x1 ;  /* 0xffffffffff0f7424 */ /* 0x001fe200078e00ff */
[----:B-1----:R-:W-:-:S04]  /*26550*/  SHF.R.U32.HI R11, RZ, 0x5, R11 ;  /* 0x00000005ff0b7819 */ /* 0x002fc8000001160b */
[----:B------:R-:W-:-:S05]  /*26560*/  LOP3.LUT R11, R11, 0x3, RZ, 0xc0, !PT ;  /* 0x000000030b0b7812 */ /* 0x000fca00078ec0ff */
[----:B------:R-:W-:Y:S02]  /*26570*/  IMAD.MOV.U32 R13, RZ, RZ, R11 ;  /* 0x000000ffff0d7224 */ /* 0x000fe400078e000b */
[----:B------:R-:W-:-:S07]  /*26580*/  IMAD.MOV.U32 R11, RZ, RZ, 0x1f ;  /* 0x0000001fff0b7424 */ /* 0x000fce00078e00ff */
[----:B------:R-:W-:Y:S05]  /*26590*/  WARPSYNC.COLLECTIVE R15, `(.L_x_3121) ;  /* 0x000000000f087348 */ /* 0x000fea0003c00000 */
[----:B------:R0:W1:Y:S02]  /*265a0*/  SHFL.IDX P6, R14, R13, R12, R11 ;  /* 0x0000000c0d0e7389 */ /* 0x00006400000c000b */
[----:B01----:R-:W-:Y:S01]  /*265b0*/  ENDCOLLECTIVE ;  /* 0x000000000000791b */ /* 0x003fe20003800000 */
.L_x_3121:
[----:B------:R-:W-:Y:S05]  /*265c0*/  BSYNC B1 ;  /* 0x0000000000017941 */ /* 0x000fea0003800000 */
.L_x_3120:
[----:B------:R-:W-:Y:S05]  /*265d0*/  BRA `(.L_x_3122) ;  /* 0xffffff7800387947 */ /* 0x000fea000383ffff */
.L_x_2899:
[----:B------:R-:W-:Y:S01]  /*265e0*/  BSSY B1, `(.L_x_3123) ;  /* 0x0000006000017945 */ /* 0x000fe20003800000 */
[----:B0-----:R-:W-:-:S07]  /*265f0*/  IMAD.MOV.U32 R15, RZ, RZ, -0x1 ;  /* 0xffffffffff0f7424 */ /* 0x001fce00078e00ff */
[----:B-1----:R-:W-:Y:S05]  /*26600*/  WARPSYNC.COLLECTIVE R15, `(.L_x_3124) ;  /* 0x000000000f0c7348 */ /* 0x002fea0003c00000 */
[----:B------:R-:W-:Y:S02]  /*26610*/  ELECT P6, UR62, PT ;  /* 0x00000000003e782f */ /* 0x000fe400038c0000 */
[----:B------:R-:W-:Y:S01]  /*26620*/  MOV R14, UR62 ;  /* 0x0000003e000e7c02 */ /* 0x000fe20008000f00 */
[----:B-1----:R-:W-:Y:S10]  /*26630*/  ENDCOLLECTIVE ;  /* 0x000000000000791b */ /* 0x002ff40003800000 */
.L_x_3124:
[----:B------:R-:W-:Y:S05]  /*26640*/  BSYNC B1 ;  /* 0x0000000000017941 */ /* 0x000fea0003800000 */
.L_x_3123:
[----:B------:R-:W-:Y:S05]  /*26650*/  BRA `(.L_x_2898) ;  /* 0xffffff7800307947 */ /* 0x000fea000383ffff */
.L_x_2901:
[----:B-1----:R1:W2:Y:S02]  /*26660*/  SYNCS.PHASECHK.TRANS64.TRYWAIT P0, [R19+URZ+0x22820], R6 ;  /* 0x02282006130075a7 */ /* 0x0022a4000800017f */
[----:B--2---:R-:W-:Y:S05]  /*26670*/  @!P0 NANOSLEEP.SYNCS 0x989680 ;  /* 0x009896800000895d */ /* 0x004fea0003900000 */
[----:B------:R-:W2:Y:S02]  /*26680*/  @!P0 SYNCS.PHASECHK.TRANS64 P0, [R19+URZ+0x22820], R6 ;  /* 0x02282006130085a7 */ /* 0x000ea4000800007f */
[----:B--2---:R-:W-:Y:S05]  /*26690*/  @!P0 BRA `(.L_x_2901) ;  /* 0xfffffffc00f08947 */ /* 0x004fea000383ffff */
[----:B------:R-:W-:Y:S05]  /*266a0*/  BRA `(.L_x_3125) ;  /* 0xffffff7800407947 */ /* 0x000fea000383ffff */
.L_x_2905:
[----:B--2---:R2:W3:Y:S02]  /*266b0*/  SYNCS.PHASECHK.TRANS64.TRYWAIT P0, [R7+URZ+0x228a0], R10 ;  /* 0x0228a00a070075a7 */ /* 0x0044e4000800017f */
[----:B---3--:R-:W-:Y:S05]  /*266c0*/  @!P0 NANOSLEEP.SYNCS 0x989680 ;  /* 0x009896800000895d */ /* 0x008fea0003900000 */
[----:B------:R-:W3:Y:S02]  /*266d0*/  @!P0 SYNCS.PHASECHK.TRANS64 P0, [R7+URZ+0x228a0], R10 ;  /* 0x0228a00a070085a7 */ /* 0x000ee4000800007f */
[----:B---3--:R-:W-:Y:S05]  /*266e0*/  @!P0 BRA `(.L_x_2905) ;  /* 0xfffffffc00f08947 */ /* 0x008fea000383ffff */
[----:B------:R-:W-:Y:S05]  /*266f0*/  BRA `(.L_x_3126) ;  /* 0xffffff7800607947 */ /* 0x000fea000383ffff */
.L_x_2910:
[----:B-1----:R1:W3:Y:S02]  /*26700*/  SYNCS.PHASECHK.TRANS64.TRYWAIT P0, [R7+URZ+0x228c0], R10 ;  /* 0x0228c00a070075a7 */ /* 0x0022e4000800017f */
[----:B---3--:R-:W-:Y:S05]  /*26710*/  @!P0 NANOSLEEP.SYNCS 0x989680 ;  /* 0x009896800000895d */ /* 0x008fea0003900000 */
[----:B------:R-:W3:Y:S02]  /*26720*/  @!P0 SYNCS.PHASECHK.TRANS64 P0, [R7+URZ+0x228c0], R10 ;  /* 0x0228c00a070085a7 */ /* 0x000ee4000800007f */
[----:B---3--:R-:W-:Y:S05]  /*26730*/  @!P0 BRA `(.L_x_2910) ;  /* 0xfffffffc00f08947 */ /* 0x008fea000383ffff */
[----:B------:R-:W-:Y:S05]  /*26740*/  BRA `(.L_x_3127) ;  /* 0xffffff7800e07947 */ /* 0x000fea000383ffff */
.L_x_2920:
[----:B-1----:R1:W2:Y:S02]  /*26750*/  SYNCS.PHASECHK.TRANS64.TRYWAIT P1, [R6+URZ+0x228a0], R7 ;  /* 0x0228a007060075a7 */ /* 0x0022a4000802017f */
[----:B--2---:R-:W-:Y:S05]  /*26760*/  @!P1 NANOSLEEP.SYNCS 0x989680 ;  /* 0x009896800000995d */ /* 0x004fea0003900000 */
[----:B------:R-:W2:Y:S02]  /*26770*/  @!P1 SYNCS.PHASECHK.TRANS64 P1, [R6+URZ+0x228a0], R7 ;  /* 0x0228a007060095a7 */ /* 0x000ea4000802007f */
[----:B--2---:R-:W-:Y:S05]  /*26780*/  @!P1 BRA `(.L_x_2920) ;  /* 0xfffffffc00f09947 */ /* 0x004fea000383ffff */
[----:B------:R-:W-:Y:S05]  /*26790*/  BRA `(.L_x_3128) ;  /* 0xffffff8000707947 */ /* 0x000fea000383ffff */
.L_x_2925:
[----:B--2---:R2:W3:Y:S02]  /*267a0*/  SYNCS.PHASECHK.TRANS64.TRYWAIT P1, [R6+URZ+0x228c0], R7 ;  /* 0x0228c007060075a7 */ /* 0x0044e4000802017f */
[----:B---3--:R-:W-:Y:S05]  /*267b0*/  @!P1 NANOSLEEP.SYNCS 0x989680 ;  /* 0x009896800000995d */ /* 0x008fea0003900000 */
[----:B------:R-:W3:Y:S02]  /*267c0*/  @!P1 SYNCS.PHASECHK.TRANS64 P1, [R6+URZ+0x228c0], R7 ;  /* 0x0228c007060095a7 */ /* 0x000ee4000802007f */
[----:B---3--:R-:W-:Y:S05]  /*267d0*/  @!P1 BRA `(.L_x_2925) ;  /* 0xfffffffc00f09947 */ /* 0x008fea000383ffff */
[----:B------:R-:W-:Y:S05]  /*267e0*/  BRA `(.L_x_3129) ;  /* 0xffffff8000ec7947 */ /* 0x000fea000383ffff */
.L_x_2951:
[----:B-1----:R-:W1:Y:S01]  /*267f0*/  S2R R4, SR_TID.X ;  /* 0x0000000000047919 */ /* 0x002e620000002100 */
[----:B------:R-:W-:Y:S01]  /*26800*/  BSSY B0, `(.L_x_3130) ;  /* 0x000000a000007945 */ /* 0x000fe20003800000 */
[----:B------:R-:W-:Y:S02]  /*26810*/  IMAD.MOV.U32 R12, RZ, RZ, RZ ;  /* 0x000000ffff0c7224 */ /* 0x000fe400078e00ff */
[----:B------:R-:W-:Y:S02]  /*26820*/  IMAD.MOV.U32 R11, RZ, RZ, 0x1f ;  /* 0x0000001fff0b7424 */ /* 0x000fe400078e00ff */
[----:B0-----:R-:W-:Y:S01]  /*26830*/  IMAD.MOV.U32 R15, RZ, RZ, -0x1 ;  /* 0xffffffffff0f7424 */ /* 0x001fe200078e00ff */
[----:B-1----:R-:W-:-:S04]  /*26840*/  SHF.R.U32.HI R4, RZ, 0x5, R4 ;  /* 0x00000005ff047819 */ /* 0x002fc80000011604 */
[----:B------:R-:W-:-:S05]  /*26850*/  LOP3.LUT R4, R4, 0x3, RZ, 0xc0, !PT ;  /* 0x0000000304047812 */ /* 0x000fca00078ec0ff */
[----:B------:R-:W-:-:S07]  /*26860*/  IMAD.MOV.U32 R13, RZ, RZ, R4 ;  /* 0x000000ffff0d7224 */ /* 0x000fce00078e0004 */
[----:B--2---:R-:W-:Y:S05]  /*26870*/  WARPSYNC.COLLECTIVE R15, `(.L_x_3131) ;  /* 0x000000000f087348 */ /* 0x004fea0003c00000 */
[----:B------:R0:W1:Y:S02]  /*26880*/  SHFL.IDX P6, R14, R13, R12, R11 ;  /* 0x0000000c0d0e7389 */ /* 0x00006400000c000b */
[----:B012---:R-:W-:Y:S01]  /*26890*/  ENDCOLLECTIVE ;  /* 0x000000000000791b */ /* 0x007fe20003800000 */
.L_x_3131:
[----:B------:R-:W-:Y:S05]  /*268a0*/  BSYNC B0 ;  /* 0x0000000000007941 */ /* 0x000fea0003800000 */
.L_x_3130:
[----:B------:R-:W-:Y:S05]  /*268b0*/  BRA `(.L_x_3132) ;  /* 0xffffff9400807947 */ /* 0x000fea000383ffff */
.L_x_2953:
[----:B------:R-:W-:Y:S01]  /*268c0*/  BSSY B0, `(.L_x_3133) ;  /* 0x0000006000007945 */ /* 0x000fe20003800000 */
[----:B0-----:R-:W-:-:S07]  /*268d0*/  IMAD.MOV.U32 R15, RZ, RZ, -0x1 ;  /* 0xffffffffff0f7424 */ /* 0x001fce00078e00ff */
[----:B-12---:R-:W-:Y:S05]  /*268e0*/  WARPSYNC.COLLECTIVE R15, `(.L_x_3134) ;  /* 0x000000000f0c7348 */ /* 0x006fea0003c00000 */
[----:B------:R-:W-:Y:S02]  /*268f0*/  ELECT P6, UR62, PT ;  /* 0x00000000003e782f */ /* 0x000fe400038c0000 */
[----:B------:R-:W-:Y:S01]  /*26900*/  MOV R14, UR62 ;  /* 0x0000003e000e7c02 */ /* 0x000fe20008000f00 */
[----:B-12---:R-:W-:Y:S10]  /*26910*/  ENDCOLLECTIVE ;  /* 0x000000000000791b */ /* 0x006ff40003800000 */
.L_x_3134:
[----:B------:R-:W-:Y:S05]  /*26920*/  BSYNC B0 ;  /* 0x0000000000007941 */ /* 0x000fea0003800000 */
.L_x_3133:
[----:B------:R-:W-:Y:S05]  /*26930*/  BRA `(.L_x_3135) ;  /* 0xffffff9400847947 */ /* 0x000fea000383ffff */
.L_x_2955:
[----:B---3--:R3:W4:Y:S02]  /*26940*/  SYNCS.PHASECHK.TRANS64.TRYWAIT P0, [R0+URZ+0x22840], R2 ;  /* 0x02284002000075a7 */ /* 0x008724000800017f */
[----:B----4-:R-:W-:Y:S05]  /*26950*/  @!P0 NANOSLEEP.SYNCS 0x989680 ;  /* 0x009896800000895d */ /* 0x010fea0003900000 */
[----:B------:R-:W4:Y:S02]  /*26960*/  @!P0 SYNCS.PHASECHK.TRANS64 P0, [R0+URZ+0x22840], R2 ;  /* 0x02284002000085a7 */ /* 0x000f24000800007f */
[----:B----4-:R-:W-:Y:S05]  /*26970*/  @!P0 BRA `(.L_x_2955) ;  /* 0xfffffffc00f08947 */ /* 0x010fea000383ffff */
[----:B------:R-:W-:Y:S05]  /*26980*/  BRA `(.L_x_3136) ;  /* 0xffffff9400e87947 */ /* 0x000fea000383ffff */
.L_x_2959:
        /* <DEDUP_REMOVED lines=13> */
.L_x_3137:
[----:B------:R-:W-:Y:S02]  /*26a60*/  IMAD.MOV.U32 R13, RZ, RZ, R4 ;  /* 0x000000ffff0d7224 */ /* 0x000fe400078e0004 */
[----:B------:R-:W-:-:S07]  /*26a70*/  IMAD.MOV.U32 R6, RZ, RZ, R14 ;  /* 0x000000ffff067224 */ /* 0x000fce00078e000e */
[----:B------:R-:W-:Y:S05]  /*26a80*/  WARPSYNC.COLLECTIVE R15, `(.L_x_3138) ;  /* 0x000000000f087348 */ /* 0x000fea0003c00000 */
[----:B------:R0:W1:Y:S02]  /*26a90*/  SHFL.IDX P6, R14, R13, R12, R11 ;  /* 0x0000000c0d0e7389 */ /* 0x00006400000c000b */
[----:B01----:R-:W-:Y:S01]  /*26aa0*/  ENDCOLLECTIVE ;  /* 0x000000000000791b */ /* 0x003fe20003800000 */
.L_x_3138:
[----:B------:R-:W-:Y:S02]  /*26ab0*/  IMAD.MOV.U32 R13, RZ, RZ, R3 ;  /* 0x000000ffff0d7224 */ /* 0x000fe400078e0003 */
[----:B------:R-:W-:Y:S02]  /*26ac0*/  IMAD.MOV.U32 R12, RZ, RZ, 0x1 ;  /* 0x00000001ff0c7424 */ /* 0x000fe400078e00ff */
[----:B------:R-:W-:-:S07]  /*26ad0*/  IMAD.MOV.U32 R7, RZ, RZ, R14 ;  /* 0x000000ffff077224 */ /* 0x000fce00078e000e */
[----:B------:R-:W-:Y:S05]  /*26ae0*/  WARPSYNC.COLLECTIVE R15, `(.L_x_3139) ;  /* 0x000000000f087348 */ /* 0x000fea0003c00000 */
[----:B------:R0:W1:Y:S02]  /*26af0*/  SHFL.IDX P6, R14, R13, R12, R11 ;  /* 0x0000000c0d0e7389 */ /* 0x00006400000c000b */
[----:B01----:R-:W-:Y:S01]  /*26b00*/  ENDCOLLECTIVE ;  /* 0x000000000000791b */ /* 0x003fe20003800000 */
.L_x_3139:
        /* <DEDUP_REMOVED lines=15> */
.L_x_3140:
[----:B------:R-:W-:Y:S02]  /*26c00*/  IMAD.MOV.U32 R13, RZ, RZ, R3 ;  /* 0x000000ffff0d7224 */ /* 0x000fe400078e0003 */
[----:B------:R-:W-:Y:S02]  /*26c10*/  IMAD.MOV.U32 R12, RZ, RZ, 0x2 ;  /* 0x00000002ff0c7424 */ /* 0x000fe400078e00ff */
[----:B------:R-:W-:-:S07]  /*26c20*/  IMAD.MOV.U32 R5, RZ, RZ, R14 ;  /* 0x000000ffff057224 */ /* 0x000fce00078e000e */
[----:B------:R-:W-:Y:S05]  /*26c30*/  WARPSYNC.COLLECTIVE R15, `(.L_x_3141) ;  /* 0x000000000f087348 */ /* 0x000fea0003c00000 */
[----:B------:R0:W1:Y:S02]  /*26c40*/  SHFL.IDX P6, R14, R13, R12, R11 ;  /* 0x0000000c0d0e7389 */ /* 0x00006400000c000b */
[----:B01----:R-:W-:Y:S01]  /*26c50*/  ENDCOLLECTIVE ;  /* 0x000000000000791b */ /* 0x003fe20003800000 */
.L_x_3141:
        /* <DEDUP_REMOVED lines=15> */
.L_x_3142:
[----:B------:R-:W-:Y:S02]  /*26d50*/  IMAD.MOV.U32 R13, RZ, RZ, R3 ;  /* 0x000000ffff0d7224 */ /* 0x000fe400078e0003 */
[----:B------:R-:W-:Y:S02]  /*26d60*/  IMAD.MOV.U32 R12, RZ, RZ, 0x3 ;  /* 0x00000003ff0c7424 */ /* 0x000fe400078e00ff */
[----:B------:R-:W-:-:S07]  /*26d70*/  IMAD.MOV.U32 R5, RZ, RZ, R14 ;  /* 0x000000ffff057224 */ /* 0x000fce00078e000e */
[----:B------:R-:W-:Y:S05]  /*26d80*/  WARPSYNC.COLLECTIVE R15, `(.L_x_3143) ;  /* 0x000000000f087348 */ /* 0x000fea0003c00000 */
[----:B------:R0:W1:Y:S02]  /*26d90*/  SHFL.IDX P6, R14, R13, R12, R11 ;  /* 0x0000000c0d0e7389 */ /* 0x00006400000c000b */
[----:B01----:R-:W-:Y:S01]  /*26da0*/  ENDCOLLECTIVE ;  /* 0x000000000000791b */ /* 0x003fe20003800000 */
.L_x_3143:
        /* <DEDUP_REMOVED lines=15> */
.L_x_3144:
[----:B------:R-:W-:Y:S02]  /*26ea0*/  IMAD.MOV.U32 R13, RZ, RZ, R3 ;  /* 0x000000ffff0d7224 */ /* 0x000fe400078e0003 */
[----:B------:R-:W-:Y:S02]  /*26eb0*/  IMAD.MOV.U32 R12, RZ, RZ, 0x4 ;  /* 0x00000004ff0c7424 */ /* 0x000fe400078e00ff */
[----:B------:R-:W-:-:S07]  /*26ec0*/  IMAD.MOV.U32 R5, RZ, RZ, R14 ;  /* 0x000000ffff057224 */ /* 0x000fce00078e000e */
[----:B------:R-:W-:Y:S05]  /*26ed0*/  WARPSYNC.COLLECTIVE R15, `(.L_x_3145) ;  /* 0x000000000f087348 */ /* 0x000fea0003c00000 */
[----:B------:R0:W1:Y:S02]  /*26ee0*/  SHFL.IDX P6, R14, R13, R12, R11 ;  /* 0x0000000c0d0e7389 */ /* 0x00006400000c000b */
[----:B01----:R-:W-:Y:S01]  /*26ef0*/  ENDCOLLECTIVE ;  /* 0x000000000000791b */ /* 0x003fe20003800000 */
.L_x_3145:
        /* <DEDUP_REMOVED lines=15> */
.L_x_3146:
[----:B------:R-:W-:Y:S02]  /*26ff0*/  IMAD.MOV.U32 R13, RZ, RZ, R3 ;  /* 0x000000ffff0d7224 */ /* 0x000fe400078e0003 */
[----:B------:R-:W-:Y:S02]  /*27000*/  IMAD.MOV.U32 R12, RZ, RZ, 0x5 ;  /* 0x00000005ff0c7424 */ /* 0x000fe400078e00ff */
[----:B------:R-:W-:-:S07]  /*27010*/  IMAD.MOV.U32 R5, RZ, RZ, R14 ;  /* 0x000000ffff057224 */ /* 0x000fce00078e000e */
[----:B------:R-:W-:Y:S05]  /*27020*/  WARPSYNC.COLLECTIVE R15, `(.L_x_3147) ;  /* 0x000000000f087348 */ /* 0x000fea0003c00000 */
[----:B------:R0:W1:Y:S02]  /*27030*/  SHFL.IDX P6, R14, R13, R12, R11 ;  /* 0x0000000c0d0e7389 */ /* 0x00006400000c000b */
[----:B01----:R-:W-:Y:S01]  /*27040*/  ENDCOLLECTIVE ;  /* 0x000000000000791b */ /* 0x003fe20003800000 */
.L_x_3147:
        /* <DEDUP_REMOVED lines=15> */
.L_x_3148:
[----:B------:R-:W-:Y:S02]  /*27140*/  IMAD.MOV.U32 R13, RZ, RZ, R3 ;  /* 0x000000ffff0d7224 */ /* 0x000fe400078e0003 */
[----:B------:R-:W-:Y:S02]  /*27150*/  IMAD.MOV.U32 R12, RZ, RZ, 0x6 ;  /* 0x00000006ff0c7424 */ /* 0x000fe400078e00ff */
[----:B------:R-:W-:-:S07]  /*27160*/  IMAD.MOV.U32 R5, RZ, RZ, R14 ;  /* 0x000000ffff057224 */ /* 0x000fce00078e000e */
[----:B------:R-:W-:Y:S05]  /*27170*/  WARPSYNC.COLLECTIVE R15, `(.L_x_3149) ;  /* 0x000000000f087348 */ /* 0x000fea0003c00000 */
[----:B------:R0:W1:Y:S02]  /*27180*/  SHFL.IDX P6, R14, R13, R12, R11 ;  /* 0x0000000c0d0e7389 */ /* 0x00006400000c000b */
[----:B01----:R-:W-:Y:S01]  /*27190*/  ENDCOLLECTIVE ;  /* 0x000000000000791b */ /* 0x003fe20003800000 */
.L_x_3149:
        /* <DEDUP_REMOVED lines=13> */
.L_x_3150:
        /* <DEDUP_REMOVED lines=8> */
.L_x_3151:
        /* <DEDUP_REMOVED lines=13> */
.L_x_3152:
[----:B------:R-:W-:Y:S01]  /*273c0*/  IMAD.MOV.U32 R3, RZ, RZ, R14 ;  /* 0x000000ffff037224 */ /* 0x000fe200078e000e */
[----:B------:R-:W-:Y:S06]  /*273d0*/  BRA `(.L_x_3153) ;  /* 0xffffff9800687947 */ /* 0x000fec000383ffff */
.L_x_2962:
[----:B0-----:R0:W1:Y:S02]  /*273e0*/  SYNCS.PHASECHK.TRANS64.TRYWAIT P0, [R19+URZ+0x22820], R0 ;  /* 0x02282000130075a7 */ /* 0x001064000800017f */
[----:B-1----:R-:W-:Y:S05]  /*273f0*/  @!P0 NANOSLEEP.SYNCS 0x989680 ;  /* 0x009896800000895d */ /* 0x002fea0003900000 */
[----:B------:R-:W1:Y:S02]  /*27400*/  @!P0 SYNCS.PHASECHK.TRANS64 P0, [R19+URZ+0x22820], R0 ;  /* 0x02282000130085a7 */ /* 0x000e64000800007f */
[----:B-1----:R-:W-:Y:S05]  /*27410*/  @!P0 BRA `(.L_x_2962) ;  /* 0xfffffffc00f08947 */ /* 0x002fea000383ffff */
[----:B------:R-:W-:Y:S05]  /*27420*/  BRA `(.L_x_3154) ;  /* 0xffffff9800c47947 */ /* 0x000fea000383ffff */
.L_x_2966:
[----:B0-----:R0:W1:Y:S02]  /*27430*/  SYNCS.PHASECHK.TRANS64.TRYWAIT P0, [R2+URZ+0x22860], R0 ;  /* 0x02286000020075a7 */ /* 0x001064000800017f */
[----:B-1----:R-:W-:Y:S05]  /*27440*/  @!P0 NANOSLEEP.SYNCS 0x989680 ;  /* 0x009896800000895d */ /* 0x002fea0003900000 */
[----:B------:R-:W1:Y:S02]  /*27450*/  @!P0 SYNCS.PHASECHK.TRANS64 P0, [R2+URZ+0x22860], R0 ;  /* 0x02286000020085a7 */ /* 0x000e64000800007f */
[----:B-1----:R-:W-:Y:S05]  /*27460*/  @!P0 BRA `(.L_x_2966) ;  /* 0xfffffffc00f08947 */ /* 0x002fea000383ffff */
[----:B------:R-:W-:Y:S05]  /*27470*/  BRA `(.L_x_3155) ;  /* 0xffffff9800e87947 */ /* 0x000fea000383ffff */
.L_x_2981:
[----:B-1----:R1:W2:Y:S02]  /*27480*/  SYNCS.PHASECHK.TRANS64.TRYWAIT P0, [R2+URZ+0x22840], R6 ;  /* 0x02284006020075a7 */ /* 0x0022a4000800017f */
[----:B--2---:R-:W-:Y:S05]  /*27490*/  @!P0 NANOSLEEP.SYNCS 0x989680 ;  /* 0x009896800000895d */ /* 0x004fea0003900000 */
[----:B------:R-:W2:Y:S02]  /*274a0*/  @!P0 SYNCS.PHASECHK.TRANS64 P0, [R2+URZ+0x22840], R6 ;  /* 0x02284006020085a7 */ /* 0x000ea4000800007f */
[----:B--2---:R-:W-:Y:S05]  /*274b0*/  @!P0 BRA `(.L_x_2981) ;  /* 0xfffffffc00f08947 */ /* 0x004fea000383ffff */
[----:B------:R-:W-:Y:S05]  /*274c0*/  BRA `(.L_x_3156) ;  /* 0xffffffa400287947 */ /* 0x000fea000383ffff */
.L_x_2986:
[----:B0-----:R0:W2:Y:S02]  /*274d0*/  SYNCS.PHASECHK.TRANS64.TRYWAIT P0, [R2+URZ+0x22860], R6 ;  /* 0x02286006020075a7 */ /* 0x0010a4000800017f */
[----:B--2---:R-:W-:Y:S05]  /*274e0*/  @!P0 NANOSLEEP.SYNCS 0x989680 ;  /* 0x009896800000895d */ /* 0x004fea0003900000 */
[----:B------:R-:W2:Y:S02]  /*274f0*/  @!P0 SYNCS.PHASECHK.TRANS64 P0, [R2+URZ+0x22860], R6 ;  /* 0x02286006020085a7 */ /* 0x000ea4000800007f */
[----:B--2---:R-:W-:Y:S05]  /*27500*/  @!P0 BRA `(.L_x_2986) ;  /* 0xfffffffc00f08947 */ /* 0x004fea000383ffff */
[----:B------:R-:W-:Y:S05]  /*27510*/  BRA `(.L_x_3157) ;  /* 0xffffffa400a87947 */ /* 0x000fea000383ffff */
.L_x_2997:
[----:B-1----:R1:W2:Y:S02]  /*27520*/  SYNCS.PHASECHK.TRANS64.TRYWAIT P0, [R3+URZ+0x22840], R2 ;  /* 0x02284002030075a7 */ /* 0x0022a4000800017f */
[----:B--2---:R-:W-:Y:S05]  /*27530*/  @!P0 NANOSLEEP.SYNCS 0x989680 ;  /* 0x009896800000895d */ /* 0x004fea0003900000 */
[----:B------:R-:W2:Y:S02]  /*27540*/  @!P0 SYNCS.PHASECHK.TRANS64 P0, [R3+URZ+0x22840], R2 ;  /* 0x02284002030085a7 */ /* 0x000ea4000800007f */
[----:B--2---:R-:W-:Y:S05]  /*27550*/  @!P0 BRA `(.L_x_2997) ;  /* 0xfffffffc00f08947 */ /* 0x004fea000383ffff */
[----:B------:R-:W-:Y:S05]  /*27560*/  BRA `(.L_x_3158) ;  /* 0xffffffac00947947 */ /* 0x000fea000383ffff */
.L_x_3002:
[----:B0-----:R0:W2:Y:S02]  /*27570*/  SYNCS.PHASECHK.TRANS64.TRYWAIT P0, [R3+URZ+0x22860], R2 ;  /* 0x02286002030075a7 */ /* 0x0010a4000800017f */
[----:B--2---:R-:W-:Y:S05]  /*27580*/  @!P0 NANOSLEEP.SYNCS 0x989680 ;  /* 0x009896800000895d */ /* 0x004fea0003900000 */
[----:B------:R-:W2:Y:S02]  /*27590*/  @!P0 SYNCS.PHASECHK.TRANS64 P0, [R3+URZ+0x22860], R2 ;  /* 0x02286002030085a7 */ /* 0x000ea4000800007f */
[----:B--2---:R-:W-:Y:S05]  /*275a0*/  @!P0 BRA `(.L_x_3002) ;  /* 0xfffffffc00f08947 */ /* 0x004fea000383ffff */
[----:B------:R-:W-:Y:S05]  /*275b0*/  BRA `(.L_x_3159) ;  /* 0xffffffb000107947 */ /* 0x000fea000383ffff */
.L_x_3013:
[----:B-1----:R1:W2:Y:S02]  /*275c0*/  SYNCS.PHASECHK.TRANS64.TRYWAIT P0, [R3+URZ+0x22840], R2 ;  /* 0x02284002030075a7 */ /* 0x0022a4000800017f */
[----:B--2---:R-:W-:Y:S05]  /*275d0*/  @!P0 NANOSLEEP.SYNCS 0x989680 ;  /* 0x009896800000895d */ /* 0x004fea0003900000 */
[----:B------:R-:W2:Y:S02]  /*275e0*/  @!P0 SYNCS.PHASECHK.TRANS64 P0, [R3+URZ+0x22840], R2 ;  /* 0x02284002030085a7 */ /* 0x000ea4000800007f */
[----:B--2---:R-:W-:Y:S05]  /*275f0*/  @!P0 BRA `(.L_x_3013) ;  /* 0xfffffffc00f08947 */ /* 0x004fea000383ffff */
[----:B------:R-:W-:Y:S05]  /*27600*/  BRA `(.L_x_3160) ;  /* 0xffffffb400e07947 */ /* 0x000fea000383ffff */
.L_x_3018:
[----:B--2---:R2:W3:Y:S02]  /*27610*/  SYNCS.PHASECHK.TRANS64.TRYWAIT P0, [R3+URZ+0x22860], R2 ;  /* 0x02286002030075a7 */ /* 0x0044e4000800017f */
[----:B---3--:R-:W-:Y:S05]  /*27620*/  @!P0 NANOSLEEP.SYNCS 0x989680 ;  /* 0x009896800000895d */ /* 0x008fea0003900000 */
[----:B------:R-:W3:Y:S02]  /*27630*/  @!P0 SYNCS.PHASECHK.TRANS64 P0, [R3+URZ+0x22860], R2 ;  /* 0x02286002030085a7 */ /* 0x000ee4000800007f */
[----:B---3--:R-:W-:Y:S05]  /*27640*/  @!P0 BRA `(.L_x_3018) ;  /* 0xfffffffc00f08947 */ /* 0x008fea000383ffff */
[----:B------:R-:W-:Y:S05]  /*27650*/  BRA `(.L_x_3161) ;  /* 0xffffffb800607947 */ /* 0x000fea000383ffff */
.L_x_3030:
[----:B---34-:R-:W3:Y:S01]  /*27660*/  LDL R0, [R1] ;  /* 0x0000000001007983 */ /* 0x018ee20000100800 */
[----:B------:R-:W-:Y:S01]  /*27670*/  BSSY B0, `(.L_x_3162) ;  /* 0x0000008000007945 */ /* 0x000fe20003800000 */
[----:B------:R-:W-:Y:S02]  /*27680*/  IMAD.MOV.U32 R12, RZ, RZ, RZ ;  /* 0x000000ffff0c7224 */ /* 0x000fe400078e00ff */
[----:B------:R-:W-:Y:S02]  /*27690*/  IMAD.MOV.U32 R11, RZ, RZ, 0x1f ;  /* 0x0000001fff0b7424 */ /* 0x000fe400078e00ff */
[----:B0-----:R-:W-:Y:S02]  /*276a0*/  IMAD.MOV.U32 R15, RZ, RZ, -0x1 ;  /* 0xffffffffff0f7424 */ /* 0x001fe400078e00ff */
[----:B---3--:R-:W-:-:S07]  /*276b0*/  IMAD.MOV.U32 R13, RZ, RZ, R0 ;  /* 0x000000ffff0d7224 */ /* 0x008fce00078e0000 */
[----:B-12---:R-:W-:Y:S05]  /*276c0*/  WARPSYNC.COLLECTIVE R15, `(.L_x_3163) ;  /* 0x000000000f087348 */ /* 0x006fea0003c00000 */
[----:B------:R0:W3:Y:S02]  /*276d0*/  SHFL.IDX P6, R14, R13, R12, R11 ;  /* 0x0000000c0d0e7389 */ /* 0x0000e400000c000b */
[----:B0123--:R-:W-:Y:S01]  /*276e0*/  ENDCOLLECTIVE ;  /* 0x000000000000791b */ /* 0x00ffe20003800000 */
.L_x_3163:
[----:B------:R-:W-:Y:S05]  /*276f0*/  BSYNC B0 ;  /* 0x0000000000007941 */ /* 0x000fea0003800000 */
.L_x_3162:
        /* <DEDUP_REMOVED lines=9> */
.L_x_3164:
        /* <DEDUP_REMOVED lines=26> */
.L_x_3165:
        /* <DEDUP_REMOVED lines=8> */
.L_x_3166:
        /* <DEDUP_REMOVED lines=8> */
.L_x_3167:
        /* <DEDUP_REMOVED lines=8> */
.L_x_3168:
        /* <DEDUP_REMOVED lines=8> */
.L_x_3169:
        /* <DEDUP_REMOVED lines=9> */
.L_x_3170:
[----:B------:R-:W-:Y:S01]  /*27bc0*/  IMAD.MOV.U32 R9, RZ, RZ, R14 ;  /* 0x000000ffff097224 */ /* 0x000fe200078e000e */
[----:B------:R-:W-:Y:S06]  /*27bd0*/  BRA `(.L_x_3171) ;  /* 0xffffffbc00b07947 */ /* 0x000fec000383ffff */
.L_x_3033:
        /* <DEDUP_REMOVED lines=8> */
.L_x_3173:
[----:B------:R-:W-:Y:S05]  /*27c60*/  BSYNC B0 ;  /* 0x0000000000007941 */ /* 0x000fea0003800000 */
.L_x_3172:
        /* <DEDUP_REMOVED lines=10> */
.L_x_3174:
        /* <DEDUP_REMOVED lines=8> */
.L_x_3175:
        /* <DEDUP_REMOVED lines=8> */
.L_x_3176:
        /* <DEDUP_REMOVED lines=8> */
.L_x_3177:
        /* <DEDUP_REMOVED lines=9> */
.L_x_3178:
[----:B------:R-:W-:Y:S01]  /*27f20*/  IMAD.MOV.U32 R9, RZ, RZ, R14 ;  /* 0x000000ffff097224 */ /* 0x000fe200078e000e */
[----:B------:R-:W-:Y:S06]  /*27f30*/  BRA `(.L_x_3179) ;  /* 0xffffffbc00847947 */ /* 0x000fec000383ffff */
.L_x_3035:
[----:B------:R-:W-:Y:S01]  /*27f40*/  BSSY B0, `(.L_x_3180) ;  /* 0x0000006000007945 */ /* 0x000fe20003800000 */
[----:B------:R-:W-:Y:S01]  /*27f50*/  PLOP3.LUT P6, PT, P6, PT, PT, 0x8, 0x0 ;  /* 0x000000000000781c */ /* 0x000fe200037ce170 */
[----:B------:R-:W-:-:S12]  /*27f60*/  IMAD.MOV.U32 R15, RZ, RZ, -0x1 ;  /* 0xffffffffff0f7424 */ /* 0x000fd800078e00ff */
[----:B0-----:R-:W-:Y:S05]  /*27f70*/  WARPSYNC.COLLECTIVE R15, `(.L_x_3181) ;  /* 0x000000000f087348 */ /* 0x001fea0003c00000 */
[----:B------:R-:W-:Y:S01]  /*27f80*/  VOTE.ANY R14, PT, P6 ;  /* 0x00000000000e7806 */ /* 0x000fe200030e0100 */
[----:B0-----:R-:W-:Y:S06]  /*27f90*/  ENDCOLLECTIVE ;  /* 0x000000000000791b */ /* 0x001fec0003800000 */
.L_x_3181:
[----:B------:R-:W-:Y:S05]  /*27fa0*/  BSYNC B0 ;  /* 0x0000000000007941 */ /* 0x000fea0003800000 */
.L_x_3180:
        /* <DEDUP_REMOVED lines=10> */
.L_x_3182:
[----:B------:R-:W-:Y:S02]  /*28050*/  IMAD.MOV.U32 R13, RZ, RZ, R6 ;  /* 0x000000ffff0d7224 */ /* 0x000fe400078e0006 */
[----:B------:R-:W-:-:S07]  /*28060*/  IMAD.MOV.U32 R4, RZ, RZ, R14 ;  /* 0x000000ffff047224 */ /* 0x000fce00078e000e */
[----:B------:R-:W-:Y:S05]  /*28070*/  WARPSYNC.COLLECTIVE R15, `(.L_x_3183) ;  /* 0x000000000f087348 */ /* 0x000fea0003c00000 */
[----:B------:R0:W1:Y:S02]  /*28080*/  SHFL.IDX P6, R14, R13, R12, R11 ;  /* 0x0000000c0d0e7389 */ /* 0x00006400000c000b */
[----:B01----:R-:W-:Y:S01]  /*28090*/  ENDCOLLECTIVE ;  /* 0x000000000000791b */ /* 0x003fe20003800000 */
.L_x_3183:
[----:B------:R-:W-:Y:S02]  /*280a0*/  IMAD.MOV.U32 R6, RZ, RZ, R14 ;  /* 0x000000ffff067224 */ /* 0x000fe400078e000e */
[----:B------:R-:W-:-:S05]  /*280b0*/  IMAD.IADD R10, R3, 0x1, R10 ;  /* 0x00000001030a7824 */ /* 0x000fca00078e020a */
[----:B------:R2:W-:Y:S01]  /*280c0*/  STL [R1+0xc], R10 ;  /* 0x00000c0a01007387 */ /* 0x0005e20000100800 */
[----:B------:R-:W-:Y:S05]  /*280d0*/  BRA `(.L_x_3184) ;  /* 0xffffffbc00647947 */ /* 0x000fea000383ffff */
.L_x_3037:
[----:B------:R-:W-:Y:S01]  /*280e0*/  BSSY B0, `(.L_x_3185) ;  /* 0x0000008000007945 */ /* 0x000fe20003800000 */
[----:B------:R-:W-:Y:S02]  /*280f0*/  IMAD.MOV.U32 R13, RZ, RZ, R7 ;  /* 0x000000ffff0d7224 */ /* 0x000fe400078e0007 */
[----:B------:R-:W-:Y:S02]  /*28100*/  IMAD.MOV.U32 R12, RZ, RZ, R3 ;  /* 0x000000ffff0c7224 */ /* 0x000fe400078e0003 */
[----:B------:R-:W-:Y:S02]  /*28110*/  IMAD.MOV.U32 R11, RZ, RZ, 0x1f ;  /* 0x0000001fff0b7424 */ /* 0x000fe400078e00ff */
[----:B------:R-:W-:-:S07]  /*28120*/  IMAD.MOV.U32 R15, RZ, RZ, -0x1 ;  /* 0xffffffffff0f7424 */ /* 0x000fce00078e00ff */
[----:B0-2---:R-:W-:Y:S05]  /*28130*/  WARPSYNC.COLLECTIVE R15, `(.L_x_3186) ;  /* 0x000000000f087348 */ /* 0x005fea0003c00000 */
[----:B------:R1:W3:Y:S02]  /*28140*/  SHFL.IDX P6, R14, R13, R12, R11 ;  /* 0x0000000c0d0e7389 */ /* 0x0002e400000c000b */
[----:B0123--:R-:W-:Y:S01]  /*28150*/  ENDCOLLECTIVE ;  /* 0x000000000000791b */ /* 0x00ffe20003800000 */
.L_x_3186:
[----:B------:R-:W-:Y:S05]  /*28160*/  BSYNC B0 ;  /* 0x0000000000007941 */ /* 0x000fea0003800000 */
.L_x_3185:
[----:B------:R-:W-:Y:S01]  /*28170*/  IMAD.MOV.U32 R8, RZ, RZ, R14 ;  /* 0x000000ffff087224 */ /* 0x000fe200078e000e */
[----:B------:R-:W-:Y:S06]  /*28180*/  BRA `(.L_x_3036) ;  /* 0xffffffbc00507947 */ /* 0x000fec000383ffff */
.L_x_3043:
[----:B0-----:R0:W1:Y:S02]  /*28190*/  SYNCS.PHASECHK.TRANS64.TRYWAIT P0, [R0+URZ+0x22820], R3 ;  /* 0x02282003000075a7 */ /* 0x001064000800017f */
[----:B-1----:R-:W-:Y:S05]  /*281a0*/  @!P0 NANOSLEEP.SYNCS 0x989680 ;  /* 0x009896800000895d */ /* 0x002fea0003900000 */
[----:B------:R-:W1:Y:S02]  /*281b0*/  @!P0 SYNCS.PHASECHK.TRANS64 P0, [R0+URZ+0x22820], R3 ;  /* 0x02282003000085a7 */ /* 0x000e64000800007f */
[----:B-1----:R-:W-:Y:S05]  /*281c0*/  @!P0 BRA `(.L_x_3043) ;  /* 0xfffffffc00f08947 */ /* 0x002fea000383ffff */
[----:B------:R-:W-:Y:S05]  /*281d0*/  BRA `(.L_x_3187) ;  /* 0xffffffc400ec7947 */ /* 0x000fea000383ffff */
.L_x_3044:
        /* <DEDUP_REMOVED lines=11> */
.L_x_3189:
[----:B------:R-:W-:Y:S05]  /*28290*/  BSYNC B0 ;  /* 0x0000000000007941 */ /* 0x000fea0003800000 */
.L_x_3188:
[----:B------:R-:W-:Y:S05]  /*282a0*/  BRA `(.L_x_3190) ;  /* 0xffffffc400d47947 */ /* 0x000fea000383ffff */
.L_x_3045:
[----:B------:R-:W-:Y:S01]  /*282b0*/  BSSY B0, `(.L_x_3191) ;  /* 0x0000006000007945 */ /* 0x000fe20003800000 */
[----:B------:R-:W-:-:S07]  /*282c0*/  IMAD.MOV.U32 R15, RZ, RZ, -0x1 ;  /* 0xffffffffff0f7424 */ /* 0x000fce00078e00ff */
[----:B01-3--:R-:W-:Y:S05]  /*282d0*/  WARPSYNC.COLLECTIVE R15, `(.L_x_3192) ;  /* 0x000000000f0c7348 */ /* 0x00bfea0003c00000 */
[----:B------:R-:W-:Y:S02]  /*282e0*/  ELECT P6, UR62, PT ;  /* 0x00000000003e782f */ /* 0x000fe400038c0000 */
[----:B------:R-:W-:Y:S01]  /*282f0*/  MOV R14, UR62 ;  /* 0x0000003e000e7c02 */ /* 0x000fe20008000f00 */
[----:B01-3--:R-:W-:Y:S10]  /*28300*/  ENDCOLLECTIVE ;  /* 0x000000000000791b */ /* 0x00bff40003800000 */
.L_x_3192:
[----:B------:R-:W-:Y:S05]  /*28310*/  BSYNC B0 ;  /* 0x0000000000007941 */ /* 0x000fea0003800000 */
.L_x_3191:
[----:B------:R-:W-:Y:S05]  /*28320*/  BRA `(.L_x_3193) ;  /* 0xffffffc400c87947 */ /* 0x000fea000383ffff */
.L_x_3047:
[----:B0-----:R0:W1:Y:S02]  /*28330*/  SYNCS.PHASECHK.TRANS64.TRYWAIT P0, [R6+URZ], R5 ;  /* 0x00000005060075a7 */ /* 0x001064000800017f */
[----:B-1----:R-:W-:Y:S05]  /*28340*/  @!P0 NANOSLEEP.SYNCS 0x989680 ;  /* 0x009896800000895d */ /* 0x002fea0003900000 */
[----:B------:R-:W1:Y:S02]  /*28350*/  @!P0 SYNCS.PHASECHK.TRANS64 P0, [R6+URZ], R5 ;  /* 0x00000005060085a7 */ /* 0x000e64000800007f */
[----:B-1----:R-:W-:Y:S05]  /*28360*/  @!P0 BRA `(.L_x_3047) ;  /* 0xfffffffc00f08947 */ /* 0x002fea000383ffff */
[----:B------:R-:W-:Y:S05]  /*28370*/  BRA `(.L_x_3194) ;  /* 0xffffffc800047947 */ /* 0x000fea000383ffff */
.L_x_3048:
[----:B-1----:R1:W2:Y:S02]  /*28380*/  SYNCS.PHASECHK.TRANS64.TRYWAIT P0, [R7+URZ], R2 ;  /* 0x00000002070075a7 */ /* 0x0022a4000800017f */
[----:B--2---:R-:W-:Y:S05]  /*28390*/  @!P0 NANOSLEEP.SYNCS 0x989680 ;  /* 0x009896800000895d */ /* 0x004fea0003900000 */
[----:B------:R-:W2:Y:S02]  /*283a0*/  @!P0 SYNCS.PHASECHK.TRANS64 P0, [R7+URZ], R2 ;  /* 0x00000002070085a7 */ /* 0x000ea4000800007f */
[----:B--2---:R-:W-:Y:S05]  /*283b0*/  @!P0 BRA `(.L_x_3048) ;  /* 0xfffffffc00f08947 */ /* 0x004fea000383ffff */
[----:B------:R-:W-:Y:S05]  /*283c0*/  BRA `(.L_x_3195) ;  /* 0xffffffc400f87947 */ /* 0x000fea000383ffff */
.L_x_3050:
[----:B--2---:R2:W4:Y:S02]  /*283d0*/  SYNCS.PHASECHK.TRANS64.TRYWAIT P0, [R4+URZ], R5 ;  /* 0x00000005040075a7 */ /* 0x004524000800017f */
[----:B----4-:R-:W-:Y:S05]  /*283e0*/  @!P0 NANOSLEEP.SYNCS 0x989680 ;  /* 0x009896800000895d */ /* 0x010fea0003900000 */
[----:B------:R-:W4:Y:S02]  /*283f0*/  @!P0 SYNCS.PHASECHK.TRANS64 P0, [R4+URZ], R5 ;  /* 0x00000005040085a7 */ /* 0x000f24000800007f */
[----:B----4-:R-:W-:Y:S05]  /*28400*/  @!P0 BRA `(.L_x_3050) ;  /* 0xfffffffc00f08947 */ /* 0x010fea000383ffff */
[----:B------:R-:W-:Y:S05]  /*28410*/  BRA `(.L_x_3196) ;  /* 0xffffffc800007947 */ /* 0x000fea000383ffff */
.L_x_3197:
        /* <DEDUP_REMOVED lines=14> */
.L_x_6138:


//--------------------- .text._ZN7cutlass13device_kernelIN5flash11enable_sm90INS1_16FlashAttnFwdSm90INS1_25CollectiveMainloopFwdSm90ILi2EN4cute5tupleIJNS5_1CILi1EEES8_S8_EEENS6_IJNS7_ILi128EEENS7_ILi96EEENS7_ILi64EEEEEELi256ENS_6half_tEfNS_4arch4Sm90ELb0ELb1ELb1ELb1ELb0ELb0ELb1ELb1ELb0ELb1ELb1ELb0EEENS1_21CollectiveEpilogueFwdINS6_IJSA_NS7_ILi256EEESB_EEES9_SE_SG_Li256ELb1ELb1ELb1ELb0EEENS1_36VarlenDynamicPersistentTileSchedulerILi128ELi96ELi256ELi128ELb1ELb1ELb1ELb1ELb0ELb1EEEEEEEEEvNT_6ParamsE --------------------------
	.section	.text._ZN7cutlass13device_kernelIN5flash11enable_sm90INS1_16FlashAttnFwdSm90INS1_25CollectiveMainloopFwdSm90ILi2EN4cute5tupleIJNS5_1CILi1EEES8_S8_EEENS6_IJNS7_ILi128EEENS7_ILi96EEENS7_ILi64EEEEEELi256ENS_6half_tEfNS_4arch4Sm90ELb0ELb1ELb1ELb1ELb0ELb0ELb1ELb1ELb0ELb1ELb1ELb0EEENS1_21CollectiveEpilogueFwdINS6_IJSA_NS7_ILi256EEESB_EEES9_SE_SG_Li256ELb1ELb1ELb1ELb0EEENS1_36VarlenDynamicPersistentTileSchedulerILi128ELi96ELi256ELi128ELb1ELb1ELb1ELb1ELb0ELb1EEEEEEEEEvNT_6ParamsE,"ax",@progbits
	.align	128
.text._ZN7cutlass13device_kernelIN5flash11enable_sm90INS1_16FlashAttnFwdSm90INS1_25CollectiveMainloopFwdSm90ILi2EN4cute5tupleIJNS5_1CILi1EEES8_S8_EEENS6_IJNS7_ILi128EEENS7_ILi96EEENS7_ILi64EEEEEELi256ENS_6half_tEfNS_4arch4Sm90ELb0ELb1ELb1ELb1ELb0ELb0ELb1ELb1ELb0ELb1ELb1ELb0EEENS1_21CollectiveEpilogueFwdINS6_IJSA_NS7_ILi256EEESB_EEES9_SE_SG_Li256ELb1ELb1ELb1ELb0EEENS1_36VarlenDynamicPersistentTileSchedulerILi128ELi96ELi256ELi128ELb1ELb1ELb1ELb1ELb0ELb1EEEEEEEEEvNT_6ParamsE:
        .type           _ZN7cutlass13device_kernelIN5flash11enable_sm90INS1_16FlashAttnFwdSm90INS1_25CollectiveMainloopFwdSm90ILi2EN4cute5tupleIJNS5_1CILi1EEES8_S8_EEENS6_IJNS7_ILi128EEENS7_ILi96EEENS7_ILi64EEEEEELi256ENS_6half_tEfNS_4arch4Sm90ELb0ELb1ELb1ELb1ELb0ELb0ELb1ELb1ELb0ELb1ELb1ELb0EEENS1_21CollectiveEpilogueFwdINS6_IJSA_NS7_ILi256EEESB_EEES9_SE_SG_Li256ELb1ELb1ELb1ELb0EEENS1_36VarlenDynamicPersistentTileSchedulerILi128ELi96ELi256ELi128ELb1ELb1ELb1ELb1ELb0ELb1EEEEEEEEEvNT_6ParamsE,@function
        .size           _ZN7cutlass13device_kernelIN5flash11enable_sm90INS1_16FlashAttnFwdSm90INS1_25CollectiveMainloopFwdSm90ILi2EN4cute5tupleIJNS5_1CILi1EEES8_S8_EEENS6_IJNS7_ILi128EEENS7_ILi96EEENS7_ILi64EEEEEELi256ENS_6half_tEfNS_4arch4Sm90ELb0ELb1ELb1ELb1ELb0ELb0ELb1ELb1ELb0ELb1ELb1ELb0EEENS1_21CollectiveEpilogueFwdINS6_IJSA_NS7_ILi256EEESB_EEES9_SE_SG_Li256ELb1ELb1ELb1ELb0EEENS1_36VarlenDynamicPersistentTileSchedulerILi128ELi96ELi256ELi128ELb1ELb1ELb1ELb1ELb0ELb1EEEEEEEEEvNT_6ParamsE,(.L_x_6139 - _ZN7cutlass13device_kernelIN5flash11enable_sm90INS1_16FlashAttnFwdSm90INS1_25CollectiveMainloopFwdSm90ILi2EN4cute5tupleIJNS5_1CILi1EEES8_S8_EEENS6_IJNS7_ILi128EEENS7_ILi96EEENS7_ILi64EEEEEELi256ENS_6half_tEfNS_4arch4Sm90ELb0ELb1ELb1ELb1ELb0ELb0ELb1ELb1ELb0ELb1ELb1ELb0EEENS1_21CollectiveEpilogueFwdINS6_IJSA_NS7_ILi256EEESB_EEES9_SE_SG_Li256ELb1ELb1ELb1ELb0EEENS1_36VarlenDynamicPersistentTileSchedulerILi128ELi96ELi256ELi128ELb1ELb1ELb1ELb1ELb0ELb1EEEEEEEEEvNT_6ParamsE)
        .other          _ZN7cutlass13device_kernelIN5flash11enable_sm90INS1_16FlashAttnFwdSm90INS1_25CollectiveMainloopFwdSm90ILi2EN4cute5tupleIJNS5_1CILi1EEES8_S8_EEENS6_IJNS7_ILi128EEENS7_ILi96EEENS7_ILi64EEEEEELi256ENS_6half_tEfNS_4arch4Sm90ELb0ELb1ELb1ELb1ELb0ELb0ELb1ELb1ELb0ELb1ELb1ELb0EEENS1_21CollectiveEpilogueFwdINS6_IJSA_NS7_ILi256EEESB_EEES9_SE_SG_Li256ELb1ELb1ELb1ELb0EEENS1_36VarlenDynamicPersistentTileSchedulerILi128ELi96ELi256ELi128ELb1ELb1ELb1ELb1ELb0ELb1EEEEEEEEEvNT_6ParamsE,@"STO_CUDA_ENTRY STV_DEFAULT"
_ZN7cutlass13device_kernelIN5flash11enable_sm90INS1_16FlashAttnFwdSm90INS1_25CollectiveMainloopFwdSm90ILi2EN4cute5tupleIJNS5_1CILi1EEES8_S8_EEENS6_IJNS7_ILi128EEENS7_ILi96EEENS7_ILi64EEEEEELi256ENS_6half_tEfNS_4arch4Sm90ELb0ELb1ELb1ELb1ELb0ELb0ELb1ELb1ELb0ELb1ELb1ELb0EEENS1_21CollectiveEpilogueFwdINS6_IJSA_NS7_ILi256EEESB_EEES9_SE_SG_Li256ELb1ELb1ELb1ELb0EEENS1_36VarlenDynamicPersistentTileSchedulerILi128ELi96ELi256ELi128ELb1ELb1ELb1ELb1ELb0ELb1EEEEEEEEEvNT_6ParamsE:
        /* <DEDUP_REMOVED lines=22> */
.L_x_3199:
[----:B------:R-:W-:Y:S05]  /*0160*/  BSYNC B0 ;  /* 0x0000000000007941 */ /* 0x000fea0003800000 */
.L_x_3198:
        /* <DEDUP_REMOVED lines=43> */
.L_x_3200:
        /* <DEDUP_REMOVED lines=22> */
.L_x_3201:
        /* <DEDUP_REMOVED lines=18> */
.L_x_3202:
        /* <DEDUP_REMOVED lines=22> */
.L_x_3203:
        /* <DEDUP_REMOVED lines=22> */
.L_x_3204:
[----:B------:R-:W-:Y:S01]  /*0960*/  PLOP3.LUT P0, PT, PT, PT, UP0, 0x80, 0x0 ;  /* 0x000000000000781c */ /* 0x000fe20003f0f008 */
[----:B------:R-:W-:Y:S01]  /*0970*/  UMOV UR36, 0x1 ;  /* 0x0000000100247882 */ /* 0x000fe20000000000 */
[----:B------:R-:W-:Y:S01]  /*0980*/  NOP ;  /* 0x0000000000007918 */ /* 0x000fe20000000000 */
[----:B------:R-:W-:Y:S01]  /*0990*/  USEL UR36, UR36, 0x2, !UP0 ;  /* 0x0000000224247887 */ /* 0x000fe2000c000000 */
[----:B------:R-:W-:Y:S01]  /*09a0*/  ULDC.64 UR40, c[0x0][0x208] ;  /* 0x0000820000287ab9 */ /* 0x000fe20000000a00 */
[----:B0123--:R-:W-:Y:S08]  /*09b0*/  BAR.SYNC.DEFER_BLOCKING 0x0 ;  /* 0x0000000000007b1d */ /* 0x00fff00000010000 */
[----:B------:R-:W-:Y:S05]  /*09c0*/  @!P0 BRA `(.L_x_3205) ;  /* 0x0000024400d48947 */ /* 0x000fea0003800000 */
.L_x_3206:
        /* <DEDUP_REMOVED lines=8> */
[----:B------:R-:W-:Y:S01]  /*0a50*/  IADD3 R2, P1, R16, 0x218, RZ ;  /* 0x0000021810027810 */ /* 0x000fe20007f3e0ff */
[----:B------:R-:W-:Y:S04]  /*0a60*/  STL.64 [R1+0x218], RZ ;  /* 0x000218ff01007387 */ /* 0x000fe80000100a00 */
[----:B------:R-:W-:Y:S01]  /*0a70*/  IMAD.X R3, RZ, RZ, R17, P1 ;  /* 0x000000ffff037224 */ /* 0x000fe200008e0611 */
[----:B------:R-:W-:Y:S04]  /*0a80*/  STL [R1+0x220], RZ ;  /* 0x000220ff01007387 */ /* 0x000fe80000100800 */
[----:B------:R-:W-:Y:S04]  /*0a90*/  STL.64 [R1+0x4c0], R2 ;  /* 0x0004c00201007387 */ /* 0x000fe80000100a00 */
[----:B------:R-:W-:Y:S01]  /*0aa0*/  STL [R1+0x224], RZ ;  /* 0x000224ff01007387 */ /* 0x000fe20000100800 */
[----:B-1----:R-:W-:Y:S01]  /*0ab0*/  ULEA UR4, UR5, UR4, 0x18 ;  /* 0x0000000405047291 */ /* 0x002fe2000f8ec03f */
[----:B0-----:R-:W-:-:S04]  /*0ac0*/  SHF.R.U32.HI R0, RZ, 0x7, R0 ;  /* 0x00000007ff007819 */ /* 0x001fc80000011600 */
[----:B------:R-:W-:-:S13]  /*0ad0*/  ISETP.NE.AND P0, PT, R0, 0x1, PT ;  /* 0x000000010000780c */ /* 0x000fda0003f05270 */
[----:B------:R-:W-:Y:S08]  /*0ae0*/  @!P0 BAR.ARV 0x9, 0x100 ;  /* 0x0244000000008b1d */ /* 0x000ff00000002000 */
[----:B------:R-:W-:Y:S01]  /*0af0*/  BAR.SYNC.DEFER_BLOCKING 0x5, 0x180 ;  /* 0x0146000000007b1d */ /* 0x000fe20000010000 */
[----:B------:R-:W-:-:S05]  /*0b00*/  IADD3 R0, P2, R16, 0x224, RZ ;  /* 0x0000022410007810 */ /* 0x000fca0007f5e0ff */
[----:B------:R0:W-:Y:S02]  /*0b10*/  STL [R1+0x4d0], R0 ;  /* 0x0004d00001007387 */ /* 0x0001e40000100800 */
[----:B0-----:R-:W-:-:S05]  /*0b20*/  IMAD.X R0, RZ, RZ, R17, P2 ;  /* 0x000000ffff007224 */ /* 0x001fca00010e0611 */
[----:B------:R-:W-:Y:S04]  /*0b30*/  STL [R1+0x4cc], R0 ;  /* 0x0004cc0001007387 */ /* 0x000fe80000100800 */
[----:B------:R-:W0:Y:S01]  /*0b40*/  LDS.128 R12, [UR4+0x324d0] ;  /* 0x0324d004ff0c7984 */ /* 0x000e220008000c00 */
[----:B------:R-:W-:Y:S01]  /*0b50*/  ULDC UR4, c[0x0][0xd3c] ;  /* 0x00034f0000047ab9 */ /* 0x000fe20000000800 */
[----:B------:R-:W-:Y:S06]  /*0b60*/  BAR.ARV 0x4, 0x180 ;  /* 0x0106000000007b1d */ /* 0x000fec0000002000 */
[----:B0-----:R-:W-:-:S13]  /*0b70*/  ISETP.GE.AND P0, PT, R15, UR4, PT ;  /* 0x000000040f007c0c */ /* 0x001fda000bf06270 */
[----:B------:R-:W-:Y:S05]  /*0b80*/  @P0 EXIT ;  /* 0x000000000000094d */ /* 0x000fea0003800000 */
[----:B------:R-:W0:Y:S01]  /*0b90*/  S2R R0, SR_TID.X ;  /* 0x0000000000007919 */ /* 0x000e220000002100 */
[----:B------:R-:W-:Y:S02]  /*0ba0*/  R2UR UR5, R13 ;  /* 0x000000000d0572ca */ /* 0x000fe400000e0000 */
[----:B------:R-:W-:Y:S02]  /*0bb0*/  R2UR UR7, R14 ;  /* 0x000000000e0772ca */ /* 0x000fe400000e0000 */
[----:B------:R-:W-:Y:S01]  /*0bc0*/  R2UR UR6, R15 ;  /* 0x000000000f0672ca */ /* 0x000fe200000e0000 */
[----:B0-----:R-:W-:-:S05]  /*0bd0*/  VIADD R216, R0, 0xffffff80 ;  /* 0xffffff8000d87836 */ /* 0x001fca0000000000 */
[----:B------:R-:W-:-:S04]  /*0be0*/  SHF.R.S32.HI R3, RZ, 0x1f, R216 ;  /* 0x0000001fff037819 */ /* 0x000fc800000114d8 */
[CC--:B------:R-:W-:Y:S02]  /*0bf0*/  LEA.HI R0, R3.reuse, R216.reuse, RZ, 0x7 ;  /* 0x000000d803007211 */ /* 0x0c0fe400078f38ff */
[----:B------:R-:W-:Y:S02]  /*0c00*/  LEA.HI R4, R3, R216, RZ, 0x5 ;  /* 0x000000d803047211 */ /* 0x000fe400078f28ff */
[----:B------:R-:W-:-:S03]  /*0c10*/  LOP3.LUT R5, R0, 0xffffff80, RZ, 0xc0, !PT ;  /* 0xffffff8000057812 */ /* 0x000fc600078ec0ff */
[----:B------:R-:W-:Y:S02]  /*0c20*/  IMAD.SHL.U32 R6, R4, 0x20, RZ ;  /* 0x0000002004067824 */ /* 0x000fe400078e00ff */
[----:B------:R-:W-:Y:S01]  /*0c30*/  IMAD.IADD R11, R216, 0x1, -R5 ;  /* 0x00000001d80b7824 */ /* 0x000fe200078e0a05 */
[----:B------:R-:W-:Y:S02]  /*0c40*/  LEA.HI R5, R3, R216, RZ, 0x4 ;  /* 0x000000d803057211 */ /* 0x000fe400078f20ff */
[----:B------:R-:W-:Y:S02]  /*0c50*/  LOP3.LUT R10, R6, 0xfffffc00, RZ, 0xc0, !PT ;  /* 0xfffffc00060a7812 */ /* 0x000fe400078ec0ff */
[----:B------:R-:W-:Y:S01]  /*0c60*/  SHF.R.S32.HI R8, RZ, 0x4, R5 ;  /* 0x00000004ff087819 */ /* 0x000fe20000011405 */
[----:B------:R-:W-:Y:S01]  /*0c70*/  STL [R1+0x4c8], R11 ;  /* 0x0004c80b01007387 */ /* 0x000fe20000100800 */
[----:B------:R-:W-:Y:S02]  /*0c80*/  SHF.R.S32.HI R2, RZ, 0x1f, R11 ;  /* 0x0000001fff027819 */ /* 0x000fe4000001140b */
[----:B------:R-:W-:-:S02]  /*0c90*/  LEA.HI R9, R5, R8, RZ, 0x1 ;  /* 0x0000000805097211 */ /* 0x000fc400078f08ff */
[----:B------:R-:W-:Y:S02]  /*0ca0*/  LEA.HI R4, R2, R11, RZ, 0x2 ;  /* 0x0000000b02047211 */ /* 0x000fe400078f10ff */
[----:B------:R-:W-:Y:S02]  /*0cb0*/  LOP3.LUT R9, R9, 0x1ffffffe, RZ, 0xc0, !PT ;  /* 0x1ffffffe09097812 */ /* 0x000fe400078ec0ff */
[----:B------:R-:W-:Y:S02]  /*0cc0*/  LOP3.LUT R7, R5, 0x3fffff0, RZ, 0xc0, !PT ;  /* 0x03fffff005077812 */ /* 0x000fe400078ec0ff */
[--C-:B------:R-:W-:Y:S01]  /*0cd0*/  SHF.R.S32.HI R5, RZ, 0x2, R4.reuse ;  /* 0x00000002ff057819 */ /* 0x100fe20000011404 */
[----:B------:R-:W-:Y:S01]  /*0ce0*/  IMAD.IADD R9, R8, 0x1, -R9 ;  /* 0x0000000108097824 */ /* 0x000fe200078e0a09 */
[----:B------:R-:W-:Y:S01]  /*0cf0*/  SHF.R.S32.HI R6, RZ, 0x1f, R4 ;  /* 0x0000001fff067819 */ /* 0x000fe20000011404 */
[----:B------:R-:W-:Y:S01]  /*0d00*/  IMAD.IADD R7, R216, 0x1, -R7 ;  /* 0x00000001d8077824 */ /* 0x000fe200078e0a07 */
[----:B------:R-:W-:-:S02]  /*0d10*/  SHF.R.S32.HI R8, RZ, 0x7, R0 ;  /* 0x00000007ff087819 */ /* 0x000fc40000011400 */
[----:B------:R-:W-:Y:S01]  /*0d20*/  LEA.HI R6, R6, R5, RZ, 0x3 ;  /* 0x0000000506067211 */ /* 0x000fe200078f18ff */
[----:B------:R-:W-:Y:S01]  /*0d30*/  IMAD R10, R7, 0x40, R10 ;  /* 0x00000040070a7824 */ /* 0x000fe200078e020a */
[----:B------:R-:W-:Y:S01]  /*0d40*/  LOP3.LUT R4, R4, 0x7ffffffc, RZ, 0xc0, !PT ;  /* 0x7ffffffc04047812 */ /* 0x000fe200078ec0ff */
[----:B------:R-:W-:Y:S01]  /*0d50*/  STL [R1+0x4d4], R8 ;  /* 0x0004d40801007387 */ /* 0x000fe20000100800 */
[----:B------:R-:W-:Y:S01]  /*0d60*/  LOP3.LUT R6, R6, 0xfffffff8, RZ, 0xc0, !PT ;  /* 0xfffffff806067812 */ /* 0x000fe200078ec0ff */
[----:B------:R-:W-:Y:S01]  /*0d70*/  IMAD R9, R9, 0x8, R10 ;  /* 0x0000000809097824 */ /* 0x000fe200078e020a */
[----:B------:R-:W-:Y:S01]  /*0d80*/  LEA.HI R2, R2, R11, RZ, 0x5 ;  /* 0x0000000b02027211 */ /* 0x000fe200078f28ff */
[----:B------:R-:W-:Y:S01]  /*0d90*/  IMAD.IADD R4, R11, 0x1, -R4 ;  /* 0x000000010b047824 */ /* 0x000fe200078e0a04 */
[----:B------:R-:W-:Y:S01]  /*0da0*/  LEA.HI R0, R0, R8, RZ, 0x1 ;  /* 0x0000000800007211 */ /* 0x000fe200078f08ff */
[----:B------:R-:W-:Y:S01]  /*0db0*/  IMAD.IADD R5, R5, 0x1, -R6 ;  /* 0x0000000105057824 */ /* 0x000fe200078e0a06 */
[----:B------:R-:W-:Y:S01]  /*0dc0*/  SHF.R.S32.HI R2, RZ, 0x5, R2 ;  /* 0x00000005ff027819 */ /* 0x000fe20000011402 */
[----:B------:R-:W-:Y:S01]  /*0dd0*/  IMAD.SHL.U32 R179, R4, 0x2, RZ ;  /* 0x0000000204b37824 */ /* 0x000fe200078e00ff */
[----:B------:R-:W-:Y:S01]  /*0de0*/  LOP3.LUT R0, R0, 0x3fffffe, RZ, 0xc0, !PT ;  /* 0x03fffffe00007812 */ /* 0x000fe200078ec0ff */
[----:B------:R-:W-:Y:S01]  /*0df0*/  STL [R1+0x4dc], R9 ;  /* 0x0004dc0901007387 */ /* 0x000fe20000100800 */
[CC--:B------:R-:W-:Y:S01]  /*0e00*/  LEA.HI R7, R3.reuse, R216.reuse, RZ, 0x2 ;  /* 0x000000d803077211 */ /* 0x0c0fe200078f10ff */
[----:B------:R-:W-:Y:S01]  /*0e10*/  IMAD R5, R2, 0x10, R5 ;  /* 0x0000001002057824 */ /* 0x000fe200078e0205 */
[----:B------:R-:W-:Y:S01]  /*0e20*/  LEA.HI R3, R3, R216, RZ, 0x3 ;  /* 0x000000d803037211 */ /* 0x000fe200078f18ff */
[----:B------:R-:W-:Y:S01]  /*0e30*/  IMAD.IADD R0, R8, 0x1, -R0 ;  /* 0x0000000108007824 */ /* 0x000fe200078e0a00 */
[----:B------:R-:W-:Y:S01]  /*0e40*/  LOP3.LUT R7, R7, 0xfffffffc, RZ, 0xc0, !PT ;  /* 0xfffffffc07077812 */ /* 0x000fe200078ec0ff */
[----:B------:R-:W-:Y:S01]  /*0e50*/  VIADD R210, R179, 0x18 ;  /* 0x00000018b3d27836 */ /* 0x000fe20000000000 */
[----:B------:R-:W-:Y:S01]  /*0e60*/  LOP3.LUT R217, R3, 0xfffffff8, RZ, 0xc0, !PT ;  /* 0xfffffff803d97812 */ /* 0x000fe200078ec0ff */
[----:B------:R-:W-:Y:S01]  /*0e70*/  IMAD R178, R0, 0x40, R5 ;  /* 0x0000004000b27824 */ /* 0x000fe200078e0205 */
[----:B------:R-:W-:Y:S01]  /*0e80*/  SHF.R.S32.HI R215, RZ, 0x3, R3 ;  /* 0x00000003ffd77819 */ /* 0x000fe20000011403 */
[C---:B------:R-:W-:Y:S01]  /*0e90*/  VIADD R212, R179.reuse, 0x8 ;  /* 0x00000008b3d47836 */ /* 0x040fe20000000000 */
[----:B------:R-:W-:Y:S01]  /*0ea0*/  SHF.R.S32.HI R0, RZ, 0x1f, R210 ;  /* 0x0000001fff007819 */ /* 0x000fe200000114d2 */
[----:B------:R-:W-:-:S02]  /*0eb0*/  VIADD R211, R179, 0x10 ;  /* 0x00000010b3d37836 */ /* 0x000fc40000000000 */
[C---:B------:R-:W-:Y:S01]  /*0ec0*/  VIADD R207, R179.reuse, 0x30 ;  /* 0x00000030b3cf7836 */ /* 0x040fe20000000000 */
[----:B------:R-:W-:Y:S01]  /*0ed0*/  SHF.R.S32.HI R3, RZ, 0x1f, R212 ;  /* 0x0000001fff037819 */ /* 0x000fe200000114d4 */
[----:B------:R0:W-:Y:S01]  /*0ee0*/  STL [R1+0x4b4], R0 ;  /* 0x0004b40001007387 */ /* 0x0001e20000100800 */
[----:B------:R-:W-:Y:S01]  /*0ef0*/  SHF.R.S32.HI R2, RZ, 0x1f, R211 ;  /* 0x0000001fff027819 */ /* 0x000fe200000114d3 */
[C---:B------:R-:W-:Y:S02]  /*0f00*/  VIADD R209, R179.reuse, 0x20 ;  /* 0x00000020b3d17836 */ /* 0x040fe40000000000 */
[C---:B------:R-:W-:Y:S01]  /*0f10*/  VIADD R208, R179.reuse, 0x28 ;  /* 0x00000028b3d07836 */ /* 0x040fe20000000000 */
[----:B------:R1:W-:Y:S01]  /*0f20*/  STL [R1+0x4bc], R3 ;  /* 0x0004bc0301007387 */ /* 0x0003e20000100800 */
[C---:B------:R-:W-:Y:S02]  /*0f30*/  VIADD R204, R179.reuse, 0x48 ;  /* 0x00000048b3cc7836 */ /* 0x040fe40000000000 */
[C---:B------:R-:W-:Y:S01]  /*0f40*/  VIADD R206, R179.reuse, 0x38 ;  /* 0x00000038b3ce7836 */ /* 0x040fe20000000000 */
[----:B------:R2:W-:Y:S01]  /*0f50*/  STL [R1+0x4b8], R2 ;  /* 0x0004b80201007387 */ /* 0x0005e20000100800 */
[----:B0-----:R-:W-:Y:S01]  /*0f60*/  SHF.R.S32.HI R0, RZ, 0x1f, R207 ;  /* 0x0000001fff007819 */ /* 0x001fe200000114cf */
[----:B------:R-:W-:-:S02]  /*0f70*/  VIADD R205, R179, 0x40 ;  /* 0x00000040b3cd7836 */ /* 0x000fc40000000000 */
[C---:B------:R-:W-:Y:S02]  /*0f80*/  VIADD R201, R179.reuse, 0x60 ;  /* 0x00000060b3c97836 */ /* 0x040fe40000000000 */
[----:B------:R0:W-:Y:S01]  /*0f90*/  STL [R1+0x4a8], R0 ;  /* 0x0004a80001007387 */ /* 0x0001e20000100800 */
[----:B-1----:R-:W-:Y:S01]  /*0fa0*/  SHF.R.S32.HI R3, RZ, 0x1f, R209 ;  /* 0x0000001fff037819 */ /* 0x002fe200000114d1 */
[----:B------:R-:W-:Y:S01]  /*0fb0*/  IMAD.IADD R7, R216, 0x1, -R7 ;  /* 0x00000001d8077824 */ /* 0x000fe200078e0a07 */
[----:B--2---:R-:W-:Y:S01]  /*0fc0*/  SHF.R.S32.HI R2, RZ, 0x1f, R208 ;  /* 0x0000001fff027819 */ /* 0x004fe200000114d0 */
[C---:B------:R-:W-:Y:S02]  /*0fd0*/  VIADD R203, R179.reuse, 0x50 ;  /* 0x00000050b3cb7836 */ /* 0x040fe40000000000 */
[----:B------:R1:W-:Y:S01]  /*0fe0*/  STL [R1+0x4b0], R3 ;  /* 0x0004b00301007387 */ /* 0x0003e20000100800 */
[----:B------:R-:W-:Y:S01]  /*0ff0*/  VIADD R202, R179, 0x58 ;  /* 0x00000058b3ca7836 */ /* 0x000fe20000000000 */
[----:B------:R-:W-:Y:S01]  /*1000*/  LEA.HI R6, R7, R7, RZ, 0x1 ;  /* 0x0000000707067211 */ /* 0x000fe200078f08ff */
[C---:B------:R-:W-:Y:S01]  /*1010*/  VIADD R198, R179.reuse, 0x78 ;  /* 0x00000078b3c67836 */ /* 0x040fe20000000000 */
[----:B0-----:R-:W-:Y:S01]  /*1020*/  SHF.R.S32.HI R0, RZ, 0x1f, R204 ;  /* 0x0000001fff007819 */ /* 0x001fe200000114cc */
[----:B------:R0:W-:Y:S01]  /*1030*/  STL [R1+0x4ac], R2 ;  /* 0x0004ac0201007387 */ /* 0x0001e20000100800 */
[C---:B------:R-:W-:Y:S01]  /*1040*/  VIADD R200, R179.reuse, 0x68 ;  /* 0x00000068b3c87836 */ /* 0x040fe20000000000 */
[----:B------:R-:W-:Y:S01]  /*1050*/  LOP3.LUT R6, R6, 0x1ffffffe, RZ, 0xc0, !PT ;  /* 0x1ffffffe06067812 */ /* 0x000fe200078ec0ff */
[C---:B------:R-:W-:Y:S01]  /*1060*/  VIADD R199, R179.reuse, 0x70 ;  /* 0x00000070b3c77836 */ /* 0x040fe20000000000 */
[----:B------:R2:W-:Y:S01]  /*1070*/  STL [R1+0x49c], R0 ;  /* 0x00049c0001007387 */ /* 0x0005e20000100800 */
[----:B-1----:R-:W-:Y:S01]  /*1080*/  SHF.R.S32.HI R3, RZ, 0x1f, R206 ;  /* 0x0000001fff037819 */ /* 0x002fe200000114ce */
[----:B------:R-:W-:-:S02]  /*1090*/  VIADD R195, R179, 0x90 ;  /* 0x00000090b3c37836 */ /* 0x000fc40000000000 */
[C---:B------:R-:W-:Y:S01]  /*10a0*/  VIADD R197, R179.reuse, 0x80 ;  /* 0x00000080b3c57836 */ /* 0x040fe20000000000 */
[----:B0-----:R-:W-:Y:S01]  /*10b0*/  SHF.R.S32.HI R2, RZ, 0x1f, R205 ;  /* 0x0000001fff027819 */ /* 0x001fe200000114cd */
[----:B------:R0:W-:Y:S01]  /*10c0*/  STL [R1+0x4a4], R3 ;  /* 0x0004a40301007387 */ /* 0x0001e20000100800 */
[----:B------:R-:W-:Y:S01]  /*10d0*/  VIADD R196, R179, 0x88 ;  /* 0x00000088b3c47836 */ /* 0x000fe20000000000 */
[----:B--2---:R-:W-:Y:S02]  /*10e0*/  SHF.R.S32.HI R0, RZ, 0x1f, R201 ;  /* 0x0000001fff007819 */ /* 0x004fe400000114c9 */
[----:B------:R1:W-:Y:S01]  /*10f0*/  STL [R1+0x4a0], R2 ;  /* 0x0004a00201007387 */ /* 0x0003e20000100800 */
[----:B------:R-:W-:Y:S02]  /*1100*/  IMAD.IADD R7, R7, 0x1, -R6 ;  /* 0x0000000107077824 */ /* 0x000fe400078e0a06 */
[----:B------:R-:W-:Y:S01]  /*1110*/  IMAD.IADD R217, R216, 0x1, -R217 ;  /* 0x00000001d8d97824 */ /* 0x000fe200078e0ad9 */
[----:B------:R2:W-:Y:S01]  /*1120*/  STL [R1+0x48c], R0 ;  /* 0x00048c0001007387 */ /* 0x0005e20000100800 */
[----:B------:R-:W-:Y:S01]  /*1130*/  VIADD R194, R179, 0x98 ;  /* 0x00000098b3c27836 */ /* 0x000fe20000000000 */
[----:B0-----:R-:W-:Y:S01]  /*1140*/  SHF.R.S32.HI R3, RZ, 0x1f, R203 ;  /* 0x0000001fff037819 */ /* 0x001fe200000114cb */
[----:B------:R-:W-:-:S02]  /*1150*/  IMAD.SHL.U32 R22, R217, 0x8, RZ ;  /* 0x00000008d9167824 */ /* 0x000fc400078e00ff */
[C---:B------:R-:W-:Y:S01]  /*1160*/  VIADD R193, R179.reuse, 0xa0 ;  /* 0x000000a0b3c17836 */ /* 0x040fe20000000000 */
[----:B-1----:R-:W-:Y:S01]  /*1170*/  SHF.R.S32.HI R2, RZ, 0x1f, R202 ;  /* 0x0000001fff027819 */ /* 0x002fe200000114ca */
[----:B------:R0:W-:Y:S01]  /*1180*/  STL [R1+0x498], R3 ;  /* 0x0004980301007387 */ /* 0x0001e20000100800 */
[C---:B------:R-:W-:Y:S01]  /*1190*/  VIADD R176, R22.reuse, 0x40 ;  /* 0x0000004016b07836 */ /* 0x040fe20000000000 */
[----:B------:R-:W-:Y:S01]  /*11a0*/  SHF.R.S32.HI R183, RZ, 0x1f, R22 ;  /* 0x0000001fffb77819 */ /* 0x000fe20000011416 */
[C---:B------:R-:W-:Y:S01]  /*11b0*/  VIADD R23, R22.reuse, 0x80 ;  /* 0x0000008016177836 */ /* 0x040fe20000000000 */
[----:B--2---:R-:W-:Y:S01]  /*11c0*/  SHF.R.S32.HI R0, RZ, 0x1f, R198 ;  /* 0x0000001fff007819 */ /* 0x004fe200000114c6 */
[----:B------:R1:W-:Y:S01]  /*11d0*/  STL [R1+0x494], R2 ;  /* 0x0004940201007387 */ /* 0x0003e20000100800 */
[----:B------:R-:W-:Y:S01]  /*11e0*/  VIADD R177, R22, 0xc0 ;  /* 0x000000c016b17836 */ /* 0x000fe20000000000 */
[----:B------:R-:W-:Y:S01]  /*11f0*/  SHF.R.S32.HI R182, RZ, 0x1f, R176 ;  /* 0x0000001fffb67819 */ /* 0x000fe200000114b0 */
[C---:B------:R-:W-:Y:S01]  /*1200*/  VIADD R192, R179.reuse, 0xa8 ;  /* 0x000000a8b3c07836 */ /* 0x040fe20000000000 */
[----:B------:R2:W-:Y:S01]  /*1210*/  STL [R1+0x480], R0 ;  /* 0x0004800001007387 */ /* 0x0005e20000100800 */
[----:B0-----:R-:W-:Y:S01]  /*1220*/  SHF.R.S32.HI R3, RZ, 0x1f, R200 ;  /* 0x0000001fff037819 */ /* 0x001fe200000114c8 */
[C---:B------:R-:W-:Y:S01]  /*1230*/  VIADD R191, R179.reuse, 0xb0 ;  /* 0x000000b0b3bf7836 */ /* 0x040fe20000000000 */
[----:B------:R-:W-:Y:S01]  /*1240*/  SHF.R.S32.HI R181, RZ, 0x1f, R23 ;  /* 0x0000001fffb57819 */ /* 0x000fe20000011417 */
[C---:B------:R-:W-:Y:S01]  /*1250*/  VIADD R190, R179.reuse, 0xb8 ;  /* 0x000000b8b3be7836 */ /* 0x040fe20000000000 */
[----:B------:R-:W-:Y:S01]  /*1260*/  SHF.R.S32.HI R180, RZ, 0x1f, R177 ;  /* 0x0000001fffb47819 */ /* 0x000fe200000114b1 */
[----:B------:R0:W-:Y:S01]  /*1270*/  STL [R1+0x488], R3 ;  /* 0x0004880301007387 */ /* 0x0001e20000100800 */
[----:B-1----:R-:W-:Y:S01]  /*1280*/  SHF.R.S32.HI R2, RZ, 0x1f, R199 ;  /* 0x0000001fff027819 */ /* 0x002fe200000114c7 */
[C---:B------:R-:W-:Y:S01]  /*1290*/  VIADD R189, R179.reuse, 0xc0 ;  /* 0x000000c0b3bd7836 */ /* 0x040fe20000000000 */
[----:B------:R-:W-:Y:S01]  /*12a0*/  SHF.R.S32.HI R237, RZ, 0x1f, R194 ;  /* 0x0000001fffed7819 */ /* 0x000fe200000114c2 */
[C---:B------:R-:W-:Y:S01]  /*12b0*/  VIADD R188, R179.reuse, 0xc8 ;  /* 0x000000c8b3bc7836 */ /* 0x040fe20000000000 */
[----:B--2---:R-:W-:Y:S01]  /*12c0*/  SHF.R.S32.HI R0, RZ, 0x1f, R195 ;  /* 0x0000001fff007819 */ /* 0x004fe200000114c3 */
[----:B------:R1:W-:Y:S01]  /*12d0*/  STL [R1+0x484], R2 ;  /* 0x0004840201007387 */ /* 0x0003e20000100800 */
[C---:B------:R-:W-:Y:S01]  /*12e0*/  VIADD R187, R179.reuse, 0xd0 ;  /* 0x000000d0b3bb7836 */ /* 0x040fe20000000000 */
        /* <DEDUP_REMOVED lines=10> */
[----:B------:R-:W-:Y:S01]  /*1390*/  VIADD R214, R179, 0xf0 ;  /* 0x000000f0b3d67836 */ /* 0x000fe20000000000 */
[----:B------:R-:W-:Y:S01]  /*13a0*/  SHF.R.S32.HI R233, RZ, 0x1f, R190 ;  /* 0x0000001fffe97819 */ /* 0x000fe200000114be */
[----:B--2---:R-:W-:Y:S01]  /*13b0*/  IMAD R0, R7, 0x8, R178 ;  /* 0x0000000807007824 */ /* 0x004fe200078e02b2 */
[----:B------:R-:W-:Y:S01]  /*13c0*/  SHF.R.S32.HI R232, RZ, 0x1f, R189 ;  /* 0x0000001fffe87819 */ /* 0x000fe200000114bd */
[----:B------:R0:W-:Y:S01]  /*13d0*/  STL [R1+0x478], R2 ;  /* 0x0004780201007387 */ /* 0x0001e20000100800 */
[----:B------:R-:W-:Y:S01]  /*13e0*/  VIADD R213, R179, 0xf8 ;  /* 0x000000f8b3d57836 */ /* 0x000fe20000000000 */
[----:B------:R-:W-:-:S02]  /*13f0*/  SHF.R.S32.HI R224, RZ, 0x1f, R188 ;  /* 0x0000001fffe07819 */ /* 0x000fc400000114bc */
[----:B------:R0:W-:Y:S01]  /*1400*/  STL [R1+0x4d8], R0 ;  /* 0x0004d80001007387 */ /* 0x0001e20000100800 */
[----:B------:R-:W-:Y:S02]  /*1410*/  SHF.R.S32.HI R223, RZ, 0x1f, R187 ;  /* 0x0000001fffdf7819 */ /* 0x000fe400000114bb */
[----:B------:R-:W-:Y:S02]  /*1420*/  SHF.R.S32.HI R222, RZ, 0x1f, R186 ;  /* 0x0000001fffde7819 */ /* 0x000fe400000114ba */
[----:B------:R-:W-:Y:S02]  /*1430*/  SHF.R.S32.HI R221, RZ, 0x1f, R185 ;  /* 0x0000001fffdd7819 */ /* 0x000fe400000114b9 */
[----:B------:R-:W-:Y:S02]  /*1440*/  SHF.R.S32.HI R220, RZ, 0x1f, R184 ;  /* 0x0000001fffdc7819 */ /* 0x000fe400000114b8 */
[----:B------:R-:W-:Y:S02]  /*1450*/  SHF.R.S32.HI R219, RZ, 0x1f, R214 ;  /* 0x0000001fffdb7819 */ /* 0x000fe400000114d6 */
[----:B0-----:R-:W-:-:S07]  /*1460*/  SHF.R.S32.HI R218, RZ, 0x1f, R213 ;  /* 0x0000001fffda7819 */ /* 0x001fce00000114d5 */
.L_x_3330:
[----:B------:R-:W-:Y:S01]  /*1470*/  ULDC.64 UR8, c[0x0][0xb20] ;  /* 0x0002c80000087ab9 */ /* 0x000fe20000000a00 */
[----:B------:R-:W-:Y:S02]  /*1480*/  ULOP3.LUT UR44, UR7, 0xff0000, URZ, 0xc0, !UPT ;  /* 0x00ff0000072c7892 */ /* 0x000fe4000f8ec03f */
[----:B------:R-:W-:Y:S01]  /*1490*/  UISETP.NE.U32.AND UP0, UPT, UR8, URZ, UPT ;  /* 0x0000003f0800728c */ /* 0x000fe2000bf05070 */
[----:B------:R-:W-:-:S03]  /*14a0*/  ULDC UR48, c[0x0][0x2f0] ;  /* 0x0000bc0000307ab9 */ /* 0x000fc60000000800 */
[----:B------:R-:W-:-:S03]  /*14b0*/  UISETP.NE.AND.EX UP0, UPT, UR9, URZ, UPT, UP0 ;  /* 0x0000003f0900728c */ /* 0x000fc6000bf05300 */
[----:B------:R-:W-:Y:S02]  /*14c0*/  ULDC.64 UR8, c[0x0][0xb10] ;  /* 0x0002c40000087ab9 */ /* 0x000fe40000000a00 */
[----:B------:R-:W-:Y:S01]  /*14d0*/  UISETP.NE.U32.AND UP1, UPT, UR8, URZ, UPT ;  /* 0x0000003f0800728c */ /* 0x000fe2000bf25070 */
[----:B------:R-:W-:-:S03]  /*14e0*/  PLOP3.LUT P0, PT, PT, PT, UP0, 0x80, 0x0 ;  /* 0x000000000000781c */ /* 0x000fc60003f0f008 */
[----:B------:R-:W-:-:S03]  /*14f0*/  UISETP.NE.AND.EX UP1, UPT, UR9, URZ, UPT, UP1 ;  /* 0x0000003f0900728c */ /* 0x000fc6000bf25310 */
[----:B------:R-:W-:Y:S02]  /*1500*/  @UP0 ULDC.64 UR8, c[0x0][0xb20] ;  /* 0x0002c80000080ab9 */ /* 0x000fe40000000a00 */
[----:B------:R-:W-:Y:S01]  /*1510*/  @UP0 UIMAD.WIDE UR8, UR6, 0x4, UR8 ;  /* 0x00000004060808a5 */ /* 0x000fe2000f8e0208 */
[----:B------:R-:W-:-:S05]  /*1520*/  PLOP3.LUT P2, PT, PT, PT, UP1, 0x80, 0x0 ;  /* 0x000000000000781c */ /* 0x000fca0003f4f018 */
[----:B------:R-:W-:Y:S01]  /*1530*/  @UP1 ULDC.64 UR10, c[0x0][0xb10] ;  /* 0x0002c400000a1ab9 */ /* 0x000fe20000000a00 */
[----:B01-34-:R-:W-:Y:S02]  /*1540*/  IMAD.U32 R2, RZ, RZ, UR8 ;  /* 0x00000008ff027e24 */ /* 0x01bfe4000f8e00ff */
[----:B------:R-:W-:Y:S01]  /*1550*/  IMAD.U32 R3, RZ, RZ, UR9 ;  /* 0x00000009ff037e24 */ /* 0x000fe2000f8e00ff */
[----:B------:R-:W-:-:S03]  /*1560*/  @UP1 UIMAD.WIDE UR8, UR6, 0x4, UR10 ;  /* 0x00000004060818a5 */ /* 0x000fc6000f8e020a */
[----:B------:R-:W-:Y:S01]  /*1570*/  ULDC.64 UR10, c[0x0][0xb18] ;  /* 0x0002c600000a7ab9 */ /* 0x000fe20000000a00 */
[----:B--2---:R-:W2:Y:S02]  /*1580*/  @P0 LDG.E R2, desc[UR40][R2.64] ;  /* 0x0000002802020981 */ /* 0x004ea4000c1e1900 */
[----:B------:R-:W-:Y:S02]  /*1590*/  IMAD.U32 R4, RZ, RZ, UR8 ;  /* 0x00000008ff047e24 */ /* 0x000fe4000f8e00ff */
[----:B------:R-:W-:Y:S01]  /*15a0*/  IMAD.U32 R5, RZ, RZ, UR9 ;  /* 0x00000009ff057e24 */ /* 0x000fe2000f8e00ff */
[----:B------:R-:W-:-:S04]  /*15b0*/  ULDC.64 UR8, c[0x0][0x418] ;  /* 0x0001060000087ab9 */ /* 0x000fc80000000a00 */
[----:B------:R-:W3:Y:S01]  /*15c0*/  @P2 LDG.E R4, desc[UR40][R4.64] ;  /* 0x0000002804042981 */ /* 0x000ee2000c1e1900 */
[----:B------:R-:W-:Y:S01]  /*15d0*/  UISETP.NE.U32.AND UP0, UPT, UR8, URZ, UPT ;  /* 0x0000003f0800728c */ /* 0x000fe2000bf05070 */
[----:B------:R-:W-:Y:S01]  /*15e0*/  ISETP.NE.U32.AND P1, PT, RZ, UR10, PT ;  /* 0x0000000aff007c0c */ /* 0x000fe2000bf25070 */
[----:B------:R-:W-:Y:S02]  /*15f0*/  ULOP3.LUT UR8, UR7, 0xff000000, URZ, 0xc0, !UPT ;  /* 0xff00000007087892 */ /* 0x000fe4000f8ec03f */
[----:B------:R-:W-:Y:S01]  /*1600*/  UISETP.NE.AND.EX UP0, UPT, UR9, URZ, UPT, UP0 ;  /* 0x0000003f0900728c */ /* 0x000fe2000bf05300 */
[----:B------:R-:W-:Y:S01]  /*1610*/  ISETP.NE.AND.EX P1, PT, RZ, UR11, PT, P1 ;  /* 0x0000000bff007c0c */ /* 0x000fe2000bf25310 */
[----:B------:R-:W-:Y:S01]  /*1620*/  USHF.R.U32.HI UR8, URZ, 0x8, UR8 ;  /* 0x000000083f087899 */ /* 0x000fe20008011608 */
[----:B------:R-:W-:Y:S01]  /*1630*/  ULDC UR9, c[0x0][0x424] ;  /* 0x0001090000097ab9 */ /* 0x000fe20000000800 */
[----:B------:R-:W-:Y:S01]  /*1640*/  UMOV UR4, URZ ;  /* 0x0000003f00047c82 */ /* 0x000fe20008000000 */
[----:B------:R-:W-:Y:S01]  /*1650*/  USEL UR9, UR9, 0x1, UP0 ;  /* 0x0000000109097887 */ /* 0x000fe20008000000 */
[----:B------:R-:W-:Y:S01]  /*1660*/  ULDC UR47, c[0x0][0x288] ;  /* 0x0000a200002f7ab9 */ /* 0x000fe20000000800 */
[----:B------:R-:W-:-:S02]  /*1670*/  ULEA.HI UR44, UR44, UR8, URZ, 0x10 ;  /* 0x000000082c2c7291 */ /* 0x000fc4000f8f803f */
[----:B------:R-:W-:Y:S02]  /*1680*/  UIMAD UR48, UR9, UR48, URZ ;  /* 0x00000030093072a4 */ /* 0x000fe4000f8e023f */
[----:B------:R-:W-:Y:S01]  /*1690*/  ULOP3.LUT UR37, UR7, 0xffff, URZ, 0xc0, !UPT ;  /* 0x0000ffff07257892 */ /* 0x000fe2000f8ec03f */
[----:B--2---:R-:W-:Y:S02]  /*16a0*/  @P0 R2UR UR4, R2 ;  /* 0x00000000020402ca */ /* 0x004fe400000e0000 */
        /* <DEDUP_REMOVED lines=15> */
.L_x_3207:
[----:B------:R-:W-:Y:S01]  /*17a0*/  UMOV UR38, UR6 ;  /* 0x0000000600267c82 */ /* 0x000fe20008000000 */
[----:B------:R-:W-:Y:S05]  /*17b0*/  @!P1 BRA `(.L_x_3208) ;  /* 0x00000000001c9947 */ /* 0x000fea0003800000 */
[----:B------:R-:W-:Y:S02]  /*17c0*/  ULDC.64 UR8, c[0x0][0xb18] ;  /* 0x0002c60000087ab9 */ /* 0x000fe40000000a00 */
[----:B------:R-:W-:-:S06]  /*17d0*/  UIMAD.WIDE UR6, UR6, 0x4, UR8 ;  /* 0x00000004060678a5 */ /* 0x000fcc000f8e0208 */
[----:B------:R-:W-:Y:S02]  /*17e0*/  IMAD.U32 R2, RZ, RZ, UR6 ;  /* 0x00000006ff027e24 */ /* 0x000fe4000f8e00ff */
[----:B------:R-:W-:-:S05]  /*17f0*/  IMAD.U32 R3, RZ, RZ, UR7 ;  /* 0x00000007ff037e24 */ /* 0x000fca000f8e00ff */
[----:B------:R-:W2:Y:S02]  /*1800*/  LDG.E R2, desc[UR40][R2.64] ;  /* 0x0000002802027981 */ /* 0x000ea4000c1e1900 */
[----:B--2---:R-:W-:Y:S01]  /*1810*/  R2UR UR48, R2 ;  /* 0x00000000023072ca */ /* 0x004fe200000e0000 */
[----:B------:R-:W-:-:S14]  /*1820*/  BRA `(.L_x_3209) ;  /* 0x0000000000347947 */ /* 0x000fdc0003800000 */
.L_x_3208:
        /* <DEDUP_REMOVED lines=13> */
.L_x_3209:
[----:B------:R-:W0:Y:S01]  /*1900*/  S2R R0, SR_TID.X ;  /* 0x0000000000007919 */ /* 0x000e220000002100 */
[----:B------:R-:W-:Y:S01]  /*1910*/  MOV R72, 0x400 ;  /* 0x0000040000487802 */ /* 0x000fe20000000f00 */
[----:B------:R-:W1:Y:S01]  /*1920*/  LDC R18, c[0x0][0xa80] ;  /* 0x0002a000ff127b82 */ /* 0x000e620000000800 */
[----:B------:R-:W-:Y:S01]  /*1930*/  IMAD.MOV.U32 R2, RZ, RZ, 0x3000 ;  /* 0x00003000ff027424 */ /* 0x000fe200078e00ff */
[----:B------:R-:W2:Y:S01]  /*1940*/  S2R R7, SR_CgaCtaId ;  /* 0x0000000000077919 */ /* 0x000ea20000008800 */
[----:B------:R-:W-:Y:S01]  /*1950*/  IMAD.U32 R3, RZ, RZ, UR36 ;  /* 0x00000024ff037e24 */ /* 0x000fe2000f8e00ff */
[----:B------:R-:W-:Y:S01]  /*1960*/  UIADD3 UR48, -UR4, UR48, URZ ;  /* 0x0000003004307290 */ /* 0x000fe2000fffe13f */
[----:B------:R-:W-:Y:S01]  /*1970*/  IMAD.MOV.U32 R12, RZ, RZ, 0x1 ;  /* 0x00000001ff0c7424 */ /* 0x000fe200078e00ff */
[----:B------:R-:W3:Y:S01]  /*1980*/  S2R R5, SR_SWINHI ;  /* 0x0000000000057919 */ /* 0x000ee20000002f00 */
[----:B------:R-:W-:Y:S01]  /*1990*/  IMAD.MOV.U32 R13, RZ, RZ, RZ ;  /* 0x000000ffff0d7224 */ /* 0x000fe200078e00ff */
[----:B------:R-:W-:Y:S01]  /*19a0*/  ULDC UR4, c[0x0][0x448] ;  /* 0x0001120000047ab9 */ /* 0x000fe20000000800 */
[----:B------:R-:W-:Y:S01]  /*19b0*/  IMAD.MOV.U32 R9, RZ, RZ, 0x100 ;  /* 0x00000100ff097424 */ /* 0x000fe200078e00ff */
[----:B------:R-:W-:Y:S01]  /*19c0*/  STL.64 [R1+0x18], R2 ;  /* 0x0000180201007387 */ /* 0x000fe20000100a00 */
[----:B------:R-:W-:Y:S01]  /*19d0*/  IMAD.MOV.U32 R10, RZ, RZ, 0x1 ;  /* 0x00000001ff0a7424 */ /* 0x000fe200078e00ff */
[----:B------:R-:W-:Y:S01]  /*19e0*/  UISETP.NE.AND UP0, UPT, UR4, 0x1, UPT ;  /* 0x000000010400788c */ /* 0x000fe2000bf05270 */
[----:B------:R-:W-:Y:S01]  /*19f0*/  IMAD.MOV.U32 R11, RZ, RZ, RZ ;  /* 0x000000ffff0b7224 */ /* 0x000fe200078e00ff */
[----:B------:R4:W-:Y:S01]  /*1a00*/  STL.64 [R1+0x60], R12 ;  /* 0x0000600c01007387 */ /* 0x0009e20000100a00 */
[----:B------:R-:W-:Y:S01]  /*1a10*/  IMAD.MOV.U32 R4, RZ, RZ, 0xc000 ;  /* 0x0000c000ff047424 */ /* 0x000fe200078e00ff */
[----:B------:R-:W-:-:S02]  /*1a20*/  USHF.L.U32 UR39, UR5, 0x7, URZ ;  /* 0x0000000705277899 */ /* 0x000fc4000800063f */
[----:B------:R-:W-:Y:S01]  /*1a30*/  IMAD.U32 R20, RZ, RZ, UR5 ;  /* 0x00000005ff147e24 */ /* 0x000fe2000f8e00ff */
[----:B------:R-:W-:Y:S01]  /*1a40*/  STL.128 [R1+0x230], RZ ;  /* 0x000230ff01007387 */ /* 0x000fe20000100c00 */
[----:B------:R-:W-:Y:S01]  /*1a50*/  ULDC.64 UR4, c[0x0][0xad8] ;  /* 0x0002b60000047ab9 */ /* 0x000fe20000000a00 */
[----:B------:R-:W-:Y:S02]  /*1a60*/  UIADD3 UR8, UR39, 0x7f, URZ ;  /* 0x0000007f27087890 */ /* 0x000fe4000fffe03f */
[----:B------:R-:W-:Y:S01]  /*1a70*/  UISETP.GE.AND UP1, UPT, UR5, 0x1, UPT ;  /* 0x000000010500788c */ /* 0x000fe2000bf26270 */
[----:B------:R-:W-:Y:S01]  /*1a80*/  STL [R1+0x70], R20 ;  /* 0x0000701401007387 */ /* 0x000fe20000100800 */
[----:B------:R-:W-:Y:S01]  /*1a90*/  @UP0 ULDC UR6, c[0x0][0x44c] ;  /* 0x0001130000060ab9 */ /* 0x000fe20000000800 */
[----:B------:R-:W-:Y:S01]  /*1aa0*/  @UP0 ULDC UR9, c[0x0][0x450] ;  /* 0x0001140000090ab9 */ /* 0x000fe20000000800 */
[----:B------:R-:W-:Y:S01]  /*1ab0*/  UIMAD.WIDE.U32 UR6, UR8, UR6, URZ ;  /* 0x00000006080672a5 */ /* 0x000fe2000f8e003f */
[----:B-1----:R-:W-:Y:S01]  /*1ac0*/  STL [R1+0x250], R18 ;  /* 0x0002501201007387 */ /* 0x002fe20000100800 */
[----:B------:R-:W-:Y:S01]  /*1ad0*/  UIADD3 UR42, UR48, 0x1, -UR47 ;  /* 0x00000001302a7890 */ /* 0x000fe2000fffe82f */
[----:B0-----:R-:W-:-:S02]  /*1ae0*/  LOP3.LUT R0, R0, 0x7f, RZ, 0xc0, !PT ;  /* 0x0000007f00007812 */ /* 0x001fc400078ec0ff */
[----:B------:R-:W-:Y:S01]  /*1af0*/  STL.128 [R1+0x240], RZ ;  /* 0x000240ff01007387 */ /* 0x000fe20000100c00 */
[----:B------:R-:W-:Y:S01]  /*1b00*/  @UP0 USHF.R.U32.HI UR8, URZ, UR9, UR7 ;  /* 0x000000093f080299 */ /* 0x000fe20008011607 */
[----:B--2---:R-:W-:Y:S01]  /*1b10*/  LEA R72, R7, R72, 0x18 ;  /* 0x0000004807487211 */ /* 0x004fe200078ec0ff */
[----:B------:R-:W-:Y:S01]  /*1b20*/  IMAD.MOV.U32 R7, RZ, RZ, 0x100 ;  /* 0x00000100ff077424 */ /* 0x000fe200078e00ff */
[----:B------:R-:W-:Y:S01]  /*1b30*/  ISETP.NE.AND P0, PT, R0, RZ, PT ;  /* 0x000000ff0000720c */ /* 0x000fe20003f05270 */
[----:B------:R-:W-:Y:S01]  /*1b40*/  STL.128 [R1+0x270], RZ ;  /* 0x000270ff01007387 */ /* 0x000fe20000100c00 */
[----:B------:R-:W-:Y:S02]  /*1b50*/  MOV R26, R72 ;  /* 0x00000048001a7202 */ /* 0x000fe40000000f00 */
[----:B---3--:R-:W-:Y:S01]  /*1b60*/  MOV R27, R5 ;  /* 0x00000005001b7202 */ /* 0x008fe20000000f00 */
[----:B------:R-:W-:Y:S01]  /*1b70*/  IMAD.U32 R5, RZ, RZ, UR36 ;  /* 0x00000024ff057e24 */ /* 0x000fe2000f8e00ff */
[----:B------:R-:W-:Y:S01]  /*1b80*/  SEL R8, RZ, 0x1, P0 ;  /* 0x00000001ff087807 */ /* 0x000fe20000000000 */
[----:B------:R-:W-:Y:S01]  /*1b90*/  STL.128 [R1+0x280], RZ ;  /* 0x000280ff01007387 */ /* 0x000fe20000100c00 */
[C---:B------:R-:W-:Y:S01]  /*1ba0*/  IADD3 R0, P2, R26.reuse, 0x32450, RZ ;  /* 0x000324501a007810 */ /* 0x040fe20007f5e0ff */
[----:B------:R-:W-:Y:S01]  /*1bb0*/  UIADD3 UR6, UR42, UR8, URZ ;  /* 0x000000082a067290 */ /* 0x000fe2000fffe03f */
[C---:B------:R-:W-:Y:S01]  /*1bc0*/  IADD3 R14, P3, R26.reuse, 0x32460, RZ ;  /* 0x000324601a0e7810 */ /* 0x040fe20007f7e0ff */
[----:B------:R-:W-:Y:S01]  /*1bd0*/  IMAD.MOV.U32 R6, RZ, RZ, R8 ;  /* 0x000000ffff067224 */ /* 0x000fe200078e0008 */
[----:B------:R0:W-:Y:S01]  /*1be0*/  STL.128 [R1+0x20], R8 ;  /* 0x0000200801007387 */ /* 0x0001e20000100c00 */
[C---:B----4-:R-:W-:Y:S01]  /*1bf0*/  IADD3 R12, P0, R26.reuse, 0x32430, RZ ;  /* 0x000324301a0c7810 */ /* 0x050fe20007f1e0ff */
[----:B------:R-:W-:Y:S01]  /*1c00*/  UIADD3 UR4, UR6, UR4, URZ ;  /* 0x0000000406047290 */ /* 0x000fe2000fffe03f */
[----:B------:R-:W-:Y:S01]  /*1c10*/  IADD3 R2, P1, R26, 0x32440, RZ ;  /* 0x000324401a027810 */ /* 0x000fe20007f3e0ff */
[--C-:B------:R-:W-:Y:S01]  /*1c20*/  IMAD.X R15, RZ, RZ, R27.reuse, P3 ;  /* 0x000000ffff0f7224 */ /* 0x100fe200018e061b */
[----:B------:R1:W-:Y:S01]  /*1c30*/  STL.128 [R1+0x50], R4 ;  /* 0x0000500401007387 */ /* 0x0003e20000100c00 */
[--C-:B------:R-:W-:Y:S01]  /*1c40*/  IMAD.X R13, RZ, RZ, R27.reuse, P0 ;  /* 0x000000ffff0d7224 */ /* 0x100fe200000e061b */
[----:B------:R-:W-:Y:S01]  /*1c50*/  PLOP3.LUT P3, PT, PT, PT, UP1, 0x80, 0x0 ;  /* 0x000000000000781c */ /* 0x000fe20003f6f018 */
[----:B------:R-:W-:Y:S01]  /*1c60*/  IMAD.X R3, RZ, RZ, R27, P1 ;  /* 0x000000ffff037224 */ /* 0x000fe200008e061b */
[----:B------:R2:W-:Y:S01]  /*1c70*/  STL.128 [R1+0x290], RZ ;  /* 0x000290ff01007387 */ /* 0x0005e20000100c00 */
[----:B------:R-:W-:-:S02]  /*1c80*/  IADD3 R35, P0, R16, 0x230, RZ ;  /* 0x0000023010237810 */ /* 0x000fc40007f1e0ff */
[C---:B------:R-:W-:Y:S01]  /*1c90*/  IADD3 R34, P1, R16.reuse, 0x270, RZ ;  /* 0x0000027010227810 */ /* 0x040fe20007f3e0ff */
[----:B------:R2:W-:Y:S02]  /*1ca0*/  STL.64 [R1+0x8], R12 ;  /* 0x0000080c01007387 */ /* 0x0005e40000100a00 */
[----:B------:R-:W-:Y:S02]  /*1cb0*/  IMAD.X R44, RZ, RZ, R17, P0 ;  /* 0x000000ffff2c7224 */ /* 0x000fe400000e0611 */
[----:B0-----:R-:W-:Y:S01]  /*1cc0*/  IMAD.X R9, RZ, RZ, R27, P2 ;  /* 0x000000ffff097224 */ /* 0x001fe200010e061b */
[----:B------:R2:W-:Y:S01]  /*1cd0*/  STL.64 [R1+0x10], R2 ;  /* 0x0000100201007387 */ /* 0x0005e20000100a00 */
[----:B------:R-:W-:Y:S01]  /*1ce0*/  IADD3 R42, P2, R16, 0x38, RZ ;  /* 0x00000038102a7810 */ /* 0x000fe20007f5e0ff */
[----:B------:R-:W-:Y:S02]  /*1cf0*/  IMAD.X R43, RZ, RZ, R17, P1 ;  /* 0x000000ffff2b7224 */ /* 0x000fe400008e0611 */
[----:B-1----:R-:W-:Y:S01]  /*1d00*/  IMAD.MOV.U32 R4, RZ, RZ, R0 ;  /* 0x000000ffff047224 */ /* 0x002fe200078e0000 */
[----:B------:R2:W-:Y:S01]  /*1d10*/  STL.64 [R1+0x30], R2 ;  /* 0x0000300201007387 */ /* 0x0005e20000100a00 */
[----:B------:R-:W-:-:S02]  /*1d20*/  IMAD.MOV.U32 R5, RZ, RZ, R9 ;  /* 0x000000ffff057224 */ /* 0x000fc400078e0009 */
[----:B------:R-:W-:Y:S01]  /*1d30*/  IMAD.MOV.U32 R6, RZ, RZ, R14 ;  /* 0x000000ffff067224 */ /* 0x000fe200078e000e */
[----:B------:R2:W-:Y:S01]  /*1d40*/  STL.128 [R1+0x2a0], RZ ;  /* 0x0002a0ff01007387 */ /* 0x0005e20000100c00 */
[----:B------:R-:W-:Y:S02]  /*1d50*/  IMAD.MOV.U32 R7, RZ, RZ, R15 ;  /* 0x000000ffff077224 */ /* 0x000fe400078e000f */
[----:B------:R-:W-:Y:S01]  /*1d60*/  IMAD.X R57, RZ, RZ, R17, P2 ;  /* 0x000000ffff397224 */ /* 0x000fe200010e0611 */
[----:B------:R2:W-:Y:S04]  /*1d70*/  STL.128 [R1+0x2b0], RZ ;  /* 0x0002b0ff01007387 */ /* 0x0005e80000100c00 */
[----:B------:R2:W-:Y:S04]  /*1d80*/  STL.128 [R1+0x40], R4 ;  /* 0x0000400401007387 */ /* 0x0005e80000100c00 */
[----:B------:R2:W-:Y:S04]  /*1d90*/  STL.64 [R1+0x68], R6 ;  /* 0x0000680601007387 */ /* 0x0005e80000100a00 */
[----:B------:R2:W-:Y:S04]  /*1da0*/  STL.128 [R1+0x2c0], RZ ;  /* 0x0002c0ff01007387 */ /* 0x0005e80000100c00 */
        /* <DEDUP_REMOVED lines=26> */
[----:B------:R2:W-:Y:S04]  /*1f50*/  STL.64 [R1], RZ ;  /* 0x000000ff01007387 */ /* 0x0005e80000100a00 */
[----:B------:R2:W-:Y:S01]  /*1f60*/  STL.64 [R1+0x38], RZ ;  /* 0x000038ff01007387 */ /* 0x0005e20000100a00 */
        /* <DEDUP_REMOVED lines=11> */
.L_x_3211:
[----:B------:R-:W-:-:S11]  /*2020*/  UISETP.NE.AND UP1, UPT, UR5, 0x1, UPT ;  /* 0x000000010500788c */ /* 0x000fd6000bf25270 */
[----:B------:R-:W-:Y:S02]  /*2030*/  @UP1 ULDC.64 UR10, c[0x0][0xae0] ;  /* 0x0002b800000a1ab9 */ /* 0x000fe40000000a00 */
[----:B------:R-:W-:-:S04]  /*2040*/  UIMAD.WIDE.U32 UR6, UR8, UR10, URZ ;  /* 0x0000000a080672a5 */ /* 0x000fc8000f8e003f */
[----:B------:R-:W-:-:S12]  /*2050*/  @UP1 USHF.R.U32.HI UR8, URZ, UR11, UR7 ;  /* 0x0000000b3f081299 */ /* 0x000fd80008011607 */
.L_x_3212:
[----:B------:R-:W-:-:S04]  /*2060*/  UIMAD UR8, UR8, UR5, UR5 ;  /* 0x00000005080872a4 */ /* 0x000fc8000f8e0205 */
[----:B------:R-:W-:-:S04]  /*2070*/  UISETP.LT.AND UP1, UPT, UR4, UR8, UPT ;  /* 0x000000080400728c */ /* 0x000fc8000bf21270 */
[----:B------:R-:W-:-:S12]  /*2080*/  USEL UR4, UR4, UR8, UP1 ;  /* 0x0000000804047287 */ /* 0x000fd80008800000 */
.L_x_3210:
[----:B------:R-:W-:Y:S02]  /*2090*/  UIADD3 UR6, UR48, 0x5f, URZ ;  /* 0x0000005f30067890 */ /* 0x000fe4000fffe03f */
[----:B------:R-:W-:Y:S02]  /*20a0*/  UIADD3 UR8, UR4, 0x5f, URZ ;  /* 0x0000005f04087890 */ /* 0x000fe4000fffe03f */
[----:B------:R-:W-:Y:S02]  /*20b0*/  UIMAD.WIDE UR6, UR6, 0x2aaaaaab, URZ ;  /* 0x2aaaaaab060678a5 */ /* 0x000fe4000f8e023f */
[----:B------:R-:W-:Y:S01]  /*20c0*/  UIMAD.WIDE UR8, UR8, 0x2aaaaaab, URZ ;  /* 0x2aaaaaab080878a5 */ /* 0x000fe2000f8e023f */
[----:B------:R-:W-:Y:S01]  /*20d0*/  @UP0 ULDC UR10, c[0x0][0x44c] ;  /* 0x00011300000a0ab9 */ /* 0x000fe20000000800 */
[----:B------:R-:W-:Y:S02]  /*20e0*/  USHF.R.U32.HI UR4, URZ, 0x1f, UR7 ;  /* 0x0000001f3f047899 */ /* 0x000fe40008011607 */
[----:B------:R-:W-:-:S02]  /*20f0*/  UIMAD.WIDE.U32 UR10, UR39, UR10, URZ ;  /* 0x0000000a270a72a5 */ /* 0x000fc4000f8e003f */
[----:B------:R-:W-:Y:S01]  /*2100*/  USHF.R.U32.HI UR6, URZ, 0x1f, UR9 ;  /* 0x0000001f3f067899 */ /* 0x000fe20008011609 */
[----:B------:R-:W-:Y:S01]  /*2110*/  @UP0 ULDC UR13, c[0x0][0x450] ;  /* 0x00011400000d0ab9 */ /* 0x000fe20000000800 */
[----:B------:R-:W-:Y:S01]  /*2120*/  UMOV UR12, UR39 ;  /* 0x00000027000c7c82 */ /* 0x000fe20008000000 */
[----:B------:R-:W-:Y:S02]  /*2130*/  UIADD3 UR46, UR48, -UR47, URZ ;  /* 0x8000002f302e7290 */ /* 0x000fe4000fffe03f */
[----:B------:R-:W-:Y:S02]  /*2140*/  @UP0 USHF.R.U32.HI UR12, URZ, UR13, UR11 ;  /* 0x0000000d3f0c0299 */ /* 0x000fe4000801160b */
[----:B------:R-:W-:Y:S02]  /*2150*/  ULEA.HI.SX32 UR4, UR7, UR4, 0x1c ;  /* 0x0000000407047291 */ /* 0x000fe4000f8fe23f */
[----:B------:R-:W-:Y:S02]  /*2160*/  ULEA.HI.SX32 UR6, UR9, UR6, 0x1c ;  /* 0x0000000609067291 */ /* 0x000fe4000f8fe23f */
[----:B------:R-:W-:-:S02]  /*2170*/  UIADD3 UR7, UR46, UR12, URZ ;  /* 0x0000000c2e077290 */ /* 0x000fc4000fffe03f */
        /* <DEDUP_REMOVED lines=15> */
.L_x_3214:
[----:B------:R-:W-:-:S11]  /*2270*/  UISETP.NE.AND UP0, UPT, UR5, 0x1, UPT ;  /* 0x000000010500788c */ /* 0x000fd6000bf05270 */
[----:B------:R-:W-:Y:S02]  /*2280*/  @UP0 ULDC.64 UR12, c[0x0][0xae0] ;  /* 0x0002b800000c0ab9 */ /* 0x000fe40000000a00 */
[----:B------:R-:W-:-:S04]  /*2290*/  UIMAD.WIDE.U32 UR8, UR7, UR12, URZ ;  /* 0x0000000c070872a5 */ /* 0x000fc8000f8e003f */
[----:B------:R-:W-:-:S12]  /*22a0*/  @UP0 USHF.R.U32.HI UR7, URZ, UR13, UR9 ;  /* 0x0000000d3f070299 */ /* 0x000fd80008011609 */
.L_x_3215:
[----:B------:R-:W-:-:S04]  /*22b0*/  UIMAD UR5, UR7, UR5, URZ ;  /* 0x00000005070572a4 */ /* 0x000fc8000f8e023f */
[----:B------:R-:W-:-:S04]  /*22c0*/  UISETP.LT.AND UP0, UPT, UR10, UR5, UPT ;  /* 0x000000050a00728c */ /* 0x000fc8000bf01270 */
[----:B------:R-:W-:-:S12]  /*22d0*/  USEL UR10, UR10, UR5, !UP0 ;  /* 0x000000050a0a7287 */ /* 0x000fd8000c000000 */
.L_x_3213:
[----:B------:R-:W-:Y:S02]  /*22e0*/  UIMAD.WIDE UR4, UR10, 0x2aaaaaab, URZ ;  /* 0x2aaaaaab0a0478a5 */ /* 0x000fe4000f8e023f */
[----:B------:R-:W-:Y:S02]  /*22f0*/  ULOP3.LUT UR43, UR44, 0xff, URZ, 0xc0, !UPT ;  /* 0x000000ff2c2b7892 */ /* 0x000fe4000f8ec03f */
[----:B------:R-:W-:Y:S02]  /*2300*/  USHF.R.U32.HI UR4, URZ, 0x1f, UR5 ;  /* 0x0000001f3f047899 */ /* 0x000fe40008011605 */
[----:B------:R-:W-:Y:S02]  /*2310*/  USHF.R.U32.HI UR44, URZ, 0x10, UR44 ;  /* 0x000000103f2c7899 */ /* 0x000fe4000801162c */
[----:B------:R-:W-:-:S04]  /*2320*/  ULEA.HI.SX32 UR4, UR5, UR4, 0x1c ;  /* 0x0000000405047291 */ /* 0x000fc8000f8fe23f */
[----:B------:R-:W-:-:S04]  /*2330*/  UISETP.LT.AND UP0, UPT, URZ, UR4, UPT ;  /* 0x000000043f00728c */ /* 0x000fc8000bf01270 */
[----:B------:R-:W-:-:S03]  /*2340*/  USEL UR45, URZ, UR4, !UP0 ;  /* 0x000000043f2d7287 */ /* 0x000fc6000c000000 */
[----:B------:R-:W-:Y:S01]  /*2350*/  UMOV UR4, URZ ;  /* 0x0000003f00047c82 */ /* 0x000fe20008000000 */
[----:B------:R-:W-:-:S06]  /*2360*/  UISETP.GT.AND UP0, UPT, UR6, UR45, UPT ;  /* 0x0000002d0600728c */ /* 0x000fcc000bf04270 */
[----:B------:R-:W-:-:S13]  /*2370*/  PLOP3.LUT P0, PT, PT, PT, UP0, 0x80, 0x0 ;  /* 0x000000000000781c */ /* 0x000fda0003f0f008 */
[----:B------:R-:W-:Y:S05]  /*2380*/  @!P0 BRA `(.L_x_3216) ;  /* 0x0000000000948947 */ /* 0x000fea0003800000 */
[----:B------:R-:W-:Y:S01]  /*2390*/  UISETP.NE.AND UP0, UPT, UR44, URZ, UPT ;  /* 0x0000003f2c00728c */ /* 0x000fe2000bf05270 */
[----:B------:R-:W-:-:S03]  /*23a0*/  ULDC UR4, c[0x0][0xae8] ;  /* 0x0002ba0000047ab9 */ /* 0x000fc60000000800 */
[----:B------:R-:W-:-:S04]  /*23b0*/  USEL UR10, UR44, UR4, UP0 ;  /* 0x000000042c0a7287 */ /* 0x000fc80008000000 */
[----:B------:R-:W-:Y:S02]  /*23c0*/  UIADD3 UR4, UR10, -0x1, UR6 ;  /* 0xffffffff0a047890 */ /* 0x000fe4000fffe006 */
[----:B--2---:R-:W-:Y:S02]  /*23d0*/  IMAD.U32 R3, RZ, RZ, UR10 ;  /* 0x0000000aff037e24 */ /* 0x004fe4000f8e00ff */
[----:B------:R-:W-:-:S03]  /*23e0*/  UIADD3 UR7, -UR45, UR4, URZ ;  /* 0x000000042d077290 */ /* 0x000fc6000fffe13f */
[-C--:B------:R-:W-:Y:S01]  /*23f0*/  IABS R0, R3.reuse ;  /* 0x0000000300007213 */ /* 0x080fe20000000000 */
[----:B------:R-:W-:Y:S01]  /*2400*/  UMOV UR4, URZ ;  /* 0x0000003f00047c82 */ /* 0x000fe20008000000 */
[----:B------:R-:W-:Y:S01]  /*2410*/  IABS R5, R3 ;  /* 0x0000000300057213 */ /* 0x000fe20000000000 */
[----:B------:R-:W-:Y:S01]  /*2420*/  IMAD.U32 R4, RZ, RZ, UR7 ;  /* 0x00000007ff047e24 */ /* 0x000fe2000f8e00ff */
[----:B------:R-:W-:Y:S01]  /*2430*/  R2UR UR11, R0 ;  /* 0x00000000000b72ca */ /* 0x000fe200000e0000 */
[----:B------:R-:W-:-:S03]  /*2440*/  ULOP3.LUT UR7, UR7, UR10, URZ, 0x3c, !UPT ;  /* 0x0000000a07077292 */ /* 0x000fc6000f8e3c3f */
[----:B------:R-:W-:-:S05]  /*2450*/  IABS R4, R4 ;  /* 0x0000000400047213 */ /* 0x000fca0000000000 */
[----:B------:R-:W-:-:S04]  /*2460*/  IMAD.MOV.U32 R3, RZ, RZ, R4 ;  /* 0x000000ffff037224 */ /* 0x000fc800078e0004 */
[----:B------:R-:W0:Y:S01]  /*2470*/  I2F.RP R0, UR11 ;  /* 0x0000000b00007d06 */ /* 0x000e220008209400 */
[----:B------:R-:W-:-:S07]  /*2480*/  R2UR UR9, R3 ;  /* 0x00000000030972ca */ /* 0x000fce00000e0000 */
        /* <DEDUP_REMOVED lines=21> */
.L_x_3216:
[----:B------:R-:W-:Y:S01]  /*25e0*/  UIMAD UR45, UR43, UR4, UR45 ;  /* 0x000000042b2d72a4 */ /* 0x000fe2000f8e022d */
[----:B------:R-:W-:Y:S01]  /*25f0*/  IMAD.U32 R0, RZ, RZ, UR6 ;  /* 0x00000006ff007e24 */ /* 0x000fe2000f8e00ff */
[----:B------:R-:W-:Y:S01]  /*2600*/  PLOP3.LUT P0, PT, PT, PT, PT, 0x80, 0x0 ;  /* 0x000000000000781c */ /* 0x000fe20003f0f070 */
[----:B--2---:R-:W-:-:S05]  /*2610*/  IMAD.U32 R3, RZ, RZ, UR4 ;  /* 0x00000004ff037e24 */ /* 0x004fca000f8e00ff */
[----:B------:R-:W-:-:S04]  /*2620*/  VIADDMNMX R0, R3, UR45, R0, PT ;  /* 0x0000002d03007c46 */ /* 0x000fc8000b800100 */
[----:B------:R-:W-:-:S13]  /*2630*/  R2UR UR49, R0 ;  /* 0x00000000003172ca */ /* 0x000fda00000e0000 */
[----:B------:R-:W-:-:S06]  /*2640*/  UISETP.GT.AND UP0, UPT, UR49, UR45, UPT ;  /* 0x0000002d3100728c */ /* 0x000fcc000bf04270 */
[----:B------:R-:W-:-:S13]  /*2650*/  PLOP3.LUT P1, PT, PT, PT, UP0, 0x80, 0x0 ;  /* 0x000000000000781c */ /* 0x000fda0003f2f008 */
[----:B------:R-:W-:Y:S05]  /*2660*/  @!P1 BRA `(.L_x_3217) ;  /* 0x000001dc00ec9947 */ /* 0x000fea0003800000 */
[----:B------:R-:W2:Y:S01]  /*2670*/  LDL R2, [R1+0x4d4] ;  /* 0x0004d40001027983 */ /* 0x000ea20000100800 */
[----:B------:R-:W-:Y:S01]  /*2680*/  VIADD R8, R72, 0x400 ;  /* 0x0000040048087836 */ /* 0x000fe20000000000 */
[----:B------:R-:W-:Y:S01]  /*2690*/  IADD3 R32, P5, R16, 0xa8, RZ ;  /* 0x000000a810207810 */ /* 0x000fe20007fbe0ff */
[----:B------:R-:W-:Y:S01]  /*26a0*/  IMAD.MOV.U32 R4, RZ, RZ, 0x1 ;  /* 0x00000001ff047424 */ /* 0x000fe200078e00ff */
[----:B------:R-:W-:Y:S01]  /*26b0*/  STL.64 [R1+0x78], RZ ;  /* 0x000078ff01007387 */ /* 0x000fe20000100a00 */
[----:B------:R-:W-:Y:S01]  /*26c0*/  IMAD.MOV.U32 R5, RZ, RZ, RZ ;  /* 0x000000ffff057224 */ /* 0x000fe200078e00ff */
[----:B------:R-:W-:Y:S01]  /*26d0*/  SHF.R.U32.HI R8, RZ, 0x4, R8 ;  /* 0x00000004ff087819 */ /* 0x000fe20000011608 */
[----:B------:R-:W-:Y:S01]  /*26e0*/  IMAD.MOV.U32 R6, RZ, RZ, 0x1 ;  /* 0x00000001ff067424 */ /* 0x000fe200078e00ff */
[----:B------:R-:W-:Y:S01]  /*26f0*/  STL.128 [R1+0xb0], RZ ;  /* 0x0000b0ff01007387 */ /* 0x000fe20000100c00 */
[----:B------:R-:W-:Y:S01]  /*2700*/  IMAD.MOV.U32 R7, RZ, RZ, RZ ;  /* 0x000000ffff077224 */ /* 0x000fe200078e00ff */
[----:B------:R-:W-:Y:S01]  /*2710*/  LOP3.LUT R8, R8, 0x3fff, RZ, 0xc0, !PT ;  /* 0x00003fff08087812 */ /* 0x000fe200078ec0ff */
[----:B------:R-:W-:Y:S01]  /*2720*/  IMAD.MOV.U32 R10, RZ, RZ, 0x1 ;  /* 0x00000001ff0a7424 */ /* 0x000fe200078e00ff */
[----:B------:R-:W-:Y:S01]  /*2730*/  STL.128 [R1+0xc0], RZ ;  /* 0x0000c0ff01007387 */ /* 0x000fe20000100c00 */
[----:B------:R-:W-:Y:S01]  /*2740*/  IMAD.MOV.U32 R11, RZ, RZ, RZ ;  /* 0x000000ffff0b7224 */ /* 0x000fe200078e00ff */
[C---:B------:R-:W-:Y:S01]  /*2750*/  IADD3 R18, P6, R16.reuse, 0x78, RZ ;  /* 0x0000007810127810 */ /* 0x040fe20007fde0ff */
[----:B------:R-:W-:Y:S01]  /*2760*/  IMAD.X R33, RZ, RZ, R17, P5 ;  /* 0x000000ffff217224 */ /* 0x000fe200028e0611 */
[----:B------:R0:W-:Y:S01]  /*2770*/  STL.128 [R1+0x80], R4 ;  /* 0x0000800401007387 */ /* 0x0001e20000100c00 */
[----:B------:R-:W-:-:S02]  /*2780*/  IADD3 R41, P1, R16, 0x80, RZ ;  /* 0x0000008010297810 */ /* 0x000fc40007f3e0ff */
[C---:B------:R-:W-:Y:S01]  /*2790*/  IADD3 R40, P2, R16.reuse, 0x88, RZ ;  /* 0x0000008810287810 */ /* 0x040fe20007f5e0ff */
[----:B------:R-:W-:Y:S01]  /*27a0*/  STL.64 [R1+0x90], R10 ;  /* 0x0000900a01007387 */ /* 0x000fe20000100a00 */
[--C-:B------:R-:W-:Y:S01]  /*27b0*/  IMAD.X R19, RZ, RZ, R17.reuse, P6 ;  /* 0x000000ffff137224 */ /* 0x100fe200030e0611 */
[C---:B------:R-:W-:Y:S01]  /*27c0*/  IADD3 R39, P3, R16.reuse, 0x90, RZ ;  /* 0x0000009010277810 */ /* 0x040fe20007f7e0ff */
[--C-:B------:R-:W-:Y:S01]  /*27d0*/  IMAD.X R54, RZ, RZ, R17.reuse, P1 ;  /* 0x000000ffff367224 */ /* 0x100fe200008e0611 */
[----:B------:R-:W-:Y:S01]  /*27e0*/  STL.128 [R1+0xd0], RZ ;  /* 0x0000d0ff01007387 */ /* 0x000fe20000100c00 */
[--C-:B------:R-:W-:Y:S01]  /*27f0*/  IMAD.X R55, RZ, RZ, R17.reuse, P2 ;  /* 0x000000ffff377224 */ /* 0x100fe200010e0611 */
[C---:B------:R-:W-:Y:S01]  /*2800*/  IADD3 R38, P4, R16.reuse, 0x98, RZ ;  /* 0x0000009810267810 */ /* 0x040fe20007f9e0ff */
[----:B------:R-:W-:Y:S01]  /*2810*/  IMAD.X R52, RZ, RZ, R17, P3 ;  /* 0x000000ffff347224 */ /* 0x000fe200018e0611 */
[----:B------:R-:W-:Y:S01]  /*2820*/  STL.128 [R1+0xe0], RZ ;  /* 0x0000e0ff01007387 */ /* 0x000fe20000100c00 */
[----:B------:R-:W-:-:S02]  /*2830*/  IADD3 R37, P5, R16, 0xa0, RZ ;  /* 0x000000a010257810 */ /* 0x000fc40007fbe0ff */
[----:B------:R-:W-:Y:S01]  /*2840*/  IADD3 R36, P6, R16, 0xb0, RZ ;  /* 0x000000b010247810 */ /* 0x000fe20007fde0ff */
[----:B0-----:R-:W-:Y:S01]  /*2850*/  IMAD.MOV.U32 R5, RZ, RZ, 0x40000040 ;  /* 0x40000040ff057424 */ /* 0x001fe200078e00ff */
[C---:B------:R-:W-:Y:S01]  /*2860*/  LOP3.LUT R6, R8.reuse, 0x3000000, RZ, 0xfc, !PT ;  /* 0x0300000008067812 */ /* 0x040fe200078efcff */
[----:B------:R-:W-:Y:S01]  /*2870*/  IMAD.MOV.U32 R7, RZ, RZ, 0x40000040 ;  /* 0x40000040ff077424 */ /* 0x000fe200078e00ff */
[----:B------:R-:W-:Y:S01]  /*2880*/  LOP3.LUT R8, R8, 0x10000, RZ, 0xfc, !PT ;  /* 0x0001000008087812 */ /* 0x000fe200078efcff */
[----:B------:R-:W-:Y:S01]  /*2890*/  STL.128 [R1+0xf0], RZ ;  /* 0x0000f0ff01007387 */ /* 0x000fe20000100c00 */
[C---:B------:R-:W-:Y:S01]  /*28a0*/  IADD3 R48, P1, R16.reuse, 0x110, RZ ;  /* 0x0000011010307810 */ /* 0x040fe20007f3e0ff */
[--C-:B------:R-:W-:Y:S01]  /*28b0*/  IMAD.X R53, RZ, RZ, R17.reuse, P4 ;  /* 0x000000ffff357224 */ /* 0x100fe200020e0611 */
[----:B------:R-:W-:Y:S01]  /*28c0*/  IADD3 R46, P2, R16, 0x118, RZ ;  /* 0x00000118102e7810 */ /* 0x000fe20007f5e0ff */
[----:B------:R-:W-:Y:S01]  /*28d0*/  STL.128 [R1+0x100], RZ ;  /* 0x000100ff01007387 */ /* 0x000fe20000100c00 */
[----:B------:R-:W-:-:S02]  /*28e0*/  IMAD.X R50, RZ, RZ, R17, P5 ;  /* 0x000000ffff327224 */ /* 0x000fc400028e0611 */
[--C-:B------:R-:W-:Y:S02]  /*28f0*/  IMAD.X R51, RZ, RZ, R17.reuse, P6 ;  /* 0x000000ffff337224 */ /* 0x100fe400030e0611 */
[--C-:B------:R-:W-:Y:S02]  /*2900*/  IMAD.X R49, RZ, RZ, R17.reuse, P1 ;  /* 0x000000ffff317224 */ /* 0x100fe400008e0611 */
[----:B------:R-:W-:Y:S01]  /*2910*/  IMAD.X R47, RZ, RZ, R17, P2 ;  /* 0x000000ffff2f7224 */ /* 0x000fe200010e0611 */
[----:B--2---:R-:W0:Y:S02]  /*2920*/  SHFL.IDX PT, R0, R2, RZ, 0x1f ;  /* 0x00001fff02007589 */ /* 0x004e2400000e0000 */
[----:B0-----:R-:W-:-:S04]  /*2930*/  LEA.HI R2, R0, R0, RZ, 0x1 ;  /* 0x0000000000027211 */ /* 0x001fc800078f08ff */
[----:B------:R-:W-:Y:S01]  /*2940*/  LOP3.LUT R3, R2, 0x7fffe, RZ, 0xc0, !PT ;  /* 0x0007fffe02037812 */ /* 0x000fe200078ec0ff */
[----:B------:R-:W-:-:S04]  /*2950*/  VIADD R2, R72, 0x1c400 ;  /* 0x0001c40048027836 */ /* 0x000fc80000000000 */
[----:B------:R-:W-:Y:S01]  /*2960*/  IMAD.IADD R0, R0, 0x1, -R3 ;  /* 0x0000000100007824 */ /* 0x000fe200078e0a03 */
[----:B------:R-:W-:Y:S01]  /*2970*/  SHF.R.U32.HI R2, RZ, 0x4, R2 ;  /* 0x00000004ff027819 */ /* 0x000fe20000011602 */
[----:B------:R-:W-:-:S03]  /*2980*/  VIADD R3, R72, 0x18400 ;  /* 0x0001840048037836 */ /* 0x000fc60000000000 */
[----:B------:R-:W-:Y:S01]  /*2990*/  LOP3.LUT R2, R2, 0x3fff, RZ, 0xc0, !PT ;  /* 0x00003fff02027812 */ /* 0x000fe200078ec0ff */
[----:B------:R-:W-:Y:S01]  /*29a0*/  IMAD R0, R0, 0x2000, R3 ;  /* 0x0000200000007824 */ /* 0x000fe200078e0203 */
[----:B------:R-:W-:Y:S02]  /*29b0*/  LOP3.LUT P0, RZ, R3, 0x1bf, RZ, 0xc0, !PT ;  /* 0x000001bf03ff7812 */ /* 0x000fe4000780c0ff */
[----:B------:R-:W-:Y:S01]  /*29c0*/  LOP3.LUT R4, R2, 0x10000, RZ, 0xfc, !PT ;  /* 0x0001000002047812 */ /* 0x000fe200078efcff */
[----:B------:R-:W-:Y:S01]  /*29d0*/  VIADD R3, R0, 0xa000 ;  /* 0x0000a00000037836 */ /* 0x000fe20000000000 */
[----:B------:R-:W-:-:S03]  /*29e0*/  SHF.R.U32.HI R0, RZ, 0x4, R0 ;  /* 0x00000004ff007819 */ /* 0x000fc60000011600 */
[----:B------:R0:W-:Y:S01]  /*29f0*/  STL.128 [R1+0xa0], R4 ;  /* 0x0000a00401007387 */ /* 0x0001e20000100c00 */
[----:B------:R-:W-:Y:S02]  /*2a00*/  SHF.R.U32.HI R3, RZ, 0x4, R3 ;  /* 0x00000004ff037819 */ /* 0x000fe40000011603 */
[----:B------:R-:W-:Y:S02]  /*2a10*/  LOP3.LUT R0, R0, 0x3fff, RZ, 0xc0, !PT ;  /* 0x00003fff00007812 */ /* 0x000fe400078ec0ff */
[----:B------:R-:W-:Y:S02]  /*2a20*/  LOP3.LUT R3, R3, 0x3fff, RZ, 0xc0, !PT ;  /* 0x00003fff03037812 */ /* 0x000fe400078ec0ff */
[----:B------:R-:W-:Y:S02]  /*2a30*/  LOP3.LUT R2, R0, 0x10000, RZ, 0xfc, !PT ;  /* 0x0001000000027812 */ /* 0x000fe400078efcff */
[----:B------:R-:W-:Y:S01]  /*2a40*/  LOP3.LUT R0, R3, 0x10000, RZ, 0xfc, !PT ;  /* 0x0001000003007812 */ /* 0x000fe200078efcff */
[----:B------:R-:W-:-:S05]  /*2a50*/  IMAD.MOV.U32 R3, RZ, RZ, 0x40000040 ;  /* 0x40000040ff037424 */ /* 0x000fca00078e00ff */
[----:B------:R1:W-:Y:S01]  /*2a60*/  STL.64 [R1+0x98], R2 ;  /* 0x0000980201007387 */ /* 0x0003e20000100a00 */
[----:B0-----:R-:W-:Y:S02]  /*2a70*/  IMAD.MOV.U32 R6, RZ, RZ, R8 ;  /* 0x000000ffff067224 */ /* 0x001fe400078e0008 */
[----:B------:R-:W-:-:S05]  /*2a80*/  IMAD.MOV.U32 R4, RZ, RZ, R0 ;  /* 0x000000ffff047224 */ /* 0x000fca00078e0000 */
[----:B------:R1:W-:Y:S01]  /*2a90*/  STL.128 [R1+0x110], R4 ;  /* 0x0001100401007387 */ /* 0x0003e20000100c00 */
[----:B------:R-:W-:Y:S05]  /*2aa0*/  @!P0 BRA `(.L_x_3218) ;  /* 0x0000000000408947 */ /* 0x000fea0003800000 */
[----:B-1----:R-:W-:Y:S01]  /*2ab0*/  MOV R2, 0x0 ;  /* 0x0000000000027802 */ /* 0x002fe20000000f00 */
        /* <DEDUP_REMOVED lines=15> */
.L_x_3218:
[----:B------:R-:W2:Y:S01]  /*2bb0*/  LDL R45, [R1+0x224] ;  /* 0x00022400012d7983 */ /* 0x000ea20000100800 */
[----:B------:R-:W0:Y:S01]  /*2bc0*/  LDC.64 R10, c[0x0][0xad0] ;  /* 0x0002b400ff0a7b82 */ /* 0x000e220000000a00 */
[C---:B------:R-:W-:Y:S01]  /*2bd0*/  IADD3 R24, P0, R16.reuse, 0x120, RZ ;  /* 0x0000012010187810 */ /* 0x040fe20007f1e0ff */
[----:B------:R-:W-:Y:S01]  /*2be0*/  IMAD.U32 R13, RZ, RZ, UR48 ;  /* 0x00000030ff0d7e24 */ /* 0x000fe2000f8e00ff */
[----:B------:R-:W3:Y:S01]  /*2bf0*/  S2R R56, SR_TID.X ;  /* 0x0000000000387919 */ /* 0x000ee20000002100 */
[----:B------:R-:W-:Y:S01]  /*2c00*/  IMAD.U32 R12, RZ, RZ, UR47 ;  /* 0x0000002fff0c7e24 */ /* 0x000fe2000f8e00ff */
[----:B------:R-:W-:Y:S01]  /*2c10*/  BSSY B0, `(.L_x_3219) ;  /* 0x000001f000007945 */ /* 0x000fe20003800000 */
[--C-:B------:R-:W-:Y:S01]  /*2c20*/  IMAD.X R25, RZ, RZ, R17.reuse, P0 ;  /* 0x000000ffff197224 */ /* 0x100fe200000e0611 */
[----:B------:R-:W-:Y:S01]  /*2c30*/  IADD3 R20, P0, R16, 0x16c, RZ ;  /* 0x0000016c10147810 */ /* 0x000fe20007f1e0ff */
[----:B------:R-:W4:Y:S01]  /*2c40*/  LDC.64 R8, c[0x0][0xad8] ;  /* 0x0002b600ff087b82 */ /* 0x000f220000000a00 */
[----:B------:R-:W-:Y:S01]  /*2c50*/  IMAD.MOV.U32 R28, RZ, RZ, RZ ;  /* 0x000000ffff1c7224 */ /* 0x000fe200078e00ff */
[----:B------:R0:W-:Y:S02]  /*2c60*/  STL.64 [R1+0x130], R18 ;  /* 0x0001301201007387 */ /* 0x0001e40000100a00 */
[----:B------:R-:W-:-:S02]  /*2c70*/  IMAD.X R21, RZ, RZ, R17, P0 ;  /* 0x000000ffff157224 */ /* 0x000fc400000e0611 */
[----:B------:R0:W-:Y:S02]  /*2c80*/  STL.64 [R1+0x128], R24 ;  /* 0x0001281801007387 */ /* 0x0001e40000100a00 */
[----:B-1----:R-:W1:Y:S02]  /*2c90*/  LDC.64 R2, c[0x0][0xae0] ;  /* 0x0002b800ff027b82 */ /* 0x002e640000000a00 */
[----:B------:R0:W-:Y:S04]  /*2ca0*/  STL.64 [R1+0x170], R20 ;  /* 0x0001701401007387 */ /* 0x0001e80000100a00 */
[----:B------:R0:W-:Y:S02]  /*2cb0*/  STL.64 [R1+0x120], R178 ;  /* 0x000120b201007387 */ /* 0x0001e40000100a00 */
[----:B------:R-:W5:Y:S01]  /*2cc0*/  LDC R6, c[0x0][0x450] ;  /* 0x00011400ff067b82 */ /* 0x000f620000000800 */
[----:B0-----:R-:W-:Y:S01]  /*2cd0*/  IMAD.MOV.U32 R14, RZ, RZ, R11 ;  /* 0x000000ffff0e7224 */ /* 0x001fe200078e000b */
[----:B------:R0:W-:Y:S01]  /*2ce0*/  STL.U8 [R1+0x138], RZ ;  /* 0x000138ff01007387 */ /* 0x0001e20000100000 */
[----:B------:R-:W-:-:S05]  /*2cf0*/  IMAD.MOV.U32 R7, RZ, RZ, R10 ;  /* 0x000000ffff077224 */ /* 0x000fca00078e000a */
[----:B------:R-:W5:Y:S01]  /*2d00*/  LDC.64 R4, c[0x0][0x448] ;  /* 0x00011200ff047b82 */ /* 0x000f620000000a00 */
[----:B----4-:R-:W-:Y:S02]  /*2d10*/  IMAD.MOV.U32 R15, RZ, RZ, R8 ;  /* 0x000000ffff0f7224 */ /* 0x010fe400078e0008 */
[----:B------:R-:W-:Y:S02]  /*2d20*/  IMAD.MOV.U32 R29, RZ, RZ, R9 ;  /* 0x000000ffff1d7224 */ /* 0x000fe400078e0009 */
[----:B---3--:R-:W-:Y:S01]  /*2d30*/  VIADD R216, R56, 0xffffff80 ;  /* 0xffffff8038d87836 */ /* 0x008fe20000000000 */
[----:B------:R0:W-:Y:S01]  /*2d40*/  STL.128 [R1+0x140], R12 ;  /* 0x0001400c01007387 */ /* 0x0001e20000100c00 */
[----:B-1----:R-:W-:Y:S02]  /*2d50*/  IMAD.MOV.U32 R30, RZ, RZ, R2 ;  /* 0x000000ffff1e7224 */ /* 0x002fe400078e0002 */
[----:B------:R-:W-:Y:S01]  /*2d60*/  IMAD.MOV.U32 R31, RZ, RZ, R3 ;  /* 0x000000ffff1f7224 */ /* 0x000fe200078e0003 */
[----:B------:R0:W-:Y:S04]  /*2d70*/  STL [R1+0x13c], R216 ;  /* 0x00013cd801007387 */ /* 0x0001e80000100800 */
[----:B------:R0:W-:Y:S04]  /*2d80*/  STL.128 [R1+0x150], R28 ;  /* 0x0001501c01007387 */ /* 0x0001e80000100c00 */
[----:B-----5:R0:W-:Y:S01]  /*2d90*/  STL.128 [R1+0x160], R4 ;  /* 0x0001600401007387 */ /* 0x0201e20000100c00 */
[----:B--2---:R-:W-:-:S04]  /*2da0*/  LEA.HI R0, R45, R45, RZ, 0x1 ;  /* 0x0000002d2d007211 */ /* 0x004fc800078f08ff */
[----:B------:R-:W-:-:S05]  /*2db0*/  LOP3.LUT R0, R0, 0xfffffffe, RZ, 0xc0, !PT ;  /* 0xfffffffe00007812 */ /* 0x000fca00078ec0ff */
[----:B------:R-:W-:-:S05]  /*2dc0*/  IMAD.IADD R0, R45, 0x1, -R0 ;  /* 0x000000012d007824 */ /* 0x000fca00078e0a00 */
[----:B------:R-:W-:-:S04]  /*2dd0*/  SHF.L.U32 R11, R0, 0x1f, RZ ;  /* 0x0000001f000b7819 */ /* 0x000fc800000006ff */
[----:B------:R-:W1:Y:S02]  /*2de0*/  SYNCS.PHASECHK.TRANS64.TRYWAIT P0, [R72+URZ+0x32400], R11 ;  /* 0x0324000b480075a7 */ /* 0x000e64000800017f */
[----:B01----:R-:W-:Y:S05]  /*2df0*/  @!P0 BRA `(.L_x_3220) ;  /* 0x000002a000688947 */ /* 0x003fea0003800000 */
.L_x_3471:
[----:B------:R-:W-:Y:S05]  /*2e00*/  BSYNC B0 ;  /* 0x0000000000007941 */ /* 0x000fea0003800000 */
.L_x_3219:
[----:B------:R-:W2:Y:S04]  /*2e10*/  LDL R7, [R1+0x4cc] ;  /* 0x0004cc0001077983 */ /* 0x000ea80000100800 */
[----:B------:R-:W3:Y:S04]  /*2e20*/  LDL R0, [R1+0x4d0] ;  /* 0x0004d00001007983 */ /* 0x000ee80000100800 */
[----:B------:R-:W4:Y:S04]  /*2e30*/  LDL.64 R30, [R1+0x4c0] ;  /* 0x0004c000011e7983 */ /* 0x000f280000100a00 */
[----:B------:R-:W4:Y:S04]  /*2e40*/  LDL R28, [R1+0x1c] ;  /* 0x00001c00011c7983 */ /* 0x000f280000100800 */
[----:B0-----:R0:W5:Y:S01]  /*2e50*/  LDL.64 R10, [R1+0x218] ;  /* 0x00021800010a7983 */ /* 0x0011620000100a00 */
[C---:B------:R-:W-:Y:S01]  /*2e60*/  IADD3 R14, P0, R16.reuse, 0x138, RZ ;  /* 0x00000138100e7810 */ /* 0x040fe20007f1e0ff */
[----:B------:R-:W-:Y:S01]  /*2e70*/  IMAD.MOV.U32 R12, RZ, RZ, R41 ;  /* 0x000000ffff0c7224 */ /* 0x000fe200078e0029 */
[----:B------:R-:W-:Y:S01]  /*2e80*/  IADD3 R18, P1, R16, 0x170, RZ ;  /* 0x0000017010127810 */ /* 0x000fe20007f3e0ff */
[----:B------:R-:W-:Y:S01]  /*2e90*/  IMAD.MOV.U32 R13, RZ, RZ, R54 ;  /* 0x000000ffff0d7224 */ /* 0x000fe200078e0036 */
[----:B------:R-:W1:Y:S01]  /*2ea0*/  S2R R29, SR_TID.X ;  /* 0x00000000001d7919 */ /* 0x000e620000002100 */
[--C-:B------:R-:W-:Y:S01]  /*2eb0*/  IMAD.X R15, RZ, RZ, R17.reuse, P0 ;  /* 0x000000ffff0f7224 */ /* 0x100fe200000e0611 */
[----:B------:R-:W-:Y:S05]  /*2ec0*/  WARPSYNC.ALL ;  /* 0x0000000000007948 */ /* 0x000fea0003800000 */
[----:B------:R0:W-:Y:S01]  /*2ed0*/  STL.128 [R1+0x180], R12 ;  /* 0x0001800c01007387 */ /* 0x0001e20000100c00 */
[----:B------:R-:W-:Y:S01]  /*2ee0*/  IMAD.X R19, RZ, RZ, R17, P1 ;  /* 0x000000ffff137224 */ /* 0x000fe200008e0611 */
[----:B------:R-:W-:Y:S01]  /*2ef0*/  BSSY B0, `(.L_x_3221) ;  /* 0x0000032000007945 */ /* 0x000fe20003800000 */
[----:B------:R-:W-:Y:S01]  /*2f00*/  IMAD.MOV.U32 R24, RZ, RZ, R37 ;  /* 0x000000ffff187224 */ /* 0x000fe200078e0025 */
[----:B------:R-:W-:Y:S01]  /*2f10*/  STL.64 [R1+0x210], R32 ;  /* 0x0002102001007387 */ /* 0x000fe20000100a00 */
[----:B------:R-:W-:-:S05]  /*2f20*/  IMAD.MOV.U32 R25, RZ, RZ, R50 ;  /* 0x000000ffff197224 */ /* 0x000fca00078e0032 */
[----:B------:R-:W-:Y:S01]  /*2f30*/  STL.128 [R1+0x1a0], R24 ;  /* 0x0001a01801007387 */ /* 0x000fe20000100c00 */
[----:B0-----:R-:W-:Y:S02]  /*2f40*/  IMAD.MOV.U32 R14, RZ, RZ, R42 ;  /* 0x000000ffff0e7224 */ /* 0x001fe400078e002a */
[----:B------:R-:W-:Y:S01]  /*2f50*/  IMAD.MOV.U32 R15, RZ, RZ, R57 ;  /* 0x000000ffff0f7224 */ /* 0x000fe200078e0039 */
[----:B-1----:R-:W-:Y:S01]  /*2f60*/  SHF.R.U32.HI R29, RZ, 0x7, R29 ;  /* 0x00000007ff1d7819 */ /* 0x002fe2000001161d */
[----:B--2---:R-:W-:Y:S02]  /*2f70*/  IMAD.MOV.U32 R13, RZ, RZ, R7 ;  /* 0x000000ffff0d7224 */ /* 0x004fe400078e0007 */
[----:B---3--:R-:W-:Y:S01]  /*2f80*/  IMAD.MOV.U32 R12, RZ, RZ, R0 ;  /* 0x000000ffff0c7224 */ /* 0x008fe200078e0000 */
[C---:B------:R-:W-:Y:S01]  /*2f90*/  IADD3 R0, P0, R16.reuse, 0x260, RZ ;  /* 0x0000026010007810 */ /* 0x040fe20007f1e0ff */
[----:B----4-:R-:W-:Y:S04]  /*2fa0*/  STL.64 [R1+0x178], R30 ;  /* 0x0001781e01007387 */ /* 0x010fe80000100a00 */
[--C-:B------:R-:W-:Y:S01]  /*2fb0*/  IMAD.X R7, RZ, RZ, R17.reuse, P0 ;  /* 0x000000ffff077224 */ /* 0x100fe200000e0611 */
[----:B------:R-:W-:Y:S01]  /*2fc0*/  IADD3 R20, P0, R16, 0x128, RZ ;  /* 0x0000012810147810 */ /* 0x000fe20007f1e0ff */
[----:B------:R0:W-:Y:S04]  /*2fd0*/  STL.128 [R1+0x1b0], R12 ;  /* 0x0001b00c01007387 */ /* 0x0001e80000100c00 */
[----:B------:R-:W-:-:S02]  /*2fe0*/  IMAD.X R21, RZ, RZ, R17, P0 ;  /* 0x000000ffff157224 */ /* 0x000fc400000e0611 */
[----:B0-----:R-:W-:Y:S02]  /*2ff0*/  IMAD.MOV.U32 R12, RZ, RZ, R39 ;  /* 0x000000ffff0c7224 */ /* 0x001fe400078e0027 */
[----:B------:R-:W-:Y:S02]  /*3000*/  IMAD.MOV.U32 R13, RZ, RZ, R52 ;  /* 0x000000ffff0d7224 */ /* 0x000fe400078e0034 */
[----:B------:R-:W-:Y:S02]  /*3010*/  IMAD.MOV.U32 R14, RZ, RZ, R48 ;  /* 0x000000ffff0e7224 */ /* 0x000fe400078e0030 */
[----:B------:R-:W-:-:S05]  /*3020*/  IMAD.MOV.U32 R15, RZ, RZ, R49 ;  /* 0x000000ffff0f7224 */ /* 0x000fca00078e0031 */
[----:B------:R0:W-:Y:S02]  /*3030*/  STL.128 [R1+0x1c0], R12 ;  /* 0x0001c00c01007387 */ /* 0x0001e40000100c00 */
[----:B0-----:R-:W-:Y:S02]  /*3040*/  IMAD.MOV.U32 R12, RZ, RZ, R46 ;  /* 0x000000ffff0c7224 */ /* 0x001fe400078e002e */
[----:B------:R-:W-:Y:S02]  /*3050*/  IMAD.MOV.U32 R13, RZ, RZ, R47 ;  /* 0x000000ffff0d7224 */ /* 0x000fe400078e002f */
[----:B------:R-:W-:Y:S01]  /*3060*/  IMAD.MOV.U32 R14, RZ, RZ, R0 ;  /* 0x000000ffff0e7224 */ /* 0x000fe200078e0000 */
[----:B------:R-:W-:Y:S01]  /*3070*/  LOP3.LUT R0, R28, 0x1, RZ, 0xfc, !PT ;  /* 0x000000011c007812 */ /* 0x000fe200078efcff */
[----:B------:R-:W-:Y:S02]  /*3080*/  IMAD.MOV.U32 R15, RZ, RZ, R7 ;  /* 0x000000ffff0f7224 */ /* 0x000fe400078e0007 */
[----:B------:R-:W-:-:S05]  /*3090*/  VIADD R7, R29, 0x8 ;  /* 0x000000081d077836 */ /* 0x000fca0000000000 */
[----:B------:R0:W-:Y:S01]  /*30a0*/  BAR.SYNC.DEFER_BLOCKING R7, 0x100 ;  /* 0x000400070000751d */ /* 0x0001e20000010000 */
[----:B------:R-:W-:-:S05]  /*30b0*/  ISETP.NE.AND P1, PT, R0, 0x3, PT ;  /* 0x000000030000780c */ /* 0x000fca0003f25270 */
[----:B------:R1:W-:Y:S02]  /*30c0*/  STL.128 [R1+0x1d0], R12 ;  /* 0x0001d00c01007387 */ /* 0x0003e40000100c00 */
[----:B-1----:R-:W-:Y:S02]  /*30d0*/  IMAD.MOV.U32 R14, RZ, RZ, R35 ;  /* 0x000000ffff0e7224 */ /* 0x002fe400078e0023 */
[----:B------:R-:W-:Y:S02]  /*30e0*/  IMAD.MOV.U32 R15, RZ, RZ, R44 ;  /* 0x000000ffff0f7224 */ /* 0x000fe400078e002c */
[----:B------:R-:W-:Y:S02]  /*30f0*/  IMAD.MOV.U32 R12, RZ, RZ, R18 ;  /* 0x000000ffff0c7224 */ /* 0x000fe400078e0012 */
[----:B------:R-:W-:Y:S02]  /*3100*/  IMAD.MOV.U32 R13, RZ, RZ, R19 ;  /* 0x000000ffff0d7224 */ /* 0x000fe400078e0013 */
[----:B------:R-:W-:-:S02]  /*3110*/  IMAD.MOV.U32 R18, RZ, RZ, R38 ;  /* 0x000000ffff127224 */ /* 0x000fc400078e0026 */
[----:B------:R-:W-:Y:S01]  /*3120*/  IMAD.MOV.U32 R19, RZ, RZ, R53 ;  /* 0x000000ffff137224 */ /* 0x000fe200078e0035 */
[----:B------:R1:W-:Y:S04]  /*3130*/  STL.128 [R1+0x1e0], R12 ;  /* 0x0001e00c01007387 */ /* 0x0003e80000100c00 */
[----:B------:R-:W-:Y:S01]  /*3140*/  STL.128 [R1+0x190], R16 ;  /* 0x0001901001007387 */ /* 0x000fe20000100c00 */
[----:B-1----:R-:W-:Y:S02]  /*3150*/  IMAD.MOV.U32 R14, RZ, RZ, R34 ;  /* 0x000000ffff0e7224 */ /* 0x002fe400078e0022 */
[----:B------:R-:W-:Y:S02]  /*3160*/  IMAD.MOV.U32 R15, RZ, RZ, R43 ;  /* 0x000000ffff0f7224 */ /* 0x000fe400078e002b */
[----:B------:R-:W-:-:S02]  /*3170*/  IMAD.MOV.U32 R12, RZ, RZ, R20 ;  /* 0x000000ffff0c7224 */ /* 0x000fc400078e0014 */
[----:B------:R-:W-:-:S05]  /*3180*/  IMAD.MOV.U32 R13, RZ, RZ, R21 ;  /* 0x000000ffff0d7224 */ /* 0x000fca00078e0015 */
[----:B------:R1:W-:Y:S02]  /*3190*/  STL.128 [R1+0x1f0], R12 ;  /* 0x0001f00c01007387 */ /* 0x0003e40000100c00 */
[----:B-1----:R-:W-:Y:S02]  /*31a0*/  IMAD.MOV.U32 R12, RZ, RZ, R40 ;  /* 0x000000ffff0c7224 */ /* 0x002fe400078e0028 */
[----:B------:R-:W-:Y:S02]  /*31b0*/  IMAD.MOV.U32 R13, RZ, RZ, R55 ;  /* 0x000000ffff0d7224 */ /* 0x000fe400078e0037 */
[----:B------:R-:W-:Y:S02]  /*31c0*/  IMAD.MOV.U32 R14, RZ, RZ, R36 ;  /* 0x000000ffff0e7224 */ /* 0x000fe400078e0024 */
[----:B------:R-:W-:-:S05]  /*31d0*/  IMAD.MOV.U32 R15, RZ, RZ, R51 ;  /* 0x000000ffff0f7224 */ /* 0x000fca00078e0033 */
[----:B------:R0:W-:Y:S01]  /*31e0*/  STL.128 [R1+0x200], R12 ;  /* 0x0002000c01007387 */ /* 0x0001e20000100c00 */
[----:B------:R-:W-:Y:S05]  /*31f0*/  @!P1 BRA `(.L_x_3222) ;  /* 0x0000000000049947 */ /* 0x000fea0003800000 */
[----:B------:R-:W-:Y:S01]  /*3200*/  BPT.TRAP 0x1 ;  /* 0x000000040000795c */ /* 0x000fe20000300000 */
.L_x_3222:
[----:B------:R-:W-:Y:S05]  /*3210*/  BSYNC B0 ;  /* 0x0000000000007941 */ /* 0x000fea0003800000 */
.L_x_3221:
[----:B0-----:R-:W2:Y:S01]  /*3220*/  LDL.64 R12, [R1+0x8] ;  /* 0x00000800010c7983 */ /* 0x001ea20000100a00 */
[----:B-----5:R-:W-:Y:S01]  /*3230*/  SHF.L.U32 R11, R11, 0x1f, RZ ;  /* 0x0000001f0b0b7819 */ /* 0x020fe200000006ff */
[----:B------:R-:W-:Y:S01]  /*3240*/  BSSY B0, `(.L_x_3223) ;  /* 0x0000006000007945 */ /* 0x000fe20003800000 */
[----:B--2---:R-:W-:-:S05]  /*3250*/  MOV R13, R12 ;  /* 0x0000000c000d7202 */ /* 0x004fca0000000f00 */
[----:B------:R-:W-:-:S04]  /*3260*/  IMAD R10, R10, 0x8, R13 ;  /* 0x000000080a0a7824 */ /* 0x000fc800078e020d */
[----:B------:R0:W1:Y:S01]  /*3270*/  SYNCS.PHASECHK.TRANS64.TRYWAIT P0, [R10+URZ], R11 ;  /* 0x0000000b0a0075a7 */ /* 0x000062000800017f */
[----:B------:R-:W-:Y:S05]  /*3280*/  @!P1 BRA `(.L_x_3224) ;  /* 0x0000000000049947 */ /* 0x000fea0003800000 */
[----:B------:R-:W-:Y:S01]  /*3290*/  BPT.TRAP 0x1 ;  /* 0x000000040000795c */ /* 0x000fe20000300000 */
.L_x_3224:
[----:B------:R-:W-:Y:S05]  /*32a0*/  BSYNC B0 ;  /* 0x0000000000007941 */ /* 0x000fea0003800000 */
.L_x_3223:
[----:B------:R-:W-:Y:S04]  /*32b0*/  BSSY B0, `(.L_x_3225) ;  /* 0x0000004000007945 */ /* 0x000fe80003800000 */
[----:B-1----:R-:W-:Y:S05]  /*32c0*/  @P0 BRA `(.L_x_3226) ;  /* 0x0000000000080947 */ /* 0x002fea0003800000 */
[----:B------:R-:W1:Y:S02]  /*32d0*/  SYNCS.PHASECHK.TRANS64.TRYWAIT P0, [R10+URZ], R11 ;  /* 0x0000000b0a0075a7 */ /* 0x000e64000800017f */
[----:B-1----:R-:W-:Y:S05]  /*32e0*/  @!P0 BRA `(.L_x_3227) ;  /* 0x0000029c00408947 */ /* 0x002fea0003800000 */
.L_x_3226:
[----:B------:R-:W-:Y:S05]  /*32f0*/  BSYNC B0 ;  /* 0x0000000000007941 */ /* 0x000fea0003800000 */
.L_x_3225:
        /* <DEDUP_REMOVED lines=58> */
.L_x_3472:
[----:B------:R-:W-:Y:S05]  /*36a0*/  BSYNC B0 ;  /* 0x0000000000007941 */ /* 0x000fea0003800000 */
.L_x_3228:
[----:B------:R-:W2:Y:S04]  /*36b0*/  LDL R12, [R1+0x54] ;  /* 0x00005400010c7983 */ /* 0x000ea80000100800 */
[----:B0-----:R0:W5:Y:S01]  /*36c0*/  LDL.64 R10, [R1+0x218] ;  /* 0x00021800010a7983 */ /* 0x0011620000100a00 */
[----:B------:R-:W-:Y:S01]  /*36d0*/  BSSY B0, `(.L_x_3230) ;  /* 0x0000005000007945 */ /* 0x000fe20003800000 */
[----:B--2---:R-:W-:-:S04]  /*36e0*/  LOP3.LUT R12, R12, 0x1, RZ, 0xfc, !PT ;  /* 0x000000010c0c7812 */ /* 0x004fc800078efcff */
[----:B------:R-:W-:-:S13]  /*36f0*/  ISETP.NE.AND P1, PT, R12, 0x3, PT ;  /* 0x000000030c00780c */ /* 0x000fda0003f25270 */
[----:B0-----:R-:W-:Y:S05]  /*3700*/  @!P1 BRA `(.L_x_3231) ;  /* 0x0000000000049947 */ /* 0x001fea0003800000 */
[----:B------:R-:W-:Y:S01]  /*3710*/  BPT.TRAP 0x1 ;  /* 0x000000040000795c */ /* 0x000fe20000300000 */
.L_x_3231:
[----:B------:R-:W-:Y:S05]  /*3720*/  BSYNC B0 ;  /* 0x0000000000007941 */ /* 0x000fea0003800000 */
.L_x_3230:
        /* <DEDUP_REMOVED lines=8> */
.L_x_3233:
[----:B------:R-:W-:Y:S05]  /*37b0*/  BSYNC B0 ;  /* 0x0000000000007941 */ /* 0x000fea0003800000 */
.L_x_3232:
[----:B------:R-:W-:Y:S04]  /*37c0*/  BSSY B0, `(.L_x_3234) ;  /* 0x0000004000007945 */ /* 0x000fe80003800000 */
[----:B-1----:R-:W-:Y:S05]  /*37d0*/  @P0 BRA `(.L_x_3235) ;  /* 0x0000000000080947 */ /* 0x002fea0003800000 */
[----:B------:R-:W1:Y:S02]  /*37e0*/  SYNCS.PHASECHK.TRANS64.TRYWAIT P0, [R10+URZ], R11 ;  /* 0x0000000b0a0075a7 */ /* 0x000e64000800017f */
[----:B-1----:R-:W-:Y:S05]  /*37f0*/  @!P0 BRA `(.L_x_3236) ;  /* 0x0000029800248947 */ /* 0x002fea0003800000 */
.L_x_3235:
[----:B------:R-:W-:Y:S05]  /*3800*/  BSYNC B0 ;  /* 0x0000000000007941 */ /* 0x000fea0003800000 */
.L_x_3234:
        /* <DEDUP_REMOVED lines=9> */
[----:B------:R-:W5:Y:S04]  /*38a0*/  LDL.64 R74, [R1+0x110] ;  /* 0x00011000014a7983 */ /* 0x000f680000100a00 */
[----:B------:R-:W5:Y:S01]  /*38b0*/  LDL.64 R76, [R1+0x110] ;  /* 0x00011000014c7983 */ /* 0x000f620000100a00 */
[----:B--2---:R-:W-:Y:S01]  /*38c0*/  IMAD R10, R73, 0xc00, R10 ;  /* 0x00000c00490a7824 */ /* 0x004fe200078e020a */
[----:B------:R-:W-:-:S02]  /*38d0*/  R2UR UR7, R11 ;  /* 0x000000000b0772ca */ /* 0x000fc400000e0000 */
[----:B---3--:R-:W-:Y:S02]  /*38e0*/  ISETP.NE.U32.AND P0, PT, R72, RZ, PT ;  /* 0x000000ff4800720c */ /* 0x008fe40003f05070 */
[----:B------:R-:W-:Y:S02]  /*38f0*/  R2UR UR6, R10 ;  /* 0x000000000a0672ca */ /* 0x000fe400000e0000 */
[----:B----4-:R-:W-:Y:S02]  /*3900*/  R2UR UR4, R20 ;  /* 0x00000000140472ca */ /* 0x010fe400000e0000 */
[----:B------:R-:W-:Y:S02]  /*3910*/  R2UR UR5, R21 ;  /* 0x00000000150572ca */ /* 0x000fe400000e0000 */
[----:B------:R-:W2:Y:S05]  /*3920*/  LDL.64 R20, [R1+0x110] ;  /* 0x0001100001147983 */ /* 0x000eaa0000100a00 */
        /* <DEDUP_REMOVED lines=53> */
[----:B------:R-:W3:Y:S01]  /*3c80*/  LDL.64 R72, [R1+0x110] ;  /* 0x0001100001487983 */ /* 0x000ee20000100a00 */
[----:B----4-:R-:W-:Y:S01]  /*3c90*/  VIADD R14, R14, 0x404 ;  /* 0x000004040e0e7836 */ /* 0x010fe20000000000 */
[----:B------:R-:W-:Y:S02]  /*3ca0*/  WARPGROUP.DEPBAR.LE gsb0, 0x0 ;  /* 0x00008000000079c5 */ /* 0x000fe40000010000 */
[----:B------:R-:W-:-:S08]  /*3cb0*/  WARPGROUP.ARRIVE ;  /* 0x00000000000079c5 */ /* 0x000fd00000000000 */
[----:B------:R-:W-:Y:S01]  /*3cc0*/  HGMMA.64x96x16.F32 R24, gdesc[UR4], R24, gsb0 ;  /* 0x01600000041879f0 */ /* 0x000fe20008000818 */
[----:B------:R-:W-:Y:S02]  /*3cd0*/  VIADD R12, R10, 0x304 ;  /* 0x000003040a0c7836 */ /* 0x000fe40000000000 */
[----:B------:R-:W-:Y:S01]  /*3ce0*/  IMAD.MOV.U32 R13, RZ, RZ, R11 ;  /* 0x000000ffff0d7224 */ /* 0x000fe200078e000b */
[----:B------:R-:W-:Y:S02]  /*3cf0*/  R2UR UR4, R14 ;  /* 0x000000000e0472ca */ /* 0x000fe400000e0000 */
[----:B------:R-:W-:Y:S02]  /*3d00*/  R2UR UR6, R12 ;  /* 0x000000000c0672ca */ /* 0x000fe400000e0000 */
[----:B------:R-:W-:Y:S02]  /*3d10*/  R2UR UR7, R13 ;  /* 0x000000000d0772ca */ /* 0x000fe400000e0000 */
[----:B------:R-:W-:Y:S01]  /*3d20*/  R2UR UR5, R15 ;  /* 0x000000000f0572ca */ /* 0x000fe200000e0000 */
[----:B-----5:R-:W-:-:S02]  /*3d30*/  VIADD R18, R18, 0x406 ;  /* 0x0000040612127836 */ /* 0x020fc40000000000 */
        /* <DEDUP_REMOVED lines=9> */
[----:B--2---:R-:W-:Y:S02]  /*3dd0*/  VIADD R20, R20, 0x800 ;  /* 0x0000080014147836 */ /* 0x004fe40000000000 */
[----:B------:R-:W-:-:S02]  /*3de0*/  VIADD R12, R10, 0x600 ;  /* 0x000006000a0c7836 */ /* 0x000fc40000000000 */
[----:B------:R-:W-:Y:S01]  /*3df0*/  IMAD.MOV.U32 R13, RZ, RZ, R11 ;  /* 0x000000ffff0d7224 */ /* 0x000fe200078e000b */
[----:B------:R-:W-:Y:S02]  /*3e00*/  WARPGROUP.DEPBAR.LE gsb0, 0x0 ;  /* 0x00008000000079c5 */ /* 0x000fe40000010000 */
[----:B------:R-:W-:-:S06]  /*3e10*/  WARPGROUP.ARRIVE ;  /* 0x00000000000079c5 */ /* 0x000fcc0000000000 */
[----:B------:R-:W-:Y:S01]  /*3e20*/  HGMMA.64x96x16.F32 R24, gdesc[UR4], R24, gsb0 ;  /* 0x01600000041879f0 */ /* 0x000fe20008000818 */
[----:B------:R-:W-:Y:S02]  /*3e30*/  R2UR UR6, R12 ;  /* 0x000000000c0672ca */ /* 0x000fe400000e0000 */
[----:B------:R-:W-:Y:S02]  /*3e40*/  R2UR UR7, R13 ;  /* 0x000000000d0772ca */ /* 0x000fe400000e0000 */
[----:B------:R-:W-:Y:S01]  /*3e50*/  R2UR UR4, R20 ;  /* 0x00000000140472ca */ /* 0x000fe200000e0000 */
[----:B------:R-:W2:Y:S01]  /*3e60*/  LDL.64 R12, [R1+0x110] ;  /* 0x00011000010c7983 */ /* 0x000ea20000100a00 */
[----:B------:R-:W-:Y:S01]  /*3e70*/  R2UR UR5, R21 ;  /* 0x00000000150572ca */ /* 0x000fe200000e0000 */
[----:B---3--:R-:W-:Y:S02]  /*3e80*/  VIADD R72, R72, 0x802 ;  /* 0x0000080248487836 */ /* 0x008fe40000000000 */
        /* <DEDUP_REMOVED lines=8> */
[----:B------:R-:W3:Y:S01]  /*3f10*/  LDL.64 R14, [R1+0x110] ;  /* 0x00011000010e7983 */ /* 0x000ee20000100a00 */
[----:B------:R-:W-:Y:S01]  /*3f20*/  R2UR UR5, R73 ;  /* 0x00000000490572ca */ /* 0x000fe200000e0000 */
[----:B------:R-:W-:Y:S02]  /*3f30*/  VIADD R74, R74, 0x804 ;  /* 0x000008044a4a7836 */ /* 0x000fe40000000000 */
[----:B------:R-:W-:Y:S01]  /*3f40*/  VIADD R18, R10, 0x604 ;  /* 0x000006040a127836 */ /* 0x000fe20000000000 */
[----:B------:R-:W4:Y:S01]  /*3f50*/  LDL.64 R72, [R1+0x110] ;  /* 0x0001100001487983 */ /* 0x000f220000100a00 */
[----:B------:R-:W-:Y:S01]  /*3f60*/  IMAD.MOV.U32 R19, RZ, RZ, R11 ;  /* 0x000000ffff137224 */ /* 0x000fe200078e000b */
[----:B------:R-:W-:-:S02]  /*3f70*/  WARPGROUP.DEPBAR.LE gsb0, 0x0 ;  /* 0x00008000000079c5 */ /* 0x000fc40000010000 */
[----:B------:R-:W-:-:S06]  /*3f80*/  WARPGROUP.ARRIVE ;  /* 0x00000000000079c5 */ /* 0x000fcc0000000000 */
[----:B------:R-:W-:Y:S01]  /*3f90*/  HGMMA.64x96x16.F32 R24, gdesc[UR4], R24, gsb0 ;  /* 0x01600000041879f0 */ /* 0x000fe20008000818 */
[----:B------:R-:W-:Y:S02]  /*3fa0*/  R2UR UR6, R18 ;  /* 0x00000000120672ca */ /* 0x000fe400000e0000 */
[----:B------:R-:W-:Y:S02]  /*3fb0*/  R2UR UR7, R19 ;  /* 0x00000000130772ca */ /* 0x000fe400000e0000 */
[----:B------:R-:W-:Y:S01]  /*3fc0*/  R2UR UR4, R74 ;  /* 0x000000004a0472ca */ /* 0x000fe200000e0000 */
[----:B------:R-:W5:Y:S01]  /*3fd0*/  LDL.64 R18, [R1+0x110] ;  /* 0x0001100001127983 */ /* 0x000f620000100a00 */
        /* <DEDUP_REMOVED lines=21> */
[----:B------:R-:W0:Y:S01]  /*4130*/  S2R R78, SR_TID.X ;  /* 0x00000000004e7919 */ /* 0x000e220000002100 */
[----:B---3--:R-:W-:Y:S02]  /*4140*/  VIADD R14, R14, 0xc02 ;  /* 0x00000c020e0e7836 */ /* 0x008fe40000000000 */
[----:B------:R-:W-:-:S02]  /*4150*/  VIADD R12, R10, 0x902 ;  /* 0x000009020a0c7836 */ /* 0x000fc40000000000 */
[----:B------:R-:W-:Y:S01]  /*4160*/  IMAD.MOV.U32 R13, RZ, RZ, R11 ;  /* 0x000000ffff0d7224 */ /* 0x000fe200078e000b */
[----:B------:R-:W-:Y:S02]  /*4170*/  WARPGROUP.DEPBAR.LE gsb0, 0x0 ;  /* 0x00008000000079c5 */ /* 0x000fe40000010000 */
[----:B------:R-:W-:-:S06]  /*4180*/  WARPGROUP.ARRIVE ;  /* 0x00000000000079c5 */ /* 0x000fcc0000000000 */
[----:B------:R-:W-:Y:S01]  /*4190*/  HGMMA.64x96x16.F32 R24, gdesc[UR4], R24, gsb0 ;  /* 0x01600000041879f0 */ /* 0x000fe20008000818 */
[----:B0-----:R-:W-:-:S04]  /*41a0*/  LOP3.LUT R78, R78, 0x7f, RZ, 0xc0, !PT ;  /* 0x0000007f4e4e7812 */ /* 0x001fc800078ec0ff */
[----:B------:R-:W-:Y:S02]  /*41b0*/  ISETP.NE.AND P0, PT, R78, RZ, PT ;  /* 0x000000ff4e00720c */ /* 0x000fe40003f05270 */
[----:B------:R-:W-:-:S11]  /*41c0*/  R2UR UR6, R12 ;  /* 0x000000000c0672ca */ /* 0x000fd600000e0000 */
        /* <DEDUP_REMOVED lines=8> */
[----:B-----5:R-:W-:Y:S02]  /*4250*/  VIADD R18, R18, 0xc04 ;  /* 0x00000c0412127836 */ /* 0x020fe40000000000 */
        /* <DEDUP_REMOVED lines=10> */
[----:B----4-:R-:W-:Y:S01]  /*4300*/  VIADD R72, R72, 0xc06 ;  /* 0x00000c0648487836 */ /* 0x010fe20000000000 */
[----:B------:R-:W-:Y:S02]  /*4310*/  R2UR UR6, R10 ;  /* 0x000000000a0672ca */ /* 0x000fe400000e0000 */
[----:B------:R-:W-:Y:S02]  /*4320*/  R2UR UR7, R11 ;  /* 0x000000000b0772ca */ /* 0x000fe400000e0000 */
[----:B------:R-:W-:Y:S02]  /*4330*/  R2UR UR4, R72 ;  /* 0x00000000480472ca */ /* 0x000fe400000e0000 */
[----:B------:R-:W-:Y:S01]  /*4340*/  R2UR UR5, R73 ;  /* 0x00000000490572ca */ /* 0x000fe200000e0000 */
[----:B------:R-:W0:Y:S01]  /*4350*/  S2R R78, SR_TID.X ;  /* 0x00000000004e7919 */ /* 0x000e220000002100 */
[----:B------:R-:W-:Y:S01]  /*4360*/  STL [R1+0x90], R0 ;  /* 0x0000900001007387 */ /* 0x000fe20000100800 */
[----:B------:R-:W-:-:S02]  /*4370*/  WARPGROUP.DEPBAR.LE gsb0, 0x0 ;  /* 0x00008000000079c5 */ /* 0x000fc40000010000 */
[----:B------:R-:W-:-:S08]  /*4380*/  WARPGROUP.ARRIVE ;  /* 0x00000000000079c5 */ /* 0x000fd00000000000 */
[----:B------:R-:W-:Y:S01]  /*4390*/  HGMMA.64x96x16.F32 R24, gdesc[UR4], R24, gsb0 ;  /* 0x01600000041879f0 */ /* 0x000fe20008000818 */
[----:B--2---:R-:W-:Y:S01]  /*43a0*/  @!P0 MOV R21, R20 ;  /* 0x0000001400158202 */ /* 0x004fe20000000f00 */
[----:B------:R-:W-:Y:S04]  /*43b0*/  STL [R1+0x90], R0 ;  /* 0x0000900001007387 */ /* 0x000fe80000100800 */
[----:B------:R-:W-:Y:S01]  /*43c0*/  STL [R1+0x90], R0 ;  /* 0x0000900001007387 */ /* 0x000fe20000100800 */
[----:B---3--:R-:W-:-:S03]  /*43d0*/  @!P0 IMAD R76, R76, 0x8, R21 ;  /* 0x000000084c4c8824 */ /* 0x008fc600078e0215 */
[----:B------:R-:W-:Y:S01]  /*43e0*/  STL [R1+0x90], R0 ;  /* 0x0000900001007387 */ /* 0x000fe20000100800 */
[----:B0-----:R-:W-:-:S03]  /*43f0*/  SHF.R.U32.HI R77, RZ, 0x7, R78 ;  /* 0x00000007ff4d7819 */ /* 0x001fc6000001164e */
[----:B------:R-:W-:Y:S04]  /*4400*/  STL [R1+0x90], R0 ;  /* 0x0000900001007387 */ /* 0x000fe80000100800 */
[----:B------:R-:W-:Y:S04]  /*4410*/  STL [R1+0x90], R0 ;  /* 0x0000900001007387 */ /* 0x000fe80000100800 */
[----:B------:R-:W-:Y:S01]  /*4420*/  STL [R1+0x90], R0 ;  /* 0x0000900001007387 */ /* 0x000fe20000100800 */
[----:B------:R-:W-:-:S03]  /*4430*/  IADD3 R18, -R77, 0xb, RZ ;  /* 0x0000000b4d127810 */ /* 0x000fc60007ffe1ff */
        /* <DEDUP_REMOVED lines=13> */
[----:B------:R-:W2:Y:S04]  /*4510*/  LDL R78, [R1+0x13c] ;  /* 0x00013c00014e7983 */ /* 0x000ea80000100800 */
[----:B------:R-:W3:Y:S04]  /*4520*/  LDL R77, [R1+0x70] ;  /* 0x00007000014d7983 */ /* 0x000ee80000100800 */
[----:B-1----:R-:W4:Y:S04]  /*4530*/  LDL.64 R10, [R1+0x170] ;  /* 0x00017000010a7983 */ /* 0x002f280000100a00 */
[----:B------:R-:W5:Y:S04]  /*4540*/  LDL R76, [R1+0x168] ;  /* 0x00016800014c7983 */ /* 0x000f680000100800 */
[----:B------:R-:W5:Y:S04]  /*4550*/  LDL.128 R12, [R1+0x140] ;  /* 0x00014000010c7983 */ /* 0x000f680000100c00 */
[----:B------:R-:W2:Y:S04]  /*4560*/  LDL.128 R72, [R1+0x150] ;  /* 0x0001500001487983 */ /* 0x000ea80000100c00 */
[----:B----4-:R-:W4:Y:S04]  /*4570*/  LD.E R21, desc[UR40][R10.64] ;  /* 0x000000280a157980 */ /* 0x010f28000c101900 */
[----:B------:R-:W5:Y:S01]  /*4580*/  LDL.64 R10, [R1+0x160] ;  /* 0x00016000010a7983 */ /* 0x000f620000100a00 */
[----:B--2---:R-:W-:Y:S01]  /*4590*/  ISETP.GE.AND P2, PT, R73, 0x1, PT ;  /* 0x000000014900780c */ /* 0x004fe20003f46270 */
[----:B------:R-:W-:-:S02]  /*45a0*/  UMOV UR4, 0xffffffa0 ;  /* 0xffffffa000047882 */ /* 0x000fc40000000000 */
[----:B------:R-:W-:Y:S01]  /*45b0*/  UIMAD UR4, UR49, UR4, 0x60 ;  /* 0x00000060310474a4 */ /* 0x000fe2000f8e0204 */
[----:B------:R-:W-:Y:S05]  /*45c0*/  BSSY B0, `(.L_x_3237) ;  /* 0x00000a3000007945 */ /* 0x000fea0003800000 */
[----:B------:R-:W-:Y:S02]  /*45d0*/  VIADD R72, R72, UR4 ;  /* 0x0000000448487c36 */ /* 0x000fe40008000000 */
[-C--:B----4-:R-:W-:Y:S01]  /*45e0*/  FMUL.FTZ R20, R27, R21.reuse ;  /* 0x000000151b147220 */ /* 0x090fe20000410000 */
[----:B------:R-:W-:Y:S01]  /*45f0*/  SHF.R.S32.HI R27, RZ, 0x1f, R78 ;  /* 0x0000001fff1b7819 */ /* 0x000fe2000001144e */
[-C--:B------:R-:W-:Y:S01]  /*4600*/  FMUL.FTZ R19, R24, R21.reuse ;  /* 0x0000001518137220 */ /* 0x080fe20000410000 */
[-C--:B------:R-:W-:Y:S01]  /*4610*/  FMUL.FTZ R24, R25, R21.reuse ;  /* 0x0000001519187220 */ /* 0x080fe20000410000 */
[-C--:B------:R-:W-:Y:S01]  /*4620*/  FMUL.FTZ R25, R28, R21.reuse ;  /* 0x000000151c197220 */ /* 0x080fe20000410000 */
[----:B------:R-:W-:Y:S01]  /*4630*/  LEA.HI R28, R27, R78, RZ, 0x7 ;  /* 0x0000004e1b1c7211 */ /* 0x000fe200078f38ff */
[----:B------:R-:W-:-:S03]  /*4640*/  FMUL.FTZ R92, R29, R21 ;  /* 0x000000151d5c7220 */ /* 0x000fc60000410000 */
[----:B------:R-:W-:Y:S01]  /*4650*/  LOP3.LUT R29, R28, 0xffffff80, RZ, 0xc0, !PT ;  /* 0xffffff801c1d7812 */ /* 0x000fe200078ec0ff */
[----:B------:R-:W-:-:S04]  /*4660*/  FMUL.FTZ R141, R30, R21 ;  /* 0x000000151e8d7220 */ /* 0x000fc80000410000 */
[----:B------:R-:W-:Y:S02]  /*4670*/  IMAD.IADD R29, R78, 0x1, -R29 ;  /* 0x000000014e1d7824 */ /* 0x000fe400078e0a1d */
[----:B------:R-:W-:-:S03]  /*4680*/  FMUL.FTZ R98, R32, R21 ;  /* 0x0000001520627220 */ /* 0x000fc60000410000 */
[----:B------:R-:W-:Y:S01]  /*4690*/  SHF.R.S32.HI R30, RZ, 0x1f, R29 ;  /* 0x0000001fff1e7819 */ /* 0x000fe2000001141d */
[----:B------:R-:W-:-:S03]  /*46a0*/  FMUL.FTZ R96, R36, R21 ;  /* 0x0000001524607220 */ /* 0x000fc60000410000 */
[----:B------:R-:W-:Y:S01]  /*46b0*/  LEA.HI R32, R30, R29, RZ, 0x2 ;  /* 0x0000001d1e207211 */ /* 0x000fe200078f10ff */
[-C--:B------:R-:W-:Y:S01]  /*46c0*/  FMUL.FTZ R139, R34, R21.reuse ;  /* 0x00000015228b7220 */ /* 0x080fe20000410000 */
[-C--:B------:R-:W-:Y:S01]  /*46d0*/  FMUL.FTZ R133, R43, R21.reuse ;  /* 0x000000152b857220 */ /* 0x080fe20000410000 */
[----:B------:R-:W-:Y:S02]  /*46e0*/  LEA.HI R36, R27, R78, RZ, 0x2 ;  /* 0x0000004e1b247211 */ /* 0x000fe400078f10ff */
[--C-:B------:R-:W-:Y:S02]  /*46f0*/  SHF.R.S32.HI R34, RZ, 0x2, R32.reuse ;  /* 0x00000002ff227819 */ /* 0x100fe40000011420 */
[----:B------:R-:W-:Y:S01]  /*4700*/  SHF.R.S32.HI R43, RZ, 0x1f, R32 ;  /* 0x0000001fff2b7819 */ /* 0x000fe20000011420 */
[----:B------:R-:W-:Y:S01]  /*4710*/  FMUL.FTZ R88, R49, R21 ;  /* 0x0000001531587220 */ /* 0x000fe20000410000 */
[----:B------:R-:W-:Y:S02]  /*4720*/  LOP3.LUT R49, R36, 0xfffffffc, RZ, 0xc0, !PT ;  /* 0xfffffffc24317812 */ /* 0x000fe400078ec0ff */
[----:B------:R-:W-:-:S02]  /*4730*/  LEA.HI R36, R43, R34, RZ, 0x3 ;  /* 0x000000222b247211 */ /* 0x000fc400078f18ff */
[----:B------:R-:W-:Y:S01]  /*4740*/  SHF.R.S32.HI R43, RZ, 0x7, R28 ;  /* 0x00000007ff2b7819 */ /* 0x000fe2000001141c */
[----:B------:R-:W-:Y:S01]  /*4750*/  FMUL.FTZ R137, R38, R21 ;  /* 0x0000001526897220 */ /* 0x000fe20000410000 */
[----:B------:R-:W-:Y:S01]  /*4760*/  LEA.HI R30, R30, R29, RZ, 0x5 ;  /* 0x0000001d1e1e7211 */ /* 0x000fe200078f28ff */
[----:B------:R-:W-:Y:S01]  /*4770*/  IMAD.IADD R38, R78, 0x1, -R49 ;  /* 0x000000014e267824 */ /* 0x000fe200078e0a31 */
[----:B------:R-:W-:Y:S02]  /*4780*/  LOP3.LUT R49, R36, 0xfffffff8, RZ, 0xc0, !PT ;  /* 0xfffffff824317812 */ /* 0x000fe400078ec0ff */
[----:B------:R-:W-:Y:S02]  /*4790*/  LEA.HI R28, R28, R43, RZ, 0x1 ;  /* 0x0000002b1c1c7211 */ /* 0x000fe400078f08ff */
[----:B------:R-:W-:Y:S01]  /*47a0*/  SHF.R.S32.HI R30, RZ, 0x5, R30 ;  /* 0x00000005ff1e7819 */ /* 0x000fe2000001141e */
[----:B------:R-:W-:Y:S01]  /*47b0*/  IMAD.IADD R49, R34, 0x1, -R49 ;  /* 0x0000000122317824 */ /* 0x000fe200078e0a31 */
[----:B------:R-:W-:-:S02]  /*47c0*/  LOP3.LUT R28, R28, 0x3fffffe, RZ, 0xc0, !PT ;  /* 0x03fffffe1c1c7812 */ /* 0x000fc400078ec0ff */
[----:B------:R-:W-:Y:S01]  /*47d0*/  LEA.HI R34, R38, R38, RZ, 0x1 ;  /* 0x0000002626227211 */ /* 0x000fe200078f08ff */
[----:B---3--:R-:W-:Y:S01]  /*47e0*/  IMAD R30, R77, 0x8, R30 ;  /* 0x000000084d1e7824 */ /* 0x008fe200078e021e */
[----:B-----5:R-:W-:Y:S01]  /*47f0*/  ISETP.NE.AND P1, PT, R10, 0x1, PT ;  /* 0x000000010a00780c */ /* 0x020fe20003f25270 */
        /* <DEDUP_REMOVED lines=8> */
[----:B------:R-:W-:Y:S01]  /*4880*/  IMAD.U32 R34, RZ, RZ, UR49 ;  /* 0x00000031ff227e24 */ /* 0x000fe2000f8e00ff */
[----:B------:R-:W-:Y:S01]  /*4890*/  LOP3.LUT R32, R32, 0x7ffffffc, RZ, 0xc0, !PT ;  /* 0x7ffffffc20207812 */ /* 0x000fe200078ec0ff */
[-C--:B------:R-:W-:Y:S02]  /*48a0*/  FMUL.FTZ R150, R33, R21.reuse ;  /* 0x0000001521967220 */ /* 0x080fe40000410000 */
[----:B------:R-:W1:Y:S01]  /*48b0*/  SHFL.IDX PT, R38, R30, RZ, 0x1c1f ;  /* 0x001c1fff1e267589 */ /* 0x000e6200000e0000 */
[----:B------:R-:W-:Y:S02]  /*48c0*/  IMAD R34, R34, -0x60, R13 ;  /* 0xffffffa022227824 */ /* 0x000fe400078e020d */
[-C--:B------:R-:W-:Y:S01]  /*48d0*/  FMUL.FTZ R33, R35, R21.reuse ;  /* 0x0000001523217220 */ /* 0x080fe20000410000 */
        /* <DEDUP_REMOVED lines=34> */
[----:B------:R-:W-:Y:S02]  /*4b00*/  VIADD R29, R34, 0x61 ;  /* 0x00000061221d7836 */ /* 0x000fe40000000000 */
[----:B------:R-:W-:Y:S01]  /*4b10*/  FMUL.FTZ R21, R71, R21 ;  /* 0x0000001547157220 */ /* 0x000fe20000410000 */
[----:B------:R-:W0:Y:S01]  /*4b20*/  MUFU.TANH R19, R19 ;  /* 0x0000001300137308 */ /* 0x000e220000002400 */
[----:B------:R-:W-:Y:S02]  /*4b30*/  IMAD R43, R32, -0x2, R29 ;  /* 0xfffffffe202b7824 */ /* 0x000fe400078e021d */
[----:B------:R-:W-:Y:S02]  /*4b40*/  VIADD R29, R34, 0x60 ;  /* 0x00000060221d7836 */ /* 0x000fe40000000000 */
[----:B------:R-:W-:-:S03]  /*4b50*/  IMAD.IADD R34, R43, 0x1, -R12 ;  /* 0x000000012b227824 */ /* 0x000fc600078e0a0c */
[----:B------:R-:W2:Y:S01]  /*4b60*/  MUFU.TANH R24, R24 ;  /* 0x0000001800187308 */ /* 0x000ea20000002400 */
[----:B------:R-:W-:-:S07]  /*4b70*/  LOP3.LUT R43, RZ, R14, RZ, 0x33, !PT ;  /* 0x0000000eff2b7212 */ /* 0x000fce00078e33ff */
[----:B------:R-:W3:Y:S01]  /*4b80*/  MUFU.TANH R18, R18 ;  /* 0x0000001200127308 */ /* 0x000ee20000002400 */
[----:B------:R-:W-:-:S07]  /*4b90*/  IMAD R36, R32, -0x2, R29 ;  /* 0xfffffffe20247824 */ /* 0x000fce00078e021d */
[----:B------:R-:W4:Y:S01]  /*4ba0*/  MUFU.TANH R20, R20 ;  /* 0x0000001400147308 */ /* 0x000f220000002400 */
        /* <DEDUP_REMOVED lines=43> */
[----:B------:R-:W0:Y:S08]  /*4e60*/  MUFU.TANH R11, R11 ;  /* 0x0000000b000b7308 */ /* 0x000e300000002400 */
[----:B------:R-:W0:Y:S01]  /*4e70*/  MUFU.TANH R21, R21 ;  /* 0x0000001500157308 */ /* 0x000e220000002400 */
[----:B------:R-:W-:-:S02]  /*4e80*/  IMAD.U32 R51, RZ, RZ, UR4 ;  /* 0x00000004ff337e24 */ /* 0x000fc4000f8e00ff */
[----:B------:R-:W-:Y:S01]  /*4e90*/  IMAD.IADD R43, R34, 0x1, R43 ;  /* 0x00000001222b7824 */ /* 0x000fe200078e022b */
[----:B-1----:R-:W-:Y:S01]  /*4ea0*/  VIADDMNMX R14, R38, R49, R36, PT ;  /* 0x00000031260e7246 */ /* 0x002fe20003800124 */
[----:B------:R-:W-:Y:S02]  /*4eb0*/  IMAD R34, R32, -0x2, R51 ;  /* 0xfffffffe20227824 */ /* 0x000fe400078e0233 */
        /* <DEDUP_REMOVED lines=12> */
.L_x_3240:
[----:B------:R-:W-:-:S13]  /*4f80*/  ISETP.NE.AND P1, PT, R73, 0x1, PT ;  /* 0x000000014900780c */ /* 0x000fda0003f25270 */
[----:B------:R-:W-:-:S05]  /*4f90*/  @P1 IMAD.HI.U32 R32, R29, R74, RZ ;  /* 0x0000004a1d201227 */ /* 0x000fca00078e00ff */
[----:B------:R-:W-:-:S07]  /*4fa0*/  @P1 SHF.R.U32.HI R29, RZ, R75, R32 ;  /* 0x0000004bff1d1219 */ /* 0x000fce0000011620 */
.L_x_3241:
[----:B------:R-:W-:Y:S05]  /*4fb0*/  BSYNC B1 ;  /* 0x0000000000017941 */ /* 0x000fea0003800000 */
.L_x_3239:
[----:B------:R-:W-:-:S05]  /*4fc0*/  IMAD R32, R29, R73, R34 ;  /* 0x000000491d207224 */ /* 0x000fca00078e0222 */
[----:B------:R-:W-:Y:S02]  /*4fd0*/  VIMNMX R15, R15, R32, !PT ;  /* 0x000000200f0f7248 */ /* 0x000fe40007fe0100 */
[----:B------:R-:W-:-:S07]  /*4fe0*/  VIADDMNMX R14, R32, R73, R14, PT ;  /* 0x00000049200e7246 */ /* 0x000fce000380010e */
.L_x_3238:
[----:B------:R-:W-:Y:S05]  /*4ff0*/  BSYNC B0 ;  /* 0x0000000000007941 */ /* 0x000fea0003800000 */
.L_x_3237:
        /* <DEDUP_REMOVED lines=13> */
[----:B0-----:R-:W-:-:S02]  /*50d0*/  FSEL R92, R92, -INF , !P3 ;  /* 0xff8000005c5c7808 */ /* 0x001fc40005800000 */
[C---:B------:R-:W-:Y:S02]  /*50e0*/  ISETP.LT.OR P4, PT, R14.reuse, 0x9, P4 ;  /* 0x000000090e00780c */ /* 0x040fe40002781670 */
        /* <DEDUP_REMOVED lines=116> */
.L_x_3245:
[----:B------:R-:W-:-:S13]  /*5830*/  ISETP.NE.AND P6, PT, R73, 0x1, PT ;  /* 0x000000014900780c */ /* 0x000fda0003fc5270 */
[----:B------:R-:W-:-:S05]  /*5840*/  @P6 IMAD.HI.U32 R74, R12, R74, RZ ;  /* 0x0000004a0c4a6227 */ /* 0x000fca00078e00ff */
[----:B------:R-:W-:-:S07]  /*5850*/  @P6 SHF.R.U32.HI R12, RZ, R75, R74 ;  /* 0x0000004bff0c6219 */ /* 0x000fce000001164a */
.L_x_3246:
[----:B------:R-:W-:Y:S05]  /*5860*/  BSYNC B1 ;  /* 0x0000000000017941 */ /* 0x000fea0003800000 */
.L_x_3244:
[----:B------:R-:W-:-:S05]  /*5870*/  IMAD R12, R12, R73, R34 ;  /* 0x000000490c0c7224 */ /* 0x000fca00078e0222 */
[----:B------:R-:W-:Y:S02]  /*5880*/  VIADDMNMX R14, R12, R73, R14, PT ;  /* 0x000000490c0e7246 */ /* 0x000fe4000380010e */
[----:B------:R-:W-:-:S07]  /*5890*/  VIMNMX R15, R15, R12, !PT ;  /* 0x0000000c0f0f7248 */ /* 0x000fce0007fe0100 */
.L_x_3243:
[----:B------:R-:W-:Y:S05]  /*58a0*/  BSYNC B0 ;  /* 0x0000000000007941 */ /* 0x000fea0003800000 */
.L_x_3242:
[----:B------:R-:W-:Y:S01]  /*58b0*/  ISETP.GT.AND P1, PT, R15, 0x1, !P1 ;  /* 0x000000010f00780c */ /* 0x000fe20004f24270 */
[----:B------:R-:W2:Y:S01]  /*58c0*/  LDL R34, [R1+0x2c4] ;  /* 0x0002c40001227983 */ /* 0x000ea20000100800 */
[----:B------:R-:W-:Y:S02]  /*58d0*/  ISETP.NE.AND P6, PT, R29, RZ, PT ;  /* 0x000000ff1d00720c */ /* 0x000fe40003fc5270 */
[----:B------:R-:W-:Y:S01]  /*58e0*/  ISETP.LT.OR P1, PT, R14, 0x2, P1 ;  /* 0x000000020e00780c */ /* 0x000fe20000f21670 */
[----:B------:R-:W3:Y:S01]  /*58f0*/  LDL R36, [R1+0x2b4] ;  /* 0x0002b40001247983 */ /* 0x000ee20000100800 */
[----:B------:R-:W-:Y:S02]  /*5900*/  ISETP.GT.AND P2, PT, R15, 0x8, !P2 ;  /* 0x000000080f00780c */ /* 0x000fe40005744270 */
[----:B------:R-:W-:Y:S01]  /*5910*/  FSEL R29, R20, -INF , !P1 ;  /* 0xff800000141d7808 */ /* 0x000fe20004800000 */
[----:B------:R-:W4:Y:S01]  /*5920*/  LDL R43, [R1+0x218] ;  /* 0x00021800012b7983 */ /* 0x000f220000100800 */
[----:B------:R-:W-:-:S02]  /*5930*/  ISETP.NE.AND P1, PT, R32, RZ, PT ;  /* 0x000000ff2000720c */ /* 0x000fc40003f25270 */
[C---:B------:R-:W-:Y:S01]  /*5940*/  ISETP.LT.OR P2, PT, R14.reuse, 0x9, P2 ;  /* 0x000000090e00780c */ /* 0x040fe20001741670 */
[----:B------:R-:W5:Y:S01]  /*5950*/  LDL R32, [R1+0x270] ;  /* 0x0002700001207983 */ /* 0x000f620000100800 */
[----:B------:R-:W-:Y:S02]  /*5960*/  ISETP.GT.AND P1, PT, R15, 0x9, !P1 ;  /* 0x000000090f00780c */ /* 0x000fe40004f24270 */
[----:B------:R-:W-:Y:S01]  /*5970*/  FSEL R141, R141, -INF , !P2 ;  /* 0xff8000008d8d7808 */ /* 0x000fe20005000000 */
[----:B------:R-:W4:Y:S01]  /*5980*/  LDL R30, [R1+0x2a8] ;  /* 0x0002a800011e7983 */ /* 0x000f220000100800 */
[----:B------:R-:W-:Y:S02]  /*5990*/  ISETP.LT.OR P1, PT, R14, 0xa, P1 ;  /* 0x0000000a0e00780c */ /* 0x000fe40000f21670 */
[----:B------:R-:W-:Y:S01]  /*59a0*/  ISETP.NE.AND P2, PT, R40, RZ, PT ;  /* 0x000000ff2800720c */ /* 0x000fe20003f45270 */
[----:B------:R-:W4:Y:S01]  /*59b0*/  LDL R60, [R1+0x274] ;  /* 0x00027400013c7983 */ /* 0x000f220000100800 */
[----:B------:R-:W-:-:S02]  /*59c0*/  FSEL R31, R31, -INF , !P1 ;  /* 0xff8000001f1f7808 */ /* 0x000fc40004800000 */
[----:B------:R-:W-:Y:S01]  /*59d0*/  ISETP.NE.AND P1, PT, R25, RZ, PT ;  /* 0x000000ff1900720c */ /* 0x000fe20003f25270 */
[----:B------:R-:W4:Y:S01]  /*59e0*/  LDL R62, [R1+0x278] ;  /* 0x00027800013e7983 */ /* 0x000f220000100800 */
[----:B------:R-:W-:Y:S02]  /*59f0*/  FMNMX.FTZ R13, R152, R130, !PT ;  /* 0x00000082980d7209 */ /* 0x000fe40007810000 */
[----:B------:R-:W-:Y:S01]  /*5a00*/  ISETP.GT.AND P1, PT, R15, 0x10, !P1 ;  /* 0x000000100f00780c */ /* 0x000fe20004f24270 */
[----:B------:R-:W4:Y:S01]  /*5a10*/  LDL R64, [R1+0x27c] ;  /* 0x00027c0001407983 */ /* 0x000f220000100800 */
[----:B------:R-:W-:Y:S02]  /*5a20*/  FMNMX.FTZ R13, R100, R13, !PT ;  /* 0x0000000d640d7209 */ /* 0x000fe40007810000 */
[----:B------:R-:W-:Y:S01]  /*5a30*/  ISETP.LT.OR P1, PT, R14, 0x11, P1 ;  /* 0x000000110e00780c */ /* 0x000fe20000f21670 */
[----:B------:R-:W4:Y:S01]  /*5a40*/  LDL R40, [R1+0x280] ;  /* 0x0002800001287983 */ /* 0x000f220000100800 */
[----:B------:R-:W-:-:S02]  /*5a50*/  FMNMX.FTZ R13, R92, R13, !PT ;  /* 0x0000000d5c0d7209 */ /* 0x000fc40007810000 */
[----:B------:R-:W-:Y:S01]  /*5a60*/  FSEL R139, R139, -INF , !P1 ;  /* 0xff8000008b8b7808 */ /* 0x000fe20004800000 */
[----:B------:R-:W4:Y:S01]  /*5a70*/  LDL R66, [R1+0x284] ;  /* 0x0002840001427983 */ /* 0x000f220000100800 */
[----:B------:R-:W-:Y:S02]  /*5a80*/  ISETP.NE.AND P1, PT, R38, RZ, PT ;  /* 0x000000ff2600720c */ /* 0x000fe40003f25270 */
[----:B------:R-:W-:Y:S01]  /*5a90*/  FMNMX.FTZ R13, R98, R13, !PT ;  /* 0x0000000d620d7209 */ /* 0x000fe20007810000 */
[----:B------:R-:W4:Y:S01]  /*5aa0*/  LDL R68, [R1+0x288] ;  /* 0x0002880001447983 */ /* 0x000f220000100800 */
[----:B------:R-:W-:Y:S02]  /*5ab0*/  ISETP.GT.AND P1, PT, R15, 0x11, !P1 ;  /* 0x000000110f00780c */ /* 0x000fe40004f24270 */
[----:B------:R-:W-:Y:S01]  /*5ac0*/  FMNMX.FTZ R13, R150, R13, !PT ;  /* 0x0000000d960d7209 */ /* 0x000fe20007810000 */
[----:B------:R-:W4:Y:S01]  /*5ad0*/  LDL R70, [R1+0x28c] ;  /* 0x00028c0001467983 */ /* 0x000f220000100800 */
[----:B------:R-:W-:-:S02]  /*5ae0*/  ISETP.LT.OR P1, PT, R14, 0x12, P1 ;  /* 0x000000120e00780c */ /* 0x000fc40000f21670 */
[----:B------:R-:W-:Y:S01]  /*5af0*/  FMNMX.FTZ R13, R96, R13, !PT ;  /* 0x0000000d600d7209 */ /* 0x000fe20007810000 */
[----:B------:R-:W4:Y:S01]  /*5b00*/  LDL R72, [R1+0x294] ;  /* 0x0002940001487983 */ /* 0x000f220000100800 */
[----:B------:R-:W-:Y:S02]  /*5b10*/  FSEL R33, R33, -INF , !P1 ;  /* 0xff80000021217808 */ /* 0x000fe40004800000 */
[----:B------:R-:W-:Y:S01]  /*5b20*/  ISETP.GT.AND P1, PT, R15, 0x18, !P2 ;  /* 0x000000180f00780c */ /* 0x000fe20005724270 */
[----:B------:R-:W4:Y:S01]  /*5b30*/  LDL R74, [R1+0x298] ;  /* 0x00029800014a7983 */ /* 0x000f220000100800 */
[----:B------:R-:W-:Y:S02]  /*5b40*/  ISETP.NE.AND P2, PT, R56, RZ, PT ;  /* 0x000000ff3800720c */ /* 0x000fe40003f45270 */
[----:B------:R-:W-:Y:S01]  /*5b50*/  ISETP.LT.OR P1, PT, R14, 0x19, P1 ;  /* 0x000000190e00780c */ /* 0x000fe20000f21670 */
[----:B------:R-:W4:Y:S01]  /*5b60*/  LDL R56, [R1+0x29c] ;  /* 0x00029c0001387983 */ /* 0x000f220000100800 */
[----:B------:R-:W-:-:S02]  /*5b70*/  FMNMX.FTZ R13, R148, R13, !PT ;  /* 0x0000000d940d7209 */ /* 0x000fc40007810000 */
[----:B------:R-:W-:Y:S01]  /*5b80*/  FSEL R137, R137, -INF , !P1 ;  /* 0xff80000089897808 */ /* 0x000fe20004800000 */
[----:B------:R-:W4:Y:S01]  /*5b90*/  LDL R38, [R1+0x2a4] ;  /* 0x0002a40001267983 */ /* 0x000f220000100800 */
[----:B------:R-:W-:Y:S02]  /*5ba0*/  ISETP.GT.AND P1, PT, R15, 0x19, !P6 ;  /* 0x000000190f00780c */ /* 0x000fe40007724270 */
[----:B------:R-:W-:Y:S01]  /*5bb0*/  ISETP.NE.AND P6, PT, R24, RZ, PT ;  /* 0x000000ff1800720c */ /* 0x000fe20003fc5270 */
[----:B------:R-:W4:Y:S01]  /*5bc0*/  LDL R129, [R1+0x2d4] ;  /* 0x0002d40001817983 */ /* 0x000f220000100800 */
[----:B------:R-:W-:Y:S02]  /*5bd0*/  ISETP.LT.OR P1, PT, R14, 0x1a, P1 ;  /* 0x0000001a0e00780c */ /* 0x000fe40000f21670 */
[----:B------:R-:W-:Y:S01]  /*5be0*/  FMNMX.FTZ R13, R94, R13, !PT ;  /* 0x0000000d5e0d7209 */ /* 0x000fe20007810000 */
[----:B------:R-:W4:Y:S01]  /*5bf0*/  LDL.64 R24, [R1+0xa8] ;  /* 0x0000a80001187983 */ /* 0x000f220000100a00 */
        /* <DEDUP_REMOVED lines=22> */
[----:B------:R-:W-:Y:S01]  /*5d60*/  ISETP.NE.AND P1, PT, R48, RZ, PT ;  /* 0x000000ff3000720c */ /* 0x000fe20003f25270 */
[----:B------:R-:W4:Y:S01]  /*5d70*/  LDL R123, [R1+0x2f0] ;  /* 0x0002f000017b7983 */ /* 0x000f220000100800 */
[----:B------:R-:W-:Y:S02]  /*5d80*/  FMNMX.FTZ R13, R86, R13, !PT ;  /* 0x0000000d560d7209 */ /* 0x000fe40007810000 */
[----:B------:R-:W-:Y:S01]  /*5d90*/  ISETP.GT.AND P1, PT, R15, 0x28, !P1 ;  /* 0x000000280f00780c */ /* 0x000fe20004f24270 */
[----:B------:R-:W4:Y:S01]  /*5da0*/  LDL R48, [R1+0x2bc] ;  /* 0x0002bc0001307983 */ /* 0x000f220000100800 */
[----:B------:R-:W-:-:S02]  /*5db0*/  FMNMX.FTZ R13, R166, R13, !PT ;  /* 0x0000000da60d7209 */ /* 0x000fc40007810000 */
[----:B------:R-:W-:Y:S01]  /*5dc0*/  ISETP.LT.OR P1, PT, R14, 0x29, P1 ;  /* 0x000000290e00780c */ /* 0x000fe20000f21670 */
[----:B------:R-:W4:Y:S01]  /*5dd0*/  LDL R122, [R1+0x2f4] ;  /* 0x0002f400017a7983 */ /* 0x000f220000100800 */
[----:B------:R-:W-:Y:S02]  /*5de0*/  FMNMX.FTZ R13, R82, R13, !PT ;  /* 0x0000000d520d7209 */ /* 0x000fe40007810000 */
[----:B------:R-:W-:Y:S01]  /*5df0*/  FSEL R39, R39, -INF , !P1 ;  /* 0xff80000027277808 */ /* 0x000fe20004800000 */
[----:B------:R-:W4:Y:S01]  /*5e00*/  LDL R121, [R1+0x2f8] ;  /* 0x0002f80001797983 */ /* 0x000f220000100800 */
[----:B------:R-:W-:Y:S02]  /*5e10*/  ISETP.NE.AND P1, PT, R50, RZ, PT ;  /* 0x000000ff3200720c */ /* 0x000fe40003f25270 */
[----:B------:R-:W-:Y:S01]  /*5e20*/  FMNMX.FTZ R13, R164, R13, !PT ;  /* 0x0000000da40d7209 */ /* 0x000fe20007810000 */
[----:B------:R-:W4:Y:S01]  /*5e30*/  LDL R50, [R1+0x2b0] ;  /* 0x0002b00001327983 */ /* 0x000f220000100800 */
[----:B------:R-:W-:-:S02]  /*5e40*/  ISETP.GT.AND P1, PT, R15, 0x29, !P1 ;  /* 0x000000290f00780c */ /* 0x000fc40004f24270 */
[----:B------:R-:W-:Y:S01]  /*5e50*/  ISETP.GT.AND P3, PT, R15, 0x50, !P3 ;  /* 0x000000500f00780c */ /* 0x000fe20005f64270 */
[----:B------:R-:W4:Y:S01]  /*5e60*/  LDL R120, [R1+0x300] ;  /* 0x0003000001787983 */ /* 0x000f220000100800 */
[----:B------:R-:W-:Y:S02]  /*5e70*/  ISETP.LT.OR P1, PT, R14, 0x2a, P1 ;  /* 0x0000002a0e00780c */ /* 0x000fe40000f21670 */
[----:B------:R-:W-:Y:S01]  /*5e80*/  FMNMX.FTZ R13, R84, R13, !PT ;  /* 0x0000000d540d7209 */ /* 0x000fe20007810000 */
[----:B------:R-:W4:Y:S01]  /*5e90*/  LDL R119, [R1+0x304] ;  /* 0x0003040001777983 */ /* 0x000f220000100800 */
[----:B------:R-:W-:Y:S02]  /*5ea0*/  FSEL R131, R131, -INF , !P1 ;  /* 0xff80000083837808 */ /* 0x000fe40004800000 */
[----:B------:R-:W-:Y:S01]  /*5eb0*/  ISETP.NE.AND P1, PT, R51, RZ, PT ;  /* 0x000000ff3300720c */ /* 0x000fe20003f25270 */
[----:B------:R-:W4:Y:S01]  /*5ec0*/  LDL R118, [R1+0x308] ;  /* 0x0003080001767983 */ /* 0x000f220000100800 */
[----:B------:R-:W-:-:S02]  /*5ed0*/  ISETP.GT.AND P4, PT, R15, 0x51, !P4 ;  /* 0x000000510f00780c */ /* 0x000fc40006784270 */
[----:B------:R-:W-:Y:S01]  /*5ee0*/  ISETP.GT.AND P1, PT, R15, 0x30, !P1 ;  /* 0x000000300f00780c */ /* 0x000fe20004f24270 */
[----:B------:R-:W4:Y:S01]  /*5ef0*/  LDL R117, [R1+0x30c] ;  /* 0x00030c0001757983 */ /* 0x000f220000100800 */
[C---:B------:R-:W-:Y:S02]  /*5f00*/  ISETP.LT.OR P3, PT, R14.reuse, 0x51, P3 ;  /* 0x000000510e00780c */ /* 0x040fe40001f61670 */
[----:B------:R-:W-:Y:S01]  /*5f10*/  ISETP.LT.OR P1, PT, R14, 0x31, P1 ;  /* 0x000000310e00780c */ /* 0x000fe20000f21670 */
[----:B------:R-:W4:Y:S01]  /*5f20*/  LDL R116, [R1+0x310] ;  /* 0x0003100001747983 */ /* 0x000f220000100800 */
[----:B------:R-:W-:Y:S02]  /*5f30*/  FMNMX.FTZ R13, R80, R13, !PT ;  /* 0x0000000d500d7209 */ /* 0x000fe40007810000 */
[----:B------:R-:W-:Y:S01]  /*5f40*/  FSEL R225, R225, -INF , !P1 ;  /* 0xff800000e1e17808 */ /* 0x000fe20004800000 */
[----:B------:R-:W4:Y:S01]  /*5f50*/  LDL R115, [R1+0x318] ;  /* 0x0003180001737983 */ /* 0x000f220000100800 */
[----:B------:R-:W-:-:S02]  /*5f60*/  ISETP.NE.AND P1, PT, R52, RZ, PT ;  /* 0x000000ff3400720c */ /* 0x000fc40003f25270 */
[C---:B------:R-:W-:Y:S01]  /*5f70*/  ISETP.GT.AND P5, PT, R15.reuse, 0x58, !P5 ;  /* 0x000000580f00780c */ /* 0x040fe20006fa4270 */
[----:B------:R-:W4:Y:S01]  /*5f80*/  LDL R52, [R1+0x2ac] ;  /* 0x0002ac0001347983 */ /* 0x000f220000100800 */
[----:B------:R-:W-:Y:S02]  /*5f90*/  ISETP.GT.AND P1, PT, R15, 0x31, !P1 ;  /* 0x000000310f00780c */ /* 0x000fe40004f24270 */
[C---:B------:R-:W-:Y:S01]  /*5fa0*/  ISETP.LT.OR P4, PT, R14.reuse, 0x52, P4 ;  /* 0x000000520e00780c */ /* 0x040fe20002781670 */
[----:B------:R-:W4:Y:S01]  /*5fb0*/  LDL R114, [R1+0x31c] ;  /* 0x00031c0001727983 */ /* 0x000f220000100800 */
[----:B------:R-:W-:Y:S02]  /*5fc0*/  ISETP.LT.OR P1, PT, R14, 0x32, P1 ;  /* 0x000000320e00780c */ /* 0x000fe40000f21670 */
[----:B------:R-:W-:Y:S01]  /*5fd0*/  FSEL R51, R10, -INF , !P3 ;  /* 0xff8000000a337808 */ /* 0x000fe20005800000 */
[----:B------:R-:W4:Y:S01]  /*5fe0*/  LDL R113, [R1+0x320] ;  /* 0x0003200001717983 */ /* 0x000f220000100800 */
[----:B------:R-:W-:-:S02]  /*5ff0*/  FSEL R41, R41, -INF , !P1 ;  /* 0xff80000029297808 */ /* 0x000fc40004800000 */
[----:B------:R-:W-:Y:S01]  /*6000*/  ISETP.NE.AND P1, PT, R53, RZ, PT ;  /* 0x000000ff3500720c */ /* 0x000fe20003f25270 */
[----:B------:R-:W4:Y:S01]  /*6010*/  LDL R112, [R1+0x324] ;  /* 0x0003240001707983 */ /* 0x000f220000100800 */
[----:B------:R-:W-:Y:S02]  /*6020*/  FMNMX.FTZ R13, R78, R13, !PT ;  /* 0x0000000d4e0d7209 */ /* 0x000fe40007810000 */
[----:B------:R-:W-:Y:S01]  /*6030*/  ISETP.GT.AND P1, PT, R15, 0x38, !P1 ;  /* 0x000000380f00780c */ /* 0x000fe20004f24270 */
[----:B------:R-:W4:Y:S01]  /*6040*/  LDL R111, [R1+0x328] ;  /* 0x00032800016f7983 */ /* 0x000f220000100800 */
[C---:B------:R-:W-:Y:S02]  /*6050*/  ISETP.LT.OR P5, PT, R14.reuse, 0x59, P5 ;  /* 0x000000590e00780c */ /* 0x040fe40002fa1670 */
[----:B------:R-:W-:Y:S01]  /*6060*/  ISETP.LT.OR P1, PT, R14, 0x39, P1 ;  /* 0x000000390e00780c */ /* 0x000fe20000f21670 */
[----:B------:R-:W4:Y:S01]  /*6070*/  LDL R110, [R1+0x32c] ;  /* 0x00032c00016e7983 */ /* 0x000f220000100800 */
[----:B------:R-:W-:-:S02]  /*6080*/  FSEL R53, R28, -INF , !P4 ;  /* 0xff8000001c357808 */ /* 0x000fc40006000000 */
        /* <DEDUP_REMOVED lines=8> */
[----:B------:R-:W-:-:S03]  /*6110*/  ISETP.LT.OR P1, PT, R14, 0x3a, P1 ;  /* 0x0000003a0e00780c */ /* 0x000fc60000f21670 */
[----:B------:R-:W0:Y:S01]  /*6120*/  SHFL.BFLY PT, R13, R10, 0x2, 0x1f ;  /* 0x0c401f000a0d7f89 */ /* 0x000e2200000e0000 */
[----:B------:R-:W-:Y:S02]  /*6130*/  FSEL R45, R45, -INF , !P1 ;  /* 0xff8000002d2d7808 */ /* 0x000fe40004800000 */
[----:B------:R-:W-:Y:S01]  /*6140*/  ISETP.NE.AND P1, PT, R55, RZ, PT ;  /* 0x000000ff3700720c */ /* 0x000fe20003f25270 */
[----:B------:R-:W4:Y:S01]  /*6150*/  LDL R108, [R1+0x338] ;  /* 0x00033800016c7983 */ /* 0x000f220000100800 */
[----:B------:R-:W-:Y:S02]  /*6160*/  FSEL R55, R11, -INF , !P5 ;  /* 0xff8000000b377808 */ /* 0x000fe40006800000 */
[----:B------:R-:W-:Y:S01]  /*6170*/  ISETP.GT.AND P1, PT, R15, 0x40, !P1 ;  /* 0x000000400f00780c */ /* 0x000fe20004f24270 */
[----:B------:R-:W4:Y:S03]  /*6180*/  LDL R107, [R1+0x33c] ;  /* 0x00033c00016b7983 */ /* 0x000f260000100800 */
[----:B------:R-:W-:Y:S01]  /*6190*/  ISETP.LT.OR P1, PT, R14, 0x41, P1 ;  /* 0x000000410e00780c */ /* 0x000fe20000f21670 */
[----:B------:R-:W4:Y:S03]  /*61a0*/  LDL R106, [R1+0x340] ;  /* 0x00034000016a7983 */ /* 0x000f260000100800 */
[----:B------:R-:W-:Y:S01]  /*61b0*/  FSEL R167, R167, -INF , !P1 ;  /* 0xff800000a7a77808 */ /* 0x000fe20004800000 */
[----:B------:R-:W4:Y:S01]  /*61c0*/  LDL R105, [R1+0x344] ;  /* 0x0003440001697983 */ /* 0x000f220000100800 */
[----:B------:R-:W-:-:S02]  /*61d0*/  ISETP.GT.AND P1, PT, R15, 0x41, !P2 ;  /* 0x000000410f00780c */ /* 0x000fc40005724270 */
[----:B------:R-:W-:Y:S01]  /*61e0*/  ISETP.NE.AND P2, PT, R58, RZ, PT ;  /* 0x000000ff3a00720c */ /* 0x000fe20003f45270 */
[----:B------:R-:W4:Y:S01]  /*61f0*/  LDL R104, [R1+0x348] ;  /* 0x0003480001687983 */ /* 0x000f220000100800 */
[C---:B------:R-:W-:Y:S02]  /*6200*/  ISETP.LT.OR P1, PT, R14.reuse, 0x42, P1 ;  /* 0x000000420e00780c */ /* 0x040fe40000f21670 */
[----:B------:R-:W-:Y:S01]  /*6210*/  ISETP.GT.AND P2, PT, R15, 0x49, !P2 ;  /* 0x000000490f00780c */ /* 0x000fe20005744270 */
[----:B------:R-:W4:Y:S01]  /*6220*/  LDL R58, [R1+0x290] ;  /* 0x00029000013a7983 */ /* 0x000f220000100800 */
[----:B------:R-:W-:Y:S02]  /*6230*/  FSEL R47, R47, -INF , !P1 ;  /* 0xff8000002f2f7808 */ /* 0x000fe40004800000 */
[----:B------:R-:W-:Y:S01]  /*6240*/  ISETP.GT.AND P1, PT, R15, RZ, !P6 ;  /* 0x000000ff0f00720c */ /* 0x000fe20007724270 */
[----:B------:R-:W4:Y:S01]  /*6250*/  LDL R103, [R1+0x350] ;  /* 0x0003500001677983 */ /* 0x000f220000100800 */
[----:B------:R-:W-:-:S02]  /*6260*/  ISETP.LT.OR P2, PT, R14, 0x4a, P2 ;  /* 0x0000004a0e00780c */ /* 0x000fc40001741670 */
[----:B------:R-:W-:Y:S01]  /*6270*/  ISETP.LT.OR P1, PT, R14, 0x1, P1 ;  /* 0x000000010e00780c */ /* 0x000fe20000f21670 */
[----:B------:R-:W4:Y:S01]  /*6280*/  LDL R102, [R1+0x354] ;  /* 0x0003540001667983 */ /* 0x000f220000100800 */
[----:B------:R-:W-:Y:S02]  /*6290*/  FSEL R49, R27, -INF , !P2 ;  /* 0xff8000001b317808 */ /* 0x000fe40005000000 */
[----:B------:R-:W-:Y:S01]  /*62a0*/  FSEL R18, R18, -INF , !P1 ;  /* 0xff80000012127808 */ /* 0x000fe20004800000 */
[----:B------:R-:W4:Y:S01]  /*62b0*/  LDL R27, [R1+0x2cc] ;  /* 0x0002cc00011b7983 */ /* 0x000f220000100800 */
[----:B------:R-:W-:Y:S02]  /*62c0*/  ISETP.NE.AND P1, PT, R57, RZ, PT ;  /* 0x000000ff3900720c */ /* 0x000fe40003f25270 */
[----:B------:R-:W-:Y:S01]  /*62d0*/  FMNMX.FTZ R12, R18, R29, !PT ;  /* 0x0000001d120c7209 */ /* 0x000fe20007810000 */
[----:B------:R-:W4:Y:S01]  /*62e0*/  LDL R101, [R1+0x358] ;  /* 0x0003580001657983 */ /* 0x000f220000100800 */
[----:B------:R-:W-:-:S02]  /*62f0*/  ISETP.GT.AND P1, PT, R15, 0x48, !P1 ;  /* 0x000000480f00780c */ /* 0x000fc40004f24270 */
[----:B------:R-:W-:Y:S01]  /*6300*/  FMNMX.FTZ R12, R141, R12, !PT ;  /* 0x0000000c8d0c7209 */ /* 0x000fe20007810000 */
[----:B------:R-:W4:Y:S01]  /*6310*/  LDL R99, [R1+0x360] ;  /* 0x0003600001637983 */ /* 0x000f220000100800 */
[----:B------:R-:W-:Y:S02]  /*6320*/  ISETP.LT.OR P1, PT, R14, 0x49, P1 ;  /* 0x000000490e00780c */ /* 0x000fe40000f21670 */
[----:B------:R-:W-:Y:S01]  /*6330*/  FMNMX.FTZ R12, R31, R12, !PT ;  /* 0x0000000c1f0c7209 */ /* 0x000fe20007810000 */
[----:B------:R-:W4:Y:S01]  /*6340*/  LDL R97, [R1+0x36c] ;  /* 0x00036c0001617983 */ /* 0x000f220000100800 */
[----:B------:R-:W-:Y:S02]  /*6350*/  FSEL R169, R26, -INF , !P1 ;  /* 0xff8000001aa97808 */ /* 0x000fe40004800000 */
[----:B------:R-:W-:Y:S01]  /*6360*/  FMNMX.FTZ R12, R139, R12, !PT ;  /* 0x0000000c8b0c7209 */ /* 0x000fe20007810000 */
[----:B------:R-:W4:Y:S01]  /*6370*/  LDL R26, [R1+0x250] ;  /* 0x00025000011a7983 */ /* 0x000f220000100800 */
[----:B------:R-:W-:-:S02]  /*6380*/  ISETP.NE.AND P6, PT, R19, RZ, PT ;  /* 0x000000ff1300720c */ /* 0x000fc40003fc5270 */
[----:B------:R-:W-:Y:S01]  /*6390*/  FMNMX.FTZ R12, R33, R12, !PT ;  /* 0x0000000c210c7209 */ /* 0x000fe20007810000 */
[----:B------:R-:W4:Y:S01]  /*63a0*/  LDL R95, [R1+0x374] ;  /* 0x00037400015f7983 */ /* 0x000f220000100800 */
[----:B------:R-:W-:Y:S02]  /*63b0*/  ISETP.GT.AND P6, PT, R15, 0x59, !P6 ;  /* 0x000000590f00780c */ /* 0x000fe400077c4270 */
[----:B------:R-:W-:Y:S01]  /*63c0*/  FMNMX.FTZ R12, R137, R12, !PT ;  /* 0x0000000c890c7209 */ /* 0x000fe20007810000 */
[----:B------:R-:W4:Y:S01]  /*63d0*/  LDL R93, [R1+0x37c] ;  /* 0x00037c00015d7983 */ /* 0x000f220000100800 */
[----:B------:R-:W-:Y:S02]  /*63e0*/  ISETP.LT.OR P6, PT, R14, 0x5a, P6 ;  /* 0x0000005a0e00780c */ /* 0x000fe400037c1670 */
[----:B------:R-:W-:Y:S01]  /*63f0*/  FMNMX.FTZ R12, R35, R12, !PT ;  /* 0x0000000c230c7209 */ /* 0x000fe20007810000 */
[----:B------:R-:W4:Y:S01]  /*6400*/  LDL R91, [R1+0x388] ;  /* 0x00038800015b7983 */ /* 0x000f220000100800 */
[----:B------:R-:W-:-:S02]  /*6410*/  FSEL R57, R21, -INF , !P6 ;  /* 0xff80000015397808 */ /* 0x000fc40007000000 */
[----:B------:R-:W-:Y:S01]  /*6420*/  FMNMX.FTZ R12, R37, R12, !PT ;  /* 0x0000000c250c7209 */ /* 0x000fe20007810000 */
[----:B------:R-:W4:Y:S03]  /*6430*/  LDL R89, [R1+0x390] ;  /* 0x0003900001597983 */ /* 0x000f260000100800 */
        /* <DEDUP_REMOVED lines=29> */
[----:B------:R-:W4:Y:S04]  /*6610*/  LDL R59, [R1+0x41c] ;  /* 0x00041c00013b7983 */ /* 0x000f280000100800 */
[----:B------:R-:W-:Y:S04]  /*6620*/  STL.64 [R1+0x230], R10 ;  /* 0x0002300a01007387 */ /* 0x000fe80000100a00 */
[----:B------:R-:W4:Y:S01]  /*6630*/  LDL R19, [R1+0x234] ;  /* 0x0002340001137983 */ /* 0x000f220000100800 */
[----:B0-----:R-:W-:-:S05]  /*6640*/  FMNMX.FTZ R12, R10, R13, !PT ;  /* 0x0000000d0a0c7209 */ /* 0x001fca0007810000 */
[----:B------:R-:W0:Y:S02]  /*6650*/  SHFL.BFLY PT, R13, R12, 0x1, 0x1f ;  /* 0x0c201f000c0d7f89 */ /* 0x000e2400000e0000 */
[----:B0-----:R-:W-:-:S05]  /*6660*/  FMNMX.FTZ R14, R12, R13, !PT ;  /* 0x0000000d0c0e7209 */ /* 0x001fca0007810000 */
[----:B------:R-:W-:Y:S04]  /*6670*/  STL [R1+0x230], R14 ;  /* 0x0002300e01007387 */ /* 0x000fe80000100800 */
[----:B------:R-:W4:Y:S04]  /*6680*/  LDL R13, [R1+0x230] ;  /* 0x00023000010d7983 */ /* 0x000f280000100800 */
[----:B--2---:R0:W-:Y:S04]  /*6690*/  STL [R1+0x2c4], R34 ;  /* 0x0002c42201007387 */ /* 0x0041e80000100800 */
[----:B0-----:R-:W2:Y:S04]  /*66a0*/  LDL R34, [R1+0x42c] ;  /* 0x00042c0001227983 */ /* 0x001ea80000100800 */
[----:B---3--:R0:W-:Y:S04]  /*66b0*/  STL [R1+0x2b4], R36 ;  /* 0x0002b42401007387 */ /* 0x0081e80000100800 */
[----:B0-----:R-:W3:Y:S04]  /*66c0*/  LDL R36, [R1+0x3bc] ;  /* 0x0003bc0001247983 */ /* 0x001ee80000100800 */
[----:B-----5:R0:W-:Y:S04]  /*66d0*/  STL [R1+0x270], R32 ;  /* 0x0002702001007387 */ /* 0x0201e80000100800 */
[----:B----4-:R1:W-:Y:S04]  /*66e0*/  STL [R1+0x2a8], R30 ;  /* 0x0002a81e01007387 */ /* 0x0103e80000100800 */
[----:B0-----:R-:W4:Y:S04]  /*66f0*/  LDL R32, [R1+0x2fc] ;  /* 0x0002fc0001207983 */ /* 0x001f280000100800 */
[----:B-1----:R-:W5:Y:S04]  /*6700*/  LDL R30, [R1+0x368] ;  /* 0x00036800011e7983 */ /* 0x002f680000100800 */
[----:B------:R-:W-:Y:S04]  /*6710*/  STL [R1+0x274], R60 ;  /* 0x0002743c01007387 */ /* 0x000fe80000100800 */
[----:B------:R-:W-:Y:S04]  /*6720*/  STL [R1+0x278], R62 ;  /* 0x0002783e01007387 */ /* 0x000fe80000100800 */
        /* <DEDUP_REMOVED lines=16> */
[----:B0-----:R-:W5:Y:S04]  /*6830*/  LDL R40, [R1+0x2e4] ;  /* 0x0002e40001287983 */ /* 0x001f680000100800 */
[----:B-1----:R-:W4:Y:S04]  /*6840*/  LDL R28, [R1+0x3d8] ;  /* 0x0003d800011c7983 */ /* 0x002f280000100800 */
[----:B------:R-:W5:Y:S04]  /*6850*/  LDL R38, [R1+0x34c] ;  /* 0x00034c0001267983 */ /* 0x000f680000100800 */
[----:B------:R-:W5:Y:S04]  /*6860*/  LDL R74, [R1+0x3d4] ;  /* 0x0003d400014a7983 */ /* 0x000f680000100800 */
[----:B------:R-:W5:Y:S04]  /*6870*/  LDL R72, [R1+0x3e0] ;  /* 0x0003e00001487983 */ /* 0x000f680000100800 */
[----:B------:R-:W5:Y:S04]  /*6880*/  LDL R70, [R1+0x3e8] ;  /* 0x0003e80001467983 */ /* 0x000f680000100800 */
[----:B------:R-:W5:Y:S04]  /*6890*/  LDL R68, [R1+0x3f0] ;  /* 0x0003f00001447983 */ /* 0x000f680000100800 */
[----:B------:R-:W-:Y:S04]  /*68a0*/  STL [R1+0x290], R58 ;  /* 0x0002903a01007387 */ /* 0x000fe80000100800 */
[----:B------:R-:W5:Y:S04]  /*68b0*/  LDL R66, [R1+0x3fc] ;  /* 0x0003fc0001427983 */ /* 0x000f680000100800 */
[----:B------:R-:W5:Y:S04]  /*68c0*/  LDL R64, [R1+0x404] ;  /* 0x0004040001407983 */ /* 0x000f680000100800 */
[----:B------:R0:W-:Y:S04]  /*68d0*/  STL [R1+0x2cc], R27 ;  /* 0x0002cc1b01007387 */ /* 0x0001e80000100800 */
[----:B------:R-:W5:Y:S04]  /*68e0*/  LDL R62, [R1+0x40c] ;  /* 0x00040c00013e7983 */ /* 0x000f680000100800 */
[----:B------:R-:W5:Y:S04]  /*68f0*/  LDL R60, [R1+0x418] ;  /* 0x00041800013c7983 */ /* 0x000f680000100800 */
[----:B0-----:R-:W4:Y:S04]  /*6900*/  LDL R27, [R1+0x448] ;  /* 0x00044800011b7983 */ /* 0x001f280000100800 */
        /* <DEDUP_REMOVED lines=8> */
[----:B------:R-:W0:Y:S02]  /*6990*/  SHFL.BFLY PT, R10, R19, 0x2, 0x1f ;  /* 0x0c401f00130a7f89 */ /* 0x000e2400000e0000 */
[----:B0-----:R-:W-:-:S05]  /*69a0*/  FMNMX.FTZ R10, R10, R19, !PT ;  /* 0x000000130a0a7209 */ /* 0x001fca0007810000 */
[----:B------:R-:W0:Y:S01]  /*69b0*/  SHFL.BFLY PT, R11, R10, 0x1, 0x1f ;  /* 0x0c201f000a0b7f89 */ /* 0x000e2200000e0000 */
[----:B------:R0:W-:Y:S01]  /*69c0*/  BAR.SYNC.DEFER_BLOCKING R7, 0x100 ;  /* 0x000400070000751d */ /* 0x0001e20000010000 */
[----:B------:R-:W-:Y:S01]  /*69d0*/  FMUL.FTZ R12, R26, R13 ;  /* 0x0000000d1a0c7220 */ /* 0x000fe20000410000 */
[----:B------:R-:W-:-:S04]  /*69e0*/  FSETP.NEU.FTZ.AND P1, PT, R13, -INF , PT ;  /* 0xff8000000d00780b */ /* 0x000fc80003f3d000 */
[----:B------:R-:W-:Y:S02]  /*69f0*/  FSEL R15, R12, RZ, P1 ;  /* 0x000000ff0c0f7208 */ /* 0x000fe40000800000 */
[----:B0-----:R-:W-:-:S04]  /*6a00*/  FMNMX.FTZ R7, R10, R11, !PT ;  /* 0x0000000b0a077209 */ /* 0x001fc80007810000 */
[C---:B------:R-:W-:Y:S01]  /*6a10*/  FSETP.NEU.FTZ.AND P1, PT, R7.reuse, -INF , PT ;  /* 0xff8000000700780b */ /* 0x040fe20003f3d000 */
[----:B------:R-:W-:-:S05]  /*6a20*/  FMUL.FTZ R10, R7, R26 ;  /* 0x0000001a070a7220 */ /* 0x000fca0000410000 */
[----:B------:R-:W-:-:S05]  /*6a30*/  FSEL R10, R10, RZ, P1 ;  /* 0x000000ff0a0a7208 */ /* 0x000fca0000800000 */
[-CC-:B------:R-:W-:Y:S01]  /*6a40*/  FFMA.FTZ R136, R37, R26.reuse, -R10.reuse ;  /* 0x0000001a25887223 */ /* 0x180fe2000001080a */
[-CC-:B------:R-:W-:Y:S01]  /*6a50*/  FFMA.FTZ R132, R35, R26.reuse, -R10.reuse ;  /* 0x0000001a23847223 */ /* 0x180fe2000001080a */
[----:B------:R-:W5:Y:S01]  /*6a60*/  LDL R37, [R1+0x384] ;  /* 0x0003840001257983 */ /* 0x000f620000100800 */
[----:B------:R-:W-:-:S03]  /*6a70*/  FFMA.FTZ R140, R31, R26, -R10 ;  /* 0x0000001a1f8c7223 */ /* 0x000fc6000001080a */
[----:B------:R-:W5:Y:S01]  /*6a80*/  LDL R35, [R1+0x3f4] ;  /* 0x0003f40001237983 */ /* 0x000f620000100800 */
[-CC-:B------:R-:W-:Y:S01]  /*6a90*/  FFMA.FTZ R152, R152, R26.reuse, -R15.reuse ;  /* 0x0000001a98987223 */ /* 0x180fe2000001080f */
[-CC-:B------:R-:W-:Y:S02]  /*6aa0*/  FFMA.FTZ R130, R130, R26.reuse, -R15.reuse ;  /* 0x0000001a82827223 */ /* 0x180fe4000001080f */
[----:B------:R-:W5:Y:S01]  /*6ab0*/  LDL R31, [R1+0x410] ;  /* 0x00041000011f7983 */ /* 0x000f620000100800 */
        /* <DEDUP_REMOVED lines=43> */
[----:B------:R-:W-:Y:S01]  /*6d70*/  IMAD R42, R43, 0xc00, R24 ;  /* 0x00000c002b2a7824 */ /* 0x000fe200078e0218 */
        /* <DEDUP_REMOVED lines=27> */
[----:B------:R-:W-:Y:S08]  /*6f30*/  MUFU.EX2 R152, R152 ;  /* 0x0000009800987308 */ /* 0x000ff00000000800 */
[----:B------:R-:W0:Y:S08]  /*6f40*/  MUFU.EX2 R130, R130 ;  /* 0x0000008200827308 */ /* 0x000e300000000800 */
[----:B------:R-:W1:Y:S08]  /*6f50*/  MUFU.EX2 R153, R153 ;  /* 0x0000009900997308 */ /* 0x000e700000000800 */
[----:B------:R-:W4:Y:S01]  /*6f60*/  MUFU.EX2 R135, R135 ;  /* 0x0000008700877308 */ /* 0x000f220000000800 */
[----:B--2---:R0:W-:Y:S07]  /*6f70*/  STL [R1+0x42c], R34 ;  /* 0x00042c2201007387 */ /* 0x0041ee0000100800 */
[----:B------:R-:W-:Y:S08]  /*6f80*/  MUFU.EX2 R143, R143 ;  /* 0x0000008f008f7308 */ /* 0x000ff00000000800 */
[----:B------:R-:W2:Y:S01]  /*6f90*/  MUFU.EX2 R142, R142 ;  /* 0x0000008e008e7308 */ /* 0x000ea20000000800 */
[----:B0-----:R-:W-:-:S07]  /*6fa0*/  FADD.FTZ R34, R152, R130 ;  /* 0x0000008298227221 */ /* 0x001fce0000010000 */
[----:B------:R-:W0:Y:S08]  /*6fb0*/  MUFU.EX2 R151, R151 ;  /* 0x0000009700977308 */ /* 0x000e300000000800 */
[----:B------:R-:W0:Y:S01]  /*6fc0*/  MUFU.EX2 R141, R141 ;  /* 0x0000008d008d7308 */ /* 0x000e220000000800 */
[----:B-1----:R-:W-:-:S07]  /*6fd0*/  FADD.FTZ R34, R153, R34 ;  /* 0x0000002299227221 */ /* 0x002fce0000010000 */
[----:B------:R-:W1:Y:S01]  /*6fe0*/  MUFU.EX2 R150, R150 ;  /* 0x0000009600967308 */ /* 0x000e620000000800 */
[----:B---3--:R4:W-:Y:S07]  /*6ff0*/  STL [R1+0x3bc], R36 ;  /* 0x0003bc2401007387 */ /* 0x0089ee0000100800 */
[----:B------:R-:W3:Y:S01]  /*7000*/  MUFU.EX2 R140, R140 ;  /* 0x0000008c008c7308 */ /* 0x000ee20000000800 */
[----:B----4-:R-:W-:-:S07]  /*7010*/  FADD.FTZ R36, R135, R34 ;  /* 0x0000002287247221 */ /* 0x010fce0000010000 */
[----:B------:R-:W4:Y:S01]  /*7020*/  MUFU.EX2 R149, R149 ;  /* 0x0000009500957308 */ /* 0x000f220000000800 */
[----:B--2---:R-:W-:-:S07]  /*7030*/  FADD.FTZ R34, R143, R142 ;  /* 0x0000008e8f227221 */ /* 0x004fce0000010000 */
[----:B------:R-:W2:Y:S01]  /*7040*/  MUFU.EX2 R139, R139 ;  /* 0x0000008b008b7308 */ /* 0x000ea20000000800 */
[----:B------:R0:W-:Y:S07]  /*7050*/  STL [R1+0x448], R27 ;  /* 0x0004481b01007387 */ /* 0x0001ee0000100800 */
[----:B------:R-:W2:Y:S08]  /*7060*/  MUFU.EX2 R148, R148 ;  /* 0x0000009400947308 */ /* 0x000eb00000000800 */
[----:B------:R-:W2:Y:S01]  /*7070*/  MUFU.EX2 R138, R138 ;  /* 0x0000008a008a7308 */ /* 0x000ea20000000800 */
[----:B0-----:R-:W-:Y:S01]  /*7080*/  IMAD.MOV.U32 R27, RZ, RZ, R25 ;  /* 0x000000ffff1b7224 */ /* 0x001fe200078e0019 */
[----:B------:R0:W-:Y:S06]  /*7090*/  STL [R1+0x3d8], R28 ;  /* 0x0003d81c01007387 */ /* 0x0001ec0000100800 */
[----:B------:R-:W2:Y:S08]  /*70a0*/  MUFU.EX2 R147, R147 ;  /* 0x0000009300937308 */ /* 0x000eb00000000800 */
[----:B------:R-:W-:Y:S01]  /*70b0*/  MUFU.EX2 R137, R137 ;  /* 0x0000008900897308 */ /* 0x000fe20000000800 */
[----:B0-----:R-:W-:Y:S01]  /*70c0*/  VIADD R28, R42, 0x180 ;  /* 0x000001802a1c7836 */ /* 0x001fe20000000000 */
[----:B------:R-:W-:-:S06]  /*70d0*/  R2UR UR11, R27 ;  /* 0x000000001b0b72ca */ /* 0x000fcc00000e0000 */
[----:B------:R-:W0:Y:S01]  /*70e0*/  MUFU.EX2 R146, R146 ;  /* 0x0000009200927308 */ /* 0x000e220000000800 */
[----:B------:R-:W-:-:S07]  /*70f0*/  R2UR UR18, R28 ;  /* 0x000000001c1272ca */ /* 0x000fce00000e0000 */
[----:B------:R-:W0:Y:S01]  /*7100*/  MUFU.EX2 R132, R132 ;  /* 0x0000008400847308 */ /* 0x000e220000000800 */
[----:B-----5:R5:W-:Y:S04]  /*7110*/  STL [R1+0x384], R37 ;  /* 0x0003842501007387 */ /* 0x020be80000100800 */
[----:B------:R1:W-:Y:S04]  /*7120*/  STL [R1+0x3f4], R35 ;  /* 0x0003f42301007387 */ /* 0x0003e80000100800 */
[----:B------:R3:W-:Y:S01]  /*7130*/  STL [R1+0x410], R31 ;  /* 0x0004101f01007387 */ /* 0x0007e20000100800 */
[----:B-----5:R-:W-:Y:S01]  /*7140*/  FADD.FTZ R37, R151, R36 ;  /* 0x0000002497257221 */ /* 0x020fe20000010000 */
[----:B-1----:R-:W-:-:S03]  /*7150*/  FADD.FTZ R35, R141, R34 ;  /* 0x000000228d237221 */ /* 0x002fc60000010000 */
[----:B------:R-:W-:Y:S01]  /*7160*/  FADD.FTZ R36, R150, R37 ;  /* 0x0000002596247221 */ /* 0x000fe20000010000 */
[----:B---3--:R-:W-:Y:S02]  /*7170*/  IMAD.MOV.U32 R31, RZ, RZ, R25 ;  /* 0x000000ffff1f7224 */ /* 0x008fe400078e0019 */
[----:B------:R-:W-:Y:S01]  /*7180*/  FADD.FTZ R34, R140, R35 ;  /* 0x000000238c227221 */ /* 0x000fe20000010000 */
[----:B------:R-:W1:Y:S02]  /*7190*/  MUFU.EX2 R145, R145 ;  /* 0x0000009100917308 */ /* 0x000e640000000800 */
[----:B------:R-:W-:Y:S01]  /*71a0*/  R2UR UR15, R31 ;  /* 0x000000001f0f72ca */ /* 0x000fe200000e0000 */
[----:B----4-:R-:W-:Y:S01]  /*71b0*/  FADD.FTZ R31, R149, R36 ;  /* 0x00000024951f7221 */ /* 0x010fe20000010000 */
[----:B--2---:R-:W-:-:S04]  /*71c0*/  FADD.FTZ R27, R139, R34 ;  /* 0x000000228b1b7221 */ /* 0x004fc80000010000 */
[----:B------:R-:W2:Y:S01]  /*71d0*/  MUFU.EX2 R136, R136 ;  /* 0x0000008800887308 */ /* 0x000ea20000000800 */
[----:B------:R-:W-:Y:S01]  /*71e0*/  FADD.FTZ R28, R148, R31 ;  /* 0x0000001f941c7221 */ /* 0x000fe20000010000 */
[----:B------:R-:W-:-:S06]  /*71f0*/  R2UR UR23, R25 ;  /* 0x00000000191772ca */ /* 0x000fcc00000e0000 */
[----:B------:R-:W3:Y:S01]  /*7200*/  MUFU.EX2 R133, R133 ;  /* 0x0000008500857308 */ /* 0x000ee20000000800 */
[----:B------:R4:W-:Y:S07]  /*7210*/  STL [R1+0x2d0], R26 ;  /* 0x0002d01a01007387 */ /* 0x0009ee0000100800 */
[----:B------:R-:W5:Y:S01]  /*7220*/  MUFU.EX2 R134, R134 ;  /* 0x0000008600867308 */ /* 0x000f620000000800 */
[----:B------:R0:W-:Y:S01]  /*7230*/  STL [R1+0x330], R24 ;  /* 0x0003301801007387 */ /* 0x0001e20000100800 */
[----:B----4-:R-:W-:-:S03]  /*7240*/  VIADD R26, R42, 0x80 ;  /* 0x000000802a1a7836 */ /* 0x010fc60000000000 */
[----:B------:R4:W-:Y:S02]  /*7250*/  STL [R1+0x3a0], R29 ;  /* 0x0003a01d01007387 */ /* 0x0009e40000100800 */
[----:B------:R-:W-:Y:S01]  /*7260*/  R2UR UR10, R26 ;  /* 0x000000001a0a72ca */ /* 0x000fe200000e0000 */
[----:B------:R-:W-:Y:S01]  /*7270*/  FADD.FTZ R26, R138, R27 ;  /* 0x0000001b8a1a7221 */ /* 0x000fe20000010000 */
[----:B0-----:R-:W-:Y:S01]  /*7280*/  VIADD R24, R42, 0x200 ;  /* 0x000002002a187836 */ /* 0x001fe20000000000 */
[----:B------:R0:W-:Y:S01]  /*7290*/  STL [R1+0x464], R33 ;  /* 0x0004642101007387 */ /* 0x0001e20000100800 */
[----:B------:R-:W-:Y:S01]  /*72a0*/  FADD.FTZ R27, R147, R28 ;  /* 0x0000001c931b7221 */ /* 0x000fe20000010000 */
[----:B----4-:R-:W-:Y:S02]  /*72b0*/  IMAD.MOV.U32 R29, RZ, RZ, R25 ;  /* 0x000000ffff1d7224 */ /* 0x010fe400078e0019 */
[----:B------:R4:W-:Y:S01]  /*72c0*/  STL [R1+0x468], R43 ;  /* 0x0004682b01007387 */ /* 0x0009e20000100800 */
[----:B------:R-:W-:Y:S01]  /*72d0*/  R2UR UR22, R24 ;  /* 0x00000000181672ca */ /* 0x000fe200000e0000 */
[----:B------:R-:W-:Y:S01]  /*72e0*/  FADD.FTZ R24, R146, R27 ;  /* 0x0000001b92187221 */ /* 0x000fe20000010000 */
[----:B0-----:R-:W-:-:S02]  /*72f0*/  IMAD.MOV.U32 R33, RZ, RZ, R25 ;  /* 0x000000ffff217224 */ /* 0x001fc400078e0019 */
[----:B----4-:R-:W-:Y:S02]  /*7300*/  IMAD.MOV.U32 R43, RZ, RZ, R25 ;  /* 0x000000ffff2b7224 */ /* 0x010fe400078e0019 */
[----:B------:R-:W-:Y:S01]  /*7310*/  FADD.FTZ R25, R137, R26 ;  /* 0x0000001a89197221 */ /* 0x000fe20000010000 */
[----:B------:R-:W0:Y:S03]  /*7320*/  MUFU.EX2 R144, R144 ;  /* 0x0000009000907308 */ /* 0x000e260000000800 */
[----:B------:R-:W-:Y:S01]  /*7330*/  FADD.FTZ R25, R132, R25 ;  /* 0x0000001984197221 */ /* 0x000fe20000010000 */
[----:B-1----:R-:W-:-:S04]  /*7340*/  FADD.FTZ R27, R145, R24 ;  /* 0x00000018911b7221 */ /* 0x002fc80000010000 */
[----:B------:R-:W1:Y:S01]  /*7350*/  MUFU.EX2 R131, R131 ;  /* 0x0000008300837308 */ /* 0x000e620000000800 */
[----:B--2---:R-:W-:Y:S01]  /*7360*/  FADD.FTZ R24, R136, R25 ;  /* 0x0000001988187221 */ /* 0x004fe20000010000 */
[----:B------:R2:W-:Y:S03]  /*7370*/  STL [R1+0x2fc], R32 ;  /* 0x0002fc2001007387 */ /* 0x0005e60000100800 */
[----:B---3--:R-:W-:Y:S01]  /*7380*/  FADD.FTZ R25, R133, R24 ;  /* 0x0000001885197221 */ /* 0x008fe20000010000 */
[----:B------:R3:W-:Y:S01]  /*7390*/  STL [R1+0x368], R30 ;  /* 0x0003681e01007387 */ /* 0x0007e20000100800 */
[----:B------:R-:W-:Y:S02]  /*73a0*/  R2UR UR6, R42 ;  /* 0x000000002a0672ca */ /* 0x000fe400000e0000 */
[----:B------:R-:W-:Y:S01]  /*73b0*/  R2UR UR7, R43 ;  /* 0x000000002b0772ca */ /* 0x000fe200000e0000 */
[----:B-----5:R-:W-:Y:S01]  /*73c0*/  FADD.FTZ R24, R134, R25 ;  /* 0x0000001986187221 */ /* 0x020fe20000010000 */
[----:B------:R-:W-:Y:S01]  /*73d0*/  F2FP.F16.F32.PACK_AB R154, R135, R153 ;  /* 0x00000099879a723e */ /* 0x000fe200000000ff */
[----:B--2---:R-:W-:Y:S01]  /*73e0*/  VIADD R32, R42, 0x280 ;  /* 0x000002802a207836 */ /* 0x004fe20000000000 */
[----:B------:R-:W-:Y:S01]  /*73f0*/  F2FP.F16.F32.PACK_AB R152, R130, R152 ;  /* 0x000000988298723e */ /* 0x000fe200000000ff */
[----:B---3--:R-:W-:Y:S01]  /*7400*/  VIADD R30, R42, 0x100 ;  /* 0x000001002a1e7836 */ /* 0x008fe20000000000 */
[----:B------:R-:W-:-:S02]  /*7410*/  F2FP.F16.F32.PACK_AB R153, R142, R143 ;  /* 0x0000008f8e99723e */ /* 0x000fc400000000ff */
[----:B------:R-:W-:Y:S01]  /*7420*/  F2FP.F16.F32.PACK_AB R155, R140, R141 ;  /* 0x0000008d8c9b723e */ /* 0x000fe200000000ff */
[----:B------:R-:W-:Y:S01]  /*7430*/  STL [R1+0x2d4], R129 ;  /* 0x0002d48101007387 */ /* 0x000fe20000100800 */
[----:B------:R-:W-:Y:S01]  /*7440*/  R2UR UR14, R30 ;  /* 0x000000001e0e72ca */ /* 0x000fe200000e0000 */
[----:B0-----:R-:W-:Y:S01]  /*7450*/  FADD.FTZ R228, R144, R27 ;  /* 0x0000001b90e47221 */ /* 0x001fe20000010000 */
[----:B------:R-:W-:Y:S01]  /*7460*/  R2UR UR19, R29 ;  /* 0x000000001d1372ca */ /* 0x000fe200000e0000 */
[----:B------:R-:W-:Y:S01]  /*7470*/  STL [R1+0x2d8], R128 ;  /* 0x0002d88001007387 */ /* 0x000fe20000100800 */
[----:B------:R-:W-:Y:S01]  /*7480*/  R2UR UR26, R32 ;  /* 0x00000000201a72ca */ /* 0x000fe200000e0000 */
[----:B-1----:R-:W-:Y:S01]  /*7490*/  FADD.FTZ R171, R131, R24 ;  /* 0x0000001883ab7221 */ /* 0x002fe20000010000 */
[----:B------:R-:W-:Y:S01]  /*74a0*/  R2UR UR27, R33 ;  /* 0x00000000211b72ca */ /* 0x000fe200000e0000 */
[----:B------:R-:W-:Y:S01]  /*74b0*/  STL [R1+0x2dc], R127 ;  /* 0x0002dc7f01007387 */ /* 0x000fe20000100800 */
[----:B------:R-:W-:-:S02]  /*74c0*/  F2FP.F16.F32.PACK_AB R156, R150, R151 ;  /* 0x00000097969c723e */ /* 0x000fc400000000ff */
[----:B------:R-:W-:Y:S01]  /*74d0*/  F2FP.F16.F32.PACK_AB R158, R148, R149 ;  /* 0x00000095949e723e */ /* 0x000fe200000000ff */
[----:B------:R-:W-:Y:S01]  /*74e0*/  STL [R1+0x2e0], R126 ;  /* 0x0002e07e01007387 */ /* 0x000fe20000100800 */
[----:B------:R-:W-:Y:S02]  /*74f0*/  F2FP.F16.F32.PACK_AB R160, R146, R147 ;  /* 0x0000009392a0723e */ /* 0x000fe400000000ff */
[----:B------:R-:W-:Y:S01]  /*7500*/  F2FP.F16.F32.PACK_AB R162, R144, R145 ;  /* 0x0000009190a2723e */ /* 0x000fe200000000ff */
[----:B------:R-:W-:Y:S01]  /*7510*/  STL [R1+0x2e4], R40 ;  /* 0x0002e42801007387 */ /* 0x000fe20000100800 */
[----:B------:R-:W-:Y:S02]  /*7520*/  F2FP.F16.F32.PACK_AB R157, R138, R139 ;  /* 0x0000008b8a9d723e */ /* 0x000fe400000000ff */
[----:B------:R-:W-:Y:S01]  /*7530*/  F2FP.F16.F32.PACK_AB R159, R132, R137 ;  /* 0x00000089849f723e */ /* 0x000fe200000000ff */
[----:B------:R-:W-:Y:S01]  /*7540*/  STL [R1+0x2e8], R125 ;  /* 0x0002e87d01007387 */ /* 0x000fe20000100800 */
[----:B------:R-:W-:-:S02]  /*7550*/  F2FP.F16.F32.PACK_AB R161, R133, R136 ;  /* 0x0000008885a1723e */ /* 0x000fc400000000ff */
[----:B------:R-:W-:Y:S01]  /*7560*/  F2FP.F16.F32.PACK_AB R163, R131, R134 ;  /* 0x0000008683a3723e */ /* 0x000fe200000000ff */
        /* <DEDUP_REMOVED lines=83> */
[----:B------:R0:W-:Y:S02]  /*7aa0*/  STL [R1+0x46c], R41 ;  /* 0x00046c2901007387 */ /* 0x0001e40000100800 */
[----:B0-----:R-:W-:-:S06]  /*7ab0*/  WARPGROUP.ARRIVE ;  /* 0x00000000000079c5 */ /* 0x001fcc0000000000 */
[----:B------:R-:W-:Y:S03]  /*7ac0*/  HGMMA.64x256x16.F32 R24, R152, gdesc[UR4].tnspB, RZ, !UPT, gsb0 ;  /* 0x43e0000498187df0 */ /* 0x000fe6000c0008ff */
[----:B------:R-:W-:Y:S02]  /*7ad0*/  WARPGROUP.DEPBAR.LE gsb0, 0x0 ;  /* 0x00008000000079c5 */ /* 0x000fe40000010000 */
        /* <DEDUP_REMOVED lines=34> */
[----:B------:R-:W0:Y:S08]  /*7d00*/  MUFU.EX2 R152, R172 ;  /* 0x000000ac00987308 */ /* 0x000e300000000800 */
[----:B------:R-:W-:Y:S08]  /*7d10*/  MUFU.EX2 R173, R173 ;  /* 0x000000ad00ad7308 */ /* 0x000ff00000000800 */
[----:B------:R-:W-:Y:S08]  /*7d20*/  MUFU.EX2 R154, R174 ;  /* 0x000000ae009a7308 */ /* 0x000ff00000000800 */
[----:B------:R-:W1:Y:S08]  /*7d30*/  MUFU.EX2 R153, R225 ;  /* 0x000000e100997308 */ /* 0x000e700000000800 */
[----:B------:R-:W-:Y:S08]  /*7d40*/  MUFU.EX2 R175, R175 ;  /* 0x000000af00af7308 */ /* 0x000ff00000000800 */
[----:B------:R-:W2:Y:S08]  /*7d50*/  MUFU.EX2 R226, R226 ;  /* 0x000000e200e27308 */ /* 0x000eb00000000800 */
[----:B------:R-:W-:Y:S08]  /*7d60*/  MUFU.EX2 R227, R227 ;  /* 0x000000e300e37308 */ /* 0x000ff00000000800 */
[----:B------:R-:W3:Y:S01]  /*7d70*/  MUFU.EX2 R170, R170 ;  /* 0x000000aa00aa7308 */ /* 0x000ee20000000800 */
[----:B0-----:R-:W-:Y:S01]  /*7d80*/  FADD.FTZ R228, R152, R228 ;  /* 0x000000e498e47221 */ /* 0x001fe20000010000 */
[----:B-1----:R-:W-:Y:S01]  /*7d90*/  FADD.FTZ R171, R153, R171 ;  /* 0x000000ab99ab7221 */ /* 0x002fe20000010000 */
[----:B------:R-:W-:-:S02]  /*7da0*/  F2FP.F16.F32.PACK_AB R152, R173, R152 ;  /* 0x00000098ad98723e */ /* 0x000fc400000000ff */
[----:B--2---:R-:W-:Y:S02]  /*7db0*/  F2FP.F16.F32.PACK_AB R153, R226, R153 ;  /* 0x00000099e299723e */ /* 0x004fe400000000ff */
[----:B---3--:R-:W-:Y:S01]  /*7dc0*/  F2FP.F16.F32.PACK_AB R155, R170, R227 ;  /* 0x000000e3aa9b723e */ /* 0x008fe200000000ff */
        /* <DEDUP_REMOVED lines=35> */
[----:B------:R-:W-:-:S04]  /*8000*/  FADD.FTZ R156, R173, R228 ;  /* 0x000000e4ad9c7221 */ /* 0x000fc80000010000 */
[----:B------:R-:W-:Y:S01]  /*8010*/  FADD.FTZ R156, R154, R156 ;  /* 0x0000009c9a9c7221 */ /* 0x000fe20000010000 */
[C---:B------:R-:W-:Y:S01]  /*8020*/  F2FP.F16.F32.PACK_AB R154, R175.reuse, R154 ;  /* 0x0000009aaf9a723e */ /* 0x040fe200000000ff */
[----:B------:R-:W-:Y:S01]  /*8030*/  MUFU.EX2 R165, R165 ;  /* 0x000000a500a57308 */ /* 0x000fe20000000800 */
[----:B------:R-:W-:Y:S01]  /*8040*/  FADD.FTZ R171, R226, R171 ;  /* 0x000000abe2ab7221 */ /* 0x000fe20000010000 */
[----:B------:R-:W-:-:S06]  /*8050*/  FADD.FTZ R156, R175, R156 ;  /* 0x0000009caf9c7221 */ /* 0x000fcc0000010000 */
[----:B------:R-:W-:Y:S08]  /*8060*/  MUFU.EX2 R21, R21 ;  /* 0x0000001500157308 */ /* 0x000ff00000000800 */
[----:B------:R-:W-:Y:S08]  /*8070*/  MUFU.EX2 R168, R168 ;  /* 0x000000a800a87308 */ /* 0x000ff00000000800 */
[----:B------:R-:W-:Y:S08]  /*8080*/  MUFU.EX2 R169, R169 ;  /* 0x000000a900a97308 */ /* 0x000ff00000000800 */
[----:B------:R-:W-:Y:S01]  /*8090*/  MUFU.EX2 R20, R20 ;  /* 0x0000001400147308 */ /* 0x000fe20000000800 */
[----:B------:R-:W-:-:S04]  /*80a0*/  FADD.FTZ R171, R227, R171 ;  /* 0x000000abe3ab7221 */ /* 0x000fc80000010000 */
[----:B------:R-:W-:Y:S01]  /*80b0*/  FADD.FTZ R170, R170, R171 ;  /* 0x000000abaaaa7221 */ /* 0x000fe20000010000 */
        /* <DEDUP_REMOVED lines=43> */
[----:B------:R-:W-:-:S07]  /*8370*/  WARPGROUP.DEPBAR.LE gsb0, 0x0 ;  /* 0x00008000000079c5 */ /* 0x000fce0000010000 */
[----:B------:R-:W0:Y:S08]  /*8380*/  MUFU.EX2 R152, R166 ;  /* 0x000000a600987308 */ /* 0x000e300000000800 */
[----:B------:R-:W1:Y:S08]  /*8390*/  MUFU.EX2 R154, R164 ;  /* 0x000000a4009a7308 */ /* 0x000e700000000800 */
[----:B------:R-:W2:Y:S01]  /*83a0*/  MUFU.EX2 R153, R167 ;  /* 0x000000a700997308 */ /* 0x000ea20000000800 */
[----:B0-----:R-:W-:-:S04]  /*83b0*/  FADD.FTZ R156, R152, R156 ;  /* 0x0000009c989c7221 */ /* 0x001fc80000010000 */
[C---:B------:R-:W-:Y:S01]  /*83c0*/  FADD.FTZ R156, R165.reuse, R156 ;  /* 0x0000009ca59c7221 */ /* 0x040fe20000010000 */
[----:B------:R-:W-:Y:S02]  /*83d0*/  F2FP.F16.F32.PACK_AB R152, R165, R152 ;  /* 0x00000098a598723e */ /* 0x000fe400000000ff */
[----:B------:R-:W-:Y:S01]  /*83e0*/  F2FP.F16.F32.PACK_AB R155, R20, R169 ;  /* 0x000000a9149b723e */ /* 0x000fe200000000ff */
[----:B-1----:R-:W-:Y:S01]  /*83f0*/  FADD.FTZ R156, R154, R156 ;  /* 0x0000009c9a9c7221 */ /* 0x002fe20000010000 */
[----:B------:R-:W-:Y:S01]  /*8400*/  F2FP.F16.F32.PACK_AB R154, R21, R154 ;  /* 0x0000009a159a723e */ /* 0x000fe200000000ff */
[----:B------:R-:W-:Y:S01]  /*8410*/  STL.128 [R1+0x270], R24 ;  /* 0x0002701801007387 */ /* 0x000fe20000100c00 */
[----:B--2---:R-:W-:Y:S01]  /*8420*/  FADD.FTZ R170, R153, R170 ;  /* 0x000000aa99aa7221 */ /* 0x004fe20000010000 */
[----:B------:R-:W-:Y:S02]  /*8430*/  F2FP.F16.F32.PACK_AB R153, R168, R153 ;  /* 0x00000099a899723e */ /* 0x000fe400000000ff */
        /* <DEDUP_REMOVED lines=35> */
[----:B------:R-:W-:-:S03]  /*8670*/  FADD.FTZ R156, R21, R156 ;  /* 0x0000009c159c7221 */ /* 0x000fc60000010000 */
[----:B------:R-:W-:Y:S01]  /*8680*/  FADD.FTZ R170, R20, R170 ;  /* 0x000000aa14aa7221 */ /* 0x000fe20000010000 */
[----:B------:R-:W-:-:S03]  /*8690*/  FADD.FTZ R20, R11, R156 ;  /* 0x0000009c0b147221 */ /* 0x000fc60000010000 */
[----:B------:R-:W-:Y:S01]  /*86a0*/  FADD.FTZ R170, R15, R170 ;  /* 0x000000aa0faa7221 */ /* 0x000fe20000010000 */
[----:B------:R-:W-:-:S03]  /*86b0*/  FADD.FTZ R20, R12, R20 ;  /* 0x000000140c147221 */ /* 0x000fc60000010000 */
[----:B------:R-:W-:Y:S01]  /*86c0*/  FADD.FTZ R170, R18, R170 ;  /* 0x000000aa12aa7221 */ /* 0x000fe20000010000 */
[----:B------:R-:W-:Y:S02]  /*86d0*/  WARPGROUP.DEPBAR.LE gsb0, 0x0 ;  /* 0x00008000000079c5 */ /* 0x000fe40000010000 */
[----:B------:R-:W-:Y:S02]  /*86e0*/  F2FP.F16.F32.PACK_AB R152, R12, R11 ;  /* 0x0000000b0c98723e */ /* 0x000fe400000000ff */
[----:B------:R-:W-:Y:S02]  /*86f0*/  F2FP.F16.F32.PACK_AB R153, R18, R15 ;  /* 0x0000000f1299723e */ /* 0x000fe400000000ff */
        /* <DEDUP_REMOVED lines=35> */
[----:B------:R-:W-:Y:S03]  /*8930*/  HGMMA.64x256x16.F32 R24, R152, gdesc[UR24].tnspB, R24, gsb0 ;  /* 0x43e0001898187df0 */ /* 0x000fe60008000818 */
[----:B------:R-:W-:Y:S02]  /*8940*/  WARPGROUP.DEPBAR.LE gsb0, 0x0 ;  /* 0x00008000000079c5 */ /* 0x000fe40000010000 */
[----:B------:R0:W-:Y:S04]  /*8950*/  STL.128 [R1+0x270], R24 ;  /* 0x0002701801007387 */ /* 0x0001e80000100c00 */
[----:B------:R1:W-:Y:S04]  /*8960*/  STL.128 [R1+0x450], R144 ;  /* 0x0004509001007387 */ /* 0x0003e80000100c00 */
[----:B------:R2:W-:Y:S04]  /*8970*/  STL.128 [R1+0x280], R28 ;  /* 0x0002801c01007387 */ /* 0x0005e80000100c00 */
[----:B------:R3:W-:Y:S04]  /*8980*/  STL.128 [R1+0x290], R32 ;  /* 0x0002902001007387 */ /* 0x0007e80000100c00 */
[----:B0-----:R-:W4:Y:S04]  /*8990*/  @!P0 LDL.64 R24, [R1+0x68] ;  /* 0x0000680001188983 */ /* 0x001f280000100a00 */
[----:B-1----:R-:W5:Y:S04]  /*89a0*/  @!P0 LDL R144, [R1+0x218] ;  /* 0x0002180001908983 */ /* 0x002f680000100800 */
        /* <DEDUP_REMOVED lines=28> */
[----:B------:R-:W5:Y:S04]  /*8b70*/  LDL R11, [R1+0x270] ;  /* 0x00027000010b7983 */ /* 0x000f680000100800 */
[----:B------:R-:W5:Y:S04]  /*8b80*/  LDL R12, [R1+0x274] ;  /* 0x00027400010c7983 */ /* 0x000f680000100800 */
[----:B------:R-:W5:Y:S04]  /*8b90*/  LDL R18, [R1+0x278] ;  /* 0x0002780001127983 */ /* 0x000f680000100800 */
[----:B------:R-:W5:Y:S04]  /*8ba0*/  LDL R21, [R1+0x27c] ;  /* 0x00027c0001157983 */ /* 0x000f680000100800 */
[----:B------:R-:W5:Y:S04]  /*8bb0*/  LDL R26, [R1+0x280] ;  /* 0x00028000011a7983 */ /* 0x000f680000100800 */
[----:B------:R-:W5:Y:S04]  /*8bc0*/  LDL R27, [R1+0x284] ;  /* 0x00028400011b7983 */ /* 0x000f680000100800 */
[----:B--2---:R-:W2:Y:S04]  /*8bd0*/  LDL R28, [R1+0x288] ;  /* 0x00028800011c7983 */ /* 0x004ea80000100800 */
[----:B------:R-:W2:Y:S04]  /*8be0*/  LDL R29, [R1+0x28c] ;  /* 0x00028c00011d7983 */ /* 0x000ea80000100800 */
[----:B------:R-:W2:Y:S04]  /*8bf0*/  LDL R30, [R1+0x290] ;  /* 0x00029000011e7983 */ /* 0x000ea80000100800 */
[----:B------:R-:W2:Y:S04]  /*8c00*/  LDL R31, [R1+0x294] ;  /* 0x00029400011f7983 */ /* 0x000ea80000100800 */
[----:B---3--:R-:W3:Y:S04]  /*8c10*/  LDL R32, [R1+0x298] ;  /* 0x0002980001207983 */ /* 0x008ee80000100800 */
[----:B------:R-:W3:Y:S04]  /*8c20*/  LDL R33, [R1+0x29c] ;  /* 0x00029c0001217983 */ /* 0x000ee80000100800 */
[----:B------:R-:W3:Y:S04]  /*8c30*/  LDL R34, [R1+0x2a0] ;  /* 0x0002a00001227983 */ /* 0x000ee80000100800 */
[----:B------:R-:W3:Y:S04]  /*8c40*/  LDL R35, [R1+0x2a4] ;  /* 0x0002a40001237983 */ /* 0x000ee80000100800 */
[----:B0-----:R-:W3:Y:S04]  /*8c50*/  LDL R36, [R1+0x2a8] ;  /* 0x0002a80001247983 */ /* 0x001ee80000100800 */
[----:B------:R-:W3:Y:S04]  /*8c60*/  LDL R37, [R1+0x2ac] ;  /* 0x0002ac0001257983 */ /* 0x000ee80000100800 */
[----:B------:R-:W3:Y:S04]  /*8c70*/  LDL R38, [R1+0x2b0] ;  /* 0x0002b00001267983 */ /* 0x000ee80000100800 */
[----:B------:R-:W3:Y:S04]  /*8c80*/  LDL R39, [R1+0x2b4] ;  /* 0x0002b40001277983 */ /* 0x000ee80000100800 */
[----:B-1----:R-:W3:Y:S04]  /*8c90*/  LDL R40, [R1+0x2b8] ;  /* 0x0002b80001287983 */ /* 0x002ee80000100800 */
        /* <DEDUP_REMOVED lines=106> */
[----:B-----5:R-:W5:Y:S04]  /*9340*/  LDL R148, [R1+0x464] ;  /* 0x0004640001947983 */ /* 0x020f680000100800 */
[----:B------:R-:W5:Y:S04]  /*9350*/  LDL R149, [R1+0x468] ;  /* 0x0004680001957983 */ /* 0x000f680000100800 */
[----:B------:R-:W5:Y:S01]  /*9360*/  LDL R150, [R1+0x46c] ;  /* 0x00046c0001967983 */ /* 0x000f620000100800 */
[----:B------:R-:W-:Y:S01]  /*9370*/  @!P0 MOV R25, R24 ;  /* 0x0000001800198202 */ /* 0x000fe20000000f00 */
[----:B------:R-:W-:Y:S01]  /*9380*/  FADD.FTZ R13, R13, R20 ;  /* 0x000000140d0d7221 */ /* 0x000fe20000010000 */
[----:B------:R-:W-:Y:S01]  /*9390*/  FADD.FTZ R15, R19, R170 ;  /* 0x000000aa130f7221 */ /* 0x000fe20000010000 */
[----:B------:R-:W-:Y:S02]  /*93a0*/  STL [R1+0x88], RZ ;  /* 0x000088ff01007387 */ /* 0x000fe40000100800 */
[----:B------:R-:W-:-:S02]  /*93b0*/  @!P0 IMAD R144, R144, 0x8, R25 ;  /* 0x0000000890908824 */ /* 0x000fc400078e0219 */
        /* <DEDUP_REMOVED lines=136> */
[----:B-----5:R1:W-:Y:S04]  /*9c40*/  STL [R1+0x464], R148 ;  /* 0x0004649401007387 */ /* 0x0203e80000100800 */
[----:B------:R1:W-:Y:S04]  /*9c50*/  STL [R1+0x468], R149 ;  /* 0x0004689501007387 */ /* 0x0003e80000100800 */
[----:B------:R1:W-:Y:S01]  /*9c60*/  STL [R1+0x46c], R150 ;  /* 0x00046c9601007387 */ /* 0x0003e20000100800 */
[----:B------:R1:W-:Y:S03]  /*9c70*/  @!P0 SYNCS.ARRIVE.TRANS64.RED.A1T0 RZ, [R144+URZ], RZ ;  /* 0x000000ff90ff89a7 */ /* 0x0003e6000810043f */
[----:B0-----:R-:W2:Y:S01]  /*9c80*/  LDL R0, [R1+0x70] ;  /* 0x0000700001007983 */ /* 0x001ea20000100800 */
[----:B------:R-:W-:Y:S01]  /*9c90*/  ISETP.NE.AND P1, PT, R4, 0x1, PT ;  /* 0x000000010400780c */ /* 0x000fe20003f25270 */
[----:B------:R-:W-:-:S06]  /*9ca0*/  UIADD3 UR49, UR49, -0x2, URZ ;  /* 0xfffffffe31317890 */ /* 0x000fcc000fffe03f */
[----:B------:R-:W-:Y:S02]  /*9cb0*/  IMAD.U32 R10, RZ, RZ, UR49 ;  /* 0x00000031ff0a7e24 */ /* 0x000fe4000f8e00ff */
[----:B--2---:R-:W-:-:S04]  /*9cc0*/  IMAD.SHL.U32 R0, R0, 0x80, RZ ;  /* 0x0000008000007824 */ /* 0x004fc800078e00ff */
[----:B------:R-:W-:-:S04]  /*9cd0*/  @P1 IMAD.HI.U32 R5, R0, R5, RZ ;  /* 0x0000000500051227 */ /* 0x000fc800078e00ff */
[----:B------:R-:W-:Y:S01]  /*9ce0*/  IMAD.MOV.U32 R4, RZ, RZ, R0 ;  /* 0x000000ffff047224 */ /* 0x000fe200078e0000 */
[----:B------:R-:W-:Y:S02]  /*9cf0*/  @P1 SHF.R.U32.HI R4, RZ, R6, R5 ;  /* 0x00000006ff041219 */ /* 0x000fe40000011605 */
[----:B------:R-:W-:-:S03]  /*9d00*/  ISETP.GE.AND P1, PT, R9, 0x1, PT ;  /* 0x000000010900780c */ /* 0x000fc60003f26270 */
[----:B------:R-:W-:-:S04]  /*9d10*/  VIADD R5, R4, UR46 ;  /* 0x0000002e04057c36 */ /* 0x000fc80008000000 */
        /* <DEDUP_REMOVED lines=12> */
.L_x_3249:
[----:B------:R-:W-:-:S13]  /*9de0*/  ISETP.NE.AND P1, PT, R9, 0x1, PT ;  /* 0x000000010900780c */ /* 0x000fda0003f25270 */
[----:B------:R-:W-:-:S05]  /*9df0*/  @P1 IMAD.HI.U32 R2, R4, R2, RZ ;  /* 0x0000000204021227 */ /* 0x000fca00078e00ff */
[----:B------:R-:W-:-:S07]  /*9e00*/  @P1 SHF.R.U32.HI R4, RZ, R3, R2 ;  /* 0x00000003ff041219 */ /* 0x000fce0000011602 */
.L_x_3250:
[----:B------:R-:W-:Y:S05]  /*9e10*/  BSYNC B0 ;  /* 0x0000000000007941 */ /* 0x000fea0003800000 */
.L_x_3248:
[----:B------:R-:W-:-:S05]  /*9e20*/  IMAD R9, R4, R9, R9 ;  /* 0x0000000904097224 */ /* 0x000fca00078e0209 */
[----:B------:R-:W-:-:S07]  /*9e30*/  VIMNMX R8, R8, R9, PT ;  /* 0x0000000908087248 */ /* 0x000fce0003fe0100 */
.L_x_3247:
[----:B------:R-:W-:Y:S01]  /*9e40*/  IMAD.HI R8, R8, 0x2aaaaaab, RZ ;  /* 0x2aaaaaab08087827 */ /* 0x000fe200078e02ff */
[----:B------:R-:W-:Y:S04]  /*9e50*/  BSSY B2, `(.L_x_3251) ;  /* 0x0000016000027945 */ /* 0x000fe80003800000 */
[----:B------:R-:W-:-:S04]  /*9e60*/  SHF.R.U32.HI R3, RZ, 0x1f, R8 ;  /* 0x0000001fff037819 */ /* 0x000fc80000011608 */
[----:B------:R-:W-:-:S04]  /*9e70*/  LEA.HI.SX32 R3, R8, R3, 0x1c ;  /* 0x0000000308037211 */ /* 0x000fc800078fe2ff */
[----:B------:R-:W-:-:S04]  /*9e80*/  VIMNMX R11, R3, UR45, !PT ;  /* 0x0000002d030b7c48 */ /* 0x000fc8000ffe0100 */
[----:B------:R-:W-:-:S13]  /*9e90*/  ISETP.GE.AND P1, PT, R10, R11, PT ;  /* 0x0000000b0a00720c */ /* 0x000fda0003f26270 */
[----:B------:R-:W-:Y:S05]  /*9ea0*/  @!P1 BRA `(.L_x_3252) ;  /* 0x0000000000409947 */ /* 0x000fea0003800000 */
[----:B------:R-:W-:Y:S01]  /*9eb0*/  BSSY B1, `(.L_x_3253) ;  /* 0x000000d000017945 */ /* 0x000fe20003800000 */
.L_x_3255:
[C---:B------:R-:W-:Y:S01]  /*9ec0*/  IADD3 R2, P1, R16.reuse, 0x70, RZ ;  /* 0x0000007010027810 */ /* 0x040fe20007f3e0ff */
[----:B------:R-:W-:Y:S01]  /*9ed0*/  BSSY B0, `(.L_x_3254) ;  /* 0x0000007000007945 */ /* 0x000fe20003800000 */
[C---:B------:R-:W-:Y:S01]  /*9ee0*/  IADD3 R24, P2, R16.reuse, 0x13c, RZ ;  /* 0x0000013c10187810 */ /* 0x040fe20007f5e0ff */
[----:B------:R-:W-:Y:S01]  /*9ef0*/  VIADD R0, R16, 0x178 ;  /* 0x0000017810007836 */ /* 0x000fe20000000000 */
[----:B------:R-:W-:Y:S01]  /*9f00*/  MOV R225, 0x9f40 ;  /* 0x00009f4000e17802 */ /* 0x000fe20000000f00 */
[--C-:B------:R-:W-:Y:S02]  /*9f10*/  IMAD.X R3, RZ, RZ, R17.reuse, P1 ;  /* 0x000000ffff037224 */ /* 0x100fe400008e0611 */
[----:B------:R-:W-:-:S08]  /*9f20*/  IMAD.X R25, RZ, RZ, R17, P2 ;  /* 0x000000ffff197224 */ /* 0x000fd000010e0611 */
[----:B------:R-:W-:Y:S05]  /*9f30*/  CALL.REL.NOINC `($_ZN7cutlass13device_kernelIN5flash11enable_sm90INS1_16FlashAttnFwdSm90INS1_25CollectiveMainloopFwdSm90ILi2EN4cute5tupleIJNS5_1CILi1EEES8_S8_EEENS6_IJNS7_ILi128EEENS7_ILi96EEENS7_ILi64EEEEEELi256ENS_6half_tEfNS_4arch4Sm90ELb0ELb1ELb1ELb1ELb0ELb0ELb1ELb1ELb0ELb1ELb1ELb0EEENS1_21CollectiveEpilogueFwdINS6_IJSA_NS7_ILi256EEESB_EEES9_SE_SG_Li256ELb1ELb1ELb1ELb0EEENS1_36VarlenDynamicPersistentTileSchedulerILi128ELi96ELi256ELi128ELb1ELb1ELb1ELb1ELb0ELb1EEEEEEEEEvNT_6ParamsE$_ZZN5flash25CollectiveMainloopFwdSm90ILi2EN4cute5tupleIJNS1_1CILi1EEES4_S4_EEENS2_IJNS3_ILi128EEENS3_ILi96EEENS3_ILi64EEEEEELi256EN7cutlass6half_tEfNSA_4arch4Sm90ELb0ELb1ELb1ELb1ELb0ELb0ELb1ELb1ELb0ELb1ELb1ELb0EE3mmaINS_16FlashAttnFwdSm90ISE_NS_21CollectiveEpilogueFwdINS2_IJS6_NS3_ILi256EEES7_EEES5_SB_SD_Li256ELb1ELb1ELb1ELb0EEENS_36VarlenDynamicPersistentTileSchedulerILi128ELi96ELi256ELi128ELb1ELb1ELb1ELb1ELb0ELb1EEEE13SharedStorageENS1_6TensorINS1_11ArrayEngineIfLm128EEENS1_6LayoutINS2_IJNS2_IJNS3_ILi2EEEST_NS3_ILi32EEEEEES4_S4_EEENS2_IJNS2_IJS4_ST_NS3_ILi4EEEEEENS3_ILi0EEESZ_EEEEEEENS_7SoftmaxILi2ELi0EEEEEbRKNSE_6ParamsENSA_25PipelineTmaAsyncNoClusterILi2ENSA_16PipelineTmaAsyncILi2EEEEES1B_RNSA_13PipelineStateILj2EEERT0_RT1_iRiRKNS_16SeqlenInfoQKNewKILb1ELb0EEENS2_IJiiiiEEERT_ENKUliT_T0_T1_E_clIZSF_ISO_S12_S14_EbS17_S1B_S1B_S1E_S1G_S1I_iS1J_S1N_S1O_S1Q_EUlRS1R_iE1_NS3_ILb0EEENS3_ILb1EEEEEDaiS1R_S1S_S1T_) ;  /* 0x0000025c00587944 */ /* 0x000fea0003c00000 */
[----:B------:R-:W-:Y:S05]  /*9f40*/  BSYNC B0 ;  /* 0x0000000000007941 */ /* 0x000fea0003800000 */
.L_x_3254:
[C---:B------:R-:W-:Y:S01]  /*9f50*/  ISETP.GT.AND P1, PT, R10.reuse, R11, PT ;  /* 0x0000000b0a00720c */ /* 0x040fe20003f24270 */
[----:B------:R-:W-:-:S12]  /*9f60*/  VIADD R10, R10, 0xffffffff ;  /* 0xffffffff0a0a7836 */ /* 0x000fd80000000000 */
[----:B------:R-:W-:Y:S05]  /*9f70*/  @P1 BRA `(.L_x_3255) ;  /* 0xfffffffc00d01947 */ /* 0x000fea000383ffff */
[----:B------:R-:W-:Y:S05]  /*9f80*/  BSYNC B1 ;  /* 0x0000000000017941 */ /* 0x000fea0003800000 */
.L_x_3253:
[----:B------:R-:W2:Y:S02]  /*9f90*/  LDL R0, [R1+0x70] ;  /* 0x0000700001007983 */ /* 0x000ea40000100800 */
[----:B--2---:R-:W-:-:S07]  /*9fa0*/  IMAD.SHL.U32 R0, R0, 0x80, RZ ;  /* 0x0000008000007824 */ /* 0x004fce00078e00ff */
.L_x_3252:
[----:B------:R-:W-:Y:S05]  /*9fb0*/  BSYNC B2 ;  /* 0x0000000000027941 */ /* 0x000fea0003800000 */
.L_x_3251:
        /* <DEDUP_REMOVED lines=10> */
[----:B------:R-:W-:-:S04]  /*a060*/  VIADD R0, R0, UR42 ;  /* 0x0000002a00007c36 */ /* 0x000fc80008000000 */
        /* <DEDUP_REMOVED lines=12> */
.L_x_3258:
[----:B------:R-:W-:-:S13]  /*a130*/  ISETP.NE.AND P1, PT, R7, 0x1, PT ;  /* 0x000000010700780c */ /* 0x000fda0003f25270 */
[----:B------:R-:W0:Y:S02]  /*a140*/  @P1 LDC.64 R4, c[0x0][0xae0] ;  /* 0x0002b800ff041b82 */ /* 0x000e240000000a00 */
[----:B0-----:R-:W-:-:S05]  /*a150*/  @P1 IMAD.HI.U32 R4, R0, R4, RZ ;  /* 0x0000000400041227 */ /* 0x001fca00078e00ff */
[----:B------:R-:W-:-:S07]  /*a160*/  @P1 SHF.R.U32.HI R0, RZ, R5, R4 ;  /* 0x00000005ff001219 */ /* 0x000fce0000011604 */
.L_x_3259:
[----:B------:R-:W-:Y:S05]  /*a170*/  BSYNC B0 ;  /* 0x0000000000007941 */ /* 0x000fea0003800000 */
.L_x_3257:
[----:B------:R-:W-:-:S05]  /*a180*/  IMAD R3, R0, R7, RZ ;  /* 0x0000000700037224 */ /* 0x000fca00078e02ff */
[----:B------:R-:W-:-:S07]  /*a190*/  VIMNMX R2, R2, R3, !PT ;  /* 0x0000000302027248 */ /* 0x000fce0007fe0100 */
.L_x_3256:
[----:B------:R-:W-:-:S04]  /*a1a0*/  VIADD R2, R2, 0x5f ;  /* 0x0000005f02027836 */ /* 0x000fc80000000000 */
[----:B------:R-:W-:-:S05]  /*a1b0*/  IMAD.HI R2, R2, 0x2aaaaaab, RZ ;  /* 0x2aaaaaab02027827 */ /* 0x000fca00078e02ff */
[----:B------:R-:W-:-:S04]  /*a1c0*/  SHF.R.U32.HI R3, RZ, 0x1f, R2 ;  /* 0x0000001fff037819 */ /* 0x000fc80000011602 */
[----:B------:R-:W-:-:S04]  /*a1d0*/  LEA.HI.SX32 R2, R2, R3, 0x1c ;  /* 0x0000000302027211 */ /* 0x000fc800078fe2ff */
[----:B------:R-:W-:-:S04]  /*a1e0*/  VIMNMX R2, R2, UR45, !PT ;  /* 0x0000002d02027c48 */ /* 0x000fc8000ffe0100 */
[----:B------:R-:W-:-:S13]  /*a1f0*/  ISETP.GE.AND P1, PT, R10, R2, PT ;  /* 0x000000020a00720c */ /* 0x000fda0003f26270 */
[----:B------:R-:W-:Y:S05]  /*a200*/  @!P1 BRA `(.L_x_3260) ;  /* 0x0000009c00a89947 */ /* 0x000fea0003800000 */
.L_x_3277:
[----:B0-----:R-:W2:Y:S04]  /*a210*/  LD.E R3, desc[UR40][R16.64+0x218] ;  /* 0x0002182810037980 */ /* 0x001ea8000c101900 */
        /* <DEDUP_REMOVED lines=13> */
[----:B------:R-:W-:Y:S01]  /*a2f0*/  IMAD.MOV.U32 R5, RZ, RZ, R10 ;  /* 0x000000ffff057224 */ /* 0x000fe200078e000a */
[----:B------:R-:W-:Y:S05]  /*a300*/  YIELD ;  /* 0x0000000000007946 */ /* 0x000fea0003800000 */
[----:B------:R-:W-:Y:S01]  /*a310*/  BSSY B0, `(.L_x_3261) ;  /* 0x0000008000007945 */ /* 0x000fe20003800000 */
[----:B------:R-:W-:Y:S01]  /*a320*/  VIADD R10, R10, 0xffffffff ;  /* 0xffffffff0a0a7836 */ /* 0x000fe20000000000 */
[----:B------:R-:W-:Y:S01]  /*a330*/  ISETP.GT.AND P1, PT, R5, R2, PT ;  /* 0x000000020500720c */ /* 0x000fe20003f24270 */
[----:B-1----:R-:W-:Y:S01]  /*a340*/  @!P2 IMAD.MOV.U32 R3, RZ, RZ, RZ ;  /* 0x000000ffff03a224 */ /* 0x002fe200078e00ff */
[----:B--2---:R-:W-:-:S04]  /*a350*/  LOP3.LUT R0, R0, 0x1, RZ, 0xfc, !PT ;  /* 0x0000000100007812 */ /* 0x004fc800078efcff */
[----:B------:R-:W-:-:S13]  /*a360*/  ISETP.NE.AND P3, PT, R0, 0x3, PT ;  /* 0x000000030000780c */ /* 0x000fda0003f65270 */
[----:B0-----:R-:W-:Y:S05]  /*a370*/  @!P3 BRA `(.L_x_3262) ;  /* 0x000000000004b947 */ /* 0x001fea0003800000 */
[----:B------:R-:W-:Y:S01]  /*a380*/  BPT.TRAP 0x1 ;  /* 0x000000040000795c */ /* 0x000fe20000300000 */
.L_x_3262:
[----:B------:R-:W-:Y:S05]  /*a390*/  BSYNC B0 ;  /* 0x0000000000007941 */ /* 0x000fea0003800000 */
.L_x_3261:
[----:B------:R-:W2:Y:S01]  /*a3a0*/  LD.E.64 R4, desc[UR40][R18.64+0x8] ;  /* 0x0000082812047980 */ /* 0x000ea2000c101b00 */
[----:B-----5:R-:W-:Y:S02]  /*a3b0*/  SHF.L.U32 R8, R9, 0x1f, RZ ;  /* 0x0000001f09087819 */ /* 0x020fe400000006ff */
[----:B--2---:R-:W-:-:S05]  /*a3c0*/  MOV R4, R4 ;  /* 0x0000000400047202 */ /* 0x004fca0000000f00 */
[----:B------:R-:W-:-:S04]  /*a3d0*/  IMAD R3, R3, 0x8, R4 ;  /* 0x0000000803037824 */ /* 0x000fc800078e0204 */
[----:B------:R0:W1:Y:S01]  /*a3e0*/  SYNCS.PHASECHK.TRANS64.TRYWAIT P2, [R3+URZ], R8 ;  /* 0x00000008030075a7 */ /* 0x000062000804017f */
[----:B------:R-:W2:Y:S04]  /*a3f0*/  LD.E R4, desc[UR40][R18.64+0x1c] ;  /* 0x00001c2812047980 */ /* 0x000ea8000c101900 */
[----:B------:R0:W5:Y:S04]  /*a400*/  LD.E R0, desc[UR40][R16.64+0x218] ;  /* 0x0002182810007980 */ /* 0x000168000c101900 */
[----:B------:R0:W5:Y:S01]  /*a410*/  LD.E R6, desc[UR40][R16.64+0x21c] ;  /* 0x00021c2810067980 */ /* 0x000162000c101900 */
[----:B------:R-:W-:Y:S01]  /*a420*/  BSSY B0, `(.L_x_3263) ;  /* 0x0000005000007945 */ /* 0x000fe20003800000 */
[----:B--2---:R-:W-:-:S04]  /*a430*/  LOP3.LUT R4, R4, 0x1, RZ, 0xfc, !PT ;  /* 0x0000000104047812 */ /* 0x004fc800078efcff */
[----:B------:R-:W-:-:S13]  /*a440*/  ISETP.NE.AND P3, PT, R4, 0x3, PT ;  /* 0x000000030400780c */ /* 0x000fda0003f65270 */
[----:B01----:R-:W-:Y:S05]  /*a450*/  @!P3 BRA `(.L_x_3264) ;  /* 0x000000000004b947 */ /* 0x003fea0003800000 */
[----:B------:R-:W-:Y:S01]  /*a460*/  BPT.TRAP 0x1 ;  /* 0x000000040000795c */ /* 0x000fe20000300000 */
.L_x_3264:
[----:B------:R-:W-:Y:S05]  /*a470*/  BSYNC B0 ;  /* 0x0000000000007941 */ /* 0x000fea0003800000 */
.L_x_3263:
[----:B------:R-:W-:Y:S04]  /*a480*/  BSSY B0, `(.L_x_3265) ;  /* 0x0000008000007945 */ /* 0x000fe80003800000 */
[----:B------:R-:W-:Y:S05]  /*a490*/  @P2 BRA `(.L_x_3266) ;  /* 0x0000000000182947 */ /* 0x000fea0003800000 */
[----:B------:R-:W2:Y:S01]  /*a4a0*/  LD.E.64 R4, desc[UR40][R18.64+0x8] ;  /* 0x0000082812047980 */ /* 0x000ea2000c101b00 */
[----:B-----5:R-:W-:Y:S02]  /*a4b0*/  SHF.L.U32 R3, R6, 0x1f, RZ ;  /* 0x0000001f06037819 */ /* 0x020fe400000006ff */
[----:B--2---:R-:W-:-:S05]  /*a4c0*/  MOV R5, R4 ;  /* 0x0000000400057202 */ /* 0x004fca0000000f00 */
[----:B------:R-:W-:-:S04]  /*a4d0*/  IMAD R0, R0, 0x8, R5 ;  /* 0x0000000800007824 */ /* 0x000fc800078e0205 */
[----:B------:R-:W0:Y:S02]  /*a4e0*/  SYNCS.PHASECHK.TRANS64.TRYWAIT P2, [R0+URZ], R3 ;  /* 0x00000003000075a7 */ /* 0x000e24000804017f */
[----:B0-----:R-:W-:Y:S05]  /*a4f0*/  @!P2 BRA `(.L_x_3267) ;  /* 0x0000022800f8a947 */ /* 0x001fea0003800000 */
.L_x_3266:
[----:B------:R-:W-:Y:S05]  /*a500*/  BSYNC B0 ;  /* 0x0000000000007941 */ /* 0x000fea0003800000 */
.L_x_3265:
[----:B0-----:R-:W2:Y:S04]  /*a510*/  LD.E R3, desc[UR40][R16.64+0x218] ;  /* 0x0002182810037980 */ /* 0x001ea8000c101900 */
[----:B------:R-:W2:Y:S01]  /*a520*/  LDL.64 R12, [R1+0xa0] ;  /* 0x0000a000010c7983 */ /* 0x000ea20000100a00 */
[----:B------:R-:W-:Y:S05]  /*a530*/  WARPSYNC.ALL ;  /* 0x0000000000007948 */ /* 0x000fea0003800000 */
[----:B------:R-:W3:Y:S04]  /*a540*/  LDL.64 R14, [R1+0x98] ;  /* 0x00009800010e7983 */ /* 0x000ee80000100a00 */
[----:B------:R-:W4:Y:S04]  /*a550*/  LDL.64 R4, [R1+0x98] ;  /* 0x0000980001047983 */ /* 0x000f280000100a00 */
[----:B-----5:R-:W4:Y:S01]  /*a560*/  LDL.64 R6, [R1+0x98] ;  /* 0x0000980001067983 */ /* 0x020f220000100a00 */
[----:B--2---:R-:W-:-:S03]  /*a570*/  IMAD R12, R3, 0x300, R12 ;  /* 0x00000300030c7824 */ /* 0x004fc600078e020c */
[----:B------:R-:W2:Y:S01]  /*a580*/  LDL.64 R8, [R1+0x98] ;  /* 0x0000980001087983 */ /* 0x000ea20000100a00 */
[----:B------:R-:W-:Y:S01]  /*a590*/  R2UR UR7, R13 ;  /* 0x000000000d0772ca */ /* 0x000fe200000e0000 */
[----:B------:R-:W-:Y:S01]  /*a5a0*/  WARPGROUP.ARRIVE ;  /* 0x00000000000079c5 */ /* 0x000fe20000000000 */
[----:B------:R-:W-:Y:S01]  /*a5b0*/  R2UR UR6, R12 ;  /* 0x000000000c0672ca */ /* 0x000fe200000e0000 */
[----:B------:R-:W2:Y:S01]  /*a5c0*/  LDL R20, [R1+0x54] ;  /* 0x0000540001147983 */ /* 0x000ea20000100800 */
[----:B------:R-:W-:-:S03]  /*a5d0*/  IMAD.MOV.U32 R0, RZ, RZ, 0x1 ;  /* 0x00000001ff007424 */ /* 0x000fc600078e00ff */
[----:B------:R0:W-:Y:S04]  /*a5e0*/  STL [R1+0x80], RZ ;  /* 0x000080ff01007387 */ /* 0x0001e80000100800 */
[----:B------:R0:W-:Y:S04]  /*a5f0*/  STL [R1+0x80], R0 ;  /* 0x0000800001007387 */ /* 0x0001e80000100800 */
[----:B------:R0:W-:Y:S04]  /*a600*/  STL [R1+0x80], R0 ;  /* 0x0000800001007387 */ /* 0x0001e80000100800 */
[----:B------:R0:W-:Y:S04]  /*a610*/  STL [R1+0x80], R0 ;  /* 0x0000800001007387 */ /* 0x0001e80000100800 */
[----:B------:R0:W-:Y:S01]  /*a620*/  STL [R1+0x80], R0 ;  /* 0x0000800001007387 */ /* 0x0001e20000100800 */
[----:B---3--:R-:W-:-:S02]  /*a630*/  R2UR UR4, R14 ;  /* 0x000000000e0472ca */ /* 0x008fc400000e0000 */
[----:B------:R-:W-:-:S13]  /*a640*/  R2UR UR5, R15 ;  /* 0x000000000f0572ca */ /* 0x000fda00000e0000 */
[----:B------:R-:W-:Y:S01]  /*a650*/  HGMMA.64x96x16.F32 R24, gdesc[UR4], RZ, !UPT, gsb0 ;  /* 0x01600000041879f0 */ /* 0x000fe2000c0008ff */
        /* <DEDUP_REMOVED lines=9> */
[----:B------:R0:W5:Y:S04]  /*a6f0*/  LD.E R3, desc[UR40][R16.64+0x218] ;  /* 0x0002182810037980 */ /* 0x000168000c101900 */
[----:B------:R0:W5:Y:S01]  /*a700*/  LD.E R11, desc[UR40][R16.64+0x21c] ;  /* 0x00021c28100b7980 */ /* 0x000162000c101900 */
[----:B------:R-:W-:-:S06]  /*a710*/  WARPGROUP.ARRIVE ;  /* 0x00000000000079c5 */ /* 0x000fcc0000000000 */
[----:B------:R-:W-:Y:S01]  /*a720*/  HGMMA.64x96x16.F32 R24, gdesc[UR4], R24, gsb0 ;  /* 0x01600000041879f0 */ /* 0x000fe20008000818 */
[----:B------:R-:W-:Y:S02]  /*a730*/  VIADD R4, R12, 0x4 ;  /* 0x000000040c047836 */ /* 0x000fe40000000000 */
[----:B------:R-:W-:Y:S01]  /*a740*/  IMAD.MOV.U32 R5, RZ, RZ, R13 ;  /* 0x000000ffff057224 */ /* 0x000fe200078e000d */
[----:B------:R-:W-:Y:S02]  /*a750*/  R2UR UR4, R6 ;  /* 0x00000000060472ca */ /* 0x000fe400000e0000 */
[----:B------:R-:W-:Y:S02]  /*a760*/  R2UR UR6, R4 ;  /* 0x00000000040672ca */ /* 0x000fe400000e0000 */
[----:B------:R-:W-:Y:S02]  /*a770*/  R2UR UR7, R5 ;  /* 0x00000000050772ca */ /* 0x000fe400000e0000 */
[----:B------:R-:W-:Y:S01]  /*a780*/  R2UR UR5, R7 ;  /* 0x00000000070572ca */ /* 0x000fe200000e0000 */
[----:B------:R-:W-:-:S02]  /*a790*/  VIADD R4, R12, 0x6 ;  /* 0x000000060c047836 */ /* 0x000fc40000000000 */
[----:B--2---:R-:W-:Y:S01]  /*a7a0*/  VIADD R8, R8, 0x6 ;  /* 0x0000000608087836 */ /* 0x004fe20000000000 */
[----:B------:R-:W-:Y:S02]  /*a7b0*/  WARPGROUP.DEPBAR.LE gsb0, 0x0 ;  /* 0x00008000000079c5 */ /* 0x000fe40000010000 */
[----:B------:R-:W-:-:S07]  /*a7c0*/  WARPGROUP.ARRIVE ;  /* 0x00000000000079c5 */ /* 0x000fce0000000000 */
[----:B------:R-:W-:Y:S01]  /*a7d0*/  HGMMA.64x96x16.F32 R24, gdesc[UR4], R24, gsb0 ;  /* 0x01600000041879f0 */ /* 0x000fe20008000818 */
[----:B------:R-:W-:Y:S01]  /*a7e0*/  IMAD.MOV.U32 R5, RZ, RZ, R13 ;  /* 0x000000ffff057224 */ /* 0x000fe200078e000d */
[----:B------:R-:W-:Y:S02]  /*a7f0*/  R2UR UR6, R4 ;  /* 0x00000000040672ca */ /* 0x000fe400000e0000 */
[----:B------:R-:W-:Y:S02]  /*a800*/  R2UR UR4, R8 ;  /* 0x00000000080472ca */ /* 0x000fe400000e0000 */
[----:B------:R-:W-:Y:S02]  /*a810*/  R2UR UR7, R5 ;  /* 0x00000000050772ca */ /* 0x000fe400000e0000 */
[----:B------:R-:W-:Y:S02]  /*a820*/  R2UR UR5, R9 ;  /* 0x00000000090572ca */ /* 0x000fe400000e0000 */
[----:B------:R-:W-:-:S04]  /*a830*/  LOP3.LUT R20, R20, 0x1, RZ, 0xfc, !PT ;  /* 0x0000000114147812 */ /* 0x000fc800078efcff */
[----:B------:R-:W-:Y:S01]  /*a840*/  ISETP.NE.AND P3, PT, R20, 0x3, PT ;  /* 0x000000031400780c */ /* 0x000fe20003f65270 */
[----:B------:R-:W-:Y:S02]  /*a850*/  WARPGROUP.DEPBAR.LE gsb0, 0x0 ;  /* 0x00008000000079c5 */ /* 0x000fe40000010000 */
[----:B------:R-:W-:-:S06]  /*a860*/  WARPGROUP.ARRIVE ;  /* 0x00000000000079c5 */ /* 0x000fcc0000000000 */
[----:B------:R-:W-:Y:S01]  /*a870*/  HGMMA.64x96x16.F32 R24, gdesc[UR4], R24, gsb0 ;  /* 0x01600000041879f0 */ /* 0x000fe20008000818 */
[----:B------:R-:W-:Y:S02]  /*a880*/  BSSY B0, `(.L_x_3268) ;  /* 0x0000004000007945 */ /* 0x000fe40003800000 */
[----:B------:R-:W-:Y:S02]  /*a890*/  WARPGROUP.DEPBAR.LE gsb0, 0x0 ;  /* 0x00008000000079c5 */ /* 0x000fe40000010000 */
[----:B0-----:R-:W-:Y:S05]  /*a8a0*/  @!P3 BRA `(.L_x_3269) ;  /* 0x000000000004b947 */ /* 0x001fea0003800000 */
[----:B------:R-:W-:Y:S01]  /*a8b0*/  BPT.TRAP 0x1 ;  /* 0x000000040000795c */ /* 0x000fe20000300000 */
.L_x_3269:
[----:B------:R-:W-:Y:S05]  /*a8c0*/  BSYNC B0 ;  /* 0x0000000000007941 */ /* 0x000fea0003800000 */
.L_x_3268:
[----:B------:R-:W2:Y:S01]  /*a8d0*/  LDL.64 R4, [R1+0x40] ;  /* 0x0000400001047983 */ /* 0x000ea20000100a00 */
[----:B-----5:R-:W-:Y:S02]  /*a8e0*/  SHF.L.U32 R8, R11, 0x1f, RZ ;  /* 0x0000001f0b087819 */ /* 0x020fe400000006ff */
[----:B--2---:R-:W-:-:S05]  /*a8f0*/  MOV R6, R4 ;  /* 0x0000000400067202 */ /* 0x004fca0000000f00 */
[----:B------:R-:W-:-:S04]  /*a900*/  IMAD R3, R3, 0x8, R6 ;  /* 0x0000000803037824 */ /* 0x000fc800078e0206 */
[----:B------:R0:W1:Y:S01]  /*a910*/  SYNCS.PHASECHK.TRANS64.TRYWAIT P2, [R3+URZ], R8 ;  /* 0x00000008030075a7 */ /* 0x000062000804017f */
[----:B------:R0:W5:Y:S04]  /*a920*/  LD.E R4, desc[UR40][R16.64+0x218] ;  /* 0x0002182810047980 */ /* 0x000168000c101900 */
[----:B------:R0:W5:Y:S01]  /*a930*/  LD.E R5, desc[UR40][R16.64+0x21c] ;  /* 0x00021c2810057980 */ /* 0x000162000c101900 */
[----:B------:R-:W-:Y:S04]  /*a940*/  BSSY B0, `(.L_x_3270) ;  /* 0x0000003000007945 */ /* 0x000fe80003800000 */
[----:B------:R-:W-:Y:S05]  /*a950*/  @!P3 BRA `(.L_x_3271) ;  /* 0x000000000004b947 */ /* 0x000fea0003800000 */
[----:B------:R-:W-:Y:S01]  /*a960*/  BPT.TRAP 0x1 ;  /* 0x000000040000795c */ /* 0x000fe20000300000 */
.L_x_3271:
[----:B------:R-:W-:Y:S05]  /*a970*/  BSYNC B0 ;  /* 0x0000000000007941 */ /* 0x000fea0003800000 */
.L_x_3270:
[----:B------:R-:W-:Y:S04]  /*a980*/  BSSY B0, `(.L_x_3272) ;  /* 0x0000006000007945 */ /* 0x000fe80003800000 */
[----:B-1----:R-:W-:Y:S05]  /*a990*/  @P2 BRA `(.L_x_3273) ;  /* 0x0000000000102947 */ /* 0x002fea0003800000 */
[----:B-----5:R-:W-:Y:S01]  /*a9a0*/  IMAD R4, R4, 0x8, R6 ;  /* 0x0000000804047824 */ /* 0x020fe200078e0206 */
[----:B------:R-:W-:-:S04]  /*a9b0*/  SHF.L.U32 R5, R5, 0x1f, RZ ;  /* 0x0000001f05057819 */ /* 0x000fc800000006ff */
[----:B------:R-:W1:Y:S02]  /*a9c0*/  SYNCS.PHASECHK.TRANS64.TRYWAIT P2, [R4+URZ], R5 ;  /* 0x00000005040075a7 */ /* 0x000e64000804017f */
[----:B-1----:R-:W-:Y:S05]  /*a9d0*/  @!P2 BRA `(.L_x_3274) ;  /* 0x0000022400d4a947 */ /* 0x002fea0003800000 */
.L_x_3273:
[----:B------:R-:W-:Y:S05]  /*a9e0*/  BSYNC B0 ;  /* 0x0000000000007941 */ /* 0x000fea0003800000 */
.L_x_3272:
[----:B------:R-:W2:Y:S04]  /*a9f0*/  LD.E R11, desc[UR40][R16.64+0x218] ;  /* 0x00021828100b7980 */ /* 0x000ea8000c101900 */
[----:B-1---5:R-:W2:Y:S04]  /*aa00*/  LDL.64 R4, [R1+0x118] ;  /* 0x0001180001047983 */ /* 0x022ea80000100a00 */
[----:B0-----:R-:W3:Y:S04]  /*aa10*/  LDL R3, [R1+0x90] ;  /* 0x0000900001037983 */ /* 0x001ee80000100800 */
[----:B------:R-:W4:Y:S04]  /*aa20*/  LDL.64 R6, [R1+0x110] ;  /* 0x0001100001067983 */ /* 0x000f280000100a00 */
[----:B------:R-:W4:Y:S04]  /*aa30*/  LDL.64 R14, [R1+0x110] ;  /* 0x00011000010e7983 */ /* 0x000f280000100a00 */
[----:B------:R-:W4:Y:S04]  /*aa40*/  LDL.64 R12, [R1+0x110] ;  /* 0x00011000010c7983 */ /* 0x000f280000100a00 */
[----:B------:R-:W4:Y:S01]  /*aa50*/  LDL.64 R8, [R1+0x110] ;  /* 0x0001100001087983 */ /* 0x000f220000100a00 */
[----:B------:R-:W-:Y:S05]  /*aa60*/  WARPSYNC.ALL ;  /* 0x0000000000007948 */ /* 0x000fea0003800000 */
[----:B------:R-:W-:Y:S01]  /*aa70*/  WARPGROUP.ARRIVE ;  /* 0x00000000000079c5 */ /* 0x000fe20000000000 */
        /* <DEDUP_REMOVED lines=137> */
[----:B---3--:R-:W-:Y:S01]  /*b310*/  VIADD R14, R14, 0xc02 ;  /* 0x00000c020e0e7836 */ /* 0x008fe20000000000 */
        /* <DEDUP_REMOVED lines=28> */
[----:B------:R-:W0:Y:S01]  /*b4e0*/  S2R R72, SR_TID.X ;  /* 0x0000000000487919 */ /* 0x000e220000002100 */
[----:B------:R-:W-:Y:S04]  /*b4f0*/  STL [R1+0x90], R0 ;  /* 0x0000900001007387 */ /* 0x000fe80000100800 */
[----:B------:R-:W-:Y:S01]  /*b500*/  STL [R1+0x90], R0 ;  /* 0x0000900001007387 */ /* 0x000fe20000100800 */
[----:B------:R-:W-:-:S02]  /*b510*/  WARPGROUP.DEPBAR.LE gsb0, 0x0 ;  /* 0x00008000000079c5 */ /* 0x000fc40000010000 */
[----:B------:R-:W-:-:S06]  /*b520*/  WARPGROUP.ARRIVE ;  /* 0x00000000000079c5 */ /* 0x000fcc0000000000 */
[----:B------:R-:W-:Y:S01]  /*b530*/  HGMMA.64x96x16.F32 R24, gdesc[UR4], R24, gsb0 ;  /* 0x01600000041879f0 */ /* 0x000fe20008000818 */
[----:B------:R-:W-:Y:S01]  /*b540*/  STL [R1+0x90], R0 ;  /* 0x0000900001007387 */ /* 0x000fe20000100800 */
[----:B0-----:R-:W-:-:S03]  /*b550*/  SHF.R.U32.HI R73, RZ, 0x7, R72 ;  /* 0x00000007ff497819 */ /* 0x001fc60000011648 */
[----:B------:R-:W-:Y:S04]  /*b560*/  STL [R1+0x90], R0 ;  /* 0x0000900001007387 */ /* 0x000fe80000100800 */
[----:B------:R-:W-:Y:S04]  /*b570*/  STL [R1+0x90], R0 ;  /* 0x0000900001007387 */ /* 0x000fe80000100800 */
[----:B------:R-:W-:Y:S04]  /*b580*/  STL [R1+0x90], R0 ;  /* 0x0000900001007387 */ /* 0x000fe80000100800 */
[----:B------:R-:W-:Y:S01]  /*b590*/  STL [R1+0x90], R0 ;  /* 0x0000900001007387 */ /* 0x000fe20000100800 */
[----:B------:R-:W-:-:S03]  /*b5a0*/  IADD3 R6, -R73, 0xb, RZ ;  /* 0x0000000b49067810 */ /* 0x000fc60007ffe1ff */
        /* <DEDUP_REMOVED lines=17> */
[----:B------:R-:W2:Y:S04]  /*b6c0*/  LDL.64 R12, [R1+0x170] ;  /* 0x00017000010c7983 */ /* 0x000ea80000100a00 */
[----:B------:R-:W3:Y:S04]  /*b6d0*/  LD.E.64 R4, desc[UR40][R16.64+0x230] ;  /* 0x0002302810047980 */ /* 0x000ee8000c101b00 */
[----:B--2---:R-:W2:Y:S02]  /*b6e0*/  LD.E R9, desc[UR40][R12.64] ;  /* 0x000000280c097980 */ /* 0x004ea4000c101900 */
[-C--:B--2---:R-:W-:Y:S01]  /*b6f0*/  FMUL.FTZ R7, R24, R9.reuse ;  /* 0x0000000918077220 */ /* 0x084fe20000410000 */
[-C--:B------:R-:W-:Y:S01]  /*b700*/  FMUL.FTZ R8, R25, R9.reuse ;  /* 0x0000000919087220 */ /* 0x080fe20000410000 */
[----:B------:R-:W-:-:S04]  /*b710*/  FMUL.FTZ R15, R28, R9 ;  /* 0x000000091c0f7220 */ /* 0x000fc80000410000 */
[----:B------:R-:W3:Y:S01]  /*b720*/  MUFU.TANH R7, R7 ;  /* 0x0000000700077308 */ /* 0x000ee20000002400 */
[-C--:B------:R-:W-:Y:S01]  /*b730*/  FMUL.FTZ R18, R29, R9.reuse ;  /* 0x000000091d127220 */ /* 0x080fe20000410000 */
[----:B------:R-:W-:-:S06]  /*b740*/  FMUL.FTZ R19, R32, R9 ;  /* 0x0000000920137220 */ /* 0x000fcc0000410000 */
[----:B------:R-:W2:Y:S01]  /*b750*/  MUFU.TANH R8, R8 ;  /* 0x0000000800087308 */ /* 0x000ea20000002400 */
[----:B------:R-:W-:-:S07]  /*b760*/  FMUL.FTZ R28, R33, R9 ;  /* 0x00000009211c7220 */ /* 0x000fce0000410000 */
[----:B------:R-:W4:Y:S01]  /*b770*/  MUFU.TANH R15, R15 ;  /* 0x0000000f000f7308 */ /* 0x000f220000002400 */
[----:B---3--:R-:W-:Y:S01]  /*b780*/  FMNMX.FTZ R13, R7, R4, !PT ;  /* 0x00000004070d7209 */ /* 0x008fe20007810000 */
[----:B------:R-:W-:-:S06]  /*b790*/  FMUL.FTZ R29, R36, R9 ;  /* 0x00000009241d7220 */ /* 0x000fcc0000410000 */
[----:B------:R-:W3:Y:S01]  /*b7a0*/  MUFU.TANH R18, R18 ;  /* 0x0000001200127308 */ /* 0x000ee20000002400 */
[----:B------:R-:W-:Y:S01]  /*b7b0*/  FMUL.FTZ R11, R30, R9 ;  /* 0x000000091e0b7220 */ /* 0x000fe20000410000 */
[----:B--2---:R-:W-:-:S06]  /*b7c0*/  FMNMX.FTZ R12, R8, R13, !PT ;  /* 0x0000000d080c7209 */ /* 0x004fcc0007810000 */
[----:B------:R-:W2:Y:S01]  /*b7d0*/  MUFU.TANH R19, R19 ;  /* 0x0000001300137308 */ /* 0x000ea20000002400 */
[----:B------:R-:W-:Y:S01]  /*b7e0*/  FMUL.FTZ R30, R37, R9 ;  /* 0x00000009251e7220 */ /* 0x000fe20000410000 */
[----:B----4-:R-:W-:-:S06]  /*b7f0*/  FMNMX.FTZ R13, R15, R12, !PT ;  /* 0x0000000c0f0d7209 */ /* 0x010fcc0007810000 */
[----:B------:R-:W4:Y:S01]  /*b800*/  MUFU.TANH R28, R28 ;  /* 0x0000001c001c7308 */ /* 0x000f220000002400 */
[-C--:B------:R-:W-:Y:S01]  /*b810*/  FMUL.FTZ R32, R40, R9.reuse ;  /* 0x0000000928207220 */ /* 0x080fe20000410000 */
[----:B------:R-:W-:Y:S01]  /*b820*/  FMUL.FTZ R20, R34, R9 ;  /* 0x0000000922147220 */ /* 0x000fe20000410000 */
[----:B---3--:R-:W-:-:S05]  /*b830*/  FMNMX.FTZ R12, R18, R13, !PT ;  /* 0x0000000d120c7209 */ /* 0x008fca0007810000 */
        /* <DEDUP_REMOVED lines=14> */
[-C--:B------:R-:W-:Y:S01]  /*b920*/  FMUL.FTZ R48, R49, R9.reuse ;  /* 0x0000000931307220 */ /* 0x080fe20000410000 */
[----:B0-----:R-:W-:Y:S01]  /*b930*/  FMUL.FTZ R6, R26, R9 ;  /* 0x000000091a067220 */ /* 0x001fe20000410000 */
[----:B----4-:R-:W-:-:S05]  /*b940*/  FMNMX.FTZ R13, R32, R13, !PT ;  /* 0x0000000d200d7209 */ /* 0x010fca0007810000 */
[----:B------:R-:W0:Y:S01]  /*b950*/  MUFU.TANH R45, R45 ;  /* 0x0000002d002d7308 */ /* 0x000e220000002400 */
[-C--:B------:R-:W-:Y:S01]  /*b960*/  FMUL.FTZ R49, R52, R9.reuse ;  /* 0x0000000934317220 */ /* 0x080fe20000410000 */
[-C--:B-1----:R-:W-:Y:S01]  /*b970*/  FMUL.FTZ R3, R27, R9.reuse ;  /* 0x000000091b037220 */ /* 0x082fe20000410000 */
[----:B------:R-:W-:-:S05]  /*b980*/  FMUL.FTZ R41, R50, R9 ;  /* 0x0000000932297220 */ /* 0x000fca0000410000 */
[----:B------:R-:W1:Y:S01]  /*b990*/  MUFU.TANH R47, R47 ;  /* 0x0000002f002f7308 */ /* 0x000e620000002400 */
[----:B---3--:R-:W-:Y:S01]  /*b9a0*/  FMNMX.FTZ R13, R34, R13, !PT ;  /* 0x0000000d220d7209 */ /* 0x008fe20007810000 */
[-C--:B------:R-:W-:Y:S01]  /*b9b0*/  FMUL.FTZ R50, R53, R9.reuse ;  /* 0x0000000935327220 */ /* 0x080fe20000410000 */
[----:B------:R-:W-:-:S05]  /*b9c0*/  FMUL.FTZ R27, R42, R9 ;  /* 0x000000092a1b7220 */ /* 0x000fca0000410000 */
[----:B------:R-:W3:Y:S01]  /*b9d0*/  MUFU.TANH R48, R48 ;  /* 0x0000003000307308 */ /* 0x000ee20000002400 */
[----:B------:R-:W-:Y:S01]  /*b9e0*/  FMUL.FTZ R42, R51, R9 ;  /* 0x00000009332a7220 */ /* 0x000fe20000410000 */
[----:B--2---:R-:W-:Y:S01]  /*b9f0*/  FMNMX.FTZ R12, R36, R13, !PT ;  /* 0x0000000d240c7209 */ /* 0x004fe20007810000 */
[----:B------:R-:W-:-:S05]  /*ba00*/  FMUL.FTZ R51, R56, R9 ;  /* 0x0000000938337220 */ /* 0x000fca0000410000 */
[----:B------:R-:W2:Y:S01]  /*ba10*/  MUFU.TANH R6, R6 ;  /* 0x0000000600067308 */ /* 0x000ea20000002400 */
[----:B------:R-:W-:Y:S01]  /*ba20*/  FMUL.FTZ R14, R31, R9 ;  /* 0x000000091f0e7220 */ /* 0x000fe20000410000 */
[----:B0-----:R-:W-:-:S06]  /*ba30*/  FMNMX.FTZ R12, R45, R12, !PT ;  /* 0x0000000c2d0c7209 */ /* 0x001fcc0007810000 */
[----:B------:R-:W0:Y:S01]  /*ba40*/  MUFU.TANH R49, R49 ;  /* 0x0000003100317308 */ /* 0x000e220000002400 */
[----:B------:R-:W-:Y:S01]  /*ba50*/  FMUL.FTZ R52, R57, R9 ;  /* 0x0000000939347220 */ /* 0x000fe20000410000 */
[----:B-1----:R-:W-:-:S06]  /*ba60*/  FMNMX.FTZ R13, R47, R12, !PT ;  /* 0x0000000c2f0d7209 */ /* 0x002fcc0007810000 */
[----:B------:R-:W1:Y:S01]  /*ba70*/  MUFU.TANH R3, R3 ;  /* 0x0000000300037308 */ /* 0x000e620000002400 */
[----:B------:R-:W-:-:S07]  /*ba80*/  FMUL.FTZ R53, R60, R9 ;  /* 0x000000093c357220 */ /* 0x000fce0000410000 */
[----:B------:R-:W4:Y:S01]  /*ba90*/  MUFU.TANH R50, R50 ;  /* 0x0000003200327308 */ /* 0x000f220000002400 */
[-C--:B------:R-:W-:Y:S01]  /*baa0*/  FMUL.FTZ R24, R38, R9.reuse ;  /* 0x0000000926187220 */ /* 0x080fe20000410000 */
[----:B------:R-:W-:-:S06]  /*bab0*/  FMUL.FTZ R38, R43, R9 ;  /* 0x000000092b267220 */ /* 0x000fcc0000410000 */
        /* <DEDUP_REMOVED lines=9> */
[----:B0-----:R-:W-:-:S06]  /*bb50*/  FMNMX.FTZ R13, R49, R56, !PT ;  /* 0x00000038310d7209 */ /* 0x001fcc0007810000 */
[----:B------:R-:W0:Y:S01]  /*bb60*/  MUFU.TANH R52, R52 ;  /* 0x0000003400347308 */ /* 0x000e220000002400 */
[----:B------:R-:W-:Y:S01]  /*bb70*/  FMUL.FTZ R55, R64, R9 ;  /* 0x0000000940377220 */ /* 0x000fe20000410000 */
[----:B-1----:R-:W-:-:S06]  /*bb80*/  FMNMX.FTZ R12, R3, R12, !PT ;  /* 0x0000000c030c7209 */ /* 0x002fcc0007810000 */
[----:B------:R-:W1:Y:S01]  /*bb90*/  MUFU.TANH R20, R20 ;  /* 0x0000001400147308 */ /* 0x000e620000002400 */
[----:B----4-:R-:W-:Y:S01]  /*bba0*/  FMNMX.FTZ R56, R50, R13, !PT ;  /* 0x0000000d32387209 */ /* 0x010fe20007810000 */
[----:B------:R-:W-:-:S06]  /*bbb0*/  FMUL.FTZ R57, R65, R9 ;  /* 0x0000000941397220 */ /* 0x000fcc0000410000 */
[----:B------:R-:W4:Y:S01]  /*bbc0*/  MUFU.TANH R53, R53 ;  /* 0x0000003500357308 */ /* 0x000f220000002400 */
[----:B------:R-:W-:Y:S01]  /*bbd0*/  FMUL.FTZ R26, R39, R9 ;  /* 0x00000009271a7220 */ /* 0x000fe20000410000 */
[----:B------:R-:W-:-:S06]  /*bbe0*/  FMNMX.FTZ R13, R11, R12, !PT ;  /* 0x0000000c0b0d7209 */ /* 0x000fcc0007810000 */
[----:B------:R-:W4:Y:S01]  /*bbf0*/  MUFU.TANH R21, R21 ;  /* 0x0000001500157308 */ /* 0x000f220000002400 */
[----:B---3--:R-:W-:Y:S01]  /*bc00*/  FMNMX.FTZ R25, R51, R56, !PT ;  /* 0x0000003833197209 */ /* 0x008fe20007810000 */
[----:B------:R-:W-:-:S06]  /*bc10*/  FMUL.FTZ R60, R68, R9 ;  /* 0x00000009443c7220 */ /* 0x000fcc0000410000 */
[----:B------:R-:W3:Y:S01]  /*bc20*/  MUFU.TANH R54, R54 ;  /* 0x0000003600367308 */ /* 0x000ee20000002400 */
[----:B--2---:R-:W-:Y:S01]  /*bc30*/  FMNMX.FTZ R13, R14, R13, !PT ;  /* 0x0000000d0e0d7209 */ /* 0x004fe20007810000 */
[----:B------:R-:W-:Y:S01]  /*bc40*/  FMUL.FTZ R64, R69, R9 ;  /* 0x0000000945407220 */ /* 0x000fe20000410000 */
[----:B0-----:R-:W-:-:S05]  /*bc50*/  FMNMX.FTZ R56, R52, R25, !PT ;  /* 0x0000001934387209 */ /* 0x001fca0007810000 */
[----:B------:R-:W0:Y:S01]  /*bc60*/  MUFU.TANH R55, R55 ;  /* 0x0000003700377308 */ /* 0x000e220000002400 */
[----:B-1----:R-:W-:-:S07]  /*bc70*/  FMNMX.FTZ R12, R20, R13, !PT ;  /* 0x0000000d140c7209 */ /* 0x002fce0007810000 */
[----:B------:R-:W1:Y:S01]  /*bc80*/  MUFU.TANH R24, R24 ;  /* 0x0000001800187308 */ /* 0x000e620000002400 */
[----:B----4-:R-:W-:-:S07]  /*bc90*/  FMNMX.FTZ R25, R53, R56, !PT ;  /* 0x0000003835197209 */ /* 0x010fce0007810000 */
[----:B------:R-:W2:Y:S01]  /*bca0*/  MUFU.TANH R57, R57 ;  /* 0x0000003900397308 */ /* 0x000ea20000002400 */
[----:B------:R-:W-:-:S07]  /*bcb0*/  FMUL.FTZ R39, R46, R9 ;  /* 0x000000092e277220 */ /* 0x000fce0000410000 */
[----:B------:R-:W4:Y:S01]  /*bcc0*/  MUFU.TANH R26, R26 ;  /* 0x0000001a001a7308 */ /* 0x000f220000002400 */
[----:B------:R-:W-:Y:S02]  /*bcd0*/  FMNMX.FTZ R13, R21, R12, !PT ;  /* 0x0000000c150d7209 */ /* 0x000fe40007810000 */
[----:B---3--:R-:W-:-:S05]  /*bce0*/  FMNMX.FTZ R12, R54, R25, !PT ;  /* 0x00000019360c7209 */ /* 0x008fca0007810000 */
[----:B------:R-:W3:Y:S01]  /*bcf0*/  MUFU.TANH R60, R60 ;  /* 0x0000003c003c7308 */ /* 0x000ee20000002400 */
[----:B------:R-:W-:-:S07]  /*bd00*/  FMUL.FTZ R46, R58, R9 ;  /* 0x000000093a2e7220 */ /* 0x000fce0000410000 */
[----:B------:R-:W3:Y:S01]  /*bd10*/  MUFU.TANH R27, R27 ;  /* 0x0000001b001b7308 */ /* 0x000ee20000002400 */
[----:B0-----:R-:W-:-:S07]  /*bd20*/  FMNMX.FTZ R58, R55, R12, !PT ;  /* 0x0000000c373a7209 */ /* 0x001fce0007810000 */
[----:B------:R-:W0:Y:S01]  /*bd30*/  MUFU.TANH R64, R64 ;  /* 0x0000004000407308 */ /* 0x000e220000002400 */
[----:B-1----:R-:W-:-:S07]  /*bd40*/  FMNMX.FTZ R13, R24, R13, !PT ;  /* 0x0000000d180d7209 */ /* 0x002fce0007810000 */
[----:B------:R-:W1:Y:S01]  /*bd50*/  MUFU.TANH R38, R38 ;  /* 0x0000002600267308 */ /* 0x000e620000002400 */
[----:B--2---:R-:W-:Y:S02]  /*bd60*/  FMNMX.FTZ R25, R57, R58, !PT ;  /* 0x0000003a39197209 */ /* 0x004fe40007810000 */
[----:B----4-:R-:W-:-:S05]  /*bd70*/  FMNMX.FTZ R12, R26, R13, !PT ;  /* 0x0000000d1a0c7209 */ /* 0x010fca0007810000 */
[----:B------:R-:W2:Y:S01]  /*bd80*/  MUFU.TANH R39, R39 ;  /* 0x0000002700277308 */ /* 0x000ea20000002400 */
[----:B---3--:R-:W-:Y:S02]  /*bd90*/  FMNMX.FTZ R25, R60, R25, !PT ;  /* 0x000000193c197209 */ /* 0x008fe40007810000 */
[----:B------:R-:W-:-:S05]  /*bda0*/  FMNMX.FTZ R13, R27, R12, !PT ;  /* 0x0000000c1b0d7209 */ /* 0x000fca0007810000 */
[----:B------:R-:W3:Y:S01]  /*bdb0*/  MUFU.TANH R40, R40 ;  /* 0x0000002800287308 */ /* 0x000ee20000002400 */
[----:B0-----:R-:W-:Y:S02]  /*bdc0*/  FMNMX.FTZ R25, R64, R25, !PT ;  /* 0x0000001940197209 */ /* 0x001fe40007810000 */
[----:B-1----:R-:W-:-:S05]  /*bdd0*/  FMNMX.FTZ R12, R38, R13, !PT ;  /* 0x0000000d260c7209 */ /* 0x002fca0007810000 */
[----:B------:R-:W0:Y:S01]  /*bde0*/  MUFU.TANH R41, R41 ;  /* 0x0000002900297308 */ /* 0x000e220000002400 */
[----:B--2---:R-:W-:Y:S01]  /*bdf0*/  FMNMX.FTZ R13, R39, R12, !PT ;  /* 0x0000000c270d7209 */ /* 0x004fe20007810000 */
[----:B------:R-:W1:Y:S06]  /*be00*/  SHFL.BFLY PT, R68, R25, 0x2, 0x1f ;  /* 0x0c401f0019447f89 */ /* 0x000e6c00000e0000 */
[----:B------:R-:W2:Y:S01]  /*be10*/  MUFU.TANH R42, R42 ;  /* 0x0000002a002a7308 */ /* 0x000ea20000002400 */
[----:B---3--:R-:W-:Y:S01]  /*be20*/  FMNMX.FTZ R12, R40, R13, !PT ;  /* 0x0000000d280c7209 */ /* 0x008fe20007810000 */
[----:B------:R-:W-:-:S06]  /*be30*/  FMUL.FTZ R56, R59, R9 ;  /* 0x000000093b387220 */ /* 0x000fcc0000410000 */
[----:B------:R-:W3:Y:S01]  /*be40*/  MUFU.TANH R43, R43 ;  /* 0x0000002b002b7308 */ /* 0x000ee20000002400 */
[----:B0-----:R-:W-:Y:S01]  /*be50*/  FMNMX.FTZ R13, R41, R12, !PT ;  /* 0x0000000c290d7209 */ /* 0x001fe20007810000 */
[----:B------:R-:W-:-:S06]  /*be60*/  FMUL.FTZ R58, R62, R9 ;  /* 0x000000093e3a7220 */ /* 0x000fcc0000410000 */
[----:B------:R-:W0:Y:S01]  /*be70*/  MUFU.TANH R44, R44 ;  /* 0x0000002c002c7308 */ /* 0x000e220000002400 */
[----:B--2---:R-:W-:Y:S01]  /*be80*/  FMNMX.FTZ R12, R42, R13, !PT ;  /* 0x0000000d2a0c7209 */ /* 0x004fe20007810000 */
[----:B------:R-:W-:-:S06]  /*be90*/  FMUL.FTZ R59, R63, R9 ;  /* 0x000000093f3b7220 */ /* 0x000fcc0000410000 */
        /* <DEDUP_REMOVED lines=8> */
[----:B------:R-:W-:Y:S01]  /*bf20*/  FMUL.FTZ R63, R70, R9 ;  /* 0x00000009463f7220 */ /* 0x000fe20000410000 */
[----:B-1----:R-:W-:-:S05]  /*bf30*/  FMNMX.FTZ R68, R25, R68, !PT ;  /* 0x0000004419447209 */ /* 0x002fca0007810000 */
[----:B------:R-:W1:Y:S01]  /*bf40*/  MUFU.TANH R59, R59 ;  /* 0x0000003b003b7308 */ /* 0x000e620000002400 */
[----:B---3--:R-:W-:Y:S01]  /*bf50*/  FMNMX.FTZ R13, R56, R13, !PT ;  /* 0x0000000d380d7209 */ /* 0x008fe20007810000 */
[----:B------:R-:W2:Y:S06]  /*bf60*/  SHFL.BFLY PT, R33, R68, 0x1, 0x1f ;  /* 0x0c201f0044217f89 */ /* 0x000eac00000e0000 */
[----:B------:R-:W3:Y:S01]  /*bf70*/  MUFU.TANH R61, R61 ;  /* 0x0000003d003d7308 */ /* 0x000ee20000002400 */
[----:B------:R-:W-:Y:S01]  /*bf80*/  FMUL.FTZ R9, R71, R9 ;  /* 0x0000000947097220 */ /* 0x000fe20000410000 */
[----:B0-----:R-:W-:-:S06]  /*bf90*/  FMNMX.FTZ R12, R58, R13, !PT ;  /* 0x0000000d3a0c7209 */ /* 0x001fcc0007810000 */
[----:B------:R-:W0:Y:S01]  /*bfa0*/  MUFU.TANH R62, R62 ;  /* 0x0000003e003e7308 */ /* 0x000e220000002400 */
[----:B-1----:R-:W-:-:S07]  /*bfb0*/  FMNMX.FTZ R12, R59, R12, !PT ;  /* 0x0000000c3b0c7209 */ /* 0x002fce0007810000 */
[----:B------:R-:W1:Y:S01]  /*bfc0*/  MUFU.TANH R63, R63 ;  /* 0x0000003f003f7308 */ /* 0x000e620000002400 */
[----:B---3--:R-:W-:-:S07]  /*bfd0*/  FMNMX.FTZ R13, R61, R12, !PT ;  /* 0x0000000c3d0d7209 */ /* 0x008fce0007810000 */
[----:B------:R-:W3:Y:S01]  /*bfe0*/  MUFU.TANH R9, R9 ;  /* 0x0000000900097308 */ /* 0x000ee20000002400 */
[----:B0-----:R-:W-:Y:S02]  /*bff0*/  FMNMX.FTZ R12, R62, R13, !PT ;  /* 0x0000000d3e0c7209 */ /* 0x001fe40007810000 */
[----:B------:R-:W-:Y:S02]  /*c000*/  IADD3 R13, P2, R16, 0x230, RZ ;  /* 0x00000230100d7810 */ /* 0x000fe40007f5e0ff */
[----:B-1----:R-:W-:Y:S02]  /*c010*/  FMNMX.FTZ R66, R63, R12, !PT ;  /* 0x0000000c3f427209 */ /* 0x002fe40007810000 */
[----:B------:R-:W-:Y:S01]  /*c020*/  LOP3.LUT R12, R13, 0x4, RZ, 0xfc, !PT ;  /* 0x000000040d0c7812 */ /* 0x000fe200078efcff */
[----:B------:R-:W-:Y:S01]  /*c030*/  IMAD.X R13, RZ, RZ, R17, P2 ;  /* 0x000000ffff0d7224 */ /* 0x000fe200010e0611 */
[----:B--2---:R-:W-:Y:S02]  /*c040*/  FMNMX.FTZ R33, R68, R33, !PT ;  /* 0x0000002144217209 */ /* 0x004fe40007810000 */
[----:B---3--:R-:W-:Y:S01]  /*c050*/  FMNMX.FTZ R31, R9, R66, !PT ;  /* 0x00000042091f7209 */ /* 0x008fe20007810000 */
        /* <DEDUP_REMOVED lines=9> */
[----:B------:R-:W0:Y:S04]  /*c0f0*/  LD.E R65, desc[UR40][R16.64+0x250] ;  /* 0x0002502810417980 */ /* 0x000e28000c101900 */
[----:B------:R-:W2:Y:S04]  /*c100*/  LD.E R67, desc[UR40][R16.64+0x230] ;  /* 0x0002302810437980 */ /* 0x000ea8000c101900 */
[----:B------:R-:W3:Y:S04]  /*c110*/  LD.E R69, desc[UR40][R16.64+0x240] ;  /* 0x0002402810457980 */ /* 0x000ee8000c101900 */
[----:B------:R-:W4:Y:S04]  /*c120*/  LD.E R71, desc[UR40][R16.64+0x244] ;  /* 0x0002442810477980 */ /* 0x000f28000c101900 */
[----:B------:R-:W4:Y:S01]  /*c130*/  LD.E R66, desc[UR40][R16.64+0x270] ;  /* 0x0002702810427980 */ /* 0x000f22000c101900 */
[----:B------:R-:W-:Y:S01]  /*c140*/  FADD.FTZ R70, R5, -R68 ;  /* 0x8000004405467221 */ /* 0x000fe20000010000 */
[-C--:B0-----:R-:W-:Y:S01]  /*c150*/  FMUL.FTZ R68, R68, R65.reuse ;  /* 0x0000004144447220 */ /* 0x081fe20000410000 */
[----:B--2---:R-:W-:Y:S01]  /*c160*/  FMUL.FTZ R12, R67, R65 ;  /* 0x00000041430c7220 */ /* 0x004fe20000410000 */
[----:B------:R-:W-:Y:S01]  /*c170*/  FADD.FTZ R4, R4, -R67 ;  /* 0x8000004304047221 */ /* 0x000fe20000010000 */
[----:B------:R-:W-:-:S02]  /*c180*/  FMUL.FTZ R25, R65, R70 ;  /* 0x0000004641197220 */ /* 0x000fc40000410000 */
[-CC-:B------:R-:W-:Y:S01]  /*c190*/  FFMA.FTZ R35, R15, R65.reuse, -R12.reuse ;  /* 0x000000410f237223 */ /* 0x180fe2000001080c */
[-CC-:B------:R-:W-:Y:S01]  /*c1a0*/  FFMA.FTZ R152, R7, R65.reuse, -R12.reuse ;  /* 0x0000004107987223 */ /* 0x180fe2000001080c */
[-C--:B------:R-:W-:Y:S01]  /*c1b0*/  FFMA.FTZ R15, R36, R65.reuse, -R12 ;  /* 0x00000041240f7223 */ /* 0x080fe2000001080c */
[-C--:B------:R-:W-:Y:S01]  /*c1c0*/  FFMA.FTZ R36, R6, R65.reuse, -R68 ;  /* 0x0000004106247223 */ /* 0x080fe20000010844 */
[-C--:B------:R-:W-:Y:S01]  /*c1d0*/  FMUL.FTZ R4, R4, R65.reuse ;  /* 0x0000004104047220 */ /* 0x080fe20000410000 */
[-C--:B------:R-:W-:Y:S01]  /*c1e0*/  FFMA.FTZ R37, R8, R65.reuse, -R12 ;  /* 0x0000004108257223 */ /* 0x080fe2000001080c */
[-C--:B------:R-:W-:Y:S01]  /*c1f0*/  FFMA.FTZ R153, R3, R65.reuse, -R68 ;  /* 0x0000004103997223 */ /* 0x080fe20000010844 */
[----:B------:R-:W-:Y:S01]  /*c200*/  MUFU.EX2 R152, R152 ;  /* 0x0000009800987308 */ /* 0x000fe20000000800 */
[-C--:B------:R-:W-:Y:S01]  /*c210*/  FFMA.FTZ R160, R34, R65.reuse, -R12 ;  /* 0x0000004122a07223 */ /* 0x080fe2000001080c */
[----:B------:R-:W-:-:S06]  /*c220*/  FFMA.FTZ R34, R11, R65, -R68 ;  /* 0x000000410b227223 */ /* 0x000fcc0000010844 */
[----:B------:R-:W3:Y:S01]  /*c230*/  MUFU.EX2 R5, R4 ;  /* 0x0000000400057308 */ /* 0x000ee20000000800 */
[-C--:B------:R-:W-:Y:S01]  /*c240*/  FFMA.FTZ R154, R18, R65.reuse, -R12 ;  /* 0x00000041129a7223 */ /* 0x080fe2000001080c */
[----:B------:R-:W-:-:S06]  /*c250*/  FFMA.FTZ R155, R14, R65, -R68 ;  /* 0x000000410e9b7223 */ /* 0x000fcc0000010844 */
[----:B------:R-:W-:Y:S08]  /*c260*/  MUFU.EX2 R25, R25 ;  /* 0x0000001900197308 */ /* 0x000ff00000000800 */
[----:B------:R-:W4:Y:S01]  /*c270*/  MUFU.EX2 R36, R36 ;  /* 0x0000002400247308 */ /* 0x000f220000000800 */
[-CC-:B------:R-:W-:Y:S01]  /*c280*/  FFMA.FTZ R31, R29, R65.reuse, -R12.reuse ;  /* 0x000000411d1f7223 */ /* 0x180fe2000001080c */
[----:B------:R-:W-:-:S06]  /*c290*/  FFMA.FTZ R33, R19, R65, -R12 ;  /* 0x0000004113217223 */ /* 0x000fcc000001080c */
[----:B------:R-:W0:Y:S01]  /*c2a0*/  MUFU.EX2 R37, R37 ;  /* 0x0000002500257308 */ /* 0x000e220000000800 */
[-C--:B------:R-:W-:Y:S01]  /*c2b0*/  FFMA.FTZ R29, R32, R65.reuse, -R12 ;  /* 0x00000041201d7223 */ /* 0x080fe2000001080c */
[----:B------:R-:W-:-:S06]  /*c2c0*/  FFMA.FTZ R32, R20, R65, -R68 ;  /* 0x0000004114207223 */ /* 0x000fcc0000010844 */
[----:B------:R-:W1:Y:S01]  /*c2d0*/  MUFU.EX2 R153, R153 ;  /* 0x0000009900997308 */ /* 0x000e620000000800 */
[----:B------:R-:W-:-:S07]  /*c2e0*/  FFMA.FTZ R156, R28, R65, -R12 ;  /* 0x000000411c9c7223 */ /* 0x000fce000001080c */
[----:B------:R-:W2:Y:S01]  /*c2f0*/  MUFU.EX2 R35, R35 ;  /* 0x0000002300237308 */ /* 0x000ea20000000800 */
[----:B------:R-:W-:-:S07]  /*c300*/  FFMA.FTZ R157, R21, R65, -R68 ;  /* 0x00000041159d7223 */ /* 0x000fce0000010844 */
[----:B------:R-:W2:Y:S01]  /*c310*/  MUFU.EX2 R34, R34 ;  /* 0x0000002200227308 */ /* 0x000ea20000000800 */
[----:B---3--:R-:W-:Y:S01]  /*c320*/  FFMA.FTZ R4, R5, R69, R152 ;  /* 0x0000004505047223 */ /* 0x008fe20000010098 */
[----:B------:R-:W-:-:S06]  /*c330*/  FFMA.FTZ R158, R30, R65, -R12 ;  /* 0x000000411e9e7223 */ /* 0x000fcc000001080c */
[----:B------:R-:W3:Y:S01]  /*c340*/  MUFU.EX2 R154, R154 ;  /* 0x0000009a009a7308 */ /* 0x000ee20000000800 */
[----:B----4-:R-:W-:Y:S01]  /*c350*/  FFMA.FTZ R6, R25, R71, R36 ;  /* 0x0000004719067223 */ /* 0x010fe20000010024 */
[----:B------:R-:W-:-:S06]  /*c360*/  FFMA.FTZ R30, R24, R65, -R68 ;  /* 0x00000041181e7223 */ /* 0x000fcc0000010844 */
[----:B------:R-:W4:Y:S01]  /*c370*/  MUFU.EX2 R155, R155 ;  /* 0x0000009b009b7308 */ /* 0x000f220000000800 */
[----:B0-----:R-:W-:Y:S01]  /*c380*/  FADD.FTZ R4, R37, R4 ;  /* 0x0000000425047221 */ /* 0x001fe20000010000 */
[----:B-1----:R-:W-:-:S06]  /*c390*/  FADD.FTZ R3, R153, R6 ;  /* 0x0000000699037221 */ /* 0x002fcc0000010000 */
[----:B------:R-:W0:Y:S01]  /*c3a0*/  MUFU.EX2 R33, R33 ;  /* 0x0000002100217308 */ /* 0x000e220000000800 */
[----:B------:R-:W-:-:S07]  /*c3b0*/  FFMA.FTZ R159, R26, R65, -R68 ;  /* 0x000000411a9f7223 */ /* 0x000fce0000010844 */
[----:B------:R-:W1:Y:S01]  /*c3c0*/  MUFU.EX2 R32, R32 ;  /* 0x0000002000207308 */ /* 0x000e620000000800 */
[----:B--2---:R-:W-:Y:S01]  /*c3d0*/  FADD.FTZ R7, R35, R4 ;  /* 0x0000000423077221 */ /* 0x004fe20000010000 */
[----:B------:R-:W-:-:S06]  /*c3e0*/  FADD.FTZ R4, R34, R3 ;  /* 0x0000000322047221 */ /* 0x000fcc0000010000 */
[----:B------:R-:W2:Y:S01]  /*c3f0*/  MUFU.EX2 R156, R156 ;  /* 0x0000009c009c7308 */ /* 0x000ea20000000800 */
[----:B------:R-:W-:-:S07]  /*c400*/  FFMA.FTZ R28, R27, R65, -R68 ;  /* 0x000000411b1c7223 */ /* 0x000fce0000010844 */
[----:B------:R-:W2:Y:S01]  /*c410*/  MUFU.EX2 R157, R157 ;  /* 0x0000009d009d7308 */ /* 0x000ea20000000800 */
[----:B---3--:R-:W-:Y:S01]  /*c420*/  FADD.FTZ R6, R154, R7 ;  /* 0x000000079a067221 */ /* 0x008fe20000010000 */
[----:B----4-:R-:W-:-:S06]  /*c430*/  FADD.FTZ R3, R155, R4 ;  /* 0x000000049b037221 */ /* 0x010fcc0000010000 */
[----:B------:R-:W3:Y:S01]  /*c440*/  MUFU.EX2 R31, R31 ;  /* 0x0000001f001f7308 */ /* 0x000ee20000000800 */
[----:B------:R-:W-:-:S07]  /*c450*/  FFMA.FTZ R161, R38, R65, -R68 ;  /* 0x0000004126a17223 */ /* 0x000fce0000010844 */
[----:B------:R-:W4:Y:S01]  /*c460*/  MUFU.EX2 R30, R30 ;  /* 0x0000001e001e7308 */ /* 0x000f220000000800 */
[----:B0-----:R-:W-:Y:S01]  /*c470*/  FADD.FTZ R7, R33, R6 ;  /* 0x0000000621077221 */ /* 0x001fe20000010000 */
[----:B-1----:R-:W-:-:S06]  /*c480*/  FADD.FTZ R4, R32, R3 ;  /* 0x0000000320047221 */ /* 0x002fcc0000010000 */
[----:B------:R-:W0:Y:S01]  /*c490*/  MUFU.EX2 R158, R158 ;  /* 0x0000009e009e7308 */ /* 0x000e220000000800 */
[----:B------:R-:W-:-:S07]  /*c4a0*/  FFMA.FTZ R163, R39, R65, -R68 ;  /* 0x0000004127a37223 */ /* 0x000fce0000010844 */
[----:B------:R-:W1:Y:S01]  /*c4b0*/  MUFU.EX2 R159, R159 ;  /* 0x0000009f009f7308 */ /* 0x000e620000000800 */
[----:B--2---:R-:W-:Y:S01]  /*c4c0*/  FADD.FTZ R6, R156, R7 ;  /* 0x000000079c067221 */ /* 0x004fe20000010000 */
[----:B------:R-:W-:-:S06]  /*c4d0*/  FFMA.FTZ R162, R45, R65, -R12 ;  /* 0x000000412da27223 */ /* 0x000fcc000001080c */
[----:B------:R-:W2:Y:S01]  /*c4e0*/  MUFU.EX2 R29, R29 ;  /* 0x0000001d001d7308 */ /* 0x000ea20000000800 */
[----:B------:R-:W-:Y:S01]  /*c4f0*/  FADD.FTZ R3, R157, R4 ;  /* 0x000000049d037221 */ /* 0x000fe20000010000 */
[----:B------:R-:W-:-:S06]  /*c500*/  FFMA.FTZ R14, R40, R65, -R68 ;  /* 0x00000041280e7223 */ /* 0x000fcc0000010844 */
[----:B------:R-:W2:Y:S01]  /*c510*/  MUFU.EX2 R28, R28 ;  /* 0x0000001c001c7308 */ /* 0x000ea20000000800 */
[----:B---3--:R-:W-:Y:S01]  /*c520*/  FADD.FTZ R7, R31, R6 ;  /* 0x000000061f077221 */ /* 0x008fe20000010000 */
[----:B------:R-:W-:-:S06]  /*c530*/  FFMA.FTZ R229, R47, R65, -R12 ;  /* 0x000000412fe57223 */ /* 0x000fcc000001080c */
[----:B------:R-:W3:Y:S01]  /*c540*/  MUFU.EX2 R160, R160 ;  /* 0x000000a000a07308 */ /* 0x000ee20000000800 */
[----:B----4-:R-:W-:Y:S01]  /*c550*/  FADD.FTZ R4, R30, R3 ;  /* 0x000000031e047221 */ /* 0x010fe20000010000 */
[----:B------:R-:W-:-:S06]  /*c560*/  FFMA.FTZ R227, R41, R65, -R68 ;  /* 0x0000004129e37223 */ /* 0x000fcc0000010844 */
[----:B------:R-:W4:Y:S01]  /*c570*/  MUFU.EX2 R161, R161 ;  /* 0x000000a100a17308 */ /* 0x000f220000000800 */
[----:B0-----:R-:W-:Y:S01]  /*c580*/  FADD.FTZ R6, R158, R7 ;  /* 0x000000079e067221 */ /* 0x001fe20000010000 */
[----:B------:R-:W-:-:S06]  /*c590*/  FFMA.FTZ R230, R48, R65, -R12 ;  /* 0x0000004130e67223 */ /* 0x000fcc000001080c */
[----:B------:R-:W0:Y:S01]  /*c5a0*/  MUFU.EX2 R15, R15 ;  /* 0x0000000f000f7308 */ /* 0x000e220000000800 */
[----:B-1----:R-:W-:Y:S01]  /*c5b0*/  FADD.FTZ R3, R159, R4 ;  /* 0x000000049f037221 */ /* 0x002fe20000010000 */
[----:B------:R-:W-:-:S06]  /*c5c0*/  FFMA.FTZ R228, R42, R65, -R68 ;  /* 0x000000412ae47223 */ /* 0x000fcc0000010844 */
        /* <DEDUP_REMOVED lines=32> */
[----:B-1----:R-:W-:-:S06]  /*c7d0*/  FADD.FTZ R7, R228, R7 ;  /* 0x00000007e4077221 */ /* 0x002fcc0000010000 */
[----:B------:R-:W0:Y:S01]  /*c7e0*/  MUFU.EX2 R172, R172 ;  /* 0x000000ac00ac7308 */ /* 0x000e220000000800 */
[-C--:B------:R-:W-:Y:S01]  /*c7f0*/  FFMA.FTZ R168, R54, R65.reuse, -R12 ;  /* 0x0000004136a87223 */ /* 0x080fe2000001080c */
[----:B------:R-:W-:-:S06]  /*c800*/  FFMA.FTZ R167, R59, R65, -R68 ;  /* 0x000000413ba77223 */ /* 0x000fcc0000010844 */
[----:B------:R-:W1:Y:S01]  /*c810*/  MUFU.EX2 R170, R170 ;  /* 0x000000aa00aa7308 */ /* 0x000e620000000800 */
[----:B--2---:R-:W-:Y:S01]  /*c820*/  FADD.FTZ R3, R225, R4 ;  /* 0x00000004e1037221 */ /* 0x004fe20000010000 */
[----:B------:R-:W-:-:S06]  /*c830*/  FADD.FTZ R4, R174, R7 ;  /* 0x00000007ae047221 */ /* 0x000fcc0000010000 */
[----:B------:R-:W2:Y:S01]  /*c840*/  MUFU.EX2 R173, R173 ;  /* 0x000000ad00ad7308 */ /* 0x000ea20000000800 */
[-C--:B------:R-:W-:Y:S01]  /*c850*/  FFMA.FTZ R164, R55, R65.reuse, -R12 ;  /* 0x0000004137a47223 */ /* 0x080fe2000001080c */
[----:B------:R-:W-:-:S06]  /*c860*/  FFMA.FTZ R20, R61, R65, -R68 ;  /* 0x000000413d147223 */ /* 0x000fcc0000010844 */
[----:B------:R-:W2:Y:S01]  /*c870*/  MUFU.EX2 R171, R171 ;  /* 0x000000ab00ab7308 */ /* 0x000ea20000000800 */
[----:B---3--:R-:W-:Y:S01]  /*c880*/  FADD.FTZ R7, R226, R3 ;  /* 0x00000003e2077221 */ /* 0x008fe20000010000 */
[----:B----4-:R-:W-:-:S06]  /*c890*/  FADD.FTZ R11, R175, R4 ;  /* 0x00000004af0b7221 */ /* 0x010fcc0000010000 */
[----:B------:R-:W3:Y:S01]  /*c8a0*/  MUFU.EX2 R169, R169 ;  /* 0x000000a900a97308 */ /* 0x000ee20000000800 */
[-C--:B------:R-:W-:Y:S01]  /*c8b0*/  FFMA.FTZ R165, R57, R65.reuse, -R12 ;  /* 0x0000004139a57223 */ /* 0x080fe2000001080c */
        /* <DEDUP_REMOVED lines=16> */
[----:B------:R-:W3:Y:S08]  /*c9c0*/  MUFU.EX2 R165, R165 ;  /* 0x000000a500a57308 */ /* 0x000ef00000000800 */
[----:B------:R-:W4:Y:S01]  /*c9d0*/  MUFU.EX2 R21, R21 ;  /* 0x0000001500157308 */ /* 0x000f220000000800 */
[----:B0-----:R-:W-:Y:S01]  /*c9e0*/  FADD.FTZ R9, R168, R9 ;  /* 0x00000009a8097221 */ /* 0x001fe20000010000 */
[----:B-1----:R-:W-:-:S06]  /*c9f0*/  FADD.FTZ R7, R167, R4 ;  /* 0x00000004a7077221 */ /* 0x002fcc0000010000 */
[----:B------:R-:W0:Y:S08]  /*ca00*/  MUFU.EX2 R18, R18 ;  /* 0x0000001200127308 */ /* 0x000e300000000800 */
[----:B------:R-:W1:Y:S01]  /*ca10*/  MUFU.EX2 R3, R3 ;  /* 0x0000000300037308 */ /* 0x000e620000000800 */
[----:B--2---:R-:W-:Y:S01]  /*ca20*/  FADD.FTZ R4, R164, R9 ;  /* 0x00000009a4047221 */ /* 0x004fe20000010000 */
[----:B------:R-:W-:-:S06]  /*ca30*/  FADD.FTZ R6, R20, R7 ;  /* 0x0000000714067221 */ /* 0x000fcc0000010000 */
[----:B------:R-:W2:Y:S08]  /*ca40*/  MUFU.EX2 R19, R19 ;  /* 0x0000001300137308 */ /* 0x000eb00000000800 */
[----:B------:R-:W2:Y:S01]  /*ca50*/  MUFU.EX2 R11, R11 ;  /* 0x0000000b000b7308 */ /* 0x000ea20000000800 */
[----:B---3--:R-:W-:Y:S01]  /*ca60*/  FADD.FTZ R7, R165, R4 ;  /* 0x00000004a5077221 */ /* 0x008fe20000010000 */
[----:B----4-:R-:W-:Y:S01]  /*ca70*/  FADD.FTZ R6, R21, R6 ;  /* 0x0000000615067221 */ /* 0x010fe20000010000 */
[----:B------:R-:W-:-:S02]  /*ca80*/  IADD3 R4, P2, R16, 0x270, RZ ;  /* 0x0000027010047810 */ /* 0x000fc40007f5e0ff */
[----:B0-----:R-:W-:Y:S01]  /*ca90*/  FADD.FTZ R8, R18, R7 ;  /* 0x0000000712087221 */ /* 0x001fe20000010000 */
[----:B-1----:R-:W-:Y:S01]  /*caa0*/  FADD.FTZ R6, R3, R6 ;  /* 0x0000000603067221 */ /* 0x002fe20000010000 */
[----:B------:R-:W-:Y:S01]  /*cab0*/  FMUL.FTZ R27, R5, R66 ;  /* 0x00000042051b7220 */ /* 0x000fe20000410000 */
[----:B------:R-:W-:Y:S02]  /*cac0*/  IMAD.X R9, RZ, RZ, R17, P2 ;  /* 0x000000ffff097224 */ /* 0x000fe400010e0611 */
[----:B--2---:R-:W-:Y:S01]  /*cad0*/  FADD.FTZ R7, R19, R8 ;  /* 0x0000000813077221 */ /* 0x004fe20000010000 */
[----:B------:R-:W-:Y:S01]  /*cae0*/  LOP3.LUT R8, R4, 0x4, RZ, 0xfc, !PT ;  /* 0x0000000404087812 */ /* 0x000fe200078efcff */
[----:B------:R-:W-:Y:S01]  /*caf0*/  ST.E desc[UR40][R16.64+0x270], R27 ;  /* 0x0002701b10007985 */ /* 0x000fe2000c101928 */
[----:B------:R-:W-:-:S03]  /*cb00*/  FADD.FTZ R13, R11, R6 ;  /* 0x000000060b0d7221 */ /* 0x000fc60000010000 */
[----:B------:R0:W-:Y:S04]  /*cb10*/  ST.E desc[UR40][R16.64+0x240], R7 ;  /* 0x0002400710007985 */ /* 0x0001e8000c101928 */
[----:B------:R1:W-:Y:S04]  /*cb20*/  ST.E desc[UR40][R16.64+0x244], R13 ;  /* 0x0002440d10007985 */ /* 0x0003e8000c101928 */
[----:B------:R-:W2:Y:S02]  /*cb30*/  LD.E R6, desc[UR40][R8.64] ;  /* 0x0000002808067980 */ /* 0x000ea4000c101900 */
[----:B--2---:R-:W-:-:S05]  /*cb40*/  FMUL.FTZ R39, R5, R6 ;  /* 0x0000000605277220 */ /* 0x004fca0000410000 */
[----:B------:R-:W-:Y:S04]  /*cb50*/  ST.E desc[UR40][R8.64], R39 ;  /* 0x0000002708007985 */ /* 0x000fe8000c101928 */
[----:B------:R-:W0:Y:S04]  /*cb60*/  LD.E R98, desc[UR40][R16.64+0x280] ;  /* 0x0002802810627980 */ /* 0x000e28000c101900 */
[----:B------:R-:W2:Y:S04]  /*cb70*/  LD.E R41, desc[UR40][R16.64+0x464] ;  /* 0x0004642810297980 */ /* 0x000ea8000c101900 */
[----:B------:R-:W1:Y:S04]  /*cb80*/  LD.E R100, desc[UR40][R16.64+0x284] ;  /* 0x0002842810647980 */ /* 0x000e68000c101900 */
[----:B------:R-:W3:Y:S04]  /*cb90*/  LD.E R112, desc[UR40][R16.64+0x2b4] ;  /* 0x0002b42810707980 */ /* 0x000ee8000c101900 */
        /* <DEDUP_REMOVED lines=58> */
[C---:B0-----:R-:W-:Y:S01]  /*cf40*/  FMUL.FTZ R7, R5.reuse, R98 ;  /* 0x0000006205077220 */ /* 0x041fe20000410000 */
[----:B--2---:R-:W-:-:S04]  /*cf50*/  FMUL.FTZ R47, R5, R41 ;  /* 0x00000029052f7220 */ /* 0x004fc80000410000 */
[----:B------:R3:W-:Y:S01]  /*cf60*/  ST.E desc[UR40][R16.64+0x280], R7 ;  /* 0x0002800710007985 */ /* 0x0007e2000c101928 */
[----:B-1----:R-:W-:-:S03]  /*cf70*/  FMUL.FTZ R13, R5, R100 ;  /* 0x00000064050d7220 */ /* 0x002fc60000410000 */
[----:B------:R-:W-:Y:S04]  /*cf80*/  ST.E desc[UR40][R16.64+0x464], R47 ;  /* 0x0004642f10007985 */ /* 0x000fe8000c101928 */
[----:B------:R0:W-:Y:S01]  /*cf90*/  ST.E desc[UR40][R16.64+0x284], R13 ;  /* 0x0002840d10007985 */ /* 0x0001e2000c101928 */
[C---:B---3--:R-:W-:Y:S01]  /*cfa0*/  FMUL.FTZ R7, R5.reuse, R112 ;  /* 0x0000007005077220 */ /* 0x048fe20000410000 */
[C---:B----4-:R-:W-:Y:S01]  /*cfb0*/  FMUL.FTZ R27, R5.reuse, R102 ;  /* 0x00000066051b7220 */ /* 0x050fe20000410000 */
[----:B------:R-:W-:-:S03]  /*cfc0*/  FMUL.FTZ R39, R5, R104 ;  /* 0x0000006805277220 */ /* 0x000fc60000410000 */
[----:B------:R1:W-:Y:S01]  /*cfd0*/  ST.E desc[UR40][R16.64+0x2b4], R7 ;  /* 0x0002b40710007985 */ /* 0x0003e2000c101928 */
[C---:B------:R-:W-:Y:S01]  /*cfe0*/  FMUL.FTZ R41, R5.reuse, R106 ;  /* 0x0000006a05297220 */ /* 0x040fe20000410000 */
[C---:B------:R-:W-:Y:S01]  /*cff0*/  FMUL.FTZ R43, R5.reuse, R108 ;  /* 0x0000006c052b7220 */ /* 0x040fe20000410000 */
[C---:B------:R-:W-:Y:S01]  /*d000*/  FMUL.FTZ R45, R5.reuse, R110 ;  /* 0x0000006e052d7220 */ /* 0x040fe20000410000 */
[C---:B0-----:R-:W-:Y:S01]  /*d010*/  FMUL.FTZ R13, R5.reuse, R114 ;  /* 0x00000072050d7220 */ /* 0x041fe20000410000 */
[C---:B------:R-:W-:Y:S01]  /*d020*/  FMUL.FTZ R47, R5.reuse, R116 ;  /* 0x00000074052f7220 */ /* 0x040fe20000410000 */
[C---:B------:R-:W-:Y:S01]  /*d030*/  FMUL.FTZ R49, R5.reuse, R118 ;  /* 0x0000007605317220 */ /* 0x040fe20000410000 */
[C---:B-1----:R-:W-:Y:S01]  /*d040*/  FMUL.FTZ R7, R5.reuse, R132 ;  /* 0x0000008405077220 */ /* 0x042fe20000410000 */
[----:B------:R0:W-:Y:S01]  /*d050*/  ST.E desc[UR40][R16.64+0x290], R27 ;  /* 0x0002901b10007985 */ /* 0x0001e2000c101928 */
[----:B------:R-:W-:-:S03]  /*d060*/  FMUL.FTZ R51, R5, R120 ;  /* 0x0000007805337220 */ /* 0x000fc60000410000 */
        /* <DEDUP_REMOVED lines=11> */
[C---:B0-----:R-:W-:Y:S01]  /*d120*/  FMUL.FTZ R45, R5.reuse, R130 ;  /* 0x00000082052d7220 */ /* 0x041fe20000410000 */
[C---:B-1----:R-:W-:Y:S02]  /*d130*/  FMUL.FTZ R13, R5.reuse, R134 ;  /* 0x00000086050d7220 */ /* 0x042fe40000410000 */
[----:B------:R0:W-:Y:S01]  /*d140*/  ST.E desc[UR40][R16.64+0x304], R7 ;  /* 0x0003040710007985 */ /* 0x0001e2000c101928 */
[C---:B--2---:R-:W-:Y:S01]  /*d150*/  FMUL.FTZ R47, R5.reuse, R136 ;  /* 0x00000088052f7220 */ /* 0x044fe20000410000 */
[C---:B---3--:R-:W-:Y:S02]  /*d160*/  FMUL.FTZ R49, R5.reuse, R138 ;  /* 0x0000008a05317220 */ /* 0x048fe40000410000 */
[----:B------:R1:W-:Y:S01]  /*d170*/  ST.E desc[UR40][R16.64+0x2d4], R51 ;  /* 0x0002d43310007985 */ /* 0x0003e2000c101928 */
[----:B0-----:R-:W-:-:S03]  /*d180*/  FMUL.FTZ R7, R5, R96 ;  /* 0x0000006005077220 */ /* 0x001fc60000410000 */
[----:B------:R0:W-:Y:S04]  /*d190*/  ST.E desc[UR40][R16.64+0x2e0], R27 ;  /* 0x0002e01b10007985 */ /* 0x0001e8000c101928 */
[----:B------:R2:W-:Y:S01]  /*d1a0*/  ST.E desc[UR40][R16.64+0x2e4], R39 ;  /* 0x0002e42710007985 */ /* 0x0005e2000c101928 */
[----:B-1----:R-:W-:-:S03]  /*d1b0*/  FMUL.FTZ R51, R5, R140 ;  /* 0x0000008c05337220 */ /* 0x002fc60000410000 */
[----:B------:R1:W-:Y:S04]  /*d1c0*/  ST.E desc[UR40][R16.64+0x2f0], R41 ;  /* 0x0002f02910007985 */ /* 0x0003e8000c101928 */
[----:B------:R3:W-:Y:S01]  /*d1d0*/  ST.E desc[UR40][R16.64+0x2f4], R43 ;  /* 0x0002f42b10007985 */ /* 0x0007e2000c101928 */
[----:B0-----:R-:W-:-:S03]  /*d1e0*/  FMUL.FTZ R27, R5, R142 ;  /* 0x0000008e051b7220 */ /* 0x001fc60000410000 */
[----:B------:R0:W-:Y:S01]  /*d1f0*/  ST.E desc[UR40][R16.64+0x300], R45 ;  /* 0x0003002d10007985 */ /* 0x0001e2000c101928 */
[----:B--2---:R-:W-:-:S03]  /*d200*/  FMUL.FTZ R39, R5, R144 ;  /* 0x0000009005277220 */ /* 0x004fc60000410000 */
[----:B------:R2:W-:Y:S01]  /*d210*/  ST.E desc[UR40][R16.64+0x310], R13 ;  /* 0x0003100d10007985 */ /* 0x0005e2000c101928 */
[----:B-1----:R-:W-:-:S03]  /*d220*/  FMUL.FTZ R41, R5, R146 ;  /* 0x0000009205297220 */ /* 0x002fc60000410000 */
[----:B------:R1:W-:Y:S01]  /*d230*/  ST.E desc[UR40][R16.64+0x314], R47 ;  /* 0x0003142f10007985 */ /* 0x0003e2000c101928 */
[----:B---3--:R-:W-:-:S03]  /*d240*/  FMUL.FTZ R43, R5, R148 ;  /* 0x00000094052b7220 */ /* 0x008fc60000410000 */
[----:B------:R3:W-:Y:S01]  /*d250*/  ST.E desc[UR40][R16.64+0x320], R49 ;  /* 0x0003203110007985 */ /* 0x0007e2000c101928 */
[C---:B0-----:R-:W-:Y:S01]  /*d260*/  FMUL.FTZ R45, R5.reuse, R150 ;  /* 0x00000096052d7220 */ /* 0x041fe20000410000 */
[C---:B--2---:R-:W-:Y:S02]  /*d270*/  FMUL.FTZ R13, R5.reuse, R94 ;  /* 0x0000005e050d7220 */ /* 0x044fe40000410000 */
[----:B------:R0:W-:Y:S01]  /*d280*/  ST.E desc[UR40][R16.64+0x354], R7 ;  /* 0x0003540710007985 */ /* 0x0001e2000c101928 */
[C---:B-1----:R-:W-:Y:S01]  /*d290*/  FMUL.FTZ R47, R5.reuse, R92 ;  /* 0x0000005c052f7220 */ /* 0x042fe20000410000 */
        /* <DEDUP_REMOVED lines=59> */
[----:B------:R-:W-:Y:S01]  /*d650*/  LOP3.LUT R6, R4, 0x8, RZ, 0xfc, !PT ;  /* 0x0000000804067812 */ /* 0x000fe200078efcff */
[C---:B-1----:R-:W-:Y:S01]  /*d660*/  FMUL.FTZ R47, R5.reuse, R12 ;  /* 0x0000000c052f7220 */ /* 0x042fe20000410000 */
[----:B---3--:R-:W-:Y:S01]  /*d670*/  FMUL.FTZ R49, R5, R24 ;  /* 0x0000001805317220 */ /* 0x008fe20000410000 */
[----:B------:R-:W-:Y:S01]  /*d680*/  ST.E desc[UR40][R16.64+0x414], R51 ;  /* 0x0004143310007985 */ /* 0x000fe2000c101928 */
[----:B0-----:R-:W-:-:S03]  /*d690*/  IMAD.MOV.U32 R7, RZ, RZ, R9 ;  /* 0x000000ffff077224 */ /* 0x001fc600078e0009 */
[----:B------:R0:W-:Y:S04]  /*d6a0*/  ST.E desc[UR40][R16.64+0x420], R27 ;  /* 0x0004201b10007985 */ /* 0x0001e8000c101928 */
[----:B------:R1:W-:Y:S04]  /*d6b0*/  ST.E desc[UR40][R16.64+0x424], R39 ;  /* 0x0004242710007985 */ /* 0x0003e8000c101928 */
[----:B------:R-:W-:Y:S04]  /*d6c0*/  ST.E desc[UR40][R16.64+0x430], R41 ;  /* 0x0004302910007985 */ /* 0x000fe8000c101928 */
[----:B------:R-:W-:Y:S04]  /*d6d0*/  ST.E desc[UR40][R16.64+0x434], R43 ;  /* 0x0004342b10007985 */ /* 0x000fe8000c101928 */
[----:B------:R-:W-:Y:S04]  /*d6e0*/  ST.E desc[UR40][R16.64+0x440], R45 ;  /* 0x0004402d10007985 */ /* 0x000fe8000c101928 */
[----:B------:R2:W-:Y:S04]  /*d6f0*/  ST.E desc[UR40][R16.64+0x450], R13 ;  /* 0x0004500d10007985 */ /* 0x0005e8000c101928 */
[----:B------:R-:W-:Y:S04]  /*d700*/  ST.E desc[UR40][R16.64+0x454], R47 ;  /* 0x0004542f10007985 */ /* 0x000fe8000c101928 */
[----:B------:R3:W-:Y:S04]  /*d710*/  ST.E desc[UR40][R16.64+0x460], R49 ;  /* 0x0004603110007985 */ /* 0x0007e8000c101928 */
[----:B------:R-:W0:Y:S01]  /*d720*/  LD.E R12, desc[UR40][R6.64] ;  /* 0x00000028060c7980 */ /* 0x000e22000c101900 */
[----:B------:R-:W-:Y:S01]  /*d730*/  LOP3.LUT R4, R4, 0xc, RZ, 0xfc, !PT ;  /* 0x0000000c04047812 */ /* 0x000fe200078efcff */
[----:B------:R-:W-:-:S02]  /*d740*/  IMAD.MOV.U32 R5, RZ, RZ, R9 ;  /* 0x000000ffff057224 */ /* 0x000fc400078e0009 */
[----:B0-----:R-:W-:-:S05]  /*d750*/  FMUL.FTZ R27, R25, R12 ;  /* 0x0000000c191b7220 */ /* 0x001fca0000410000 */
[----:B------:R0:W-:Y:S04]  /*d760*/  ST.E desc[UR40][R6.64], R27 ;  /* 0x0000001b06007985 */ /* 0x0001e8000c101928 */
[----:B------:R-:W1:Y:S02]  /*d770*/  LD.E R12, desc[UR40][R4.64] ;  /* 0x00000028040c7980 */ /* 0x000e64000c101900 */
[----:B-1----:R-:W-:-:S05]  /*d780*/  FMUL.FTZ R39, R25, R12 ;  /* 0x0000000c19277220 */ /* 0x002fca0000410000 */
[----:B------:R1:W-:Y:S04]  /*d790*/  ST.E desc[UR40][R4.64], R39 ;  /* 0x0000002704007985 */ /* 0x0003e8000c101928 */
[----:B--2---:R-:W3:Y:S04]  /*d7a0*/  LD.E R13, desc[UR40][R16.64+0x46c] ;  /* 0x00046c28100d7980 */ /* 0x004ee8000c101900 */
[----:B------:R-:W0:Y:S04]  /*d7b0*/  LD.E R106, desc[UR40][R16.64+0x28c] ;  /* 0x00028c28106a7980 */ /* 0x000e28000c101900 */
[----:B------:R-:W2:Y:S04]  /*d7c0*/  LD.E R104, desc[UR40][R16.64+0x288] ;  /* 0x0002882810687980 */ /* 0x000ea8000c101900 */
[----:B------:R-:W1:Y:S04]  /*d7d0*/  LD.E R108, desc[UR40][R16.64+0x298] ;  /* 0x00029828106c7980 */ /* 0x000e68000c101900 */
        /* <DEDUP_REMOVED lines=58> */
[C---:B---3--:R-:W-:Y:S01]  /*db80*/  FMUL.FTZ R49, R25.reuse, R13 ;  /* 0x0000000d19317220 */ /* 0x048fe20000410000 */
[----:B0-----:R-:W-:-:S04]  /*db90*/  FMUL.FTZ R27, R25, R106 ;  /* 0x0000006a191b7220 */ /* 0x001fc80000410000 */
[----:B------:R-:W-:Y:S01]  /*dba0*/  ST.E desc[UR40][R16.64+0x46c], R49 ;  /* 0x00046c3110007985 */ /* 0x000fe2000c101928 */
[----:B--2---:R-:W-:-:S03]  /*dbb0*/  FMUL.FTZ R13, R25, R104 ;  /* 0x00000068190d7220 */ /* 0x004fc60000410000 */
[----:B------:R0:W-:Y:S01]  /*dbc0*/  ST.E desc[UR40][R16.64+0x28c], R27 ;  /* 0x00028c1b10007985 */ /* 0x0001e2000c101928 */
[C---:B-1----:R-:W-:Y:S01]  /*dbd0*/  FMUL.FTZ R39, R25.reuse, R108 ;  /* 0x0000006c19277220 */ /* 0x042fe20000410000 */
[C---:B----4-:R-:W-:Y:S01]  /*dbe0*/  FMUL.FTZ R41, R25.reuse, R110 ;  /* 0x0000006e19297220 */ /* 0x050fe20000410000 */
[C---:B------:R-:W-:Y:S01]  /*dbf0*/  FMUL.FTZ R43, R25.reuse, R112 ;  /* 0x00000070192b7220 */ /* 0x040fe20000410000 */
[C---:B------:R-:W-:Y:S01]  /*dc00*/  FMUL.FTZ R45, R25.reuse, R114 ;  /* 0x00000072192d7220 */ /* 0x040fe20000410000 */
[C---:B------:R-:W-:Y:S01]  /*dc10*/  FMUL.FTZ R47, R25.reuse, R116 ;  /* 0x00000074192f7220 */ /* 0x040fe20000410000 */
[C---:B0-----:R-:W-:Y:S01]  /*dc20*/  FMUL.FTZ R27, R25.reuse, R120 ;  /* 0x00000078191b7220 */ /* 0x041fe20000410000 */
[C---:B------:R-:W-:Y:S01]  /*dc30*/  FMUL.FTZ R49, R25.reuse, R122 ;  /* 0x0000007a19317220 */ /* 0x040fe20000410000 */
[----:B------:R0:W-:Y:S04]  /*dc40*/  ST.E desc[UR40][R16.64+0x288], R13 ;  /* 0x0002880d10007985 */ /* 0x0001e8000c101928 */
[----:B------:R1:W-:Y:S01]  /*dc50*/  ST.E desc[UR40][R16.64+0x298], R39 ;  /* 0x0002982710007985 */ /* 0x0003e2000c101928 */
[----:B------:R-:W-:-:S03]  /*dc60*/  FMUL.FTZ R51, R25, R124 ;  /* 0x0000007c19337220 */ /* 0x000fc60000410000 */
[----:B------:R2:W-:Y:S01]  /*dc70*/  ST.E desc[UR40][R16.64+0x29c], R41 ;  /* 0x00029c2910007985 */ /* 0x0005e2000c101928 */
[----:B------:R-:W-:-:S03]  /*dc80*/  FMUL.FTZ R53, R25, R126 ;  /* 0x0000007e19357220 */ /* 0x000fc60000410000 */
        /* <DEDUP_REMOVED lines=10> */
[C---:B-1----:R-:W-:Y:S01]  /*dd30*/  FMUL.FTZ R47, R25.reuse, R136 ;  /* 0x00000088192f7220 */ /* 0x042fe20000410000 */
[C---:B--2---:R-:W-:Y:S01]  /*dd40*/  FMUL.FTZ R27, R25.reuse, R140 ;  /* 0x0000008c191b7220 */ /* 0x044fe20000410000 */
[C---:B---3--:R-:W-:Y:S01]  /*dd50*/  FMUL.FTZ R49, R25.reuse, R142 ;  /* 0x0000008e19317220 */ /* 0x048fe20000410000 */
        /* <DEDUP_REMOVED lines=82> */
[----:B------:R-:W-:Y:S01]  /*e280*/  VIADD R26, R73, 0x8 ;  /* 0x00000008491a7836 */ /* 0x000fe20000000000 */
[----:B------:R-:W-:Y:S04]  /*e290*/  ST.E desc[UR40][R16.64+0x348], R55 ;  /* 0x0003483710007985 */ /* 0x000fe8000c101928 */
[----:B------:R-:W-:Y:S04]  /*e2a0*/  ST.E desc[UR40][R16.64+0x3fc], R13 ;  /* 0x0003fc0d10007985 */ /* 0x000fe8000c101928 */
[----:B------:R-:W-:Y:S04]  /*e2b0*/  ST.E desc[UR40][R16.64+0x41c], R51 ;  /* 0x00041c3310007985 */ /* 0x000fe8000c101928 */
[----:B------:R0:W-:Y:S04]  /*e2c0*/  ST.E desc[UR40][R16.64+0x428], R39 ;  /* 0x0004282710007985 */ /* 0x0001e8000c101928 */
[----:B------:R1:W-:Y:S04]  /*e2d0*/  ST.E desc[UR40][R16.64+0x42c], R41 ;  /* 0x00042c2910007985 */ /* 0x0003e8000c101928 */
[----:B------:R-:W-:Y:S04]  /*e2e0*/  ST.E desc[UR40][R16.64+0x438], R43 ;  /* 0x0004382b10007985 */ /* 0x000fe8000c101928 */
[----:B------:R-:W-:Y:S04]  /*e2f0*/  ST.E desc[UR40][R16.64+0x43c], R45 ;  /* 0x00043c2d10007985 */ /* 0x000fe8000c101928 */
[----:B------:R-:W-:Y:S04]  /*e300*/  ST.E desc[UR40][R16.64+0x448], R53 ;  /* 0x0004483510007985 */ /* 0x000fe8000c101928 */
[----:B------:R2:W-:Y:S04]  /*e310*/  ST.E desc[UR40][R16.64+0x44c], R27 ;  /* 0x00044c1b10007985 */ /* 0x0005e8000c101928 */
[----:B------:R-:W-:Y:S04]  /*e320*/  ST.E desc[UR40][R16.64+0x458], R47 ;  /* 0x0004582f10007985 */ /* 0x000fe8000c101928 */
[----:B------:R-:W-:Y:S04]  /*e330*/  ST.E desc[UR40][R16.64+0x45c], R49 ;  /* 0x00045c3110007985 */ /* 0x000fe8000c101928 */
[----:B------:R3:W-:Y:S01]  /*e340*/  ST.E desc[UR40][R16.64+0x468], R25 ;  /* 0x0004681910007985 */ /* 0x0007e2000c101928 */
[----:B------:R4:W-:Y:S06]  /*e350*/  BAR.SYNC.DEFER_BLOCKING R26, 0x100 ;  /* 0x0004001a0000751d */ /* 0x0009ec0000010000 */
[----:B0-----:R-:W2:Y:S04]  /*e360*/  LD.E R39, desc[UR40][R16.64+0x270] ;  /* 0x0002702810277980 */ /* 0x001ea8000c101900 */
[----:B------:R-:W4:Y:S04]  /*e370*/  LD.E R24, desc[UR40][R16.64+0x218] ;  /* 0x0002182810187980 */ /* 0x000f28000c101900 */
[----:B------:R-:W4:Y:S04]  /*e380*/  LD.E.64 R12, desc[UR40][R16.64+0xa8] ;  /* 0x0000a828100c7980 */ /* 0x000f28000c101b00 */
[----:B--2---:R0:W-:Y:S04]  /*e390*/  ST.E desc[UR40][R16.64+0x270], R39 ;  /* 0x0002702710007985 */ /* 0x0041e8000c101928 */
[----:B-1----:R-:W2:Y:S04]  /*e3a0*/  LD.E R41, desc[UR40][R8.64] ;  /* 0x0000002808297980 */ /* 0x002ea8000c101900 */
[----:B--2---:R1:W-:Y:S04]  /*e3b0*/  ST.E desc[UR40][R8.64], R41 ;  /* 0x0000002908007985 */ /* 0x0043e8000c101928 */
[----:B------:R-:W2:Y:S04]  /*e3c0*/  LD.E R27, desc[UR40][R6.64] ;  /* 0x00000028061b7980 */ /* 0x000ea8000c101900 */
[----:B--2---:R-:W-:Y:S04]  /*e3d0*/  ST.E desc[UR40][R6.64], R27 ;  /* 0x0000001b06007985 */ /* 0x004fe8000c101928 */
[----:B------:R-:W2:Y:S04]  /*e3e0*/  LD.E R43, desc[UR40][R4.64] ;  /* 0x00000028042b7980 */ /* 0x000ea8000c101900 */
[----:B--2---:R2:W-:Y:S04]  /*e3f0*/  ST.E desc[UR40][R4.64], R43 ;  /* 0x0000002b04007985 */ /* 0x0045e8000c101928 */
[----:B---3--:R-:W3:Y:S04]  /*e400*/  LD.E R25, desc[UR40][R16.64+0x280] ;  /* 0x0002802810197980 */ /* 0x008ee8000c101900 */
[----:B------:R-:W3:Y:S04]  /*e410*/  LD.E R45, desc[UR40][R16.64+0x284] ;  /* 0x00028428102d7980 */ /* 0x000ee8000c101900 */
[----:B0-----:R-:W3:Y:S04]  /*e420*/  LD.E R39, desc[UR40][R16.64+0x288] ;  /* 0x0002882810277980 */ /* 0x001ee8000c101900 */
[----:B------:R-:W3:Y:S04]  /*e430*/  LD.E R47, desc[UR40][R16.64+0x28c] ;  /* 0x00028c28102f7980 */ /* 0x000ee8000c101900 */
[----:B------:R-:W3:Y:S04]  /*e440*/  LD.E R49, desc[UR40][R16.64+0x290] ;  /* 0x0002902810317980 */ /* 0x000ee8000c101900 */
[----:B------:R-:W3:Y:S04]  /*e450*/  LD.E R51, desc[UR40][R16.64+0x294] ;  /* 0x0002942810337980 */ /* 0x000ee8000c101900 */
[----:B-1----:R-:W3:Y:S04]  /*e460*/  LD.E R41, desc[UR40][R16.64+0x298] ;  /* 0x0002982810297980 */ /* 0x002ee8000c101900 */
[----:B------:R-:W3:Y:S04]  /*e470*/  LD.E R53, desc[UR40][R16.64+0x29c] ;  /* 0x00029c2810357980 */ /* 0x000ee8000c101900 */
[----:B------:R-:W3:Y:S04]  /*e480*/  LD.E R55, desc[UR40][R16.64+0x2a0] ;  /* 0x0002a02810377980 */ /* 0x000ee8000c101900 */
[----:B------:R-:W3:Y:S04]  /*e490*/  LD.E R57, desc[UR40][R16.64+0x2a4] ;  /* 0x0002a42810397980 */ /* 0x000ee8000c101900 */
[----:B--2---:R-:W2:Y:S04]  /*e4a0*/  LD.E R43, desc[UR40][R16.64+0x2a8] ;  /* 0x0002a828102b7980 */ /* 0x004ea8000c101900 */
[----:B------:R-:W2:Y:S04]  /*e4b0*/  LD.E R59, desc[UR40][R16.64+0x2ac] ;  /* 0x0002ac28103b7980 */ /* 0x000ea8000c101900 */
[----:B------:R-:W2:Y:S04]  /*e4c0*/  LD.E R61, desc[UR40][R16.64+0x2b0] ;  /* 0x0002b028103d7980 */ /* 0x000ea8000c101900 */
[----:B------:R-:W2:Y:S04]  /*e4d0*/  LD.E R63, desc[UR40][R16.64+0x2b4] ;  /* 0x0002b428103f7980 */ /* 0x000ea8000c101900 */
[----:B------:R-:W2:Y:S04]  /*e4e0*/  LD.E R65, desc[UR40][R16.64+0x2b8] ;  /* 0x0002b82810417980 */ /* 0x000ea8000c101900 */
[----:B------:R-:W2:Y:S04]  /*e4f0*/  LD.E R67, desc[UR40][R16.64+0x2bc] ;  /* 0x0002bc2810437980 */ /* 0x000ea8000c101900 */
[----:B----4-:R-:W4:Y:S04]  /*e500*/  LD.E R26, desc[UR40][R16.64+0x2c4] ;  /* 0x0002c428101a7980 */ /* 0x010f28000c101900 */
        /* <DEDUP_REMOVED lines=58> */
[----:B---3--:R0:W-:Y:S04]  /*e8b0*/  ST.E desc[UR40][R16.64+0x280], R25 ;  /* 0x0002801910007985 */ /* 0x0081e8000c101928 */
[----:B------:R-:W-:Y:S04]  /*e8c0*/  ST.E desc[UR40][R16.64+0x284], R45 ;  /* 0x0002842d10007985 */ /* 0x000fe8000c101928 */
[----:B------:R1:W-:Y:S04]  /*e8d0*/  ST.E desc[UR40][R16.64+0x288], R39 ;  /* 0x0002882710007985 */ /* 0x0003e8000c101928 */
[----:B------:R-:W-:Y:S04]  /*e8e0*/  ST.E desc[UR40][R16.64+0x28c], R47 ;  /* 0x00028c2f10007985 */ /* 0x000fe8000c101928 */
[----:B------:R-:W-:Y:S04]  /*e8f0*/  ST.E desc[UR40][R16.64+0x290], R49 ;  /* 0x0002903110007985 */ /* 0x000fe8000c101928 */
[----:B------:R-:W-:Y:S04]  /*e900*/  ST.E desc[UR40][R16.64+0x294], R51 ;  /* 0x0002943310007985 */ /* 0x000fe8000c101928 */
[----:B------:R3:W-:Y:S04]  /*e910*/  ST.E desc[UR40][R16.64+0x298], R41 ;  /* 0x0002982910007985 */ /* 0x0007e8000c101928 */
[----:B------:R-:W-:Y:S04]  /*e920*/  ST.E desc[UR40][R16.64+0x29c], R53 ;  /* 0x00029c3510007985 */ /* 0x000fe8000c101928 */
[----:B------:R-:W-:Y:S04]  /*e930*/  ST.E desc[UR40][R16.64+0x2a0], R55 ;  /* 0x0002a03710007985 */ /* 0x000fe8000c101928 */
[----:B------:R-:W-:Y:S04]  /*e940*/  ST.E desc[UR40][R16.64+0x2a4], R57 ;  /* 0x0002a43910007985 */ /* 0x000fe8000c101928 */
[----:B--2---:R2:W-:Y:S04]  /*e950*/  ST.E desc[UR40][R16.64+0x2a8], R43 ;  /* 0x0002a82b10007985 */ /* 0x0045e8000c101928 */
[----:B------:R2:W-:Y:S04]  /*e960*/  ST.E desc[UR40][R16.64+0x2ac], R59 ;  /* 0x0002ac3b10007985 */ /* 0x0005e8000c101928 */
[----:B------:R2:W-:Y:S04]  /*e970*/  ST.E desc[UR40][R16.64+0x2b0], R61 ;  /* 0x0002b03d10007985 */ /* 0x0005e8000c101928 */
[----:B------:R2:W-:Y:S04]  /*e980*/  ST.E desc[UR40][R16.64+0x2b4], R63 ;  /* 0x0002b43f10007985 */ /* 0x0005e8000c101928 */
[----:B------:R2:W-:Y:S04]  /*e990*/  ST.E desc[UR40][R16.64+0x2b8], R65 ;  /* 0x0002b84110007985 */ /* 0x0005e8000c101928 */
[----:B------:R2:W-:Y:S04]  /*e9a0*/  ST.E desc[UR40][R16.64+0x2bc], R67 ;  /* 0x0002bc4310007985 */ /* 0x0005e8000c101928 */
[----:B0-----:R-:W4:Y:S04]  /*e9b0*/  LD.E R25, desc[UR40][R16.64+0x2c0] ;  /* 0x0002c02810197980 */ /* 0x001f28000c101900 */
[----:B-1----:R-:W4:Y:S04]  /*e9c0*/  LD.E R39, desc[UR40][R16.64+0x2d0] ;  /* 0x0002d02810277980 */ /* 0x002f28000c101900 */
[----:B---3--:R-:W3:Y:S04]  /*e9d0*/  LD.E R41, desc[UR40][R16.64+0x2d8] ;  /* 0x0002d82810297980 */ /* 0x008ee8000c101900 */
[----:B--2---:R-:W2:Y:S04]  /*e9e0*/  LD.E R43, desc[UR40][R16.64+0x2e0] ;  /* 0x0002e028102b7980 */ /* 0x004ea8000c101900 */
        /* <DEDUP_REMOVED lines=45> */
[----:B----4-:R-:W-:Y:S04]  /*ecc0*/  ST.E desc[UR40][R16.64+0x2c4], R26 ;  /* 0x0002c41a10007985 */ /* 0x010fe8000c101928 */
        /* <DEDUP_REMOVED lines=27> */
[----:B---3--:R3:W-:Y:S04]  /*ee80*/  ST.E desc[UR40][R16.64+0x2d8], R41 ;  /* 0x0002d82910007985 */ /* 0x0087e8000c101928 */
[----:B--2---:R2:W-:Y:S04]  /*ee90*/  ST.E desc[UR40][R16.64+0x2e0], R43 ;  /* 0x0002e02b10007985 */ /* 0x0045e8000c101928 */
        /* <DEDUP_REMOVED lines=78> */
[----:B0-----:R-:W4:Y:S01]  /*f380*/  LDL R25, [R1+0x88] ;  /* 0x0000880001197983 */ /* 0x001f220000100800 */
[----:B------:R-:W-:-:S02]  /*f390*/  IMAD R12, R24, 0xc00, R12 ;  /* 0x00000c00180c7824 */ /* 0x000fc400078e020c */
[----:B------:R-:W-:Y:S01]  /*f3a0*/  IMAD.MOV.U32 R27, RZ, RZ, R13 ;  /* 0x000000ffff1b7224 */ /* 0x000fe200078e000d */
[----:B------:R-:W-:Y:S01]  /*f3b0*/  F2FP.F16.F32.PACK_AB R152, R37, R152 ;  /* 0x000000982598723e */ /* 0x000fe200000000ff */
[C---:B------:R-:W-:Y:S01]  /*f3c0*/  VIADD R24, R12.reuse, 0x80 ;  /* 0x000000800c187836 */ /* 0x040fe20000000000 */
[----:B------:R-:W-:Y:S01]  /*f3d0*/  F2FP.F16.F32.PACK_AB R153, R153, R36 ;  /* 0x000000249999723e */ /* 0x000fe200000000ff */
[----:B------:R-:W-:Y:S01]  /*f3e0*/  VIADD R26, R12, 0x100 ;  /* 0x000001000c1a7836 */ /* 0x000fe20000000000 */
[----:B------:R-:W-:Y:S01]  /*f3f0*/  R2UR UR15, R27 ;  /* 0x000000001b0f72ca */ /* 0x000fe200000e0000 */
[----:B------:R-:W4:Y:S01]  /*f400*/  LD.E R36, desc[UR40][R16.64+0x2a0] ;  /* 0x0002a02810247980 */ /* 0x000f22000c101900 */
[----:B------:R-:W-:Y:S02]  /*f410*/  R2UR UR10, R24 ;  /* 0x00000000180a72ca */ /* 0x000fe400000e0000 */
[----:B------:R-:W-:Y:S01]  /*f420*/  R2UR UR14, R26 ;  /* 0x000000001a0e72ca */ /* 0x000fe200000e0000 */
[----:B------:R-:W4:Y:S01]  /*f430*/  LD.E R24, desc[UR40][R16.64+0x270] ;  /* 0x0002702810187980 */ /* 0x000f22000c101900 */
[----:B------:R-:W-:-:S02]  /*f440*/  F2FP.F16.F32.PACK_AB R154, R154, R35 ;  /* 0x000000239a9a723e */ /* 0x000fc400000000ff */
[----:B------:R-:W-:Y:S01]  /*f450*/  F2FP.F16.F32.PACK_AB R155, R155, R34 ;  /* 0x000000229b9b723e */ /* 0x000fe200000000ff */
[----:B------:R-:W4:Y:S01]  /*f460*/  LD.E R35, desc[UR40][R16.64+0x29c] ;  /* 0x00029c2810237980 */ /* 0x000f22000c101900 */
[----:B------:R-:W-:Y:S02]  /*f470*/  F2FP.F16.F32.PACK_AB R156, R156, R33 ;  /* 0x000000219c9c723e */ /* 0x000fe400000000ff */
[----:B------:R-:W-:Y:S01]  /*f480*/  F2FP.F16.F32.PACK_AB R157, R157, R32 ;  /* 0x000000209d9d723e */ /* 0x000fe200000000ff */
[----:B------:R-:W4:Y:S01]  /*f490*/  LD.E R33, desc[UR40][R16.64+0x294] ;  /* 0x0002942810217980 */ /* 0x000f22000c101900 */
[----:B------:R-:W-:Y:S02]  /*f4a0*/  F2FP.F16.F32.PACK_AB R158, R158, R31 ;  /* 0x0000001f9e9e723e */ /* 0x000fe400000000ff */
[----:B------:R-:W-:Y:S01]  /*f4b0*/  F2FP.F16.F32.PACK_AB R159, R159, R30 ;  /* 0x0000001e9f9f723e */ /* 0x000fe200000000ff */
[----:B------:R-:W4:Y:S01]  /*f4c0*/  LD.E R31, desc[UR40][R16.64+0x28c] ;  /* 0x00028c28101f7980 */ /* 0x000f22000c101900 */
[----:B------:R-:W-:-:S02]  /*f4d0*/  F2FP.F16.F32.PACK_AB R160, R160, R29 ;  /* 0x0000001da0a0723e */ /* 0x000fc400000000ff */
[----:B------:R-:W-:Y:S01]  /*f4e0*/  F2FP.F16.F32.PACK_AB R161, R161, R28 ;  /* 0x0000001ca1a1723e */ /* 0x000fe200000000ff */
[----:B------:R-:W4:Y:S04]  /*f4f0*/  LD.E R29, desc[UR40][R16.64+0x284] ;  /* 0x00028428101d7980 */ /* 0x000f28000c101900 */
[----:B------:R-:W4:Y:S04]  /*f500*/  LD.E R28, desc[UR40][R16.64+0x280] ;  /* 0x00028028101c7980 */ /* 0x000f28000c101900 */
[----:B------:R-:W4:Y:S04]  /*f510*/  LD.E R30, desc[UR40][R16.64+0x288] ;  /* 0x00028828101e7980 */ /* 0x000f28000c101900 */
[----:B------:R-:W4:Y:S04]  /*f520*/  LD.E R32, desc[UR40][R16.64+0x290] ;  /* 0x0002902810207980 */ /* 0x000f28000c101900 */
[----:B------:R-:W4:Y:S04]  /*f530*/  LD.E R34, desc[UR40][R16.64+0x298] ;  /* 0x0002982810227980 */ /* 0x000f28000c101900 */
[----:B------:R-:W4:Y:S04]  /*f540*/  LD.E R37, desc[UR40][R16.64+0x2a4] ;  /* 0x0002a42810257980 */ /* 0x000f28000c101900 */
[----:B------:R-:W4:Y:S04]  /*f550*/  LD.E R38, desc[UR40][R16.64+0x2a8] ;  /* 0x0002a82810267980 */ /* 0x000f28000c101900 */
[----:B-1----:R-:W4:Y:S04]  /*f560*/  LD.E R39, desc[UR40][R16.64+0x2ac] ;  /* 0x0002ac2810277980 */ /* 0x002f28000c101900 */
[----:B------:R-:W4:Y:S04]  /*f570*/  LD.E R40, desc[UR40][R16.64+0x2b0] ;  /* 0x0002b02810287980 */ /* 0x000f28000c101900 */
[----:B---3--:R-:W3:Y:S04]  /*f580*/  LD.E R41, desc[UR40][R16.64+0x2b4] ;  /* 0x0002b42810297980 */ /* 0x008ee8000c101900 */
[----:B------:R-:W3:Y:S04]  /*f590*/  LD.E R42, desc[UR40][R16.64+0x2b8] ;  /* 0x0002b828102a7980 */ /* 0x000ee8000c101900 */
[----:B--2---:R-:W3:Y:S04]  /*f5a0*/  LD.E R43, desc[UR40][R16.64+0x2bc] ;  /* 0x0002bc28102b7980 */ /* 0x004ee8000c101900 */
[----:B------:R-:W3:Y:S04]  /*f5b0*/  LD.E R44, desc[UR40][R16.64+0x2c0] ;  /* 0x0002c028102c7980 */ /* 0x000ee8000c101900 */
[----:B----4-:R-:W3:Y:S04]  /*f5c0*/  LD.E R45, desc[UR40][R16.64+0x2c4] ;  /* 0x0002c428102d7980 */ /* 0x010ee8000c101900 */
[----:B------:R-:W3:Y:S04]  /*f5d0*/  LD.E R46, desc[UR40][R16.64+0x2c8] ;  /* 0x0002c828102e7980 */ /* 0x000ee8000c101900 */
        /* <DEDUP_REMOVED lines=52> */
[----:B------:R-:W3:Y:S01]  /*f920*/  LD.E R99, desc[UR40][R16.64+0x39c] ;  /* 0x00039c2810637980 */ /* 0x000ee2000c101900 */
[----:B------:R-:W-:Y:S01]  /*f930*/  ISETP.NE.U32.AND P2, PT, R25, RZ, PT ;  /* 0x000000ff1900720c */ /* 0x000fe20003f45070 */
[----:B------:R-:W-:-:S02]  /*f940*/  IMAD.MOV.U32 R25, RZ, RZ, R13 ;  /* 0x000000ffff197224 */ /* 0x000fc400078e000d */
[----:B------:R-:W3:Y:S03]  /*f950*/  LD.E R100, desc[UR40][R16.64+0x3a0] ;  /* 0x0003a02810647980 */ /* 0x000ee6000c101900 */
[----:B------:R-:W-:Y:S01]  /*f960*/  R2UR UR11, R25 ;  /* 0x00000000190b72ca */ /* 0x000fe200000e0000 */
        /* <DEDUP_REMOVED lines=54> */
[----:B------:R-:W-:-:S02]  /*fcd0*/  R2UR UR6, R12 ;  /* 0x000000000c0672ca */ /* 0x000fc400000e0000 */
[----:B------:R-:W-:Y:S01]  /*fce0*/  R2UR UR7, R13 ;  /* 0x000000000d0772ca */ /* 0x000fe200000e0000 */
[----:B------:R-:W-:Y:S01]  /*fcf0*/  VOTEU.ANY UP0, P2 ;  /* 0x00000000003f7886 */ /* 0x000fe20001000100 */
[----:B---3--:R-:W-:-:S11]  /*fd00*/  WARPGROUP.ARRIVE ;  /* 0x00000000000079c5 */ /* 0x008fd60000000000 */
[----:B------:R-:W-:Y:S01]  /*fd10*/  HGMMA.64x256x16.F32 R24, R152, gdesc[UR4].tnspB, R24, UP0, gsb0 ;  /* 0x43e0000498187df0 */ /* 0x000fe2000b800818 */
[----:B------:R-:W-:Y:S02]  /*fd20*/  F2FP.F16.F32.PACK_AB R162, R162, R15 ;  /* 0x0000000fa2a2723e */ /* 0x000fe400000000ff */
[----:B------:R-:W-:Y:S01]  /*fd30*/  F2FP.F16.F32.PACK_AB R163, R14, R163 ;  /* 0x000000a30ea3723e */ /* 0x000fe200000000ff */
        /* <DEDUP_REMOVED lines=128> */
[----:B------:R0:W-:Y:S02]  /*10540*/  ST.E desc[UR40][R16.64+0x46c], R151 ;  /* 0x00046c9710007985 */ /* 0x0001e4000c101928 */
[----:B0-----:R-:W-:-:S06]  /*10550*/  WARPGROUP.ARRIVE ;  /* 0x00000000000079c5 */ /* 0x001fcc0000000000 */
[----:B------:R-:W-:Y:S01]  /*10560*/  HGMMA.64x256x16.F32 R24, R156, gdesc[UR8].tnspB, R24, gsb0 ;  /* 0x43e000089c187df0 */ /* 0x000fe20008000818 */
[----:B------:R-:W-:Y:S01]  /*10570*/  STL [R1+0x88], R0 ;  /* 0x0000880001007387 */ /* 0x000fe20000100800 */
[----:B------:R-:W-:Y:S02]  /*10580*/  VIADD R14, R12, 0x180 ;  /* 0x000001800c0e7836 */ /* 0x000fe40000000000 */
[----:B------:R-:W-:-:S03]  /*10590*/  IMAD.MOV.U32 R15, RZ, RZ, R13 ;  /* 0x000000ffff0f7224 */ /* 0x000fc600078e000d */
[----:B------:R-:W-:Y:S02]  /*105a0*/  R2UR UR6, R14 ;  /* 0x000000000e0672ca */ /* 0x000fe400000e0000 */
[----:B------:R-:W-:Y:S02]  /*105b0*/  R2UR UR7, R15 ;  /* 0x000000000f0772ca */ /* 0x000fe400000e0000 */
[----:B------:R-:W-:Y:S02]  /*105c0*/  F2FP.F16.F32.PACK_AB R152, R230, R229 ;  /* 0x000000e5e698723e */ /* 0x000fe400000000ff */
[----:B------:R-:W-:Y:S02]  /*105d0*/  F2FP.F16.F32.PACK_AB R153, R228, R227 ;  /* 0x000000e3e499723e */ /* 0x000fe400000000ff */
[----:B------:R-:W-:Y:S02]  /*105e0*/  F2FP.F16.F32.PACK_AB R154, R226, R225 ;  /* 0x000000e1e29a723e */ /* 0x000fe400000000ff */
[----:B------:R-:W-:Y:S01]  /*105f0*/  F2FP.F16.F32.PACK_AB R155, R175, R174 ;  /* 0x000000aeaf9b723e */ /* 0x000fe200000000ff */
[----:B------:R-:W-:-:S02]  /*10600*/  WARPGROUP.DEPBAR.LE gsb0, 0x0 ;  /* 0x00008000000079c5 */ /* 0x000fc40000010000 */
        /* <DEDUP_REMOVED lines=132> */
[----:B------:R-:W-:Y:S01]  /*10e50*/  IMAD.MOV.U32 R15, RZ, RZ, R13 ;  /* 0x000000ffff0f7224 */ /* 0x000fe200078e000d */
        /* <DEDUP_REMOVED lines=131> */
[----:B------:R-:W-:Y:S01]  /*11690*/  R2UR UR6, R14 ;  /* 0x000000000e0672ca */ /* 0x000fe200000e0000 */
[----:B------:R-:W-:Y:S01]  /*116a0*/  STL [R1+0x88], R0 ;  /* 0x0000880001007387 */ /* 0x000fe20000100800 */
[----:B------:R-:W-:Y:S01]  /*116b0*/  R2UR UR7, R15 ;  /* 0x000000000f0772ca */ /* 0x000fe200000e0000 */
[----:B------:R-:W-:Y:S01]  /*116c0*/  VIADD R12, R12, 0x280 ;  /* 0x000002800c0c7836 */ /* 0x000fe20000000000 */
[----:B------:R-:W-:Y:S02]  /*116d0*/  WARPGROUP.DEPBAR.LE gsb0, 0x0 ;  /* 0x00008000000079c5 */ /* 0x000fe40000010000 */
[----:B------:R-:W-:Y:S01]  /*116e0*/  ST.E desc[UR40][R16.64+0x270], R24 ;  /* 0x0002701810007985 */ /* 0x000fe2000c101928 */
[----:B------:R-:W-:Y:S02]  /*116f0*/  F2FP.F16.F32.PACK_AB R152, R173, R172 ;  /* 0x000000acad98723e */ /* 0x000fe400000000ff */
[----:B------:R-:W-:Y:S01]  /*11700*/  F2FP.F16.F32.PACK_AB R153, R171, R170 ;  /* 0x000000aaab99723e */ /* 0x000fe200000000ff */
[----:B------:R-:W-:Y:S01]  /*11710*/  ST.E desc[UR40][R8.64], R25 ;  /* 0x0000001908007985 */ /* 0x000fe2000c101928 */
[----:B------:R-:W-:-:S02]  /*11720*/  F2FP.F16.F32.PACK_AB R154, R168, R169 ;  /* 0x000000a9a89a723e */ /* 0x000fc400000000ff */
[----:B------:R-:W-:Y:S01]  /*11730*/  F2FP.F16.F32.PACK_AB R155, R167, R166 ;  /* 0x000000a6a79b723e */ /* 0x000fe200000000ff */
        /* <DEDUP_REMOVED lines=266> */
[----:B------:R-:W-:Y:S02]  /*127e0*/  STL [R1+0x88], R0 ;  /* 0x0000880001007387 */ /* 0x000fe40000100800 */
[----:B------:R-:W-:Y:S02]  /*127f0*/  WARPGROUP.DEPBAR.LE gsb0, 0x0 ;  /* 0x00008000000079c5 */ /* 0x000fe40000010000 */
[----:B------:R-:W-:Y:S04]  /*12800*/  ST.E desc[UR40][R16.64+0x270], R24 ;  /* 0x0002701810007985 */ /* 0x000fe8000c101928 */
[----:B------:R0:W-:Y:S04]  /*12810*/  ST.E desc[UR40][R8.64], R25 ;  /* 0x0000001908007985 */ /* 0x0001e8000c101928 */
[----:B------:R-:W-:Y:S04]  /*12820*/  ST.E desc[UR40][R6.64], R26 ;  /* 0x0000001a06007985 */ /* 0x000fe8000c101928 */
        /* <DEDUP_REMOVED lines=125> */
[----:B------:R-:W-:Y:S04]  /*13000*/  STL [R1+0x88], R0 ;  /* 0x0000880001007387 */ /* 0x000fe80000100800 */
[----:B------:R-:W2:Y:S04]  /*13010*/  LD.E R3, desc[UR40][R16.64+0x270] ;  /* 0x0002702810037980 */ /* 0x000ea8000c101900 */
[----:B--2---:R2:W-:Y:S04]  /*13020*/  ST.E desc[UR40][R16.64+0x270], R3 ;  /* 0x0002700310007985 */ /* 0x0045e8000c101928 */
[----:B------:R-:W3:Y:S04]  /*13030*/  LD.E R11, desc[UR40][R8.64] ;  /* 0x00000028080b7980 */ /* 0x000ee8000c101900 */
[----:B---3--:R3:W-:Y:S04]  /*13040*/  ST.E desc[UR40][R8.64], R11 ;  /* 0x0000000b08007985 */ /* 0x0087e8000c101928 */
[----:B------:R-:W4:Y:S04]  /*13050*/  LD.E R13, desc[UR40][R6.64] ;  /* 0x00000028060d7980 */ /* 0x000f28000c101900 */
[----:B----4-:R4:W-:Y:S04]  /*13060*/  ST.E desc[UR40][R6.64], R13 ;  /* 0x0000000d06007985 */ /* 0x0109e8000c101928 */
[----:B------:R-:W2:Y:S04]  /*13070*/  LD.E R15, desc[UR40][R4.64] ;  /* 0x00000028040f7980 */ /* 0x000ea8000c101900 */
[----:B--2---:R2:W-:Y:S04]  /*13080*/  ST.E desc[UR40][R4.64], R15 ;  /* 0x0000000f04007985 */ /* 0x0045e8000c101928 */
[----:B------:R-:W2:Y:S04]  /*13090*/  LD.E R19, desc[UR40][R16.64+0x280] ;  /* 0x0002802810137980 */ /* 0x000ea8000c101900 */
[----:B------:R-:W2:Y:S04]  /*130a0*/  LD.E R21, desc[UR40][R16.64+0x284] ;  /* 0x0002842810157980 */ /* 0x000ea8000c101900 */
[----:B0-----:R-:W2:Y:S04]  /*130b0*/  LD.E R25, desc[UR40][R16.64+0x288] ;  /* 0x0002882810197980 */ /* 0x001ea8000c101900 */
[----:B-1----:R-:W2:Y:S04]  /*130c0*/  LD.E R27, desc[UR40][R16.64+0x28c] ;  /* 0x00028c28101b7980 */ /* 0x002ea8000c101900 */
[----:B------:R-:W2:Y:S04]  /*130d0*/  LD.E R3, desc[UR40][R16.64+0x290] ;  /* 0x0002902810037980 */ /* 0x000ea8000c101900 */
[----:B------:R-:W2:Y:S04]  /*130e0*/  LD.E R29, desc[UR40][R16.64+0x294] ;  /* 0x00029428101d7980 */ /* 0x000ea8000c101900 */
[----:B---3--:R-:W3:Y:S04]  /*130f0*/  LD.E R9, desc[UR40][R16.64+0x298] ;  /* 0x0002982810097980 */ /* 0x008ee8000c101900 */
[----:B------:R-:W3:Y:S04]  /*13100*/  LD.E R11, desc[UR40][R16.64+0x29c] ;  /* 0x00029c28100b7980 */ /* 0x000ee8000c101900 */
[----:B----4-:R-:W4:Y:S04]  /*13110*/  LD.E R7, desc[UR40][R16.64+0x2a0] ;  /* 0x0002a02810077980 */ /* 0x010f28000c101900 */
[----:B------:R-:W4:Y:S04]  /*13120*/  LD.E R13, desc[UR40][R16.64+0x2a4] ;  /* 0x0002a428100d7980 */ /* 0x000f28000c101900 */
        /* <DEDUP_REMOVED lines=114> */
[----:B------:R0:W-:Y:S04]  /*13850*/  ST.E desc[UR40][R16.64+0x280], R19 ;  /* 0x0002801310007985 */ /* 0x0001e8000c101928 */
[----:B------:R0:W-:Y:S04]  /*13860*/  ST.E desc[UR40][R16.64+0x284], R21 ;  /* 0x0002841510007985 */ /* 0x0001e8000c101928 */
[----:B------:R0:W-:Y:S04]  /*13870*/  ST.E desc[UR40][R16.64+0x288], R25 ;  /* 0x0002881910007985 */ /* 0x0001e8000c101928 */
[----:B------:R0:W-:Y:S04]  /*13880*/  ST.E desc[UR40][R16.64+0x28c], R27 ;  /* 0x00028c1b10007985 */ /* 0x0001e8000c101928 */
[----:B------:R0:W-:Y:S04]  /*13890*/  ST.E desc[UR40][R16.64+0x290], R3 ;  /* 0x0002900310007985 */ /* 0x0001e8000c101928 */
[----:B------:R0:W-:Y:S04]  /*138a0*/  ST.E desc[UR40][R16.64+0x294], R29 ;  /* 0x0002941d10007985 */ /* 0x0001e8000c101928 */
[----:B---3--:R0:W-:Y:S04]  /*138b0*/  ST.E desc[UR40][R16.64+0x298], R9 ;  /* 0x0002980910007985 */ /* 0x0081e8000c101928 */
[----:B------:R0:W-:Y:S04]  /*138c0*/  ST.E desc[UR40][R16.64+0x29c], R11 ;  /* 0x00029c0b10007985 */ /* 0x0001e8000c101928 */
[----:B----4-:R0:W-:Y:S04]  /*138d0*/  ST.E desc[UR40][R16.64+0x2a0], R7 ;  /* 0x0002a00710007985 */ /* 0x0101e8000c101928 */
[----:B------:R0:W-:Y:S04]  /*138e0*/  ST.E desc[UR40][R16.64+0x2a4], R13 ;  /* 0x0002a40d10007985 */ /* 0x0001e8000c101928 */
        /* <DEDUP_REMOVED lines=122> */
.L_x_3276:
[----:B------:R-:W-:Y:S05]  /*14090*/  BSYNC B0 ;  /* 0x0000000000007941 */ /* 0x000fea0003800000 */
.L_x_3275:
[----:B------:R-:W-:Y:S05]  /*140a0*/  @P1 BRA `(.L_x_3277) ;  /* 0xffffff6000581947 */ /* 0x000fea000383ffff */
.L_x_3260:
[----:B------:R-:W-:-:S13]  /*140b0*/  ISETP.GE.AND P1, PT, R10, UR45, PT ;  /* 0x0000002d0a007c0c */ /* 0x000fda000bf26270 */
[----:B------:R-:W-:Y:S05]  /*140c0*/  @!P1 BRA `(.L_x_3278) ;  /* 0x000000b000749947 */ /* 0x000fea0003800000 */
[----:B0-----:R0:W5:Y:S02]  /*140d0*/  LDL.64 R2, [R1+0x178] ;  /* 0x0001780001027983 */ /* 0x0011640000100a00 */
.L_x_3305:
        /* <DEDUP_REMOVED lines=21> */
.L_x_3280:
[----:B------:R-:W-:Y:S05]  /*14230*/  BSYNC B0 ;  /* 0x0000000000007941 */ /* 0x000fea0003800000 */
.L_x_3279:
        /* <DEDUP_REMOVED lines=13> */
.L_x_3282:
[----:B------:R-:W-:Y:S05]  /*14310*/  BSYNC B0 ;  /* 0x0000000000007941 */ /* 0x000fea0003800000 */
.L_x_3281:
        /* <DEDUP_REMOVED lines=8> */
.L_x_3284:
[----:B------:R-:W-:Y:S05]  /*143a0*/  BSYNC B0 ;  /* 0x0000000000007941 */ /* 0x000fea0003800000 */
.L_x_3283:
[----:B------:R-:W2:Y:S04]  /*143b0*/  LD.E R11, desc[UR40][R2.64] ;  /* 0x00000028020b7980 */ /* 0x000ea8000c101900 */
[----:B------:R-:W2:Y:S01]  /*143c0*/  LDL.64 R12, [R1+0xa0] ;  /* 0x0000a000010c7983 */ /* 0x000ea20000100a00 */
[----:B------:R-:W-:Y:S05]  /*143d0*/  WARPSYNC.ALL ;  /* 0x0000000000007948 */ /* 0x000fea0003800000 */
[----:B------:R-:W3:Y:S04]  /*143e0*/  LDL.64 R14, [R1+0x98] ;  /* 0x00009800010e7983 */ /* 0x000ee80000100a00 */
[----:B------:R-:W4:Y:S04]  /*143f0*/  LDL.64 R4, [R1+0x98] ;  /* 0x0000980001047983 */ /* 0x000f280000100a00 */
[----:B-1---5:R-:W4:Y:S01]  /*14400*/  LDL.64 R6, [R1+0x98] ;  /* 0x0000980001067983 */ /* 0x022f220000100a00 */
        /* <DEDUP_REMOVED lines=51> */
[----:B-1----:R-:W-:Y:S05]  /*14740*/  @!P2 BRA `(.L_x_3287) ;  /* 0x000000000004a947 */ /* 0x002fea0003800000 */
[----:B------:R-:W-:Y:S01]  /*14750*/  BPT.TRAP 0x1 ;  /* 0x000000040000795c */ /* 0x000fe20000300000 */
.L_x_3287:
[----:B------:R-:W-:Y:S05]  /*14760*/  BSYNC B0 ;  /* 0x0000000000007941 */ /* 0x000fea0003800000 */
.L_x_3286:
        /* <DEDUP_REMOVED lines=10> */
.L_x_3289:
[----:B------:R-:W-:Y:S05]  /*14810*/  BSYNC B0 ;  /* 0x0000000000007941 */ /* 0x000fea0003800000 */
.L_x_3288:
[----:B------:R-:W-:Y:S04]  /*14820*/  BSSY B0, `(.L_x_3290) ;  /* 0x0000006000007945 */ /* 0x000fe80003800000 */
[----:B--2---:R-:W-:Y:S05]  /*14830*/  @P1 BRA `(.L_x_3291) ;  /* 0x0000000000101947 */ /* 0x004fea0003800000 */
[----:B-----5:R-:W-:Y:S01]  /*14840*/  IMAD R4, R4, 0x8, R6 ;  /* 0x0000000804047824 */ /* 0x020fe200078e0206 */
[----:B------:R-:W-:-:S04]  /*14850*/  SHF.L.U32 R5, R5, 0x1f, RZ ;  /* 0x0000001f05057819 */ /* 0x000fc800000006ff */
[----:B------:R-:W2:Y:S02]  /*14860*/  SYNCS.PHASECHK.TRANS64.TRYWAIT P1, [R4+URZ], R5 ;  /* 0x00000005040075a7 */ /* 0x000ea4000802017f */
[----:B--2---:R-:W-:Y:S05]  /*14870*/  @!P1 BRA `(.L_x_3292) ;  /* 0x0000018800549947 */ /* 0x004fea0003800000 */
.L_x_3291:
[----:B------:R-:W-:Y:S05]  /*14880*/  BSYNC B0 ;  /* 0x0000000000007941 */ /* 0x000fea0003800000 */
.L_x_3290:
[----:B------:R-:W3:Y:S04]  /*14890*/  LD.E R21, desc[UR40][R2.64] ;  /* 0x0000002802157980 */ /* 0x000ee8000c101900 */
[----:B--2--5:R-:W3:Y:S04]  /*148a0*/  LDL.64 R4, [R1+0x118] ;  /* 0x0001180001047983 */ /* 0x024ee80000100a00 */
[----:B-1----:R-:W2:Y:S04]  /*148b0*/  LDL R11, [R1+0x90] ;  /* 0x00009000010b7983 */ /* 0x002ea80000100800 */
[----:B------:R-:W4:Y:S04]  /*148c0*/  LDL.64 R6, [R1+0x110] ;  /* 0x0001100001067983 */ /* 0x000f280000100a00 */
[----:B------:R-:W4:Y:S04]  /*148d0*/  LDL.64 R14, [R1+0x110] ;  /* 0x00011000010e7983 */ /* 0x000f280000100a00 */
[----:B------:R-:W4:Y:S04]  /*148e0*/  LDL.64 R12, [R1+0x110] ;  /* 0x00011000010c7983 */ /* 0x000f280000100a00 */
[----:B------:R-:W4:Y:S01]  /*148f0*/  LDL.64 R8, [R1+0x110] ;  /* 0x0001100001087983 */ /* 0x000f220000100a00 */
[----:B------:R-:W-:Y:S05]  /*14900*/  WARPSYNC.ALL ;  /* 0x0000000000007948 */ /* 0x000fea0003800000 */
[----:B------:R-:W-:Y:S01]  /*14910*/  WARPGROUP.ARRIVE ;  /* 0x00000000000079c5 */ /* 0x000fe20000000000 */
[----:B---3--:R-:W-:Y:S01]  /*14920*/  IMAD R4, R21, 0xc00, R4 ;  /* 0x00000c0015047824 */ /* 0x008fe200078e0204 */
[----:B------:R-:W-:-:S02]  /*14930*/  R2UR UR7, R5 ;  /* 0x00000000050772ca */ /* 0x000fc400000e0000 */
[----:B--2---:R-:W-:Y:S02]  /*14940*/  ISETP.NE.U32.AND P1, PT, R11, RZ, PT ;  /* 0x000000ff0b00720c */ /* 0x004fe40003f25070 */
        /* <DEDUP_REMOVED lines=163> */
[----:B------:R-:W1:Y:S01]  /*15380*/  S2R R72, SR_TID.X ;  /* 0x0000000000487919 */ /* 0x000e620000002100 */
[----:B------:R-:W-:Y:S04]  /*15390*/  STL [R1+0x90], R0 ;  /* 0x0000900001007387 */ /* 0x000fe80000100800 */
[----:B------:R-:W-:Y:S01]  /*153a0*/  STL [R1+0x90], R0 ;  /* 0x0000900001007387 */ /* 0x000fe20000100800 */
[----:B------:R-:W-:-:S02]  /*153b0*/  WARPGROUP.DEPBAR.LE gsb0, 0x0 ;  /* 0x00008000000079c5 */ /* 0x000fc40000010000 */
[----:B------:R-:W-:-:S06]  /*153c0*/  WARPGROUP.ARRIVE ;  /* 0x00000000000079c5 */ /* 0x000fcc0000000000 */
[----:B------:R-:W-:Y:S01]  /*153d0*/  HGMMA.64x96x16.F32 R24, gdesc[UR4], R24, gsb0 ;  /* 0x01600000041879f0 */ /* 0x000fe20008000818 */
[----:B------:R-:W-:Y:S01]  /*153e0*/  STL [R1+0x90], R0 ;  /* 0x0000900001007387 */ /* 0x000fe20000100800 */
[----:B-1----:R-:W-:-:S03]  /*153f0*/  SHF.R.U32.HI R93, RZ, 0x7, R72 ;  /* 0x00000007ff5d7819 */ /* 0x002fc60000011648 */
        /* <DEDUP_REMOVED lines=23> */
[----:B------:R-:W3:Y:S04]  /*15570*/  LDL R73, [R1+0x13c] ;  /* 0x00013c0001497983 */ /* 0x000ee80000100800 */
[----:B------:R-:W4:Y:S04]  /*15580*/  LDL R72, [R1+0x70] ;  /* 0x0000700001487983 */ /* 0x000f280000100800 */
[----:B------:R-:W3:Y:S04]  /*15590*/  LDL.64 R8, [R1+0x160] ;  /* 0x0001600001087983 */ /* 0x000ee80000100a00 */
[----:B------:R-:W4:Y:S04]  /*155a0*/  LDL R21, [R1+0x168] ;  /* 0x0001680001157983 */ /* 0x000f280000100800 */
[----:B------:R-:W4:Y:S04]  /*155b0*/  LDL.128 R12, [R1+0x150] ;  /* 0x00015000010c7983 */ /* 0x000f280000100c00 */
[----:B-1----:R-:W4:Y:S04]  /*155c0*/  LDL.128 R4, [R1+0x140] ;  /* 0x0001400001047983 */ /* 0x002f280000100c00 */
[----:B--2---:R-:W2:Y:S01]  /*155d0*/  LD.E R20, desc[UR40][R74.64] ;  /* 0x000000284a147980 */ /* 0x004ea2000c101900 */
[----:B---3--:R-:W-:-:S02]  /*155e0*/  ISETP.NE.AND P1, PT, R8, 0x1, PT ;  /* 0x000000010800780c */ /* 0x008fc40003f25270 */
[----:B----4-:R-:W-:Y:S01]  /*155f0*/  ISETP.GE.AND P2, PT, R13, 0x1, PT ;  /* 0x000000010d00780c */ /* 0x010fe20003f46270 */
[----:B------:R-:W-:Y:S01]  /*15600*/  BSSY B0, `(.L_x_3293) ;  /* 0x000009e000007945 */ /* 0x000fe20003800000 */
[-C--:B--2---:R-:W-:Y:S01]  /*15610*/  FMUL.FTZ R11, R24, R20.reuse ;  /* 0x00000014180b7220 */ /* 0x084fe20000410000 */
[-C--:B------:R-:W-:Y:S01]  /*15620*/  FMUL.FTZ R24, R25, R20.reuse ;  /* 0x0000001419187220 */ /* 0x080fe20000410000 */
[-C--:B------:R-:W-:Y:S01]  /*15630*/  FMUL.FTZ R25, R28, R20.reuse ;  /* 0x000000141c197220 */ /* 0x080fe20000410000 */
[-C--:B------:R-:W-:Y:S01]  /*15640*/  FMUL.FTZ R28, R34, R20.reuse ;  /* 0x00000014221c7220 */ /* 0x080fe20000410000 */
[-C--:B------:R-:W-:Y:S01]  /*15650*/  FMUL.FTZ R34, R46, R20.reuse ;  /* 0x000000142e227220 */ /* 0x080fe20000410000 */
[----:B------:R-:W-:Y:S01]  /*15660*/  SHF.R.S32.HI R46, RZ, 0x1f, R73 ;  /* 0x0000001fff2e7819 */ /* 0x000fe20000011449 */
[-C--:B------:R-:W-:Y:S01]  /*15670*/  FMUL.FTZ R77, R36, R20.reuse ;  /* 0x00000014244d7220 */ /* 0x080fe20000410000 */
[-C--:B------:R-:W-:Y:S01]  /*15680*/  FMUL.FTZ R36, R50, R20.reuse ;  /* 0x0000001432247220 */ /* 0x080fe20000410000 */
[-C--:B------:R-:W-:Y:S01]  /*15690*/  FMUL.FTZ R50, R53, R20.reuse ;  /* 0x0000001435327220 */ /* 0x080fe20000410000 */
[-C--:B------:R-:W-:Y:S01]  /*156a0*/  FMUL.FTZ R18, R26, R20.reuse ;  /* 0x000000141a127220 */ /* 0x080fe20000410000 */
[----:B------:R-:W-:Y:S01]  /*156b0*/  LEA.HI R53, R46, R73, RZ, 0x7 ;  /* 0x000000492e357211 */ /* 0x000fe200078f38ff */
[-C--:B------:R-:W-:Y:S01]  /*156c0*/  FMUL.FTZ R26, R30, R20.reuse ;  /* 0x000000141e1a7220 */ /* 0x080fe20000410000 */
[-C--:B------:R-:W-:Y:S01]  /*156d0*/  FMUL.FTZ R30, R38, R20.reuse ;  /* 0x00000014261e7220 */ /* 0x080fe20000410000 */
[-C--:B------:R-:W-:Y:S01]  /*156e0*/  FMUL.FTZ R38, R54, R20.reuse ;  /* 0x0000001436267220 */ /* 0x080fe20000410000 */
[----:B------:R-:W-:Y:S01]  /*156f0*/  LOP3.LUT R54, R53, 0xffffff80, RZ, 0xc0, !PT ;  /* 0xffffff8035367812 */ /* 0x000fe200078ec0ff */
[-C--:B------:R-:W-:Y:S01]  /*15700*/  FMUL.FTZ R19, R27, R20.reuse ;  /* 0x000000141b137220 */ /* 0x080fe20000410000 */
[-C--:B------:R-:W-:Y:S01]  /*15710*/  FMUL.FTZ R74, R29, R20.reuse ;  /* 0x000000141d4a7220 */ /* 0x080fe20000410000 */
[----:B------:R-:W-:-:S02]  /*15720*/  FMUL.FTZ R27, R31, R20 ;  /* 0x000000141f1b7220 */ /* 0x000fc40000410000 */
[----:B------:R-:W-:Y:S02]  /*15730*/  IMAD.IADD R54, R73, 0x1, -R54 ;  /* 0x0000000149367824 */ /* 0x000fe400078e0a36 */
[-C--:B------:R-:W-:Y:S01]  /*15740*/  FMUL.FTZ R29, R35, R20.reuse ;  /* 0x00000014231d7220 */ /* 0x080fe20000410000 */
[-C--:B------:R-:W-:Y:S01]  /*15750*/  FMUL.FTZ R31, R39, R20.reuse ;  /* 0x00000014271f7220 */ /* 0x080fe20000410000 */
        /* <DEDUP_REMOVED lines=9> */
[----:B------:R-:W-:Y:S01]  /*157f0*/  FMUL.FTZ R76, R33, R20 ;  /* 0x00000014214c7220 */ /* 0x000fe20000410000 */
[----:B------:R-:W-:Y:S01]  /*15800*/  LEA.HI R60, R55, R54, RZ, 0x2 ;  /* 0x00000036373c7211 */ /* 0x000fe200078f10ff */
        /* <DEDUP_REMOVED lines=8> */
[----:B------:R-:W-:Y:S01]  /*15890*/  LEA.HI R59, R46, R73, RZ, 0x2 ;  /* 0x000000492e3b7211 */ /* 0x000fe200078f10ff */
[----:B------:R-:W-:Y:S01]  /*158a0*/  FMUL.FTZ R79, R45, R20 ;  /* 0x000000142d4f7220 */ /* 0x000fe20000410000 */
[----:B------:R-:W-:-:S02]  /*158b0*/  SHF.R.S32.HI R61, RZ, 0x2, R60 ;  /* 0x00000002ff3d7819 */ /* 0x000fc4000001143c */
[----:B------:R-:W-:Y:S01]  /*158c0*/  SHF.R.S32.HI R56, RZ, 0x1f, R60 ;  /* 0x0000001fff387819 */ /* 0x000fe2000001143c */
[----:B------:R-:W-:Y:S01]  /*158d0*/  FMUL.FTZ R45, R62, R20 ;  /* 0x000000143e2d7220 */ /* 0x000fe20000410000 */
[----:B------:R-:W-:Y:S02]  /*158e0*/  LOP3.LUT R62, R59, 0xfffffffc, RZ, 0xc0, !PT ;  /* 0xfffffffc3b3e7812 */ /* 0x000fe400078ec0ff */
[----:B------:R-:W-:Y:S02]  /*158f0*/  LEA.HI R59, R56, R61, RZ, 0x3 ;  /* 0x0000003d383b7211 */ /* 0x000fe400078f18ff */
[----:B------:R-:W-:Y:S01]  /*15900*/  SHF.R.S32.HI R56, RZ, 0x7, R53 ;  /* 0x00000007ff387819 */ /* 0x000fe20000011435 */
[----:B------:R-:W-:Y:S01]  /*15910*/  IMAD.IADD R73, R73, 0x1, -R62 ;  /* 0x0000000149497824 */ /* 0x000fe200078e0a3e */
        /* <DEDUP_REMOVED lines=14> */
[----:B------:R-:W-:Y:S01]  /*15a00*/  @P1 IMAD.HI.U32 R56, R62, R9, RZ ;  /* 0x000000093e381227 */ /* 0x000fe200078e00ff */
[----:B------:R-:W-:-:S04]  /*15a10*/  LOP3.LUT R9, R60, 0x7ffffffc, RZ, 0xc0, !PT ;  /* 0x7ffffffc3c097812 */ /* 0x000fc800078ec0ff */
[----:B------:R-:W-:Y:S01]  /*15a20*/  @P1 SHF.R.U32.HI R62, RZ, R21, R56 ;  /* 0x00000015ff3e1219 */ /* 0x000fe20000011638 */
[----:B------:R-:W-:-:S04]  /*15a30*/  IMAD.MOV.U32 R21, RZ, RZ, -0x60 ;  /* 0xffffffa0ff157424 */ /* 0x000fc800078e00ff */
[----:B------:R-:W1:Y:S01]  /*15a40*/  SHFL.IDX PT, R56, R62, RZ, 0x1c1f ;  /* 0x001c1fff3e387589 */ /* 0x000e6200000e0000 */
[----:B------:R-:W-:Y:S02]  /*15a50*/  IMAD.IADD R54, R54, 0x1, -R9 ;  /* 0x0000000136367824 */ /* 0x000fe400078e0a09 */
        /* <DEDUP_REMOVED lines=11> */
[----:B------:R-:W-:-:S02]  /*15b10*/  IMAD R21, R10, R21, 0x1 ;  /* 0x000000010a157424 */ /* 0x000fc400078e0215 */
[----:B------:R-:W-:Y:S01]  /*15b20*/  FMUL.FTZ R20, R71, R20 ;  /* 0x0000001447147220 */ /* 0x000fe20000410000 */
[----:B------:R-:W2:Y:S01]  /*15b30*/  MUFU.TANH R11, R11 ;  /* 0x0000000b000b7308 */ /* 0x000ea20000002400 */
[----:B------:R-:W-:Y:S01]  /*15b40*/  IMAD R21, R54, -0x2, R21 ;  /* 0xfffffffe36157824 */ /* 0x000fe200078e0215 */
[----:B------:R-:W-:-:S06]  /*15b50*/  LOP3.LUT R55, RZ, R6, RZ, 0x33, !PT ;  /* 0x00000006ff377212 */ /* 0x000fcc00078e33ff */
[----:B------:R-:W3:Y:S01]  /*15b60*/  MUFU.TANH R24, R24 ;  /* 0x0000001800187308 */ /* 0x000ee20000002400 */
[----:B------:R-:W-:-:S07]  /*15b70*/  IADD3 R54, -R4, R21, R5 ;  /* 0x0000001504367210 */ /* 0x000fce0007ffe105 */
        /* <DEDUP_REMOVED lines=48> */
[----:B------:R-:W-:Y:S02]  /*15e80*/  IMAD R63, R10, -0x60, R12 ;  /* 0xffffffa00a3f7824 */ /* 0x000fe400078e020c */
[----:B------:R-:W-:Y:S02]  /*15e90*/  VIADD R64, R21, 0xffffffff ;  /* 0xffffffff15407836 */ /* 0x000fe40000000000 */
        /* <DEDUP_REMOVED lines=13> */
.L_x_3296:
[----:B------:R-:W-:-:S13]  /*15f70*/  ISETP.NE.AND P1, PT, R13, 0x1, PT ;  /* 0x000000010d00780c */ /* 0x000fda0003f25270 */
[----:B------:R-:W-:-:S05]  /*15f80*/  @P1 IMAD.HI.U32 R54, R12, R14, RZ ;  /* 0x0000000e0c361227 */ /* 0x000fca00078e00ff */
[----:B------:R-:W-:-:S07]  /*15f90*/  @P1 SHF.R.U32.HI R12, RZ, R15, R54 ;  /* 0x0000000fff0c1219 */ /* 0x000fce0000011636 */
.L_x_3297:
[----:B------:R-:W-:Y:S05]  /*15fa0*/  BSYNC B1 ;  /* 0x0000000000017941 */ /* 0x000fea0003800000 */
.L_x_3295:
[----:B------:R-:W-:-:S05]  /*15fb0*/  IMAD R12, R12, R13, R64 ;  /* 0x0000000d0c0c7224 */ /* 0x000fca00078e0240 */
[----:B------:R-:W-:Y:S02]  /*15fc0*/  VIMNMX R7, R7, R12, !PT ;  /* 0x0000000c07077248 */ /* 0x000fe40007fe0100 */
[----:B------:R-:W-:-:S07]  /*15fd0*/  VIADDMNMX R6, R12, R13, R6, PT ;  /* 0x0000000d0c067246 */ /* 0x000fce0003800106 */
.L_x_3294:
[----:B------:R-:W-:Y:S05]  /*15fe0*/  BSYNC B0 ;  /* 0x0000000000007941 */ /* 0x000fea0003800000 */
.L_x_3293:
[C---:B------:R-:W-:Y:S01]  /*15ff0*/  ISETP.GE.AND P1, PT, R63.reuse, 0x2, PT ;  /* 0x000000023f00780c */ /* 0x040fe20003f26270 */
[----:B------:R-:W1:Y:S01]  /*16000*/  SHFL.IDX PT, R62, R62, 0x1, 0x1c1f ;  /* 0x003c1f003e3e7f89 */ /* 0x000e6200000e0000 */
[----:B------:R-:W-:Y:S01]  /*16010*/  ISETP.GE.AND P3, PT, R63, 0xa, PT ;  /* 0x0000000a3f00780c */ /* 0x000fe20003f66270 */
[----:B------:R-:W-:Y:S01]  /*16020*/  BSSY B0, `(.L_x_3298) ;  /* 0x0000087000007945 */ /* 0x000fe20003800000 */
[----:B------:R-:W-:Y:S02]  /*16030*/  P2R R66, PR, RZ, 0x2 ;  /* 0x00000002ff427803 */ /* 0x000fe40000000000 */
[----:B------:R-:W-:Y:S02]  /*16040*/  ISETP.GT.AND P1, PT, R7, 0x1, !P1 ;  /* 0x000000010700780c */ /* 0x000fe40004f24270 */
[----:B------:R-:W-:Y:S02]  /*16050*/  ISETP.GE.AND P2, PT, R63, 0x9, PT ;  /* 0x000000093f00780c */ /* 0x000fe40003f46270 */
[----:B------:R-:W-:-:S02]  /*16060*/  ISETP.LT.OR P1, PT, R6, 0x2, P1 ;  /* 0x000000020600780c */ /* 0x000fc40000f21670 */
[----:B------:R-:W-:Y:S02]  /*16070*/  P2R R67, PR, RZ, 0x4 ;  /* 0x00000004ff437803 */ /* 0x000fe40000000000 */
[----:B------:R-:W-:Y:S02]  /*16080*/  FSEL R24, R24, -INF , !P1 ;  /* 0xff80000018187808 */ /* 0x000fe40004800000 */
[C---:B------:R-:W-:Y:S02]  /*16090*/  ISETP.GT.AND P1, PT, R7.reuse, 0x9, !P3 ;  /* 0x000000090700780c */ /* 0x040fe40005f24270 */
[----:B------:R-:W-:Y:S02]  /*160a0*/  P2R R70, PR, RZ, 0x8 ;  /* 0x00000008ff467803 */ /* 0x000fe40000000000 */
[----:B------:R-:W-:Y:S02]  /*160b0*/  ISETP.LT.OR P1, PT, R6, 0xa, P1 ;  /* 0x0000000a0600780c */ /* 0x000fe40000f21670 */
[----:B------:R-:W-:-:S02]  /*160c0*/  ISETP.GT.AND P2, PT, R7, 0x8, !P2 ;  /* 0x000000080700780c */ /* 0x000fc40005744270 */
[----:B------:R-:W-:Y:S02]  /*160d0*/  ISETP.GE.AND P3, PT, R63, 0x11, PT ;  /* 0x000000113f00780c */ /* 0x000fe40003f66270 */
[----:B0-----:R-:W-:Y:S02]  /*160e0*/  FSEL R74, R74, -INF , !P1 ;  /* 0xff8000004a4a7808 */ /* 0x001fe40004800000 */
[C---:B------:R-:W-:Y:S02]  /*160f0*/  ISETP.LT.OR P2, PT, R6.reuse, 0x9, P2 ;  /* 0x000000090600780c */ /* 0x040fe40001741670 */
        /* <DEDUP_REMOVED lines=27> */
[C---:B------:R-:W-:Y:S02]  /*162b0*/  ISETP.LT.OR P1, PT, R6.reuse, 0x22, P1 ;  /* 0x000000220600780c */ /* 0x040fe40000f21670 */
        /* <DEDUP_REMOVED lines=45> */
[----:B------:R-:W-:Y:S02]  /*16590*/  P2R R71, PR, RZ, 0x8 ;  /* 0x00000008ff477803 */ /* 0x000fe40000000000 */
[----:B------:R-:W-:-:S02]  /*165a0*/  FSEL R41, R57, -INF , !P1 ;  /* 0xff80000039297808 */ /* 0x000fc40004800000 */
        /* <DEDUP_REMOVED lines=17> */
[----:B------:R-:W-:-:S04]  /*166c0*/  ISETP.GT.AND P6, PT, R7, RZ, !P5 ;  /* 0x000000ff0700720c */ /* 0x000fc80006fc4270 */
[----:B------:R-:W-:-:S04]  /*166d0*/  ISETP.LT.OR P6, PT, R6, 0x1, P6 ;  /* 0x000000010600780c */ /* 0x000fc800037c1670 */
[----:B------:R-:W-:Y:S02]  /*166e0*/  FSEL R65, R11, -INF , !P6 ;  /* 0xff8000000b417808 */ /* 0x000fe40007000000 */
[----:B------:R-:W-:-:S04]  /*166f0*/  ISETP.GE.AND P6, PT, R63, 0x5a, PT ;  /* 0x0000005a3f00780c */ /* 0x000fc80003fc6270 */
[----:B------:R-:W-:Y:S02]  /*16700*/  P2R R68, PR, RZ, 0x40 ;  /* 0x00000040ff447803 */ /* 0x000fe40000000000 */
[----:B------:R-:W-:Y:S01]  /*16710*/  ISETP.GT.AND P6, PT, R7, 0x59, !P6 ;  /* 0x000000590700780c */ /* 0x000fe200077c4270 */
[----:B-1----:R-:W-:-:S03]  /*16720*/  IMAD.IADD R7, R61, 0x1, R62 ;  /* 0x000000013d077824 */ /* 0x002fc600078e023e */
        /* <DEDUP_REMOVED lines=15> */
.L_x_3301:
[----:B------:R-:W-:-:S13]  /*16820*/  ISETP.NE.AND P6, PT, R13, 0x1, PT ;  /* 0x000000010d00780c */ /* 0x000fda0003fc5270 */
[----:B------:R-:W-:-:S05]  /*16830*/  @P6 IMAD.HI.U32 R14, R4, R14, RZ ;  /* 0x0000000e040e6227 */ /* 0x000fca00078e00ff */
[----:B------:R-:W-:-:S07]  /*16840*/  @P6 SHF.R.U32.HI R4, RZ, R15, R14 ;  /* 0x0000000fff046219 */ /* 0x000fce000001160e */
.L_x_3302:
[----:B------:R-:W-:Y:S05]  /*16850*/  BSYNC B1 ;  /* 0x0000000000017941 */ /* 0x000fea0003800000 */
.L_x_3300:
[----:B------:R-:W-:-:S05]  /*16860*/  IMAD R4, R4, R13, R64 ;  /* 0x0000000d04047224 */ /* 0x000fca00078e0240 */
[----:B------:R-:W-:Y:S02]  /*16870*/  VIADDMNMX R6, R4, R13, R6, PT ;  /* 0x0000000d04067246 */ /* 0x000fe40003800106 */
[----:B------:R-:W-:-:S07]  /*16880*/  VIMNMX R7, R7, R4, !PT ;  /* 0x0000000407077248 */ /* 0x000fce0007fe0100 */
.L_x_3299:
[----:B------:R-:W-:Y:S05]  /*16890*/  BSYNC B0 ;  /* 0x0000000000007941 */ /* 0x000fea0003800000 */
.L_x_3298:
[----:B------:R-:W2:Y:S01]  /*168a0*/  LD.E.64 R4, desc[UR40][R16.64+0x230] ;  /* 0x0002302810047980 */ /* 0x000ea2000c101b00 */
[----:B------:R-:W-:Y:S02]  /*168b0*/  ISETP.GT.AND P5, PT, R7, RZ, !P5 ;  /* 0x000000ff0700720c */ /* 0x000fe40006fa4270 */
        /* <DEDUP_REMOVED lines=67> */
[C---:B------:R-:W-:Y:S02]  /*16cf0*/  ISETP.GT.AND P5, PT, R7.reuse, 0x41, !P6 ;  /* 0x000000410700780c */ /* 0x040fe400077a4270 */
[C---:B------:R-:W-:Y:S02]  /*16d00*/  ISETP.GT.AND P1, PT, R7.reuse, 0x49, !P1 ;  /* 0x000000490700780c */ /* 0x040fe40004f24270 */
[----:B------:R-:W-:Y:S02]  /*16d10*/  ISETP.LT.OR P5, PT, R6, 0x42, P5 ;  /* 0x000000420600780c */ /* 0x000fe40002fa1670 */
[----:B------:R-:W-:Y:S02]  /*16d20*/  ISETP.GT.AND P2, PT, R7, 0x50, !P2 ;  /* 0x000000500700780c */ /* 0x000fe40005744270 */
[----:B------:R-:W-:-:S02]  /*16d30*/  FSEL R43, R43, -INF , !P5 ;  /* 0xff8000002b2b7808 */ /* 0x000fc40006800000 */
[----:B------:R-:W-:Y:S02]  /*16d40*/  ISETP.NE.AND P5, PT, R91, RZ, PT ;  /* 0x000000ff5b00720c */ /* 0x000fe40003fa5270 */
[----:B------:R-:W-:Y:S02]  /*16d50*/  ISETP.GT.AND P3, PT, R7, 0x51, !P3 ;  /* 0x000000510700780c */ /* 0x000fe40005f64270 */
[----:B--2---:R-:W-:Y:S02]  /*16d60*/  FMNMX.FTZ R13, R65, R4, !PT ;  /* 0x00000004410d7209 */ /* 0x004fe40007810000 */
[----:B------:R-:W-:Y:S02]  /*16d70*/  ISETP.NE.AND P6, PT, R68, RZ, PT ;  /* 0x000000ff4400720c */ /* 0x000fe40003fc5270 */
[----:B------:R-:W-:-:S04]  /*16d80*/  FMNMX.FTZ R32, R24, R13, !PT ;  /* 0x0000000d18207209 */ /* 0x000fc80007810000 */
        /* <DEDUP_REMOVED lines=43> */
[C---:B------:R-:W-:Y:S02]  /*17040*/  ISETP.LT.OR P1, PT, R6.reuse, 0x4a, P1 ;  /* 0x0000004a0600780c */ /* 0x040fe40000f21670 */
[----:B------:R-:W-:Y:S01]  /*17050*/  FSEL R45, R45, -INF , !P5 ;  /* 0xff8000002d2d7808 */ /* 0x000fe20006800000 */
[----:B------:R-:W0:Y:S01]  /*17060*/  SHFL.BFLY PT, R19, R34, 0x1, 0x1f ;  /* 0x0c201f0022137f89 */ /* 0x000e2200000e0000 */
[----:B------:R-:W-:Y:S02]  /*17070*/  FMNMX.FTZ R32, R43, R32, !PT ;  /* 0x000000202b207209 */ /* 0x000fe40007810000 */
[----:B------:R-:W-:Y:S02]  /*17080*/  ISETP.LT.OR P2, PT, R6, 0x51, P2 ;  /* 0x000000510600780c */ /* 0x000fe40001741670 */
[----:B------:R-:W-:Y:S02]  /*17090*/  FSEL R46, R46, -INF , !P1 ;  /* 0xff8000002e2e7808 */ /* 0x000fe40004800000 */
[----:B------:R-:W-:-:S02]  /*170a0*/  FMNMX.FTZ R13, R45, R32, !PT ;  /* 0x000000202d0d7209 */ /* 0x000fc40007810000 */
[C---:B------:R-:W-:Y:S02]  /*170b0*/  ISETP.GT.AND P4, PT, R7.reuse, 0x58, !P4 ;  /* 0x000000580700780c */ /* 0x040fe40006784270 */
        /* <DEDUP_REMOVED lines=10> */
[----:B------:R-:W-:-:S02]  /*17160*/  IADD3 R6, P2, R16, 0x230, RZ ;  /* 0x0000023010067810 */ /* 0x000fc40007f5e0ff */
[----:B------:R-:W-:Y:S02]  /*17170*/  FSEL R66, R20, -INF , !P1 ;  /* 0xff80000014427808 */ /* 0x000fe40004800000 */
[----:B------:R-:W-:Y:S01]  /*17180*/  FMNMX.FTZ R13, R9, R32, !PT ;  /* 0x00000020090d7209 */ /* 0x000fe20007810000 */
[----:B------:R-:W-:Y:S01]  /*17190*/  IMAD.X R7, RZ, RZ, R17, P2 ;  /* 0x000000ffff077224 */ /* 0x000fe200010e0611 */
        /* <DEDUP_REMOVED lines=18> */
[----:B------:R-:W-:Y:S02]  /*172c0*/  FADD.FTZ R34, R5, -R34 ;  /* 0x8000002205227221 */ /* 0x000fe40000010000 */
[----:B------:R-:W5:Y:S01]  /*172d0*/  LD.E R5, desc[UR40][R16.64+0x270] ;  /* 0x0002702810057980 */ /* 0x000f62000c101900 */
[C---:B--2---:R-:W-:Y:S01]  /*172e0*/  FSETP.NEU.FTZ.AND P1, PT, R70.reuse, -INF , PT ;  /* 0xff8000004600780b */ /* 0x044fe20003f3d000 */
[-C--:B---3--:R-:W-:Y:S01]  /*172f0*/  FMUL.FTZ R13, R70, R67.reuse ;  /* 0x00000043460d7220 */ /* 0x088fe20000410000 */
[----:B0-----:R-:W-:Y:S02]  /*17300*/  FMUL.FTZ R32, R32, R67 ;  /* 0x0000004320207220 */ /* 0x001fe40000410000 */
[----:B------:R-:W-:Y:S02]  /*17310*/  FSEL R7, R70, RZ, P1 ;  /* 0x000000ff46077208 */ /* 0x000fe40000800000 */
[----:B------:R-:W-:-:S03]  /*17320*/  FSEL R6, R13, RZ, P1 ;  /* 0x000000ff0d067208 */ /* 0x000fc60000800000 */
[----:B------:R-:W-:Y:S02]  /*17330*/  FADD.FTZ R4, R4, -R7 ;  /* 0x8000000704047221 */ /* 0x000fe40000010000 */
        /* <DEDUP_REMOVED lines=24> */
[----:B------:R-:W-:Y:S01]  /*174c0*/  FSEL R6, R32, RZ, P2 ;  /* 0x000000ff20067208 */ /* 0x000fe20001000000 */
[----:B------:R-:W-:Y:S01]  /*174d0*/  FMUL.FTZ R13, R67, R34 ;  /* 0x00000022430d7220 */ /* 0x000fe20000410000 */
[----:B------:R-:W-:-:S03]  /*174e0*/  FMUL.FTZ R4, R4, R67 ;  /* 0x0000004304047220 */ /* 0x000fc60000410000 */
[-CC-:B------:R-:W-:Y:S01]  /*174f0*/  FFMA.FTZ R36, R58, R67.reuse, -R6.reuse ;  /* 0x000000433a247223 */ /* 0x180fe20000010806 */
[-CC-:B------:R-:W-:Y:S01]  /*17500*/  FFMA.FTZ R153, R64, R67.reuse, -R6.reuse ;  /* 0x0000004340997223 */ /* 0x180fe20000010806 */
[----:B------:R-:W-:Y:S01]  /*17510*/  MUFU.EX2 R152, R152 ;  /* 0x0000009800987308 */ /* 0x000fe20000000800 */
[----:B------:R-:W-:-:S07]  /*17520*/  FFMA.FTZ R34, R57, R67, -R6 ;  /* 0x0000004339227223 */ /* 0x000fce0000010806 */
[----:B------:R-:W4:Y:S01]  /*17530*/  MUFU.EX2 R7, R4 ;  /* 0x0000000400077308 */ /* 0x000f220000000800 */
[----:B------:R-:W-:-:S07]  /*17540*/  FFMA.FTZ R155, R63, R67, -R6 ;  /* 0x000000433f9b7223 */ /* 0x000fce0000010806 */
[----:B------:R-:W-:Y:S08]  /*17550*/  MUFU.EX2 R13, R13 ;  /* 0x0000000d000d7308 */ /* 0x000ff00000000800 */
[----:B------:R-:W5:Y:S01]  /*17560*/  MUFU.EX2 R36, R36 ;  /* 0x0000002400247308 */ /* 0x000f620000000800 */
[----:B------:R-:W-:-:S07]  /*17570*/  FFMA.FTZ R32, R59, R67, -R6 ;  /* 0x000000433b207223 */ /* 0x000fce0000010806 */
[----:B------:R-:W0:Y:S08]  /*17580*/  MUFU.EX2 R37, R37 ;  /* 0x0000002500257308 */ /* 0x000e300000000800 */
[----:B------:R-:W1:Y:S01]  /*17590*/  MUFU.EX2 R153, R153 ;  /* 0x0000009900997308 */ /* 0x000e620000000800 */
[----:B------:R-:W-:-:S07]  /*175a0*/  FFMA.FTZ R157, R62, R67, -R6 ;  /* 0x000000433e9d7223 */ /* 0x000fce0000010806 */
[----:B------:R-:W2:Y:S08]  /*175b0*/  MUFU.EX2 R35, R35 ;  /* 0x0000002300237308 */ /* 0x000eb00000000800 */
[----:B------:R-:W3:Y:S01]  /*175c0*/  MUFU.EX2 R34, R34 ;  /* 0x0000002200227308 */ /* 0x000ee20000000800 */
[----:B----4-:R-:W-:Y:S01]  /*175d0*/  FFMA.FTZ R12, R7, R69, R152 ;  /* 0x00000045070c7223 */ /* 0x010fe20000010098 */
[----:B-----5:R-:W-:-:S06]  /*175e0*/  FFMA.FTZ R68, R13, R68, R36 ;  /* 0x000000440d447223 */ /* 0x020fcc0000010024 */
[----:B------:R-:W4:Y:S01]  /*175f0*/  MUFU.EX2 R154, R154 ;  /* 0x0000009a009a7308 */ /* 0x000f220000000800 */
        /* <DEDUP_REMOVED lines=8> */
[----:B---3--:R-:W-:-:S06]  /*17680*/  FADD.FTZ R4, R34, R11 ;  /* 0x0000000b22047221 */ /* 0x008fcc0000010000 */
[----:B------:R-:W2:Y:S01]  /*17690*/  MUFU.EX2 R156, R156 ;  /* 0x0000009c009c7308 */ /* 0x000ea20000000800 */
[----:B------:R-:W-:-:S07]  /*176a0*/  FFMA.FTZ R28, R28, R67, -R6 ;  /* 0x000000431c1c7223 */ /* 0x000fce0000010806 */
[----:B------:R-:W3:Y:S01]  /*176b0*/  MUFU.EX2 R157, R157 ;  /* 0x0000009d009d7308 */ /* 0x000ee20000000800 */
[----:B----4-:R-:W-:Y:S01]  /*176c0*/  FADD.FTZ R12, R154, R21 ;  /* 0x000000159a0c7221 */ /* 0x010fe20000010000 */
[----:B-----5:R-:W-:-:S06]  /*176d0*/  FADD.FTZ R11, R155, R4 ;  /* 0x000000049b0b7221 */ /* 0x020fcc0000010000 */
        /* <DEDUP_REMOVED lines=43> */
[----:B------:R-:W-:Y:S01]  /*17990*/  FFMA.FTZ R21, R8, R67, -R6 ;  /* 0x0000004308157223 */ /* 0x000fe20000010806 */
[----:B----4-:R-:W-:-:S06]  /*179a0*/  FADD.FTZ R4, R230, R11 ;  /* 0x0000000be6047221 */ /* 0x010fcc0000010000 */
[----:B------:R-:W4:Y:S01]  /*179b0*/  MUFU.EX2 R227, R227 ;  /* 0x000000e300e37308 */ /* 0x000f220000000800 */
[----:B-----5:R-:W-:Y:S01]  /*179c0*/  FADD.FTZ R8, R228, R25 ;  /* 0x00000019e4087221 */ /* 0x020fe20000010000 */
[----:B------:R-:W-:-:S06]  /*179d0*/  FFMA.FTZ R167, R45, R67, -R6 ;  /* 0x000000432da77223 */ /* 0x000fcc0000010806 */
        /* <DEDUP_REMOVED lines=8> */
[----:B------:R-:W2:Y:S08]  /*17a60*/  MUFU.EX2 R174, R174 ;  /* 0x000000ae00ae7308 */ /* 0x000eb00000000800 */
[----:B------:R-:W3:Y:S01]  /*17a70*/  MUFU.EX2 R172, R172 ;  /* 0x000000ac00ac7308 */ /* 0x000ee20000000800 */
[----:B----4-:R-:W-:Y:S01]  /*17a80*/  FADD.FTZ R4, R227, R4 ;  /* 0x00000004e3047221 */ /* 0x010fe20000010000 */
[----:B-----5:R-:W-:-:S06]  /*17a90*/  FADD.FTZ R8, R225, R8 ;  /* 0x00000008e1087221 */ /* 0x020fcc0000010000 */
[----:B------:R-:W4:Y:S01]  /*17aa0*/  MUFU.EX2 R170, R170 ;  /* 0x000000aa00aa7308 */ /* 0x000f220000000800 */
[----:B------:R-:W-:-:S07]  /*17ab0*/  FFMA.FTZ R164, R53, R67, -R6 ;  /* 0x0000004335a47223 */ /* 0x000fce0000010806 */
[----:B------:R-:W5:Y:S01]  /*17ac0*/  MUFU.EX2 R167, R167 ;  /* 0x000000a700a77308 */ /* 0x000f620000000800 */
[----:B------:R-:W-:Y:S01]  /*17ad0*/  FFMA.FTZ R11, R9, R67, -R6 ;  /* 0x00000043090b7223 */ /* 0x000fe20000010806 */
[----:B0-----:R-:W-:Y:S01]  /*17ae0*/  FADD.FTZ R9, R173, R4 ;  /* 0x00000004ad097221 */ /* 0x001fe20000010000 */
[----:B-1----:R-:W-:-:S05]  /*17af0*/  FADD.FTZ R25, R171, R8 ;  /* 0x00000008ab197221 */ /* 0x002fca0000010000 */
[----:B------:R-:W0:Y:S08]  /*17b00*/  MUFU.EX2 R169, R169 ;  /* 0x000000a900a97308 */ /* 0x000e300000000800 */
        /* <DEDUP_REMOVED lines=8> */
[----:B------:R-:W4:Y:S08]  /*17b90*/  MUFU.EX2 R166, R166 ;  /* 0x000000a600a67308 */ /* 0x000f300000000800 */
[----:B------:R-:W5:Y:S01]  /*17ba0*/  MUFU.EX2 R164, R164 ;  /* 0x000000a400a47308 */ /* 0x000f620000000800 */
[----:B0-----:R-:W-:Y:S01]  /*17bb0*/  FADD.FTZ R6, R169, R6 ;  /* 0x00000006a9067221 */ /* 0x001fe20000010000 */
[----:B-1----:R-:W-:-:S06]  /*17bc0*/  FADD.FTZ R4, R168, R9 ;  /* 0x00000009a8047221 */ /* 0x002fcc0000010000 */
[----:B------:R-:W0:Y:S08]  /*17bd0*/  MUFU.EX2 R19, R19 ;  /* 0x0000001300137308 */ /* 0x000e300000000800 */
[----:B------:R-:W1:Y:S01]  /*17be0*/  MUFU.EX2 R11, R11 ;  /* 0x0000000b000b7308 */ /* 0x000e620000000800 */
[----:B--2---:R-:W-:Y:S01]  /*17bf0*/  FADD.FTZ R9, R165, R6 ;  /* 0x00000006a5097221 */ /* 0x004fe20000010000 */
[----:B---3--:R-:W-:-:S06]  /*17c00*/  FADD.FTZ R25, R21, R4 ;  /* 0x0000000415197221 */ /* 0x008fcc0000010000 */
[----:B------:R-:W2:Y:S08]  /*17c10*/  MUFU.EX2 R20, R20 ;  /* 0x0000001400147308 */ /* 0x000eb00000000800 */
[----:B------:R-:W3:Y:S01]  /*17c20*/  MUFU.EX2 R18, R18 ;  /* 0x0000001200127308 */ /* 0x000ee20000000800 */
[----:B----4-:R-:W-:Y:S01]  /*17c30*/  FADD.FTZ R6, R166, R9 ;  /* 0x00000009a6067221 */ /* 0x010fe20000010000 */
[----:B-----5:R-:W-:Y:S01]  /*17c40*/  FADD.FTZ R8, R164, R25 ;  /* 0x00000019a4087221 */ /* 0x020fe20000010000 */
        /* <DEDUP_REMOVED lines=8> */
[----:B---3--:R-:W-:-:S03]  /*17cd0*/  FADD.FTZ R27, R18, R27 ;  /* 0x0000001b121b7221 */ /* 0x008fc60000010000 */
[----:B------:R0:W-:Y:S04]  /*17ce0*/  ST.E desc[UR40][R16.64+0x240], R25 ;  /* 0x0002401910007985 */ /* 0x0001e8000c101928 */
[----:B------:R1:W-:Y:S04]  /*17cf0*/  ST.E desc[UR40][R16.64+0x244], R27 ;  /* 0x0002441b10007985 */ /* 0x0003e8000c101928 */
[----:B------:R-:W2:Y:S02]  /*17d00*/  LD.E R6, desc[UR40][R8.64] ;  /* 0x0000002808067980 */ /* 0x000ea4000c101900 */
[----:B--2---:R-:W-:-:S05]  /*17d10*/  FMUL.FTZ R39, R7, R6 ;  /* 0x0000000607277220 */ /* 0x004fca0000410000 */
[----:B------:R2:W-:Y:S04]  /*17d20*/  ST.E desc[UR40][R8.64], R39 ;  /* 0x0000002708007985 */ /* 0x0005e8000c101928 */
[----:B------:R-:W3:Y:S04]  /*17d30*/  LD.E R41, desc[UR40][R16.64+0x464] ;  /* 0x0004642810297980 */ /* 0x000ee8000c101900 */
[----:B------:R-:W0:Y:S04]  /*17d40*/  LD.E R100, desc[UR40][R16.64+0x284] ;  /* 0x0002842810647980 */ /* 0x000e28000c101900 */
[----:B------:R-:W4:Y:S04]  /*17d50*/  LD.E R98, desc[UR40][R16.64+0x280] ;  /* 0x0002802810627980 */ /* 0x000f28000c101900 */
[----:B------:R-:W1:Y:S04]  /*17d60*/  LD.E R102, desc[UR40][R16.64+0x290] ;  /* 0x0002902810667980 */ /* 0x000e68000c101900 */
[----:B------:R-:W2:Y:S04]  /*17d70*/  LD.E R104, desc[UR40][R16.64+0x294] ;  /* 0x0002942810687980 */ /* 0x000ea8000c101900 */
        /* <DEDUP_REMOVED lines=57> */
[C---:B---3--:R-:W-:Y:S01]  /*18110*/  FMUL.FTZ R47, R7.reuse, R41 ;  /* 0x00000029072f7220 */ /* 0x048fe20000410000 */
[----:B0-----:R-:W-:-:S04]  /*18120*/  FMUL.FTZ R25, R7, R100 ;  /* 0x0000006407197220 */ /* 0x001fc80000410000 */
[----:B------:R-:W-:Y:S01]  /*18130*/  ST.E desc[UR40][R16.64+0x464], R47 ;  /* 0x0004642f10007985 */ /* 0x000fe2000c101928 */
[----:B----4-:R-:W-:-:S03]  /*18140*/  FMUL.FTZ R5, R7, R98 ;  /* 0x0000006207057220 */ /* 0x010fc60000410000 */
[----:B------:R0:W-:Y:S01]  /*18150*/  ST.E desc[UR40][R16.64+0x284], R25 ;  /* 0x0002841910007985 */ /* 0x0001e2000c101928 */
[C---:B-1----:R-:W-:Y:S01]  /*18160*/  FMUL.FTZ R27, R7.reuse, R102 ;  /* 0x00000066071b7220 */ /* 0x042fe20000410000 */
[C---:B--2---:R-:W-:Y:S01]  /*18170*/  FMUL.FTZ R39, R7.reuse, R104 ;  /* 0x0000006807277220 */ /* 0x044fe20000410000 */
[C---:B-----5:R-:W-:Y:S01]  /*18180*/  FMUL.FTZ R41, R7.reuse, R106 ;  /* 0x0000006a07297220 */ /* 0x060fe20000410000 */
[C---:B------:R-:W-:Y:S01]  /*18190*/  FMUL.FTZ R43, R7.reuse, R108 ;  /* 0x0000006c072b7220 */ /* 0x040fe20000410000 */
[C---:B------:R-:W-:Y:S01]  /*181a0*/  FMUL.FTZ R45, R7.reuse, R110 ;  /* 0x0000006e072d7220 */ /* 0x040fe20000410000 */
[C---:B0-----:R-:W-:Y:S01]  /*181b0*/  FMUL.FTZ R25, R7.reuse, R114 ;  /* 0x0000007207197220 */ /* 0x041fe20000410000 */
[C---:B------:R-:W-:Y:S01]  /*181c0*/  FMUL.FTZ R47, R7.reuse, R116 ;  /* 0x00000074072f7220 */ /* 0x040fe20000410000 */
[C---:B------:R-:W-:Y:S01]  /*181d0*/  FMUL.FTZ R49, R7.reuse, R118 ;  /* 0x0000007607317220 */ /* 0x040fe20000410000 */
[----:B------:R0:W-:Y:S04]  /*181e0*/  ST.E desc[UR40][R16.64+0x280], R5 ;  /* 0x0002800510007985 */ /* 0x0001e8000c101928 */
[----:B------:R1:W-:Y:S01]  /*181f0*/  ST.E desc[UR40][R16.64+0x290], R27 ;  /* 0x0002901b10007985 */ /* 0x0003e2000c101928 */
[----:B------:R-:W-:-:S03]  /*18200*/  FMUL.FTZ R51, R7, R120 ;  /* 0x0000007807337220 */ /* 0x000fc60000410000 */
        /* <DEDUP_REMOVED lines=12> */
[C---:B-1----:R-:W-:Y:S01]  /*182d0*/  FMUL.FTZ R45, R7.reuse, R130 ;  /* 0x00000082072d7220 */ /* 0x042fe20000410000 */
[C---:B--2---:R-:W-:Y:S01]  /*182e0*/  FMUL.FTZ R25, R7.reuse, R134 ;  /* 0x0000008607197220 */ /* 0x044fe20000410000 */
[C---:B---3--:R-:W-:Y:S01]  /*182f0*/  FMUL.FTZ R47, R7.reuse, R136 ;  /* 0x00000088072f7220 */ /* 0x048fe20000410000 */
[C---:B0-----:R-:W-:Y:S01]  /*18300*/  FMUL.FTZ R49, R7.reuse, R138 ;  /* 0x0000008a07317220 */ /* 0x041fe20000410000 */
        /* <DEDUP_REMOVED lines=81> */
[----:B------:R-:W-:-:S04]  /*18820*/  LOP3.LUT R6, R4, 0x8, RZ, 0xfc, !PT ;  /* 0x0000000804067812 */ /* 0x000fc800078efcff */
[----:B------:R0:W-:Y:S04]  /*18830*/  ST.E desc[UR40][R16.64+0x460], R7 ;  /* 0x0004600710007985 */ /* 0x0001e8000c101928 */
[----:B------:R1:W-:Y:S04]  /*18840*/  ST.E desc[UR40][R16.64+0x3f4], R5 ;  /* 0x0003f40510007985 */ /* 0x0003e8000c101928 */
[----:B------:R-:W-:Y:S01]  /*18850*/  ST.E desc[UR40][R16.64+0x414], R51 ;  /* 0x0004143310007985 */ /* 0x000fe2000c101928 */
[----:B0-----:R-:W-:-:S03]  /*18860*/  IMAD.MOV.U32 R7, RZ, RZ, R9 ;  /* 0x000000ffff077224 */ /* 0x001fc600078e0009 */
[----:B------:R0:W-:Y:S04]  /*18870*/  ST.E desc[UR40][R16.64+0x420], R27 ;  /* 0x0004201b10007985 */ /* 0x0001e8000c101928 */
[----:B------:R-:W-:Y:S04]  /*18880*/  ST.E desc[UR40][R16.64+0x424], R39 ;  /* 0x0004242710007985 */ /* 0x000fe8000c101928 */
        /* <DEDUP_REMOVED lines=8> */
[----:B-1----:R-:W-:-:S02]  /*18910*/  IMAD.MOV.U32 R5, RZ, RZ, R9 ;  /* 0x000000ffff057224 */ /* 0x002fc400078e0009 */
[----:B0-----:R-:W-:-:S05]  /*18920*/  FMUL.FTZ R27, R13, R12 ;  /* 0x0000000c0d1b7220 */ /* 0x001fca0000410000 */
[----:B------:R-:W-:Y:S04]  /*18930*/  ST.E desc[UR40][R6.64], R27 ;  /* 0x0000001b06007985 */ /* 0x000fe8000c101928 */
[----:B------:R-:W2:Y:S02]  /*18940*/  LD.E R12, desc[UR40][R4.64] ;  /* 0x00000028040c7980 */ /* 0x000ea4000c101900 */
[----:B--2---:R-:W-:-:S05]  /*18950*/  FMUL.FTZ R25, R13, R12 ;  /* 0x0000000c0d197220 */ /* 0x004fca0000410000 */
[----:B------:R0:W-:Y:S04]  /*18960*/  ST.E desc[UR40][R4.64], R25 ;  /* 0x0000001904007985 */ /* 0x0001e8000c101928 */
[----:B------:R-:W3:Y:S04]  /*18970*/  LD.E R39, desc[UR40][R16.64+0x46c] ;  /* 0x00046c2810277980 */ /* 0x000ee8000c101900 */
[----:B------:R-:W0:Y:S04]  /*18980*/  LD.E R104, desc[UR40][R16.64+0x288] ;  /* 0x0002882810687980 */ /* 0x000e28000c101900 */
[----:B------:R-:W2:Y:S04]  /*18990*/  LD.E R106, desc[UR40][R16.64+0x28c] ;  /* 0x00028c28106a7980 */ /* 0x000ea8000c101900 */
[----:B------:R-:W4:Y:S04]  /*189a0*/  LD.E R108, desc[UR40][R16.64+0x298] ;  /* 0x00029828106c7980 */ /* 0x000f28000c101900 */
        /* <DEDUP_REMOVED lines=59> */
[C---:B0-----:R-:W-:Y:S01]  /*18d60*/  FMUL.FTZ R25, R13.reuse, R104 ;  /* 0x000000680d197220 */ /* 0x041fe20000410000 */
[----:B--2---:R-:W-:-:S03]  /*18d70*/  FMUL.FTZ R27, R13, R106 ;  /* 0x0000006a0d1b7220 */ /* 0x004fc60000410000 */
[----:B------:R-:W-:Y:S01]  /*18d80*/  ST.E desc[UR40][R16.64+0x46c], R49 ;  /* 0x00046c3110007985 */ /* 0x000fe2000c101928 */
[----:B----4-:R-:W-:-:S03]  /*18d90*/  FMUL.FTZ R39, R13, R108 ;  /* 0x0000006c0d277220 */ /* 0x010fc60000410000 */
[----:B------:R0:W-:Y:S01]  /*18da0*/  ST.E desc[UR40][R16.64+0x288], R25 ;  /* 0x0002881910007985 */ /* 0x0001e2000c101928 */
[----:B-----5:R-:W-:-:S03]  /*18db0*/  FMUL.FTZ R41, R13, R110 ;  /* 0x0000006e0d297220 */ /* 0x020fc60000410000 */
[----:B------:R1:W-:Y:S01]  /*18dc0*/  ST.E desc[UR40][R16.64+0x28c], R27 ;  /* 0x00028c1b10007985 */ /* 0x0003e2000c101928 */
[C---:B------:R-:W-:Y:S01]  /*18dd0*/  FMUL.FTZ R43, R13.reuse, R112 ;  /* 0x000000700d2b7220 */ /* 0x040fe20000410000 */
[C---:B------:R-:W-:Y:S01]  /*18de0*/  FMUL.FTZ R45, R13.reuse, R114 ;  /* 0x000000720d2d7220 */ /* 0x040fe20000410000 */
[C---:B------:R-:W-:Y:S01]  /*18df0*/  FMUL.FTZ R47, R13.reuse, R116 ;  /* 0x000000740d2f7220 */ /* 0x040fe20000410000 */
[C---:B0-----:R-:W-:Y:S01]  /*18e00*/  FMUL.FTZ R25, R13.reuse, R118 ;  /* 0x000000760d197220 */ /* 0x041fe20000410000 */
[C---:B-1----:R-:W-:Y:S01]  /*18e10*/  FMUL.FTZ R27, R13.reuse, R120 ;  /* 0x000000780d1b7220 */ /* 0x042fe20000410000 */
[C---:B------:R-:W-:Y:S01]  /*18e20*/  FMUL.FTZ R49, R13.reuse, R122 ;  /* 0x0000007a0d317220 */ /* 0x040fe20000410000 */
[----:B------:R0:W-:Y:S01]  /*18e30*/  ST.E desc[UR40][R16.64+0x298], R39 ;  /* 0x0002982710007985 */ /* 0x0001e2000c101928 */
[----:B------:R-:W-:-:S03]  /*18e40*/  FMUL.FTZ R51, R13, R124 ;  /* 0x0000007c0d337220 */ /* 0x000fc60000410000 */
        /* <DEDUP_REMOVED lines=96> */
[----:B-1----:R-:W-:Y:S01]  /*19450*/  FMUL.FTZ R49, R13, R26 ;  /* 0x0000001a0d317220 */ /* 0x002fe20000410000 */
[----:B------:R-:W-:Y:S01]  /*19460*/  VIADD R26, R93, 0x8 ;  /* 0x000000085d1a7836 */ /* 0x000fe20000000000 */
        /* <DEDUP_REMOVED lines=8> */
[----:B------:R3:W-:Y:S04]  /*194f0*/  ST.E desc[UR40][R16.64+0x458], R27 ;  /* 0x0004581b10007985 */ /* 0x0007e8000c101928 */
[----:B------:R4:W-:Y:S04]  /*19500*/  ST.E desc[UR40][R16.64+0x45c], R47 ;  /* 0x00045c2f10007985 */ /* 0x0009e8000c101928 */
[----:B------:R-:W-:Y:S01]  /*19510*/  ST.E desc[UR40][R16.64+0x468], R49 ;  /* 0x0004683110007985 */ /* 0x000fe2000c101928 */
[----:B------:R5:W-:Y:S06]  /*19520*/  BAR.SYNC.DEFER_BLOCKING R26, 0x100 ;  /* 0x0004001a0000751d */ /* 0x000bec0000010000 */
[----:B0-----:R-:W2:Y:S04]  /*19530*/  LD.E R39, desc[UR40][R16.64+0x270] ;  /* 0x0002702810277980 */ /* 0x001ea8000c101900 */
[----:B------:R-:W5:Y:S04]  /*19540*/  LD.E R24, desc[UR40][R2.64] ;  /* 0x0000002802187980 */ /* 0x000f68000c101900 */
[----:B------:R-:W5:Y:S04]  /*19550*/  LD.E.64 R12, desc[UR40][R16.64+0xa8] ;  /* 0x0000a828100c7980 */ /* 0x000f68000c101b00 */
[----:B--2---:R0:W-:Y:S04]  /*19560*/  ST.E desc[UR40][R16.64+0x270], R39 ;  /* 0x0002702710007985 */ /* 0x0041e8000c101928 */
[----:B-1----:R-:W2:Y:S04]  /*19570*/  LD.E R41, desc[UR40][R8.64] ;  /* 0x0000002808297980 */ /* 0x002ea8000c101900 */
[----:B--2---:R1:W-:Y:S04]  /*19580*/  ST.E desc[UR40][R8.64], R41 ;  /* 0x0000002908007985 */ /* 0x0043e8000c101928 */
[----:B------:R-:W2:Y:S04]  /*19590*/  LD.E R25, desc[UR40][R6.64] ;  /* 0x0000002806197980 */ /* 0x000ea8000c101900 */
[----:B--2---:R2:W-:Y:S04]  /*195a0*/  ST.E desc[UR40][R6.64], R25 ;  /* 0x0000001906007985 */ /* 0x0045e8000c101928 */
[----:B---3--:R-:W3:Y:S04]  /*195b0*/  LD.E R27, desc[UR40][R4.64] ;  /* 0x00000028041b7980 */ /* 0x008ee8000c101900 */
[----:B---3--:R3:W-:Y:S04]  /*195c0*/  ST.E desc[UR40][R4.64], R27 ;  /* 0x0000001b04007985 */ /* 0x0087e8000c101928 */
[----:B------:R-:W3:Y:S04]  /*195d0*/  LD.E R43, desc[UR40][R16.64+0x280] ;  /* 0x00028028102b7980 */ /* 0x000ee8000c101900 */
[----:B------:R-:W3:Y:S04]  /*195e0*/  LD.E R45, desc[UR40][R16.64+0x284] ;  /* 0x00028428102d7980 */ /* 0x000ee8000c101900 */
[----:B----4-:R-:W4:Y:S04]  /*195f0*/  LD.E R47, desc[UR40][R16.64+0x288] ;  /* 0x00028828102f7980 */ /* 0x010f28000c101900 */
[----:B0-----:R-:W4:Y:S04]  /*19600*/  LD.E R39, desc[UR40][R16.64+0x28c] ;  /* 0x00028c2810277980 */ /* 0x001f28000c101900 */
[----:B------:R-:W4:Y:S04]  /*19610*/  LD.E R49, desc[UR40][R16.64+0x290] ;  /* 0x0002902810317980 */ /* 0x000f28000c101900 */
[----:B------:R-:W4:Y:S04]  /*19620*/  LD.E R51, desc[UR40][R16.64+0x294] ;  /* 0x0002942810337980 */ /* 0x000f28000c101900 */
[----:B-1----:R-:W4:Y:S04]  /*19630*/  LD.E R41, desc[UR40][R16.64+0x298] ;  /* 0x0002982810297980 */ /* 0x002f28000c101900 */
        /* <DEDUP_REMOVED lines=9> */
[----:B--2---:R-:W2:Y:S04]  /*196d0*/  LD.E R25, desc[UR40][R16.64+0x2c0] ;  /* 0x0002c02810197980 */ /* 0x004ea8000c101900 */
[----:B-----5:R-:W5:Y:S04]  /*196e0*/  LD.E R26, desc[UR40][R16.64+0x2c4] ;  /* 0x0002c428101a7980 */ /* 0x020f68000c101900 */
[----:B---3--:R-:W3:Y:S04]  /*196f0*/  LD.E R27, desc[UR40][R16.64+0x2c8] ;  /* 0x0002c828101b7980 */ /* 0x008ee8000c101900 */
        /* <DEDUP_REMOVED lines=56> */
[----:B------:R-:W-:Y:S04]  /*19a80*/  ST.E desc[UR40][R16.64+0x280], R43 ;  /* 0x0002802b10007985 */ /* 0x000fe8000c101928 */
[----:B------:R-:W-:Y:S04]  /*19a90*/  ST.E desc[UR40][R16.64+0x284], R45 ;  /* 0x0002842d10007985 */ /* 0x000fe8000c101928 */
[----:B----4-:R-:W-:Y:S04]  /*19aa0*/  ST.E desc[UR40][R16.64+0x288], R47 ;  /* 0x0002882f10007985 */ /* 0x010fe8000c101928 */
[----:B------:R0:W-:Y:S04]  /*19ab0*/  ST.E desc[UR40][R16.64+0x28c], R39 ;  /* 0x00028c2710007985 */ /* 0x0001e8000c101928 */
        /* <DEDUP_REMOVED lines=12> */
[----:B0-----:R-:W3:Y:S04]  /*19b80*/  LD.E R39, desc[UR40][R16.64+0x2d0] ;  /* 0x0002d02810277980 */ /* 0x001ee8000c101900 */
[----:B-1----:R-:W3:Y:S04]  /*19b90*/  LD.E R41, desc[UR40][R16.64+0x2d8] ;  /* 0x0002d82810297980 */ /* 0x002ee8000c101900 */
[----:B------:R-:W3:Y:S04]  /*19ba0*/  LD.E R43, desc[UR40][R16.64+0x2e0] ;  /* 0x0002e028102b7980 */ /* 0x000ee8000c101900 */
[----:B------:R-:W3:Y:S04]  /*19bb0*/  LD.E R45, desc[UR40][R16.64+0x2e8] ;  /* 0x0002e828102d7980 */ /* 0x000ee8000c101900 */
[----:B------:R-:W3:Y:S04]  /*19bc0*/  LD.E R47, desc[UR40][R16.64+0x2f0] ;  /* 0x0002f028102f7980 */ /* 0x000ee8000c101900 */
[----:B------:R-:W3:Y:S04]  /*19bd0*/  LD.E R49, desc[UR40][R16.64+0x2f8] ;  /* 0x0002f82810317980 */ /* 0x000ee8000c101900 */
[----:B------:R-:W3:Y:S04]  /*19be0*/  LD.E R51, desc[UR40][R16.64+0x300] ;  /* 0x0003002810337980 */ /* 0x000ee8000c101900 */
[----:B----4-:R-:W4:Y:S04]  /*19bf0*/  LD.E R53, desc[UR40][R16.64+0x308] ;  /* 0x0003082810357980 */ /* 0x010f28000c101900 */
[----:B------:R-:W4:Y:S04]  /*19c00*/  LD.E R55, desc[UR40][R16.64+0x310] ;  /* 0x0003102810377980 */ /* 0x000f28000c101900 */
[----:B------:R-:W4:Y:S04]  /*19c10*/  LD.E R57, desc[UR40][R16.64+0x318] ;  /* 0x0003182810397980 */ /* 0x000f28000c101900 */
[----:B--2---:R-:W2:Y:S04]  /*19c20*/  LD.E R59, desc[UR40][R16.64+0x320] ;  /* 0x00032028103b7980 */ /* 0x004ea8000c101900 */
[----:B------:R-:W2:Y:S04]  /*19c30*/  LD.E R61, desc[UR40][R16.64+0x328] ;  /* 0x00032828103d7980 */ /* 0x000ea8000c101900 */
[----:B------:R-:W2:Y:S04]  /*19c40*/  LD.E R63, desc[UR40][R16.64+0x330] ;  /* 0x00033028103f7980 */ /* 0x000ea8000c101900 */
        /* <DEDUP_REMOVED lines=37> */
[----:B------:R-:W-:Y:S04]  /*19ea0*/  ST.E desc[UR40][R16.64+0x2c4], R26 ;  /* 0x0002c41a10007985 */ /* 0x000fe8000c101928 */
[----:B---3--:R1:W-:Y:S04]  /*19eb0*/  ST.E desc[UR40][R16.64+0x2c8], R27 ;  /* 0x0002c81b10007985 */ /* 0x0083e8000c101928 */
        /* <DEDUP_REMOVED lines=30> */
[----:B----4-:R4:W-:Y:S04]  /*1a0a0*/  ST.E desc[UR40][R16.64+0x308], R53 ;  /* 0x0003083510007985 */ /* 0x0109e8000c101928 */
[----:B------:R4:W-:Y:S04]  /*1a0b0*/  ST.E desc[UR40][R16.64+0x310], R55 ;  /* 0x0003103710007985 */ /* 0x0009e8000c101928 */
[----:B------:R4:W-:Y:S04]  /*1a0c0*/  ST.E desc[UR40][R16.64+0x318], R57 ;  /* 0x0003183910007985 */ /* 0x0009e8000c101928 */
[----:B--2---:R2:W-:Y:S04]  /*1a0d0*/  ST.E desc[UR40][R16.64+0x320], R59 ;  /* 0x0003203b10007985 */ /* 0x0045e8000c101928 */
[----:B------:R2:W-:Y:S04]  /*1a0e0*/  ST.E desc[UR40][R16.64+0x328], R61 ;  /* 0x0003283d10007985 */ /* 0x0005e8000c101928 */
[----:B------:R2:W-:Y:S04]  /*1a0f0*/  ST.E desc[UR40][R16.64+0x330], R63 ;  /* 0x0003303f10007985 */ /* 0x0005e8000c101928 */
        /* <DEDUP_REMOVED lines=69> */
[----:B0-----:R-:W5:Y:S01]  /*1a550*/  LDL R25, [R1+0x88] ;  /* 0x0000880001197983 */ /* 0x001f620000100800 */
[----:B------:R-:W-:-:S02]  /*1a560*/  IMAD R12, R24, 0xc00, R12 ;  /* 0x00000c00180c7824 */ /* 0x000fc400078e020c */
[----:B-1----:R-:W-:Y:S01]  /*1a570*/  IMAD.MOV.U32 R27, RZ, RZ, R13 ;  /* 0x000000ffff1b7224 */ /* 0x002fe200078e000d */
[----:B------:R-:W-:Y:S01]  /*1a580*/  F2FP.F16.F32.PACK_AB R152, R37, R152 ;  /* 0x000000982598723e */ /* 0x000fe200000000ff */
[C---:B------:R-:W-:Y:S01]  /*1a590*/  VIADD R24, R12.reuse, 0x80 ;  /* 0x000000800c187836 */ /* 0x040fe20000000000 */
[----:B------:R-:W-:Y:S01]  /*1a5a0*/  F2FP.F16.F32.PACK_AB R153, R153, R36 ;  /* 0x000000249999723e */ /* 0x000fe200000000ff */
[----:B------:R-:W-:Y:S01]  /*1a5b0*/  VIADD R26, R12, 0x100 ;  /* 0x000001000c1a7836 */ /* 0x000fe20000000000 */
[----:B------:R-:W-:Y:S01]  /*1a5c0*/  R2UR UR15, R27 ;  /* 0x000000001b0f72ca */ /* 0x000fe200000e0000 */
[----:B------:R-:W5:Y:S01]  /*1a5d0*/  LD.E R36, desc[UR40][R16.64+0x2a0] ;  /* 0x0002a02810247980 */ /* 0x000f62000c101900 */
[----:B------:R-:W-:Y:S02]  /*1a5e0*/  R2UR UR10, R24 ;  /* 0x00000000180a72ca */ /* 0x000fe400000e0000 */
[----:B------:R-:W-:Y:S01]  /*1a5f0*/  R2UR UR14, R26 ;  /* 0x000000001a0e72ca */ /* 0x000fe200000e0000 */
[----:B------:R-:W5:Y:S01]  /*1a600*/  LD.E R24, desc[UR40][R16.64+0x270] ;  /* 0x0002702810187980 */ /* 0x000f62000c101900 */
[----:B------:R-:W-:-:S02]  /*1a610*/  F2FP.F16.F32.PACK_AB R154, R154, R35 ;  /* 0x000000239a9a723e */ /* 0x000fc400000000ff */
[----:B------:R-:W-:Y:S01]  /*1a620*/  F2FP.F16.F32.PACK_AB R155, R155, R34 ;  /* 0x000000229b9b723e */ /* 0x000fe200000000ff */
[----:B------:R-:W5:Y:S01]  /*1a630*/  LD.E R35, desc[UR40][R16.64+0x29c] ;  /* 0x00029c2810237980 */ /* 0x000f62000c101900 */
[----:B------:R-:W-:Y:S02]  /*1a640*/  F2FP.F16.F32.PACK_AB R156, R156, R33 ;  /* 0x000000219c9c723e */ /* 0x000fe400000000ff */
[----:B------:R-:W-:Y:S01]  /*1a650*/  F2FP.F16.F32.PACK_AB R157, R157, R32 ;  /* 0x000000209d9d723e */ /* 0x000fe200000000ff */
[----:B------:R-:W5:Y:S01]  /*1a660*/  LD.E R33, desc[UR40][R16.64+0x294] ;  /* 0x0002942810217980 */ /* 0x000f62000c101900 */
[----:B------:R-:W-:Y:S02]  /*1a670*/  F2FP.F16.F32.PACK_AB R158, R158, R31 ;  /* 0x0000001f9e9e723e */ /* 0x000fe400000000ff */
[----:B------:R-:W-:Y:S01]  /*1a680*/  F2FP.F16.F32.PACK_AB R159, R159, R30 ;  /* 0x0000001e9f9f723e */ /* 0x000fe200000000ff */
[----:B------:R-:W5:Y:S01]  /*1a690*/  LD.E R31, desc[UR40][R16.64+0x28c] ;  /* 0x00028c28101f7980 */ /* 0x000f62000c101900 */
[----:B------:R-:W-:-:S02]  /*1a6a0*/  F2FP.F16.F32.PACK_AB R160, R160, R29 ;  /* 0x0000001da0a0723e */ /* 0x000fc400000000ff */
[----:B------:R-:W-:Y:S01]  /*1a6b0*/  F2FP.F16.F32.PACK_AB R161, R161, R28 ;  /* 0x0000001ca1a1723e */ /* 0x000fe200000000ff */
[----:B------:R-:W5:Y:S04]  /*1a6c0*/  LD.E R29, desc[UR40][R16.64+0x284] ;  /* 0x00028428101d7980 */ /* 0x000f68000c101900 */
[----:B------:R-:W5:Y:S04]  /*1a6d0*/  LD.E R28, desc[UR40][R16.64+0x280] ;  /* 0x00028028101c7980 */ /* 0x000f68000c101900 */
[----:B------:R-:W5:Y:S04]  /*1a6e0*/  LD.E R30, desc[UR40][R16.64+0x288] ;  /* 0x00028828101e7980 */ /* 0x000f68000c101900 */
[----:B------:R-:W5:Y:S04]  /*1a6f0*/  LD.E R32, desc[UR40][R16.64+0x290] ;  /* 0x0002902810207980 */ /* 0x000f68000c101900 */
[----:B------:R-:W5:Y:S04]  /*1a700*/  LD.E R34, desc[UR40][R16.64+0x298] ;  /* 0x0002982810227980 */ /* 0x000f68000c101900 */
[----:B------:R-:W5:Y:S04]  /*1a710*/  LD.E R37, desc[UR40][R16.64+0x2a4] ;  /* 0x0002a42810257980 */ /* 0x000f68000c101900 */
        /* <DEDUP_REMOVED lines=15> */
[----:B----4-:R-:W3:Y:S04]  /*1a810*/  LD.E R53, desc[UR40][R16.64+0x2e4] ;  /* 0x0002e42810357980 */ /* 0x010ee8000c101900 */
[----:B------:R-:W3:Y:S04]  /*1a820*/  LD.E R54, desc[UR40][R16.64+0x2e8] ;  /* 0x0002e82810367980 */ /* 0x000ee8000c101900 */
[----:B------:R-:W3:Y:S04]  /*1a830*/  LD.E R55, desc[UR40][R16.64+0x2ec] ;  /* 0x0002ec2810377980 */ /* 0x000ee8000c101900 */
[----:B------:R-:W3:Y:S04]  /*1a840*/  LD.E R56, desc[UR40][R16.64+0x2f0] ;  /* 0x0002f02810387980 */ /* 0x000ee8000c101900 */
[----:B------:R-:W3:Y:S04]  /*1a850*/  LD.E R57, desc[UR40][R16.64+0x2f4] ;  /* 0x0002f42810397980 */ /* 0x000ee8000c101900 */
[----:B------:R-:W3:Y:S04]  /*1a860*/  LD.E R58, desc[UR40][R16.64+0x2f8] ;  /* 0x0002f828103a7980 */ /* 0x000ee8000c101900 */
[----:B--2---:R-:W3:Y:S04]  /*1a870*/  LD.E R59, desc[UR40][R16.64+0x2fc] ;  /* 0x0002fc28103b7980 */ /* 0x004ee8000c101900 */
[----:B------:R-:W3:Y:S04]  /*1a880*/  LD.E R60, desc[UR40][R16.64+0x300] ;  /* 0x00030028103c7980 */ /* 0x000ee8000c101900 */
[----:B------:R-:W3:Y:S04]  /*1a890*/  LD.E R61, desc[UR40][R16.64+0x304] ;  /* 0x00030428103d7980 */ /* 0x000ee8000c101900 */
[----:B------:R-:W3:Y:S04]  /*1a8a0*/  LD.E R62, desc[UR40][R16.64+0x308] ;  /* 0x00030828103e7980 */ /* 0x000ee8000c101900 */
[----:B------:R-:W3:Y:S04]  /*1a8b0*/  LD.E R63, desc[UR40][R16.64+0x30c] ;  /* 0x00030c28103f7980 */ /* 0x000ee8000c101900 */
[----:B------:R-:W3:Y:S04]  /*1a8c0*/  LD.E R64, desc[UR40][R16.64+0x310] ;  /* 0x0003102810407980 */ /* 0x000ee8000c101900 */
[----:B-----5:R-:W3:Y:S04]  /*1a8d0*/  LD.E R65, desc[UR40][R16.64+0x314] ;  /* 0x0003142810417980 */ /* 0x020ee8000c101900 */
        /* <DEDUP_REMOVED lines=912> */
[----:B------:R-:W3:Y:S04]  /*1e1e0*/  LD.E R11, desc[UR40][R16.64+0x270] ;  /* 0x00027028100b7980 */ /* 0x000ee8000c101900 */
[----:B---3--:R3:W-:Y:S04]  /*1e1f0*/  ST.E desc[UR40][R16.64+0x270], R11 ;  /* 0x0002700b10007985 */ /* 0x0087e8000c101928 */
[----:B------:R-:W4:Y:S04]  /*1e200*/  LD.E R13, desc[UR40][R8.64] ;  /* 0x00000028080d7980 */ /* 0x000f28000c101900 */
[----:B----4-:R4:W-:Y:S04]  /*1e210*/  ST.E desc[UR40][R8.64], R13 ;  /* 0x0000000d08007985 */ /* 0x0109e8000c101928 */
[----:B------:R-:W5:Y:S04]  /*1e220*/  LD.E R15, desc[UR40][R6.64] ;  /* 0x00000028060f7980 */ /* 0x000f68000c101900 */
[----:B-----5:R5:W-:Y:S04]  /*1e230*/  ST.E desc[UR40][R6.64], R15 ;  /* 0x0000000f06007985 */ /* 0x020be8000c101928 */
[----:B------:R-:W2:Y:S04]  /*1e240*/  LD.E R19, desc[UR40][R4.64] ;  /* 0x0000002804137980 */ /* 0x000ea8000c101900 */
[----:B--2---:R2:W-:Y:S04]  /*1e250*/  ST.E desc[UR40][R4.64], R19 ;  /* 0x0000001304007985 */ /* 0x0045e8000c101928 */
[----:B------:R-:W2:Y:S04]  /*1e260*/  LD.E R21, desc[UR40][R16.64+0x280] ;  /* 0x0002802810157980 */ /* 0x000ea8000c101900 */
[----:B0-----:R-:W2:Y:S04]  /*1e270*/  LD.E R25, desc[UR40][R16.64+0x284] ;  /* 0x0002842810197980 */ /* 0x001ea8000c101900 */
[----:B-1----:R-:W2:Y:S04]  /*1e280*/  LD.E R27, desc[UR40][R16.64+0x288] ;  /* 0x00028828101b7980 */ /* 0x002ea8000c101900 */
[----:B------:R-:W2:Y:S04]  /*1e290*/  LD.E R29, desc[UR40][R16.64+0x28c] ;  /* 0x00028c28101d7980 */ /* 0x000ea8000c101900 */
[----:B---3--:R-:W3:Y:S04]  /*1e2a0*/  LD.E R11, desc[UR40][R16.64+0x290] ;  /* 0x00029028100b7980 */ /* 0x008ee8000c101900 */
[----:B------:R-:W3:Y:S04]  /*1e2b0*/  LD.E R31, desc[UR40][R16.64+0x294] ;  /* 0x00029428101f7980 */ /* 0x000ee8000c101900 */
[----:B----4-:R-:W4:Y:S04]  /*1e2c0*/  LD.E R9, desc[UR40][R16.64+0x298] ;  /* 0x0002982810097980 */ /* 0x010f28000c101900 */
[----:B------:R-:W4:Y:S04]  /*1e2d0*/  LD.E R13, desc[UR40][R16.64+0x29c] ;  /* 0x00029c28100d7980 */ /* 0x000f28000c101900 */
[----:B-----5:R-:W5:Y:S04]  /*1e2e0*/  LD.E R7, desc[UR40][R16.64+0x2a0] ;  /* 0x0002a02810077980 */ /* 0x020f68000c101900 */
[----:B------:R-:W5:Y:S04]  /*1e2f0*/  LD.E R15, desc[UR40][R16.64+0x2a4] ;  /* 0x0002a428100f7980 */ /* 0x000f68000c101900 */
        /* <DEDUP_REMOVED lines=122> */
[----:B-----5:R0:W-:Y:S04]  /*1eaa0*/  ST.E desc[UR40][R16.64+0x2a0], R7 ;  /* 0x0002a00710007985 */ /* 0x0201e8000c101928 */
        /* <DEDUP_REMOVED lines=123> */
.L_x_3304:
[----:B------:R-:W-:Y:S05]  /*1f260*/  BSYNC B0 ;  /* 0x0000000000007941 */ /* 0x000fea0003800000 */
.L_x_3303:
[C---:B------:R-:W-:Y:S01]  /*1f270*/  ISETP.GT.AND P1, PT, R10.reuse, UR45, PT ;  /* 0x0000002d0a007c0c */ /* 0x040fe2000bf24270 */
[----:B------:R-:W-:-:S12]  /*1f280*/  VIADD R10, R10, 0xffffffff ;  /* 0xffffffff0a0a7836 */ /* 0x000fd80000000000 */
[----:B------:R-:W-:Y:S05]  /*1f290*/  @P1 BRA `(.L_x_3305) ;  /* 0xffffff4c00901947 */ /* 0x000fea000383ffff */
.L_x_3278:
[----:B01----:R-:W0:Y:S01]  /*1f2a0*/  S2R R0, SR_TID.X ;  /* 0x0000000000007919 */ /* 0x003e220000002100 */
[----:B------:R-:W-:Y:S05]  /*1f2b0*/  WARPSYNC.ALL ;  /* 0x0000000000007948 */ /* 0x000fea0003800000 */
[----:B0-----:R-:W-:-:S04]  /*1f2c0*/  SHF.R.U32.HI R0, RZ, 0x7, R0 ;  /* 0x00000007ff007819 */ /* 0x001fc80000011600 */
[----:B------:R-:W-:Y:S01]  /*1f2d0*/  IADD3 R143, -R0, 0xb, RZ ;  /* 0x0000000b008f7810 */ /* 0x000fe20007ffe1ff */
[----:B------:R-:W2:Y:S04]  /*1f2e0*/  LDL R5, [R1+0x240] ;  /* 0x0002400001057983 */ /* 0x000ea80000100800 */
[----:B------:R-:W3:Y:S04]  /*1f2f0*/  LDL R6, [R1+0x244] ;  /* 0x0002440001067983 */ /* 0x000ee80000100800 */
[----:B------:R-:W4:Y:S04]  /*1f300*/  LDL R4, [R1+0x218] ;  /* 0x0002180001047983 */ /* 0x000f280000100800 */
[----:B------:R-:W5:Y:S04]  /*1f310*/  LDL.64 R128, [R1+0x290] ;  /* 0x0002900001807983 */ /* 0x000f680000100a00 */
        /* <DEDUP_REMOVED lines=60> */
[----:B------:R-:W5:Y:S04]  /*1f6e0*/  LDL R134, [R1+0x220] ;  /* 0x0002200001867983 */ /* 0x000f680000100800 */
[----:B------:R-:W5:Y:S04]  /*1f6f0*/  LDL R136, [R1+0x224] ;  /* 0x0002240001887983 */ /* 0x000f680000100800 */
[----:B--2---:R-:W0:Y:S02]  /*1f700*/  SHFL.BFLY PT, R0, R5, 0x2, 0x1f ;  /* 0x0c401f0005007f89 */ /* 0x004e2400000e0000 */
[----:B0-----:R-:W-:-:S05]  /*1f710*/  FADD.FTZ R0, R5, R0 ;  /* 0x0000000005007221 */ /* 0x001fca0000010000 */
[----:B------:R-:W0:Y:S02]  /*1f720*/  SHFL.BFLY PT, R3, R0, 0x1, 0x1f ;  /* 0x0c201f0000037f89 */ /* 0x000e2400000e0000 */
[----:B0-----:R-:W-:-:S05]  /*1f730*/  FADD.FTZ R2, R0, R3 ;  /* 0x0000000300027221 */ /* 0x001fca0000010000 */
[----:B------:R-:W-:Y:S04]  /*1f740*/  STL [R1+0x240], R2 ;  /* 0x0002400201007387 */ /* 0x000fe80000100800 */
[----:B------:R-:W2:Y:S04]  /*1f750*/  LDL R141, [R1+0x240] ;  /* 0x00024000018d7983 */ /* 0x000ea80000100800 */
[----:B---3--:R-:W0:Y:S02]  /*1f760*/  SHFL.BFLY PT, R3, R6, 0x2, 0x1f ;  /* 0x0c401f0006037f89 */ /* 0x008e2400000e0000 */
[----:B0-----:R-:W-:Y:S01]  /*1f770*/  FADD.FTZ R3, R3, R6 ;  /* 0x0000000603037221 */ /* 0x001fe20000010000 */
[----:B----4-:R-:W-:Y:S01]  /*1f780*/  VIADD R0, R4, 0x1 ;  /* 0x0000000104007836 */ /* 0x010fe20000000000 */
[----:B------:R-:W3:Y:S04]  /*1f790*/  LDL.64 R6, [R1+0x438] ;  /* 0x0004380001067983 */ /* 0x000ee80000100a00 */
[----:B------:R-:W0:Y:S01]  /*1f7a0*/  SHFL.BFLY PT, R138, R3, 0x1, 0x1f ;  /* 0x0c201f00038a7f89 */ /* 0x000e2200000e0000 */
[----:B------:R-:W-:-:S03]  /*1f7b0*/  ISETP.NE.AND P2, PT, R0, 0x2, PT ;  /* 0x000000020000780c */ /* 0x000fc60003f45270 */
[----:B------:R-:W4:Y:S10]  /*1f7c0*/  LDL.64 R4, [R1+0x458] ;  /* 0x0004580001047983 */ /* 0x000f340000100a00 */
[----:B------:R-:W4:Y:S01]  /*1f7d0*/  @!P2 LDL R135, [R1+0x21c] ;  /* 0x00021c000187a983 */ /* 0x000f220000100800 */
[----:B0-----:R-:W-:-:S03]  /*1f7e0*/  FADD.FTZ R138, R3, R138 ;  /* 0x0000008a038a7221 */ /* 0x001fc60000010000 */
[----:B------:R-:W3:Y:S01]  /*1f7f0*/  LDL.64 R2, [R1+0x2a0] ;  /* 0x0002a00001027983 */ /* 0x000ee20000100a00 */
[----:B------:R0:W-:Y:S08]  /*1f800*/  BAR.ARV R143, 0x100 ;  /* 0x0004008f0000751d */ /* 0x0001f00000002000 */
[----:B------:R-:W-:Y:S06]  /*1f810*/  BAR.ARV 0x8, 0x180 ;  /* 0x0206000000007b1d */ /* 0x000fec0000002000 */
[----:B------:R-:W-:-:S13]  /*1f820*/  FSETP.NE.FTZ.AND P1, PT, R138, RZ, PT ;  /* 0x000000ff8a00720b */ /* 0x000fda0003f35000 */
[----:B------:R-:W4:Y:S04]  /*1f830*/  @P1 LDL R140, [R1+0x250] ;  /* 0x00025000018c1983 */ /* 0x000f280000100800 */
[----:B------:R-:W4:Y:S01]  /*1f840*/  @P1 LDL R139, [R1+0x234] ;  /* 0x00023400018b1983 */ /* 0x000f220000100800 */
[----:B--2---:R-:W-:-:S13]  /*1f850*/  FSETP.NE.FTZ.AND P0, PT, R141, RZ, PT ;  /* 0x000000ff8d00720b */ /* 0x004fda0003f15000 */
[----:B------:R-:W2:Y:S04]  /*1f860*/  @P0 LDL R142, [R1+0x250] ;  /* 0x00025000018e0983 */ /* 0x000ea80000100800 */
[----:B------:R-:W2:Y:S01]  /*1f870*/  @P0 LDL R145, [R1+0x230] ;  /* 0x0002300001910983 */ /* 0x000ea20000100800 */
[----:B------:R-:W-:-:S06]  /*1f880*/  IMAD.MOV.U32 R137, RZ, RZ, RZ ;  /* 0x000000ffff897224 */ /* 0x000fcc00078e00ff */
[----:B------:R-:W5:Y:S08]  /*1f890*/  @P0 MUFU.RCP R137, R141 ;  /* 0x0000008d00890308 */ /* 0x000f700000001000 */
[----:B------:R-:W1:Y:S01]  /*1f8a0*/  @P0 MUFU.LG2 R144, R141 ;  /* 0x0000008d00900308 */ /* 0x000e620000000c00 */
[-C--:B-----5:R-:W-:Y:S01]  /*1f8b0*/  FMUL.FTZ R129, R129, R137.reuse ;  /* 0x0000008981817220 */ /* 0x0a0fe20000410000 */
[----:B------:R-:W-:-:S06]  /*1f8c0*/  FMUL.FTZ R128, R128, R137 ;  /* 0x0000008980807220 */ /* 0x000fcc0000410000 */
[----:B------:R-:W-:Y:S01]  /*1f8d0*/  @P1 MUFU.LG2 R146, R138 ;  /* 0x0000008a00921308 */ /* 0x000fe20000000c00 */
[----:B------:R5:W-:Y:S02]  /*1f8e0*/  STL.64 [R1+0x290], R128 ;  /* 0x0002908001007387 */ /* 0x000be40000100a00 */
[----:B-----5:R-:W-:-:S06]  /*1f8f0*/  IMAD.MOV.U32 R128, RZ, RZ, RZ ;  /* 0x000000ffff807224 */ /* 0x020fcc00078e00ff */
[----:B------:R-:W5:Y:S01]  /*1f900*/  @P1 MUFU.RCP R128, R138 ;  /* 0x0000008a00801308 */ /* 0x000f620000001000 */
[----:B-1----:R-:W-:Y:S01]  /*1f910*/  @P0 FMUL.FTZ R147, R144, 0.69314718246459960938 ;  /* 0x3f31721890930820 */ /* 0x002fe20000410000 */
[-C--:B---3--:R-:W-:Y:S01]  /*1f920*/  FMUL.FTZ R3, R3, R137.reuse ;  /* 0x0000008903037220 */ /* 0x088fe20000410000 */
        /* <DEDUP_REMOVED lines=62> */
[-C--:B-----5:R-:W-:Y:S01]  /*1fd10*/  FMUL.FTZ R73, R73, R128.reuse ;  /* 0x0000008049497220 */ /* 0x0a0fe20000410000 */
        /* <DEDUP_REMOVED lines=59> */
[-C--:B----4-:R-:W-:Y:S01]  /*200d0*/  FMUL.FTZ R5, R5, R128.reuse ;  /* 0x0000008005057220 */ /* 0x090fe20000410000 */
[-C--:B------:R-:W-:Y:S01]  /*200e0*/  FMUL.FTZ R4, R4, R128.reuse ;  /* 0x0000008004047220 */ /* 0x080fe20000410000 */
[-C--:B------:R-:W-:Y:S01]  /*200f0*/  FMUL.FTZ R9, R9, R128.reuse ;  /* 0x0000008009097220 */ /* 0x080fe20000410000 */
[----:B------:R-:W-:Y:S01]  /*20100*/  FMUL.FTZ R8, R8, R128 ;  /* 0x0000008008087220 */ /* 0x000fe20000410000 */
[----:B------:R-:W-:Y:S01]  /*20110*/  VIADD R134, R134, 0x1 ;  /* 0x0000000186867836 */ /* 0x000fe20000000000 */
[----:B-1----:R-:W-:Y:S01]  /*20120*/  @!P2 LOP3.LUT R2, R135, 0x1, RZ, 0x3c, !PT ;  /* 0x000000018702a812 */ /* 0x002fe200078e3cff */
[----:B------:R-:W-:Y:S01]  /*20130*/  VIADD R136, R136, 0x1 ;  /* 0x0000000188887836 */ /* 0x000fe20000000000 */
[----:B------:R0:W-:Y:S04]  /*20140*/  STL [R1+0x244], R138 ;  /* 0x0002448a01007387 */ /* 0x0001e80000100800 */
        /* <DEDUP_REMOVED lines=24> */
[----:B------:R0:W-:Y:S01]  /*202d0*/  STL.64 [R1+0x400], R86 ;  /* 0x0004005601007387 */ /* 0x0001e20000100a00 */
[----:B--2---:R-:W-:Y:S01]  /*202e0*/  @P0 FMUL.FTZ R144, R142, 0.69314718246459960938 ;  /* 0x3f3172188e900820 */ /* 0x004fe20000410000 */
[----:B------:R-:W-:-:S03]  /*202f0*/  IMAD.MOV.U32 R142, RZ, RZ, -0x800000 ;  /* 0xff800000ff8e7424 */ /* 0x000fc600078e00ff */
[----:B------:R-:W-:Y:S01]  /*20300*/  @P0 FFMA.FTZ R142, R144, R145, R147 ;  /* 0x00000091908e0223 */ /* 0x000fe20000010093 */
[----:B------:R-:W-:Y:S01]  /*20310*/  @P1 FMUL.FTZ R145, R146, 0.69314718246459960938 ;  /* 0x3f31721892911820 */ /* 0x000fe20000410000 */
[----:B------:R-:W-:Y:S01]  /*20320*/  @P1 FMUL.FTZ R144, R140, 0.69314718246459960938 ;  /* 0x3f3172188c901820 */ /* 0x000fe20000410000 */
[----:B------:R-:W-:-:S03]  /*20330*/  IMAD.MOV.U32 R140, RZ, RZ, -0x800000 ;  /* 0xff800000ff8c7424 */ /* 0x000fc600078e00ff */
[----:B------:R-:W-:Y:S01]  /*20340*/  @P1 FFMA.FTZ R140, R144, R139, R145 ;  /* 0x0000008b908c1223 */ /* 0x000fe20000010091 */
        /* <DEDUP_REMOVED lines=40> */
[----:B------:R0:W-:Y:S04]  /*205d0*/  STL [R1+0x220], R134 ;  /* 0x0002208601007387 */ /* 0x0001e80000100800 */
[----:B------:R0:W-:Y:S04]  /*205e0*/  @!P2 STL [R1+0x21c], R2 ;  /* 0x00021c020100a387 */ /* 0x0001e80000100800 */
[----:B------:R0:W-:Y:S04]  /*205f0*/  STL [R1+0x224], R136 ;  /* 0x0002248801007387 */ /* 0x0001e80000100800 */
[----:B------:R0:W-:Y:S01]  /*20600*/  @!P2 STL [R1+0x218], RZ ;  /* 0x000218ff0100a387 */ /* 0x0001e20000100800 */
[----:B------:R-:W-:-:S13]  /*20610*/  PLOP3.LUT P0, PT, PT, PT, PT, 0x8, 0x0 ;  /* 0x000000000000781c */ /* 0x000fda0003f0e170 */
.L_x_3217:
[----:B------:R-:W1:Y:S01]  /*20620*/  S2R R3, SR_CgaCtaId ;  /* 0x0000000000037919 */ /* 0x000e620000008800 */
[----:B0-----:R-:W-:Y:S01]  /*20630*/  MOV R0, 0x400 ;  /* 0x0000040000007802 */ /* 0x001fe20000000f00 */
[----:B------:R-:W-:Y:S01]  /*20640*/  BSSY B0, `(.L_x_3306) ;  /* 0x00004a8000007945 */ /* 0x000fe20003800000 */
[----:B------:R-:W-:Y:S02]  /*20650*/  BAR.SYNC.DEFER_BLOCKING 0x5, 0x180 ;  /* 0x0146000000007b1d */ /* 0x000fe40000010000 */
[----:B-1----:R-:W-:-:S05]  /*20660*/  LEA R0, R3, R0, 0x18 ;  /* 0x0000000003007211 */ /* 0x002fca00078ec0ff */
[----:B------:R-:W0:Y:S02]  /*20670*/  LDS.128 R4, [R0+0x324d0] ;  /* 0x0324d00000047984 */ /* 0x000e240000000c00 */
[----:B0-----:R-:W-:Y:S02]  /*20680*/  R2UR UR5, R5 ;  /* 0x00000000050572ca */ /* 0x001fe400000e0000 */
[----:B------:R-:W-:Y:S02]  /*20690*/  R2UR UR7, R6 ;  /* 0x00000000060772ca */ /* 0x000fe400000e0000 */
[----:B------:R-:W-:Y:S01]  /*206a0*/  R2UR UR6, R7 ;  /* 0x00000000070672ca */ /* 0x000fe200000e0000 */
[----:B------:R-:W-:Y:S06]  /*206b0*/  BAR.ARV 0x4, 0x180 ;  /* 0x0106000000007b1d */ /* 0x000fec0000002000 */
[----:B------:R-:W-:Y:S08]  /*206c0*/  @P0 BRA `(.L_x_3307) ;  /* 0x0000003800e40947 */ /* 0x000ff00003800000 */
[----:B------:R-:W2:Y:S01]  /*206d0*/  LDL R18, [R1+0x4dc] ;  /* 0x0004dc0001127983 */ /* 0x000ea20000100800 */
[----:B------:R-:W-:Y:S01]  /*206e0*/  ULDC.64 UR8, c[0x0][0xd00] ;  /* 0x0003400000087ab9 */ /* 0x000fe20000000a00 */
[----:B------:R-:W-:Y:S02]  /*206f0*/  ULDC.64 UR10, c[0x0][0xd00] ;  /* 0x00034000000a7ab9 */ /* 0x000fe40000000a00 */
[----:B------:R-:W3:Y:S04]  /*20700*/  LDL.128 R136, [R1+0x270] ;  /* 0x0002700001887983 */ /* 0x000ee80000100c00 */
[----:B------:R-:W4:Y:S04]  /*20710*/  LDL.128 R4, [R1+0x280] ;  /* 0x0002800001047983 */ /* 0x000f280000100c00 */
        /* <DEDUP_REMOVED lines=29> */
[----:B------:R-:W4:Y:S01]  /*208f0*/  LDL.128 R132, [R1+0x460] ;  /* 0x0004600001847983 */ /* 0x000f220000100c00 */
[----:B------:R-:W0:Y:S01]  /*20900*/  S2R R19, SR_SWINHI ;  /* 0x0000000000137919 */ /* 0x000e220000002f00 */
[----:B------:R-:W-:-:S02]  /*20910*/  MOV R2, R0 ;  /* 0x0000000000027202 */ /* 0x000fc40000000f00 */
[----:B0-----:R-:W-:Y:S01]  /*20920*/  MOV R3, R19 ;  /* 0x0000001300037202 */ /* 0x001fe20000000f00 */
[----:B------:R-:W-:Y:S01]  /*20930*/  UIMAD.WIDE UR8, UR38, 0x4, UR8 ;  /* 0x00000004260878a5 */ /* 0x000fe2000f8e0208 */
[----:B------:R-:W-:Y:S01]  /*20940*/  ULDC UR4, c[0x0][0xb88] ;  /* 0x0002e20000047ab9 */ /* 0x000fe20000000800 */
[----:B--2---:R-:W-:-:S03]  /*20950*/  IMAD.WIDE R18, R18, 0x2, R2 ;  /* 0x0000000212127825 */ /* 0x004fc600078e0202 */
[----:B------:R-:W-:-:S04]  /*20960*/  LOP3.LUT R21, R18, 0x380, RZ, 0xc0, !PT ;  /* 0x0000038012157812 */ /* 0x000fc800078ec0ff */
[----:B------:R-:W-:-:S04]  /*20970*/  SHF.R.U64 R21, R21, 0x3, RZ ;  /* 0x0000000315157819 */ /* 0x000fc800000012ff */
[----:B------:R-:W-:Y:S01]  /*20980*/  LOP3.LUT R20, R21, R18, RZ, 0x3c, !PT ;  /* 0x0000001215147212 */ /* 0x000fe200078e3cff */
[----:B------:R-:W-:Y:S01]  /*20990*/  IMAD.MOV.U32 R21, RZ, RZ, R19 ;  /* 0x000000ffff157224 */ /* 0x000fe200078e0013 */
[----:B---3--:R-:W-:Y:S02]  /*209a0*/  F2FP.F16.F32.PACK_AB R136, R137, R136 ;  /* 0x000000888988723e */ /* 0x008fe400000000ff */
[----:B------:R-:W-:Y:S02]  /*209b0*/  F2FP.F16.F32.PACK_AB R137, R139, R138 ;  /* 0x0000008a8b89723e */ /* 0x000fe400000000ff */
[----:B----4-:R-:W-:Y:S02]  /*209c0*/  F2FP.F16.F32.PACK_AB R139, R7, R6 ;  /* 0x00000006078b723e */ /* 0x010fe400000000ff */
[----:B------:R-:W-:Y:S02]  /*209d0*/  MOV R6, R20 ;  /* 0x0000001400067202 */ /* 0x000fe40000000f00 */
[----:B------:R-:W-:-:S04]  /*209e0*/  IADD3 R21, P1, R18, 0x20, RZ ;  /* 0x0000002012157810 */ /* 0x000fc80007f3e0ff */
[----:B------:R-:W-:-:S04]  /*209f0*/  LOP3.LUT R20, R21, 0x380, RZ, 0xc0, !PT ;  /* 0x0000038015147812 */ /* 0x000fc800078ec0ff */
[----:B------:R-:W-:Y:S02]  /*20a00*/  SHF.R.U64 R20, R20, 0x3, RZ ;  /* 0x0000000314147819 */ /* 0x000fe400000012ff */
[----:B------:R-:W-:Y:S01]  /*20a10*/  F2FP.F16.F32.PACK_AB R138, R5, R4 ;  /* 0x00000004058a723e */ /* 0x000fe200000000ff */
[----:B------:R-:W-:Y:S01]  /*20a20*/  BAR.SYNC.DEFER_BLOCKING 0x1, 0x100 ;  /* 0x0044000000007b1d */ /* 0x000fe20000010000 */
[----:B------:R-:W-:Y:S01]  /*20a30*/  LOP3.LUT R20, R20, R21, RZ, 0x3c, !PT ;  /* 0x0000001514147212 */ /* 0x000fe200078e3cff */
[----:B------:R-:W-:Y:S01]  /*20a40*/  IMAD.X R21, RZ, RZ, R19, P1 ;  /* 0x000000ffff157224 */ /* 0x000fe200008e0613 */
[C---:B------:R-:W-:Y:S02]  /*20a50*/  IADD3 R5, P0, R18.reuse, 0x40, RZ ;  /* 0x0000004012057810 */ /* 0x040fe40007f1e0ff */
[----:B------:R-:W-:Y:S02]  /*20a60*/  IADD3 R141, P4, R18, 0x60, RZ ;  /* 0x00000060128d7810 */ /* 0x000fe40007f9e0ff */
[----:B------:R-:W-:-:S02]  /*20a70*/  LOP3.LUT R4, R5, 0x380, RZ, 0xc0, !PT ;  /* 0x0000038005047812 */ /* 0x000fc400078ec0ff */
[----:B------:R-:W-:Y:S02]  /*20a80*/  LOP3.LUT R7, R141, 0x380, RZ, 0xc0, !PT ;  /* 0x000003808d077812 */ /* 0x000fe400078ec0ff */
[----:B------:R-:W-:Y:S02]  /*20a90*/  MOV R20, R20 ;  /* 0x0000001400147202 */ /* 0x000fe40000000f00 */
[----:B------:R-:W-:Y:S02]  /*20aa0*/  IADD3 R21, P6, R18, 0x4020, RZ ;  /* 0x0000402012157810 */ /* 0x000fe40007fde0ff */
[----:B------:R-:W-:Y:S02]  /*20ab0*/  F2FP.F16.F32.PACK_AB R8, R9, R8 ;  /* 0x000000080908723e */ /* 0x000fe400000000ff */
[----:B------:R-:W-:Y:S02]  /*20ac0*/  F2FP.F16.F32.PACK_AB R9, R11, R10 ;  /* 0x0000000a0b09723e */ /* 0x000fe400000000ff */
[----:B------:R-:W-:-:S02]  /*20ad0*/  SHF.R.U64 R4, R4, 0x3, RZ ;  /* 0x0000000304047819 */ /* 0x000fc400000012ff */
[----:B------:R-:W-:Y:S02]  /*20ae0*/  F2FP.F16.F32.PACK_AB R10, R13, R12 ;  /* 0x0000000c0d0a723e */ /* 0x000fe400000000ff */
[----:B------:R-:W-:Y:S01]  /*20af0*/  IADD3 R147, P5, R18, 0x4040, RZ ;  /* 0x0000404012937810 */ /* 0x000fe20007fbe0ff */
[----:B------:R0:W-:Y:S01]  /*20b00*/  STSM.16.M88.4 [R6], R136 ;  /* 0x0000008806007844 */ /* 0x0001e20000000200 */
[----:B------:R-:W-:Y:S02]  /*20b10*/  LOP3.LUT R12, R21, 0x380, RZ, 0xc0, !PT ;  /* 0x00000380150c7812 */ /* 0x000fe400078ec0ff */
[----:B------:R-:W-:Y:S02]  /*20b20*/  LOP3.LUT R4, R4, R5, RZ, 0x3c, !PT ;  /* 0x0000000504047212 */ /* 0x000fe400078e3cff */
[----:B------:R-:W-:Y:S02]  /*20b30*/  LOP3.LUT R146, R147, 0x380, RZ, 0xc0, !PT ;  /* 0x0000038093927812 */ /* 0x000fe400078ec0ff */
[----:B------:R-:W-:-:S02]  /*20b40*/  SHF.R.U64 R12, R12, 0x3, RZ ;  /* 0x000000030c0c7819 */ /* 0x000fc400000012ff */
[----:B0-----:R-:W-:Y:S02]  /*20b50*/  SHF.R.U64 R6, R7, 0x3, RZ ;  /* 0x0000000307067819 */ /* 0x001fe400000012ff */
[----:B------:R-:W-:-:S04]  /*20b60*/  IADD3 R7, P3, R18, 0x4000, RZ ;  /* 0x0000400012077810 */ /* 0x000fc80007f7e0ff */
[----:B------:R-:W-:Y:S02]  /*20b70*/  LOP3.LUT R5, R7, 0x380, RZ, 0xc0, !PT ;  /* 0x0000038007057812 */ /* 0x000fe400078ec0ff */
[----:B------:R-:W-:Y:S02]  /*20b80*/  F2FP.F16.F32.PACK_AB R11, R15, R14 ;  /* 0x0000000e0f0b723e */ /* 0x000fe400000000ff */
[----:B------:R-:W-:Y:S02]  /*20b90*/  SHF.R.U64 R146, R146, 0x3, RZ ;  /* 0x0000000392927819 */ /* 0x000fe400000012ff */
[----:B------:R-:W-:Y:S02]  /*20ba0*/  SHF.R.U64 R14, R5, 0x3, RZ ;  /* 0x00000003050e7819 */ /* 0x000fe400000012ff */
[----:B------:R-:W-:Y:S02]  /*20bb0*/  LOP3.LUT R12, R12, R21, RZ, 0x3c, !PT ;  /* 0x000000150c0c7212 */ /* 0x000fe400078e3cff */
[----:B------:R-:W-:-:S02]  /*20bc0*/  IADD3 R145, P2, R18, 0x4060, RZ ;  /* 0x0000406012917810 */ /* 0x000fc40007f5e0ff */
[----:B------:R-:W-:Y:S01]  /*20bd0*/  IADD3 R21, P1, R18, 0x8000, RZ ;  /* 0x0000800012157810 */ /* 0x000fe20007f3e0ff */
[----:B------:R0:W-:Y:S01]  /*20be0*/  STSM.16.M88.4 [R20], R8 ;  /* 0x0000000814007844 */ /* 0x0001e20000000200 */
[----:B------:R-:W-:Y:S01]  /*20bf0*/  LOP3.LUT R146, R146, R147, RZ, 0x3c, !PT ;  /* 0x0000009392927212 */ /* 0x000fe200078e3cff */
[--C-:B------:R-:W-:Y:S01]  /*20c00*/  IMAD.X R147, RZ, RZ, R19.reuse, P5 ;  /* 0x000000ffff937224 */ /* 0x100fe200028e0613 */
[----:B------:R-:W-:Y:S02]  /*20c10*/  LOP3.LUT R14, R14, R7, RZ, 0x3c, !PT ;  /* 0x000000070e0e7212 */ /* 0x000fe400078e3cff */
[----:B------:R-:W-:Y:S02]  /*20c20*/  LOP3.LUT R144, R145, 0x380, RZ, 0xc0, !PT ;  /* 0x0000038091907812 */ /* 0x000fe400078ec0ff */
[----:B------:R-:W-:Y:S01]  /*20c30*/  LOP3.LUT R7, R21, 0x380, RZ, 0xc0, !PT ;  /* 0x0000038015077812 */ /* 0x000fe200078ec0ff */
[--C-:B------:R-:W-:Y:S01]  /*20c40*/  IMAD.X R5, RZ, RZ, R19.reuse, P0 ;  /* 0x000000ffff057224 */ /* 0x100fe200000e0613 */
[----:B------:R-:W-:Y:S01]  /*20c50*/  SHF.R.U64 R144, R144, 0x3, RZ ;  /* 0x0000000390907819 */ /* 0x000fe200000012ff */
[----:B------:R-:W-:Y:S01]  /*20c60*/  IMAD.X R15, RZ, RZ, R19, P3 ;  /* 0x000000ffff0f7224 */ /* 0x000fe200018e0613 */
[----:B------:R-:W-:-:S02]  /*20c70*/  LOP3.LUT R6, R6, R141, RZ, 0x3c, !PT ;  /* 0x0000008d06067212 */ /* 0x000fc400078e3cff */
[C---:B0-----:R-:W-:Y:S02]  /*20c80*/  IADD3 R11, P5, R18.reuse, 0xc020, RZ ;  /* 0x0000c020120b7810 */ /* 0x041fe40007fbe0ff */
[----:B------:R-:W-:Y:S01]  /*20c90*/  SHF.R.U64 R20, R7, 0x3, RZ ;  /* 0x0000000307147819 */ /* 0x000fe200000012ff */
[--C-:B------:R-:W-:Y:S01]  /*20ca0*/  IMAD.X R7, RZ, RZ, R19.reuse, P4 ;  /* 0x000000ffff077224 */ /* 0x100fe200020e0613 */
[----:B------:R-:W-:Y:S02]  /*20cb0*/  LOP3.LUT R10, R11, 0x380, RZ, 0xc0, !PT ;  /* 0x000003800b0a7812 */ /* 0x000fe400078ec0ff */
[C---:B------:R-:W-:Y:S01]  /*20cc0*/  IADD3 R143, P0, R18.reuse, 0x8020, RZ ;  /* 0x00008020128f7810 */ /* 0x040fe20007f1e0ff */
[--C-:B------:R-:W-:Y:S01]  /*20cd0*/  IMAD.X R13, RZ, RZ, R19.reuse, P6 ;  /* 0x000000ffff0d7224 */ /* 0x100fe200030e0613 */
[----:B------:R-:W-:Y:S02]  /*20ce0*/  IADD3 R141, P4, R18, 0x8040, RZ ;  /* 0x00008040128d7810 */ /* 0x000fe40007f9e0ff */
[----:B------:R-:W-:Y:S01]  /*20cf0*/  LOP3.LUT R144, R144, R145, RZ, 0x3c, !PT ;  /* 0x0000009190907212 */ /* 0x000fe200078e3cff */
[----:B------:R-:W-:Y:S01]  /*20d00*/  IMAD.X R145, RZ, RZ, R19, P2 ;  /* 0x000000ffff917224 */ /* 0x000fe200010e0613 */
[----:B------:R-:W-:-:S02]  /*20d10*/  IADD3 R139, P3, R18, 0x8060, RZ ;  /* 0x00008060128b7810 */ /* 0x000fc40007f7e0ff */
[----:B------:R-:W-:Y:S01]  /*20d20*/  LOP3.LUT R20, R20, R21, RZ, 0x3c, !PT ;  /* 0x0000001514147212 */ /* 0x000fe200078e3cff */
[----:B------:R-:W-:Y:S01]  /*20d30*/  IMAD.X R21, RZ, RZ, R19, P1 ;  /* 0x000000ffff157224 */ /* 0x000fe200008e0613 */
[----:B------:R-:W-:Y:S02]  /*20d40*/  IADD3 R137, P6, R18, 0xc000, RZ ;  /* 0x0000c00012897810 */ /* 0x000fe40007fde0ff */
[----:B------:R-:W-:Y:S02]  /*20d50*/  SHF.R.U64 R10, R10, 0x3, RZ ;  /* 0x000000030a0a7819 */ /* 0x000fe400000012ff */
[----:B------:R-:W-:Y:S02]  /*20d60*/  LOP3.LUT R142, R143, 0x380, RZ, 0xc0, !PT ;  /* 0x000003808f8e7812 */ /* 0x000fe400078ec0ff */
[----:B------:R-:W-:Y:S02]  /*20d70*/  IADD3 R8, P2, R18, 0xc040, RZ ;  /* 0x0000c04012087810 */ /* 0x000fe40007f5e0ff */
[----:B------:R-:W-:-:S02]  /*20d80*/  LOP3.LUT R140, R141, 0x380, RZ, 0xc0, !PT ;  /* 0x000003808d8c7812 */ /* 0x000fc400078ec0ff */
[----:B------:R-:W-:Y:S02]  /*20d90*/  IADD3 R18, P1, R18, 0xc060, RZ ;  /* 0x0000c06012127810 */ /* 0x000fe40007f3e0ff */
[----:B------:R-:W-:Y:S02]  /*20da0*/  LOP3.LUT R138, R139, 0x380, RZ, 0xc0, !PT ;  /* 0x000003808b8a7812 */ /* 0x000fe400078ec0ff */
[----:B------:R-:W-:Y:S02]  /*20db0*/  LOP3.LUT R136, R137, 0x380, RZ, 0xc0, !PT ;  /* 0x0000038089887812 */ /* 0x000fe400078ec0ff */
[----:B------:R-:W-:Y:S02]  /*20dc0*/  LOP3.LUT R10, R10, R11, RZ, 0x3c, !PT ;  /* 0x0000000b0a0a7212 */ /* 0x000fe400078e3cff */
[----:B------:R-:W-:Y:S02]  /*20dd0*/  SHF.R.U64 R142, R142, 0x3, RZ ;  /* 0x000000038e8e7819 */ /* 0x000fe400000012ff */
[----:B------:R-:W-:-:S02]  /*20de0*/  LOP3.LUT R11, R8, 0x380, RZ, 0xc0, !PT ;  /* 0x00000380080b7812 */ /* 0x000fc400078ec0ff */
[----:B------:R-:W-:Y:S02]  /*20df0*/  SHF.R.U64 R140, R140, 0x3, RZ ;  /* 0x000000038c8c7819 */ /* 0x000fe400000012ff */
[----:B------:R-:W-:Y:S02]  /*20e00*/  LOP3.LUT R9, R18, 0x380, RZ, 0xc0, !PT ;  /* 0x0000038012097812 */ /* 0x000fe400078ec0ff */
[----:B------:R-:W-:Y:S02]  /*20e10*/  F2FP.F16.F32.PACK_AB R24, R25, R24 ;  /* 0x000000181918723e */ /* 0x000fe400000000ff */
[----:B------:R-:W-:Y:S02]  /*20e20*/  SHF.R.U64 R138, R138, 0x3, RZ ;  /* 0x000000038a8a7819 */ /* 0x000fe400000012ff */
[----:B------:R-:W-:Y:S02]  /*20e30*/  F2FP.F16.F32.PACK_AB R25, R27, R26 ;  /* 0x0000001a1b19723e */ /* 0x000fe400000000ff */
[----:B------:R-:W-:-:S02]  /*20e40*/  F2FP.F16.F32.PACK_AB R32, R33, R32 ;  /* 0x000000202120723e */ /* 0x000fc400000000ff */
[----:B------:R-:W-:Y:S02]  /*20e50*/  SHF.R.U64 R136, R136, 0x3, RZ ;  /* 0x0000000388887819 */ /* 0x000fe400000012ff */
[----:B------:R-:W-:Y:S02]  /*20e60*/  MOV R4, R4 ;  /* 0x0000000400047202 */ /* 0x000fe40000000f00 */
[----:B------:R-:W-:Y:S02]  /*20e70*/  F2FP.F16.F32.PACK_AB R26, R29, R28 ;  /* 0x0000001c1d1a723e */ /* 0x000fe400000000ff */
[----:B------:R-:W-:Y:S02]  /*20e80*/  F2FP.F16.F32.PACK_AB R27, R31, R30 ;  /* 0x0000001e1f1b723e */ /* 0x000fe400000000ff */
[----:B------:R-:W-:Y:S02]  /*20e90*/  F2FP.F16.F32.PACK_AB R33, R35, R34 ;  /* 0x000000222321723e */ /* 0x000fe400000000ff */
[----:B------:R-:W-:-:S02]  /*20ea0*/  F2FP.F16.F32.PACK_AB R40, R41, R40 ;  /* 0x000000282928723e */ /* 0x000fc400000000ff */
[----:B------:R-:W-:Y:S01]  /*20eb0*/  LOP3.LUT R142, R142, R143, RZ, 0x3c, !PT ;  /* 0x0000008f8e8e7212 */ /* 0x000fe200078e3cff */
[----:B------:R-:W-:Y:S01]  /*20ec0*/  IMAD.X R143, RZ, RZ, R19, P0 ;  /* 0x000000ffff8f7224 */ /* 0x000fe200000e0613 */
[----:B------:R-:W-:Y:S02]  /*20ed0*/  SHF.R.U64 R11, R11, 0x3, RZ ;  /* 0x000000030b0b7819 */ /* 0x000fe400000012ff */
[----:B------:R-:W-:Y:S02]  /*20ee0*/  MOV R6, R6 ;  /* 0x0000000600067202 */ /* 0x000fe40000000f00 */
[----:B------:R-:W-:Y:S02]  /*20ef0*/  F2FP.F16.F32.PACK_AB R34, R37, R36 ;  /* 0x000000242522723e */ /* 0x000fe400000000ff */
[----:B------:R-:W-:Y:S02]  /*20f00*/  F2FP.F16.F32.PACK_AB R35, R39, R38 ;  /* 0x000000262723723e */ /* 0x000fe400000000ff */
[----:B------:R-:W-:-:S02]  /*20f10*/  F2FP.F16.F32.PACK_AB R41, R43, R42 ;  /* 0x0000002a2b29723e */ /* 0x000fc400000000ff */
[----:B------:R-:W-:Y:S02]  /*20f20*/  F2FP.F16.F32.PACK_AB R48, R49, R48 ;  /* 0x000000303130723e */ /* 0x000fe400000000ff */
[----:B------:R-:W-:Y:S01]  /*20f30*/  LOP3.LUT R140, R140, R141, RZ, 0x3c, !PT ;  /* 0x0000008d8c8c7212 */ /* 0x000fe200078e3cff */
[----:B------:R-:W-:Y:S01]  /*20f40*/  IMAD.X R141, RZ, RZ, R19, P4 ;  /* 0x000000ffff8d7224 */ /* 0x000fe200020e0613 */
[----:B------:R-:W-:Y:S02]  /*20f50*/  SHF.R.U64 R9, R9, 0x3, RZ ;  /* 0x0000000309097819 */ /* 0x000fe400000012ff */
[----:B------:R-:W-:Y:S02]  /*20f60*/  MOV R14, R14 ;  /* 0x0000000e000e7202 */ /* 0x000fe40000000f00 */
[----:B------:R-:W-:Y:S02]  /*20f70*/  F2FP.F16.F32.PACK_AB R42, R45, R44 ;  /* 0x0000002c2d2a723e */ /* 0x000fe400000000ff */
[----:B------:R-:W-:-:S02]  /*20f80*/  F2FP.F16.F32.PACK_AB R43, R47, R46 ;  /* 0x0000002e2f2b723e */ /* 0x000fc400000000ff */
[----:B------:R-:W-:Y:S02]  /*20f90*/  F2FP.F16.F32.PACK_AB R49, R51, R50 ;  /* 0x000000323331723e */ /* 0x000fe400000000ff */
[----:B------:R-:W-:Y:S02]  /*20fa0*/  F2FP.F16.F32.PACK_AB R56, R57, R56 ;  /* 0x000000383938723e */ /* 0x000fe400000000ff */
[----:B------:R-:W-:Y:S01]  /*20fb0*/  LOP3.LUT R138, R138, R139, RZ, 0x3c, !PT ;  /* 0x0000008b8a8a7212 */ /* 0x000fe200078e3cff */
[----:B------:R-:W-:Y:S01]  /*20fc0*/  IMAD.X R139, RZ, RZ, R19, P3 ;  /* 0x000000ffff8b7224 */ /* 0x000fe200018e0613 */
        /* <DEDUP_REMOVED lines=9> */
[----:B------:R-:W-:Y:S02]  /*21060*/  F2FP.F16.F32.PACK_AB R58, R61, R60 ;  /* 0x0000003c3d3a723e */ /* 0x000fe400000000ff */
[----:B------:R-:W-:-:S02]  /*21070*/  F2FP.F16.F32.PACK_AB R59, R63, R62 ;  /* 0x0000003e3f3b723e */ /* 0x000fc400000000ff */
[----:B------:R-:W-:Y:S02]  /*21080*/  F2FP.F16.F32.PACK_AB R65, R67, R66 ;  /* 0x000000424341723e */ /* 0x000fe400000000ff */
[----:B------:R-:W-:Y:S01]  /*21090*/  F2FP.F16.F32.PACK_AB R72, R73, R72 ;  /* 0x000000484948723e */ /* 0x000fe200000000ff */
[----:B------:R-:W-:Y:S01]  /*210a0*/  STSM.16.M88.4 [R6], R32 ;  /* 0x0000002006007844 */ /* 0x000fe20000000200 */
        /* <DEDUP_REMOVED lines=15> */
[----:B------:R-:W-:Y:S01]  /*211a0*/  IMAD.X R19, RZ, RZ, R19, P1 ;  /* 0x000000ffff137224 */ /* 0x000fe200008e0613 */
[----:B------:R-:W-:Y:S01]  /*211b0*/  MOV R142, R142 ;  /* 0x0000008e008e7202 */ /* 0x000fe20000000f00 */
[----:B------:R-:W-:Y:S01]  /*211c0*/  STSM.16.M88.4 [R12], R48 ;  /* 0x000000300c007844 */ /* 0x000fe20000000200 */
[----:B------:R-:W-:Y:S02]  /*211d0*/  F2FP.F16.F32.PACK_AB R82, R85, R84 ;  /* 0x000000545552723e */ /* 0x000fe400000000ff */
[----:B------:R-:W-:Y:S02]  /*211e0*/  F2FP.F16.F32.PACK_AB R83, R87, R86 ;  /* 0x000000565753723e */ /* 0x000fe400000000ff */
[----:B------:R-:W-:-:S02]  /*211f0*/  F2FP.F16.F32.PACK_AB R89, R91, R90 ;  /* 0x0000005a5b59723e */ /* 0x000fc400000000ff */
[----:B------:R-:W-:Y:S01]  /*21200*/  F2FP.F16.F32.PACK_AB R96, R97, R96 ;  /* 0x000000606160723e */ /* 0x000fe200000000ff */
[----:B------:R-:W-:Y:S01]  /*21210*/  STSM.16.M88.4 [R146], R56 ;  /* 0x0000003892007844 */ /* 0x000fe20000000200 */
[----:B------:R-:W-:Y:S02]  /*21220*/  MOV R140, R140 ;  /* 0x0000008c008c7202 */ /* 0x000fe40000000f00 */
[----:B------:R-:W-:Y:S02]  /*21230*/  F2FP.F16.F32.PACK_AB R90, R93, R92 ;  /* 0x0000005c5d5a723e */ /* 0x000fe400000000ff */
[----:B------:R-:W-:Y:S02]  /*21240*/  F2FP.F16.F32.PACK_AB R91, R95, R94 ;  /* 0x0000005e5f5b723e */ /* 0x000fe400000000ff */
[----:B------:R-:W-:Y:S02]  /*21250*/  F2FP.F16.F32.PACK_AB R97, R99, R98 ;  /* 0x000000626361723e */ /* 0x000fe400000000ff */
[----:B------:R-:W-:Y:S01]  /*21260*/  F2FP.F16.F32.PACK_AB R104, R105, R104 ;  /* 0x000000686968723e */ /* 0x000fe200000000ff */
[----:B------:R-:W-:Y:S01]  /*21270*/  STSM.16.M88.4 [R144], R64 ;  /* 0x0000004090007844 */ /* 0x000fe20000000200 */
[----:B------:R-:W-:-:S02]  /*21280*/  MOV R138, R138 ;  /* 0x0000008a008a7202 */ /* 0x000fc40000000f00 */
[----:B------:R-:W-:Y:S02]  /*21290*/  F2FP.F16.F32.PACK_AB R98, R101, R100 ;  /* 0x000000646562723e */ /* 0x000fe400000000ff */
[----:B------:R-:W-:Y:S02]  /*212a0*/  F2FP.F16.F32.PACK_AB R99, R103, R102 ;  /* 0x000000666763723e */ /* 0x000fe400000000ff */
[----:B------:R-:W-:Y:S02]  /*212b0*/  F2FP.F16.F32.PACK_AB R105, R107, R106 ;  /* 0x0000006a6b69723e */ /* 0x000fe400000000ff */
[----:B------:R-:W-:Y:S01]  /*212c0*/  F2FP.F16.F32.PACK_AB R112, R113, R112 ;  /* 0x000000707170723e */ /* 0x000fe200000000ff */
[----:B------:R1:W-:Y:S01]  /*212d0*/  STSM.16.M88.4 [R20], R72 ;  /* 0x0000004814007844 */ /* 0x0003e20000000200 */
[----:B------:R-:W-:Y:S02]  /*212e0*/  MOV R136, R136 ;  /* 0x0000008800887202 */ /* 0x000fe40000000f00 */
[----:B------:R-:W-:-:S02]  /*212f0*/  F2FP.F16.F32.PACK_AB R106, R109, R108 ;  /* 0x0000006c6d6a723e */ /* 0x000fc400000000ff */
[----:B------:R-:W-:Y:S02]  /*21300*/  F2FP.F16.F32.PACK_AB R107, R111, R110 ;  /* 0x0000006e6f6b723e */ /* 0x000fe400000000ff */
[----:B------:R-:W-:Y:S02]  /*21310*/  F2FP.F16.F32.PACK_AB R113, R115, R114 ;  /* 0x000000727371723e */ /* 0x000fe400000000ff */
[----:B------:R-:W-:Y:S01]  /*21320*/  F2FP.F16.F32.PACK_AB R120, R121, R120 ;  /* 0x000000787978723e */ /* 0x000fe200000000ff */
[----:B------:R2:W-:Y:S01]  /*21330*/  STSM.16.M88.4 [R142], R80 ;  /* 0x000000508e007844 */ /* 0x0005e20000000200 */
[----:B------:R-:W-:Y:S01]  /*21340*/  MOV R10, R10 ;  /* 0x0000000a000a7202 */ /* 0x000fe20000000f00 */
[----:B0-----:R-:W-:Y:S01]  /*21350*/  IMAD.U32 R4, RZ, RZ, UR8 ;  /* 0x00000008ff047e24 */ /* 0x001fe2000f8e00ff */
[----:B------:R-:W-:Y:S01]  /*21360*/  F2FP.F16.F32.PACK_AB R114, R117, R116 ;  /* 0x000000747572723e */ /* 0x000fe200000000ff */
[----:B------:R-:W-:Y:S01]  /*21370*/  IMAD.U32 R5, RZ, RZ, UR9 ;  /* 0x00000009ff057e24 */ /* 0x000fe2000f8e00ff */
[----:B------:R-:W-:Y:S01]  /*21380*/  F2FP.F16.F32.PACK_AB R115, R119, R118 ;  /* 0x000000767773723e */ /* 0x000fe200000000ff */
[----:B-1----:R-:W0:Y:S01]  /*21390*/  LDC R20, c[0x0][0xce8] ;  /* 0x00033a00ff147b82 */ /* 0x002e220000000800 */
[----:B------:R-:W-:-:S02]  /*213a0*/  F2FP.F16.F32.PACK_AB R121, R123, R122 ;  /* 0x0000007a7b79723e */ /* 0x000fc400000000ff */
[----:B------:R-:W-:Y:S01]  /*213b0*/  F2FP.F16.F32.PACK_AB R128, R129, R128 ;  /* 0x000000808180723e */ /* 0x000fe200000000ff */
[----:B------:R2:W-:Y:S01]  /*213c0*/  STSM.16.M88.4 [R140], R88 ;  /* 0x000000588c007844 */ /* 0x0005e20000000200 */
[----:B------:R-:W-:Y:S01]  /*213d0*/  MOV R8, R8 ;  /* 0x0000000800087202 */ /* 0x000fe20000000f00 */
[----:B------:R-:W-:Y:S01]  /*213e0*/  ULDC.64 UR8, c[0x0][0xd08] ;  /* 0x0003420000087ab9 */ /* 0x000fe20000000a00 */
[----:B------:R-:W-:Y:S02]  /*213f0*/  F2FP.F16.F32.PACK_AB R122, R125, R124 ;  /* 0x0000007c7d7a723e */ /* 0x000fe400000000ff */
[----:B------:R-:W-:Y:S02]  /*21400*/  F2FP.F16.F32.PACK_AB R123, R127, R126 ;  /* 0x0000007e7f7b723e */ /* 0x000fe400000000ff */
[----:B------:R-:W-:Y:S01]  /*21410*/  F2FP.F16.F32.PACK_AB R129, R131, R130 ;  /* 0x000000828381723e */ /* 0x000fe200000000ff */
[----:B------:R2:W-:Y:S01]  /*21420*/  STSM.16.M88.4 [R138], R96 ;  /* 0x000000608a007844 */ /* 0x0005e20000000200 */
[----:B------:R-:W-:-:S02]  /*21430*/  MOV R18, R18 ;  /* 0x0000001200127202 */ /* 0x000fc40000000f00 */
[----:B------:R-:W-:Y:S02]  /*21440*/  F2FP.F16.F32.PACK_AB R130, R133, R132 ;  /* 0x000000848582723e */ /* 0x000fe400000000ff */
[----:B------:R-:W-:Y:S01]  /*21450*/  F2FP.F16.F32.PACK_AB R131, R135, R134 ;  /* 0x000000868783723e */ /* 0x000fe200000000ff */
[----:B------:R2:W-:Y:S01]  /*21460*/  STSM.16.M88.4 [R136], R104 ;  /* 0x0000006888007844 */ /* 0x0005e20000000200 */
[----:B------:R-:W-:-:S03]  /*21470*/  UISETP.NE.U32.AND UP0, UPT, UR8, URZ, UPT ;  /* 0x0000003f0800728c */ /* 0x000fc6000bf05070 */
[----:B------:R2:W-:Y:S01]  /*21480*/  STSM.16.M88.4 [R10], R112 ;  /* 0x000000700a007844 */ /* 0x0005e20000000200 */
[----:B------:R-:W-:-:S03]  /*21490*/  UISETP.NE.AND.EX UP0, UPT, UR9, URZ, UPT, UP0 ;  /* 0x0000003f0900728c */ /* 0x000fc6000bf05300 */
[----:B------:R2:W-:Y:S04]  /*214a0*/  STSM.16.M88.4 [R8], R120 ;  /* 0x0000007808007844 */ /* 0x0005e80000000200 */
[----:B------:R2:W-:Y:S01]  /*214b0*/  STSM.16.M88.4 [R18], R128 ;  /* 0x0000008012007844 */ /* 0x0005e20000000200 */
[----:B------:R-:W-:Y:S01]  /*214c0*/  BAR.SYNC.DEFER_BLOCKING 0x1, 0x100 ;  /* 0x0044000000007b1d */ /* 0x000fe20000010000 */
[----:B------:R-:W-:Y:S02]  /*214d0*/  ISETP.NE.U32.AND P1, PT, RZ, UR10, PT ;  /* 0x0000000aff007c0c */ /* 0x000fe4000bf25070 */
[----:B------:R-:W-:Y:S02]  /*214e0*/  PLOP3.LUT P0, PT, PT, PT, UP0, 0x80, 0x0 ;  /* 0x000000000000781c */ /* 0x000fe40003f0f008 */
[----:B------:R-:W-:Y:S01]  /*214f0*/  ISETP.NE.AND.EX P1, PT, RZ, UR11, PT, P1 ;  /* 0x0000000bff007c0c */ /* 0x000fe2000bf25310 */
[----:B------:R-:W-:-:S02]  /*21500*/  @UP0 ULDC.64 UR8, c[0x0][0xd08] ;  /* 0x0003420000080ab9 */ /* 0x000fc40000000a00 */
[----:B------:R-:W-:Y:S01]  /*21510*/  @UP0 UIMAD.WIDE UR8, UR38, 0x4, UR8 ;  /* 0x00000004260808a5 */ /* 0x000fe2000f8e0208 */
[----:B------:R-:W-:-:S09]  /*21520*/  IMAD.U32 R9, RZ, RZ, UR4 ;  /* 0x00000004ff097e24 */ /* 0x000fd2000f8e00ff */
[----:B------:R2:W5:Y:S01]  /*21530*/  @P1 LDG.E R11, desc[UR40][R4.64] ;  /* 0x00000028040b1981 */ /* 0x000562000c1e1900 */
[----:B------:R-:W-:Y:S01]  /*21540*/  IMAD.U32 R6, RZ, RZ, UR8 ;  /* 0x00000008ff067e24 */ /* 0x000fe2000f8e00ff */
[----:B------:R-:W-:Y:S01]  /*21550*/  UISETP.NE.AND UP0, UPT, UR44, URZ, UPT ;  /* 0x0000003f2c00728c */ /* 0x000fe2000bf05270 */
[----:B------:R-:W-:Y:S01]  /*21560*/  IMAD.U32 R7, RZ, RZ, UR9 ;  /* 0x00000009ff077e24 */ /* 0x000fe2000f8e00ff */
[----:B------:R-:W-:-:S04]  /*21570*/  ULDC UR4, c[0x0][0xbd4] ;  /* 0x0002f50000047ab9 */ /* 0x000fc80000000800 */
[----:B------:R2:W5:Y:S01]  /*21580*/  @P0 LDG.E R9, desc[UR40][R6.64] ;  /* 0x0000002806090981 */ /* 0x000562000c1e1900 */
[----:B------:R-:W-:Y:S01]  /*21590*/  USEL UR4, UR44, UR4, UP0 ;  /* 0x000000042c047287 */ /* 0x000fe20008000000 */
[----:B0-----:R-:W-:Y:S11]  /*215a0*/  @P0 BRA `(.L_x_3308) ;  /* 0x0000000000100947 */ /* 0x001ff60003800000 */
[----:B------:R-:W-:Y:S05]  /*215b0*/  @!P1 BRA `(.L_x_3308) ;  /* 0x00000000000c9947 */ /* 0x000fea0003800000 */
[----:B--2---:R-:W2:Y:S04]  /*215c0*/  LDG.E R6, desc[UR40][R4.64] ;  /* 0x0000002804067981 */ /* 0x004ea8000c1e1900 */
[----:B-----5:R-:W2:Y:S02]  /*215d0*/  LDG.E R9, desc[UR40][R4.64+0x4] ;  /* 0x0000042804097981 */ /* 0x020ea4000c1e1900 */
[----:B--2---:R-:W-:-:S07]  /*215e0*/  IMAD.IADD R9, R9, 0x1, -R6 ;  /* 0x0000000109097824 */ /* 0x004fce00078e0a06 */
.L_x_3308:
[----:B--2---:R-:W2:Y:S04]  /*215f0*/  LDL R4, [R1+0x4c8] ;  /* 0x0004c80001047983 */ /* 0x004ea80000100800 */
[----:B------:R-:W3:Y:S01]  /*21600*/  LDL R6, [R1+0x4d8] ;  /* 0x0004d80001067983 */ /* 0x000ee20000100800 */
[----:B-----5:R-:W-:Y:S02]  /*21610*/  IMAD R78, R9, R20, RZ ;  /* 0x00000014094e7224 */ /* 0x020fe400078e02ff */
[----:B------:R-:W-:Y:S01]  /*21620*/  VIADD R15, R178, UR39 ;  /* 0x00000027b20f7c36 */ /* 0x000fe20008000000 */
[----:B------:R-:W-:Y:S01]  /*21630*/  ISETP.NE.AND P2, PT, R20, 0x1, PT ;  /* 0x000000011400780c */ /* 0x000fe20003f45270 */
[----:B------:R-:W-:Y:S01]  /*21640*/  UISETP.GT.AND UP1, UPT, UR4, 0x1, UPT ;  /* 0x000000010400788c */ /* 0x000fe2000bf24270 */
[----:B------:R-:W-:-:S03]  /*21650*/  UMOV UR19, 0xab8 ;  /* 0x00000ab800137882 */ /* 0x000fc60000000000 */
[----:B------:R-:W-:-:S08]  /*21660*/  USEL UR19, UR19, 0xa78, UP1 ;  /* 0x00000a7813137887 */ /* 0x000fd00008800000 */
[----:B------:R-:W0:Y:S01]  /*21670*/  @P2 LDC R5, c[0x0][0xcf0] ;  /* 0x00033c00ff052b82 */ /* 0x000e220000000800 */
[----:B------:R-:W-:Y:S01]  /*21680*/  UISETP.NE.U32.AND UP0, UPT, UR10, URZ, UPT ;  /* 0x0000003f0a00728c */ /* 0x000fe2000bf05070 */
[----:B------:R-:W-:Y:S01]  /*21690*/  UMOV UR4, URZ ;  /* 0x0000003f00047c82 */ /* 0x000fe20008000000 */
[----:B------:R-:W-:Y:S01]  /*216a0*/  USHF.R.S32.HI UR10, URZ, 0x1f, UR38 ;  /* 0x0000001f3f0a7899 */ /* 0x000fe20008011426 */
[----:B------:R-:W-:Y:S01]  /*216b0*/  @P1 R2UR UR4, R11 ;  /* 0x000000000b0412ca */ /* 0x000fe200000e0000 */
[----:B------:R-:W-:Y:S02]  /*216c0*/  UISETP.NE.AND.EX UP0, UPT, UR11, URZ, UPT, UP0 ;  /* 0x0000003f0b00728c */ /* 0x000fe4000bf05300 */
[----:B------:R-:W-:Y:S02]  /*216d0*/  USEL UR9, UR43, URZ, UP1 ;  /* 0x0000003f2b097287 */ /* 0x000fe40008800000 */
[----:B------:R-:W-:Y:S02]  /*216e0*/  USEL UR8, UR38, URZ, !UP0 ;  /* 0x0000003f26087287 */ /* 0x000fe4000c000000 */
[----:B------:R-:W-:Y:S01]  /*216f0*/  USEL UR18, UR10, URZ, !UP0 ;  /* 0x0000003f0a127287 */ /* 0x000fe2000c000000 */
[----:B------:R-:W-:-:S02]  /*21700*/  ULDC.64 UR12, c[0x0][UR19+0x220] ;  /* 0x00008800130c7abb */ /* 0x000fc40008000a00 */
[----:B------:R-:W-:Y:S01]  /*21710*/  ULDC.64 UR10, c[0x0][UR19+0x218] ;  /* 0x00008600130a7abb */ /* 0x000fe20008000a00 */
[----:B------:R-:W-:Y:S01]  /*21720*/  ULDC.64 UR14, c[0x0][UR19+0x228] ;  /* 0x00008a00130e7abb */ /* 0x000fe20008000a00 */
[----:B------:R-:W-:Y:S02]  /*21730*/  UIMAD UR13, UR13, UR8, URZ ;  /* 0x000000080d0d72a4 */ /* 0x000fe4000f8e023f */
[----:B------:R-:W-:Y:S02]  /*21740*/  UIMAD.WIDE.U32 UR16, UR10, UR37, URZ ;  /* 0x000000250a1072a5 */ /* 0x000fe4000f8e003f */
[----:B------:R-:W-:Y:S01]  /*21750*/  UIMAD UR20, UR11, UR37, URZ ;  /* 0x000000250b1472a4 */ /* 0x000fe2000f8e023f */
[----:B--2---:R-:W-:Y:S02]  /*21760*/  LOP3.LUT P0, RZ, R4, 0x3, RZ, 0xc0, !PT ;  /* 0x0000000304ff7812 */ /* 0x004fe4000780c0ff */
[----:B------:R-:W1:Y:S02]  /*21770*/  @P2 LDC R4, c[0x0][0xcec] ;  /* 0x00033b00ff042b82 */ /* 0x000e640000000800 */
[----:B------:R-:W-:-:S13]  /*21780*/  ISETP.GE.OR P3, PT, R15, R78, P0 ;  /* 0x0000004e0f00720c */ /* 0x000fda0000766670 */
[----:B------:R-:W2:Y:S01]  /*21790*/  @!P3 LDL R13, [R1+0x240] ;  /* 0x00024000010db983 */ /* 0x000ea20000100800 */
[----:B---3--:R-:W-:Y:S01]  /*217a0*/  VIADD R11, R6, UR39 ;  /* 0x00000027060b7c36 */ /* 0x008fe20008000000 */
[----:B------:R-:W-:Y:S01]  /*217b0*/  UIMAD.WIDE.U32 UR10, UR12, UR8, URZ ;  /* 0x000000080c0a72a5 */ /* 0x000fe2000f8e003f */
[----:B------:R-:W-:Y:S01]  /*217c0*/  VIADD R19, R15, 0x8 ;  /* 0x000000080f137836 */ /* 0x000fe20000000000 */
[----:B------:R-:W-:Y:S01]  /*217d0*/  UIMAD.WIDE.U32 UR22, UR14, UR9, URZ ;  /* 0x000000090e1672a5 */ /* 0x000fe2000f8e003f */
[----:B------:R-:W-:Y:S01]  /*217e0*/  IMAD.MOV.U32 R7, RZ, RZ, R11 ;  /* 0x000000ffff077224 */ /* 0x000fe200078e000b */
[----:B------:R-:W-:Y:S02]  /*217f0*/  UIMAD UR9, UR15, UR9, URZ ;  /* 0x000000090f0972a4 */ /* 0x000fe4000f8e023f */
[----:B------:R-:W-:Y:S01]  /*21800*/  UIMAD UR13, UR12, UR18, UR13 ;  /* 0x000000120c0d72a4 */ /* 0x000fe2000f8e020d */
[----:B-1----:R-:W-:Y:S01]  /*21810*/  @P2 IMAD.HI.U32 R4, R11, R4, RZ ;  /* 0x000000040b042227 */ /* 0x002fe200078e00ff */
[----:B------:R-:W-:Y:S01]  /*21820*/  UIADD3 UR16, UP0, UP2, UR10, UR16, UR4 ;  /* 0x000000100a107290 */ /* 0x000fe2000fa1e004 */
[----:B------:R-:W-:Y:S01]  /*21830*/  ISETP.GE.OR P0, PT, R19, R78, P0 ;  /* 0x0000004e1300720c */ /* 0x000fe20000706670 */
[----:B------:R-:W-:-:S02]  /*21840*/  UIADD3 UR10, UR23, UR9, URZ ;  /* 0x00000009170a7290 */ /* 0x000fc4000fffe03f */
[----:B0-----:R-:W-:Y:S01]  /*21850*/  @P2 SHF.R.U32.HI R7, RZ, R5, R4 ;  /* 0x00000005ff072219 */ /* 0x001fe20000011604 */
[----:B------:R-:W-:Y:S01]  /*21860*/  UIADD3 UR20, UR17, UR20, URZ ;  /* 0x0000001411147290 */ /* 0x000fe2000fffe03f */
[----:B------:R-:W-:Y:S01]  /*21870*/  IMAD.U32 R4, RZ, RZ, UR22 ;  /* 0x00000016ff047e24 */ /* 0x000fe2000f8e00ff */
[----:B------:R-:W-:Y:S01]  /*21880*/  UIADD3 UR9, UR11, UR13, URZ ;  /* 0x0000000d0b097290 */ /* 0x000fe2000fffe03f */
[----:B------:R-:W-:Y:S01]  /*21890*/  IMAD.U32 R5, RZ, RZ, UR23 ;  /* 0x00000017ff057e24 */ /* 0x000fe2000f8e00ff */
[----:B------:R-:W-:Y:S01]  /*218a0*/  USHF.R.S32.HI UR14, URZ, 0x1f, UR4 ;  /* 0x0000001f3f0e7899 */ /* 0x000fe20008011404 */
[----:B------:R-:W-:Y:S01]  /*218b0*/  IMAD.MOV R9, RZ, RZ, -R7 ;  /* 0x000000ffff097224 */ /* 0x000fe200078e0a07 */
[----:B------:R-:W-:Y:S01]  /*218c0*/  IADD3 R4, P1, P4, R7, UR16, R4 ;  /* 0x0000001007047c10 */ /* 0x000fe2000fc3e004 */
[----:B------:R-:W-:Y:S01]  /*218d0*/  IMAD.U32 R8, RZ, RZ, UR10 ;  /* 0x0000000aff087e24 */ /* 0x000fe2000f8e00ff */
[----:B------:R-:W-:Y:S01]  /*218e0*/  UIADD3.X UR9, UR9, UR20, UR14, UP0, UP2 ;  /* 0x0000001409097290 */ /* 0x000fe200087e440e */
[----:B------:R-:W-:Y:S01]  /*218f0*/  IMAD R9, R20, R9, R11 ;  /* 0x0000000914097224 */ /* 0x000fe200078e020b */
[----:B------:R-:W-:Y:S01]  /*21900*/  SHF.R.S32.HI R5, RZ, 0x1f, R7 ;  /* 0x0000001fff057819 */ /* 0x000fe20000011407 */
[----:B------:R-:W-:Y:S01]  /*21910*/  ULDC.64 UR10, c[0x0][UR19+0x210] ;  /* 0x00008400130a7abb */ /* 0x000fe20008000a00 */
[----:B------:R-:W-:Y:S01]  /*21920*/  ULDC.64 UR12, c[0x0][0xca8] ;  /* 0x00032a00000c7ab9 */ /* 0x000fe20000000a00 */
[----:B------:R-:W-:Y:S01]  /*21930*/  IMAD R7, R9, UR11, RZ ;  /* 0x0000000b09077c24 */ /* 0x000fe2000f8e02ff */
[----:B------:R-:W-:Y:S01]  /*21940*/  SHF.R.S32.HI R6, RZ, 0x1f, R9 ;  /* 0x0000001fff067819 */ /* 0x000fe20000011409 */
[----:B------:R-:W-:Y:S01]  /*21950*/  @!UP1 ULDC UR12, c[0x0][0xc50] ;  /* 0x00031400000c9ab9 */ /* 0x000fe20000000800 */
[----:B------:R-:W-:Y:S01]  /*21960*/  IADD3.X R5, R5, UR9, R8, P1, P4 ;  /* 0x0000000905057c10 */ /* 0x000fe20008fe8408 */
[----:B------:R-:W-:-:S02]  /*21970*/  @!UP1 ULDC UR13, c[0x0][0xc54] ;  /* 0x00031500000d9ab9 */ /* 0x000fc40000000800 */
[----:B------:R-:W-:Y:S02]  /*21980*/  IMAD R7, R6, UR10, R7 ;  /* 0x0000000a06077c24 */ /* 0x000fe4000f8e0207 */
[----:B------:R-:W-:-:S04]  /*21990*/  IMAD.WIDE.U32 R4, R9, UR10, R4 ;  /* 0x0000000a09047c25 */ /* 0x000fc8000f8e0004 */
[----:B------:R-:W-:Y:S01]  /*219a0*/  IMAD.IADD R5, R5, 0x1, R7 ;  /* 0x0000000105057824 */ /* 0x000fe200078e0207 */
[----:B------:R-:W-:-:S04]  /*219b0*/  LEA R8, P1, R4, UR12, 0x2 ;  /* 0x0000000c04087c11 */ /* 0x000fc8000f8210ff */
[----:B------:R-:W-:Y:S01]  /*219c0*/  LEA.HI.X R10, R4, UR13, R5, 0x2, P1 ;  /* 0x0000000d040a7c11 */ /* 0x000fe200088f1405 */
[----:B------:R-:W-:Y:S04]  /*219d0*/  SHFL.IDX PT, R6, R8, RZ, 0x1c1f ;  /* 0x001c1fff08067589 */ /* 0x000fe800000e0000 */
[----:B------:R-:W2:Y:S04]  /*219e0*/  SHFL.IDX PT, R7, R10, RZ, 0x1c1f ;  /* 0x001c1fff0a077589 */ /* 0x000ea800000e0000 */
[----:B--2---:R-:W-:Y:S04]  /*219f0*/  @!P3 ST.E desc[UR40][R6.64], R13 ;  /* 0x0000000d0600b985 */ /* 0x004fe8000c101928 */
[----:B------:R-:W2:Y:S04]  /*21a00*/  @!P0 LDL R9, [R1+0x244] ;  /* 0x0002440001098983 */ /* 0x000ea80000100800 */
[----:B------:R-:W-:Y:S04]  /*21a10*/  SHFL.IDX PT, R4, R8, 0x1, 0x1c1f ;  /* 0x003c1f0008047f89 */ /* 0x000fe800000e0000 */
[----:B------:R-:W2:Y:S04]  /*21a20*/  SHFL.IDX PT, R5, R10, 0x1, 0x1c1f ;  /* 0x003c1f000a057f89 */ /* 0x000ea800000e0000 */
[----:B--2---:R0:W-:Y:S01]  /*21a30*/  @!P0 ST.E desc[UR40][R4.64], R9 ;  /* 0x0000000904008985 */ /* 0x0041e2000c101928 */
[----:B------:R-:W-:-:S13]  /*21a40*/  PLOP3.LUT P0, PT, PT, PT, UP1, 0x80, 0x0 ;  /* 0x000000000000781c */ /* 0x000fda0003f0f018 */
[----:B0-----:R-:W-:Y:S05]  /*21a50*/  @P0 BRA `(.L_x_3309) ;  /* 0x0000000c00c80947 */ /* 0x001fea0003800000 */
[----:B------:R-:W-:Y:S01]  /*21a60*/  IMAD R5, R215, 0x40, R22 ;  /* 0x00000040d7057824 */ /* 0x000fe200078e0216 */
[----:B------:R-:W-:Y:S01]  /*21a70*/  ULDC.64 UR12, c[0x0][0xba0] ;  /* 0x0002e800000c7ab9 */ /* 0x000fe20000000a00 */
[----:B------:R-:W0:Y:S02]  /*21a80*/  @P2 LDC R21, c[0x0][0xcf0] ;  /* 0x00033c00ff152b82 */ /* 0x000e240000000800 */
[----:B------:R-:W-:-:S03]  /*21a90*/  IMAD.WIDE R2, R5, 0x2, R2 ;  /* 0x0000000205027825 */ /* 0x000fc600078e0202 */
[C---:B------:R-:W-:Y:S02]  /*21aa0*/  IADD3 R25, P1, R2.reuse, 0x3000, RZ ;  /* 0x0000300002197810 */ /* 0x040fe40007f3e0ff */
[C---:B------:R-:W-:Y:S02]  /*21ab0*/  IADD3 R9, P4, R2.reuse, 0x1000, RZ ;  /* 0x0000100002097810 */ /* 0x040fe40007f9e0ff */
[----:B------:R-:W-:Y:S02]  /*21ac0*/  IADD3 R13, P3, R2, 0x2000, RZ ;  /* 0x00002000020d7810 */ /* 0x000fe40007f7e0ff */
[----:B------:R-:W-:Y:S02]  /*21ad0*/  LOP3.LUT R24, R25, 0x380, RZ, 0xc0, !PT ;  /* 0x0000038019187812 */ /* 0x000fe400078ec0ff */
[----:B------:R-:W-:Y:S02]  /*21ae0*/  LOP3.LUT R8, R9, 0x380, RZ, 0xc0, !PT ;  /* 0x0000038009087812 */ /* 0x000fe400078ec0ff */
[----:B------:R-:W-:-:S02]  /*21af0*/  LOP3.LUT R12, R13, 0x380, RZ, 0xc0, !PT ;  /* 0x000003800d0c7812 */ /* 0x000fc400078ec0ff */
        /* <DEDUP_REMOVED lines=9> */
[C---:B------:R-:W-:Y:S01]  /*21b90*/  IADD3 R49, P1, R2.reuse, 0x9000, RZ ;  /* 0x0000900002317810 */ /* 0x040fe20007f3e0ff */
[----:B------:R-:W-:Y:S01]  /*21ba0*/  UIMAD UR9, UR14, UR12, URZ ;  /* 0x0000000c0e0972a4 */ /* 0x000fe2000f8e023f */
[C---:B------:R-:W-:Y:S01]  /*21bb0*/  IADD3 R29, P0, R2.reuse, 0x4000, RZ ;  /* 0x00004000021d7810 */ /* 0x040fe20007f1e0ff */
[----:B------:R-:W-:Y:S01]  /*21bc0*/  UIMAD.WIDE.U32 UR10, UR4, UR12, URZ ;  /* 0x0000000c040a72a5 */ /* 0x000fe2000f8e003f */
[C---:B------:R-:W-:Y:S01]  /*21bd0*/  IADD3 R33, P6, R2.reuse, 0x5000, RZ ;  /* 0x0000500002217810 */ /* 0x040fe20007fde0ff */
[----:B------:R-:W5:Y:S01]  /*21be0*/  LD.E.128 R8, desc[UR40][R8.64] ;  /* 0x0000002808087980 */ /* 0x000f62000c101d00 */
[----:B------:R-:W-:-:S02]  /*21bf0*/  IADD3 R37, P5, R2, 0x6000, RZ ;  /* 0x0000600002257810 */ /* 0x000fc40007fbe0ff */
[C---:B------:R-:W-:Y:S01]  /*21c00*/  IADD3 R41, P4, R2.reuse, 0x7000, RZ ;  /* 0x0000700002297810 */ /* 0x040fe20007f9e0ff */
[----:B------:R-:W5:Y:S01]  /*21c10*/  LD.E.128 R12, desc[UR40][R12.64] ;  /* 0x000000280c0c7980 */ /* 0x000f62000c101d00 */
[----:B------:R-:W-:Y:S02]  /*21c20*/  IADD3 R45, P3, R2, 0x8000, RZ ;  /* 0x00008000022d7810 */ /* 0x000fe40007f7e0ff */
[----:B------:R-:W-:Y:S01]  /*21c30*/  LOP3.LUT R48, R49, 0x380, RZ, 0xc0, !PT ;  /* 0x0000038031307812 */ /* 0x000fe200078ec0ff */
[----:B------:R-:W5:Y:S01]  /*21c40*/  LD.E.128 R24, desc[UR40][R24.64] ;  /* 0x0000002818187980 */ /* 0x000f62000c101d00 */
[----:B------:R-:W-:Y:S02]  /*21c50*/  LOP3.LUT R28, R29, 0x380, RZ, 0xc0, !PT ;  /* 0x000003801d1c7812 */ /* 0x000fe400078ec0ff */
[----:B------:R-:W-:Y:S02]  /*21c60*/  LOP3.LUT R32, R33, 0x380, RZ, 0xc0, !PT ;  /* 0x0000038021207812 */ /* 0x000fe400078ec0ff */
[----:B------:R-:W-:-:S02]  /*21c70*/  LOP3.LUT R36, R37, 0x380, RZ, 0xc0, !PT ;  /* 0x0000038025247812 */ /* 0x000fc400078ec0ff */
[----:B------:R-:W-:Y:S02]  /*21c80*/  LOP3.LUT R40, R41, 0x380, RZ, 0xc0, !PT ;  /* 0x0000038029287812 */ /* 0x000fe400078ec0ff */
[----:B------:R-:W-:Y:S02]  /*21c90*/  LOP3.LUT R44, R45, 0x380, RZ, 0xc0, !PT ;  /* 0x000003802d2c7812 */ /* 0x000fe400078ec0ff */
[----:B------:R-:W-:Y:S02]  /*21ca0*/  SHF.R.U64 R48, R48, 0x3, RZ ;  /* 0x0000000330307819 */ /* 0x000fe400000012ff */
[----:B------:R-:W-:Y:S02]  /*21cb0*/  SHF.R.U64 R28, R28, 0x3, RZ ;  /* 0x000000031c1c7819 */ /* 0x000fe400000012ff */
[----:B------:R-:W-:Y:S02]  /*21cc0*/  SHF.R.U64 R32, R32, 0x3, RZ ;  /* 0x0000000320207819 */ /* 0x000fe400000012ff */
[----:B------:R-:W-:-:S02]  /*21cd0*/  SHF.R.U64 R36, R36, 0x3, RZ ;  /* 0x0000000324247819 */ /* 0x000fc400000012ff */
[----:B------:R-:W-:Y:S02]  /*21ce0*/  SHF.R.U64 R40, R40, 0x3, RZ ;  /* 0x0000000328287819 */ /* 0x000fe400000012ff */
        /* <DEDUP_REMOVED lines=14> */
[C---:B------:R-:W-:Y:S01]  /*21dd0*/  LOP3.LUT R7, R2.reuse, 0x380, RZ, 0xc0, !PT ;  /* 0x0000038002077812 */ /* 0x040fe200078ec0ff */
[----:B------:R-:W-:Y:S01]  /*21de0*/  UIMAD UR9, UR4, UR13, UR9 ;  /* 0x0000000d040972a4 */ /* 0x000fe2000f8e0209 */
[C---:B------:R-:W-:Y:S01]  /*21df0*/  IADD3 R53, P0, R2.reuse, 0xa000, RZ ;  /* 0x0000a00002357810 */ /* 0x040fe20007f1e0ff */
[----:B------:R-:W-:Y:S01]  /*21e00*/  IMAD.X R73, RZ, RZ, R3, P1 ;  /* 0x000000ffff497224 */ /* 0x000fe200008e0603 */
[C---:B------:R-:W-:Y:S01]  /*21e10*/  IADD3 R57, P6, R2.reuse, 0xb000, RZ ;  /* 0x0000b00002397810 */ /* 0x040fe20007fde0ff */
[----:B------:R-:W-:Y:S01]  /*21e20*/  ULDC.64 UR12, c[0x0][0xbe8] ;  /* 0x0002fa00000c7ab9 */ /* 0x000fe20000000a00 */
[C---:B------:R-:W-:Y:S01]  /*21e30*/  IADD3 R61, P5, R2.reuse, 0xc000, RZ ;  /* 0x0000c000023d7810 */ /* 0x040fe20007fbe0ff */
[----:B------:R-:W5:Y:S01]  /*21e40*/  LD.E.128 R28, desc[UR40][R28.64] ;  /* 0x000000281c1c7980 */ /* 0x000f62000c101d00 */
[C---:B------:R-:W-:Y:S02]  /*21e50*/  IADD3 R65, P4, R2.reuse, 0xd000, RZ ;  /* 0x0000d00002417810 */ /* 0x040fe40007f9e0ff */
[----:B------:R-:W-:Y:S01]  /*21e60*/  IADD3 R69, P3, R2, 0xe000, RZ ;  /* 0x0000e00002457810 */ /* 0x000fe20007f7e0ff */
[----:B------:R-:W5:Y:S01]  /*21e70*/  LD.E.128 R32, desc[UR40][R32.64] ;  /* 0x0000002820207980 */ /* 0x000f62000c101d00 */
[----:B------:R-:W-:-:S02]  /*21e80*/  LOP3.LUT R4, R5, 0x380, RZ, 0xc0, !PT ;  /* 0x0000038005047812 */ /* 0x000fc400078ec0ff */
        /* <DEDUP_REMOVED lines=8> */
[----:B------:R-:W-:-:S02]  /*21f10*/  SHF.R.U64 R7, R7, 0x3, RZ ;  /* 0x0000000307077819 */ /* 0x000fc400000012ff */
        /* <DEDUP_REMOVED lines=19> */
[----:B------:R-:W-:Y:S01]  /*22050*/  UIADD3 UR11, UR11, UR9, URZ ;  /* 0x000000090b0b7290 */ /* 0x000fe2000fffe03f */
[----:B------:R1:W5:Y:S01]  /*22060*/  LD.E.128 R4, desc[UR40][R2.64] ;  /* 0x0000002802047980 */ /* 0x000362000c101d00 */
[----:B------:R-:W-:-:S03]  /*22070*/  USHF.R.S32.HI UR4, URZ, 0x1f, UR8 ;  /* 0x0000001f3f047899 */ /* 0x000fc60008011408 */
[----:B------:R-:W5:Y:S04]  /*22080*/  LD.E.128 R52, desc[UR40][R52.64] ;  /* 0x0000002834347980 */ /* 0x000f68000c101d00 */
[----:B------:R-:W5:Y:S01]  /*22090*/  LD.E.128 R56, desc[UR40][R56.64] ;  /* 0x0000002838387980 */ /* 0x000f62000c101d00 */
[----:B-1----:R-:W1:Y:S01]  /*220a0*/  @P2 LDC R3, c[0x0][0xcec] ;  /* 0x00033b00ff032b82 */ /* 0x002e620000000800 */
[----:B------:R-:W-:Y:S01]  /*220b0*/  IMAD R2, R217, 0x20, R215 ;  /* 0x00000020d9027824 */ /* 0x000fe200078e02d7 */
[----:B------:R-:W-:Y:S01]  /*220c0*/  UIMAD.WIDE.U32 UR10, UR37, UR12, UR10 ;  /* 0x0000000c250a72a5 */ /* 0x000fe2000f8e000a */
[----:B------:R-:W5:Y:S02]  /*220d0*/  LD.E.128 R60, desc[UR40][R60.64] ;  /* 0x000000283c3c7980 */ /* 0x000f64000c101d00 */
[----:B------:R-:W-:Y:S01]  /*220e0*/  VIADD R76, R2, UR39 ;  /* 0x00000027024c7c36 */ /* 0x000fe20008000000 */
[----:B------:R-:W-:Y:S01]  /*220f0*/  UIMAD UR11, UR37, UR13, UR11 ;  /* 0x0000000d250b72a4 */ /* 0x000fe2000f8e020b */
[----:B------:R-:W5:Y:S02]  /*22100*/  LD.E.128 R64, desc[UR40][R64.64] ;  /* 0x0000002840407980 */ /* 0x000f64000c101d00 */
[----:B------:R-:W-:-:S02]  /*22110*/  ULDC.64 UR12, c[0x0][0xbf0] ;  /* 0x0002fc00000c7ab9 */ /* 0x000fc40000000a00 */
[----:B------:R-:W-:Y:S01]  /*22120*/  UIMAD UR4, UR4, UR12, URZ ;  /* 0x0000000c040472a4 */ /* 0x000fe2000f8e023f */
[----:B------:R-:W-:Y:S01]  /*22130*/  IMAD.MOV.U32 R19, RZ, RZ, R76 ;  /* 0x000000ffff137224 */ /* 0x000fe200078e004c */
[----:B------:R-:W5:Y:S02]  /*22140*/  LD.E.128 R68, desc[UR40][R68.64] ;  /* 0x0000002844447980 */ /* 0x000f64000c101d00 */
[----:B------:R-:W-:Y:S02]  /*22150*/  UIMAD UR4, UR8, UR13, UR4 ;  /* 0x0000000d080472a4 */ /* 0x000fe4000f8e0204 */
[----:B------:R-:W-:Y:S01]  /*22160*/  UIMAD.WIDE.U32 UR8, UR8, UR12, UR10 ;  /* 0x0000000c080872a5 */ /* 0x000fe2000f8e000a */
[----:B------:R-:W5:Y:S02]  /*22170*/  LD.E.128 R72, desc[UR40][R72.64] ;  /* 0x0000002848487980 */ /* 0x000f64000c101d00 */
[----:B------:R-:W-:Y:S01]  /*22180*/  ULDC.64 UR10, c[0x0][0xbe0] ;  /* 0x0002f800000a7ab9 */ /* 0x000fe20000000a00 */
[----:B-1----:R-:W-:Y:S01]  /*22190*/  @P2 IMAD.HI.U32 R2, R76, R3, RZ ;  /* 0x000000034c022227 */ /* 0x002fe200078e00ff */
[----:B------:R-:W-:Y:S01]  /*221a0*/  UIADD3 UR4, UR9, UR4, URZ ;  /* 0x0000000409047290 */ /* 0x000fe2000fffe03f */
[----:B------:R-:W-:Y:S01]  /*221b0*/  @!PT LDS RZ, [RZ] ;  /* 0x00000000fffff984 */ /* 0x000fe20000000800 */
[----:B------:R-:W-:Y:S01]  /*221c0*/  @!PT LDS RZ, [RZ] ;  /* 0x00000000fffff984 */ /* 0x000fe20000000800 */
[----:B------:R-:W-:Y:S01]  /*221d0*/  @!PT LDS RZ, [RZ] ;  /* 0x00000000fffff984 */ /* 0x000fe20000000800 */
[----:B------:R-:W-:Y:S01]  /*221e0*/  @!PT LDS RZ, [RZ] ;  /* 0x00000000fffff984 */ /* 0x000fe20000000800 */
[----:B------:R1:W-:Y:S06]  /*221f0*/  MEMBAR.ALL.CTA ;  /* 0x0000000000007992 */ /* 0x0003ec0000008000 */
[----:B-1----:R-:W1:Y:S01]  /*22200*/  FENCE.VIEW.ASYNC.S ;  /* 0x00000000000073c6 */ /* 0x002e620000000000 */
[----:B0-----:R-:W-:-:S04]  /*22210*/  @P2 SHF.R.U32.HI R19, RZ, R21, R2 ;  /* 0x00000015ff132219 */ /* 0x001fc80000011602 */
[--C-:B------:R-:W-:Y:S01]  /*22220*/  SHF.R.S32.HI R18, RZ, 0x1f, R19.reuse ;  /* 0x0000001fff127819 */ /* 0x100fe20000011413 */
[----:B------:R-:W-:Y:S02]  /*22230*/  IMAD.MOV R21, RZ, RZ, -R19 ;  /* 0x000000ffff157224 */ /* 0x000fe400078e0a13 */
[----:B------:R-:W-:Y:S02]  /*22240*/  IMAD.U32 R3, RZ, RZ, UR9 ;  /* 0x00000009ff037e24 */ /* 0x000fe4000f8e00ff */
[----:B------:R-:W-:Y:S02]  /*22250*/  IMAD R18, R18, UR10, RZ ;  /* 0x0000000a12127c24 */ /* 0x000fe4000f8e02ff */
[----:B------:R-:W-:Y:S02]  /*22260*/  IMAD R21, R20, R21, R76 ;  /* 0x0000001514157224 */ /* 0x000fe400078e024c */
[----:B------:R-:W-:Y:S01]  /*22270*/  IMAD.U32 R2, RZ, RZ, UR8 ;  /* 0x00000008ff027e24 */ /* 0x000fe2000f8e00ff */
[----:B------:R-:W-:Y:S01]  /*22280*/  ULDC.64 UR8, c[0x0][0xbd8] ;  /* 0x0002f60000087ab9 */ /* 0x000fe20000000a00 */
[----:B------:R-:W-:-:S02]  /*22290*/  IMAD.U32 R3, RZ, RZ, UR4 ;  /* 0x00000004ff037e24 */ /* 0x000fc4000f8e00ff */
[C---:B------:R-:W-:Y:S01]  /*222a0*/  IMAD R77, R19.reuse, UR11, R18 ;  /* 0x0000000b134d7c24 */ /* 0x040fe2000f8e0212 */
[----:B------:R-:W-:Y:S01]  /*222b0*/  SHF.R.S32.HI R18, RZ, 0x1f, R21 ;  /* 0x0000001fff127819 */ /* 0x000fe20000011415 */
[----:B------:R-:W-:-:S04]  /*222c0*/  IMAD.WIDE.U32 R2, R19, UR10, R2 ;  /* 0x0000000a13027c25 */ /* 0x000fc8000f8e0002 */
[----:B------:R-:W-:Y:S02]  /*222d0*/  IMAD.IADD R3, R3, 0x1, R77 ;  /* 0x0000000103037824 */ /* 0x000fe400078e024d */
[----:B------:R-:W-:Y:S02]  /*222e0*/  IMAD R18, R18, UR8, RZ ;  /* 0x0000000812127c24 */ /* 0x000fe4000f8e02ff */
[----:B------:R-:W-:Y:S02]  /*222f0*/  VIADD R81, R215, UR39 ;  /* 0x00000027d7517c36 */ /* 0x000fe40008000000 */
[C---:B------:R-:W-:Y:S02]  /*22300*/  IMAD R77, R21.reuse, UR9, R18 ;  /* 0x00000009154d7c24 */ /* 0x040fe4000f8e0212 */
[----:B------:R-:W-:Y:S01]  /*22310*/  IMAD.WIDE.U32 R2, R21, UR8, R2 ;  /* 0x0000000815027c25 */ /* 0x000fe2000f8e0002 */
[----:B------:R-:W-:Y:S01]  /*22320*/  ISETP.GE.AND P2, PT, R81, R78, PT ;  /* 0x0000004e5100720c */ /* 0x000fe20003f46270 */
[----:B------:R-:W-:-:S02]  /*22330*/  ULDC.64 UR8, c[0x0][0xb80] ;  /* 0x0002e00000087ab9 */ /* 0x000fc40000000a00 */
[----:B------:R-:W-:Y:S01]  /*22340*/  VIADD R0, R0, 0x32420 ;  /* 0x0003242000007836 */ /* 0x000fe20000000000 */
[C---:B------:R-:W-:Y:S01]  /*22350*/  LEA R79, P3, R2.reuse, UR8, 0x1 ;  /* 0x00000008024f7c11 */ /* 0x040fe2000f8608ff */
[----:B------:R-:W-:Y:S02]  /*22360*/  IMAD.IADD R3, R3, 0x1, R77 ;  /* 0x0000000103037824 */ /* 0x000fe400078e024d */
[----:B------:R-:W-:Y:S01]  /*22370*/  VIADD R19, R81, 0x20 ;  /* 0x0000002051137836 */ /* 0x000fe20000000000 */
[----:B------:R-:W-:Y:S02]  /*22380*/  PRMT R0, RZ, 0x654, R0 ;  /* 0x00000654ff007816 */ /* 0x000fe40000000000 */
[----:B------:R-:W-:Y:S02]  /*22390*/  LEA.HI.X R80, R2, UR9, R3, 0x1, P3 ;  /* 0x0000000902507c11 */ /* 0x000fe400098f0c03 */
[-C--:B------:R-:W-:Y:S01]  /*223a0*/  ISETP.GE.AND P1, PT, R19, R78.reuse, PT ;  /* 0x0000004e1300720c */ /* 0x080fe20003f26270 */
[----:B------:R-:W-:Y:S01]  /*223b0*/  VIADD R19, R81, 0x40 ;  /* 0x0000004051137836 */ /* 0x000fe20000000000 */
[----:B-1----:R0:W-:Y:S01]  /*223c0*/  SYNCS.ARRIVE.TRANS64.RED.A1T0 RZ, [R0+URZ], RZ ;  /* 0x000000ff00ff79a7 */ /* 0x0021e2000810043f */
[----:B------:R1:W2:Y:S01]  /*223d0*/  SHFL.IDX PT, R76, R79, RZ, 0x181f ;  /* 0x00181fff4f4c7589 */ /* 0x0002a200000e0000 */
[----:B------:R-:W-:Y:S02]  /*223e0*/  BSSY B1, `(.L_x_3310) ;  /* 0x0000015000017945 */ /* 0x000fe40003800000 */
[----:B------:R-:W-:Y:S01]  /*223f0*/  ISETP.GE.AND P0, PT, R19, R78, PT ;  /* 0x0000004e1300720c */ /* 0x000fe20003f06270 */
[----:B0-----:R1:W0:Y:S01]  /*22400*/  SHFL.IDX PT, R0, R80, RZ, 0x181f ;  /* 0x00181fff50007589 */ /* 0x00122200000e0000 */
[----:B------:R-:W-:Y:S11]  /*22410*/  @P2 BRA `(.L_x_3311) ;  /* 0x0000000000442947 */ /* 0x000ff60003800000 */
[----:B------:R-:W-:Y:S02]  /*22420*/  ULDC UR4, c[0x0][0xbc8] ;  /* 0x0002f20000047ab9 */ /* 0x000fe40000000800 */
[----:B------:R-:W-:Y:S02]  /*22430*/  ISETP.GE.AND P5, PT, R22, UR4, PT ;  /* 0x0000000416007c0c */ /* 0x000fe4000bfa6270 */
[----:B------:R-:W-:Y:S02]  /*22440*/  ISETP.GE.AND P4, PT, R176, UR4, PT ;  /* 0x00000004b0007c0c */ /* 0x000fe4000bf86270 */
[----:B------:R-:W-:Y:S02]  /*22450*/  ISETP.GE.AND P3, PT, R23, UR4, PT ;  /* 0x0000000417007c0c */ /* 0x000fe4000bf66270 */
[----:B------:R-:W-:-:S07]  /*22460*/  ISETP.GE.AND P2, PT, R177, UR4, PT ;  /* 0x00000004b1007c0c */ /* 0x000fce000bf46270 */
[----:B--2---:R-:W-:-:S04]  /*22470*/  @!P5 LEA R2, P6, R22, R76, 0x1 ;  /* 0x0000004c1602d211 */ /* 0x004fc800078c08ff */
[----:B0-----:R-:W-:Y:S02]  /*22480*/  @!P5 LEA.HI.X R3, R22, R0, R183, 0x1, P6 ;  /* 0x000000001603d211 */ /* 0x001fe400030f0cb7 */
        /* <DEDUP_REMOVED lines=10> */
.L_x_3311:
[----:B------:R-:W-:Y:S05]  /*22530*/  BSYNC B1 ;  /* 0x0000000000017941 */ /* 0x000fea0003800000 */
.L_x_3310:
[----:B0-----:R0:W4:Y:S01]  /*22540*/  SHFL.IDX PT, R0, R80, 0x1, 0x181f ;  /* 0x00381f0050007f89 */ /* 0x00112200000e0000 */
[----:B------:R-:W-:Y:S03]  /*22550*/  BSSY B1, `(.L_x_3312) ;  /* 0x0000014000017945 */ /* 0x000fe60003800000 */
[----:B---3--:R0:W3:Y:S01]  /*22560*/  SHFL.IDX PT, R18, R79, 0x1, 0x181f ;  /* 0x00381f004f127f89 */ /* 0x0080e200000e0000 */
[----:B------:R-:W-:Y:S05]  /*22570*/  @P1 BRA `(.L_x_3313) ;  /* 0x0000000000441947 */ /* 0x000fea0003800000 */
[----:B------:R-:W-:Y:S02]  /*22580*/  ULDC UR4, c[0x0][0xbc8] ;  /* 0x0002f20000047ab9 */ /* 0x000fe40000000800 */
[----:B------:R-:W-:Y:S02]  /*22590*/  ISETP.GE.AND P4, PT, R22, UR4, PT ;  /* 0x0000000416007c0c */ /* 0x000fe4000bf86270 */
[----:B------:R-:W-:Y:S02]  /*225a0*/  ISETP.GE.AND P3, PT, R176, UR4, PT ;  /* 0x00000004b0007c0c */ /* 0x000fe4000bf66270 */
[----:B------:R-:W-:Y:S02]  /*225b0*/  ISETP.GE.AND P2, PT, R23, UR4, PT ;  /* 0x0000000417007c0c */ /* 0x000fe4000bf46270 */
[----:B------:R-:W-:-:S07]  /*225c0*/  ISETP.GE.AND P1, PT, R177, UR4, PT ;  /* 0x00000004b1007c0c */ /* 0x000fce000bf26270 */
[-C--:B---3--:R-:W-:Y:S02]  /*225d0*/  @!P4 LEA R2, P6, R22, R18.reuse, 0x1 ;  /* 0x000000121602c211 */ /* 0x088fe400078c08ff */
[----:B-----5:R-:W-:Y:S02]  /*225e0*/  @!P3 LEA R4, P5, R176, R18, 0x1 ;  /* 0x00000012b004b211 */ /* 0x020fe400078a08ff */
[----:B----4-:R-:W-:Y:S02]  /*225f0*/  @!P4 LEA.HI.X R3, R22, R0, R183, 0x1, P6 ;  /* 0x000000001603c211 */ /* 0x010fe400030f0cb7 */
        /* <DEDUP_REMOVED lines=9> */
.L_x_3313:
[----:B------:R-:W-:Y:S05]  /*22690*/  BSYNC B1 ;  /* 0x0000000000017941 */ /* 0x000fea0003800000 */
.L_x_3312:
[----:B----4-:R4:W0:Y:S01]  /*226a0*/  SHFL.IDX PT, R0, R80, 0x2, 0x181f ;  /* 0x00581f0050007f89 */ /* 0x01082200000e0000 */
[----:B------:R-:W-:Y:S03]  /*226b0*/  BSSY B1, `(.L_x_3314) ;  /* 0x0000014000017945 */ /* 0x000fe60003800000 */
[----:B---3-5:R4:W3:Y:S01]  /*226c0*/  SHFL.IDX PT, R8, R79, 0x2, 0x181f ;  /* 0x00581f004f087f89 */ /* 0x0288e200000e0000 */
[----:B------:R-:W-:Y:S05]  /*226d0*/  @P0 BRA `(.L_x_3315) ;  /* 0x0000000000440947 */ /* 0x000fea0003800000 */
[----:B------:R-:W-:Y:S02]  /*226e0*/  ULDC UR4, c[0x0][0xbc8] ;  /* 0x0002f20000047ab9 */ /* 0x000fe40000000800 */
[----:B------:R-:W-:Y:S02]  /*226f0*/  ISETP.GE.AND P3, PT, R22, UR4, PT ;  /* 0x0000000416007c0c */ /* 0x000fe4000bf66270 */
[----:B------:R-:W-:Y:S02]  /*22700*/  ISETP.GE.AND P2, PT, R176, UR4, PT ;  /* 0x00000004b0007c0c */ /* 0x000fe4000bf46270 */
[----:B------:R-:W-:Y:S02]  /*22710*/  ISETP.GE.AND P1, PT, R23, UR4, PT ;  /* 0x0000000417007c0c */ /* 0x000fe4000bf26270 */
[----:B------:R-:W-:-:S07]  /*22720*/  ISETP.GE.AND P0, PT, R177, UR4, PT ;  /* 0x00000004b1007c0c */ /* 0x000fce000bf06270 */
[-C--:B---3--:R-:W-:Y:S02]  /*22730*/  @!P3 LEA R2, P6, R22, R8.reuse, 0x1 ;  /* 0x000000081602b211 */ /* 0x088fe400078c08ff */
        /* <DEDUP_REMOVED lines=11> */
.L_x_3315:
[----:B------:R-:W-:Y:S05]  /*227f0*/  BSYNC B1 ;  /* 0x0000000000017941 */ /* 0x000fea0003800000 */
.L_x_3314:
[----:B0-----:R-:W-:Y:S01]  /*22800*/  VIADD R3, R81, 0x60 ;  /* 0x0000006051037836 */ /* 0x001fe20000000000 */
[----:B-1--4-:R-:W0:Y:S04]  /*22810*/  SHFL.IDX PT, R80, R80, 0x3, 0x181f ;  /* 0x00781f0050507f89 */ /* 0x012e2800000e0000 */
[----:B------:R-:W-:Y:S01]  /*22820*/  ISETP.GE.AND P0, PT, R3, R78, PT ;  /* 0x0000004e0300720c */ /* 0x000fe20003f06270 */
[----:B------:R-:W1:-:S12]  /*22830*/  SHFL.IDX PT, R79, R79, 0x3, 0x181f ;  /* 0x00781f004f4f7f89 */ /* 0x000e5800000e0000 */
[----:B------:R-:W-:Y:S05]  /*22840*/  @P0 BRA `(.L_x_3316) ;  /* 0x00000028001c0947 */ /* 0x000fea0003800000 */
[----:B------:R-:W-:Y:S02]  /*22850*/  ULDC UR4, c[0x0][0xbc8] ;  /* 0x0002f20000047ab9 */ /* 0x000fe40000000800 */
[----:B------:R-:W-:Y:S02]  /*22860*/  ISETP.GE.AND P3, PT, R22, UR4, PT ;  /* 0x0000000416007c0c */ /* 0x000fe4000bf66270 */
[----:B------:R-:W-:Y:S02]  /*22870*/  ISETP.GE.AND P4, PT, R176, UR4, PT ;  /* 0x00000004b0007c0c */ /* 0x000fe4000bf86270 */
[----:B------:R-:W-:-:S09]  /*22880*/  ISETP.GE.AND P5, PT, R23, UR4, PT ;  /* 0x0000000417007c0c */ /* 0x000fd2000bfa6270 */
[-C--:B-1----:R-:W-:Y:S02]  /*22890*/  @!P3 LEA R2, P0, R22, R79.reuse, 0x1 ;  /* 0x0000004f1602b211 */ /* 0x082fe400078008ff */
[-C--:B------:R-:W-:Y:S02]  /*228a0*/  @!P4 LEA R4, P1, R176, R79.reuse, 0x1 ;  /* 0x0000004fb004c211 */ /* 0x080fe400078208ff */
[C---:B------:R-:W-:Y:S02]  /*228b0*/  @!P5 LEA R6, P2, R23.reuse, R79, 0x1 ;  /* 0x0000004f1706d211 */ /* 0x040fe400078408ff */
        /* <DEDUP_REMOVED lines=12> */
.L_x_3309:
[----:B------:R0:W5:Y:S01]  /*22980*/  LDL R40, [R1+0x4bc] ;  /* 0x0004bc0001287983 */ /* 0x0001620000100800 */
[----:B------:R-:W-:Y:S01]  /*22990*/  ULDC.64 UR12, c[0x0][0xc08] ;  /* 0x00030200000c7ab9 */ /* 0x000fe20000000a00 */
[----:B------:R-:W1:Y:S02]  /*229a0*/  @P2 LDC R2, c[0x0][0xcec] ;  /* 0x00033b00ff022b82 */ /* 0x000e640000000800 */
[----:B------:R0:W5:Y:S04]  /*229b0*/  LDL R39, [R1+0x4b8] ;  /* 0x0004b80001277983 */ /* 0x0001680000100800 */
        /* <DEDUP_REMOVED lines=15> */
[----:B------:R0:W5:Y:S01]  /*22ab0*/  LDL R21, [R1+0x474] ;  /* 0x0004740001157983 */ /* 0x0001620000100800 */
[----:B------:R-:W-:Y:S01]  /*22ac0*/  UIMAD UR9, UR14, UR12, URZ ;  /* 0x0000000c0e0972a4 */ /* 0x000fe2000f8e023f */
[----:B------:R-:W2:Y:S01]  /*22ad0*/  @P2 LDC R3, c[0x0][0xcf0] ;  /* 0x00033c00ff032b82 */ /* 0x000ea20000000800 */
[----:B------:R-:W-:Y:S01]  /*22ae0*/  UIMAD.WIDE.U32 UR10, UR4, UR12, URZ ;  /* 0x0000000c040a72a5 */ /* 0x000fe2000f8e003f */
[----:B-1----:R-:W-:Y:S01]  /*22af0*/  @P2 IMAD.HI.U32 R2, R11, R2, RZ ;  /* 0x000000020b022227 */ /* 0x002fe200078e00ff */
[----:B------:R-:W-:Y:S01]  /*22b00*/  UIMAD UR9, UR4, UR13, UR9 ;  /* 0x0000000d040972a4 */ /* 0x000fe2000f8e0209 */
[----:B------:R-:W-:Y:S01]  /*22b10*/  ISETP.GE.AND P0, PT, R15, R78, PT ;  /* 0x0000004e0f00720c */ /* 0x000fe20003f06270 */
[----:B------:R-:W-:Y:S01]  /*22b20*/  USHF.R.S32.HI UR4, URZ, 0x1f, UR8 ;  /* 0x0000001f3f047899 */ /* 0x000fe20008011408 */
[----:B------:R-:W-:Y:S01]  /*22b30*/  IMAD.MOV.U32 R5, RZ, RZ, R11 ;  /* 0x000000ffff057224 */ /* 0x000fe200078e000b */
[----:B------:R-:W-:Y:S01]  /*22b40*/  UIADD3 UR11, UR11, UR9, URZ ;  /* 0x000000090b0b7290 */ /* 0x000fe2000fffe03f */
[----:B------:R-:W-:Y:S01]  /*22b50*/  BSSY B1, `(.L_x_3317) ;  /* 0x00000c7000017945 */ /* 0x000fe20003800000 */
[----:B------:R-:W-:-:S02]  /*22b60*/  ULDC.64 UR12, c[0x0][0xc38] ;  /* 0x00030e00000c7ab9 */ /* 0x000fc40000000a00 */
[----:B------:R-:W-:-:S04]  /*22b70*/  UIMAD.WIDE.U32 UR10, UR37, UR12, UR10 ;  /* 0x0000000c250a72a5 */ /* 0x000fc8000f8e000a */
[----:B------:R-:W-:-:S03]  /*22b80*/  UIMAD UR11, UR37, UR13, UR11 ;  /* 0x0000000d250b72a4 */ /* 0x000fc6000f8e020b */
[----:B------:R-:W-:Y:S02]  /*22b90*/  ULDC.64 UR12, c[0x0][0xc40] ;  /* 0x00031000000c7ab9 */ /* 0x000fe40000000a00 */
[----:B------:R-:W-:-:S04]  /*22ba0*/  UIMAD UR4, UR4, UR12, URZ ;  /* 0x0000000c040472a4 */ /* 0x000fc8000f8e023f */
[----:B------:R-:W-:Y:S01]  /*22bb0*/  UIMAD UR4, UR8, UR13, UR4 ;  /* 0x0000000d080472a4 */ /* 0x000fe2000f8e0204 */
[----:B--2---:R-:W-:Y:S01]  /*22bc0*/  @P2 SHF.R.U32.HI R5, RZ, R3, R2 ;  /* 0x00000003ff052219 */ /* 0x004fe20000011602 */
[----:B------:R-:W-:-:S03]  /*22bd0*/  UIMAD.WIDE.U32 UR8, UR8, UR12, UR10 ;  /* 0x0000000c080872a5 */ /* 0x000fc6000f8e000a */
[----:B------:R-:W-:Y:S01]  /*22be0*/  ULDC.64 UR10, c[0x0][0xc48] ;  /* 0x00031200000a7ab9 */ /* 0x000fe20000000a00 */
[----:B------:R-:W-:Y:S01]  /*22bf0*/  UIADD3 UR9, UR9, UR4, URZ ;  /* 0x0000000409097290 */ /* 0x000fe2000fffe03f */
[--C-:B------:R-:W-:Y:S01]  /*22c00*/  SHF.R.S32.HI R2, RZ, 0x1f, R5.reuse ;  /* 0x0000001fff027819 */ /* 0x100fe20000011405 */
[----:B------:R-:W-:Y:S02]  /*22c10*/  IMAD.MOV R7, RZ, RZ, -R5 ;  /* 0x000000ffff077224 */ /* 0x000fe400078e0a05 */
[----:B------:R-:W-:Y:S02]  /*22c20*/  UIMAD.WIDE.U32 UR8, UR43, UR10, UR8 ;  /* 0x0000000a2b0872a5 */ /* 0x000fe4000f8e0008 */
[----:B------:R-:W-:Y:S02]  /*22c30*/  IMAD R7, R20, R7, R11 ;  /* 0x0000000714077224 */ /* 0x000fe400078e020b */
[----:B------:R-:W-:Y:S02]  /*22c40*/  UIMAD UR43, UR43, UR11, UR9 ;  /* 0x0000000b2b2b72a4 */ /* 0x000fe4000f8e0209 */
[----:B------:R-:W-:Y:S01]  /*22c50*/  IMAD.U32 R3, RZ, RZ, UR9 ;  /* 0x00000009ff037e24 */ /* 0x000fe2000f8e00ff */
[----:B------:R-:W-:-:S02]  /*22c60*/  ULDC.64 UR10, c[0x0][0xc30] ;  /* 0x00030c00000a7ab9 */ /* 0x000fc40000000a00 */
[----:B------:R-:W-:Y:S02]  /*22c70*/  IMAD R4, R2, UR10, RZ ;  /* 0x0000000a02047c24 */ /* 0x000fe4000f8e02ff */
        /* <DEDUP_REMOVED lines=11> */
[----:B------:R-:W-:Y:S01]  /*22d30*/  VIADD R4, R0, 0x32420 ;  /* 0x0003242000047836 */ /* 0x000fe20000000000 */
[----:B------:R-:W-:Y:S01]  /*22d40*/  LEA R0, P1, R2, UR8, 0x2 ;  /* 0x0000000802007c11 */ /* 0x000fe2000f8210ff */
[----:B------:R-:W-:-:S03]  /*22d50*/  IMAD.IADD R3, R3, 0x1, R5 ;  /* 0x0000000103037824 */ /* 0x000fc600078e0205 */
[----:B------:R-:W-:Y:S01]  /*22d60*/  PRMT R4, RZ, 0x654, R4 ;  /* 0x00000654ff047816 */ /* 0x000fe20000000004 */
[----:B------:R0:W1:Y:S01]  /*22d70*/  SHFL.IDX PT, R8, R0, RZ, 0x1c1f ;  /* 0x001c1fff00087589 */ /* 0x00006200000e0000 */
[----:B------:R-:W-:Y:S02]  /*22d80*/  LEA.HI.X R18, R2, UR9, R3, 0x2, P1 ;  /* 0x0000000902127c11 */ /* 0x000fe400088f1403 */
[----:B------:R0:W-:Y:S03]  /*22d90*/  SYNCS.ARRIVE.TRANS64.RED.A1T0 RZ, [R4+URZ], RZ ;  /* 0x000000ff04ff79a7 */ /* 0x0001e6000810043f */
[----:B------:R0:W2:Y:S01]  /*22da0*/  SHFL.IDX PT, R9, R18, RZ, 0x1c1f ;  /* 0x001c1fff12097589 */ /* 0x0000a200000e0000 */
[----:B------:R-:W-:Y:S05]  /*22db0*/  @P0 BRA `(.L_x_3318) ;  /* 0x0000000800800947 */ /* 0x000fea0003800000 */
[----:B------:R-:W-:Y:S02]  /*22dc0*/  ULDC UR4, c[0x0][0xbc8] ;  /* 0x0002f20000047ab9 */ /* 0x000fe40000000800 */
[----:B------:R-:W-:-:S13]  /*22dd0*/  ISETP.GE.AND P0, PT, R179, UR4, PT ;  /* 0x00000004b3007c0c */ /* 0x000fda000bf06270 */
[----:B------:R-:W3:Y:S01]  /*22de0*/  @!P0 LDL.64 R14, [R1+0x270] ;  /* 0x00027000010e8983 */ /* 0x000ee20000100a00 */
[----:B------:R-:W-:Y:S01]  /*22df0*/  ISETP.GE.AND P1, PT, R212, UR4, PT ;  /* 0x00000004d4007c0c */ /* 0x000fe2000bf26270 */
[----:B-12---:R-:W-:-:S05]  /*22e00*/  @!P0 IMAD.WIDE R2, R179, 0x4, R8 ;  /* 0x00000004b3028825 */ /* 0x006fca00078e0208 */
[----:B---3--:R1:W-:Y:S07]  /*22e10*/  @!P0 ST.E.64 desc[UR40][R2.64], R14 ;  /* 0x0000000e02008985 */ /* 0x0083ee000c101b28 */
[----:B0-----:R-:W2:Y:S01]  /*22e20*/  @!P1 LDL.64 R4, [R1+0x280] ;  /* 0x0002800001049983 */ /* 0x001ea20000100a00 */
[----:B------:R-:W-:Y:S02]  /*22e30*/  ISETP.GE.AND P0, PT, R211, UR4, PT ;  /* 0x00000004d3007c0c */ /* 0x000fe4000bf06270 */
[----:B------:R-:W-:-:S04]  /*22e40*/  @!P1 LEA R10, P2, R212, R8, 0x2 ;  /* 0x00000008d40a9211 */ /* 0x000fc800078410ff */
[----:B-----5:R-:W-:-:S05]  /*22e50*/  @!P1 LEA.HI.X R11, R212, R9, R40, 0x2, P2 ;  /* 0x00000009d40b9211 */ /* 0x020fca00010f1428 */
[----:B--2---:R0:W-:Y:S04]  /*22e60*/  @!P1 ST.E.64 desc[UR40][R10.64], R4 ;  /* 0x000000040a009985 */ /* 0x0041e8000c101b28 */
[----:B------:R-:W2:Y:S01]  /*22e70*/  @!P0 LDL.64 R6, [R1+0x290] ;  /* 0x0002900001068983 */ /* 0x000ea20000100a00 */
[----:B------:R-:W-:Y:S02]  /*22e80*/  ISETP.GE.AND P1, PT, R210, UR4, PT ;  /* 0x00000004d2007c0c */ /* 0x000fe4000bf26270 */
[----:B------:R-:W-:-:S04]  /*22e90*/  @!P0 LEA R12, P2, R211, R8, 0x2 ;  /* 0x00000008d30c8211 */ /* 0x000fc800078410ff */
[----:B------:R-:W-:-:S05]  /*22ea0*/  @!P0 LEA.HI.X R13, R211, R9, R39, 0x2, P2 ;  /* 0x00000009d30d8211 */ /* 0x000fca00010f1427 */
[----:B--2---:R2:W-:Y:S04]  /*22eb0*/  @!P0 ST.E.64 desc[UR40][R12.64], R6 ;  /* 0x000000060c008985 */ /* 0x0045e8000c101b28 */
[----:B-1----:R-:W3:Y:S01]  /*22ec0*/  @!P1 LDL.64 R2, [R1+0x2a0] ;  /* 0x0002a00001029983 */ /* 0x002ee20000100a00 */
[----:B------:R-:W-:Y:S02]  /*22ed0*/  ISETP.GE.AND P0, PT, R209, UR4, PT ;  /* 0x00000004d1007c0c */ /* 0x000fe4000bf06270 */
[----:B------:R-:W-:-:S04]  /*22ee0*/  @!P1 LEA R14, P2, R210, R8, 0x2 ;  /* 0x00000008d20e9211 */ /* 0x000fc800078410ff */
[----:B------:R-:W-:-:S05]  /*22ef0*/  @!P1 LEA.HI.X R15, R210, R9, R38, 0x2, P2 ;  /* 0x00000009d20f9211 */ /* 0x000fca00010f1426 */
[----:B---3--:R1:W-:Y:S04]  /*22f00*/  @!P1 ST.E.64 desc[UR40][R14.64], R2 ;  /* 0x000000020e009985 */ /* 0x0083e8000c101b28 */
[----:B0-----:R-:W3:Y:S01]  /*22f10*/  @!P0 LDL.64 R4, [R1+0x2b0] ;  /* 0x0002b00001048983 */ /* 0x001ee20000100a00 */
[----:B------:R-:W-:Y:S02]  /*22f20*/  ISETP.GE.AND P1, PT, R208, UR4, PT ;  /* 0x00000004d0007c0c */ /* 0x000fe4000bf26270 */
[----:B------:R-:W-:-:S04]  /*22f30*/  @!P0 LEA R10, P2, R209, R8, 0x2 ;  /* 0x00000008d10a8211 */ /* 0x000fc800078410ff */
[----:B------:R-:W-:-:S05]  /*22f40*/  @!P0 LEA.HI.X R11, R209, R9, R37, 0x2, P2 ;  /* 0x00000009d10b8211 */ /* 0x000fca00010f1425 */
[----:B---3--:R0:W-:Y:S04]  /*22f50*/  @!P0 ST.E.64 desc[UR40][R10.64], R4 ;  /* 0x000000040a008985 */ /* 0x0081e8000c101b28 */
[----:B--2---:R-:W2:Y:S01]  /*22f60*/  @!P1 LDL.64 R6, [R1+0x2c0] ;  /* 0x0002c00001069983 */ /* 0x004ea20000100a00 */
        /* <DEDUP_REMOVED lines=124> */
[----:B-1----:R-:W2:Y:S01]  /*23730*/  @!P0 LDL.64 R2, [R1+0x450] ;  /* 0x0004500001028983 */ /* 0x002ea20000100a00 */
[----:B------:R-:W-:Y:S02]  /*23740*/  ISETP.GE.AND P1, PT, R213, UR4, PT ;  /* 0x00000004d5007c0c */ /* 0x000fe4000bf26270 */
[----:B------:R-:W-:-:S04]  /*23750*/  @!P0 LEA R14, P2, R214, R8, 0x2 ;  /* 0x00000008d60e8211 */ /* 0x000fc800078410ff */
[----:B------:R-:W-:-:S05]  /*23760*/  @!P0 LEA.HI.X R15, R214, R9, R219, 0x2, P2 ;  /* 0x00000009d60f8211 */ /* 0x000fca00010f14db */
[----:B--2---:R3:W-:Y:S04]  /*23770*/  @!P0 ST.E.64 desc[UR40][R14.64], R2 ;  /* 0x000000020e008985 */ /* 0x0047e8000c101b28 */
[----:B0-----:R-:W2:Y:S01]  /*23780*/  @!P1 LDL.64 R4, [R1+0x460] ;  /* 0x0004600001049983 */ /* 0x001ea20000100a00 */
[----:B------:R-:W-:-:S04]  /*23790*/  @!P1 LEA R8, P0, R213, R8, 0x2 ;  /* 0x00000008d5089211 */ /* 0x000fc800078010ff */
[----:B------:R-:W-:-:S05]  /*237a0*/  @!P1 LEA.HI.X R9, R213, R9, R218, 0x2, P0 ;  /* 0x00000009d5099211 */ /* 0x000fca00000f14da */
[----:B--2---:R3:W-:Y:S04]  /*237b0*/  @!P1 ST.E.64 desc[UR40][R8.64], R4 ;  /* 0x0000000408009985 */ /* 0x0047e8000c101b28 */
.L_x_3318:
[----:B------:R-:W-:Y:S05]  /*237c0*/  BSYNC B1 ;  /* 0x0000000000017941 */ /* 0x000fea0003800000 */
.L_x_3317:
[----:B------:R-:W-:Y:S01]  /*237d0*/  ISETP.GE.AND P0, PT, R19, R78, PT ;  /* 0x0000004e1300720c */ /* 0x000fe20003f06270 */
[----:B--23--:R4:W2:Y:S04]  /*237e0*/  SHFL.IDX PT, R9, R18, 0x1, 0x1c1f ;  /* 0x003c1f0012097f89 */ /* 0x00c8a800000e0000 */
[----:B-1----:R4:W1:Y:S08]  /*237f0*/  SHFL.IDX PT, R8, R0, 0x1, 0x1c1f ;  /* 0x003c1f0000087f89 */ /* 0x00287000000e0000 */
[----:B----4-:R-:W-:Y:S05]  /*23800*/  @P0 BRA `(.L_x_3316) ;  /* 0x00000018002c0947 */ /* 0x010fea0003800000 */
[----:B0-----:R-:W0:Y:S02]  /*23810*/  LDC R0, c[0x0][0xbc8] ;  /* 0x0002f200ff007b82 */ /* 0x001e240000000800 */
[----:B0-----:R-:W-:-:S13]  /*23820*/  ISETP.GE.AND P0, PT, R179, R0, PT ;  /* 0x00000000b300720c */ /* 0x001fda0003f06270 */
[----:B------:R-:W3:Y:S01]  /*23830*/  @!P0 LDL.64 R14, [R1+0x278] ;  /* 0x00027800010e8983 */ /* 0x000ee20000100a00 */
[-C--:B------:R-:W-:Y:S01]  /*23840*/  ISETP.GE.AND P1, PT, R212, R0.reuse, PT ;  /* 0x00000000d400720c */ /* 0x080fe20003f26270 */
[----:B-12---:R-:W-:Y:S01]  /*23850*/  @!P0 IMAD.WIDE R2, R179, 0x4, R8 ;  /* 0x00000004b3028825 */ /* 0x006fe200078e0208 */
[----:B------:R-:W-:-:S04]  /*23860*/  ISETP.GE.AND P2, PT, R211, R0, PT ;  /* 0x00000000d300720c */ /* 0x000fc80003f46270 */
[----:B---3--:R0:W-:Y:S07]  /*23870*/  @!P0 ST.E.64 desc[UR40][R2.64], R14 ;  /* 0x0000000e02008985 */ /* 0x0081ee000c101b28 */
[----:B------:R-:W2:Y:S01]  /*23880*/  @!P1 LDL.64 R4, [R1+0x288] ;  /* 0x0002880001049983 */ /* 0x000ea20000100a00 */
[----:B------:R-:W-:-:S04]  /*23890*/  @!P1 LEA R10, P0, R212, R8, 0x2 ;  /* 0x00000008d40a9211 */ /* 0x000fc800078010ff */
[----:B-----5:R-:W-:Y:S02]  /*238a0*/  @!P1 LEA.HI.X R11, R212, R9, R40, 0x2, P0 ;  /* 0x00000009d40b9211 */ /* 0x020fe400000f1428 */
[----:B------:R-:W-:-:S03]  /*238b0*/  @!P2 LEA R12, P0, R211, R8, 0x2 ;  /* 0x00000008d30ca211 */ /* 0x000fc600078010ff */
[----:B--2---:R1:W-:Y:S04]  /*238c0*/  @!P1 ST.E.64 desc[UR40][R10.64], R4 ;  /* 0x000000040a009985 */ /* 0x0043e8000c101b28 */
[----:B------:R-:W2:Y:S01]  /*238d0*/  @!P2 LDL.64 R6, [R1+0x298] ;  /* 0x000298000106a983 */ /* 0x000ea20000100a00 */
[----:B------:R-:W-:Y:S02]  /*238e0*/  ISETP.GE.AND P1, PT, R210, R0, PT ;  /* 0x00000000d200720c */ /* 0x000fe40003f26270 */
[----:B------:R-:W-:-:S05]  /*238f0*/  @!P2 LEA.HI.X R13, R211, R9, R39, 0x2, P0 ;  /* 0x00000009d30da211 */ /* 0x000fca00000f1427 */
[----:B--2---:R2:W-:Y:S06]  /*23900*/  @!P2 ST.E.64 desc[UR40][R12.64], R6 ;  /* 0x000000060c00a985 */ /* 0x0045ec000c101b28 */
[----:B0-----:R-:W3:Y:S01]  /*23910*/  @!P1 LDL.64 R2, [R1+0x2a8] ;  /* 0x0002a80001029983 */ /* 0x001ee20000100a00 */
[----:B------:R-:W-:Y:S02]  /*23920*/  ISETP.GE.AND P2, PT, R209, R0, PT ;  /* 0x00000000d100720c */ /* 0x000fe40003f46270 */
[----:B------:R-:W-:-:S04]  /*23930*/  @!P1 LEA R14, P0, R210, R8, 0x2 ;  /* 0x00000008d20e9211 */ /* 0x000fc800078010ff */
[----:B------:R-:W-:-:S05]  /*23940*/  @!P1 LEA.HI.X R15, R210, R9, R38, 0x2, P0 ;  /* 0x00000009d20f9211 */ /* 0x000fca00000f1426 */
[----:B---3--:R0:W-:Y:S04]  /*23950*/  @!P1 ST.E.64 desc[UR40][R14.64], R2 ;  /* 0x000000020e009985 */ /* 0x0081e8000c101b28 */
[----:B-1----:R-:W3:Y:S01]  /*23960*/  @!P2 LDL.64 R4, [R1+0x2b8] ;  /* 0x0002b8000104a983 */ /* 0x002ee20000100a00 */
[----:B------:R-:W-:Y:S02]  /*23970*/  ISETP.GE.AND P1, PT, R208, R0, PT ;  /* 0x00000000d000720c */ /* 0x000fe40003f26270 */
[----:B------:R-:W-:-:S04]  /*23980*/  @!P2 LEA R10, P0, R209, R8, 0x2 ;  /* 0x00000008d10aa211 */ /* 0x000fc800078010ff */
[----:B------:R-:W-:-:S05]  /*23990*/  @!P2 LEA.HI.X R11, R209, R9, R37, 0x2, P0 ;  /* 0x00000009d10ba211 */ /* 0x000fca00000f1425 */
[----:B---3--:R1:W-:Y:S04]  /*239a0*/  @!P2 ST.E.64 desc[UR40][R10.64], R4 ;  /* 0x000000040a00a985 */ /* 0x0083e8000c101b28 */
[----:B--2---:R-:W2:Y:S01]  /*239b0*/  @!P1 LDL.64 R6, [R1+0x2c8] ;  /* 0x0002c80001069983 */ /* 0x004ea20000100a00 */
[----:B------:R-:W-:Y:S02]  /*239c0*/  ISETP.GE.AND P2, PT, R207, R0, PT ;  /* 0x00000000cf00720c */ /* 0x000fe40003f46270 */
[----:B------:R-:W-:-:S04]  /*239d0*/  @!P1 LEA R12, P0, R208, R8, 0x2 ;  /* 0x00000008d00c9211 */ /* 0x000fc800078010ff */
[----:B------:R-:W-:-:S05]  /*239e0*/  @!P1 LEA.HI.X R13, R208, R9, R36, 0x2, P0 ;  /* 0x00000009d00d9211 */ /* 0x000fca00000f1424 */
[----:B--2---:R2:W-:Y:S04]  /*239f0*/  @!P1 ST.E.64 desc[UR40][R12.64], R6 ;  /* 0x000000060c009985 */ /* 0x0045e8000c101b28 */
        /* <DEDUP_REMOVED lines=113> */
[----:B------:R-:W-:-:S07]  /*24110*/  @!P2 LEA.HI.X R11, R185, R9, R221, 0x2, P0 ;  /* 0x00000009b90ba211 */ /* 0x000fce00000f14dd */
[C---:B--2---:R-:W-:Y:S01]  /*24120*/  @!P1 LEA R12, P0, R184.reuse, R8, 0x2 ;  /* 0x00000008b80c9211 */ /* 0x044fe200078010ff */
[----:B---3--:R0:W-:Y:S04]  /*24130*/  @!P2 ST.E.64 desc[UR40][R10.64], R4 ;  /* 0x000000040a00a985 */ /* 0x0081e8000c101b28 */
[----:B------:R-:W2:Y:S01]  /*24140*/  @!P1 LDL.64 R6, [R1+0x448] ;  /* 0x0004480001069983 */ /* 0x000ea20000100a00 */
[----:B------:R-:W-:Y:S01]  /*24150*/  @!P1 LEA.HI.X R13, R184, R9, R220, 0x2, P0 ;  /* 0x00000009b80d9211 */ /* 0x000fe200000f14dc */
[----:B------:R-:W-:Y:S01]  /*24160*/  BSSY B1, `(.L_x_3319) ;  /* 0x0000009000017945 */ /* 0x000fe20003800000 */
[----:B------:R-:W-:-:S03]  /*24170*/  ISETP.GE.AND P0, PT, R214, R0, PT ;  /* 0x00000000d600720c */ /* 0x000fc60003f06270 */
[----:B--2---:R0:W-:Y:S01]  /*24180*/  @!P1 ST.E.64 desc[UR40][R12.64], R6 ;  /* 0x000000060c009985 */ /* 0x0041e2000c101b28 */
[----:B------:R-:W-:-:S09]  /*24190*/  ISETP.GE.AND P1, PT, R213, R0, PT ;  /* 0x00000000d500720c */ /* 0x000fd20003f26270 */
[----:B------:R-:W-:Y:S05]  /*241a0*/  @P0 BRA `(.L_x_3320) ;  /* 0x0000000000100947 */ /* 0x000fea0003800000 */
[----:B0-----:R-:W2:Y:S01]  /*241b0*/  LDL.64 R4, [R1+0x458] ;  /* 0x0004580001047983 */ /* 0x001ea20000100a00 */
[----:B------:R-:W-:-:S04]  /*241c0*/  LEA R2, P0, R214, R8, 0x2 ;  /* 0x00000008d6027211 */ /* 0x000fc800078010ff */
[----:B------:R-:W-:-:S05]  /*241d0*/  LEA.HI.X R3, R214, R9, R219, 0x2, P0 ;  /* 0x00000009d6037211 */ /* 0x000fca00000f14db */
[----:B--2---:R1:W-:Y:S04]  /*241e0*/  ST.E.64 desc[UR40][R2.64], R4 ;  /* 0x0000000402007985 */ /* 0x0043e8000c101b28 */
.L_x_3320:
[----:B------:R-:W-:Y:S05]  /*241f0*/  BSYNC B1 ;  /* 0x0000000000017941 */ /* 0x000fea0003800000 */
.L_x_3319:
[----:B------:R-:W-:Y:S05]  /*24200*/  @P1 BRA `(.L_x_3316) ;  /* 0x0000000c00ac1947 */ /* 0x000fea0003800000 */
[----:B01----:R-:W2:Y:S01]  /*24210*/  LDL.64 R4, [R1+0x468] ;  /* 0x0004680001047983 */ /* 0x003ea20000100a00 */
[----:B------:R-:W-:-:S04]  /*24220*/  LEA R2, P0, R213, R8, 0x2 ;  /* 0x00000008d5027211 */ /* 0x000fc800078010ff */
[----:B------:R-:W-:-:S05]  /*24230*/  LEA.HI.X R3, R213, R9, R218, 0x2, P0 ;  /* 0x00000009d5037211 */ /* 0x000fca00000f14da */
[----:B--2---:R4:W-:Y:S01]  /*24240*/  ST.E.64 desc[UR40][R2.64], R4 ;  /* 0x0000000402007985 */ /* 0x0049e2000c101b28 */
[----:B------:R-:W-:Y:S05]  /*24250*/  BRA `(.L_x_3316) ;  /* 0x0000000c00987947 */ /* 0x000fea0003800000 */
.L_x_3307:
        /* <DEDUP_REMOVED lines=9> */
[----:B------:R-:W-:Y:S01]  /*242f0*/  UISETP.NE.U32.AND UP1, UPT, UR8, URZ, UPT ;  /* 0x0000003f0800728c */ /* 0x000fe2000bf25070 */
[----:B------:R-:W-:Y:S02]  /*24300*/  ULDC UR4, c[0x0][0xb88] ;  /* 0x0002e20000047ab9 */ /* 0x000fe40000000800 */
[----:B------:R-:W2:Y:S01]  /*24310*/  @P1 LDG.E R6, desc[UR40][R2.64] ;  /* 0x0000002802061981 */ /* 0x000ea2000c1e1900 */
[----:B------:R-:W-:Y:S01]  /*24320*/  UISETP.NE.AND.EX UP1, UPT, UR9, URZ, UPT, UP1 ;  /* 0x0000003f0900728c */ /* 0x000fe2000bf25310 */
[----:B------:R-:W-:-:S05]  /*24330*/  IMAD.U32 R0, RZ, RZ, UR4 ;  /* 0x00000004ff007e24 */ /* 0x000fca000f8e00ff */
[----:B------:R-:W-:-:S05]  /*24340*/  PLOP3.LUT P2, PT, PT, PT, UP1, 0x80, 0x0 ;  /* 0x000000000000781c */ /* 0x000fca0003f4f018 */
[----:B------:R-:W-:Y:S02]  /*24350*/  @UP1 ULDC.64 UR8, c[0x0][0xd08] ;  /* 0x0003420000081ab9 */ /* 0x000fe40000000a00 */
[----:B------:R-:W-:-:S06]  /*24360*/  @UP1 UIMAD.WIDE UR8, UR38, 0x4, UR8 ;  /* 0x00000004260818a5 */ /* 0x000fcc000f8e0208 */
[----:B------:R-:W-:Y:S02]  /*24370*/  IMAD.U32 R4, RZ, RZ, UR8 ;  /* 0x00000008ff047e24 */ /* 0x000fe4000f8e00ff */
[----:B------:R-:W-:-:S05]  /*24380*/  IMAD.U32 R5, RZ, RZ, UR9 ;  /* 0x00000009ff057e24 */ /* 0x000fca000f8e00ff */
[----:B------:R0:W5:Y:S01]  /*24390*/  @P2 LDG.E R0, desc[UR40][R4.64] ;  /* 0x0000002804002981 */ /* 0x000162000c1e1900 */
[----:B------:R-:W-:Y:S01]  /*243a0*/  UISETP.NE.AND UP1, UPT, UR44, URZ, UPT ;  /* 0x0000003f2c00728c */ /* 0x000fe2000bf25270 */
[----:B------:R-:W-:Y:S01]  /*243b0*/  ISETP.GT.AND P0, PT, R216, 0x7f, PT ;  /* 0x0000007fd800780c */ /* 0x000fe20003f04270 */
[----:B------:R-:W-:-:S09]  /*243c0*/  UMOV UR4, URZ ;  /* 0x0000003f00047c82 */ /* 0x000fd20008000000 */
[----:B------:R-:W-:Y:S01]  /*243d0*/  @!UP1 ULDC UR44, c[0x0][0xbd4] ;  /* 0x0002f500002c9ab9 */ /* 0x000fe20000000800 */
[----:B--2---:R-:W-:Y:S01]  /*243e0*/  @P1 R2UR UR4, R6 ;  /* 0x00000000060412ca */ /* 0x004fe200000e0000 */
[----:B0-----:R-:W-:-:S14]  /*243f0*/  @P2 BRA `(.L_x_3321) ;  /* 0x0000000000102947 */ /* 0x001fdc0003800000 */
[----:B------:R-:W-:Y:S05]  /*24400*/  @!P1 BRA `(.L_x_3321) ;  /* 0x00000000000c9947 */ /* 0x000fea0003800000 */
[----:B------:R-:W2:Y:S04]  /*24410*/  LDG.E R5, desc[UR40][R2.64] ;  /* 0x0000002802057981 */ /* 0x000ea8000c1e1900 */
[----:B-----5:R-:W2:Y:S02]  /*24420*/  LDG.E R0, desc[UR40][R2.64+0x4] ;  /* 0x0000042802007981 */ /* 0x020ea4000c1e1900 */
[----:B--2---:R-:W-:-:S07]  /*24430*/  IMAD.IADD R0, R0, 0x1, -R5 ;  /* 0x0000000100007824 */ /* 0x004fce00078e0a05 */
.L_x_3321:
[----:B------:R-:W-:Y:S01]  /*24440*/  USHF.R.S32.HI UR21, URZ, 0x1f, UR38 ;  /* 0x0000001f3f157899 */ /* 0x000fe20008011426 */
[----:B------:R-:W-:Y:S01]  /*24450*/  BSSY B1, `(.L_x_3322) ;  /* 0x000003a000017945 */ /* 0x000fe20003800000 */
[----:B------:R-:W-:Y:S02]  /*24460*/  USHF.R.S32.HI UR20, URZ, 0x1f, UR4 ;  /* 0x0000001f3f147899 */ /* 0x000fe40008011404 */
[----:B------:R-:W-:Y:S02]  /*24470*/  USEL UR8, UR38, URZ, !UP0 ;  /* 0x0000003f26087287 */ /* 0x000fe4000c000000 */
[----:B------:R-:W-:Y:S01]  /*24480*/  USEL UR21, UR21, URZ, !UP0 ;  /* 0x0000003f15157287 */ /* 0x000fe2000c000000 */
[----:B------:R-:W-:Y:S11]  /*24490*/  @P0 BRA `(.L_x_3323) ;  /* 0x0000000000d40947 */ /* 0x000ff60003800000 */
[----:B------:R-:W0:Y:S01]  /*244a0*/  S2R R3, SR_TID.X ;  /* 0x0000000000037919 */ /* 0x000e220000002100 */
[----:B------:R-:W1:Y:S01]  /*244b0*/  LDC R9, c[0x0][0xce8] ;  /* 0x00033a00ff097b82 */ /* 0x000e620000000800 */
[----:B------:R-:W-:Y:S02]  /*244c0*/  IMAD.U32 R4, RZ, RZ, UR39 ;  /* 0x00000027ff047e24 */ /* 0x000fe4000f8e00ff */
[----:B-1---5:R-:W-:-:S03]  /*244d0*/  IMAD R2, R0, R9, RZ ;  /* 0x0000000900027224 */ /* 0x022fc600078e02ff */
[----:B0-----:R-:W-:-:S04]  /*244e0*/  IADD3 R4, R4, -0x80, R3 ;  /* 0xffffff8004047810 */ /* 0x001fc80007ffe003 */
[----:B------:R-:W-:-:S13]  /*244f0*/  ISETP.GE.AND P0, PT, R4, R2, PT ;  /* 0x000000020400720c */ /* 0x000fda0003f06270 */
[----:B------:R-:W-:Y:S05]  /*24500*/  @P0 BRA `(.L_x_3323) ;  /* 0x0000000000b80947 */ /* 0x000fea0003800000 */
[----:B------:R-:W-:Y:S01]  /*24510*/  ISETP.NE.AND P0, PT, R9, 0x1, PT ;  /* 0x000000010900780c */ /* 0x000fe20003f05270 */
[----:B------:R-:W-:Y:S01]  /*24520*/  UISETP.GT.AND UP0, UPT, UR44, 0x1, UPT ;  /* 0x000000012c00788c */ /* 0x000fe2000bf04270 */
[----:B------:R-:W-:Y:S01]  /*24530*/  IMAD.MOV.U32 R5, RZ, RZ, R4 ;  /* 0x000000ffff057224 */ /* 0x000fe200078e0004 */
[----:B------:R-:W-:Y:S02]  /*24540*/  UMOV UR18, 0xab8 ;  /* 0x00000ab800127882 */ /* 0x000fe40000000000 */
[----:B------:R-:W-:Y:S02]  /*24550*/  USEL UR18, UR18, 0xa78, UP0 ;  /* 0x00000a7812127887 */ /* 0x000fe40008000000 */
[----:B------:R-:W-:-:S06]  /*24560*/  USEL UR9, UR43, URZ, UP0 ;  /* 0x0000003f2b097287 */ /* 0x000fcc0008000000 */
[----:B------:R-:W0:Y:S04]  /*24570*/  @P0 LDC R3, c[0x0][0xcec] ;  /* 0x00033b00ff030b82 */ /* 0x000e280000000800 */
[----:B------:R-:W-:Y:S01]  /*24580*/  ULDC.64 UR12, c[0x0][UR18+0x220] ;  /* 0x00008800120c7abb */ /* 0x000fe20008000a00 */
[----:B------:R-:W-:Y:S01]  /*24590*/  ULDC.64 UR10, c[0x0][UR18+0x218] ;  /* 0x00008600120a7abb */ /* 0x000fe20008000a00 */
[----:B------:R-:W-:Y:S01]  /*245a0*/  ULDC.64 UR14, c[0x0][UR18+0x228] ;  /* 0x00008a00120e7abb */ /* 0x000fe20008000a00 */
[----:B------:R-:W-:Y:S01]  /*245b0*/  UIMAD UR13, UR13, UR8, URZ ;  /* 0x000000080d0d72a4 */ /* 0x000fe2000f8e023f */
[----:B------:R-:W1:Y:S01]  /*245c0*/  @P0 LDC R7, c[0x0][0xcf0] ;  /* 0x00033c00ff070b82 */ /* 0x000e620000000800 */
[----:B------:R-:W-:Y:S02]  /*245d0*/  UIMAD.WIDE.U32 UR16, UR10, UR37, URZ ;  /* 0x000000250a1072a5 */ /* 0x000fe4000f8e003f */
        /* <DEDUP_REMOVED lines=10> */
[----:B------:R-:W-:Y:S02]  /*24680*/  IMAD.U32 R3, RZ, RZ, UR23 ;  /* 0x00000017ff037e24 */ /* 0x000fe4000f8e00ff */
[----:B------:R-:W-:Y:S01]  /*24690*/  IMAD.U32 R6, RZ, RZ, UR10 ;  /* 0x0000000aff067e24 */ /* 0x000fe2000f8e00ff */
[----:B------:R-:W-:Y:S01]  /*246a0*/  UIADD3.X UR9, UR9, UR19, UR20, UP1, UP2 ;  /* 0x0000001309097290 */ /* 0x000fe20008fe4414 */
[----:B-1----:R-:W-:Y:S01]  /*246b0*/  @P0 SHF.R.U32.HI R5, RZ, R7, R2 ;  /* 0x00000007ff050219 */ /* 0x002fe20000011602 */
[----:B------:R-:W-:Y:S01]  /*246c0*/  IMAD.U32 R2, RZ, RZ, UR22 ;  /* 0x00000016ff027e24 */ /* 0x000fe2000f8e00ff */
[----:B------:R-:W-:Y:S01]  /*246d0*/  ULDC.64 UR10, c[0x0][UR18+0x210] ;  /* 0x00008400120a7abb */ /* 0x000fe20008000a00 */
[----:B------:R-:W-:Y:S01]  /*246e0*/  ULDC.64 UR12, c[0x0][0xca8] ;  /* 0x00032a00000c7ab9 */ /* 0x000fe20000000a00 */
[----:B------:R-:W-:Y:S01]  /*246f0*/  @!UP0 ULDC UR12, c[0x0][0xc50] ;  /* 0x00031400000c8ab9 */ /* 0x000fe20000000800 */
[--C-:B------:R-:W-:Y:S01]  /*24700*/  IMAD.MOV R7, RZ, RZ, -R5.reuse ;  /* 0x000000ffff077224 */ /* 0x100fe200078e0a05 */
[----:B------:R-:W-:Y:S01]  /*24710*/  IADD3 R2, P0, P1, R5, UR16, R2 ;  /* 0x0000001005027c10 */ /* 0x000fe2000f91e002 */
[----:B------:R-:W-:Y:S01]  /*24720*/  @!UP0 ULDC UR13, c[0x0][0xc54] ;  /* 0x00031500000d8ab9 */ /* 0x000fe20000000800 */
[----:B------:R-:W-:Y:S01]  /*24730*/  SHF.R.S32.HI R5, RZ, 0x1f, R5 ;  /* 0x0000001fff057819 */ /* 0x000fe20000011405 */
[----:B------:R-:W-:-:S03]  /*24740*/  IMAD R7, R9, R7, R4 ;  /* 0x0000000709077224 */ /* 0x000fc600078e0204 */
[----:B------:R-:W-:Y:S01]  /*24750*/  IADD3.X R3, R5, UR9, R6, P0, P1 ;  /* 0x0000000905037c10 */ /* 0x000fe200087e2406 */
[C---:B------:R-:W-:Y:S01]  /*24760*/  IMAD R9, R7.reuse, UR11, RZ ;  /* 0x0000000b07097c24 */ /* 0x040fe2000f8e02ff */
[----:B------:R-:W-:Y:S01]  /*24770*/  SHF.R.S32.HI R4, RZ, 0x1f, R7 ;  /* 0x0000001fff047819 */ /* 0x000fe20000011407 */
[----:B------:R-:W-:-:S04]  /*24780*/  IMAD.WIDE.U32 R2, R7, UR10, R2 ;  /* 0x0000000a07027c25 */ /* 0x000fc8000f8e0002 */
[----:B------:R-:W-:Y:S01]  /*24790*/  IMAD R9, R4, UR10, R9 ;  /* 0x0000000a04097c24 */ /* 0x000fe2000f8e0209 */
[----:B------:R-:W-:-:S03]  /*247a0*/  LEA R4, P0, R2, UR12, 0x2 ;  /* 0x0000000c02047c11 */ /* 0x000fc6000f8010ff */
[----:B------:R-:W-:-:S05]  /*247b0*/  IMAD.IADD R3, R3, 0x1, R9 ;  /* 0x0000000103037824 */ /* 0x000fca00078e0209 */
[----:B------:R-:W-:Y:S01]  /*247c0*/  LEA.HI.X R5, R2, UR13, R3, 0x2, P0 ;  /* 0x0000000d02057c11 */ /* 0x000fe200080f1403 */
[----:B------:R-:W-:-:S05]  /*247d0*/  IMAD.MOV.U32 R3, RZ, RZ, -0x800000 ;  /* 0xff800000ff037424 */ /* 0x000fca00078e00ff */
[----:B------:R0:W-:Y:S02]  /*247e0*/  STG.E desc[UR40][R4.64], R3 ;  /* 0x0000000304007986 */ /* 0x0001e4000c101928 */
.L_x_3323:
[----:B------:R-:W-:Y:S05]  /*247f0*/  BSYNC B1 ;  /* 0x0000000000017941 */ /* 0x000fea0003800000 */
.L_x_3322:
[----:B------:R-:W-:-:S06]  /*24800*/  UISETP.GT.AND UP0, UPT, UR44, 0x1, UPT ;  /* 0x000000012c00788c */ /* 0x000fcc000bf04270 */
[----:B------:R-:W-:-:S13]  /*24810*/  PLOP3.LUT P0, PT, PT, PT, UP0, 0x80, 0x0 ;  /* 0x000000000000781c */ /* 0x000fda0003f0f008 */
[----:B------:R-:W-:Y:S05]  /*24820*/  @P0 BRA `(.L_x_3316) ;  /* 0x0000000800240947 */ /* 0x000fea0003800000 */
[----:B------:R-:W1:Y:S01]  /*24830*/  LDC R11, c[0x0][0xce8] ;  /* 0x00033a00ff0b7b82 */ /* 0x000e620000000800 */
[----:B------:R-:W-:Y:S01]  /*24840*/  ULDC.64 UR12, c[0x0][0xba0] ;  /* 0x0002e800000c7ab9 */ /* 0x000fe20000000a00 */
[----:B------:R-:W-:Y:S01]  /*24850*/  IMAD R2, R217, 0x20, R215 ;  /* 0x00000020d9027824 */ /* 0x000fe200078e02d7 */
[----:B------:R-:W-:Y:S01]  /*24860*/  UIMAD UR9, UR20, UR12, URZ ;  /* 0x0000000c140972a4 */ /* 0x000fe2000f8e023f */
[----:B------:R-:W-:Y:S01]  /*24870*/  BSSY B1, `(.L_x_3324) ;  /* 0x0000042000017945 */ /* 0x000fe20003800000 */
[----:B------:R-:W-:Y:S01]  /*24880*/  UIMAD.WIDE.U32 UR10, UR4, UR12, URZ ;  /* 0x0000000c040a72a5 */ /* 0x000fe2000f8e003f */
[----:B------:R-:W-:Y:S01]  /*24890*/  VIADD R6, R2, UR39 ;  /* 0x0000002702067c36 */ /* 0x000fe20008000000 */
[----:B------:R-:W-:-:S03]  /*248a0*/  UIMAD UR9, UR4, UR13, UR9 ;  /* 0x0000000d040972a4 */ /* 0x000fc6000f8e0209 */
[----:B------:R-:W-:Y:S01]  /*248b0*/  ULDC.64 UR12, c[0x0][0xbe8] ;  /* 0x0002fa00000c7ab9 */ /* 0x000fe20000000a00 */
[----:B------:R-:W-:Y:S01]  /*248c0*/  UIADD3 UR11, UR11, UR9, URZ ;  /* 0x000000090b0b7290 */ /* 0x000fe2000fffe03f */
[----:B0-----:R-:W-:-:S03]  /*248d0*/  IMAD.MOV.U32 R5, RZ, RZ, R6 ;  /* 0x000000ffff057224 */ /* 0x001fc600078e0006 */
[----:B------:R-:W-:-:S04]  /*248e0*/  UIMAD.WIDE.U32 UR10, UR37, UR12, UR10 ;  /* 0x0000000c250a72a5 */ /* 0x000fc8000f8e000a */
[----:B------:R-:W-:-:S03]  /*248f0*/  UIMAD UR11, UR37, UR13, UR11 ;  /* 0x0000000d250b72a4 */ /* 0x000fc6000f8e020b */
[----:B------:R-:W-:Y:S01]  /*24900*/  ULDC.64 UR12, c[0x0][0xbf0] ;  /* 0x0002fc00000c7ab9 */ /* 0x000fe20000000a00 */
[----:B-1----:R-:W-:Y:S01]  /*24910*/  ISETP.NE.AND P0, PT, R11, 0x1, PT ;  /* 0x000000010b00780c */ /* 0x002fe20003f05270 */
[----:B------:R-:W-:-:S04]  /*24920*/  UIMAD UR4, UR21, UR12, URZ ;  /* 0x0000000c150472a4 */ /* 0x000fc8000f8e023f */
[----:B------:R-:W-:Y:S02]  /*24930*/  UIMAD UR4, UR8, UR13, UR4 ;  /* 0x0000000d080472a4 */ /* 0x000fe4000f8e0204 */
[----:B------:R-:W-:-:S03]  /*24940*/  UIMAD.WIDE.U32 UR8, UR8, UR12, UR10 ;  /* 0x0000000c080872a5 */ /* 0x000fc6000f8e000a */
[----:B------:R-:W-:Y:S01]  /*24950*/  ULDC.64 UR10, c[0x0][0xbe0] ;  /* 0x0002f800000a7ab9 */ /* 0x000fe20000000a00 */
[----:B------:R-:W-:Y:S02]  /*24960*/  UIADD3 UR4, UR9, UR4, URZ ;  /* 0x0000000409047290 */ /* 0x000fe4000fffe03f */
[----:B------:R-:W0:Y:S08]  /*24970*/  @P0 LDC R3, c[0x0][0xcec] ;  /* 0x00033b00ff030b82 */ /* 0x000e300000000800 */
[----:B------:R-:W1:Y:S01]  /*24980*/  @P0 LDC R7, c[0x0][0xcf0] ;  /* 0x00033c00ff070b82 */ /* 0x000e620000000800 */
[----:B0-----:R-:W-:-:S04]  /*24990*/  @P0 IMAD.HI.U32 R2, R6, R3, RZ ;  /* 0x0000000306020227 */ /* 0x001fc800078e00ff */
[----:B------:R-:W-:Y:S02]  /*249a0*/  IMAD.U32 R3, RZ, RZ, UR9 ;  /* 0x00000009ff037e24 */ /* 0x000fe4000f8e00ff */
[----:B------:R-:W-:Y:S01]  /*249b0*/  IMAD.U32 R3, RZ, RZ, UR4 ;  /* 0x00000004ff037e24 */ /* 0x000fe2000f8e00ff */
[----:B-1----:R-:W-:-:S04]  /*249c0*/  @P0 SHF.R.U32.HI R5, RZ, R7, R2 ;  /* 0x00000007ff050219 */ /* 0x002fc80000011602 */
[--C-:B------:R-:W-:Y:S01]  /*249d0*/  SHF.R.S32.HI R2, RZ, 0x1f, R5.reuse ;  /* 0x0000001fff027819 */ /* 0x100fe20000011405 */
[----:B------:R-:W-:-:S04]  /*249e0*/  IMAD.MOV R7, RZ, RZ, -R5 ;  /* 0x000000ffff077224 */ /* 0x000fc800078e0a05 */
[----:B------:R-:W-:Y:S02]  /*249f0*/  IMAD R4, R2, UR10, RZ ;  /* 0x0000000a02047c24 */ /* 0x000fe4000f8e02ff */
[----:B------:R-:W-:Y:S02]  /*24a00*/  IMAD R7, R11, R7, R6 ;  /* 0x000000070b077224 */ /* 0x000fe400078e0206 */
[----:B------:R-:W-:Y:S01]  /*24a10*/  IMAD.U32 R2, RZ, RZ, UR8 ;  /* 0x00000008ff027e24 */ /* 0x000fe2000f8e00ff */
[----:B------:R-:W-:Y:S01]  /*24a20*/  ULDC.64 UR8, c[0x0][0xbd8] ;  /* 0x0002f60000087ab9 */ /* 0x000fe20000000a00 */
[C---:B------:R-:W-:Y:S01]  /*24a30*/  IMAD R9, R5.reuse, UR11, R4 ;  /* 0x0000000b05097c24 */ /* 0x040fe2000f8e0204 */
[----:B------:R-:W-:Y:S01]  /*24a40*/  SHF.R.S32.HI R4, RZ, 0x1f, R7 ;  /* 0x0000001fff047819 */ /* 0x000fe20000011407 */
[----:B------:R-:W-:-:S04]  /*24a50*/  IMAD.WIDE.U32 R2, R5, UR10, R2 ;  /* 0x0000000a05027c25 */ /* 0x000fc8000f8e0002 */
[----:B------:R-:W-:Y:S02]  /*24a60*/  IMAD.IADD R3, R3, 0x1, R9 ;  /* 0x0000000103037824 */ /* 0x000fe400078e0209 */
[----:B------:R-:W-:Y:S02]  /*24a70*/  IMAD R4, R4, UR8, RZ ;  /* 0x0000000804047c24 */ /* 0x000fe4000f8e02ff */
[----:B------:R-:W-:Y:S02]  /*24a80*/  VIADD R6, R215, UR39 ;  /* 0x00000027d7067c36 */ /* 0x000fe40008000000 */
[----:B-----5:R-:W-:Y:S02]  /*24a90*/  IMAD R11, R0, R11, RZ ;  /* 0x0000000b000b7224 */ /* 0x020fe400078e02ff */
[C---:B------:R-:W-:Y:S02]  /*24aa0*/  IMAD R5, R7.reuse, UR9, R4 ;  /* 0x0000000907057c24 */ /* 0x040fe4000f8e0204 */
[----:B------:R-:W-:Y:S01]  /*24ab0*/  IMAD.WIDE.U32 R2, R7, UR8, R2 ;  /* 0x0000000807027c25 */ /* 0x000fe2000f8e0002 */
[----:B------:R-:W-:Y:S01]  /*24ac0*/  ISETP.GE.AND P2, PT, R6, R11, PT ;  /* 0x0000000b0600720c */ /* 0x000fe20003f46270 */
[----:B------:R-:W-:-:S02]  /*24ad0*/  ULDC.64 UR8, c[0x0][0xb80] ;  /* 0x0002e00000087ab9 */ /* 0x000fc40000000a00 */
[----:B------:R-:W-:Y:S01]  /*24ae0*/  VIADD R0, R6, 0x20 ;  /* 0x0000002006007836 */ /* 0x000fe20000000000 */
[----:B------:R-:W-:Y:S01]  /*24af0*/  LEA R4, P3, R2, UR8, 0x1 ;  /* 0x0000000802047c11 */ /* 0x000fe2000f8608ff */
[----:B------:R-:W-:-:S03]  /*24b00*/  IMAD.IADD R3, R3, 0x1, R5 ;  /* 0x0000000103037824 */ /* 0x000fc600078e0205 */
[-C--:B------:R-:W-:Y:S01]  /*24b10*/  ISETP.GE.AND P1, PT, R0, R11.reuse, PT ;  /* 0x0000000b0000720c */ /* 0x080fe20003f26270 */
[----:B------:R-:W-:Y:S01]  /*24b20*/  VIADD R0, R6, 0x40 ;  /* 0x0000004006007836 */ /* 0x000fe20000000000 */
[----:B------:R-:W-:Y:S02]  /*24b30*/  LEA.HI.X R5, R2, UR9, R3, 0x1, P3 ;  /* 0x0000000902057c11 */ /* 0x000fe400098f0c03 */
[----:B------:R0:W1:Y:S02]  /*24b40*/  SHFL.IDX PT, R2, R4, RZ, 0x181f ;  /* 0x00181fff04027589 */ /* 0x00006400000e0000 */
[----:B------:R-:W-:Y:S02]  /*24b50*/  ISETP.GE.AND P0, PT, R0, R11, PT ;  /* 0x0000000b0000720c */ /* 0x000fe40003f06270 */
[----:B------:R0:W2:Y:S01]  /*24b60*/  SHFL.IDX PT, R0, R5, RZ, 0x181f ;  /* 0x00181fff05007589 */ /* 0x0000a200000e0000 */
[----:B------:R-:W-:Y:S10]  /*24b70*/  @P2 BRA `(.L_x_3325) ;  /* 0x0000000000442947 */ /* 0x000ff40003800000 */
        /* <DEDUP_REMOVED lines=17> */
.L_x_3325:
[----:B------:R-:W-:Y:S05]  /*24c90*/  BSYNC B1 ;  /* 0x0000000000017941 */ /* 0x000fea0003800000 */
.L_x_3324:
        /* <DEDUP_REMOVED lines=21> */
.L_x_3327:
[----:B------:R-:W-:Y:S05]  /*24df0*/  BSYNC B1 ;  /* 0x0000000000017941 */ /* 0x000fea0003800000 */
.L_x_3326:
        /* <DEDUP_REMOVED lines=21> */
.L_x_3329:
[----:B------:R-:W-:Y:S05]  /*24f50*/  BSYNC B1 ;  /* 0x0000000000017941 */ /* 0x000fea0003800000 */
.L_x_3328:
[----:B0-----:R-:W-:Y:S01]  /*24f60*/  VIADD R0, R6, 0x60 ;  /* 0x0000006006007836 */ /* 0x001fe20000000000 */
[----:B--2-4-:R-:W2:Y:S04]  /*24f70*/  SHFL.IDX PT, R5, R5, 0x3, 0x181f ;  /* 0x00781f0005057f89 */ /* 0x014ea800000e0000 */
[----:B------:R-:W-:Y:S01]  /*24f80*/  ISETP.GE.AND P0, PT, R0, R11, PT ;  /* 0x0000000b0000720c */ /* 0x000fe20003f06270 */
[----:B-1-3--:R1:W3:-:S12]  /*24f90*/  SHFL.IDX PT, R2, R4, 0x3, 0x181f ;  /* 0x00781f0004027f89 */ /* 0x00a2d800000e0000 */
[----:B-1----:R-:W-:Y:S05]  /*24fa0*/  @P0 BRA `(.L_x_3316) ;  /* 0x0000000000440947 */ /* 0x002fea0003800000 */
[----:B------:R-:W-:Y:S02]  /*24fb0*/  ULDC UR4, c[0x0][0xbc8] ;  /* 0x0002f20000047ab9 */ /* 0x000fe40000000800 */
[----:B------:R-:W-:Y:S02]  /*24fc0*/  ISETP.GE.AND P3, PT, R22, UR4, PT ;  /* 0x0000000416007c0c */ /* 0x000fe4000bf66270 */
[----:B------:R-:W-:Y:S02]  /*24fd0*/  ISETP.GE.AND P2, PT, R176, UR4, PT ;  /* 0x00000004b0007c0c */ /* 0x000fe4000bf46270 */
[----:B------:R-:W-:Y:S02]  /*24fe0*/  ISETP.GE.AND P1, PT, R23, UR4, PT ;  /* 0x0000000417007c0c */ /* 0x000fe4000bf26270 */
[----:B------:R-:W-:-:S07]  /*24ff0*/  ISETP.GE.AND P0, PT, R177, UR4, PT ;  /* 0x00000004b1007c0c */ /* 0x000fce000bf06270 */
[-C--:B---3--:R-:W-:Y:S02]  /*25000*/  @!P3 LEA R6, P6, R22, R2.reuse, 0x1 ;  /* 0x000000021606b211 */ /* 0x088fe400078c08ff */
[-C--:B------:R-:W-:Y:S02]  /*25010*/  @!P2 LEA R8, P5, R176, R2.reuse, 0x1 ;  /* 0x00000002b008a211 */ /* 0x080fe400078a08ff */
[-C--:B------:R-:W-:Y:S02]  /*25020*/  @!P1 LEA R10, P4, R23, R2.reuse, 0x1 ;  /* 0x00000002170a9211 */ /* 0x080fe400078808ff */
[-C--:B--2---:R-:W-:Y:S02]  /*25030*/  @!P3 LEA.HI.X R7, R22, R5.reuse, R183, 0x1, P6 ;  /* 0x000000051607b211 */ /* 0x084fe400030f0cb7 */
        /* <DEDUP_REMOVED lines=8> */
.L_x_3316:
[----:B------:R-:W-:Y:S05]  /*250c0*/  BSYNC B0 ;  /* 0x0000000000007941 */ /* 0x000fea0003800000 */
.L_x_3306:
[----:B------:R-:W-:Y:S02]  /*250d0*/  ULDC UR4, c[0x0][0xd3c] ;  /* 0x00034f0000047ab9 */ /* 0x000fe40000000800 */
[----:B------:R-:W-:-:S06]  /*250e0*/  UISETP.GE.AND UP0, UPT, UR6, UR4, UPT ;  /* 0x000000040600728c */ /* 0x000fcc000bf06270 */
[----:B------:R-:W-:-:S13]  /*250f0*/  PLOP3.LUT P0, PT, PT, PT, UP0, 0x80, 0x0 ;  /* 0x000000000000781c */ /* 0x000fda0003f0f008 */
[----:B------:R-:W-:Y:S05]  /*25100*/  @!P0 BRA `(.L_x_3330) ;  /* 0xfffffdc000d88947 */ /* 0x000fea000383ffff */
[----:B------:R-:W-:Y:S05]  /*25110*/  EXIT ;  /* 0x000000000000794d */ /* 0x000fea0003800000 */
.L_x_3205:
        /* <DEDUP_REMOVED lines=16> */
[----:B-1----:R3:W-:Y:S01]  /*25220*/  STL.128 [R1+0x470], R4 ;  /* 0x0004700401007387 */ /* 0x0027e20000100c00 */
[----:B------:R-:W-:Y:S06]  /*25230*/  BAR.ARV 0x4, 0x180 ;  /* 0x0106000000007b1d */ /* 0x000fec0000002000 */
[----:B------:R-:W-:Y:S05]  /*25240*/  BRA `(.L_x_3332) ;  /* 0x0000000c00b47947 */ /* 0x000fea0003800000 */
.L_x_3331:
[----:B------:R-:W1:Y:S01]  /*25250*/  S2R R0, SR_TID.X ;  /* 0x0000000000007919 */ /* 0x000e620000002100 */
[----:B------:R-:W-:Y:S01]  /*25260*/  ULDC UR4, c[0x0][0xd3c] ;  /* 0x00034f0000047ab9 */ /* 0x000fe20000000800 */
        /* <DEDUP_REMOVED lines=9> */
[----:B-1----:R-:W-:-:S04]  /*25300*/  @!P1 IMAD.WIDE.U32 R2, R0, 0x4, R4 ;  /* 0x0000000400029825 */ /* 0x002fc800078e0004 */
[----:B------:R-:W-:-:S06]  /*25310*/  IMAD.MOV.U32 R5, RZ, RZ, RZ ;  /* 0x000000ffff057224 */ /* 0x000fcc00078e00ff */
        /* <DEDUP_REMOVED lines=31> */
.L_x_3335:
        /* <DEDUP_REMOVED lines=39> */
.L_x_3333:
        /* <DEDUP_REMOVED lines=10> */
[----:B------:R-:W-:-:S06]  /*25820*/  VIADD R8, R10, 0xffffffff ;  /* 0xffffffff0a087836 */ /* 0x000fcc0000000000 */
[----:B------:R3:W4:Y:S02]  /*25830*/  SHFL.IDX PT, R8, R3, R8, 0x1f ;  /* 0x00001f0803087589 */ /* 0x00072400000e0000 */
.L_x_3336:
[----:B----4-:R-:W-:Y:S01]  /*25840*/  IMAD R2, R8, UR5, R9 ;  /* 0x0000000508027c24 */ /* 0x010fe2000f8e0209 */
[----:B-1----:R-:W-:Y:S01]  /*25850*/  ISETP.NE.AND P0, PT, R7, 0x1, PT ;  /* 0x000000010700780c */ /* 0x002fe20003f05270 */
[----:B------:R-:W-:-:S03]  /*25860*/  VIADD R12, R10, UR4 ;  /* 0x000000040a0c7c36 */ /* 0x000fc60008000000 */
[----:B------:R1:W-:Y:S01]  /*25870*/  STL [R1+0x470], R2 ;  /* 0x0004700201007387 */ /* 0x0003e20000100800 */
[----:B0-----:R-:W-:-:S03]  /*25880*/  IADD3 R5, -R2, UR6, RZ ;  /* 0x0000000602057c10 */ /* 0x001fc6000fffe1ff */
[----:B------:R1:W-:Y:S05]  /*25890*/  STL [R1+0x47c], R12 ;  /* 0x00047c0c01007387 */ /* 0x0003ea0000100800 */
[----:B------:R-:W-:Y:S05]  /*258a0*/  @!P0 BRA `(.L_x_3337) ;  /* 0x0000000000e08947 */ /* 0x000fea0003800000 */
[-C--:B--2---:R-:W-:Y:S02]  /*258b0*/  IABS R6, R4.reuse ;  /* 0x0000000400067213 */ /* 0x084fe40000000000 */
[----:B------:R-:W-:Y:S02]  /*258c0*/  IABS R8, R7 ;  /* 0x0000000700087213 */ /* 0x000fe40000000000 */
[----:B------:R-:W0:Y:S08]  /*258d0*/  I2F.RP R9, R6 ;  /* 0x0000000600097306 */ /* 0x000e300000209400 */
[----:B------:R-:W2:Y:S08]  /*258e0*/  I2F.RP R10, R8 ;  /* 0x00000008000a7306 */ /* 0x000eb00000209400 */
[----:B0-----:R-:W1:Y:S08]  /*258f0*/  MUFU.RCP R9, R9 ;  /* 0x0000000900097308 */ /* 0x001e700000001000 */
[----:B--2---:R-:W-:Y:S01]  /*25900*/  MUFU.RCP R10, R10 ;  /* 0x0000000a000a7308 */ /* 0x004fe20000001000 */
[----:B-1----:R-:W-:Y:S01]  /*25910*/  VIADD R2, R9, 0xffffffe ;  /* 0x0ffffffe09027836 */ /* 0x002fe20000000000 */
[----:B------:R-:W-:-:S06]  /*25920*/  IABS R9, R4 ;  /* 0x0000000400097213 */ /* 0x000fcc0000000000 */
[----:B---3--:R0:W1:Y:S02]  /*25930*/  F2I.FTZ.U32.TRUNC.NTZ R3, R2 ;  /* 0x0000000200037305 */ /* 0x008064000021f000 */
        /* <DEDUP_REMOVED lines=8> */
[----:B------:R-:W-:Y:S02]  /*259c0*/  VIADD R3, R10, 0xffffffe ;  /* 0x0ffffffe0a037836 */ /* 0x000fe40000000000 */
[----:B------:R-:W-:Y:S01]  /*259d0*/  IMAD.MOV.U32 R2, RZ, RZ, RZ ;  /* 0x000000ffff027224 */ /* 0x000fe200078e00ff */
[----:B------:R-:W-:-:S03]  /*259e0*/  ISETP.GT.U32.AND P1, PT, R6, R11, PT ;  /* 0x0000000b0600720c */ /* 0x000fc60003f24070 */
[----:B------:R-:W0:Y:S10]  /*259f0*/  F2I.FTZ.U32.TRUNC.NTZ R3, R3 ;  /* 0x0000000300037305 */ /* 0x000e34000021f000 */
[----:B------:R-:W-:-:S02]  /*25a00*/  @!P1 IMAD.IADD R11, R11, 0x1, -R6 ;  /* 0x000000010b0b9824 */ /* 0x000fc400078e0a06 */
[----:B------:R-:W-:Y:S01]  /*25a10*/  @!P1 VIADD R9, R9, 0x1 ;  /* 0x0000000109099836 */ /* 0x000fe20000000000 */
[----:B------:R-:W-:Y:S02]  /*25a20*/  ISETP.NE.AND P1, PT, R4, RZ, PT ;  /* 0x000000ff0400720c */ /* 0x000fe40003f25270 */
[----:B------:R-:W-:Y:S01]  /*25a30*/  ISETP.GE.U32.AND P0, PT, R11, R6, PT ;  /* 0x000000060b00720c */ /* 0x000fe20003f06070 */
[----:B0-----:R-:W-:-:S04]  /*25a40*/  IMAD.MOV R11, RZ, RZ, -R3 ;  /* 0x000000ffff0b7224 */ /* 0x001fc800078e0a03 */
[----:B------:R-:W-:-:S04]  /*25a50*/  IMAD R11, R11, R8, RZ ;  /* 0x000000080b0b7224 */ /* 0x000fc800078e02ff */
[----:B------:R-:W-:Y:S01]  /*25a60*/  IMAD.HI.U32 R6, R3, R11, R2 ;  /* 0x0000000b03067227 */ /* 0x000fe200078e0002 */
[----:B------:R-:W-:-:S03]  /*25a70*/  LOP3.LUT R2, R5, R4, RZ, 0x3c, !PT ;  /* 0x0000000405027212 */ /* 0x000fc600078e3cff */
[----:B------:R-:W-:Y:S01]  /*25a80*/  @P0 VIADD R9, R9, 0x1 ;  /* 0x0000000109090836 */ /* 0x000fe20000000000 */
[----:B------:R-:W-:Y:S02]  /*25a90*/  ISETP.GE.AND P2, PT, R2, RZ, PT ;  /* 0x000000ff0200720c */ /* 0x000fe40003f46270 */
[----:B------:R-:W-:-:S05]  /*25aa0*/  IABS R2, R7 ;  /* 0x0000000700027213 */ /* 0x000fca0000000000 */
[----:B------:R-:W-:-:S06]  /*25ab0*/  IMAD.MOV R2, RZ, RZ, -R2 ;  /* 0x000000ffff027224 */ /* 0x000fcc00078e0a02 */
[----:B------:R-:W-:Y:S01]  /*25ac0*/  @!P2 IMAD.MOV R9, RZ, RZ, -R9 ;  /* 0x000000ffff09a224 */ /* 0x000fe200078e0a09 */
[----:B------:R-:W-:-:S04]  /*25ad0*/  @!P1 LOP3.LUT R9, RZ, R4, RZ, 0x33, !PT ;  /* 0x00000004ff099212 */ /* 0x000fc800078e33ff */
[----:B------:R-:W-:-:S05]  /*25ae0*/  IABS R3, R9 ;  /* 0x0000000900037213 */ /* 0x000fca0000000000 */
        /* <DEDUP_REMOVED lines=12> */
[--C-:B------:R-:W-:Y:S02]  /*25bb0*/  IMAD.MOV R2, RZ, RZ, -R6.reuse ;  /* 0x000000ffff027224 */ /* 0x100fe400078e0a06 */
[C---:B------:R-:W-:Y:S02]  /*25bc0*/  IMAD R6, R7.reuse, 0x1000000, R6 ;  /* 0x0100000007067824 */ /* 0x040fe400078e0206 */
[--C-:B------:R-:W-:Y:S02]  /*25bd0*/  IMAD R7, R7, R2, R9.reuse ;  /* 0x0000000207077224 */ /* 0x100fe400078e0209 */
[----:B------:R-:W-:Y:S02]  /*25be0*/  IMAD.MOV R2, RZ, RZ, -R9 ;  /* 0x000000ffff027224 */ /* 0x000fe400078e0a09 */
[----:B------:R-:W-:Y:S02]  /*25bf0*/  IMAD R3, R7, 0x10000, R6 ;  /* 0x0001000007037824 */ /* 0x000fe400078e0206 */
[----:B------:R-:W-:-:S03]  /*25c00*/  IMAD R2, R4, R2, R5 ;  /* 0x0000000204027224 */ /* 0x000fc600078e0205 */
[----:B------:R0:W-:Y:S01]  /*25c10*/  STL [R1+0x478], R3 ;  /* 0x0004780301007387 */ /* 0x0001e20000100800 */
[----:B------:R-:W-:Y:S05]  /*25c20*/  BRA `(.L_x_3338) ;  /* 0x0000000000f47947 */ /* 0x000fea0003800000 */
.L_x_3337:
[----:B-1-3--:R-:W0:Y:S02]  /*25c30*/  LDC.64 R2, c[0x0][0xd90] ;  /* 0x00036400ff027b82 */ /* 0x00ae240000000a00 */
[----:B0-----:R-:W-:-:S05]  /*25c40*/  IMAD.WIDE R2, R12, 0x4, R2 ;  /* 0x000000040c027825 */ /* 0x001fca00078e0202 */
[----:B------:R0:W2:Y:S02]  /*25c50*/  LDG.E R7, desc[UR40][R2.64] ;  /* 0x0000002802077981 */ /* 0x0000a4000c1e1900 */
        /* <DEDUP_REMOVED lines=29> */
[----:B------:R-:W-:-:S04]  /*25e30*/  VIADDMNMX R7, R10, UR5, R7, PT ;  /* 0x000000050a077c46 */ /* 0x000fc8000b800107 */
[-C--:B------:R-:W-:Y:S02]  /*25e40*/  IABS R9, R7.reuse ;  /* 0x0000000700097213 */ /* 0x080fe40000000000 */
        /* <DEDUP_REMOVED lines=11> */
[----:B------:R-:W-:Y:S02]  /*25f00*/  LOP3.LUT R3, R5, R7, RZ, 0x3c, !PT ;  /* 0x0000000705037212 */ /* 0x000fe400078e3cff */
[----:B------:R-:W-:Y:S01]  /*25f10*/  IADD3 R5, R8, 0x1000000, R5 ;  /* 0x0100000008057810 */ /* 0x000fe20007ffe005 */
        /* <DEDUP_REMOVED lines=12> */
[----:B------:R-:W-:-:S05]  /*25fe0*/  IMAD R3, R2, R7, R5 ;  /* 0x0000000702037224 */ /* 0x000fca00078e0205 */
[----:B------:R1:W-:Y:S02]  /*25ff0*/  STL [R1+0x478], R3 ;  /* 0x0004780301007387 */ /* 0x0003e40000100800 */
.L_x_3338:
[----:B01----:R-:W-:-:S05]  /*26000*/  LOP3.LUT R3, RZ, R2, RZ, 0x33, !PT ;  /* 0x00000002ff037212 */ /* 0x003fca00078e33ff */
[----:B------:R-:W-:-:S05]  /*26010*/  IMAD.IADD R2, R4, 0x1, R3 ;  /* 0x0000000104027824 */ /* 0x000fca00078e0203 */
[----:B------:R1:W-:Y:S01]  /*26020*/  STL [R1+0x474], R2 ;  /* 0x0004740201007387 */ /* 0x0003e20000100800 */
[----:B------:R-:W-:Y:S05]  /*26030*/  BRA `(.L_x_3339) ;  /* 0x0000000000107947 */ /* 0x000fea0003800000 */
.L_x_3334:
[----:B------:R-:W-:Y:S01]  /*26040*/  IMAD.U32 R2, RZ, RZ, UR6 ;  /* 0x00000006ff027e24 */ /* 0x000fe2000f8e00ff */
[----:B------:R0:W-:Y:S04]  /*26050*/  STL [R1+0x474], RZ ;  /* 0x000474ff01007387 */ /* 0x0001e80000100800 */
[----:B------:R0:W-:Y:S04]  /*26060*/  STL [R1+0x478], RZ ;  /* 0x000478ff01007387 */ /* 0x0001e80000100800 */
[----:B------:R0:W-:Y:S02]  /*26070*/  STL [R1+0x470], R2 ;  /* 0x0004700201007387 */ /* 0x0001e40000100800 */
.L_x_3339:
[----:B------:R-:W2:Y:S04]  /*26080*/  LDL R4, [R1+0x470] ;  /* 0x0004700001047983 */ /* 0x000ea80000100800 */
        /* <DEDUP_REMOVED lines=9> */
.L_x_3332:
[----:B--2---:R-:W2:Y:S01]  /*26120*/  LDL R0, [R1+0x47c] ;  /* 0x00047c0001007983 */ /* 0x004ea20000100800 */
[----:B------:R-:W-:Y:S01]  /*26130*/  ULDC UR4, c[0x0][0xd3c] ;  /* 0x00034f0000047ab9 */ /* 0x000fe20000000800 */
[----:B------:R-:W-:Y:S02]  /*26140*/  IMAD.MOV.U32 R19, RZ, RZ, RZ ;  /* 0x000000ffff137224 */ /* 0x000fe400078e00ff */
[----:B------:R4:W-:Y:S01]  /*26150*/  STL [R1+0x4e8], RZ ;  /* 0x0004e8ff01007387 */ /* 0x0009e20000100800 */
[----:B--2---:R-:W-:Y:S01]  /*26160*/  ISETP.GE.AND P0, PT, R0, UR4, PT ;  /* 0x0000000400007c0c */ /* 0x004fe2000bf06270 */
[----:B------:R-:W-:-:S05]  /*26170*/  IMAD.MOV.U32 R0, RZ, RZ, 0x1 ;  /* 0x00000001ff007424 */ /* 0x000fca00078e00ff */
[----:B------:R4:W-:Y:S07]  /*26180*/  STL [R1+0x484], R0 ;  /* 0x0004840001007387 */ /* 0x0009ee0000100800 */
[----:B------:R-:W-:Y:S05]  /*26190*/  @P0 BRA `(.L_x_3340) ;  /* 0x0000006800940947 */ /* 0x000fea0003800000 */
[----:B---3--:R-:W2:Y:S01]  /*261a0*/  S2R R5, SR_TID.X ;  /* 0x0000000000057919 */ /* 0x008ea20000002100 */
[----:B------:R-:W3:Y:S01]  /*261b0*/  S2UR UR5, SR_CgaCtaId ;  /* 0x00000000000579c3 */ /* 0x000ee20000008800 */
[----:B------:R-:W-:Y:S01]  /*261c0*/  UMOV UR4, 0x400 ;  /* 0x0000040000047882 */ /* 0x000fe20000000000 */
[----:B------:R-:W-:Y:S01]  /*261d0*/  BSSY B8, `(.L_x_3340) ;  /* 0x00006a1000087945 */ /* 0x000fe20003800000 */
[----:B------:R-:W-:Y:S01]  /*261e0*/  STL [R1+0x4e8], RZ ;  /* 0x0004e8ff01007387 */ /* 0x000fe20000100800 */
[----:B------:R-:W-:Y:S01]  /*261f0*/  IMAD.MOV.U32 R19, RZ, RZ, RZ ;  /* 0x000000ffff137224 */ /* 0x000fe200078e00ff */
[----:B------:R-:W-:Y:S01]  /*26200*/  ULDC UR37, c[0x0][0xc] ;  /* 0x0000030000257ab9 */ /* 0x000fe20000000800 */
[----:B------:R-:W-:Y:S01]  /*26210*/  ULDC.64 UR38, c[0x0][0x198] ;  /* 0x0000660000267ab9 */ /* 0x000fe20000000a00 */
[----:B---3--:R-:W-:-:S06]  /*26220*/  ULEA UR4, UR5, UR4, 0x18 ;  /* 0x0000000405047291 */ /* 0x008fcc000f8ec03f */
[----:B------:R-:W-:Y:S01]  /*26230*/  IMAD.U32 R18, RZ, RZ, UR4 ;  /* 0x00000004ff127e24 */ /* 0x000fe2000f8e00ff */
[C---:B--2---:R-:W-:Y:S01]  /*26240*/  LOP3.LUT R4, R5.reuse, 0x7f, RZ, 0xc0, !PT ;  /* 0x0000007f05047812 */ /* 0x044fe200078ec0ff */
[----:B----4-:R-:W-:-:S05]  /*26250*/  IMAD.SHL.U32 R0, R5, 0x8, RZ ;  /* 0x0000000805007824 */ /* 0x010fca00078e00ff */
[C---:B01----:R-:W-:Y:S02]  /*26260*/  LOP3.LUT R2, R0.reuse, 0x1f8, RZ, 0xc0, !PT ;  /* 0x000001f800027812 */ /* 0x043fe400078ec0ff */
        /* <DEDUP_REMOVED lines=10> */
[----:B------:R1:W-:Y:S01]  /*26310*/  STL [R1+0x484], R2 ;  /* 0x0004840201007387 */ /* 0x0003e20000100800 */
[C---:B0-----:R-:W-:Y:S02]  /*26320*/  LOP3.LUT R3, R0.reuse, 0x40, RZ, 0xfc, !PT ;  /* 0x0000004000037812 */ /* 0x041fe400078efcff */
[C---:B-1----:R-:W-:Y:S02]  /*26330*/  LOP3.LUT R2, R0.reuse, 0x80, RZ, 0xfc, !PT ;  /* 0x0000008000027812 */ /* 0x042fe400078efcff */
[----:B------:R-:W-:-:S07]  /*26340*/  LOP3.LUT R0, R0, 0xc0, RZ, 0xfc, !PT ;  /* 0x000000c000007812 */ /* 0x000fce00078efcff */
.L_x_3458:
[----:B------:R-:W2:Y:S01]  /*26350*/  LDL R11, [R1+0x47c] ;  /* 0x00047c00010b7983 */ /* 0x000ea20000100800 */
[----:B------:R-:W-:Y:S05]  /*26360*/  YIELD ;  /* 0x0000000000007946 */ /* 0x000fea0003800000 */
[----:B------:R-:W-:Y:S01]  /*26370*/  ULDC.64 UR4, c[0x0][0xb20] ;  /* 0x0002c80000047ab9 */ /* 0x000fe20000000a00 */
[----:B------:R-:W-:Y:S01]  /*26380*/  IMAD.MOV.U32 R0, RZ, RZ, RZ ;  /* 0x000000ffff007224 */ /* 0x000fe200078e00ff */
[----:B------:R-:W-:Y:S01]  /*26390*/  ISETP.NE.U32.AND P0, PT, RZ, UR4, PT ;  /* 0x00000004ff007c0c */ /* 0x000fe2000bf05070 */
[----:B01----:R-:W0:Y:S01]  /*263a0*/  LDC.64 R4, c[0x0][0xaf8] ;  /* 0x0002be00ff047b82 */ /* 0x003e220000000a00 */
[----:B------:R-:W-:Y:S01]  /*263b0*/  CS2R R6, SRZ ;  /* 0x0000000000067805 */ /* 0x000fe2000001ff00 */
        /* <DEDUP_REMOVED lines=11> */
[----:B------:R-:W-:Y:S02]  /*26470*/  ISETP.NE.AND.EX P1, PT, RZ, UR7, PT, P1 ;  /* 0x00000007ff007c0c */ /* 0x000fe4000bf25310 */
[----:B------:R-:W-:Y:S01]  /*26480*/  ISETP.NE.U32.AND P0, PT, RZ, UR4, PT ;  /* 0x00000004ff007c0c */ /* 0x000fe2000bf05070 */
[----:B-1----:R-:W0:Y:S03]  /*26490*/  LDC.64 R2, c[0x0][0xb00] ;  /* 0x0002c000ff027b82 */ /* 0x002e260000000a00 */
[----:B------:R-:W-:-:S05]  /*264a0*/  ISETP.NE.AND.EX P0, PT, RZ, UR5, PT, P0 ;  /* 0x00000005ff007c0c */ /* 0x000fca000bf05300 */
[----:B------:R-:W1:Y:S08]  /*264b0*/  @P2 LDC.64 R8, c[0x0][0xb10] ;  /* 0x0002c400ff082b82 */ /* 0x000e700000000a00 */
[----:B------:R-:W2:Y:S01]  /*264c0*/  @P0 LDG.E R6, desc[UR40][R4.64] ;  /* 0x0000002804060981 */ /* 0x000ea2000c1e1900 */
[----:B------:R-:W-:Y:S01]  /*264d0*/  ULDC UR4, c[0x0][0x288] ;  /* 0x0000a20000047ab9 */ /* 0x000fe20000000800 */
[----:B0-----:R-:W-:-:S05]  /*264e0*/  IMAD.WIDE R2, R11, 0x4, R2 ;  /* 0x000000040b027825 */ /* 0x001fca00078e0202 */
[----:B------:R0:W5:Y:S01]  /*264f0*/  @P1 LDG.E R7, desc[UR40][R2.64] ;  /* 0x0000002802071981 */ /* 0x000162000c1e1900 */
[----:B-1----:R-:W-:-:S03]  /*26500*/  @P2 IMAD.WIDE R8, R11, 0x4, R8 ;  /* 0x000000040b082825 */ /* 0x002fc600078e0208 */
[----:B--2---:R1:W-:Y:S02]  /*26510*/  STL [R1+0x49c], R6 ;  /* 0x00049c0601007387 */ /* 0x0043e40000100800 */
[----:B-1----:R-:W-:Y:S01]  /*26520*/  IMAD.U32 R6, RZ, RZ, UR4 ;  /* 0x00000004ff067e24 */ /* 0x002fe2000f8e00ff */
[----:B------:R-:W-:-:S05]  /*26530*/  ULDC.64 UR4, c[0x0][0x418] ;  /* 0x0001060000047ab9 */ /* 0x000fca0000000a00 */
[----:B------:R-:W2:Y:S01]  /*26540*/  @P2 LDG.E R6, desc[UR40][R8.64] ;  /* 0x0000002808062981 */ /* 0x000ea2000c1e1900 */
[----:B------:R-:W-:-:S03]  /*26550*/  UISETP.NE.U32.AND UP0, UPT, UR4, URZ, UPT ;  /* 0x0000003f0400728c */ /* 0x000fc6000bf05070 */
[----:B------:R-:W-:Y:S01]  /*26560*/  ULDC UR4, c[0x0][0x424] ;  /* 0x0001090000047ab9 */ /* 0x000fe20000000800 */
[----:B------:R-:W-:-:S03]  /*26570*/  UISETP.NE.AND.EX UP0, UPT, UR5, URZ, UPT, UP0 ;  /* 0x0000003f0500728c */ /* 0x000fc6000bf05300 */
[----:B------:R-:W-:Y:S01]  /*26580*/  ULDC UR5, c[0x0][0x2f0] ;  /* 0x0000bc0000057ab9 */ /* 0x000fe20000000800 */
[----:B------:R-:W-:-:S04]  /*26590*/  USEL UR4, UR4, 0x1, UP0 ;  /* 0x0000000104047887 */ /* 0x000fc80008000000 */
[----:B------:R-:W-:Y:S01]  /*265a0*/  UIMAD UR4, UR4, UR5, URZ ;  /* 0x00000005040472a4 */ /* 0x000fe2000f8e023f */
[----:B--2---:R1:W-:Y:S01]  /*265b0*/  STL [R1+0x4a0], R6 ;  /* 0x0004a00601007387 */ /* 0x0043e20000100800 */
[----:B------:R-:W-:-:S04]  /*265c0*/  IMAD.MOV.U32 R10, RZ, RZ, R6 ;  /* 0x000000ffff0a7224 */ /* 0x000fc800078e0006 */
[----:B-1----:R-:W-:Y:S01]  /*265d0*/  IMAD.U32 R6, RZ, RZ, UR4 ;  /* 0x00000004ff067e24 */ /* 0x002fe2000f8e00ff */
[----:B0-----:R-:W-:Y:S06]  /*265e0*/  @P2 BRA `(.L_x_3341) ;  /* 0x0000000000142947 */ /* 0x001fec0003800000 */
[----:B------:R-:W-:Y:S05]  /*265f0*/  @!P0 BRA `(.L_x_3341) ;  /* 0x0000000000108947 */ /* 0x000fea0003800000 */
[----:B------:R-:W2:Y:S04]  /*26600*/  LDG.E R8, desc[UR40][R4.64] ;  /* 0x0000002804087981 */ /* 0x000ea8000c1e1900 */
[----:B------:R-:W2:Y:S02]  /*26610*/  LDG.E R4, desc[UR40][R4.64+0x4] ;  /* 0x0000042804047981 */ /* 0x000ea4000c1e1900 */
[----:B--2---:R-:W-:-:S05]  /*26620*/  IMAD.IADD R10, R4, 0x1, -R8 ;  /* 0x00000001040a7824 */ /* 0x004fca00078e0a08 */
[----:B------:R0:W-:Y:S02]  /*26630*/  STL [R1+0x4a0], R10 ;  /* 0x0004a00a01007387 */ /* 0x0001e40000100800 */
.L_x_3341:
        /* <DEDUP_REMOVED lines=12> */
[----:B------:R-:W2:Y:S02]  /*26700*/  LDC.64 R6, c[0x0][0xb18] ;  /* 0x0002c600ff067b82 */ /* 0x000ea40000000a00 */
[----:B--2---:R-:W-:-:S06]  /*26710*/  IMAD.WIDE R6, R11, 0x4, R6 ;  /* 0x000000040b067825 */ /* 0x004fcc00078e0206 */
[----:B------:R2:W5:Y:S01]  /*26720*/  LDG.E R6, desc[UR40][R6.64] ;  /* 0x0000002806067981 */ /* 0x000562000c1e1900 */
[----:B------:R-:W-:Y:S05]  /*26730*/  BRA `(.L_x_3343) ;  /* 0x0000000000107947 */ /* 0x000fea0003800000 */
.L_x_3342:
[----:B------:R-:W-:Y:S05]  /*26740*/  @!P1 BRA `(.L_x_3343) ;  /* 0x00000000000c9947 */ /* 0x000fea0003800000 */
[----:B------:R-:W2:Y:S04]  /*26750*/  LDG.E R6, desc[UR40][R2.64] ;  /* 0x0000002802067981 */ /* 0x000ea8000c1e1900 */
[----:B------:R-:W2:Y:S02]  /*26760*/  LDG.E R2, desc[UR40][R2.64+0x4] ;  /* 0x0000042802027981 */ /* 0x000ea4000c1e1900 */
[----:B--2---:R-:W-:-:S07]  /*26770*/  IMAD.IADD R6, R2, 0x1, -R6 ;  /* 0x0000000102067824 */ /* 0x004fce00078e0a06 */
.L_x_3343:
[----:B------:R-:W3:Y:S01]  /*26780*/  LDL.LU R3, [R1+0x474] ;  /* 0x0004740001037983 */ /* 0x000ee20000300800 */
[----:B------:R-:W4:Y:S01]  /*26790*/  LDC R2, c[0x0][0x448] ;  /* 0x00011200ff027b82 */ /* 0x000f220000000800 */
[----:B-----5:R-:W-:Y:S01]  /*267a0*/  IMAD.IADD R0, R6, 0x1, -R0 ;  /* 0x0000000106007824 */ /* 0x020fe200078e0a00 */
[----:B----4-:R-:W-:-:S13]  /*267b0*/  ISETP.NE.AND P1, PT, R2, 0x1, PT ;  /* 0x000000010200780c */ /* 0x010fda0003f25270 */
[----:B------:R-:W4:Y:S08]  /*267c0*/  @P1 LDC R2, c[0x0][0x44c] ;  /* 0x00011300ff021b82 */ /* 0x000f300000000800 */
[----:B-1----:R-:W1:Y:S01]  /*267d0*/  @P1 LDC R4, c[0x0][0x450] ;  /* 0x00011400ff041b82 */ /* 0x002e620000000800 */
[----:B---3--:R-:W-:-:S04]  /*267e0*/  IMAD.SHL.U32 R11, R3, 0x80, RZ ;  /* 0x00000080030b7824 */ /* 0x008fc800078e00ff */
[----:B------:R-:W-:Y:S01]  /*267f0*/  VIADD R3, R11, 0x7f ;  /* 0x0000007f0b037836 */ /* 0x000fe20000000000 */
[----:B------:R3:W-:Y:S03]  /*26800*/  STL [R1+0x494], R11 ;  /* 0x0004940b01007387 */ /* 0x0007e60000100800 */
[----:B----4-:R-:W-:-:S04]  /*26810*/  @P1 IMAD.HI.U32 R2, R3, R2, RZ ;  /* 0x0000000203021227 */ /* 0x010fc800078e00ff */
[----:B------:R-:W-:Y:S01]  /*26820*/  IMAD.MOV.U32 R6, RZ, RZ, R3 ;  /* 0x000000ffff067224 */ /* 0x000fe200078e0003 */
[----:B-1----:R-:W-:Y:S01]  /*26830*/  @P1 SHF.R.U32.HI R6, RZ, R4, R2 ;  /* 0x00000004ff061219 */ /* 0x002fe20000011602 */
[----:B------:R-:W-:-:S04]  /*26840*/  VIADD R2, R0, 0x5f ;  /* 0x0000005f00027836 */ /* 0x000fc80000000000 */
[----:B------:R-:W-:-:S05]  /*26850*/  IMAD.HI R2, R2, 0x2aaaaaab, RZ ;  /* 0x2aaaaaab02027827 */ /* 0x000fca00078e02ff */
[----:B------:R-:W-:-:S04]  /*26860*/  SHF.R.U32.HI R3, RZ, 0x1f, R2 ;  /* 0x0000001fff037819 */ /* 0x000fc80000011602 */
[----:B------:R-:W-:Y:S02]  /*26870*/  LEA.HI.SX32 R9, R2, R3, 0x1c ;  /* 0x0000000302097211 */ /* 0x000fe400078fe2ff */
[----:B------:R-:W-:-:S03]  /*26880*/  IADD3 R2, R0, 0x1, -R10 ;  /* 0x0000000100027810 */ /* 0x000fc60007ffe80a */
[----:B------:R3:W-:Y:S02]  /*26890*/  STL [R1+0x4f4], R9 ;  /* 0x0004f40901007387 */ /* 0x0007e40000100800 */
[----:B------:R-:W-:Y:S02]  /*268a0*/  IMAD.IADD R6, R2, 0x1, R6 ;  /* 0x0000000102067824 */ /* 0x000fe400078e0206 */
[----:B------:R-:W1:Y:S02]  /*268b0*/  LDC.64 R2, c[0x0][0xad8] ;  /* 0x0002b600ff027b82 */ /* 0x000e640000000a00 */
[----:B-1----:R-:W-:Y:S01]  /*268c0*/  ISETP.GE.AND P2, PT, R3, 0x1, PT ;  /* 0x000000010300780c */ /* 0x002fe20003f46270 */
[----:B------:R-:W-:-:S12]  /*268d0*/  IMAD.IADD R2, R6, 0x1, R2 ;  /* 0x0000000106027824 */ /* 0x000fd800078e0202 */
[----:B---3--:R-:W-:Y:S05]  /*268e0*/  @!P2 BRA `(.L_x_3344) ;  /* 0x000000000048a947 */ /* 0x008fea0003800000 */
[C---:B------:R-:W-:Y:S01]  /*268f0*/  ISETP.GT.AND P0, PT, R6.reuse, RZ, PT ;  /* 0x000000ff0600720c */ /* 0x040fe20003f04270 */
[----:B------:R-:W-:Y:S01]  /*26900*/  BSSY B0, `(.L_x_3345) ;  /* 0x000000e000007945 */ /* 0x000fe20003800000 */
[----:B--2---:R-:W-:-:S11]  /*26910*/  VIADD R7, R6, 0xffffffff ;  /* 0xffffffff06077836 */ /* 0x004fd60000000000 */
        /* <DEDUP_REMOVED lines=8> */
.L_x_3346:
[----:B------:R-:W-:-:S13]  /*269a0*/  ISETP.NE.AND P0, PT, R3, 0x1, PT ;  /* 0x000000010300780c */ /* 0x000fda0003f05270 */
[----:B------:R-:W1:Y:S02]  /*269b0*/  @P0 LDC.64 R4, c[0x0][0xae0] ;  /* 0x0002b800ff040b82 */ /* 0x000e640000000a00 */
[----:B-1----:R-:W-:-:S05]  /*269c0*/  @P0 IMAD.HI.U32 R4, R7, R4, RZ ;  /* 0x0000000407040227 */ /* 0x002fca00078e00ff */
[----:B------:R-:W-:-:S07]  /*269d0*/  @P0 SHF.R.U32.HI R7, RZ, R5, R4 ;  /* 0x00000005ff070219 */ /* 0x000fce0000011604 */
.L_x_3347:
[----:B------:R-:W-:Y:S05]  /*269e0*/  BSYNC B0 ;  /* 0x0000000000007941 */ /* 0x000fea0003800000 */
.L_x_3345:
[----:B------:R-:W-:-:S05]  /*269f0*/  IMAD R7, R7, R3, R3 ;  /* 0x0000000307077224 */ /* 0x000fca00078e0203 */
[----:B------:R-:W-:-:S07]  /*26a00*/  VIMNMX R2, R2, R7, PT ;  /* 0x0000000702027248 */ /* 0x000fce0003fe0100 */
.L_x_3344:
[----:B------:R-:W1:Y:S01]  /*26a10*/  @P1 LDC R4, c[0x0][0x44c] ;  /* 0x00011300ff041b82 */ /* 0x000e620000000800 */
[----:B------:R-:W-:Y:S01]  /*26a20*/  VIADD R2, R2, 0x5f ;  /* 0x0000005f02027836 */ /* 0x000fe20000000000 */
[----:B------:R-:W-:Y:S01]  /*26a30*/  ULDC UR4, c[0x0][0xad4] ;  /* 0x0002b50000047ab9 */ /* 0x000fe20000000800 */
[----:B------:R-:W-:Y:S02]  /*26a40*/  IMAD.MOV.U32 R5, RZ, RZ, R11 ;  /* 0x000000ffff057224 */ /* 0x000fe400078e000b */
[----:B------:R-:W-:-:S03]  /*26a50*/  IMAD.HI R2, R2, 0x2aaaaaab, RZ ;  /* 0x2aaaaaab02027827 */ /* 0x000fc600078e02ff */
[----:B------:R-:W3:Y:S01]  /*26a60*/  @P1 LDC R6, c[0x0][0x450] ;  /* 0x00011400ff061b82 */ /* 0x000ee20000000800 */
[----:B-1----:R-:W-:-:S05]  /*26a70*/  @P1 IMAD.HI.U32 R4, R11, R4, RZ ;  /* 0x000000040b041227 */ /* 0x002fca00078e00ff */
        /* <DEDUP_REMOVED lines=13> */
[----:B-1----:R-:W1:Y:S02]  /*26b50*/  @P0 LDC.64 R4, c[0x0][0xae0] ;  /* 0x0002b800ff040b82 */ /* 0x002e640000000a00 */
[----:B-1----:R-:W-:-:S05]  /*26b60*/  @P0 IMAD.HI.U32 R4, R6, R4, RZ ;  /* 0x0000000406040227 */ /* 0x002fca00078e00ff */
[----:B------:R-:W-:-:S04]  /*26b70*/  @P0 SHF.R.U32.HI R6, RZ, R5, R4 ;  /* 0x00000005ff060219 */ /* 0x000fc80000011604 */
[----:B------:R-:W-:Y:S01]  /*26b80*/  LOP3.LUT R6, RZ, R6, RZ, 0x33, !PT ;  /* 0x00000006ff067212 */ /* 0x000fe200078e33ff */
[----:B------:R-:W-:Y:S06]  /*26b90*/  BRA `(.L_x_3351) ;  /* 0x0000000000107947 */ /* 0x000fec0003800000 */
.L_x_3350:
[----:B------:R-:W-:-:S13]  /*26ba0*/  ISETP.NE.AND P0, PT, R3, 0x1, PT ;  /* 0x000000010300780c */ /* 0x000fda0003f05270 */
[----:B-1----:R-:W1:Y:S02]  /*26bb0*/  @P0 LDC.64 R4, c[0x0][0xae0] ;  /* 0x0002b800ff040b82 */ /* 0x002e640000000a00 */
[----:B-1----:R-:W-:-:S05]  /*26bc0*/  @P0 IMAD.HI.U32 R4, R6, R4, RZ ;  /* 0x0000000406040227 */ /* 0x002fca00078e00ff */
[----:B------:R-:W-:-:S07]  /*26bd0*/  @P0 SHF.R.U32.HI R6, RZ, R5, R4 ;  /* 0x00000005ff060219 */ /* 0x000fce0000011604 */
.L_x_3351:
[----:B------:R-:W-:Y:S05]  /*26be0*/  BSYNC B0 ;  /* 0x0000000000007941 */ /* 0x000fea0003800000 */
.L_x_3349:
[----:B------:R-:W-:-:S05]  /*26bf0*/  IMAD R3, R6, R3, RZ ;  /* 0x0000000306037224 */ /* 0x000fca00078e02ff */
[----:B------:R-:W-:-:S07]  /*26c00*/  VIMNMX R2, R2, R3, !PT ;  /* 0x0000000302027248 */ /* 0x000fce0007fe0100 */
.L_x_3348:
[----:B------:R-:W-:Y:S01]  /*26c10*/  IMAD.HI R2, R2, 0x2aaaaaab, RZ ;  /* 0x2aaaaaab02027827 */ /* 0x000fe200078e02ff */
[----:B-1----:R-:W-:Y:S01]  /*26c20*/  SHF.R.U32.HI R4, RZ, 0x10, R8 ;  /* 0x00000010ff047819 */ /* 0x002fe20000011608 */
[----:B------:R-:W-:Y:S01]  /*26c30*/  BSSY B0, `(.L_x_3352) ;  /* 0x000002a000007945 */ /* 0x000fe20003800000 */
[----:B------:R-:W-:Y:S01]  /*26c40*/  LOP3.LUT R9, R8, 0xff, RZ, 0xc0, !PT ;  /* 0x000000ff08097812 */ /* 0x000fe200078ec0ff */
[----:B------:R-:W-:Y:S01]  /*26c50*/  IMAD.MOV.U32 R5, RZ, RZ, RZ ;  /* 0x000000ffff057224 */ /* 0x000fe200078e00ff */
[----:B------:R-:W-:Y:S02]  /*26c60*/  SHF.R.U32.HI R3, RZ, 0x1f, R2 ;  /* 0x0000001fff037819 */ /* 0x000fe40000011602 */
[----:B------:R-:W-:Y:S01]  /*26c70*/  ISETP.NE.AND P0, PT, R4, RZ, PT ;  /* 0x000000ff0400720c */ /* 0x000fe20003f05270 */
[----:B------:R1:W-:Y:S01]  /*26c80*/  STL [R1+0x4ec], R9 ;  /* 0x0004ec0901007387 */ /* 0x0003e20000100800 */
[----:B------:R-:W-:Y:S01]  /*26c90*/  LEA.HI.SX32 R3, R2, R3, 0x1c ;  /* 0x0000000302037211 */ /* 0x000fe200078fe2ff */
[----:B------:R-:W-:-:S02]  /*26ca0*/  IMAD.MOV.U32 R8, RZ, RZ, R5 ;  /* 0x000000ffff087224 */ /* 0x000fc400078e0005 */
[----:B------:R1:W-:Y:S01]  /*26cb0*/  STL [R1+0x4bc], R5 ;  /* 0x0004bc0501007387 */ /* 0x0003e20000100800 */
[----:B0-----:R-:W-:-:S04]  /*26cc0*/  VIMNMX R10, RZ, R3, !PT ;  /* 0x00000003ff0a7248 */ /* 0x001fc80007fe0100 */
[----:B------:R-:W-:Y:S01]  /*26cd0*/  ISETP.GT.AND P1, PT, R0, R10, PT ;  /* 0x0000000a0000720c */ /* 0x000fe20003f24270 */
[----:B------:R1:W-:Y:S02]  /*26ce0*/  STL [R1+0x4b8], R10 ;  /* 0x0004b80a01007387 */ /* 0x0003e40000100800 */
[----:B------:R-:W0:Y:S10]  /*26cf0*/  @!P0 LDC R4, c[0x0][0xae8] ;  /* 0x0002ba00ff048b82 */ /* 0x000e340000000800 */
[----:B-1----:R-:W-:Y:S05]  /*26d00*/  @!P1 BRA `(.L_x_3353) ;  /* 0x0000000000709947 */ /* 0x002fea0003800000 */
[-C--:B0-----:R-:W-:Y:S02]  /*26d10*/  IABS R5, R4.reuse ;  /* 0x0000000400057213 */ /* 0x081fe40000000000 */
[----:B--2---:R-:W-:Y:S02]  /*26d20*/  IABS R7, R4 ;  /* 0x0000000400077213 */ /* 0x004fe40000000000 */
        /* <DEDUP_REMOVED lines=26> */
.L_x_3353:
[----:B------:R-:W-:Y:S05]  /*26ed0*/  BSYNC B0 ;  /* 0x0000000000007941 */ /* 0x000fea0003800000 */
.L_x_3352:
        /* <DEDUP_REMOVED lines=13> */
[----:B------:R-:W-:Y:S02]  /*26fb0*/  VOTEU.ANY UR4, UPT, PT ;  /* 0x0000000000047886 */ /* 0x000fe400038e0100 */
[----:B------:R-:W3:Y:S08]  /*26fc0*/  FLO.U32 R0, UR4 ;  /* 0x0000000400007d00 */ /* 0x000ef000080e0000 */
[----:B------:R-:W4:Y:S01]  /*26fd0*/  POPC R5, UR4 ;  /* 0x0000000400057d09 */ /* 0x000f220008000000 */
[----:B---3--:R-:W-:-:S02]  /*26fe0*/  ISETP.EQ.U32.AND P0, PT, R0, R3, PT ;  /* 0x000000030000720c */ /* 0x008fc40003f02070 */
[----:B------:R-:W4:Y:S11]  /*26ff0*/  LDC.64 R2, c[0x0][0xd60] ;  /* 0x00035800ff027b82 */ /* 0x000f360000000a00 */
[----:B----4-:R-:W3:Y:S01]  /*27000*/  @P0 ATOMG.E.ADD.STRONG.GPU PT, R3, desc[UR40][R2.64], R5 ;  /* 0x00000005020309a8 */ /* 0x010ee200081ee1e8 */
[----:B0-----:R-:W0:Y:S02]  /*27010*/  S2R R4, SR_LTMASK ;  /* 0x0000000000047919 */ /* 0x001e240000003900 */
[----:B0-----:R-:W-:-:S04]  /*27020*/  LOP3.LUT R4, R4, UR4, RZ, 0xc0, !PT ;  /* 0x0000000404047c12 */ /* 0x001fc8000f8ec0ff */
[----:B--2---:R-:W0:Y:S01]  /*27030*/  POPC R7, R4 ;  /* 0x0000000400077309 */ /* 0x004e220000000000 */
[----:B---3--:R-:W0:Y:S02]  /*27040*/  SHFL.IDX PT, R0, R3, R0, 0x1f ;  /* 0x00001f0003007589 */ /* 0x008e2400000e0000 */
[----:B0-----:R-:W-:-:S05]  /*27050*/  IADD3 R0, R0, UR37, R7 ;  /* 0x0000002500007c10 */ /* 0x001fca000fffe007 */
[----:B------:R3:W-:Y:S01]  /*27060*/  STL [R1+0x470], R0 ;  /* 0x0004700001007387 */ /* 0x0007e20000100800 */
[----:B------:R-:W-:Y:S05]  /*27070*/  BRA `(.L_x_3356) ;  /* 0x00000048005c7947 */ /* 0x000fea0003800000 */
.L_x_3355:
        /* <DEDUP_REMOVED lines=12> */
[----:B--2---:R-:W-:-:S02]  /*27140*/  IMAD.U32 R7, RZ, RZ, UR9 ;  /* 0x00000009ff077e24 */ /* 0x004fc4000f8e00ff */
[----:B------:R-:W-:Y:S02]  /*27150*/  IMAD.U32 R10, RZ, RZ, UR4 ;  /* 0x00000004ff0a7e24 */ /* 0x000fe4000f8e00ff */
[----:B------:R-:W-:Y:S02]  /*27160*/  IMAD.U32 R11, RZ, RZ, UR5 ;  /* 0x00000005ff0b7e24 */ /* 0x000fe4000f8e00ff */
[----:B-1----:R-:W-:Y:S02]  /*27170*/  IMAD.MOV.U32 R8, RZ, RZ, 0x70 ;  /* 0x00000070ff087424 */ /* 0x002fe400078e00ff */
[----:B------:R-:W-:Y:S02]  /*27180*/  IMAD.MOV.U32 R12, RZ, RZ, 0x1 ;  /* 0x00000001ff0c7424 */ /* 0x000fe400078e00ff */
[----:B------:R-:W-:-:S07]  /*27190*/  IMAD.MOV.U32 R13, RZ, RZ, RZ ;  /* 0x000000ffff0d7224 */ /* 0x000fce00078e00ff */
[----:B------:R-:W-:-:S07]  /*271a0*/  LEPC R20, `(.L_x_3358) ;  /* 0x000000001014794e */ /* 0x000fce0000000000 */
[----:B0-----:R-:W-:Y:S05]  /*271b0*/  CALL.ABS.NOINC R2 ;  /* 0x0000000002007343 */ /* 0x001fea0003c00000 */
.L_x_3358:
[----:B------:R-:W-:Y:S05]  /*271c0*/  BSYNC B6 ;  /* 0x0000000000067941 */ /* 0x000fea0003800000 */
.L_x_3357:
        /* <DEDUP_REMOVED lines=9> */
[----:B0-----:R-:W-:Y:S02]  /*27260*/  IMAD.U32 R4, RZ, RZ, UR6 ;  /* 0x00000006ff047e24 */ /* 0x001fe4000f8e00ff */
[----:B------:R-:W-:Y:S02]  /*27270*/  IMAD.U32 R5, RZ, RZ, UR7 ;  /* 0x00000007ff057e24 */ /* 0x000fe4000f8e00ff */
[----:B------:R-:W-:Y:S02]  /*27280*/  IMAD.U32 R6, RZ, RZ, UR8 ;  /* 0x00000008ff067e24 */ /* 0x000fe4000f8e00ff */
[----:B--2---:R-:W-:-:S02]  /*27290*/  IMAD.U32 R7, RZ, RZ, UR9 ;  /* 0x00000009ff077e24 */ /* 0x004fc4000f8e00ff */
[----:B------:R-:W-:Y:S02]  /*272a0*/  IMAD.U32 R10, RZ, RZ, UR4 ;  /* 0x00000004ff0a7e24 */ /* 0x000fe4000f8e00ff */
[----:B------:R-:W-:Y:S02]  /*272b0*/  IMAD.U32 R11, RZ, RZ, UR5 ;  /* 0x00000005ff0b7e24 */ /* 0x000fe4000f8e00ff */
[----:B-1----:R-:W-:Y:S02]  /*272c0*/  IMAD.MOV.U32 R8, RZ, RZ, 0x70 ;  /* 0x00000070ff087424 */ /* 0x002fe400078e00ff */
[----:B------:R-:W-:Y:S02]  /*272d0*/  IMAD.MOV.U32 R12, RZ, RZ, 0x1 ;  /* 0x00000001ff0c7424 */ /* 0x000fe400078e00ff */
[----:B---3--:R-:W-:-:S07]  /*272e0*/  IMAD.MOV.U32 R13, RZ, RZ, RZ ;  /* 0x000000ffff0d7224 */ /* 0x008fce00078e00ff */
[----:B------:R-:W-:-:S07]  /*272f0*/  LEPC R20, `(.L_x_3361) ;  /* 0x000000001014794e */ /* 0x000fce0000000000 */
[----:B----4-:R-:W-:Y:S05]  /*27300*/  CALL.ABS.NOINC R2 ;  /* 0x0000000002007343 */ /* 0x010fea0003c00000 */
.L_x_3361:
        /* <DEDUP_REMOVED lines=15> */
.L_x_3360:
[----:B------:R-:W-:Y:S05]  /*27400*/  BSYNC B6 ;  /* 0x0000000000067941 */ /* 0x000fea0003800000 */
.L_x_3359:
        /* <DEDUP_REMOVED lines=9> */
[----:B------:R2:W1:Y:S01]  /*274a0*/  @P0 LDG.E R7, desc[UR40][R2.64] ;  /* 0x0000002802070981 */ /* 0x000462000c1e1900 */
[----:B---3--:R-:W-:Y:S01]  /*274b0*/  VIADD R0, R16, 0xffffffff ;  /* 0xffffffff10007836 */ /* 0x008fe20000000000 */
[----:B--2---:R-:W2:Y:S02]  /*274c0*/  LDC.64 R2, c[0x0][0x418] ;  /* 0x00010600ff027b82 */ /* 0x004ea40000000a00 */
[----:B--2---:R-:W-:Y:S01]  /*274d0*/  LOP3.LUT P0, RZ, R2, UR4, RZ, 0xfc, !PT ;  /* 0x0000000402ff7c12 */ /* 0x004fe2000f80fcff */
[----:B------:R-:W-:-:S03]  /*274e0*/  UMOV UR4, 0xffffffff ;  /* 0xffffffff00047882 */ /* 0x000fc60000000000 */
[----:B------:R-:W-:Y:S02]  /*274f0*/  LOP3.LUT P0, RZ, R3, UR5, RZ, 0xfc, P0 ;  /* 0x0000000503ff7c12 */ /* 0x000fe4000800fcff */
[----:B-1----:R-:W-:Y:S01]  /*27500*/  SHF.R.S32.HI R8, RZ, 0x1f, R7 ;  /* 0x0000001fff087819 */ /* 0x002fe20000011407 */
[----:B------:R1:W-:Y:S01]  /*27510*/  STL [R1+0x474], R7 ;  /* 0x0004740701007387 */ /* 0x0003e20000100800 */
[----:B------:R-:W-:-:S03]  /*27520*/  SEL R16, R7, RZ, !P0 ;  /* 0x000000ff07107207 */ /* 0x000fc60004000000 */
[----:B------:R1:W-:Y:S01]  /*27530*/  STL [R1+0x478], R8 ;  /* 0x0004780801007387 */ /* 0x0003e20000100800 */
[----:B------:R-:W-:Y:S05]  /*27540*/  BRA.DIV UR4, `(.L_x_3362) ;  /* 0x0000005e04347947 */ /* 0x000fea000b800000 */
[----:B0-----:R-:W0:Y:S02]  /*27550*/  S2R R4, SR_TID.X ;  /* 0x0000000000047919 */ /* 0x001e240000002100 */
[----:B0-----:R-:W-:-:S04]  /*27560*/  SHF.R.U32.HI R4, RZ, 0x5, R4 ;  /* 0x00000005ff047819 */ /* 0x001fc80000011604 */
[----:B------:R-:W-:-:S05]  /*27570*/  LOP3.LUT R4, R4, 0x3, RZ, 0xc0, !PT ;  /* 0x0000000304047812 */ /* 0x000fca00078ec0ff */
[----:B------:R0:W2:Y:S02]  /*27580*/  SHFL.IDX PT, R14, R4, RZ, 0x1f ;  /* 0x00001fff040e7589 */ /* 0x0000a400000e0000 */
.L_x_3475:
[----:B0-----:R-:W3:Y:S01]  /*27590*/  LDL.LU R4, [R1+0x490] ;  /* 0x0004900001047983 */ /* 0x001ee20000300800 */
[----:B------:R-:W-:Y:S02]  /*275a0*/  PLOP3.LUT P1, PT, PT, PT, PT, 0x8, 0x0 ;  /* 0x000000000000781c */ /* 0x000fe40003f2e170 */
[----:B--2---:R-:W-:Y:S01]  /*275b0*/  ISETP.NE.AND P0, PT, R14, RZ, PT ;  /* 0x000000ff0e00720c */ /* 0x004fe20003f05270 */
[----:B------:R0:W-:Y:S01]  /*275c0*/  STL [R1+0x4a4], R0 ;  /* 0x0004a40001007387 */ /* 0x0001e20000100800 */
[----:B---3--:R-:W-:-:S09]  /*275d0*/  LOP3.LUT R4, R4, 0xfffffffe, RZ, 0xc0, !PT ;  /* 0xfffffffe04047812 */ /* 0x008fd200078ec0ff */
[----:B------:R-:W-:-:S05]  /*275e0*/  @P1 LOP3.LUT R4, R4, 0x1, RZ, 0xfc, !PT ;  /* 0x0000000104041812 */ /* 0x000fca00078efcff */
[----:B------:R0:W-:Y:S01]  /*275f0*/  STL [R1+0x490], R4 ;  /* 0x0004900401007387 */ /* 0x0001e20000100800 */
[----:B------:R-:W-:Y:S05]  /*27600*/  @P0 BRA `(.L_x_3363) ;  /* 0x00000004000c0947 */ /* 0x000fea0003800000 */
[----:B------:R-:W-:-:S03]  /*27610*/  UMOV UR4, 0xffffffff ;  /* 0xffffffff00047882 */ /* 0x000fc60000000000 */
[----:B------:R-:W-:Y:S05]  /*27620*/  BRA.DIV UR4, `(.L_x_3364) ;  /* 0x0000005e04307947 */ /* 0x000fea000b800000 */
[----:B------:R-:W-:-:S13]  /*27630*/  ELECT P6, URZ, PT ;  /* 0x00000000003f782f */ /* 0x000fda00038c0000 */
.L_x_3478:
[----:B------:R-:W-:Y:S05]  /*27640*/  @!P6 BRA `(.L_x_3363) ;  /* 0x0000000000fce947 */ /* 0x000fea0003800000 */
[----:B------:R-:W-:-:S04]  /*27650*/  ISETP.NE.U32.AND P0, PT, R2, RZ, PT ;  /* 0x000000ff0200720c */ /* 0x000fc80003f05070 */
[----:B------:R-:W-:-:S13]  /*27660*/  ISETP.NE.AND.EX P0, PT, R3, RZ, PT, P0 ;  /* 0x000000ff0300720c */ /* 0x000fda0003f05300 */
[----:B------:R-:W-:Y:S05]  /*27670*/  @!P0 BRA `(.L_x_3365) ;  /* 0x0000000000508947 */ /* 0x000fea0003800000 */
[----:B------:R-:W2:Y:S01]  /*27680*/  LDC R6, c[0x0][0x43c] ;  /* 0x00010f00ff067b82 */ /* 0x000ea20000000800 */
[----:B------:R-:W-:Y:S01]  /*27690*/  IMAD.MOV.U32 R9, RZ, RZ, R0 ;  /* 0x000000ffff097224 */ /* 0x000fe200078e0000 */
[----:B------:R-:W-:-:S03]  /*276a0*/  ULDC.64 UR4, c[0x0][0x428] ;  /* 0x00010a0000047ab9 */ /* 0x000fc60000000a00 */
[----:B0-----:R-:W-:Y:S01]  /*276b0*/  IMAD.MOV.U32 R0, RZ, RZ, R9 ;  /* 0x000000ffff007224 */ /* 0x001fe200078e0009 */
[----:B--2---:R-:W-:-:S13]  /*276c0*/  ISETP.NE.AND P0, PT, R6, 0x1, PT ;  /* 0x000000010600780c */ /* 0x004fda0003f05270 */
        /* <DEDUP_REMOVED lines=15> */
.L_x_3365:
[----:B--2---:R-:W2:Y:S01]  /*277c0*/  LDL R2, [R1+0x484] ;  /* 0x0004840001027983 */ /* 0x004ea20000100800 */
[----:B0-----:R-:W-:Y:S01]  /*277d0*/  IMAD R0, R19, 0x8, R18 ;  /* 0x0000000813007824 */ /* 0x001fe200078e0212 */
[----:B--2---:R-:W-:-:S04]  /*277e0*/  SHF.L.U32 R2, R2, 0x1f, RZ ;  /* 0x0000001f02027819 */ /* 0x004fc800000006ff */
[----:B------:R-:W0:Y:S02]  /*277f0*/  SYNCS.PHASECHK.TRANS64.TRYWAIT P0, [R0+URZ+0x32440], R2 ;  /* 0x03244002000075a7 */ /* 0x000e24000800017f */
[----:B0-----:R-:W-:Y:S05]  /*27800*/  @!P0 BRA `(.L_x_3366) ;  /* 0x0000005800d88947 */ /* 0x001fea0003800000 */
.L_x_3479:
[----:B------:R-:W2:Y:S02]  /*27810*/  S2R R3, SR_TID.X ;  /* 0x0000000000037919 */ /* 0x000ea40000002100 */
[----:B--2---:R-:W-:-:S04]  /*27820*/  LOP3.LUT R3, R3, 0x7f, RZ, 0xc0, !PT ;  /* 0x0000007f03037812 */ /* 0x004fc800078ec0ff */
[----:B------:R-:W-:-:S13]  /*27830*/  ISETP.NE.AND P0, PT, R3, RZ, PT ;  /* 0x000000ff0300720c */ /* 0x000fda0003f05270 */
[----:B------:R-:W-:Y:S05]  /*27840*/  @P0 BRA `(.L_x_3367) ;  /* 0x00000000001c0947 */ /* 0x000fea0003800000 */
[----:B------:R-:W2:Y:S01]  /*27850*/  S2R R3, SR_TID.X ;  /* 0x0000000000037919 */ /* 0x000ea20000002100 */
[----:B0-----:R-:W-:-:S04]  /*27860*/  IMAD.MOV.U32 R2, RZ, RZ, 0x3000 ;  /* 0x00003000ff027424 */ /* 0x001fc800078e00ff */
[----:B------:R3:W-:Y:S01]  /*27870*/  SYNCS.ARRIVE.TRANS64 RZ, [R0+URZ+0x32430], R2 ;  /* 0x0324300200ff79a7 */ /* 0x0007e2000800003f */
[----:B--2---:R-:W-:-:S04]  /*27880*/  LOP3.LUT R3, R3, 0x1f, RZ, 0xc0, !PT ;  /* 0x0000001f03037812 */ /* 0x004fc800078ec0ff */
[----:B------:R-:W-:-:S13]  /*27890*/  ISETP.NE.AND P0, PT, R3, RZ, PT ;  /* 0x000000ff0300720c */ /* 0x000fda0003f05270 */
[----:B---3--:R-:W-:Y:S05]  /*278a0*/  @!P0 BRA `(.L_x_3367) ;  /* 0x0000000000048947 */ /* 0x008fea0003800000 */
[----:B------:R-:W-:Y:S01]  /*278b0*/  BPT.TRAP 0x1 ;  /* 0x000000040000795c */ /* 0x000fe20000300000 */
.L_x_3367:
        /* <DEDUP_REMOVED lines=24> */
.L_x_3363:
[----:B--2---:R-:W2:Y:S04]  /*27a40*/  LDL R2, [R1+0x47c] ;  /* 0x00047c0001027983 */ /* 0x004ea80000100800 */
[----:B------:R-:W3:Y:S01]  /*27a50*/  LDL R3, [R1+0x49c] ;  /* 0x00049c0001037983 */ /* 0x000ee20000100800 */
[----:B------:R-:W-:Y:S05]  /*27a60*/  WARPSYNC.ALL ;  /* 0x0000000000007948 */ /* 0x000fea0003800000 */
[----:B------:R-:W-:Y:S01]  /*27a70*/  ULDC.64 UR4, c[0x0][0xaf8] ;  /* 0x0002be0000047ab9 */ /* 0x000fe20000000a00 */
[----:B0-----:R-:W-:Y:S01]  /*27a80*/  VIADD R0, R18, 0x18400 ;  /* 0x0001840012007836 */ /* 0x001fe20000000000 */
[----:B------:R-:W-:Y:S01]  /*27a90*/  BAR.SYNC.DEFER_BLOCKING 0x8, 0x180 ;  /* 0x0206000000007b1d */ /* 0x000fe20000010000 */
[----:B------:R-:W-:-:S03]  /*27aa0*/  ISETP.NE.U32.AND P0, PT, RZ, UR4, PT ;  /* 0x00000004ff007c0c */ /* 0x000fc6000bf05070 */
[----:B------:R-:W-:Y:S02]  /*27ab0*/  LOP3.LUT P1, RZ, R0, 0x3ff, RZ, 0xc0, !PT ;  /* 0x000003ff00ff7812 */ /* 0x000fe4000782c0ff */
[----:B------:R-:W-:Y:S01]  /*27ac0*/  ISETP.NE.AND.EX P0, PT, RZ, UR5, PT, P0 ;  /* 0x00000005ff007c0c */ /* 0x000fe2000bf05300 */
[----:B------:R-:W-:Y:S01]  /*27ad0*/  BSSY B6, `(.L_x_3368) ;  /* 0x0000019000067945 */ /* 0x000fe20003800000 */
[----:B--2---:R-:W-:-:S04]  /*27ae0*/  SHF.R.S32.HI R0, RZ, 0x1f, R2 ;  /* 0x0000001fff007819 */ /* 0x004fc80000011402 */
[----:B------:R-:W-:Y:S02]  /*27af0*/  SEL R4, R0, RZ, !P0 ;  /* 0x000000ff00047207 */ /* 0x000fe40004000000 */
[----:B---3--:R-:W-:Y:S02]  /*27b00*/  SHF.R.S32.HI R3, RZ, 0x1f, R3 ;  /* 0x0000001fff037819 */ /* 0x008fe40000011403 */
[----:B------:R-:W-:Y:S01]  /*27b10*/  SEL R0, R2, RZ, !P0 ;  /* 0x000000ff02007207 */ /* 0x000fe20004000000 */
[----:B------:R0:W-:Y:S04]  /*27b20*/  STL [R1+0x4d0], R4 ;  /* 0x0004d00401007387 */ /* 0x0001e80000100800 */
[----:B------:R0:W-:Y:S04]  /*27b30*/  STL [R1+0x4ac], R0 ;  /* 0x0004ac0001007387 */ /* 0x0001e80000100800 */
[----:B------:R0:W-:Y:S01]  /*27b40*/  STL [R1+0x4c0], R3 ;  /* 0x0004c00301007387 */ /* 0x0001e20000100800 */
        /* <DEDUP_REMOVED lines=9> */
[----:B-1----:R-:W-:-:S02]  /*27be0*/  IMAD.U32 R7, RZ, RZ, UR9 ;  /* 0x00000009ff077e24 */ /* 0x002fc4000f8e00ff */
[----:B------:R-:W-:Y:S02]  /*27bf0*/  IMAD.U32 R10, RZ, RZ, UR4 ;  /* 0x00000004ff0a7e24 */ /* 0x000fe4000f8e00ff */
[----:B------:R-:W-:Y:S02]  /*27c00*/  IMAD.U32 R11, RZ, RZ, UR5 ;  /* 0x00000005ff0b7e24 */ /* 0x000fe4000f8e00ff */
[----:B------:R-:W-:Y:S02]  /*27c10*/  IMAD.MOV.U32 R8, RZ, RZ, 0x70 ;  /* 0x00000070ff087424 */ /* 0x000fe400078e00ff */
[----:B------:R-:W-:Y:S02]  /*27c20*/  IMAD.MOV.U32 R12, RZ, RZ, 0x1 ;  /* 0x00000001ff0c7424 */ /* 0x000fe400078e00ff */
[----:B------:R-:W-:-:S07]  /*27c30*/  IMAD.MOV.U32 R13, RZ, RZ, RZ ;  /* 0x000000ffff0d7224 */ /* 0x000fce00078e00ff */
[----:B------:R-:W-:-:S07]  /*27c40*/  LEPC R20, `(.L_x_3369) ;  /* 0x000000001014794e */ /* 0x000fce0000000000 */
[----:B0-----:R-:W-:Y:S05]  /*27c50*/  CALL.ABS.NOINC R2 ;  /* 0x0000000002007343 */ /* 0x001fea0003c00000 */
.L_x_3369:
[----:B------:R-:W-:Y:S05]  /*27c60*/  BSYNC B6 ;  /* 0x0000000000067941 */ /* 0x000fea0003800000 */
.L_x_3368:
[----:B------:R-:W2:Y:S01]  /*27c70*/  LDL R11, [R1+0x494] ;  /* 0x00049400010b7983 */ /* 0x000ea20000100800 */
[----:B-1----:R-:W1:Y:S01]  /*27c80*/  LDC R7, c[0x0][0x448] ;  /* 0x00011200ff077b82 */ /* 0x002e620000000800 */
[----:B------:R-:W-:Y:S01]  /*27c90*/  ULDC.64 UR4, c[0x0][0x298] ;  /* 0x0000a60000047ab9 */ /* 0x000fe20000000a00 */
[----:B------:R-:W-:Y:S01]  /*27ca0*/  ULDC.64 UR6, c[0x0][0x280] ;  /* 0x0000a00000067ab9 */ /* 0x000fe20000000a00 */
[----:B0-----:R-:W3:Y:S04]  /*27cb0*/  LDL R4, [R1+0x4c0] ;  /* 0x0004c00001047983 */ /* 0x001ee80000100800 */
[----:B------:R-:W4:Y:S04]  /*27cc0*/  LDL R9, [R1+0x49c] ;  /* 0x00049c0001097983 */ /* 0x000f280000100800 */
[----:B------:R-:W4:Y:S01]  /*27cd0*/  LDL R8, [R1+0x4d0] ;  /* 0x0004d00001087983 */ /* 0x000f220000100800 */
[----:B------:R-:W0:Y:S01]  /*27ce0*/  S2R R2, SR_TID.X ;  /* 0x0000000000027919 */ /* 0x000e220000002100 */
[----:B------:R-:W0:Y:S02]  /*27cf0*/  S2R R0, SR_TID.X ;  /* 0x0000000000007919 */ /* 0x000e240000002100 */
[----:B------:R-:W4:Y:S01]  /*27d00*/  LDL R6, [R1+0x4ac] ;  /* 0x0004ac0001067983 */ /* 0x000f220000100800 */
[----:B-1----:R-:W-:-:S13]  /*27d10*/  ISETP.NE.AND P0, PT, R7, 0x1, PT ;  /* 0x000000010700780c */ /* 0x002fda0003f05270 */
[----:B------:R-:W1:Y:S01]  /*27d20*/  @P0 LDC R3, c[0x0][0x450] ;  /* 0x00011400ff030b82 */ /* 0x000e620000000800 */
[----:B0-----:R-:W-:-:S04]  /*27d30*/  LOP3.LUT R2, R2, 0x7f, RZ, 0xc0, !PT ;  /* 0x0000007f02027812 */ /* 0x001fc800078ec0ff */
[----:B------:R-:W-:Y:S01]  /*27d40*/  SHF.R.U32.HI R2, RZ, 0x3, R2 ;  /* 0x00000003ff027819 */ /* 0x000fe20000011602 */
[----:B------:R-:W-:-:S05]  /*27d50*/  IMAD.SHL.U32 R0, R0, 0x10, RZ ;  /* 0x0000001000007824 */ /* 0x000fca00078e00ff */
[----:B------:R-:W-:Y:S02]  /*27d60*/  LOP3.LUT R0, R2, 0x70, R0, 0xf8, !PT ;  /* 0x0000007002007812 */ /* 0x000fe400078ef800 */
[----:B------:R-:W0:Y:S03]  /*27d70*/  @P0 LDC R2, c[0x0][0x44c] ;  /* 0x00011300ff020b82 */ /* 0x000e260000000800 */
[----:B--2---:R-:W-:-:S04]  /*27d80*/  IMAD.IADD R5, R0, 0x1, R11 ;  /* 0x0000000100057824 */ /* 0x004fc800078e020b */
        /* <DEDUP_REMOVED lines=8> */
[----:B------:R-:W-:-:S04]  /*27e10*/  IMAD.WIDE.U32 R2, R17, UR4, R2 ;  /* 0x0000000411027c25 */ /* 0x000fc8000f8e0002 */
[----:B------:R-:W-:Y:S01]  /*27e20*/  IMAD R3, R17, UR5, R3 ;  /* 0x0000000511037c24 */ /* 0x000fe2000f8e0203 */
[----:B------:R-:W-:Y:S02]  /*27e30*/  ULDC.64 UR4, c[0x0][0x2e0] ;  /* 0x0000b80000047ab9 */ /* 0x000fe40000000a00 */
[----:B------:R-:W-:Y:S02]  /*27e40*/  IMAD R4, R8, UR4, RZ ;  /* 0x0000000408047c24 */ /* 0x000fe4000f8e02ff */
[----:B------:R0:W5:Y:S01]  /*27e50*/  LDL R8, [R1+0x480] ;  /* 0x0004800001087983 */ /* 0x0001620000100800 */
[C---:B------:R-:W-:Y:S01]  /*27e60*/  IMAD.WIDE.U32 R2, R6.reuse, UR4, R2 ;  /* 0x0000000406027c25 */ /* 0x040fe2000f8e0002 */
[----:B------:R-:W1:Y:S03]  /*27e70*/  S2R R10, SR_TID.X ;  /* 0x00000000000a7919 */ /* 0x000e660000002100 */
        /* <DEDUP_REMOVED lines=11> */
[----:B------:R-:W-:Y:S01]  /*27f30*/  IMAD.IADD R3, R3, 0x1, R4 ;  /* 0x0000000103037824 */ /* 0x000fe200078e0204 */
[----:B------:R2:W-:Y:S01]  /*27f40*/  STL [R1+0x498], R5 ;  /* 0x0004980501007387 */ /* 0x0005e20000100800 */
[----:B-1----:R-:W-:Y:S02]  /*27f50*/  IMAD.SHL.U32 R9, R10, 0x8, RZ ;  /* 0x000000080a097824 */ /* 0x002fe400078e00ff */
[----:B------:R-:W-:-:S03]  /*27f60*/  IMAD R6, R6, UR4, RZ ;  /* 0x0000000406067c24 */ /* 0x000fc6000f8e02ff */
[----:B------:R-:W-:Y:S01]  /*27f70*/  LOP3.LUT R9, R9, 0x38, RZ, 0xc0, !PT ;  /* 0x0000003809097812 */ /* 0x000fe200078ec0ff */
[----:B--2---:R-:W-:Y:S01]  /*27f80*/  IMAD.WIDE.U32 R4, R0, UR4, R2 ;  /* 0x0000000400047c25 */ /* 0x004fe2000f8e0002 */
[----:B------:R-:W-:-:S03]  /*27f90*/  ULDC UR4, c[0x0][0x2b8] ;  /* 0x0000ae0000047ab9 */ /* 0x000fc60000000800 */
[----:B------:R-:W-:Y:S01]  /*27fa0*/  IMAD R0, R0, UR5, R6 ;  /* 0x0000000500007c24 */ /* 0x000fe2000f8e0206 */
[----:B------:R-:W-:-:S03]  /*27fb0*/  LEA R3, P1, R4, UR6, 0x1 ;  /* 0x0000000604037c11 */ /* 0x000fc6000f8208ff */
[----:B------:R-:W-:Y:S01]  /*27fc0*/  IMAD.IADD R0, R5, 0x1, R0 ;  /* 0x0000000105007824 */ /* 0x000fe200078e0200 */
[----:B------:R-:W-:Y:S01]  /*27fd0*/  ISETP.GE.AND P0, PT, R9, UR4, PT ;  /* 0x0000000409007c0c */ /* 0x000fe2000bf06270 */
[----:B------:R-:W-:Y:S01]  /*27fe0*/  UMOV UR4, 0xffffffff ;  /* 0xffffffff00047882 */ /* 0x000fe20000000000 */
[----:B------:R-:W-:Y:S02]  /*27ff0*/  LOP3.LUT R10, R10, 0x7f, RZ, 0xc0, !PT ;  /* 0x0000007f0a0a7812 */ /* 0x000fe400078ec0ff */
[----:B------:R-:W-:Y:S02]  /*28000*/  LEA.HI.X R0, R4, UR7, R0, 0x1, P1 ;  /* 0x0000000704007c11 */ /* 0x000fe400088f0c00 */
[----:B------:R-:W-:Y:S01]  /*28010*/  SHF.R.U32.HI R10, RZ, 0x3, R10 ;  /* 0x00000003ff0a7819 */ /* 0x000fe2000001160a */
[----:B0-----:R-:W-:Y:S06]  /*28020*/  BRA.DIV UR4, `(.L_x_3370) ;  /* 0x0000005204e47947 */ /* 0x001fec000b800000 */
[----:B------:R-:W2:Y:S04]  /*28030*/  LDL R4, [R1+0x4a0] ;  /* 0x0004a00001047983 */ /* 0x000ea80000100800 */
[----:B------:R-:W3:Y:S04]  /*28040*/  LDL.LU R6, [R1+0x494] ;  /* 0x0004940001067983 */ /* 0x000ee80000300800 */
[----:B------:R-:W0:Y:S01]  /*28050*/  SHFL.IDX PT, R5, R3, RZ, 0x181f ;  /* 0x00181fff03057589 */ /* 0x000e2200000e0000 */
[----:B--2---:R-:W-:-:S03]  /*28060*/  IMAD R2, R4, R7, RZ ;  /* 0x0000000704027224 */ /* 0x004fc600078e02ff */
[----:B------:R-:W1:Y:S01]  /*28070*/  SHFL.IDX PT, R4, R0, RZ, 0x181f ;  /* 0x00181fff00047589 */ /* 0x000e6200000e0000 */
[----:B---3--:R-:W-:-:S03]  /*28080*/  IMAD.IADD R10, R10, 0x1, R6 ;  /* 0x000000010a0a7824 */ /* 0x008fc600078e0206 */
[----:B------:R-:W2:Y:S01]  /*28090*/  SHFL.IDX PT, R6, R3, 0x1, 0x181f ;  /* 0x00381f0003067f89 */ /* 0x000ea200000e0000 */
[C---:B------:R-:W-:Y:S01]  /*280a0*/  VIADD R11, R10.reuse, 0x10 ;  /* 0x000000100a0b7836 */ /* 0x040fe20000000000 */
[CC--:B------:R-:W-:Y:S02]  /*280b0*/  ISETP.GE.AND P1, PT, R10.reuse, R2.reuse, PT ;  /* 0x000000020a00720c */ /* 0x0c0fe40003f26270 */
[----:B------:R-:W3:Y:S02]  /*280c0*/  SHFL.IDX PT, R7, R0, 0x1, 0x181f ;  /* 0x00381f0000077f89 */ /* 0x000ee400000e0000 */
[----:B------:R-:W-:Y:S02]  /*280d0*/  ISETP.GE.AND P2, PT, R11, R2, PT ;  /* 0x000000020b00720c */ /* 0x000fe40003f46270 */
[----:B------:R4:W-:Y:S04]  /*280e0*/  STL [R1+0x4c8], R11 ;  /* 0x0004c80b01007387 */ /* 0x0009e80000100800 */
[----:B------:R-:W-:Y:S03]  /*280f0*/  STL [R1+0x494], R10 ;  /* 0x0004940a01007387 */ /* 0x000fe60000100800 */
[----:B0-----:R-:W-:Y:S01]  /*28100*/  @!P1 LEA R5, P3, R9, R5, 0x1 ;  /* 0x0000000509059211 */ /* 0x001fe200078608ff */
[----:B----4-:R-:W-:-:S04]  /*28110*/  VIADD R11, R10, 0x20 ;  /* 0x000000200a0b7836 */ /* 0x010fc80000000000 */
[----:B-1----:R-:W-:Y:S01]  /*28120*/  @!P1 IMAD.X R4, RZ, RZ, R4, P3 ;  /* 0x000000ffff049224 */ /* 0x002fe200018e0604 */
[----:B------:R-:W-:Y:S04]  /*28130*/  STL [R1+0x4cc], R11 ;  /* 0x0004cc0b01007387 */ /* 0x000fe80000100800 */
[----:B------:R-:W-:-:S04]  /*28140*/  @!P1 LOP3.LUT R5, R5, R4, RZ, 0x3c, !PT ;  /* 0x0000000405059212 */ /* 0x000fc800078e3cff */
[----:B------:R-:W-:-:S04]  /*28150*/  @!P1 LOP3.LUT R4, R5, R4, RZ, 0x3c, !PT ;  /* 0x0000000405049212 */ /* 0x000fc800078e3cff */
[----:B------:R-:W-:-:S05]  /*28160*/  @!P1 LOP3.LUT R5, R5, R4, RZ, 0x3c, !PT ;  /* 0x0000000405059212 */ /* 0x000fca00078e3cff */
[----:B-----5:R2:W-:Y:S02]  /*28170*/  @!P1 LDGSTS.E.BYPASS.LTC128B.128 [R8+0x18400], desc[UR40][R4.64], !P0 ;  /* 0x1840000004089fae */ /* 0x0205e4000c101d68 */
[----:B--2---:R-:W-:Y:S02]  /*28180*/  @!P2 LEA R5, P1, R9, R6, 0x1 ;  /* 0x000000060905a211 */ /* 0x004fe400078208ff */
[----:B------:R-:W-:Y:S03]  /*28190*/  SHFL.IDX PT, R6, R0, 0x2, 0x181f ;  /* 0x00581f0000067f89 */ /* 0x000fe600000e0000 */
[----:B---3--:R-:W-:Y:S01]  /*281a0*/  @!P2 IMAD.X R4, RZ, RZ, R7, P1 ;  /* 0x000000ffff04a224 */ /* 0x008fe200008e0607 */
        /* <DEDUP_REMOVED lines=58> */
.L_x_3496:
        /* <DEDUP_REMOVED lines=12> */
.L_x_3371:
        /* <DEDUP_REMOVED lines=8> */
[----:B------:R-:W-:-:S03]  /*28690*/  ULDC.64 UR4, c[0x0][0x398] ;  /* 0x0000e60000047ab9 */ /* 0x000fc60000000a00 */
[----:B0-----:R-:W3:Y:S01]  /*286a0*/  LDL.LU R3, [R1+0x49c] ;  /* 0x00049c0001037983 */ /* 0x001ee20000300800 */
[----:B------:R-:W-:Y:S01]  /*286b0*/  VIADD R2, R18, 0x22400 ;  /* 0x0002240012027836 */ /* 0x000fe20000000000 */
[----:B------:R0:W-:Y:S01]  /*286c0*/  SYNCS.ARRIVE.TRANS64.A1T0 RZ, [R18+URZ+0x32400], RZ ;  /* 0x032400ff12ff79a7 */ /* 0x0001e2000810003f */
[----:B------:R-:W-:Y:S03]  /*286d0*/  BSSY B6, `(.L_x_3372) ;  /* 0x0000019000067945 */ /* 0x000fe60003800000 */
        /* <DEDUP_REMOVED lines=8> */
[----:B0-----:R-:W-:Y:S01]  /*28760*/  MOV R2, 0x0 ;  /* 0x0000000000027802 */ /* 0x001fe20000000f00 */
        /* <DEDUP_REMOVED lines=15> */
.L_x_3373:
[----:B------:R-:W-:Y:S05]  /*28860*/  BSYNC B6 ;  /* 0x0000000000067941 */ /* 0x000fea0003800000 */
.L_x_3372:
[----:B------:R-:W2:Y:S01]  /*28870*/  LDL.LU R5, [R1+0x49c] ;  /* 0x00049c0001057983 */ /* 0x000ea20000300800 */
[----:B------:R-:W1:Y:S01]  /*28880*/  LDC R7, c[0x0][0x448] ;  /* 0x00011200ff077b82 */ /* 0x000e620000000800 */
[----:B------:R-:W-:Y:S01]  /*28890*/  ULDC.64 UR4, c[0x0][0x3d8] ;  /* 0x0000f60000047ab9 */ /* 0x000fe20000000a00 */
[----:B------:R-:W-:Y:S01]  /*288a0*/  ULDC.64 UR6, c[0x0][0x390] ;  /* 0x0000e40000067ab9 */ /* 0x000fe20000000a00 */
[----:B0-----:R-:W2:Y:S04]  /*288b0*/  LDL.LU.64 R2, [R1+0x4c0] ;  /* 0x0004c00001027983 */ /* 0x001ea80000300a00 */
[----:B------:R-:W3:Y:S04]  /*288c0*/  LDL.LU R0, [R1+0x4d0] ;  /* 0x0004d00001007983 */ /* 0x000ee80000300800 */
[----:B------:R-:W4:Y:S04]  /*288d0*/  LDL.LU R4, [R1+0x4ac] ;  /* 0x0004ac0001047983 */ /* 0x000f280000300800 */
[----:B------:R-:W5:Y:S01]  /*288e0*/  LDL.LU R8, [R1+0x498] ;  /* 0x0004980001087983 */ /* 0x000f620000300800 */
[----:B------:R-:W0:Y:S01]  /*288f0*/  S2R R9, SR_TID.X ;  /* 0x0000000000097919 */ /* 0x000e220000002100 */
[----:B-1----:R-:W-:Y:S01]  /*28900*/  ISETP.NE.AND P0, PT, R7, 0x1, PT ;  /* 0x000000010700780c */ /* 0x002fe20003f05270 */
[----:B--2---:R-:W-:-:S12]  /*28910*/  IMAD.MOV.U32 R3, RZ, RZ, R5 ;  /* 0x000000ffff037224 */ /* 0x004fd800078e0005 */
[----:B------:R-:W1:Y:S01]  /*28920*/  @P0 LDC R5, c[0x0][0x450] ;  /* 0x00011400ff050b82 */ /* 0x000e620000000800 */
[----:B------:R-:W-:-:S04]  /*28930*/  IMAD.WIDE.U32 R2, R17, UR4, R2 ;  /* 0x0000000411027c25 */ /* 0x000fc8000f8e0002 */
[----:B------:R-:W-:Y:S01]  /*28940*/  IMAD R3, R17, UR5, R3 ;  /* 0x0000000511037c24 */ /* 0x000fe2000f8e0203 */
[----:B------:R-:W-:Y:S02]  /*28950*/  ULDC.64 UR4, c[0x0][0x3e0] ;  /* 0x0000f80000047ab9 */ /* 0x000fe40000000a00 */
[----:B---3--:R-:W-:Y:S02]  /*28960*/  IMAD R0, R0, UR4, RZ ;  /* 0x0000000400007c24 */ /* 0x008fe4000f8e02ff */
[----:B----4-:R-:W-:-:S04]  /*28970*/  IMAD.WIDE.U32 R2, R4, UR4, R2 ;  /* 0x0000000404027c25 */ /* 0x010fc8000f8e0002 */
[----:B------:R-:W-:Y:S01]  /*28980*/  IMAD R0, R4, UR5, R0 ;  /* 0x0000000504007c24 */ /* 0x000fe2000f8e0200 */
[----:B------:R-:W-:Y:S01]  /*28990*/  ULDC.64 UR4, c[0x0][0x3d0] ;  /* 0x0000f40000047ab9 */ /* 0x000fe20000000a00 */
[----:B------:R-:W2:Y:S02]  /*289a0*/  @P0 LDC R4, c[0x0][0x44c] ;  /* 0x00011300ff040b82 */ /* 0x000ea40000000800 */
[----:B------:R-:W-:Y:S02]  /*289b0*/  IMAD.IADD R3, R3, 0x1, R0 ;  /* 0x0000000103037824 */ /* 0x000fe400078e0200 */
[----:B-----5:R-:W-:Y:S02]  /*289c0*/  IMAD.MOV.U32 R0, RZ, RZ, R8 ;  /* 0x000000ffff007224 */ /* 0x020fe400078e0008 */
[----:B--2---:R-:W-:-:S05]  /*289d0*/  @P0 IMAD.HI.U32 R4, R8, R4, RZ ;  /* 0x0000000408040227 */ /* 0x004fca00078e00ff */
[----:B-1----:R-:W-:-:S04]  /*289e0*/  @P0 SHF.R.U32.HI R0, RZ, R5, R4 ;  /* 0x00000005ff000219 */ /* 0x002fc80000011604 */
[--C-:B------:R-:W-:Y:S01]  /*289f0*/  SHF.R.S32.HI R4, RZ, 0x1f, R0.reuse ;  /* 0x0000001fff047819 */ /* 0x100fe20000011400 */
[----:B------:R-:W-:Y:S02]  /*28a00*/  IMAD.MOV R6, RZ, RZ, -R0 ;  /* 0x000000ffff067224 */ /* 0x000fe400078e0a00 */
[----:B------:R-:W-:-:S04]  /*28a10*/  IMAD.WIDE.U32 R2, R0, UR4, R2 ;  /* 0x0000000400027c25 */ /* 0x000fc8000f8e0002 */
[----:B------:R-:W-:Y:S02]  /*28a20*/  IMAD R4, R4, UR4, RZ ;  /* 0x0000000404047c24 */ /* 0x000fe4000f8e02ff */
[----:B------:R-:W-:Y:S02]  /*28a30*/  IMAD R6, R7, R6, R8 ;  /* 0x0000000607067224 */ /* 0x000fe400078e0208 */
[----:B------:R-:W-:Y:S01]  /*28a40*/  IMAD R0, R0, UR5, R4 ;  /* 0x0000000500007c24 */ /* 0x000fe2000f8e0204 */
[----:B------:R-:W-:Y:S01]  /*28a50*/  ULDC.64 UR4, c[0x0][0x3c8] ;  /* 0x0000f20000047ab9 */ /* 0x000fe20000000a00 */
[----:B0-----:R-:W-:Y:S02]  /*28a60*/  IMAD.SHL.U32 R8, R9, 0x8, RZ ;  /* 0x0000000809087824 */ /* 0x001fe400078e00ff */
[----:B------:R-:W-:Y:S01]  /*28a70*/  IMAD.IADD R3, R3, 0x1, R0 ;  /* 0x0000000103037824 */ /* 0x000fe200078e0200 */
[----:B------:R-:W-:Y:S01]  /*28a80*/  SHF.R.S32.HI R0, RZ, 0x1f, R6 ;  /* 0x0000001fff007819 */ /* 0x000fe20000011406 */
[----:B------:R-:W-:Y:S01]  /*28a90*/  IMAD.SHL.U32 R9, R9, 0x8, RZ ;  /* 0x0000000809097824 */ /* 0x000fe200078e00ff */
[----:B------:R-:W-:Y:S01]  /*28aa0*/  LOP3.LUT R8, R8, 0x38, RZ, 0xc0, !PT ;  /* 0x0000003808087812 */ /* 0x000fe200078ec0ff */
[----:B------:R-:W-:-:S03]  /*28ab0*/  IMAD.WIDE.U32 R4, R6, UR4, R2 ;  /* 0x0000000406047c25 */ /* 0x000fc6000f8e0002 */
[----:B------:R-:W-:Y:S01]  /*28ac0*/  LOP3.LUT R9, R9, 0x38, RZ, 0xc0, !PT ;  /* 0x0000003809097812 */ /* 0x000fe200078ec0ff */
[----:B------:R-:W-:Y:S01]  /*28ad0*/  IMAD R0, R0, UR4, RZ ;  /* 0x0000000400007c24 */ /* 0x000fe2000f8e02ff */
[----:B------:R-:W-:Y:S01]  /*28ae0*/  ULDC UR4, c[0x0][0x3b8] ;  /* 0x0000ee0000047ab9 */ /* 0x000fe20000000800 */
[----:B------:R-:W-:Y:S02]  /*28af0*/  LEA R2, P4, R4, UR6, 0x1 ;  /* 0x0000000604027c11 */ /* 0x000fe4000f8808ff */
[----:B------:R-:W-:Y:S01]  /*28b00*/  IMAD R6, R6, UR5, R0 ;  /* 0x0000000506067c24 */ /* 0x000fe2000f8e0200 */
[C---:B------:R-:W-:Y:S02]  /*28b10*/  LOP3.LUT R11, R9.reuse, 0x40, RZ, 0xfc, !PT ;  /* 0x00000040090b7812 */ /* 0x040fe400078efcff */
[----:B------:R-:W-:Y:S01]  /*28b20*/  LOP3.LUT R10, R9, 0x80, RZ, 0xfc, !PT ;  /* 0x00000080090a7812 */ /* 0x000fe200078efcff */
[----:B------:R-:W-:Y:S01]  /*28b30*/  IMAD.IADD R0, R5, 0x1, R6 ;  /* 0x0000000105007824 */ /* 0x000fe200078e0206 */
[----:B------:R-:W-:-:S02]  /*28b40*/  LOP3.LUT R9, R9, 0xc0, RZ, 0xfc, !PT ;  /* 0x000000c009097812 */ /* 0x000fc400078efcff */
[----:B------:R-:W-:Y:S02]  /*28b50*/  ISETP.GE.AND P3, PT, R8, UR4, PT ;  /* 0x0000000408007c0c */ /* 0x000fe4000bf66270 */
[----:B------:R-:W-:Y:S02]  /*28b60*/  ISETP.GE.AND P2, PT, R11, UR4, PT ;  /* 0x000000040b007c0c */ /* 0x000fe4000bf46270 */
[----:B------:R-:W-:Y:S02]  /*28b70*/  ISETP.GE.AND P1, PT, R10, UR4, PT ;  /* 0x000000040a007c0c */ /* 0x000fe4000bf26270 */
[----:B------:R-:W-:Y:S01]  /*28b80*/  ISETP.GE.AND P0, PT, R9, UR4, PT ;  /* 0x0000000409007c0c */ /* 0x000fe2000bf06270 */
[----:B------:R-:W-:Y:S01]  /*28b90*/  UMOV UR4, 0xffffffff ;  /* 0xffffffff00047882 */ /* 0x000fe20000000000 */
[----:B------:R-:W-:Y:S02]  /*28ba0*/  LEA.HI.X R0, R4, UR7, R0, 0x1, P4 ;  /* 0x0000000704007c11 */ /* 0x000fe4000a0f0c00 */
[----:B------:R-:W-:Y:S09]  /*28bb0*/  BRA.DIV UR4, `(.L_x_3374) ;  /* 0x0000005204c87947 */ /* 0x000ff2000b800000 */
[----:B------:R-:W2:Y:S04]  /*28bc0*/  LDL.LU R10, [R1+0x4a0] ;  /* 0x0004a000010a7983 */ /* 0x000ea80000300800 */
[----:B------:R-:W3:Y:S04]  /*28bd0*/  LDL.LU R5, [R1+0x494] ;  /* 0x0004940001057983 */ /* 0x000ee80000300800 */
[----:B------:R-:W4:Y:S04]  /*28be0*/  LDL.LU R4, [R1+0x4c8] ;  /* 0x0004c80001047983 */ /* 0x000f280000300800 */
[----:B------:R-:W5:Y:S04]  /*28bf0*/  LDL R9, [R1+0x480] ;  /* 0x0004800001097983 */ /* 0x000f680000100800 */
[----:B------:R-:W5:Y:S04]  /*28c00*/  LDL.LU R11, [R1+0x4cc] ;  /* 0x0004cc00010b7983 */ /* 0x000f680000300800 */
[----:B------:R-:W5:Y:S04]  /*28c10*/  LDL.LU R12, [R1+0x4d8] ;  /* 0x0004d800010c7983 */ /* 0x000f680000300800 */
[----:B------:R-:W-:Y:S01]  /*28c20*/  SHFL.IDX PT, R6, R0, 0x1, 0x181f ;  /* 0x00381f0000067f89 */ /* 0x000fe200000e0000 */
[----:B--2---:R-:W-:-:S03]  /*28c30*/  IMAD R3, R10, R7, RZ ;  /* 0x000000070a037224 */ /* 0x004fc600078e02ff */
[----:B------:R-:W2:Y:S02]  /*28c40*/  LDL.LU R10, [R1+0x4d4] ;  /* 0x0004d400010a7983 */ /* 0x000ea40000300800 */
[-C--:B---3--:R-:W-:Y:S02]  /*28c50*/  ISETP.GE.AND P5, PT, R5, R3.reuse, PT ;  /* 0x000000030500720c */ /* 0x088fe40003fa6270 */
[----:B------:R-:W0:Y:S01]  /*28c60*/  SHFL.IDX PT, R5, R2, RZ, 0x181f ;  /* 0x00181fff02057589 */ /* 0x000e2200000e0000 */
[----:B----4-:R-:W-:-:S03]  /*28c70*/  ISETP.GE.AND P4, PT, R4, R3, PT ;  /* 0x000000030400720c */ /* 0x010fc60003f86270 */
[----:B------:R-:W1:Y:S07]  /*28c80*/  SHFL.IDX PT, R4, R0, RZ, 0x181f ;  /* 0x00181fff00047589 */ /* 0x000e6e00000e0000 */
        /* <DEDUP_REMOVED lines=17> */
[----:B------:R-:W3:Y:S04]  /*28da0*/  LDL.LU R11, [R1+0x4dc] ;  /* 0x0004dc00010b7983 */ /* 0x000ee80000300800 */
        /* <DEDUP_REMOVED lines=47> */
.L_x_3514:
        /* <DEDUP_REMOVED lines=14> */
.L_x_3376:
[----:B------:R-:W-:Y:S05]  /*29180*/  BSYNC B0 ;  /* 0x0000000000007941 */ /* 0x000fea0003800000 */
.L_x_3375:
[----:B------:R-:W-:Y:S01]  /*29190*/  NOP ;  /* 0x0000000000007918 */ /* 0x000fe20000000000 */
[----:B------:R-:W-:-:S13]  /*291a0*/  PLOP3.LUT P0, PT, PT, PT, PT, 0x80, 0x0 ;  /* 0x000000000000781c */ /* 0x000fda0003f0f070 */
.L_x_3377:
        /* <DEDUP_REMOVED lines=18> */
.L_x_3515:
[----:B------:R-:W-:Y:S05]  /*292d0*/  BSYNC B0 ;  /* 0x0000000000007941 */ /* 0x000fea0003800000 */
.L_x_3378:
        /* <DEDUP_REMOVED lines=13> */
.L_x_3516:
[----:B------:R-:W-:Y:S05]  /*293b0*/  BSYNC B1 ;  /* 0x0000000000017941 */ /* 0x000fea0003800000 */
.L_x_3382:
        /* <DEDUP_REMOVED lines=9> */
.L_x_3385:
[----:B------:R-:W-:Y:S05]  /*29450*/  BSYNC B1 ;  /* 0x0000000000017941 */ /* 0x000fea0003800000 */
.L_x_3384:
        /* <DEDUP_REMOVED lines=12> */
.L_x_3386:
        /* <DEDUP_REMOVED lines=15> */
.L_x_3387:
        /* <DEDUP_REMOVED lines=15> */
.L_x_3388:
        /* <DEDUP_REMOVED lines=15> */
.L_x_3389:
        /* <DEDUP_REMOVED lines=10> */
.L_x_3381:
[----:B------:R-:W-:Y:S05]  /*29890*/  BSYNC B0 ;  /* 0x0000000000007941 */ /* 0x000fea0003800000 */
.L_x_3380:
[----:B------:R-:W0:Y:S04]  /*298a0*/  LDL R4, [R1+0x4b4] ;  /* 0x0004b40001047983 */ /* 0x000e280000100800 */
[----:B------:R-:W3:Y:S01]  /*298b0*/  LDL R5, [R1+0x48c] ;  /* 0x00048c0001057983 */ /* 0x000ee20000100800 */
[----:B------:R-:W-:Y:S01]  /*298c0*/  BSSY B0, `(.L_x_3390) ;  /* 0x00001f8000007945 */ /* 0x000fe20003800000 */
[----:B0-----:R-:W-:-:S05]  /*298d0*/  VIADD R0, R4, 0xfffffffe ;  /* 0xfffffffe04007836 */ /* 0x001fca0000000000 */
[----:B---3--:R-:W-:-:S13]  /*298e0*/  ISETP.GE.AND P0, PT, R0, R5, PT ;  /* 0x000000050000720c */ /* 0x008fda0003f06270 */
[----:B------:R-:W-:Y:S05]  /*298f0*/  @!P0 BRA `(.L_x_3391) ;  /* 0x0000001c00d08947 */ /* 0x000fea0003800000 */
[----:B------:R-:W3:Y:S04]  /*29900*/  LDL.LU R9, [R1+0x4ec] ;  /* 0x0004ec0001097983 */ /* 0x000ee80000300800 */
[----:B------:R-:W4:Y:S04]  /*29910*/  LDL.LU R8, [R1+0x4bc] ;  /* 0x0004bc0001087983 */ /* 0x000f280000300800 */
[----:B------:R-:W5:Y:S04]  /*29920*/  LDL.LU R7, [R1+0x4f0] ;  /* 0x0004f00001077983 */ /* 0x000f680000300800 */
[----:B--2---:R-:W2:Y:S04]  /*29930*/  LDL.LU R6, [R1+0x4b8] ;  /* 0x0004b80001067983 */ /* 0x004ea80000300800 */
[----:B------:R-:W2:Y:S01]  /*29940*/  LDL.LU R4, [R1+0x4f4] ;  /* 0x0004f40001047983 */ /* 0x000ea20000300800 */
[----:B------:R-:W-:Y:S01]  /*29950*/  BSSY B2, `(.L_x_3392) ;  /* 0x00000ad000027945 */ /* 0x000fe20003800000 */
[----:B---3--:R-:W-:-:S04]  /*29960*/  VIADD R2, R9, 0x1 ;  /* 0x0000000109027836 */ /* 0x008fc80000000000 */
[----:B----4-:R-:W-:Y:S01]  /*29970*/  IMAD R2, R2, R8, RZ ;  /* 0x0000000802027224 */ /* 0x010fe200078e02ff */
[----:B------:R-:W-:Y:S02]  /*29980*/  LOP3.LUT R8, RZ, R5, RZ, 0x33, !PT ;  /* 0x00000005ff087212 */ /* 0x000fe400078e33ff */
[----:B-----5:R-:W-:Y:S02]  /*29990*/  LOP3.LUT R3, RZ, R7, RZ, 0x33, !PT ;  /* 0x00000007ff037212 */ /* 0x020fe400078e33ff */
[----:B------:R-:W-:-:S04]  /*299a0*/  LOP3.LUT R2, RZ, R2, RZ, 0x33, !PT ;  /* 0x00000002ff027212 */ /* 0x000fc800078e33ff */
[----:B--2---:R-:W-:Y:S02]  /*299b0*/  VIADDMNMX R2, R2, -R6, R3, !PT ;  /* 0x8000000602027246 */ /* 0x004fe40007800103 */
        /* <DEDUP_REMOVED lines=9> */
[----:B------:R-:W3:Y:S01]  /*29a50*/  LDL R5, [R1+0x490] ;  /* 0x0004900001057983 */ /* 0x000ee20000100800 */
[----:B------:R-:W-:-:S05]  /*29a60*/  VIADD R19, R19, 0x1 ;  /* 0x0000000113137836 */ /* 0x000fca0000000000 */
[----:B------:R-:W-:-:S04]  /*29a70*/  ISETP.NE.AND P0, PT, R19, 0x2, PT ;  /* 0x000000021300780c */ /* 0x000fc80003f05270 */
[----:B------:R-:W-:Y:S01]  /*29a80*/  SEL R2, RZ, 0x1, P0 ;  /* 0x00000001ff027807 */ /* 0x000fe20000000000 */
[----:B------:R-:W-:Y:S01]  /*29a90*/  BSSY B1, `(.L_x_3394) ;  /* 0x0000096000017945 */ /* 0x000fe20003800000 */
[----:B------:R-:W-:Y:S02]  /*29aa0*/  SEL R19, R19, RZ, P0 ;  /* 0x000000ff13137207 */ /* 0x000fe40000000000 */
[----:B--2---:R-:W-:-:S05]  /*29ab0*/  LOP3.LUT R9, R9, R2, RZ, 0x3c, !PT ;  /* 0x0000000209097212 */ /* 0x004fca00078e3cff */
[----:B------:R0:W-:Y:S01]  /*29ac0*/  STL [R1+0x484], R9 ;  /* 0x0004840901007387 */ /* 0x0001e20000100800 */
[----:B---3--:R-:W-:-:S13]  /*29ad0*/  LOP3.LUT P2, RZ, R5, 0x1, RZ, 0xc0, !PT ;  /* 0x0000000105ff7812 */ /* 0x008fda000784c0ff */
[----:B0-----:R-:W-:Y:S05]  /*29ae0*/  @!P2 BRA `(.L_x_3395) ;  /* 0x000000080040a947 */ /* 0x001fea0003800000 */
[----:B------:R-:W-:Y:S02]  /*29af0*/  ULDC.64 UR4, c[0x0][0x418] ;  /* 0x0001060000047ab9 */ /* 0x000fe40000000a00 */
[----:B------:R-:W-:-:S04]  /*29b00*/  ISETP.NE.U32.AND P0, PT, RZ, UR4, PT ;  /* 0x00000004ff007c0c */ /* 0x000fc8000bf05070 */
[----:B------:R-:W-:-:S13]  /*29b10*/  ISETP.NE.AND.EX P0, PT, RZ, UR5, PT, P0 ;  /* 0x00000005ff007c0c */ /* 0x000fda000bf05300 */
[----:B------:R-:W-:Y:S05]  /*29b20*/  @!P0 BRA `(.L_x_3396) ;  /* 0x00000000004c8947 */ /* 0x000fea0003800000 */
[----:B------:R-:W2:Y:S01]  /*29b30*/  LDL R10, [R1+0x478] ;  /* 0x00047800010a7983 */ /* 0x000ea20000100800 */
        /* <DEDUP_REMOVED lines=18> */
.L_x_3396:
[----:B------:R-:W1:Y:S01]  /*29c60*/  S2R R2, SR_TID.X ;  /* 0x0000000000027919 */ /* 0x000e620000002100 */
[----:B0-----:R-:W-:Y:S01]  /*29c70*/  SHF.L.U32 R6, R9, 0x1f, RZ ;  /* 0x0000001f09067819 */ /* 0x001fe200000006ff */
[----:B------:R-:W-:Y:S01]  /*29c80*/  BSSY B3, `(.L_x_3397) ;  /* 0x0000006000037945 */ /* 0x000fe20003800000 */
[----:B-1----:R-:W-:Y:S01]  /*29c90*/  LOP3.LUT R3, R2, 0x7f, RZ, 0xc0, !PT ;  /* 0x0000007f02037812 */ /* 0x002fe200078ec0ff */
[----:B------:R-:W-:-:S03]  /*29ca0*/  IMAD R2, R19, 0x8, R18 ;  /* 0x0000000813027824 */ /* 0x000fc600078e0212 */
[----:B------:R-:W-:Y:S01]  /*29cb0*/  ISETP.NE.AND P1, PT, R3, RZ, PT ;  /* 0x000000ff0300720c */ /* 0x000fe20003f25270 */
[----:B------:R-:W0:Y:S02]  /*29cc0*/  SYNCS.PHASECHK.TRANS64.TRYWAIT P0, [R2+URZ+0x32440], R6 ;  /* 0x03244006020075a7 */ /* 0x000e24000800017f */
[----:B0-----:R-:W-:Y:S10]  /*29cd0*/  @!P0 BRA `(.L_x_3398) ;  /* 0x0000005000088947 */ /* 0x001ff40003800000 */
.L_x_3517:
[----:B------:R-:W-:Y:S05]  /*29ce0*/  BSYNC B3 ;  /* 0x0000000000037941 */ /* 0x000fea0003800000 */
.L_x_3397:
[----:B------:R-:W-:Y:S04]  /*29cf0*/  BSSY B3, `(.L_x_3399) ;  /* 0x0000009000037945 */ /* 0x000fe80003800000 */
[----:B------:R-:W-:Y:S05]  /*29d00*/  @P1 BRA `(.L_x_3400) ;  /* 0x00000000001c1947 */ /* 0x000fea0003800000 */
[----:B------:R-:W1:Y:S02]  /*29d10*/  S2R R3, SR_TID.X ;  /* 0x0000000000037919 */ /* 0x000e640000002100 */
[----:B-1----:R-:W-:Y:S01]  /*29d20*/  LOP3.LUT R5, R3, 0x1f, RZ, 0xc0, !PT ;  /* 0x0000001f03057812 */ /* 0x002fe200078ec0ff */
[----:B------:R-:W-:-:S03]  /*29d30*/  IMAD.MOV.U32 R3, RZ, RZ, 0x3000 ;  /* 0x00003000ff037424 */ /* 0x000fc600078e00ff */
[----:B------:R-:W-:Y:S01]  /*29d40*/  ISETP.NE.AND P0, PT, R5, RZ, PT ;  /* 0x000000ff0500720c */ /* 0x000fe20003f05270 */
[----:B------:R1:W-:-:S12]  /*29d50*/  SYNCS.ARRIVE.TRANS64 RZ, [R2+URZ+0x32430], R3 ;  /* 0x0324300302ff79a7 */ /* 0x0003d8000800003f */
[----:B-1----:R-:W-:Y:S05]  /*29d60*/  @!P0 BRA `(.L_x_3400) ;  /* 0x0000000000048947 */ /* 0x002fea0003800000 */
[----:B------:R-:W-:Y:S01]  /*29d70*/  BPT.TRAP 0x1 ;  /* 0x000000040000795c */ /* 0x000fe20000300000 */
.L_x_3400:
[----:B------:R-:W-:Y:S05]  /*29d80*/  BSYNC B3 ;  /* 0x0000000000037941 */ /* 0x000fea0003800000 */
.L_x_3399:
        /* <DEDUP_REMOVED lines=12> */
.L_x_3401:
        /* <DEDUP_REMOVED lines=13> */
.L_x_3518:
[----:B------:R-:W-:Y:S05]  /*29f20*/  BSYNC B3 ;  /* 0x0000000000037941 */ /* 0x000fea0003800000 */
.L_x_3402:
        /* <DEDUP_REMOVED lines=11> */
.L_x_3405:
[----:B------:R-:W-:Y:S05]  /*29fe0*/  BSYNC B3 ;  /* 0x0000000000037941 */ /* 0x000fea0003800000 */
.L_x_3404:
        /* <DEDUP_REMOVED lines=9> */
.L_x_3406:
        /* <DEDUP_REMOVED lines=15> */
.L_x_3407:
        /* <DEDUP_REMOVED lines=15> */
.L_x_3408:
        /* <DEDUP_REMOVED lines=15> */
.L_x_3409:
        /* <DEDUP_REMOVED lines=10> */
.L_x_3395:
[----:B------:R-:W-:Y:S05]  /*2a3f0*/  BSYNC B1 ;  /* 0x0000000000017941 */ /* 0x000fea0003800000 */
.L_x_3394:
[----:B------:R-:W2:Y:S02]  /*2a400*/  LDL.LU R5, [R1+0x4b4] ;  /* 0x0004b40001057983 */ /* 0x000ea40000300800 */
[----:B--2---:R-:W-:-:S07]  /*2a410*/  VIADD R0, R5, 0xfffffffd ;  /* 0xfffffffd05007836 */ /* 0x004fce0000000000 */
.L_x_3393:
[----:B------:R-:W-:Y:S05]  /*2a420*/  BSYNC B2 ;  /* 0x0000000000027941 */ /* 0x000fea0003800000 */
.L_x_3392:
[----:B------:R-:W-:-:S05]  /*2a430*/  VIADD R8, R8, 0xfffffffe ;  /* 0xfffffffe08087836 */ /* 0x000fca0000000000 */
[----:B------:R-:W-:-:S13]  /*2a440*/  ISETP.NE.AND P0, PT, R8, R4, PT ;  /* 0x000000040800720c */ /* 0x000fda0003f05270 */
[----:B------:R-:W-:Y:S05]  /*2a450*/  @!P0 BRA `(.L_x_3391) ;  /* 0x0000001000f88947 */ /* 0x000fea0003800000 */
.L_x_3442:
        /* <DEDUP_REMOVED lines=35> */
.L_x_3412:
[----:B------:R-:W0:Y:S01]  /*2a690*/  S2R R2, SR_TID.X ;  /* 0x0000000000027919 */ /* 0x000e220000002100 */
[----:B------:R-:W-:Y:S01]  /*2a6a0*/  SHF.L.U32 R3, R6, 0x1f, RZ ;  /* 0x0000001f06037819 */ /* 0x000fe200000006ff */
[----:B------:R-:W-:Y:S01]  /*2a6b0*/  BSSY B2, `(.L_x_3413) ;  /* 0x0000006000027945 */ /* 0x000fe20003800000 */
[----:B0-----:R-:W-:Y:S01]  /*2a6c0*/  LOP3.LUT R4, R2, 0x7f, RZ, 0xc0, !PT ;  /* 0x0000007f02047812 */ /* 0x001fe200078ec0ff */
[----:B------:R-:W-:-:S03]  /*2a6d0*/  IMAD R2, R7, 0x8, R18 ;  /* 0x0000000807027824 */ /* 0x000fc600078e0212 */
[----:B------:R-:W-:Y:S01]  /*2a6e0*/  ISETP.NE.AND P1, PT, R4, RZ, PT ;  /* 0x000000ff0400720c */ /* 0x000fe20003f25270 */
[----:B------:R-:W0:Y:S02]  /*2a6f0*/  SYNCS.PHASECHK.TRANS64.TRYWAIT P0, [R2+URZ+0x32440], R3 ;  /* 0x03244003020075a7 */ /* 0x000e24000800017f */
[----:B0-----:R-:W-:Y:S10]  /*2a700*/  @!P0 BRA `(.L_x_3414) ;  /* 0x0000004400a48947 */ /* 0x001ff40003800000 */
.L_x_3519:
[----:B------:R-:W-:Y:S05]  /*2a710*/  BSYNC B2 ;  /* 0x0000000000027941 */ /* 0x000fea0003800000 */
.L_x_3413:
        /* <DEDUP_REMOVED lines=9> */
.L_x_3416:
[----:B------:R-:W-:Y:S05]  /*2a7b0*/  BSYNC B2 ;  /* 0x0000000000027941 */ /* 0x000fea0003800000 */
.L_x_3415:
        /* <DEDUP_REMOVED lines=12> */
.L_x_3417:
        /* <DEDUP_REMOVED lines=13> */
.L_x_3520:
[----:B------:R-:W-:Y:S05]  /*2a950*/  BSYNC B2 ;  /* 0x0000000000027941 */ /* 0x000fea0003800000 */
.L_x_3418:
        /* <DEDUP_REMOVED lines=11> */
.L_x_3421:
[----:B------:R-:W-:Y:S05]  /*2aa10*/  BSYNC B2 ;  /* 0x0000000000027941 */ /* 0x000fea0003800000 */
.L_x_3420:
        /* <DEDUP_REMOVED lines=9> */
.L_x_3422:
        /* <DEDUP_REMOVED lines=15> */
.L_x_3423:
        /* <DEDUP_REMOVED lines=15> */
.L_x_3424:
        /* <DEDUP_REMOVED lines=15> */
.L_x_3425:
        /* <DEDUP_REMOVED lines=10> */
.L_x_3411:
[----:B------:R-:W-:Y:S05]  /*2ae20*/  BSYNC B1 ;  /* 0x0000000000017941 */ /* 0x000fea0003800000 */
.L_x_3410:
        /* <DEDUP_REMOVED lines=10> */
[----:B0-----:R-:W-:Y:S05]  /*2aed0*/  @!P2 BRA `(.L_x_3427) ;  /* 0x000000080044a947 */ /* 0x001fea0003800000 */
        /* <DEDUP_REMOVED lines=24> */
.L_x_3428:
[----:B------:R-:W0:Y:S01]  /*2b060*/  S2R R2, SR_TID.X ;  /* 0x0000000000027919 */ /* 0x000e220000002100 */
[----:B------:R-:W-:Y:S01]  /*2b070*/  IMAD R3, R19, 0x8, R18 ;  /* 0x0000000813037824 */ /* 0x000fe200078e0212 */
[----:B------:R-:W-:Y:S01]  /*2b080*/  BSSY B2, `(.L_x_3429) ;  /* 0x0000006000027945 */ /* 0x000fe20003800000 */
[----:B0-----:R-:W-:Y:S02]  /*2b090*/  LOP3.LUT R4, R2, 0x7f, RZ, 0xc0, !PT ;  /* 0x0000007f02047812 */ /* 0x001fe400078ec0ff */
[----:B------:R-:W-:Y:S02]  /*2b0a0*/  SHF.L.U32 R2, R8, 0x1f, RZ ;  /* 0x0000001f08027819 */ /* 0x000fe400000006ff */
[----:B------:R-:W-:Y:S02]  /*2b0b0*/  ISETP.NE.AND P1, PT, R4, RZ, PT ;  /* 0x000000ff0400720c */ /* 0x000fe40003f25270 */
[----:B------:R-:W0:Y:S02]  /*2b0c0*/  SYNCS.PHASECHK.TRANS64.TRYWAIT P0, [R3+URZ+0x32440], R2 ;  /* 0x03244002030075a7 */ /* 0x000e24000800017f */
[----:B0-----:R-:W-:Y:S09]  /*2b0d0*/  @!P0 BRA `(.L_x_3430) ;  /* 0x0000003c00588947 */ /* 0x001ff20003800000 */
.L_x_3521:
[----:B------:R-:W-:Y:S05]  /*2b0e0*/  BSYNC B2 ;  /* 0x0000000000027941 */ /* 0x000fea0003800000 */
.L_x_3429:
        /* <DEDUP_REMOVED lines=9> */
.L_x_3432:
[----:B------:R-:W-:Y:S05]  /*2b180*/  BSYNC B2 ;  /* 0x0000000000027941 */ /* 0x000fea0003800000 */
.L_x_3431:
        /* <DEDUP_REMOVED lines=12> */
.L_x_3433:
        /* <DEDUP_REMOVED lines=13> */
.L_x_3522:
[----:B------:R-:W-:Y:S05]  /*2b320*/  BSYNC B2 ;  /* 0x0000000000027941 */ /* 0x000fea0003800000 */
.L_x_3434:
        /* <DEDUP_REMOVED lines=11> */
.L_x_3437:
[----:B------:R-:W-:Y:S05]  /*2b3e0*/  BSYNC B2 ;  /* 0x0000000000027941 */ /* 0x000fea0003800000 */
.L_x_3436:
        /* <DEDUP_REMOVED lines=9> */
.L_x_3438:
        /* <DEDUP_REMOVED lines=15> */
.L_x_3439:
        /* <DEDUP_REMOVED lines=15> */
.L_x_3440:
        /* <DEDUP_REMOVED lines=15> */
.L_x_3441:
        /* <DEDUP_REMOVED lines=10> */
.L_x_3427:
[----:B------:R-:W-:Y:S05]  /*2b7f0*/  BSYNC B1 ;  /* 0x0000000000017941 */ /* 0x000fea0003800000 */
.L_x_3426:
[----:B------:R-:W2:Y:S01]  /*2b800*/  LDL R5, [R1+0x48c] ;  /* 0x00048c0001057983 */ /* 0x000ea20000100800 */
[----:B------:R-:W-:Y:S01]  /*2b810*/  VIADD R0, R0, 0xfffffffe ;  /* 0xfffffffe00007836 */ /* 0x000fe20000000000 */
[----:B--2---:R-:W-:-:S13]  /*2b820*/  ISETP.GT.AND P0, PT, R6, R5, PT ;  /* 0x000000050600720c */ /* 0x004fda0003f04270 */
[----:B------:R-:W-:Y:S05]  /*2b830*/  @P0 BRA `(.L_x_3442) ;  /* 0xffffffec00080947 */ /* 0x000fea000383ffff */
.L_x_3391:
[----:B------:R-:W-:Y:S05]  /*2b840*/  BSYNC B0 ;  /* 0x0000000000007941 */ /* 0x000fea0003800000 */
.L_x_3390:
[----:B------:R-:W0:Y:S02]  /*2b850*/  S2R R2, SR_TID.X ;  /* 0x0000000000027919 */ /* 0x000e240000002100 */
[----:B0-----:R-:W-:Y:S02]  /*2b860*/  LOP3.LUT R3, R2, 0x7f, RZ, 0xc0, !PT ;  /* 0x0000007f02037812 */ /* 0x001fe400078ec0ff */
        /* <DEDUP_REMOVED lines=9> */
[----:B------:R-:W1:Y:S01]  /*2b900*/  S2R R3, SR_LANEID ;  /* 0x0000000000037919 */ /* 0x000e620000000000 */
[----:B------:R-:W-:Y:S02]  /*2b910*/  VOTEU.ANY UR4, UPT, PT ;  /* 0x0000000000047886 */ /* 0x000fe400038e0100 */
[----:B------:R-:W1:Y:S08]  /*2b920*/  FLO.U32 R0, UR4 ;  /* 0x0000000400007d00 */ /* 0x000e7000080e0000 */
[----:B------:R-:W3:Y:S01]  /*2b930*/  POPC R5, UR4 ;  /* 0x0000000400057d09 */ /* 0x000ee20008000000 */
[----:B-1----:R-:W-:-:S02]  /*2b940*/  ISETP.EQ.U32.AND P1, PT, R0, R3, PT ;  /* 0x000000030000720c */ /* 0x002fc40003f22070 */
[----:B0-----:R-:W3:Y:S11]  /*2b950*/  LDC.64 R2, c[0x0][0xd60] ;  /* 0x00035800ff027b82 */ /* 0x001ef60000000a00 */
[----:B---3--:R-:W3:Y:S01]  /*2b960*/  @P1 ATOMG.E.ADD.STRONG.GPU PT, R3, desc[UR40][R2.64], R5 ;  /* 0x00000005020319a8 */ /* 0x008ee200081ee1e8 */
[----:B------:R-:W0:Y:S02]  /*2b970*/  S2R R4, SR_LTMASK ;  /* 0x0000000000047919 */ /* 0x000e240000003900 */
[----:B0-----:R-:W-:-:S04]  /*2b980*/  LOP3.LUT R4, R4, UR4, RZ, 0xc0, !PT ;  /* 0x0000000404047c12 */ /* 0x001fc8000f8ec0ff */
[----:B------:R-:W0:Y:S01]  /*2b990*/  POPC R7, R4 ;  /* 0x0000000400077309 */ /* 0x000e220000000000 */
[----:B---3--:R-:W0:Y:S02]  /*2b9a0*/  SHFL.IDX PT, R0, R3, R0, 0x1f ;  /* 0x00001f0003007589 */ /* 0x008e2400000e0000 */
[----:B0-----:R-:W-:-:S05]  /*2b9b0*/  IADD3 R0, R0, UR37, R7 ;  /* 0x0000002500007c10 */ /* 0x001fca000fffe007 */
[----:B------:R1:W-:Y:S02]  /*2b9c0*/  STL [R1+0x470], R0 ;  /* 0x0004700001007387 */ /* 0x0003e40000100800 */
.L_x_3444:
[----:B------:R-:W-:Y:S05]  /*2b9d0*/  BSYNC B0 ;  /* 0x0000000000007941 */ /* 0x000fea0003800000 */
.L_x_3443:
[----:B------:R-:W-:-:S07]  /*2b9e0*/  SEL R19, R19, RZ, P0 ;  /* 0x000000ff13137207 */ /* 0x000fce0000000000 */
.L_x_3356:
[----:B------:R-:W-:Y:S05]  /*2b9f0*/  BSYNC B7 ;  /* 0x0000000000077941 */ /* 0x000fea0003800000 */
.L_x_3354:
[----:B-1-3--:R-:W3:Y:S02]  /*2ba00*/  LDL R0, [R1+0x490] ;  /* 0x0004900001007983 */ /* 0x00aee40000100800 */
[----:B---3--:R-:W-:-:S13]  /*2ba10*/  LOP3.LUT P0, RZ, R0, 0x40, RZ, 0xc0, !PT ;  /* 0x0000004000ff7812 */ /* 0x008fda000780c0ff */
[----:B------:R-:W-:Y:S05]  /*2ba20*/  @!P0 BRA `(.L_x_3445) ;  /* 0x0000000000288947 */ /* 0x000fea0003800000 */
[----:B------:R-:W-:Y:S05]  /*2ba30*/  WARPSYNC.ALL ;  /* 0x0000000000007948 */ /* 0x000fea0003800000 */
[----:B------:R-:W1:Y:S08]  /*2ba40*/  S2UR UR5, SR_CgaCtaId ;  /* 0x00000000000579c3 */ /* 0x000e700000008800 */
[----:B------:R-:W-:Y:S06]  /*2ba50*/  BAR.SYNC.DEFER_BLOCKING 0x5, 0x180 ;  /* 0x0146000000007b1d */ /* 0x000fec0000010000 */
[----:B------:R-:W-:-:S02]  /*2ba60*/  UMOV UR4, 0x400 ;  /* 0x0000040000047882 */ /* 0x000fc40000000000 */
[----:B-1----:R-:W-:-:S06]  /*2ba70*/  ULEA UR4, UR5, UR4, 0x18 ;  /* 0x0000000405047291 */ /* 0x002fcc000f8ec03f */
[----:B------:R-:W-:-:S05]  /*2ba80*/  IMAD.U32 R18, RZ, RZ, UR4 ;  /* 0x00000004ff127e24 */ /* 0x000fca000f8e00ff */
[----:B0-2---:R-:W0:Y:S04]  /*2ba90*/  LDS.128 R4, [R18+0x324d0] ;  /* 0x0324d00012047984 */ /* 0x005e280000000c00 */
[----:B0-----:R1:W-:Y:S01]  /*2baa0*/  STL.128 [R1+0x470], R4 ;  /* 0x0004700401007387 */ /* 0x0013e20000100c00 */
[----:B------:R-:W-:Y:S06]  /*2bab0*/  BAR.ARV 0x4, 0x180 ;  /* 0x0106000000007b1d */ /* 0x000fec0000002000 */
[----:B------:R-:W-:Y:S05]  /*2bac0*/  BRA `(.L_x_3446) ;  /* 0x0000001000347947 */ /* 0x000fea0003800000 */
.L_x_3445:
[----:B------:R-:W1:Y:S01]  /*2bad0*/  S2R R0, SR_TID.X ;  /* 0x0000000000007919 */ /* 0x000e620000002100 */
[----:B------:R-:W-:Y:S01]  /*2bae0*/  UMOV UR4, 0xffffffff ;  /* 0xffffffff00047882 */ /* 0x000fe20000000000 */
[----:B-1----:R-:W-:-:S04]  /*2baf0*/  LOP3.LUT R16, R0, 0x1f, RZ, 0xc0, !PT ;  /* 0x0000001f00107812 */ /* 0x002fc800078ec0ff */
[----:B------:R-:W-:Y:S01]  /*2bb00*/  ISETP.NE.AND P0, PT, R16, 0x1f, PT ;  /* 0x0000001f1000780c */ /* 0x000fe20003f05270 */
[----:B------:R-:W-:-:S12]  /*2bb10*/  BRA.DIV UR4, `(.L_x_3447) ;  /* 0x0000003204f07947 */ /* 0x000fd8000b800000 */
[----:B0-----:R-:W3:Y:S01]  /*2bb20*/  LDL R4, [R1+0x47c] ;  /* 0x00047c0001047983 */ /* 0x001ee20000100800 */
[----:B------:R-:W-:-:S03]  /*2bb30*/  ULDC UR4, c[0x0][0xd3c] ;  /* 0x00034f0000047ab9 */ /* 0x000fc60000000800 */
[----:B------:R-:W4:Y:S01]  /*2bb40*/  LDL.LU R3, [R1+0x470] ;  /* 0x0004700001037983 */ /* 0x000f220000300800 */
[----:B---3--:R-:W-:-:S05]  /*2bb50*/  IMAD.IADD R0, R4, 0x1, R16 ;  /* 0x0000000104007824 */ /* 0x008fca00078e0210 */
[----:B------:R-:W-:Y:S01]  /*2bb60*/  ISETP.GE.OR P1, PT, R0, UR4, !P0 ;  /* 0x0000000400007c0c */ /* 0x000fe2000c726670 */
[----:B----4-:R-:W-:-:S12]  /*2bb70*/  IMAD.MOV.U32 R11, RZ, RZ, R3 ;  /* 0x000000ffff0b7224 */ /* 0x010fd800078e0003 */
[----:B------:R-:W0:Y:S08]  /*2bb80*/  @!P1 LDC.64 R2, c[0x0][0xd80] ;  /* 0x00036000ff029b82 */ /* 0x000e300000000a00 */
[----:B------:R-:W1:Y:S01]  /*2bb90*/  @!P1 LDC.64 R4, c[0x0][0xd78] ;  /* 0x00035e00ff049b82 */ /* 0x000e620000000a00 */
[----:B0-----:R-:W-:-:S05]  /*2bba0*/  @!P1 IMAD.WIDE R2, R0, 0x4, R2 ;  /* 0x0000000400029825 */ /* 0x001fca00078e0202 */
[----:B--2---:R1:W2:Y:S02]  /*2bbb0*/  @!P1 LDG.E R6, desc[UR40][R2.64] ;  /* 0x0000002802069981 */ /* 0x0042a4000c1e1900 */
[----:B-1----:R-:W-:-:S06]  /*2bbc0*/  @!P1 IMAD.WIDE R2, R0, 0x4, R4 ;  /* 0x0000000400029825 */ /* 0x002fcc00078e0204 */
[----:B------:R-:W3:Y:S01]  /*2bbd0*/  @!P1 LDG.E R2, desc[UR40][R2.64] ;  /* 0x0000002802029981 */ /* 0x000ee2000c1e1900 */
[----:B------:R-:W-:Y:S01]  /*2bbe0*/  IMAD.MOV.U32 R5, RZ, RZ, RZ ;  /* 0x000000ffff057224 */ /* 0x000fe200078e00ff */
[C---:B------:R-:W-:Y:S02]  /*2bbf0*/  ISETP.GE.U32.AND P2, PT, R16.reuse, 0x2, PT ;  /* 0x000000021000780c */ /* 0x040fe40003f46070 */
[C---:B------:R-:W-:Y:S02]  /*2bc00*/  ISETP.GE.U32.AND P3, PT, R16.reuse, 0x4, PT ;  /* 0x000000041000780c */ /* 0x040fe40003f66070 */
[C---:B------:R-:W-:Y:S02]  /*2bc10*/  ISETP.GE.U32.AND P4, PT, R16.reuse, 0x8, PT ;  /* 0x000000081000780c */ /* 0x040fe40003f86070 */
[----:B------:R-:W-:Y:S01]  /*2bc20*/  ISETP.GE.U32.AND P5, PT, R16, 0x10, PT ;  /* 0x000000101000780c */ /* 0x000fe20003fa6070 */
[----:B------:R-:W-:Y:S04]  /*2bc30*/  SHFL.IDX PT, R0, R11, RZ, 0x1f ;  /* 0x00001fff0b007589 */ /* 0x000fe800000e0000 */
[----:B------:R-:W-:Y:S01]  /*2bc40*/  SHFL.IDX PT, R9, R11, 0x1, 0x1f ;  /* 0x00201f000b097f89 */ /* 0x000fe200000e0000 */
[----:B------:R-:W-:-:S02]  /*2bc50*/  IMAD.MOV.U32 R8, RZ, RZ, RZ ;  /* 0x000000ffff087224 */ /* 0x000fc400078e00ff */
[----:B--2---:R-:W-:Y:S02]  /*2bc60*/  @!P1 IMAD.MOV.U32 R5, RZ, RZ, R6 ;  /* 0x000000ffff059224 */ /* 0x004fe400078e0006 */
[----:B------:R-:W-:Y:S02]  /*2bc70*/  IMAD.MOV.U32 R6, RZ, RZ, RZ ;  /* 0x000000ffff067224 */ /* 0x000fe400078e00ff */
[----:B---3--:R-:W-:-:S04]  /*2bc80*/  @!P1 IMAD.MOV.U32 R6, RZ, RZ, R2 ;  /* 0x000000ffff069224 */ /* 0x008fc800078e0002 */
[----:B------:R-:W-:-:S05]  /*2bc90*/  IMAD R2, R6, R5, RZ ;  /* 0x0000000506027224 */ /* 0x000fca00078e02ff */
[----:B------:R-:W0:Y:S01]  /*2bca0*/  SHFL.UP PT, R3, R2, 0x1, RZ ;  /* 0x0420000002037989 */ /* 0x000e2200000e00ff */
[----:B------:R-:W-:-:S04]  /*2bcb0*/  ISETP.NE.AND P1, PT, R16, RZ, PT ;  /* 0x000000ff1000720c */ /* 0x000fc80003f25270 */
        /* <DEDUP_REMOVED lines=15> */
.L_x_3532:
[----:B------:R-:W-:Y:S02]  /*2bdb0*/  ULDC UR4, c[0x0][0xd38] ;  /* 0x00034e0000047ab9 */ /* 0x000fe40000000800 */
[----:B------:R-:W-:-:S04]  /*2bdc0*/  IMAD.U32 R7, RZ, RZ, UR4 ;  /* 0x00000004ff077e24 */ /* 0x000fc8000f8e00ff */
[----:B-1----:R-:W-:-:S04]  /*2bdd0*/  IMAD R10, R10, R7, RZ ;  /* 0x000000070a0a7224 */ /* 0x002fc800078e02ff */
[----:B------:R-:W-:-:S05]  /*2bde0*/  IMAD.IADD R4, R9, 0x1, R10 ;  /* 0x0000000109047824 */ /* 0x000fca00078e020a */
[----:B------:R-:W-:-:S13]  /*2bdf0*/  ISETP.GT.AND P6, PT, R4, R0, PT ;  /* 0x000000000400720c */ /* 0x000fda0003fc4270 */
[----:B------:R-:W-:Y:S05]  /*2be00*/  @P6 BRA `(.L_x_3448) ;  /* 0x0000000000ac6947 */ /* 0x000fea0003800000 */
.L_x_3451:
        /* <DEDUP_REMOVED lines=37> */
.L_x_3540:
[----:B------:R-:W-:Y:S02]  /*2c060*/  ULDC UR4, c[0x0][0xd38] ;  /* 0x00034e0000047ab9 */ /* 0x000fe40000000800 */
[----:B------:R-:W-:-:S04]  /*2c070*/  IMAD.U32 R7, RZ, RZ, UR4 ;  /* 0x00000004ff077e24 */ /* 0x000fc8000f8e00ff */
[----:B-1----:R-:W-:-:S04]  /*2c080*/  IMAD R10, R10, R7, RZ ;  /* 0x000000070a0a7224 */ /* 0x002fc800078e02ff */
[----:B------:R-:W-:-:S05]  /*2c090*/  IMAD.IADD R4, R10, 0x1, R4 ;  /* 0x000000010a047824 */ /* 0x000fca00078e0204 */
[----:B------:R-:W-:-:S13]  /*2c0a0*/  ISETP.GT.AND P6, PT, R4, R0, PT ;  /* 0x000000000400720c */ /* 0x000fda0003fc4270 */
[----:B------:R-:W-:Y:S05]  /*2c0b0*/  @!P6 BRA `(.L_x_3451) ;  /* 0xfffffffc0054e947 */ /* 0x000fea000383ffff */
.L_x_3448:
        /* <DEDUP_REMOVED lines=12> */
.L_x_3545:
[----:B------:R-:W-:-:S13]  /*2c180*/  ISETP.NE.AND P0, PT, R3, RZ, PT ;  /* 0x000000ff0300720c */ /* 0x000fda0003f05270 */
[----:B------:R-:W-:Y:S05]  /*2c190*/  @!P0 BRA `(.L_x_3453) ;  /* 0x0000000000148947 */ /* 0x000fea0003800000 */
[----:B------:R-:W-:Y:S01]  /*2c1a0*/  UMOV UR4, 0xffffffff ;  /* 0xffffffff00047882 */ /* 0x000fe20000000000 */
[----:B---3--:R-:W-:Y:S02]  /*2c1b0*/  VIADD R9, R9, 0xffffffff ;  /* 0xffffffff09097836 */ /* 0x008fe40000000000 */
[----:B------:R-:W-:Y:S05]  /*2c1c0*/  BRA.DIV UR4, `(.L_x_3454) ;  /* 0x0000003604e47947 */ /* 0x000fea000b800000 */
[----:B0-----:R0:W2:Y:S02]  /*2c1d0*/  SHFL.IDX PT, R2, R2, R9, 0x1f ;  /* 0x00001f0902027589 */ /* 0x0010a400000e0000 */
.L_x_3548:
[----:B--2---:R-:W-:-:S07]  /*2c1e0*/  IMAD.MOV.U32 R8, RZ, RZ, R2 ;  /* 0x000000ffff087224 */ /* 0x004fce00078e0002 */
.L_x_3453:
[----:B0-----:R-:W-:Y:S01]  /*2c1f0*/  IMAD R2, R8, R7, R10 ;  /* 0x0000000708027224 */ /* 0x001fe200078e020a */
[----:B------:R-:W-:-:S03]  /*2c200*/  ISETP.NE.AND P0, PT, R6, 0x1, PT ;  /* 0x000000010600780c */ /* 0x000fc60003f05270 */
[----:B------:R-:W-:Y:S01]  /*2c210*/  IMAD.IADD R0, R0, 0x1, -R2 ;  /* 0x0000000100007824 */ /* 0x000fe200078e0a02 */
[----:B------:R0:W-:Y:S09]  /*2c220*/  STL [R1+0x470], R2 ;  /* 0x0004700201007387 */ /* 0x0001f20000100800 */
[----:B------:R-:W-:Y:S05]  /*2c230*/  @!P0 BRA `(.L_x_3455) ;  /* 0x0000000000e48947 */ /* 0x000fea0003800000 */
[----:B-1-3--:R-:W-:-:S04]  /*2c240*/  IABS R5, R4 ;  /* 0x0000000400057213 */ /* 0x00afc80000000000 */
[----:B0-----:R-:W0:Y:S08]  /*2c250*/  I2F.RP R2, R5 ;  /* 0x0000000500027306 */ /* 0x001e300000209400 */
        /* <DEDUP_REMOVED lines=55> */
.L_x_3455:
[----:B-1-3--:R-:W2:Y:S01]  /*2c5d0*/  LDL R5, [R1+0x47c] ;  /* 0x00047c0001057983 */ /* 0x00aea20000100800 */
[----:B0-----:R-:W2:Y:S02]  /*2c5e0*/  LDC.64 R2, c[0x0][0xd90] ;  /* 0x00036400ff027b82 */ /* 0x001ea40000000a00 */
[----:B--2---:R-:W-:-:S05]  /*2c5f0*/  IMAD.WIDE R2, R5, 0x4, R2 ;  /* 0x0000000405027825 */ /* 0x004fca00078e0202 */
        /* <DEDUP_REMOVED lines=51> */
[----:B------:R-:W-:Y:S02]  /*2c930*/  ISETP.GE.AND P2, PT, R3, RZ, PT ;  /* 0x000000ff0300720c */ /* 0x000fe40003f46270 */
[----:B------:R-:W-:-:S05]  /*2c940*/  IADD3 R3, R8, 0x1000000, R0 ;  /* 0x0100000008037810 */ /* 0x000fca0007ffe000 */
[----:B------:R-:W-:-:S06]  /*2c950*/  @P0 VIADD R2, R2, 0x1 ;  /* 0x0000000102020836 */ /* 0x000fcc0000000000 */
[----:B------:R-:W-:Y:S01]  /*2c960*/  @!P2 IMAD.MOV R2, RZ, RZ, -R2 ;  /* 0x000000ffff02a224 */ /* 0x000fe200078e0a02 */
[----:B------:R-:W-:Y:S01]  /*2c970*/  @!P1 LOP3.LUT R2, RZ, R6, RZ, 0x33, !PT ;  /* 0x00000006ff029212 */ /* 0x000fe200078e33ff */
[----:B------:R-:W-:-:S04]  /*2c980*/  IMAD.MOV R6, RZ, RZ, -R6 ;  /* 0x000000ffff067224 */ /* 0x000fc800078e0a06 */
[----:B------:R-:W-:Y:S02]  /*2c990*/  IMAD R3, R2, R6, R3 ;  /* 0x0000000602037224 */ /* 0x000fe400078e0203 */
[----:B------:R-:W-:-:S03]  /*2c9a0*/  IMAD.MOV.U32 R0, RZ, RZ, R2 ;  /* 0x000000ffff007224 */ /* 0x000fc600078e0002 */
[----:B------:R1:W-:Y:S04]  /*2c9b0*/  STL [R1+0x478], R3 ;  /* 0x0004780301007387 */ /* 0x0003e80000100800 */
.L_x_3456:
[----:B-1----:R-:W-:-:S05]  /*2c9c0*/  LOP3.LUT R3, RZ, R0, RZ, 0x33, !PT ;  /* 0x00000000ff037212 */ /* 0x002fca00078e33ff */
[----:B------:R-:W-:-:S05]  /*2c9d0*/  IMAD.IADD R0, R4, 0x1, R3 ;  /* 0x0000000104007824 */ /* 0x000fca00078e0203 */
[----:B------:R2:W-:Y:S01]  /*2c9e0*/  STL [R1+0x474], R0 ;  /* 0x0004740001007387 */ /* 0x0005e20000100800 */
[----:B------:R-:W-:Y:S05]  /*2c9f0*/  BRA `(.L_x_3457) ;  /* 0x0000000000287947 */ /* 0x000fea0003800000 */
.L_x_3449:
[----:B------:R-:W-:Y:S01]  /*2ca00*/  UMOV UR4, URZ ;  /* 0x0000003f00047c82 */ /* 0x000fe20008000000 */
[----:B------:R-:W-:Y:S01]  /*2ca10*/  UMOV UR5, URZ ;  /* 0x0000003f00057c82 */ /* 0x000fe20008000000 */
[----:B------:R-:W-:Y:S01]  /*2ca20*/  ULDC UR6, c[0x0][0xd3c] ;  /* 0x00034f0000067ab9 */ /* 0x000fe20000000800 */
[----:B------:R0:W-:Y:S01]  /*2ca30*/  STL [R1+0x470], R0 ;  /* 0x0004700001007387 */ /* 0x0001e20000100800 */
[----:B------:R-:W-:Y:S02]  /*2ca40*/  IMAD.U32 R3, RZ, RZ, UR4 ;  /* 0x00000004ff037e24 */ /* 0x000fe4000f8e00ff */
[----:B------:R-:W-:-:S03]  /*2ca50*/  IMAD.U32 R2, RZ, RZ, UR5 ;  /* 0x00000005ff027e24 */ /* 0x000fc6000f8e00ff */
[----:B------:R1:W-:Y:S01]  /*2ca60*/  STL [R1+0x474], R3 ;  /* 0x0004740301007387 */ /* 0x0003e20000100800 */
[----:B0-----:R-:W-:-:S03]  /*2ca70*/  IMAD.U32 R0, RZ, RZ, UR6 ;  /* 0x00000006ff007e24 */ /* 0x001fc6000f8e00ff */
[----:B------:R1:W-:Y:S04]  /*2ca80*/  STL [R1+0x478], R2 ;  /* 0x0004780201007387 */ /* 0x0003e80000100800 */
[----:B------:R1:W-:Y:S02]  /*2ca90*/  STL [R1+0x47c], R0 ;  /* 0x00047c0001007387 */ /* 0x0003e40000100800 */
.L_x_3457:
[----:B-1----:R-:W3:Y:S04]  /*2caa0*/  LDL R3, [R1+0x478] ;  /* 0x0004780001037983 */ /* 0x002ee80000100800 */
[----:B0-----:R-:W4:Y:S04]  /*2cab0*/  LDL R2, [R1+0x47c] ;  /* 0x00047c0001027983 */ /* 0x001f280000100800 */
[----:B------:R-:W5:Y:S04]  /*2cac0*/  LDL R4, [R1+0x470] ;  /* 0x0004700001047983 */ /* 0x000f680000100800 */
[----:B------:R-:W5:Y:S01]  /*2cad0*/  LDL R5, [R1+0x474] ;  /* 0x0004740001057983 */ /* 0x000f620000100800 */
[----:B------:R-:W-:Y:S05]  /*2cae0*/  WARPSYNC.ALL ;  /* 0x0000000000007948 */ /* 0x000fea0003800000 */
[----:B--2---:R-:W0:Y:S02]  /*2caf0*/  S2R R0, SR_TID.X ;  /* 0x0000000000007919 */ /* 0x004e240000002100 */
[----:B0-----:R-:W-:Y:S01]  /*2cb00*/  LOP3.LUT R0, R0, 0x1f, RZ, 0xc0, !PT ;  /* 0x0000001f00007812 */ /* 0x001fe200078ec0ff */
[----:B------:R-:W-:Y:S03]  /*2cb10*/  BAR.SYNC.DEFER_BLOCKING 0x4, 0x180 ;  /* 0x0106000000007b1d */ /* 0x000fe60000010000 */
[----:B------:R-:W-:-:S13]  /*2cb20*/  ISETP.NE.AND P0, PT, R0, RZ, PT ;  /* 0x000000ff0000720c */ /* 0x000fda0003f05270 */
[----:B------:R-:W-:Y:S01]  /*2cb30*/  @!P0 MOV R0, 0x400 ;  /* 0x0000040000008802 */ /* 0x000fe20000000f00 */
[----:B---3--:R-:W-:Y:S02]  /*2cb40*/  IMAD.MOV.U32 R6, RZ, RZ, R3 ;  /* 0x000000ffff067224 */ /* 0x008fe400078e0003 */
[----:B------:R-:W0:Y:S01]  /*2cb50*/  @!P0 S2R R3, SR_CgaCtaId ;  /* 0x0000000000038919 */ /* 0x000e220000008800 */
[----:B----4-:R-:W-:Y:S01]  /*2cb60*/  IMAD.MOV.U32 R7, RZ, RZ, R2 ;  /* 0x000000ffff077224 */ /* 0x010fe200078e0002 */
[----:B0-----:R-:W-:-:S05]  /*2cb70*/  @!P0 LEA R18, R3, R0, 0x18 ;  /* 0x0000000003128211 */ /* 0x001fca00078ec0ff */
[----:B-----5:R0:W-:Y:S01]  /*2cb80*/  @!P0 STS.128 [R18+0x324d0], R4 ;  /* 0x0324d00412008388 */ /* 0x0201e20000000c00 */
[----:B------:R-:W-:Y:S06]  /*2cb90*/  BAR.ARV 0x5, 0x180 ;  /* 0x0146000000007b1d */ /* 0x000fec0000002000 */
.L_x_3446:
[----:B------:R-:W2:Y:S01]  /*2cba0*/  LDL R0, [R1+0x47c] ;  /* 0x00047c0001007983 */ /* 0x000ea20000100800 */
[----:B------:R-:W-:Y:S02]  /*2cbb0*/  ULDC UR4, c[0x0][0xd3c] ;  /* 0x00034f0000047ab9 */ /* 0x000fe40000000800 */
[----:B--2---:R-:W-:-:S13]  /*2cbc0*/  ISETP.GE.AND P0, PT, R0, UR4, PT ;  /* 0x0000000400007c0c */ /* 0x004fda000bf06270 */
[----:B------:R-:W-:Y:S05]  /*2cbd0*/  @!P0 BRA `(.L_x_3458) ;  /* 0xffffff9400dc8947 */ /* 0x000fea000383ffff */
[----:B------:R-:W-:Y:S05]  /*2cbe0*/  BSYNC B8 ;  /* 0x0000000000087941 */ /* 0x000fea0003800000 */
.L_x_3340:
[----:B----4-:R-:W2:Y:S01]  /*2cbf0*/  LDL.LU R0, [R1+0x4e8] ;  /* 0x0004e80001007983 */ /* 0x010ea20000300800 */
[----:B------:R-:W-:Y:S01]  /*2cc00*/  BSSY B0, `(.L_x_3459) ;  /* 0x000000b000007945 */ /* 0x000fe20003800000 */
[----:B01-3--:R-:W0:Y:S01]  /*2cc10*/  S2R R5, SR_CgaCtaId ;  /* 0x0000000000057919 */ /* 0x00be220000008800 */
[----:B--2---:R-:W-:-:S05]  /*2cc20*/  VIADD R0, R0, 0x1 ;  /* 0x0000000100007836 */ /* 0x004fca0000000000 */
[----:B------:R-:W-:-:S04]  /*2cc30*/  LEA.HI R2, R0, R0, RZ, 0x1 ;  /* 0x0000000000027211 */ /* 0x000fc800078f08ff */
[----:B------:R-:W-:-:S05]  /*2cc40*/  LOP3.LUT R3, R2, 0xfffffffe, RZ, 0xc0, !PT ;  /* 0xfffffffe02037812 */ /* 0x000fca00078ec0ff */
[----:B------:R-:W-:Y:S01]  /*2cc50*/  IMAD.IADD R3, R0, 0x1, -R3 ;  /* 0x0000000100037824 */ /* 0x000fe200078e0a03 */
[----:B------:R-:W-:-:S04]  /*2cc60*/  MOV R0, 0x400 ;  /* 0x0000040000007802 */ /* 0x000fc80000000f00 */
[----:B0-----:R-:W-:Y:S02]  /*2cc70*/  LEA R0, R5, R0, 0x18 ;  /* 0x0000000005007211 */ /* 0x001fe400078ec0ff */
[----:B------:R-:W-:-:S04]  /*2cc80*/  SHF.L.U32 R3, R3, 0x1f, RZ ;  /* 0x0000001f03037819 */ /* 0x000fc800000006ff */
[----:B------:R-:W0:Y:S02]  /*2cc90*/  SYNCS.PHASECHK.TRANS64.TRYWAIT P0, [R0+URZ+0x32420], R3 ;  /* 0x03242003000075a7 */ /* 0x000e24000800017f */
[----:B0-----:R-:W-:Y:S05]  /*2cca0*/  @!P0 BRA `(.L_x_3460) ;  /* 0x0000002c00588947 */ /* 0x001fea0003800000 */
.L_x_3549:
[----:B------:R-:W-:Y:S05]  /*2ccb0*/  BSYNC B0 ;  /* 0x0000000000007941 */ /* 0x000fea0003800000 */
.L_x_3459:
[----:B------:R-:W-:-:S03]  /*2ccc0*/  UMOV UR4, 0xffffffff ;  /* 0xffffffff00047882 */ /* 0x000fc60000000000 */
[----:B------:R-:W-:Y:S05]  /*2ccd0*/  BRA.DIV UR4, `(.L_x_3461) ;  /* 0x0000002e04607947 */ /* 0x000fea000b800000 */
[----:B------:R-:W1:Y:S02]  /*2cce0*/  S2R R2, SR_TID.X ;  /* 0x0000000000027919 */ /* 0x000e640000002100 */
[----:B-1----:R-:W-:-:S04]  /*2ccf0*/  SHF.R.U32.HI R2, RZ, 0x5, R2 ;  /* 0x00000005ff027819 */ /* 0x002fc80000011602 */
[----:B------:R-:W-:-:S05]  /*2cd00*/  LOP3.LUT R2, R2, 0x3, RZ, 0xc0, !PT ;  /* 0x0000000302027812 */ /* 0x000fca00078ec0ff */
[----:B------:R1:W2:Y:S02]  /*2cd10*/  SHFL.IDX PT, R14, R2, RZ, 0x1f ;  /* 0x00001fff020e7589 */ /* 0x0002a400000e0000 */
.L_x_3552:
[----:B--2---:R-:W-:Y:S01]  /*2cd20*/  ISETP.NE.AND P0, PT, R14, RZ, PT ;  /* 0x000000ff0e00720c */ /* 0x004fe20003f05270 */
[----:B------:R-:W-:-:S12]  /*2cd30*/  BSSY B0, `(.L_x_3462) ;  /* 0x0000025000007945 */ /* 0x000fd80003800000 */
[----:B------:R-:W-:Y:S05]  /*2cd40*/  @P0 BRA `(.L_x_3463) ;  /* 0x00000000008c0947 */ /* 0x000fea0003800000 */
[----:B------:R-:W-:-:S03]  /*2cd50*/  UMOV UR4, 0xffffffff ;  /* 0xffffffff00047882 */ /* 0x000fc60000000000 */
[----:B------:R-:W-:Y:S05]  /*2cd60*/  BRA.DIV UR4, `(.L_x_3464) ;  /* 0x0000002e04707947 */ /* 0x000fea000b800000 */
[----:B------:R-:W-:-:S13]  /*2cd70*/  ELECT P6, URZ, PT ;  /* 0x00000000003f782f */ /* 0x000fda00038c0000 */
.L_x_3555:
[----:B------:R-:W-:Y:S05]  /*2cd80*/  @!P6 BRA `(.L_x_3463) ;  /* 0x00000000007ce947 */ /* 0x000fea0003800000 */
[----:B------:R-:W-:-:S06]  /*2cd90*/  ULOP3.LUT UR4, UR36, 0x2, URZ, 0xfc, !UPT ;  /* 0x0000000224047892 */ /* 0x000fcc000f8efc3f */
[----:B-1----:R-:W-:-:S05]  /*2cda0*/  IMAD.U32 R2, RZ, RZ, UR4 ;  /* 0x00000004ff027e24 */ /* 0x002fca000f8e00ff */
[----:B------:R-:W-:-:S13]  /*2cdb0*/  ISETP.NE.AND P2, PT, R2, 0x3, PT ;  /* 0x000000030200780c */ /* 0x000fda0003f45270 */
[----:B------:R-:W-:Y:S05]  /*2cdc0*/  @!P2 BRA `(.L_x_3465) ;  /* 0x000000000004a947 */ /* 0x000fea0003800000 */
[----:B------:R-:W-:Y:S01]  /*2cdd0*/  BPT.TRAP 0x1 ;  /* 0x000000040000795c */ /* 0x000fe20000300000 */
.L_x_3465:
        /* <DEDUP_REMOVED lines=13> */
.L_x_3556:
[----:B------:R-:W1:Y:S02]  /*2ceb0*/  SYNCS.PHASECHK.TRANS64.TRYWAIT P0, [R7+URZ], R2 ;  /* 0x00000002070075a7 */ /* 0x000e64000800017f */
[----:B-1----:R-:W-:Y:S05]  /*2cec0*/  @!P0 BRA `(.L_x_3467) ;  /* 0x0000002c004c8947 */ /* 0x002fea0003800000 */
.L_x_3557:
[----:B------:R-:W-:Y:S05]  /*2ced0*/  @!P2 BRA `(.L_x_3468) ;  /* 0x000000000004a947 */ /* 0x000fea0003800000 */
[----:B------:R-:W-:Y:S01]  /*2cee0*/  BPT.TRAP 0x1 ;  /* 0x000000040000795c */ /* 0x000fe20000300000 */
.L_x_3468:
[----:B------:R-:W-:-:S04]  /*2cef0*/  VIADD R0, R0, 0x32460 ;  /* 0x0003246000007836 */ /* 0x000fc80000000000 */
[----:B------:R-:W-:-:S04]  /*2cf00*/  IMAD R4, R19, 0x8, R0 ;  /* 0x0000000813047824 */ /* 0x000fc800078e0200 */
[----:B------:R-:W2:Y:S02]  /*2cf10*/  SYNCS.PHASECHK.TRANS64.TRYWAIT P0, [R4+URZ], R5 ;  /* 0x00000005040075a7 */ /* 0x000ea4000800017f */
[----:B--2---:R-:W-:Y:S05]  /*2cf20*/  @!P0 BRA `(.L_x_3469) ;  /* 0x0000002c00488947 */ /* 0x004fea0003800000 */
.L_x_3558:
[----:B------:R-:W-:-:S07]  /*2cf30*/  IMAD R3, R3, 0x8, R0 ;  /* 0x0000000803037824 */ /* 0x000fce00078e0200 */
.L_x_3470:
[----:B---3--:R3:W4:Y:S02]  /*2cf40*/  SYNCS.PHASECHK.TRANS64.TRYWAIT P0, [R3+URZ], R2 ;  /* 0x00000002030075a7 */ /* 0x008724000800017f */
[----:B----4-:R-:W-:Y:S05]  /*2cf50*/  @!P0 NANOSLEEP.SYNCS 0x989680 ;  /* 0x009896800000895d */ /* 0x010fea0003900000 */
[----:B------:R-:W4:Y:S02]  /*2cf60*/  @!P0 SYNCS.PHASECHK.TRANS64 P0, [R3+URZ], R2 ;  /* 0x00000002030085a7 */ /* 0x000f24000800007f */
[----:B----4-:R-:W-:Y:S05]  /*2cf70*/  @!P0 BRA `(.L_x_3470) ;  /* 0xfffffffc00f08947 */ /* 0x010fea000383ffff */
.L_x_3463:
[----:B------:R-:W-:Y:S05]  /*2cf80*/  BSYNC B0 ;  /* 0x0000000000007941 */ /* 0x000fea0003800000 */
.L_x_3462:
[----:B------:R-:W-:Y:S05]  /*2cf90*/  EXIT ;  /* 0x000000000000794d */ /* 0x000fea0003800000 */
.L_x_3220:
[----:B0-----:R0:W1:Y:S02]  /*2cfa0*/  SYNCS.PHASECHK.TRANS64.TRYWAIT P0, [R72+URZ+0x32400], R11 ;  /* 0x0324000b480075a7 */ /* 0x001064000800017f */
[----:B-1----:R-:W-:Y:S05]  /*2cfb0*/  @!P0 NANOSLEEP.SYNCS 0x989680 ;  /* 0x009896800000895d */ /* 0x002fea0003900000 */
[----:B------:R-:W1:Y:S02]  /*2cfc0*/  @!P0 SYNCS.PHASECHK.TRANS64 P0, [R72+URZ+0x32400], R11 ;  /* 0x0324000b480085a7 */ /* 0x000e64000800007f */
[----:B-1----:R-:W-:Y:S05]  /*2cfd0*/  @!P0 BRA `(.L_x_3220) ;  /* 0xfffffffc00f08947 */ /* 0x002fea000383ffff */
[----:B------:R-:W-:Y:S05]  /*2cfe0*/  BRA `(.L_x_3471) ;  /* 0xfffffd5c00847947 */ /* 0x000fea000383ffff */
.L_x_3227:
[----:B-1----:R1:W2:Y:S02]  /*2cff0*/  SYNCS.PHASECHK.TRANS64.TRYWAIT P0, [R10+URZ], R11 ;  /* 0x0000000b0a0075a7 */ /* 0x0022a4000800017f */
[----:B--2---:R-:W-:Y:S05]  /*2d000*/  @!P0 NANOSLEEP.SYNCS 0x989680 ;  /* 0x009896800000895d */ /* 0x004fea0003900000 */
[----:B------:R-:W2:Y:S02]  /*2d010*/  @!P0 SYNCS.PHASECHK.TRANS64 P0, [R10+URZ], R11 ;  /* 0x0000000b0a0085a7 */ /* 0x000ea4000800007f */
[----:B--2---:R-:W-:Y:S05]  /*2d020*/  @!P0 BRA `(.L_x_3227) ;  /* 0xfffffffc00f08947 */ /* 0x004fea000383ffff */
[----:B------:R-:W-:Y:S05]  /*2d030*/  BRA `(.L_x_3226) ;  /* 0xfffffd6000ac7947 */ /* 0x000fea000383ffff */
.L_x_3229:
[----:B0-----:R0:W1:Y:S02]  /*2d040*/  SYNCS.PHASECHK.TRANS64.TRYWAIT P0, [R72+URZ+0x32410], R11 ;  /* 0x0324100b480075a7 */ /* 0x001064000800017f */
[----:B-1----:R-:W-:Y:S05]  /*2d050*/  @!P0 NANOSLEEP.SYNCS 0x989680 ;  /* 0x009896800000895d */ /* 0x002fea0003900000 */
[----:B------:R-:W1:Y:S02]  /*2d060*/  @!P0 SYNCS.PHASECHK.TRANS64 P0, [R72+URZ+0x32410], R11 ;  /* 0x0324100b480085a7 */ /* 0x000e64000800007f */
[----:B-1----:R-:W-:Y:S05]  /*2d070*/  @!P0 BRA `(.L_x_3229) ;  /* 0xfffffffc00f08947 */ /* 0x002fea000383ffff */
[----:B------:R-:W-:Y:S05]  /*2d080*/  BRA `(.L_x_3472) ;  /* 0xfffffd6400847947 */ /* 0x000fea000383ffff */
.L_x_3236:
[----:B-1----:R1:W2:Y:S02]  /*2d090*/  SYNCS.PHASECHK.TRANS64.TRYWAIT P0, [R10+URZ], R11 ;  /* 0x0000000b0a0075a7 */ /* 0x0022a4000800017f */
[----:B--2---:R-:W-:Y:S05]  /*2d0a0*/  @!P0 NANOSLEEP.SYNCS 0x989680 ;  /* 0x009896800000895d */ /* 0x004fea0003900000 */
[----:B------:R-:W2:Y:S02]  /*2d0b0*/  @!P0 SYNCS.PHASECHK.TRANS64 P0, [R10+URZ], R11 ;  /* 0x0000000b0a0085a7 */ /* 0x000ea4000800007f */
[----:B--2---:R-:W-:Y:S05]  /*2d0c0*/  @!P0 BRA `(.L_x_3236) ;  /* 0xfffffffc00f08947 */ /* 0x004fea000383ffff */
[----:B------:R-:W-:Y:S05]  /*2d0d0*/  BRA `(.L_x_3235) ;  /* 0xfffffd6400c87947 */ /* 0x000fea000383ffff */
.L_x_3267:
[----:B0-----:R0:W1:Y:S02]  /*2d0e0*/  SYNCS.PHASECHK.TRANS64.TRYWAIT P2, [R0+URZ], R3 ;  /* 0x00000003000075a7 */ /* 0x001064000804017f */
[----:B-1----:R-:W-:Y:S05]  /*2d0f0*/  @!P2 NANOSLEEP.SYNCS 0x989680 ;  /* 0x009896800000a95d */ /* 0x002fea0003900000 */
[----:B------:R-:W1:Y:S02]  /*2d100*/  @!P2 SYNCS.PHASECHK.TRANS64 P2, [R0+URZ], R3 ;  /* 0x000000030000a5a7 */ /* 0x000e64000804007f */
[----:B-1----:R-:W-:Y:S05]  /*2d110*/  @!P2 BRA `(.L_x_3267) ;  /* 0xfffffffc00f0a947 */ /* 0x002fea000383ffff */
[----:B------:R-:W-:Y:S05]  /*2d120*/  BRA `(.L_x_3266) ;  /* 0xfffffdd000f47947 */ /* 0x000fea000383ffff */
.L_x_3274:
[----:B-1----:R1:W2:Y:S02]  /*2d130*/  SYNCS.PHASECHK.TRANS64.TRYWAIT P2, [R4+URZ], R5 ;  /* 0x00000005040075a7 */ /* 0x0022a4000804017f */
[----:B--2---:R-:W-:Y:S05]  /*2d140*/  @!P2 NANOSLEEP.SYNCS 0x989680 ;  /* 0x009896800000a95d */ /* 0x004fea0003900000 */
[----:B------:R-:W2:Y:S02]  /*2d150*/  @!P2 SYNCS.PHASECHK.TRANS64 P2, [R4+URZ], R5 ;  /* 0x000000050400a5a7 */ /* 0x000ea4000804007f */
[----:B--2---:R-:W-:Y:S05]  /*2d160*/  @!P2 BRA `(.L_x_3274) ;  /* 0xfffffffc00f0a947 */ /* 0x004fea000383ffff */
[----:B------:R-:W-:Y:S05]  /*2d170*/  BRA `(.L_x_3273) ;  /* 0xfffffdd800187947 */ /* 0x000fea000383ffff */
.L_x_3285:
[----:B-1----:R1:W2:Y:S02]  /*2d180*/  SYNCS.PHASECHK.TRANS64.TRYWAIT P1, [R0+URZ], R7 ;  /* 0x00000007000075a7 */ /* 0x0022a4000802017f */
[----:B--2---:R-:W-:Y:S05]  /*2d190*/  @!P1 NANOSLEEP.SYNCS 0x989680 ;  /* 0x009896800000995d */ /* 0x004fea0003900000 */
[----:B------:R-:W2:Y:S02]  /*2d1a0*/  @!P1 SYNCS.PHASECHK.TRANS64 P1, [R0+URZ], R7 ;  /* 0x00000007000095a7 */ /* 0x000ea4000802007f */
[----:B--2---:R-:W-:Y:S05]  /*2d1b0*/  @!P1 BRA `(.L_x_3285) ;  /* 0xfffffffc00f09947 */ /* 0x004fea000383ffff */
[----:B------:R-:W-:Y:S05]  /*2d1c0*/  BRA `(.L_x_3284) ;  /* 0xfffffe7000747947 */ /* 0x000fea000383ffff */
.L_x_3292:
[----:B--2---:R2:W3:Y:S02]  /*2d1d0*/  SYNCS.PHASECHK.TRANS64.TRYWAIT P1, [R4+URZ], R5 ;  /* 0x00000005040075a7 */ /* 0x0044e4000802017f */
[----:B---3--:R-:W-:Y:S05]  /*2d1e0*/  @!P1 NANOSLEEP.SYNCS 0x989680 ;  /* 0x009896800000995d */ /* 0x008fea0003900000 */
[----:B------:R-:W3:Y:S02]  /*2d1f0*/  @!P1 SYNCS.PHASECHK.TRANS64 P1, [R4+URZ], R5 ;  /* 0x00000005040095a7 */ /* 0x000ee4000802007f */
[----:B---3--:R-:W-:Y:S05]  /*2d200*/  @!P1 BRA `(.L_x_3292) ;  /* 0xfffffffc00f09947 */ /* 0x008fea000383ffff */
[----:B------:R-:W-:Y:S05]  /*2d210*/  BRA `(.L_x_3291) ;  /* 0xfffffe7400987947 */ /* 0x000fea000383ffff */
.L_x_3362:
[----:B0-----:R-:W0:Y:S01]  /*2d220*/  S2R R4, SR_TID.X ;  /* 0x0000000000047919 */ /* 0x001e220000002100 */
[----:B------:R-:W-:Y:S01]  /*2d230*/  BSSY B0, `(.L_x_3473) ;  /* 0x000000a000007945 */ /* 0x000fe20003800000 */
[----:B------:R-:W-:Y:S02]  /*2d240*/  IMAD.MOV.U32 R12, RZ, RZ, RZ ;  /* 0x000000ffff0c7224 */ /* 0x000fe400078e00ff */
[----:B------:R-:W-:Y:S02]  /*2d250*/  IMAD.MOV.U32 R11, RZ, RZ, 0x1f ;  /* 0x0000001fff0b7424 */ /* 0x000fe400078e00ff */
[----:B------:R-:W-:Y:S01]  /*2d260*/  IMAD.MOV.U32 R15, RZ, RZ, -0x1 ;  /* 0xffffffffff0f7424 */ /* 0x000fe200078e00ff */
[----:B0-----:R-:W-:-:S04]  /*2d270*/  SHF.R.U32.HI R4, RZ, 0x5, R4 ;  /* 0x00000005ff047819 */ /* 0x001fc80000011604 */
[----:B------:R-:W-:-:S05]  /*2d280*/  LOP3.LUT R4, R4, 0x3, RZ, 0xc0, !PT ;  /* 0x0000000304047812 */ /* 0x000fca00078ec0ff */
[----:B------:R-:W-:-:S07]  /*2d290*/  IMAD.MOV.U32 R13, RZ, RZ, R4 ;  /* 0x000000ffff0d7224 */ /* 0x000fce00078e0004 */
[----:B-1----:R-:W-:Y:S05]  /*2d2a0*/  WARPSYNC.COLLECTIVE R15, `(.L_x_3474) ;  /* 0x000000000f087348 */ /* 0x002fea0003c00000 */
[----:B------:R0:W2:Y:S02]  /*2d2b0*/  SHFL.IDX P6, R14, R13, R12, R11 ;  /* 0x0000000c0d0e7389 */ /* 0x0000a400000c000b */
[----:B012---:R-:W-:Y:S01]  /*2d2c0*/  ENDCOLLECTIVE ;  /* 0x000000000000791b */ /* 0x007fe20003800000 */
.L_x_3474:
[----:B------:R-:W-:Y:S05]  /*2d2d0*/  BSYNC B0 ;  /* 0x0000000000007941 */ /* 0x000fea0003800000 */
.L_x_3473:
[----:B------:R-:W-:Y:S05]  /*2d2e0*/  BRA `(.L_x_3475) ;  /* 0xffffffa000a87947 */ /* 0x000fea000383ffff */
.L_x_3364:
[----:B------:R-:W-:Y:S01]  /*2d2f0*/  BSSY B0, `(.L_x_3476) ;  /* 0x0000006000007945 */ /* 0x000fe20003800000 */
[----:B------:R-:W-:-:S07]  /*2d300*/  IMAD.MOV.U32 R15, RZ, RZ, -0x1 ;  /* 0xffffffffff0f7424 */ /* 0x000fce00078e00ff */
[----:B01----:R-:W-:Y:S05]  /*2d310*/  WARPSYNC.COLLECTIVE R15, `(.L_x_3477) ;  /* 0x000000000f0c7348 */ /* 0x003fea0003c00000 */
[----:B------:R-:W-:Y:S02]  /*2d320*/  ELECT P6, UR62, PT ;  /* 0x00000000003e782f */ /* 0x000fe400038c0000 */
[----:B------:R-:W-:Y:S01]  /*2d330*/  MOV R14, UR62 ;  /* 0x0000003e000e7c02 */ /* 0x000fe20008000f00 */
[----:B01----:R-:W-:Y:S10]  /*2d340*/  ENDCOLLECTIVE ;  /* 0x000000000000791b */ /* 0x003ff40003800000 */
.L_x_3477:
[----:B------:R-:W-:Y:S05]  /*2d350*/  BSYNC B0 ;  /* 0x0000000000007941 */ /* 0x000fea0003800000 */
.L_x_3476:
[----:B------:R-:W-:Y:S05]  /*2d360*/  BRA `(.L_x_3478) ;  /* 0xffffffa000b47947 */ /* 0x000fea000383ffff */
.L_x_3366:
[----:B0-----:R0:W2:Y:S02]  /*2d370*/  SYNCS.PHASECHK.TRANS64.TRYWAIT P0, [R0+URZ+0x32440], R2 ;  /* 0x03244002000075a7 */ /* 0x0010a4000800017f */
[----:B--2---:R-:W-:Y:S05]  /*2d380*/  @!P0 NANOSLEEP.SYNCS 0x989680 ;  /* 0x009896800000895d */ /* 0x004fea0003900000 */
[----:B------:R-:W2:Y:S02]  /*2d390*/  @!P0 SYNCS.PHASECHK.TRANS64 P0, [R0+URZ+0x32440], R2 ;  /* 0x03244002000085a7 */ /* 0x000ea4000800007f */
[----:B--2---:R-:W-:Y:S05]  /*2d3a0*/  @!P0 BRA `(.L_x_3366) ;  /* 0xfffffffc00f08947 */ /* 0x004fea000383ffff */
[----:B------:R-:W-:Y:S05]  /*2d3b0*/  BRA `(.L_x_3479) ;  /* 0xffffffa400147947 */ /* 0x000fea000383ffff */
.L_x_3370:
[----:B------:R0:W5:Y:S01]  /*2d3c0*/  LDL R2, [R1+0x4a0] ;  /* 0x0004a00001027983 */ /* 0x0001620000100800 */
[----:B------:R-:W-:Y:S02]  /*2d3d0*/  IMAD.MOV.U32 R6, RZ, RZ, R11 ;  /* 0x000000ffff067224 */ /* 0x000fe400078e000b */
[----:B------:R-:W-:Y:S02]  /*2d3e0*/  IMAD.MOV.U32 R13, RZ, RZ, R0 ;  /* 0x000000ffff0d7224 */ /* 0x000fe400078e0000 */
[----:B------:R-:W-:Y:S02]  /*2d3f0*/  IMAD.MOV.U32 R12, RZ, RZ, RZ ;  /* 0x000000ffff0c7224 */ /* 0x000fe400078e00ff */
[----:B------:R-:W-:Y:S02]  /*2d400*/  IMAD.MOV.U32 R11, RZ, RZ, 0x181f ;  /* 0x0000181fff0b7424 */ /* 0x000fe400078e00ff */
[----:B------:R-:W-:Y:S02]  /*2d410*/  IMAD.MOV.U32 R15, RZ, RZ, -0x1 ;  /* 0xffffffffff0f7424 */ /* 0x000fe400078e00ff */
[----:B0-----:R-:W-:-:S07]  /*2d420*/  IMAD.IADD R10, R10, 0x1, R6 ;  /* 0x000000010a0a7824 */ /* 0x001fce00078e0206 */
[----:B-----5:R-:W-:Y:S05]  /*2d430*/  WARPSYNC.COLLECTIVE R15, `(.L_x_3480) ;  /* 0x000000000f087348 */ /* 0x020fea0003c00000 */
[----:B------:R0:W1:Y:S02]  /*2d440*/  SHFL.IDX P6, R14, R13, R12, R11 ;  /* 0x0000000c0d0e7389 */ /* 0x00006400000c000b */
[----:B01---5:R-:W-:Y:S01]  /*2d450*/  ENDCOLLECTIVE ;  /* 0x000000000000791b */ /* 0x023fe20003800000 */
.L_x_3480:
[----:B------:R0:W-:Y:S01]  /*2d460*/  STL [R1+0x494], R10 ;  /* 0x0004940a01007387 */ /* 0x0001e20000100800 */
[----:B------:R-:W-:Y:S02]  /*2d470*/  IMAD.MOV.U32 R13, RZ, RZ, R3 ;  /* 0x000000ffff0d7224 */ /* 0x000fe400078e0003 */
[----:B------:R-:W-:-:S07]  /*2d480*/  IMAD.MOV.U32 R4, RZ, RZ, R14 ;  /* 0x000000ffff047224 */ /* 0x000fce00078e000e */
[----:B0-----:R-:W-:Y:S05]  /*2d490*/  WARPSYNC.COLLECTIVE R15, `(.L_x_3481) ;  /* 0x000000000f087348 */ /* 0x001fea0003c00000 */
[----:B------:R1:W2:Y:S02]  /*2d4a0*/  SHFL.IDX P6, R14, R13, R12, R11 ;  /* 0x0000000c0d0e7389 */ /* 0x0002a400000c000b */
[----:B012---:R-:W-:Y:S01]  /*2d4b0*/  ENDCOLLECTIVE ;  /* 0x000000000000791b */ /* 0x007fe20003800000 */
.L_x_3481:
[----:B------:R-:W-:Y:S02]  /*2d4c0*/  IMAD.MOV.U32 R13, RZ, RZ, R0 ;  /* 0x000000ffff0d7224 */ /* 0x000fe400078e0000 */
[----:B------:R-:W-:Y:S02]  /*2d4d0*/  IMAD.MOV.U32 R12, RZ, RZ, 0x1 ;  /* 0x00000001ff0c7424 */ /* 0x000fe400078e00ff */
[----:B------:R-:W-:-:S07]  /*2d4e0*/  IMAD.MOV.U32 R5, RZ, RZ, R14 ;  /* 0x000000ffff057224 */ /* 0x000fce00078e000e */
[----:B------:R-:W-:Y:S05]  /*2d4f0*/  WARPSYNC.COLLECTIVE R15, `(.L_x_3482) ;  /* 0x000000000f087348 */ /* 0x000fea0003c00000 */
[----:B------:R0:W1:Y:S02]  /*2d500*/  SHFL.IDX P6, R14, R13, R12, R11 ;  /* 0x0000000c0d0e7389 */ /* 0x00006400000c000b */
[----:B01----:R-:W-:Y:S01]  /*2d510*/  ENDCOLLECTIVE ;  /* 0x000000000000791b */ /* 0x003fe20003800000 */
.L_x_3482:
[----:B------:R-:W-:Y:S02]  /*2d520*/  IMAD.MOV.U32 R13, RZ, RZ, R3 ;  /* 0x000000ffff0d7224 */ /* 0x000fe400078e0003 */
[----:B------:R-:W-:Y:S02]  /*2d530*/  IMAD R2, R2, R7, RZ ;  /* 0x0000000702027224 */ /* 0x000fe400078e02ff */
[----:B------:R-:W-:-:S07]  /*2d540*/  IMAD.MOV.U32 R7, RZ, RZ, R14 ;  /* 0x000000ffff077224 */ /* 0x000fce00078e000e */
[----:B------:R-:W-:Y:S05]  /*2d550*/  WARPSYNC.COLLECTIVE R15, `(.L_x_3483) ;  /* 0x000000000f087348 */ /* 0x000fea0003c00000 */
[----:B------:R0:W1:Y:S02]  /*2d560*/  SHFL.IDX P6, R14, R13, R12, R11 ;  /* 0x0000000c0d0e7389 */ /* 0x00006400000c000b */
[----:B01----:R-:W-:Y:S01]  /*2d570*/  ENDCOLLECTIVE ;  /* 0x000000000000791b */ /* 0x003fe20003800000 */
.L_x_3483:
[----:B------:R-:W-:-:S13]  /*2d580*/  ISETP.GE.AND P1, PT, R10, R2, PT ;  /* 0x000000020a00720c */ /* 0x000fda0003f26270 */
[----:B------:R-:W-:Y:S01]  /*2d590*/  @!P1 LEA R5, P3, R9, R5, 0x1 ;  /* 0x0000000509059211 */ /* 0x000fe200078608ff */
[----:B------:R-:W-:Y:S02]  /*2d5a0*/  IMAD.MOV.U32 R13, RZ, RZ, R0 ;  /* 0x000000ffff0d7224 */ /* 0x000fe400078e0000 */
[----:B------:R-:W-:Y:S02]  /*2d5b0*/  IMAD.MOV.U32 R12, RZ, RZ, 0x2 ;  /* 0x00000002ff0c7424 */ /* 0x000fe400078e00ff */
[----:B------:R-:W-:-:S05]  /*2d5c0*/  @!P1 IMAD.X R4, RZ, RZ, R4, P3 ;  /* 0x000000ffff049224 */ /* 0x000fca00018e0604 */
[----:B------:R-:W-:Y:S01]  /*2d5d0*/  @!P1 LOP3.LUT R5, R5, R4, RZ, 0x3c, !PT ;  /* 0x0000000405059212 */ /* 0x000fe200078e3cff */
[----:B------:R-:W-:-:S07]  /*2d5e0*/  IMAD.MOV.U32 R6, RZ, RZ, R14 ;  /* 0x000000ffff067224 */ /* 0x000fce00078e000e */
[----:B------:R-:W-:Y:S05]  /*2d5f0*/  WARPSYNC.COLLECTIVE R15, `(.L_x_3484) ;  /* 0x000000000f087348 */ /* 0x000fea0003c00000 */
[----:B------:R0:W1:Y:S02]  /*2d600*/  SHFL.IDX P6, R14, R13, R12, R11 ;  /* 0x0000000c0d0e7389 */ /* 0x00006400000c000b */
[----:B01----:R-:W-:Y:S01]  /*2d610*/  ENDCOLLECTIVE ;  /* 0x000000000000791b */ /* 0x003fe20003800000 */
.L_x_3484:
        /* <DEDUP_REMOVED lines=15> */
.L_x_3485:
        /* <DEDUP_REMOVED lines=19> */
.L_x_3486:
        /* <DEDUP_REMOVED lines=10> */
.L_x_3487:
        /* <DEDUP_REMOVED lines=13> */
.L_x_3488:
        /* <DEDUP_REMOVED lines=10> */
.L_x_3489:
        /* <DEDUP_REMOVED lines=13> */
.L_x_3490:
        /* <DEDUP_REMOVED lines=10> */
.L_x_3491:
        /* <DEDUP_REMOVED lines=13> */
.L_x_3492:
        /* <DEDUP_REMOVED lines=10> */
.L_x_3493:
        /* <DEDUP_REMOVED lines=11> */
.L_x_3494:
        /* <DEDUP_REMOVED lines=10> */
.L_x_3495:
[----:B------:R-:W-:Y:S01]  /*2de80*/  @!PT LDS RZ, [RZ] ;  /* 0x00000000fffff984 */ /* 0x000fe20000000800 */
[----:B------:R-:W-:Y:S01]  /*2de90*/  @!PT LDS RZ, [RZ] ;  /* 0x00000000fffff984 */ /* 0x000fe20000000800 */
[----:B------:R-:W-:Y:S01]  /*2dea0*/  @!PT LDS RZ, [RZ] ;  /* 0x00000000fffff984 */ /* 0x000fe20000000800 */
[----:B------:R1:W-:Y:S01]  /*2deb0*/  @!P1 LDGSTS.E.BYPASS.LTC128B.128 [R8+0x1b400], desc[UR40][R4.64], !P0 ;  /* 0x1b40000004089fae */ /* 0x0003e2000c101d68 */
[----:B------:R-:W-:Y:S01]  /*2dec0*/  IMAD.MOV.U32 R3, RZ, RZ, R14 ;  /* 0x000000ffff037224 */ /* 0x000fe200078e000e */
[----:B------:R-:W-:Y:S06]  /*2ded0*/  BRA `(.L_x_3496) ;  /* 0xffffffa4009c7947 */ /* 0x000fec000383ffff */
.L_x_3374:
        /* <DEDUP_REMOVED lines=11> */
[-C--:B---3--:R-:W-:Y:S02]  /*2df90*/  ISETP.GE.AND P4, PT, R6, R3.reuse, PT ;  /* 0x000000030600720c */ /* 0x088fe40003f86270 */
[----:B----4-:R-:W-:Y:S02]  /*2dfa0*/  ISETP.GE.AND P5, PT, R15, R3, PT ;  /* 0x000000030f00720c */ /* 0x010fe40003fa6270 */
[----:B-----5:R-:W-:-:S09]  /*2dfb0*/  LOP3.LUT R9, R9, 0xffffffef, RZ, 0xc0, !PT ;  /* 0xffffffef09097812 */ /* 0x020fd200078ec0ff */
        /* <DEDUP_REMOVED lines=9> */
[----:B------:R-:W-:-:S04]  /*2e050*/  @P4 LOP3.LUT R9, R9, 0x2, RZ, 0xfc, !PT ;  /* 0x0000000209094812 */ /* 0x000fc800078efcff */
[----:B------:R-:W-:-:S04]  /*2e060*/  LOP3.LUT R9, R9, 0xffffffdf, RZ, 0xc0, !PT ;  /* 0xffffffdf09097812 */ /* 0x000fc800078ec0ff */
[----:B------:R-:W-:-:S05]  /*2e070*/  @P6 LOP3.LUT R9, R9, 0x20, RZ, 0xfc, !PT ;  /* 0x0000002009096812 */ /* 0x000fca00078efcff */
[----:B------:R0:W-:Y:S01]  /*2e080*/  STL [R1+0x490], R9 ;  /* 0x0004900901007387 */ /* 0x0001e20000100800 */
[-C--:B------:R-:W-:Y:S01]  /*2e090*/  ISETP.GE.AND P5, PT, R12, R3.reuse, PT ;  /* 0x000000030c00720c */ /* 0x080fe20003fa6270 */
[----:B------:R-:W-:Y:S01]  /*2e0a0*/  IMAD.MOV.U32 R13, RZ, RZ, R0 ;  /* 0x000000ffff0d7224 */ /* 0x000fe200078e0000 */
[----:B------:R-:W-:Y:S01]  /*2e0b0*/  ISETP.GE.AND P4, PT, R10, R3, PT ;  /* 0x000000030a00720c */ /* 0x000fe20003f86270 */
[----:B------:R-:W-:Y:S02]  /*2e0c0*/  IMAD.MOV.U32 R12, RZ, RZ, RZ ;  /* 0x000000ffff0c7224 */ /* 0x000fe400078e00ff */
[----:B------:R-:W-:Y:S02]  /*2e0d0*/  IMAD.MOV.U32 R11, RZ, RZ, 0x181f ;  /* 0x0000181fff0b7424 */ /* 0x000fe400078e00ff */
[----:B------:R-:W-:-:S08]  /*2e0e0*/  IMAD.MOV.U32 R15, RZ, RZ, -0x1 ;  /* 0xffffffffff0f7424 */ /* 0x000fd000078e00ff */
[----:B0-----:R-:W-:Y:S05]  /*2e0f0*/  WARPSYNC.COLLECTIVE R15, `(.L_x_3498) ;  /* 0x000000000f087348 */ /* 0x001fea0003c00000 */
[----:B------:R1:W2:Y:S02]  /*2e100*/  SHFL.IDX P6, R14, R13, R12, R11 ;  /* 0x0000000c0d0e7389 */ /* 0x0002a400000c000b */
[----:B012---:R-:W-:Y:S01]  /*2e110*/  ENDCOLLECTIVE ;  /* 0x000000000000791b */ /* 0x007fe20003800000 */
.L_x_3498:
[----:B------:R-:W-:Y:S05]  /*2e120*/  BSYNC B0 ;  /* 0x0000000000007941 */ /* 0x000fea0003800000 */
.L_x_3497:
        /* <DEDUP_REMOVED lines=10> */
.L_x_3499:
        /* <DEDUP_REMOVED lines=16> */
.L_x_3500:
        /* <DEDUP_REMOVED lines=15> */
.L_x_3501:
        /* <DEDUP_REMOVED lines=12> */
.L_x_3502:
        /* <DEDUP_REMOVED lines=12> */
.L_x_3503:
        /* <DEDUP_REMOVED lines=12> */
.L_x_3504:
        /* <DEDUP_REMOVED lines=12> */
.L_x_3505:
        /* <DEDUP_REMOVED lines=12> */
.L_x_3506:
        /* <DEDUP_REMOVED lines=12> */
.L_x_3507:
        /* <DEDUP_REMOVED lines=12> */
.L_x_3508:
        /* <DEDUP_REMOVED lines=11> */
.L_x_3509:
        /* <DEDUP_REMOVED lines=16> */
.L_x_3510:
[----:B------:R-:W-:Y:S02]  /*2eab0*/  IMAD.MOV.U32 R13, RZ, RZ, R2 ;  /* 0x000000ffff0d7224 */ /* 0x000fe400078e0002 */
[----:B------:R-:W-:-:S07]  /*2eac0*/  IMAD.MOV.U32 R6, RZ, RZ, R14 ;  /* 0x000000ffff067224 */ /* 0x000fce00078e000e */
[----:B------:R-:W-:Y:S05]  /*2ead0*/  WARPSYNC.COLLECTIVE R15, `(.L_x_3511) ;  /* 0x000000000f087348 */ /* 0x000fea0003c00000 */
[----:B------:R0:W1:Y:S02]  /*2eae0*/  SHFL.IDX P6, R14, R13, R12, R11 ;  /* 0x0000000c0d0e7389 */ /* 0x00006400000c000b */
[----:B01----:R-:W-:Y:S01]  /*2eaf0*/  ENDCOLLECTIVE ;  /* 0x000000000000791b */ /* 0x003fe20003800000 */
.L_x_3511:
[----:B------:R-:W-:Y:S02]  /*2eb00*/  IMAD.MOV.U32 R13, RZ, RZ, R0 ;  /* 0x000000ffff0d7224 */ /* 0x000fe400078e0000 */
[----:B------:R-:W-:Y:S02]  /*2eb10*/  IMAD.MOV.U32 R12, RZ, RZ, 0x7 ;  /* 0x00000007ff0c7424 */ /* 0x000fe400078e00ff */
[----:B------:R-:W-:-:S07]  /*2eb20*/  IMAD.MOV.U32 R4, RZ, RZ, R14 ;  /* 0x000000ffff047224 */ /* 0x000fce00078e000e */
[----:B------:R-:W-:Y:S05]  /*2eb30*/  WARPSYNC.COLLECTIVE R15, `(.L_x_3512) ;  /* 0x000000000f087348 */ /* 0x000fea0003c00000 */
[----:B------:R0:W1:Y:S02]  /*2eb40*/  SHFL.IDX P6, R14, R13, R12, R11 ;  /* 0x0000000c0d0e7389 */ /* 0x00006400000c000b */
[----:B01----:R-:W-:Y:S01]  /*2eb50*/  ENDCOLLECTIVE ;  /* 0x000000000000791b */ /* 0x003fe20003800000 */
.L_x_3512:
        /* <DEDUP_REMOVED lines=14> */
.L_x_3513:
[----:B------:R-:W-:Y:S01]  /*2ec40*/  IMAD.MOV.U32 R2, RZ, RZ, R14 ;  /* 0x000000ffff027224 */ /* 0x000fe200078e000e */
[----:B------:R-:W-:Y:S06]  /*2ec50*/  BRA `(.L_x_3514) ;  /* 0xffffffa400107947 */ /* 0x000fec000383ffff */
.L_x_3379:
[----:B0-----:R0:W1:Y:S02]  /*2ec60*/  SYNCS.PHASECHK.TRANS64.TRYWAIT P0, [R18+URZ+0x32420], R0 ;  /* 0x03242000120075a7 */ /* 0x001064000800017f */
[----:B-1----:R-:W-:Y:S05]  /*2ec70*/  @!P0 NANOSLEEP.SYNCS 0x989680 ;  /* 0x009896800000895d */ /* 0x002fea0003900000 */
[----:B------:R-:W1:Y:S02]  /*2ec80*/  @!P0 SYNCS.PHASECHK.TRANS64 P0, [R18+URZ+0x32420], R0 ;  /* 0x03242000120085a7 */ /* 0x000e64000800007f */
[----:B-1----:R-:W-:Y:S05]  /*2ec90*/  @!P0 BRA `(.L_x_3379) ;  /* 0xfffffffc00f08947 */ /* 0x002fea000383ffff */
[----:B------:R-:W-:Y:S05]  /*2eca0*/  BRA `(.L_x_3515) ;  /* 0xffffffa400887947 */ /* 0x000fea000383ffff */
.L_x_3383:
[----:B0-----:R0:W1:Y:S02]  /*2ecb0*/  SYNCS.PHASECHK.TRANS64.TRYWAIT P0, [R2+URZ+0x32460], R0 ;  /* 0x03246000020075a7 */ /* 0x001064000800017f */
[----:B-1----:R-:W-:Y:S05]  /*2ecc0*/  @!P0 NANOSLEEP.SYNCS 0x989680 ;  /* 0x009896800000895d */ /* 0x002fea0003900000 */
[----:B------:R-:W1:Y:S02]  /*2ecd0*/  @!P0 SYNCS.PHASECHK.TRANS64 P0, [R2+URZ+0x32460], R0 ;  /* 0x03246000020085a7 */ /* 0x000e64000800007f */
[----:B-1----:R-:W-:Y:S05]  /*2ece0*/  @!P0 BRA `(.L_x_3383) ;  /* 0xfffffffc00f08947 */ /* 0x002fea000383ffff */
[----:B------:R-:W-:Y:S05]  /*2ecf0*/  BRA `(.L_x_3516) ;  /* 0xffffffa400ac7947 */ /* 0x000fea000383ffff */
.L_x_3398:
[----:B0-----:R0:W1:Y:S02]  /*2ed00*/  SYNCS.PHASECHK.TRANS64.TRYWAIT P0, [R2+URZ+0x32440], R6 ;  /* 0x03244006020075a7 */ /* 0x001064000800017f */
[----:B-1----:R-:W-:Y:S05]  /*2ed10*/  @!P0 NANOSLEEP.SYNCS 0x989680 ;  /* 0x009896800000895d */ /* 0x002fea0003900000 */
[----:B------:R-:W1:Y:S02]  /*2ed20*/  @!P0 SYNCS.PHASECHK.TRANS64 P0, [R2+URZ+0x32440], R6 ;  /* 0x03244006020085a7 */ /* 0x000e64000800007f */
[----:B-1----:R-:W-:Y:S05]  /*2ed30*/  @!P0 BRA `(.L_x_3398) ;  /* 0xfffffffc00f08947 */ /* 0x002fea000383ffff */
[----:B------:R-:W-:Y:S05]  /*2ed40*/  BRA `(.L_x_3517) ;  /* 0xffffffac00e47947 */ /* 0x000fea000383ffff */
.L_x_3403:
[----:B-1----:R1:W2:Y:S02]  /*2ed50*/  SYNCS.PHASECHK.TRANS64.TRYWAIT P0, [R2+URZ+0x32460], R6 ;  /* 0x03246006020075a7 */ /* 0x0022a4000800017f */
[----:B--2---:R-:W-:Y:S05]  /*2ed60*/  @!P0 NANOSLEEP.SYNCS 0x989680 ;  /* 0x009896800000895d */ /* 0x004fea0003900000 */
[----:B------:R-:W2:Y:S02]  /*2ed70*/  @!P0 SYNCS.PHASECHK.TRANS64 P0, [R2+URZ+0x32460], R6 ;  /* 0x03246006020085a7 */ /* 0x000ea4000800007f */
[----:B--2---:R-:W-:Y:S05]  /*2ed80*/  @!P0 BRA `(.L_x_3403) ;  /* 0xfffffffc00f08947 */ /* 0x004fea000383ffff */
[----:B------:R-:W-:Y:S05]  /*2ed90*/  BRA `(.L_x_3518) ;  /* 0xffffffb000607947 */ /* 0x000fea000383ffff */
.L_x_3414:
[----:B0-----:R0:W1:Y:S02]  /*2eda0*/  SYNCS.PHASECHK.TRANS64.TRYWAIT P0, [R2+URZ+0x32440], R3 ;  /* 0x03244003020075a7 */ /* 0x001064000800017f */
[----:B-1----:R-:W-:Y:S05]  /*2edb0*/  @!P0 NANOSLEEP.SYNCS 0x989680 ;  /* 0x009896800000895d */ /* 0x002fea0003900000 */
[----:B------:R-:W1:Y:S02]  /*2edc0*/  @!P0 SYNCS.PHASECHK.TRANS64 P0, [R2+URZ+0x32440], R3 ;  /* 0x03244003020085a7 */ /* 0x000e64000800007f */
[----:B-1----:R-:W-:Y:S05]  /*2edd0*/  @!P0 BRA `(.L_x_3414) ;  /* 0xfffffffc00f08947 */ /* 0x002fea000383ffff */
[----:B------:R-:W-:Y:S05]  /*2ede0*/  BRA `(.L_x_3519) ;  /* 0xffffffb800487947 */ /* 0x000fea000383ffff */
.L_x_3419:
[----:B-1----:R1:W2:Y:S02]  /*2edf0*/  SYNCS.PHASECHK.TRANS64.TRYWAIT P0, [R2+URZ+0x32460], R3 ;  /* 0x03246003020075a7 */ /* 0x0022a4000800017f */
[----:B--2---:R-:W-:Y:S05]  /*2ee00*/  @!P0 NANOSLEEP.SYNCS 0x989680 ;  /* 0x009896800000895d */ /* 0x004fea0003900000 */
[----:B------:R-:W2:Y:S02]  /*2ee10*/  @!P0 SYNCS.PHASECHK.TRANS64 P0, [R2+URZ+0x32460], R3 ;  /* 0x03246003020085a7 */ /* 0x000ea4000800007f */
[----:B--2---:R-:W-:Y:S05]  /*2ee20*/  @!P0 BRA `(.L_x_3419) ;  /* 0xfffffffc00f08947 */ /* 0x004fea000383ffff */
[----:B------:R-:W-:Y:S05]  /*2ee30*/  BRA `(.L_x_3520) ;  /* 0xffffffb800c47947 */ /* 0x000fea000383ffff */
.L_x_3430:
[----:B0-----:R0:W1:Y:S02]  /*2ee40*/  SYNCS.PHASECHK.TRANS64.TRYWAIT P0, [R3+URZ+0x32440], R2 ;  /* 0x03244002030075a7 */ /* 0x001064000800017f */
[----:B-1----:R-:W-:Y:S05]  /*2ee50*/  @!P0 NANOSLEEP.SYNCS 0x989680 ;  /* 0x009896800000895d */ /* 0x002fea0003900000 */
[----:B------:R-:W1:Y:S02]  /*2ee60*/  @!P0 SYNCS.PHASECHK.TRANS64 P0, [R3+URZ+0x32440], R2 ;  /* 0x03244002030085a7 */ /* 0x000e64000800007f */
[----:B-1----:R-:W-:Y:S05]  /*2ee70*/  @!P0 BRA `(.L_x_3430) ;  /* 0xfffffffc00f08947 */ /* 0x002fea000383ffff */
[----:B------:R-:W-:Y:S05]  /*2ee80*/  BRA `(.L_x_3521) ;  /* 0xffffffc000947947 */ /* 0x000fea000383ffff */
.L_x_3435:
[----:B-1----:R1:W2:Y:S02]  /*2ee90*/  SYNCS.PHASECHK.TRANS64.TRYWAIT P0, [R3+URZ+0x32460], R2 ;  /* 0x03246002030075a7 */ /* 0x0022a4000800017f */
[----:B--2---:R-:W-:Y:S05]  /*2eea0*/  @!P0 NANOSLEEP.SYNCS 0x989680 ;  /* 0x009896800000895d */ /* 0x004fea0003900000 */
[----:B------:R-:W2:Y:S02]  /*2eeb0*/  @!P0 SYNCS.PHASECHK.TRANS64 P0, [R3+URZ+0x32460], R2 ;  /* 0x03246002030085a7 */ /* 0x000ea4000800007f */
[----:B--2---:R-:W-:Y:S05]  /*2eec0*/  @!P0 BRA `(.L_x_3435) ;  /* 0xfffffffc00f08947 */ /* 0x004fea000383ffff */
[----:B------:R-:W-:Y:S05]  /*2eed0*/  BRA `(.L_x_3522) ;  /* 0xffffffc400107947 */ /* 0x000fea000383ffff */
.L_x_3447:
[----:B------:R-:W3:Y:S01]  /*2eee0*/  LDL R3, [R1+0x470] ;  /* 0x0004700001037983 */ /* 0x000ee20000100800 */
[----:B------:R-:W-:Y:S01]  /*2eef0*/  BSSY B0, `(.L_x_3523) ;  /* 0x0000008000007945 */ /* 0x000fe20003800000 */
[----:B------:R-:W-:Y:S02]  /*2ef00*/  IMAD.MOV.U32 R12, RZ, RZ, RZ ;  /* 0x000000ffff0c7224 */ /* 0x000fe400078e00ff */
[----:B------:R-:W-:Y:S02]  /*2ef10*/  IMAD.MOV.U32 R11, RZ, RZ, 0x1f ;  /* 0x0000001fff0b7424 */ /* 0x000fe400078e00ff */
[----:B------:R-:W-:Y:S02]  /*2ef20*/  IMAD.MOV.U32 R15, RZ, RZ, -0x1 ;  /* 0xffffffffff0f7424 */ /* 0x000fe400078e00ff */
[----:B---3--:R-:W-:-:S07]  /*2ef30*/  IMAD.MOV.U32 R13, RZ, RZ, R3 ;  /* 0x000000ffff0d7224 */ /* 0x008fce00078e0003 */
[----:B0-2---:R-:W-:Y:S05]  /*2ef40*/  WARPSYNC.COLLECTIVE R15, `(.L_x_3524) ;  /* 0x000000000f087348 */ /* 0x005fea0003c00000 */
[----:B------:R1:W3:Y:S02]  /*2ef50*/  SHFL.IDX P6, R14, R13, R12, R11 ;  /* 0x0000000c0d0e7389 */ /* 0x0002e400000c000b */
[----:B0123--:R-:W-:Y:S01]  /*2ef60*/  ENDCOLLECTIVE ;  /* 0x000000000000791b */ /* 0x00ffe20003800000 */
.L_x_3524:
[----:B------:R-:W-:Y:S05]  /*2ef70*/  BSYNC B0 ;  /* 0x0000000000007941 */ /* 0x000fea0003800000 */
.L_x_3523:
        /* <DEDUP_REMOVED lines=9> */
.L_x_3525:
        /* <DEDUP_REMOVED lines=26> */
.L_x_3526:
        /* <DEDUP_REMOVED lines=8> */
.L_x_3527:
        /* <DEDUP_REMOVED lines=8> */
.L_x_3528:
        /* <DEDUP_REMOVED lines=8> */
.L_x_3529:
        /* <DEDUP_REMOVED lines=8> */
.L_x_3530:
        /* <DEDUP_REMOVED lines=9> */
.L_x_3531:
[----:B------:R-:W-:Y:S01]  /*2f440*/  IMAD.MOV.U32 R10, RZ, RZ, R14 ;  /* 0x000000ffff0a7224 */ /* 0x000fe200078e000e */
[----:B------:R-:W-:Y:S06]  /*2f450*/  BRA `(.L_x_3532) ;  /* 0xffffffc800547947 */ /* 0x000fec000383ffff */
.L_x_3450:
        /* <DEDUP_REMOVED lines=8> */
.L_x_3534:
[----:B------:R-:W-:Y:S05]  /*2f4e0*/  BSYNC B0 ;  /* 0x0000000000007941 */ /* 0x000fea0003800000 */
.L_x_3533:
        /* <DEDUP_REMOVED lines=10> */
.L_x_3535:
        /* <DEDUP_REMOVED lines=8> */
.L_x_3536:
        /* <DEDUP_REMOVED lines=8> */
.L_x_3537:
        /* <DEDUP_REMOVED lines=8> */
.L_x_3538:
        /* <DEDUP_REMOVED lines=9> */
.L_x_3539:
[----:B------:R-:W-:Y:S01]  /*2f7a0*/  IMAD.MOV.U32 R10, RZ, RZ, R14 ;  /* 0x000000ffff0a7224 */ /* 0x000fe200078e000e */
[----:B------:R-:W-:Y:S06]  /*2f7b0*/  BRA `(.L_x_3540) ;  /* 0xffffffc800287947 */ /* 0x000fec000383ffff */
.L_x_3452:
[----:B------:R-:W-:Y:S01]  /*2f7c0*/  BSSY B0, `(.L_x_3541) ;  /* 0x0000006000007945 */ /* 0x000fe20003800000 */
[----:B------:R-:W-:Y:S01]  /*2f7d0*/  PLOP3.LUT P6, PT, P6, PT, PT, 0x8, 0x0 ;  /* 0x000000000000781c */ /* 0x000fe200037ce170 */
[----:B------:R-:W-:-:S12]  /*2f7e0*/  IMAD.MOV.U32 R15, RZ, RZ, -0x1 ;  /* 0xffffffffff0f7424 */ /* 0x000fd800078e00ff */
[----:B0-----:R-:W-:Y:S05]  /*2f7f0*/  WARPSYNC.COLLECTIVE R15, `(.L_x_3542) ;  /* 0x000000000f087348 */ /* 0x001fea0003c00000 */
[----:B------:R-:W-:Y:S01]  /*2f800*/  VOTE.ANY R14, PT, P6 ;  /* 0x00000000000e7806 */ /* 0x000fe200030e0100 */
[----:B0-----:R-:W-:Y:S06]  /*2f810*/  ENDCOLLECTIVE ;  /* 0x000000000000791b */ /* 0x001fec0003800000 */
.L_x_3542:
[----:B------:R-:W-:Y:S05]  /*2f820*/  BSYNC B0 ;  /* 0x0000000000007941 */ /* 0x000fea0003800000 */
.L_x_3541:
        /* <DEDUP_REMOVED lines=10> */
.L_x_3543:
[----:B------:R-:W-:Y:S02]  /*2f8d0*/  IMAD.MOV.U32 R13, RZ, RZ, R6 ;  /* 0x000000ffff0d7224 */ /* 0x000fe400078e0006 */
[----:B------:R-:W-:-:S07]  /*2f8e0*/  IMAD.MOV.U32 R4, RZ, RZ, R14 ;  /* 0x000000ffff047224 */ /* 0x000fce00078e000e */
[----:B------:R-:W-:Y:S05]  /*2f8f0*/  WARPSYNC.COLLECTIVE R15, `(.L_x_3544) ;  /* 0x000000000f087348 */ /* 0x000fea0003c00000 */
[----:B------:R0:W1:Y:S02]  /*2f900*/  SHFL.IDX P6, R14, R13, R12, R11 ;  /* 0x0000000c0d0e7389 */ /* 0x00006400000c000b */
[----:B01----:R-:W-:Y:S01]  /*2f910*/  ENDCOLLECTIVE ;  /* 0x000000000000791b */ /* 0x003fe20003800000 */
.L_x_3544:
[----:B------:R-:W-:Y:S02]  /*2f920*/  IMAD.MOV.U32 R6, RZ, RZ, R14 ;  /* 0x000000ffff067224 */ /* 0x000fe400078e000e */
[----:B------:R-:W-:-:S05]  /*2f930*/  IMAD.IADD R5, R9, 0x1, R16 ;  /* 0x0000000109057824 */ /* 0x000fca00078e0210 */
[----:B------:R1:W-:Y:S01]  /*2f940*/  STL [R1+0x47c], R5 ;  /* 0x00047c0501007387 */ /* 0x0003e20000100800 */
[----:B------:R-:W-:Y:S05]  /*2f950*/  BRA `(.L_x_3545) ;  /* 0xffffffc800087947 */ /* 0x000fea000383ffff */
.L_x_3454:
[----:B------:R-:W-:Y:S01]  /*2f960*/  BSSY B0, `(.L_x_3546) ;  /* 0x0000008000007945 */ /* 0x000fe20003800000 */
[----:B------:R-:W-:Y:S02]  /*2f970*/  IMAD.MOV.U32 R13, RZ, RZ, R2 ;  /* 0x000000ffff0d7224 */ /* 0x000fe400078e0002 */
[----:B------:R-:W-:Y:S02]  /*2f980*/  IMAD.MOV.U32 R12, RZ, RZ, R9 ;  /* 0x000000ffff0c7224 */ /* 0x000fe400078e0009 */
[----:B------:R-:W-:Y:S02]  /*2f990*/  IMAD.MOV.U32 R11, RZ, RZ, 0x1f ;  /* 0x0000001fff0b7424 */ /* 0x000fe400078e00ff */
[----:B------:R-:W-:-:S07]  /*2f9a0*/  IMAD.MOV.U32 R15, RZ, RZ, -0x1 ;  /* 0xffffffffff0f7424 */ /* 0x000fce00078e00ff */
[----:B01----:R-:W-:Y:S05]  /*2f9b0*/  WARPSYNC.COLLECTIVE R15, `(.L_x_3547) ;  /* 0x000000000f087348 */ /* 0x003fea0003c00000 */
[----:B------:R2:W3:Y:S02]  /*2f9c0*/  SHFL.IDX P6, R14, R13, R12, R11 ;  /* 0x0000000c0d0e7389 */ /* 0x0004e400000c000b */
[----:B0123--:R-:W-:Y:S01]  /*2f9d0*/  ENDCOLLECTIVE ;  /* 0x000000000000791b */ /* 0x00ffe20003800000 */
.L_x_3547:
[----:B------:R-:W-:Y:S05]  /*2f9e0*/  BSYNC B0 ;  /* 0x0000000000007941 */ /* 0x000fea0003800000 */
.L_x_3546:
[----:B------:R-:W-:Y:S01]  /*2f9f0*/  IMAD.MOV.U32 R2, RZ, RZ, R14 ;  /* 0x000000ffff027224 */ /* 0x000fe200078e000e */
[----:B------:R-:W-:Y:S06]  /*2fa00*/  BRA `(.L_x_3548) ;  /* 0xffffffc400f47947 */ /* 0x000fec000383ffff */
.L_x_3460:
[----:B0-----:R0:W1:Y:S02]  /*2fa10*/  SYNCS.PHASECHK.TRANS64.TRYWAIT P0, [R0+URZ+0x32420], R3 ;  /* 0x03242003000075a7 */ /* 0x001064000800017f */
[----:B-1----:R-:W-:Y:S05]  /*2fa20*/  @!P0 NANOSLEEP.SYNCS 0x989680 ;  /* 0x009896800000895d */ /* 0x002fea0003900000 */
[----:B------:R-:W1:Y:S02]  /*2fa30*/  @!P0 SYNCS.PHASECHK.TRANS64 P0, [R0+URZ+0x32420], R3 ;  /* 0x03242003000085a7 */ /* 0x000e64000800007f */
[----:B-1----:R-:W-:Y:S05]  /*2fa40*/  @!P0 BRA `(.L_x_3460) ;  /* 0xfffffffc00f08947 */ /* 0x002fea000383ffff */
[----:B------:R-:W-:Y:S05]  /*2fa50*/  BRA `(.L_x_3549) ;  /* 0xffffffd000947947 */ /* 0x000fea000383ffff */
.L_x_3461:
        /* <DEDUP_REMOVED lines=11> */
.L_x_3551:
[----:B------:R-:W-:Y:S05]  /*2fb10*/  BSYNC B0 ;  /* 0x0000000000007941 */ /* 0x000fea0003800000 */
.L_x_3550:
[----:B------:R-:W-:Y:S05]  /*2fb20*/  BRA `(.L_x_3552) ;  /* 0xffffffd0007c7947 */ /* 0x000fea000383ffff */
.L_x_3464:
[----:B------:R-:W-:Y:S01]  /*2fb30*/  BSSY B1, `(.L_x_3553) ;  /* 0x0000006000017945 */ /* 0x000fe20003800000 */
[----:B------:R-:W-:-:S07]  /*2fb40*/  IMAD.MOV.U32 R15, RZ, RZ, -0x1 ;  /* 0xffffffffff0f7424 */ /* 0x000fce00078e00ff */
[----:B01----:R-:W-:Y:S05]  /*2fb50*/  WARPSYNC.COLLECTIVE R15, `(.L_x_3554) ;  /* 0x000000000f0c7348 */ /* 0x003fea0003c00000 */
[----:B------:R-:W-:Y:S02]  /*2fb60*/  ELECT P6, UR62, PT ;  /* 0x00000000003e782f */ /* 0x000fe400038c0000 */
[----:B------:R-:W-:Y:S01]  /*2fb70*/  MOV R14, UR62 ;  /* 0x0000003e000e7c02 */ /* 0x000fe20008000f00 */
[----:B01----:R-:W-:Y:S10]  /*2fb80*/  ENDCOLLECTIVE ;  /* 0x000000000000791b */ /* 0x003ff40003800000 */
.L_x_3554:
[----:B------:R-:W-:Y:S05]  /*2fb90*/  BSYNC B1 ;  /* 0x0000000000017941 */ /* 0x000fea0003800000 */
.L_x_3553:
[----:B------:R-:W-:Y:S05]  /*2fba0*/  BRA `(.L_x_3555) ;  /* 0xffffffd000747947 */ /* 0x000fea000383ffff */
.L_x_3466:
[----:B0-----:R0:W1:Y:S02]  /*2fbb0*/  SYNCS.PHASECHK.TRANS64.TRYWAIT P0, [R6+URZ], R5 ;  /* 0x00000005060075a7 */ /* 0x001064000800017f */
[----:B-1----:R-:W-:Y:S05]  /*2fbc0*/  @!P0 NANOSLEEP.SYNCS 0x989680 ;  /* 0x009896800000895d */ /* 0x002fea0003900000 */
[----:B------:R-:W1:Y:S02]  /*2fbd0*/  @!P0 SYNCS.PHASECHK.TRANS64 P0, [R6+URZ], R5 ;  /* 0x00000005060085a7 */ /* 0x000e64000800007f */
[----:B-1----:R-:W-:Y:S05]  /*2fbe0*/  @!P0 BRA `(.L_x_3466) ;  /* 0xfffffffc00f08947 */ /* 0x002fea000383ffff */
[----:B------:R-:W-:Y:S05]  /*2fbf0*/  BRA `(.L_x_3556) ;  /* 0xffffffd000ac7947 */ /* 0x000fea000383ffff */
.L_x_3467:
[----:B-1----:R1:W2:Y:S02]  /*2fc00*/  SYNCS.PHASECHK.TRANS64.TRYWAIT P0, [R7+URZ], R2 ;  /* 0x00000002070075a7 */ /* 0x0022a4000800017f */
[----:B--2---:R-:W-:Y:S05]  /*2fc10*/  @!P0 NANOSLEEP.SYNCS 0x989680 ;  /* 0x009896800000895d */ /* 0x004fea0003900000 */
[----:B------:R-:W2:Y:S02]  /*2fc20*/  @!P0 SYNCS.PHASECHK.TRANS64 P0, [R7+URZ], R2 ;  /* 0x00000002070085a7 */ /* 0x000ea4000800007f */
[----:B--2---:R-:W-:Y:S05]  /*2fc30*/  @!P0 BRA `(.L_x_3467) ;  /* 0xfffffffc00f08947 */ /* 0x004fea000383ffff */
[----:B------:R-:W-:Y:S05]  /*2fc40*/  BRA `(.L_x_3557) ;  /* 0xffffffd000a07947 */ /* 0x000fea000383ffff */
.L_x_3469:
[----:B--2---:R2:W3:Y:S02]  /*2fc50*/  SYNCS.PHASECHK.TRANS64.TRYWAIT P0, [R4+URZ], R5 ;  /* 0x00000005040075a7 */ /* 0x0044e4000800017f */
[----:B---3--:R-:W-:Y:S05]  /*2fc60*/  @!P0 NANOSLEEP.SYNCS 0x989680 ;  /* 0x009896800000895d */ /* 0x008fea0003900000 */
[----:B------:R-:W3:Y:S02]  /*2fc70*/  @!P0 SYNCS.PHASECHK.TRANS64 P0, [R4+URZ], R5 ;  /* 0x00000005040085a7 */ /* 0x000ee4000800007f */
[----:B---3--:R-:W-:Y:S05]  /*2fc80*/  @!P0 BRA `(.L_x_3469) ;  /* 0xfffffffc00f08947 */ /* 0x008fea000383ffff */
[----:B------:R-:W-:Y:S05]  /*2fc90*/  BRA `(.L_x_3558) ;  /* 0xffffffd000a47947 */ /* 0x000fea000383ffff */
        .type           $_ZN7cutlass13device_kernelIN5flash11enable_sm90INS1_16FlashAttnFwdSm90INS1_25CollectiveMainloopFwdSm90ILi2EN4cute5tupleIJNS5_1CILi1EEES8_S8_EEENS6_IJNS7_ILi128EEENS7_ILi96EEENS7_ILi64EEEEEELi256ENS_6half_tEfNS_4arch4Sm90ELb0ELb1ELb1ELb1ELb0ELb0ELb1ELb1ELb0ELb1ELb1ELb0EEENS1_21CollectiveEpilogueFwdINS6_IJSA_NS7_ILi256EEESB_EEES9_SE_SG_Li256ELb1ELb1ELb1ELb0EEENS1_36VarlenDynamicPersistentTileSchedulerILi128ELi96ELi256ELi128ELb1ELb1ELb1ELb1ELb0ELb1EEEEEEEEEvNT_6ParamsE$_ZZN5flash25CollectiveMainloopFwdSm90ILi2EN4cute5tupleIJNS1_1CILi1EEES4_S4_EEENS2_IJNS3_ILi128EEENS3_ILi96EEENS3_ILi64EEEEEELi256EN7cutlass6half_tEfNSA_4arch4Sm90ELb0ELb1ELb1ELb1ELb0ELb0ELb1ELb1ELb0ELb1ELb1ELb0EE3mmaINS_16FlashAttnFwdSm90ISE_NS_21CollectiveEpilogueFwdINS2_IJS6_NS3_ILi256EEES7_EEES5_SB_SD_Li256ELb1ELb1ELb1ELb0EEENS_36VarlenDynamicPersistentTileSchedulerILi128ELi96ELi256ELi128ELb1ELb1ELb1ELb1ELb0ELb1EEEE13SharedStorageENS1_6TensorINS1_11ArrayEngineIfLm128EEENS1_6LayoutINS2_IJNS2_IJNS3_ILi2EEEST_NS3_ILi32EEEEEES4_S4_EEENS2_IJNS2_IJS4_ST_NS3_ILi4EEEEEENS3_ILi0EEESZ_EEEEEEENS_7SoftmaxILi2ELi0EEEEEbRKNSE_6ParamsENSA_25PipelineTmaAsyncNoClusterILi2ENSA_16PipelineTmaAsyncILi2EEEEES1B_RNSA_13PipelineStateILj2EEERT0_RT1_iRiRKNS_16SeqlenInfoQKNewKILb1ELb0EEENS2_IJiiiiEEERT_ENKUliT_T0_T1_E_clIZSF_ISO_S12_S14_EbS17_S1B_S1B_S1E_S1G_S1I_iS1J_S1N_S1O_S1Q_EUlRS1R_iE1_NS3_ILb0EEENS3_ILb1EEEEEDaiS1R_S1S_S1T_,@function
        .size           $_ZN7cutlass13device_kernelIN5flash11enable_sm90INS1_16FlashAttnFwdSm90INS1_25CollectiveMainloopFwdSm90ILi2EN4cute5tupleIJNS5_1CILi1EEES8_S8_EEENS6_IJNS7_ILi128EEENS7_ILi96EEENS7_ILi64EEEEEELi256ENS_6half_tEfNS_4arch4Sm90ELb0ELb1ELb1ELb1ELb0ELb0ELb1ELb1ELb0ELb1ELb1ELb0EEENS1_21CollectiveEpilogueFwdINS6_IJSA_NS7_ILi256EEESB_EEES9_SE_SG_Li256ELb1ELb1ELb1ELb0EEENS1_36VarlenDynamicPersistentTileSchedulerILi128ELi96ELi256ELi128ELb1ELb1ELb1ELb1ELb0ELb1EEEEEEEEEvNT_6ParamsE$_ZZN5flash25CollectiveMainloopFwdSm90ILi2EN4cute5tupleIJNS1_1CILi1EEES4_S4_EEENS2_IJNS3_ILi128EEENS3_ILi96EEENS3_ILi64EEEEEELi256EN7cutlass6half_tEfNSA_4arch4Sm90ELb0ELb1ELb1ELb1ELb0ELb0ELb1ELb1ELb0ELb1ELb1ELb0EE3mmaINS_16FlashAttnFwdSm90ISE_NS_21CollectiveEpilogueFwdINS2_IJS6_NS3_ILi256EEES7_EEES5_SB_SD_Li256ELb1ELb1ELb1ELb0EEENS_36VarlenDynamicPersistentTileSchedulerILi128ELi96ELi256ELi128ELb1ELb1ELb1ELb1ELb0ELb1EEEE13SharedStorageENS1_6TensorINS1_11ArrayEngineIfLm128EEENS1_6LayoutINS2_IJNS2_IJNS3_ILi2EEEST_NS3_ILi32EEEEEES4_S4_EEENS2_IJNS2_IJS4_ST_NS3_ILi4EEEEEENS3_ILi0EEESZ_EEEEEEENS_7SoftmaxILi2ELi0EEEEEbRKNSE_6ParamsENSA_25PipelineTmaAsyncNoClusterILi2ENSA_16PipelineTmaAsyncILi2EEEEES1B_RNSA_13PipelineStateILj2EEERT0_RT1_iRiRKNS_16SeqlenInfoQKNewKILb1ELb0EEENS2_IJiiiiEEERT_ENKUliT_T0_T1_E_clIZSF_ISO_S12_S14_EbS17_S1B_S1B_S1E_S1G_S1I_iS1J_S1N_S1O_S1Q_EUlRS1R_iE1_NS3_ILb0EEENS3_ILb1EEEEEDaiS1R_S1S_S1T_,(.L_x_6139 - $_ZN7cutlass13device_kernelIN5flash11enable_sm90INS1_16FlashAttnFwdSm90INS1_25CollectiveMainloopFwdSm90ILi2EN4cute5tupleIJNS5_1CILi1EEES8_S8_EEENS6_IJNS7_ILi128EEENS7_ILi96EEENS7_ILi64EEEEEELi256ENS_6half_tEfNS_4arch4Sm90ELb0ELb1ELb1ELb1ELb0ELb0ELb1ELb1ELb0ELb1ELb1ELb0EEENS1_21CollectiveEpilogueFwdINS6_IJSA_NS7_ILi256EEESB_EEES9_SE_SG_Li256ELb1ELb1ELb1ELb0EEENS1_36VarlenDynamicPersistentTileSchedulerILi128ELi96ELi256ELi128ELb1ELb1ELb1ELb1ELb0ELb1EEEEEEEEEvNT_6ParamsE$_ZZN5flash25CollectiveMainloopFwdSm90ILi2EN4cute5tupleIJNS1_1CILi1EEES4_S4_EEENS2_IJNS3_ILi128EEENS3_ILi96EEENS3_ILi64EEEEEELi256EN7cutlass6half_tEfNSA_4arch4Sm90ELb0ELb1ELb1ELb1ELb0ELb0ELb1ELb1ELb0ELb1ELb1ELb0EE3mmaINS_16FlashAttnFwdSm90ISE_NS_21CollectiveEpilogueFwdINS2_IJS6_NS3_ILi256EEES7_EEES5_SB_SD_Li256ELb1ELb1ELb1ELb0EEENS_36VarlenDynamicPersistentTileSchedulerILi128ELi96ELi256ELi128ELb1ELb1ELb1ELb1ELb0ELb1EEEE13SharedStorageENS1_6TensorINS1_11ArrayEngineIfLm128EEENS1_6LayoutINS2_IJNS2_IJNS3_ILi2EEEST_NS3_ILi32EEEEEES4_S4_EEENS2_IJNS2_IJS4_ST_NS3_ILi4EEEEEENS3_ILi0EEESZ_EEEEEEENS_7SoftmaxILi2ELi0EEEEEbRKNSE_6ParamsENSA_25PipelineTmaAsyncNoClusterILi2ENSA_16PipelineTmaAsyncILi2EEEEES1B_RNSA_13PipelineStateILj2EEERT0_RT1_iRiRKNS_16SeqlenInfoQKNewKILb1ELb0EEENS2_IJiiiiEEERT_ENKUliT_T0_T1_E_clIZSF_ISO_S12_S14_EbS17_S1B_S1B_S1E_S1G_S1I_iS1J_S1N_S1O_S1Q_EUlRS1R_iE1_NS3_ILb0EEENS3_ILb1EEEEEDaiS1R_S1S_S1T_)
$_ZN7cutlass13device_kernelIN5flash11enable_sm90INS1_16FlashAttnFwdSm90INS1_25CollectiveMainloopFwdSm90ILi2EN4cute5tupleIJNS5_1CILi1EEES8_S8_EEENS6_IJNS7_ILi128EEENS7_ILi96EEENS7_ILi64EEEEEELi256ENS_6half_tEfNS_4arch4Sm90ELb0ELb1ELb1ELb1ELb0ELb0ELb1ELb1ELb0ELb1ELb1ELb0EEENS1_21CollectiveEpilogueFwdINS6_IJSA_NS7_ILi256EEESB_EEES9_SE_SG_Li256ELb1ELb1ELb1ELb0EEENS1_36VarlenDynamicPersistentTileSchedulerILi128ELi96ELi256ELi128ELb1ELb1ELb1ELb1ELb0ELb1EEEEEEEEEvNT_6ParamsE$_ZZN5flash25CollectiveMainloopFwdSm90ILi2EN4cute5tupleIJNS1_1CILi1EEES4_S4_EEENS2_IJNS3_ILi128EEENS3_ILi96EEENS3_ILi64EEEEEELi256EN7cutlass6half_tEfNSA_4arch4Sm90ELb0ELb1ELb1ELb1ELb0ELb0ELb1ELb1ELb0ELb1ELb1ELb0EE3mmaINS_16FlashAttnFwdSm90ISE_NS_21CollectiveEpilogueFwdINS2_IJS6_NS3_ILi256EEES7_EEES5_SB_SD_Li256ELb1ELb1ELb1ELb0EEENS_36VarlenDynamicPersistentTileSchedulerILi128ELi96ELi256ELi128ELb1ELb1ELb1ELb1ELb0ELb1EEEE13SharedStorageENS1_6TensorINS1_11ArrayEngineIfLm128EEENS1_6LayoutINS2_IJNS2_IJNS3_ILi2EEEST_NS3_ILi32EEEEEES4_S4_EEENS2_IJNS2_IJS4_ST_NS3_ILi4EEEEEENS3_ILi0EEESZ_EEEEEEENS_7SoftmaxILi2ELi0EEEEEbRKNSE_6ParamsENSA_25PipelineTmaAsyncNoClusterILi2ENSA_16PipelineTmaAsyncILi2EEEEES1B_RNSA_13PipelineStateILj2EEERT0_RT1_iRiRKNS_16SeqlenInfoQKNewKILb1ELb0EEENS2_IJiiiiEEERT_ENKUliT_T0_T1_E_clIZSF_ISO_S12_S14_EbS17_S1B_S1B_S1E_S1G_S1I_iS1J_S1N_S1O_S1Q_EUlRS1R_iE1_NS3_ILb0EEENS3_ILb1EEEEEDaiS1R_S1S_S1T_:
        /* <DEDUP_REMOVED lines=48> */
.L_x_3560:
[----:B------:R-:W-:Y:S05]  /*2ffa0*/  BSYNC B3 ;  /* 0x0000000000037941 */ /* 0x000fea0003800000 */
.L_x_3559:
        /* <DEDUP_REMOVED lines=17> */
.L_x_3562:
[----:B------:R-:W-:Y:S05]  /*300c0*/  BSYNC B3 ;  /* 0x0000000000037941 */ /* 0x000fea0003800000 */
.L_x_3561:
        /* <DEDUP_REMOVED lines=10> */
.L_x_3564:
[----:B------:R-:W-:Y:S05]  /*30170*/  BSYNC B3 ;  /* 0x0000000000037941 */ /* 0x000fea0003800000 */
.L_x_3563:
[----:B------:R-:W2:Y:S04]  /*30180*/  LDL.64 R12, [R0] ;  /* 0x00000000000c7983 */ /* 0x000ea80000100a00 */
[----:B------:R-:W3:Y:S01]  /*30190*/  LDL.64 R8, [R0+0x28] ;  /* 0x0000280000087983 */ /* 0x000ee20000100a00 */
[C---:B------:R-:W-:Y:S02]  /*301a0*/  R2UR UR6, R4.reuse ;  /* 0x00000000040672ca */ /* 0x040fe400000e0000 */
[C---:B------:R-:W-:Y:S01]  /*301b0*/  R2UR UR7, R5.reuse ;  /* 0x00000000050772ca */ /* 0x040fe200000e0000 */
[----:B------:R-:W4:Y:S01]  /*301c0*/  LDL.64 R18, [R0+0x20] ;  /* 0x0000200000127983 */ /* 0x000f220000100a00 */
[C---:B------:R-:W-:Y:S02]  /*301d0*/  R2UR UR4, R4.reuse ;  /* 0x00000000040472ca */ /* 0x040fe400000e0000 */
[----:B------:R-:W-:Y:S01]  /*301e0*/  R2UR UR5, R5 ;  /* 0x00000000050572ca */ /* 0x000fe200000e0000 */
[----:B0----5:R-:W4:Y:S08]  /*301f0*/  LDL.64 R14, [R0+0x8] ;  /* 0x00000800000e7983 */ /* 0x021f300000100a00 */
[----:B--2---:R-:W2:Y:S04]  /*30200*/  LD.E R21, desc[UR6][R12.64] ;  /* 0x000000060c157980 */ /* 0x004ea8000c101900 */
[----:B---3--:R-:W2:Y:S01]  /*30210*/  LD.E.64 R8, desc[UR4][R8.64] ;  /* 0x0000000408087980 */ /* 0x008ea2000c101b00 */
[----:B------:R-:W-:Y:S05]  /*30220*/  WARPSYNC.ALL ;  /* 0x0000000000007948 */ /* 0x000fea0003800000 */
[----:B------:R-:W-:-:S02]  /*30230*/  R2UR UR4, R4 ;  /* 0x00000000040472ca */ /* 0x000fc400000e0000 */
[C---:B------:R-:W-:Y:S02]  /*30240*/  R2UR UR5, R5.reuse ;  /* 0x00000000050572ca */ /* 0x040fe400000e0000 */
[----:B------:R-:W-:Y:S02]  /*30250*/  R2UR UR6, R4 ;  /* 0x00000000040672ca */ /* 0x000fe400000e0000 */
[----:B------:R-:W-:-:S09]  /*30260*/  R2UR UR7, R5 ;  /* 0x00000000050772ca */ /* 0x000fd200000e0000 */
[----:B----4-:R-:W-:Y:S04]  /*30270*/  ST.E desc[UR4][R14.64], RZ ;  /* 0x000000ff0e007985 */ /* 0x010fe8000c101904 */
[----:B------:R-:W3:Y:S01]  /*30280*/  LD.E.64 R12, desc[UR6][R18.64] ;  /* 0x00000006120c7980 */ /* 0x000ee2000c101b00 */
[----:B--2---:R-:W-:Y:S01]  /*30290*/  IMAD R8, R21, 0x300, R8 ;  /* 0x0000030015087824 */ /* 0x004fe200078e0208 */
[----:B------:R-:W-:Y:S01]  /*302a0*/  R2UR UR7, R9 ;  /* 0x00000000090772ca */ /* 0x000fe200000e0000 */
[----:B------:R-:W-:Y:S01]  /*302b0*/  WARPGROUP.ARRIVE ;  /* 0x00000000000079c5 */ /* 0x000fe20000000000 */
[----:B------:R-:W-:Y:S02]  /*302c0*/  R2UR UR8, R4 ;  /* 0x00000000040872ca */ /* 0x000fe400000e0000 */
[----:B------:R-:W-:-:S02]  /*302d0*/  R2UR UR6, R8 ;  /* 0x00000000080672ca */ /* 0x000fc400000e0000 */
[C---:B------:R-:W-:Y:S02]  /*302e0*/  R2UR UR9, R5.reuse ;  /* 0x00000000050972ca */ /* 0x040fe400000e0000 */
[----:B------:R-:W-:Y:S02]  /*302f0*/  R2UR UR10, R4 ;  /* 0x00000000040a72ca */ /* 0x000fe400000e0000 */
[----:B------:R-:W-:Y:S02]  /*30300*/  R2UR UR11, R5 ;  /* 0x00000000050b72ca */ /* 0x000fe400000e0000 */
[----:B---3--:R-:W-:Y:S01]  /*30310*/  R2UR UR4, R12 ;  /* 0x000000000c0472ca */ /* 0x008fe200000e0000 */
[----:B------:R-:W-:Y:S01]  /*30320*/  IMAD.MOV.U32 R12, RZ, RZ, 0x1 ;  /* 0x00000001ff0c7424 */ /* 0x000fe200078e00ff */
[----:B------:R-:W-:-:S13]  /*30330*/  R2UR UR5, R13 ;  /* 0x000000000d0572ca */ /* 0x000fda00000e0000 */
[----:B------:R-:W-:Y:S03]  /*30340*/  HGMMA.64x96x16.F32 R24, gdesc[UR4], RZ, !UPT, gsb0 ;  /* 0x01600000041879f0 */ /* 0x000fe6000c0008ff */
[----:B------:R-:W-:Y:S02]  /*30350*/  WARPGROUP.DEPBAR.LE gsb0, 0x0 ;  /* 0x00008000000079c5 */ /* 0x000fe40000010000 */
[----:B------:R-:W-:Y:S04]  /*30360*/  ST.E desc[UR8][R14.64], R12 ;  /* 0x0000000c0e007985 */ /* 0x000fe8000c101908 */
[----:B------:R-:W2:Y:S01]  /*30370*/  LD.E.64 R20, desc[UR10][R18.64] ;  /* 0x0000000a12147980 */ /* 0x000ea2000c101b00 */
[----:B------:R-:W-:Y:S01]  /*30380*/  VIADD R72, R8, 0x2 ;  /* 0x0000000208487836 */ /* 0x000fe20000000000 */
[----:B------:R-:W-:Y:S01]  /*30390*/  WARPGROUP.ARRIVE ;  /* 0x00000000000079c5 */ /* 0x000fe20000000000 */
[----:B------:R-:W-:Y:S01]  /*303a0*/  IMAD.MOV.U32 R73, RZ, RZ, R9 ;  /* 0x000000ffff497224 */ /* 0x000fe200078e0009 */
[----:B------:R-:W-:-:S02]  /*303b0*/  R2UR UR8, R4 ;  /* 0x00000000040872ca */ /* 0x000fc400000e0000 */
[----:B------:R-:W-:Y:S02]  /*303c0*/  R2UR UR6, R72 ;  /* 0x00000000480672ca */ /* 0x000fe400000e0000 */
        /* <DEDUP_REMOVED lines=28> */
[----:B------:R-:W-:Y:S01]  /*30590*/  R2UR UR7, R9 ;  /* 0x00000000090772ca */ /* 0x000fe200000e0000 */
[----:B------:R-:W-:Y:S01]  /*305a0*/  WARPGROUP.ARRIVE ;  /* 0x00000000000079c5 */ /* 0x000fe20000000000 */
[----:B------:R-:W-:-:S02]  /*305b0*/  R2UR UR8, R4 ;  /* 0x00000000040872ca */ /* 0x000fc400000e0000 */
        /* <DEDUP_REMOVED lines=11> */
[----:B0-----:R-:W3:-:S12]  /*30670*/  LDL.64 R14, [R0] ;  /* 0x00000000000e7983 */ /* 0x001ed80000100a00 */
        /* <DEDUP_REMOVED lines=12> */
.L_x_3567:
[----:B------:R-:W-:Y:S05]  /*30740*/  BSYNC B3 ;  /* 0x0000000000037941 */ /* 0x000fea0003800000 */
.L_x_3566:
        /* <DEDUP_REMOVED lines=17> */
.L_x_3569:
[----:B------:R-:W-:Y:S05]  /*30860*/  BSYNC B3 ;  /* 0x0000000000037941 */ /* 0x000fea0003800000 */
.L_x_3568:
        /* <DEDUP_REMOVED lines=10> */
.L_x_3571:
[----:B------:R-:W-:Y:S05]  /*30910*/  BSYNC B3 ;  /* 0x0000000000037941 */ /* 0x000fea0003800000 */
.L_x_3570:
[----:B------:R-:W2:Y:S04]  /*30920*/  LDL.64 R8, [R0] ;  /* 0x0000000000087983 */ /* 0x000ea80000100a00 */
[----:B------:R-:W3:Y:S04]  /*30930*/  LDL.64 R20, [R0+0x58] ;  /* 0x0000580000147983 */ /* 0x000ee80000100a00 */
[----:B------:R-:W4:Y:S04]  /*30940*/  LDL.64 R14, [R0+0x48] ;  /* 0x00004800000e7983 */ /* 0x000f280000100a00 */
[----:B0----5:R-:W4:Y:S01]  /*30950*/  LDL.64 R18, [R0+0x50] ;  /* 0x0000500000127983 */ /* 0x021f220000100a00 */
[----:B------:R-:W-:-:S02]  /*30960*/  R2UR UR6, R4 ;  /* 0x00000000040672ca */ /* 0x000fc400000e0000 */
[C---:B------:R-:W-:Y:S01]  /*30970*/  R2UR UR7, R5.reuse ;  /* 0x00000000050772ca */ /* 0x040fe200000e0000 */
[----:B------:R-:W4:Y:S01]  /*30980*/  LDL.LU R74, [R1+0x490] ;  /* 0x00049000014a7983 */ /* 0x000f220000300800 */
[----:B------:R-:W-:Y:S02]  /*30990*/  R2UR UR4, R4 ;  /* 0x00000000040472ca */ /* 0x000fe400000e0000 */
[----:B------:R-:W-:-:S09]  /*309a0*/  R2UR UR5, R5 ;  /* 0x00000000050572ca */ /* 0x000fd200000e0000 */
        /* <DEDUP_REMOVED lines=14> */
[----:B--2---:R-:W-:Y:S01]  /*30a90*/  IMAD R8, R13, 0xc00, R8 ;  /* 0x00000c000d087824 */ /* 0x004fe200078e0208 */
[----:B------:R-:W-:-:S04]  /*30aa0*/  R2UR UR7, R9 ;  /* 0x00000000090772ca */ /* 0x000fc800000e0000 */
        /* <DEDUP_REMOVED lines=9> */
[----:B------:R-:W-:-:S02]  /*30b40*/  VIADD R72, R8, 0x2 ;  /* 0x0000000208487836 */ /* 0x000fc40000000000 */
[----:B------:R-:W-:-:S03]  /*30b50*/  IMAD.MOV.U32 R73, RZ, RZ, R9 ;  /* 0x000000ffff497224 */ /* 0x000fc600078e0009 */
[----:B------:R-:W-:Y:S02]  /*30b60*/  R2UR UR6, R72 ;  /* 0x00000000480672ca */ /* 0x000fe400000e0000 */
        /* <DEDUP_REMOVED lines=235> */
[----:B------:R-:W2:Y:S04]  /*31a20*/  @!P2 LDL.64 R8, [R0] ;  /* 0x000000000008a983 */ /* 0x000ea80000100a00 */
[----:B0-----:R-:W3:Y:S01]  /*31a30*/  @!P2 LDL.64 R14, [R0+0x18] ;  /* 0x00001800000ea983 */ /* 0x001ee20000100a00 */
[----:B------:R-:W-:-:S02]  /*31a40*/  @!P2 R2UR UR4, R4 ;  /* 0x000000000404a2ca */ /* 0x000fc400000e0000 */
[C---:B------:R-:W-:Y:S02]  /*31a50*/  @!P2 R2UR UR5, R5.reuse ;  /* 0x000000000505a2ca */ /* 0x040fe400000e0000 */
[----:B------:R-:W-:Y:S02]  /*31a60*/  SHF.R.U32.HI R18, RZ, 0x7, R13 ;  /* 0x00000007ff127819 */ /* 0x000fe4000001160d */
[----:B------:R-:W-:Y:S02]  /*31a70*/  @!P2 R2UR UR6, R4 ;  /* 0x000000000406a2ca */ /* 0x000fe400000e0000 */
[----:B------:R-:W-:Y:S02]  /*31a80*/  @!P2 R2UR UR7, R5 ;  /* 0x000000000507a2ca */ /* 0x000fe400000e0000 */
[----:B------:R-:W-:-:S05]  /*31a90*/  IADD3 R18, -R18, 0xb, RZ ;  /* 0x0000000b12127810 */ /* 0x000fca0007ffe1ff */
[----:B------:R0:W-:Y:S06]  /*31aa0*/  BAR.ARV R18, 0x100 ;  /* 0x000400120000751d */ /* 0x0001ec0000002000 */
[----:B--2---:R-:W2:Y:S04]  /*31ab0*/  @!P2 LD.E R8, desc[UR6][R8.64] ;  /* 0x000000060808a980 */ /* 0x004ea8000c101900 */
[----:B---3--:R-:W3:Y:S02]  /*31ac0*/  @!P2 LD.E.64 R14, desc[UR4][R14.64+0x30] ;  /* 0x000030040e0ea980 */ /* 0x008ee4000c101b00 */
[----:B---3--:R-:W-:-:S05]  /*31ad0*/  @!P2 MOV R19, R14 ;  /* 0x0000000e0013a202 */ /* 0x008fca0000000f00 */
[----:B--2---:R-:W-:-:S05]  /*31ae0*/  @!P2 IMAD R19, R8, 0x8, R19 ;  /* 0x000000080813a824 */ /* 0x004fca00078e0213 */
[----:B------:R-:W-:-:S04]  /*31af0*/  @!P2 PRMT R19, RZ, 0x654, R19 ;  /* 0x00000654ff13a816 */ /* 0x000fc80000000013 */
[----:B------:R1:W-:Y:S01]  /*31b00*/  @!P2 SYNCS.ARRIVE.TRANS64.RED.A1T0 RZ, [R19+URZ], RZ ;  /* 0x000000ff13ffa9a7 */ /* 0x0003e2000810043f */
[----:B------:R-:W2:Y:S01]  /*31b10*/  LDL.64 R8, [R0+0x68] ;  /* 0x0000680000087983 */ /* 0x000ea20000100a00 */
[----:B------:R-:W-:Y:S02]  /*31b20*/  R2UR UR4, R4 ;  /* 0x00000000040472ca */ /* 0x000fe400000e0000 */
[----:B------:R-:W-:-:S13]  /*31b30*/  R2UR UR5, R5 ;  /* 0x00000000050572ca */ /* 0x000fda00000e0000 */
[----:B--2---:R-:W2:Y:S01]  /*31b40*/  LD.E.64 R8, desc[UR4][R8.64] ;  /* 0x0000000408087980 */ /* 0x004ea2000c101b00 */
[----:B------:R-:W-:Y:S02]  /*31b50*/  R2UR UR4, R4 ;  /* 0x00000000040472ca */ /* 0x000fe400000e0000 */
[----:B------:R-:W-:-:S13]  /*31b60*/  R2UR UR5, R5 ;  /* 0x00000000050572ca */ /* 0x000fda00000e0000 */
[----:B0-----:R-:W3:Y:S01]  /*31b70*/  LD.E R18, desc[UR4][R6.64+0x24] ;  /* 0x0000240406127980 */ /* 0x001ee2000c101900 */
[C---:B------:R-:W-:Y:S02]  /*31b80*/  R2UR UR4, R4.reuse ;  /* 0x00000000040472ca */ /* 0x040fe400000e0000 */
[C---:B------:R-:W-:Y:S02]  /*31b90*/  R2UR UR5, R5.reuse ;  /* 0x00000000050572ca */ /* 0x040fe400000e0000 */
[C---:B------:R-:W-:Y:S02]  /*31ba0*/  R2UR UR14, R4.reuse ;  /* 0x00000000040e72ca */ /* 0x040fe400000e0000 */
[C---:B------:R-:W-:Y:S02]  /*31bb0*/  R2UR UR15, R5.reuse ;  /* 0x00000000050f72ca */ /* 0x040fe400000e0000 */
[----:B------:R-:W-:Y:S02]  /*31bc0*/  R2UR UR10, R4 ;  /* 0x00000000040a72ca */ /* 0x000fe400000e0000 */
[----:B------:R-:W-:-:S02]  /*31bd0*/  R2UR UR11, R5 ;  /* 0x00000000050b72ca */ /* 0x000fc400000e0000 */
[----:B------:R-:W-:Y:S02]  /*31be0*/  R2UR UR8, R4 ;  /* 0x00000000040872ca */ /* 0x000fe400000e0000 */
[C---:B------:R-:W-:Y:S02]  /*31bf0*/  R2UR UR9, R5.reuse ;  /* 0x00000000050972ca */ /* 0x040fe400000e0000 */
[----:B------:R-:W-:Y:S02]  /*31c00*/  LOP3.LUT R74, R74, 0xfff7ffff, RZ, 0xc0, !PT ;  /* 0xfff7ffff4a4a7812 */ /* 0x000fe400078ec0ff */
[----:B------:R-:W-:Y:S02]  /*31c10*/  R2UR UR12, R4 ;  /* 0x00000000040c72ca */ /* 0x000fe400000e0000 */
[----:B------:R-:W-:Y:S02]  /*31c20*/  R2UR UR13, R5 ;  /* 0x00000000050d72ca */ /* 0x000fe400000e0000 */
[----:B------:R-:W-:Y:S01]  /*31c30*/  @P2 LOP3.LUT R74, R74, 0x80000, RZ, 0xfc, !PT ;  /* 0x000800004a4a2812 */ /* 0x000fe200078efcff */
[----:B------:R-:W4:Y:S04]  /*31c40*/  LD.E R73, desc[UR10][R6.64+0xc] ;  /* 0x00000c0a06497980 */ /* 0x000f28000c101900 */
[----:B------:R0:W-:Y:S06]  /*31c50*/  STL [R1+0x490], R74 ;  /* 0x0004904a01007387 */ /* 0x0001ec0000100800 */
[----:B------:R-:W4:Y:S04]  /*31c60*/  LD.E R75, desc[UR12][R6.64+0x14] ;  /* 0x0000140c064b7980 */ /* 0x000f28000c101900 */
[----:B0-----:R-:W4:Y:S04]  /*31c70*/  LD.E R74, desc[UR8][R6.64+0x10] ;  /* 0x00001008064a7980 */ /* 0x001f28000c101900 */
[----:B--2---:R-:W2:Y:S01]  /*31c80*/  LD.E R72, desc[UR4][R8.64] ;  /* 0x0000000408487980 */ /* 0x004ea2000c101900 */
[----:B------:R-:W-:-:S02]  /*31c90*/  R2UR UR4, R4 ;  /* 0x00000000040472ca */ /* 0x000fc400000e0000 */
[----:B------:R-:W-:Y:S01]  /*31ca0*/  R2UR UR5, R5 ;  /* 0x00000000050572ca */ /* 0x000fe200000e0000 */
[----:B------:R-:W2:-:S12]  /*31cb0*/  LD.E R9, desc[UR14][R6.64+0x18] ;  /* 0x0000180e06097980 */ /* 0x000e98000c101900 */
[----:B------:R-:W2:Y:S01]  /*31cc0*/  LD.E R78, desc[UR4][R6.64] ;  /* 0x00000004064e7980 */ /* 0x000ea2000c101900 */
[----:B------:R-:W-:Y:S02]  /*31cd0*/  R2UR UR4, R4 ;  /* 0x00000000040472ca */ /* 0x000fe400000e0000 */
[----:B------:R-:W-:Y:S02]  /*31ce0*/  R2UR UR5, R5 ;  /* 0x00000000050572ca */ /* 0x000fe400000e0000 */
[----:B---3--:R-:W-:-:S11]  /*31cf0*/  ISETP.NE.AND P1, PT, R18, 0x1, PT ;  /* 0x000000011200780c */ /* 0x008fd60003f25270 */
[----:B------:R0:W3:Y:S02]  /*31d00*/  LD.E R80, desc[UR4][R2.64] ;  /* 0x0000000402507980 */ /* 0x0000e4000c101900 */
[C---:B------:R-:W-:Y:S02]  /*31d10*/  @P1 R2UR UR4, R4.reuse ;  /* 0x00000000040412ca */ /* 0x040fe400000e0000 */
[C---:B------:R-:W-:Y:S02]  /*31d20*/  @P1 R2UR UR5, R5.reuse ;  /* 0x00000000050512ca */ /* 0x040fe400000e0000 */
[----:B------:R-:W-:Y:S02]  /*31d30*/  @P1 R2UR UR6, R4 ;  /* 0x00000000040612ca */ /* 0x000fe400000e0000 */
[----:B------:R-:W-:-:S09]  /*31d40*/  @P1 R2UR UR7, R5 ;  /* 0x00000000050712ca */ /* 0x000fd200000e0000 */
[----:B------:R-:W3:Y:S04]  /*31d50*/  @P1 LD.E R77, desc[UR4][R6.64+0x28] ;  /* 0x00002804064d1980 */ /* 0x000ee8000c101900 */
[----:B------:R-:W3:Y:S01]  /*31d60*/  @P1 LD.E R76, desc[UR6][R6.64+0x2c] ;  /* 0x00002c06064c1980 */ /* 0x000ee2000c101900 */
[C---:B------:R-:W-:Y:S02]  /*31d70*/  R2UR UR4, R4.reuse ;  /* 0x00000000040472ca */ /* 0x040fe400000e0000 */
[C---:B------:R-:W-:Y:S02]  /*31d80*/  R2UR UR5, R5.reuse ;  /* 0x00000000050572ca */ /* 0x040fe400000e0000 */
[----:B------:R-:W-:Y:S02]  /*31d90*/  R2UR UR6, R4 ;  /* 0x00000000040672ca */ /* 0x000fe400000e0000 */
[----:B------:R-:W-:-:S09]  /*31da0*/  R2UR UR7, R5 ;  /* 0x00000000050772ca */ /* 0x000fd200000e0000 */
[----:B------:R-:W3:Y:S04]  /*31db0*/  LD.E R3, desc[UR4][R6.64+0x8] ;  /* 0x0000080406037980 */ /* 0x000ee8000c101900 */
[----:B------:R-:W3:Y:S01]  /*31dc0*/  LD.E R8, desc[UR6][R6.64+0x4] ;  /* 0x0000040606087980 */ /* 0x000ee2000c101900 */
[----:B------:R-:W-:Y:S01]  /*31dd0*/  BSSY B3, `(.L_x_3573) ;  /* 0x00000af000037945 */ /* 0x000fe20003800000 */
[----:B----4-:R-:W-:Y:S02]  /*31de0*/  IMAD R75, R10, -0x60, R75 ;  /* 0xffffffa00a4b7824 */ /* 0x010fe400078e024b */
[-C--:B--2---:R-:W-:Y:S01]  /*31df0*/  FMUL.FTZ R81, R45, R72.reuse ;  /* 0x000000482d517220 */ /* 0x084fe20000410000 */
[-C--:B------:R-:W-:Y:S01]  /*31e00*/  FMUL.FTZ R14, R24, R72.reuse ;  /* 0x00000048180e7220 */ /* 0x080fe20000410000 */
[-C--:B-1----:R-:W-:Y:S01]  /*31e10*/  FMUL.FTZ R19, R31, R72.reuse ;  /* 0x000000481f137220 */ /* 0x082fe20000410000 */
[-C--:B------:R-:W-:Y:S01]  /*31e20*/  FMUL.FTZ R24, R38, R72.reuse ;  /* 0x0000004826187220 */ /* 0x080fe20000410000 */
[-C--:B------:R-:W-:Y:S01]  /*31e30*/  FMUL.FTZ R31, R47, R72.reuse ;  /* 0x000000482f1f7220 */ /* 0x080fe20000410000 */
[-C--:B------:R-:W-:Y:S01]  /*31e40*/  FMUL.FTZ R38, R54, R72.reuse ;  /* 0x0000004836267220 */ /* 0x080fe20000410000 */
[-C--:B------:R-:W-:Y:S01]  /*31e50*/  FMUL.FTZ R47, R48, R72.reuse ;  /* 0x00000048302f7220 */ /* 0x080fe20000410000 */
[-C--:B------:R-:W-:Y:S01]  /*31e60*/  FMUL.FTZ R48, R49, R72.reuse ;  /* 0x0000004831307220 */ /* 0x080fe20000410000 */
[-C--:B------:R-:W-:Y:S01]  /*31e70*/  FMUL.FTZ R49, R52, R72.reuse ;  /* 0x0000004834317220 */ /* 0x080fe20000410000 */
[----:B------:R-:W-:Y:S01]  /*31e80*/  FMUL.FTZ R52, R57, R72 ;  /* 0x0000004839347220 */ /* 0x000fe20000410000 */
[----:B------:R-:W-:-:S04]  /*31e90*/  SHF.R.S32.HI R45, RZ, 0x1f, R78 ;  /* 0x0000001fff2d7819 */ /* 0x000fc8000001144e */
[----:B------:R-:W-:Y:S01]  /*31ea0*/  LEA.HI R54, R45, R78, RZ, 0x7 ;  /* 0x0000004e2d367211 */ /* 0x000fe200078f38ff */
[----:B0-----:R-:W-:-:S03]  /*31eb0*/  FMUL.FTZ R2, R26, R72 ;  /* 0x000000481a027220 */ /* 0x001fc60000410000 */
[----:B------:R-:W-:Y:S01]  /*31ec0*/  LOP3.LUT R57, R54, 0xffffff80, RZ, 0xc0, !PT ;  /* 0xffffff8036397812 */ /* 0x000fe200078ec0ff */
[-C--:B------:R-:W-:Y:S01]  /*31ed0*/  FMUL.FTZ R26, R42, R72.reuse ;  /* 0x000000482a1a7220 */ /* 0x080fe20000410000 */
[----:B------:R-:W-:-:S03]  /*31ee0*/  FMUL.FTZ R42, R58, R72 ;  /* 0x000000483a2a7220 */ /* 0x000fc60000410000 */
[----:B------:R-:W-:Y:S02]  /*31ef0*/  IMAD.IADD R58, R78, 0x1, -R57 ;  /* 0x000000014e3a7824 */ /* 0x000fe400078e0a39 */
[-C--:B------:R-:W-:Y:S01]  /*31f00*/  FMUL.FTZ R79, R25, R72.reuse ;  /* 0x00000048194f7220 */ /* 0x080fe20000410000 */
[-C--:B------:R-:W-:Y:S01]  /*31f10*/  FMUL.FTZ R21, R35, R72.reuse ;  /* 0x0000004823157220 */ /* 0x080fe20000410000 */
[-C--:B------:R-:W-:Y:S01]  /*31f20*/  FMUL.FTZ R25, R39, R72.reuse ;  /* 0x0000004827197220 */ /* 0x080fe20000410000 */
[-C--:B------:R-:W-:Y:S01]  /*31f30*/  FMUL.FTZ R35, R51, R72.reuse ;  /* 0x0000004833237220 */ /* 0x080fe20000410000 */
[----:B------:R-:W-:Y:S01]  /*31f40*/  SHF.R.S32.HI R57, RZ, 0x1f, R58 ;  /* 0x0000001fff397819 */ /* 0x000fe2000001143a */
[-C--:B------:R-:W-:Y:S01]  /*31f50*/  FMUL.FTZ R39, R55, R72.reuse ;  /* 0x0000004837277220 */ /* 0x080fe20000410000 */
[-C--:B------:R-:W-:Y:S01]  /*31f60*/  FMUL.FTZ R51, R56, R72.reuse ;  /* 0x0000004838337220 */ /* 0x080fe20000410000 */
[----:B------:R-:W-:Y:S01]  /*31f70*/  FMUL.FTZ R55, R61, R72 ;  /* 0x000000483d377220 */ /* 0x000fe20000410000 */
[----:B------:R-:W-:Y:S01]  /*31f80*/  LEA.HI R56, R45, R78, RZ, 0x2 ;  /* 0x0000004e2d387211 */ /* 0x000fe200078f10ff */
[----:B------:R-:W-:Y:S01]  /*31f90*/  FMUL.FTZ R15, R27, R72 ;  /* 0x000000481b0f7220 */ /* 0x000fe20000410000 */
[----:B------:R-:W-:Y:S01]  /*31fa0*/  LEA.HI R61, R57, R58, RZ, 0x2 ;  /* 0x0000003a393d7211 */ /* 0x000fe200078f10ff */
[-C--:B------:R-:W-:Y:S01]  /*31fb0*/  FMUL.FTZ R27, R43, R72.reuse ;  /* 0x000000482b1b7220 */ /* 0x080fe20000410000 */
[-C--:B------:R-:W-:Y:S01]  /*31fc0*/  FMUL.FTZ R43, R59, R72.reuse ;  /* 0x000000483b2b7220 */ /* 0x080fe20000410000 */
[-C--:B------:R-:W-:Y:S01]  /*31fd0*/  FMUL.FTZ R20, R34, R72.reuse ;  /* 0x0000004822147220 */ /* 0x080fe20000410000 */
[----:B------:R-:W-:Y:S01]  /*31fe0*/  LOP3.LUT R59, R56, 0xfffffffc, RZ, 0xc0, !PT ;  /* 0xfffffffc383b7812 */ /* 0x000fe200078ec0ff */
[-C--:B------:R-:W-:Y:S01]  /*31ff0*/  FMUL.FTZ R34, R50, R72.reuse ;  /* 0x0000004832227220 */ /* 0x080fe20000410000 */
[--C-:B------:R-:W-:Y:S01]  /*32000*/  SHF.R.S32.HI R56, RZ, 0x2, R61.reuse ;  /* 0x00000002ff387819 */ /* 0x100fe2000001143d */
[-C--:B------:R-:W-:Y:S01]  /*32010*/  FMUL.FTZ R50, R53, R72.reuse ;  /* 0x0000004835327220 */ /* 0x080fe20000410000 */
[----:B------:R-:W-:Y:S01]  /*32020*/  SHF.R.S32.HI R83, RZ, 0x1f, R61 ;  /* 0x0000001fff537819 */ /* 0x000fe2000001143d */
[----:B------:R-:W-:Y:S01]  /*32030*/  FMUL.FTZ R53, R60, R72 ;  /* 0x000000483c357220 */ /* 0x000fe20000410000 */
[----:B------:R-:W-:-:S02]  /*32040*/  LEA.HI R60, R57, R58, RZ, 0x5 ;  /* 0x0000003a393c7211 */ /* 0x000fc400078f28ff */
[----:B------:R-:W-:Y:S02]  /*32050*/  SHF.R.S32.HI R57, RZ, 0x7, R54 ;  /* 0x00000007ff397819 */ /* 0x000fe40000011436 */
[----:B------:R-:W-:Y:S01]  /*32060*/  LEA.HI R83, R83, R56, RZ, 0x3 ;  /* 0x0000003853537211 */ /* 0x000fe200078f18ff */
[-C--:B------:R-:W-:Y:S01]  /*32070*/  FMUL.FTZ R45, R63, R72.reuse ;  /* 0x000000483f2d7220 */ /* 0x080fe20000410000 */
[----:B------:R-:W-:Y:S01]  /*32080*/  IMAD.IADD R78, R78, 0x1, -R59 ;  /* 0x000000014e4e7824 */ /* 0x000fe200078e0a3b */
[----:B------:R-:W-:Y:S01]  /*32090*/  SHF.R.S32.HI R63, RZ, 0x5, R60 ;  /* 0x00000005ff3f7819 */ /* 0x000fe2000001143c */
[-C--:B------:R-:W-:Y:S01]  /*320a0*/  FMUL.FTZ R18, R30, R72.reuse ;  /* 0x000000481e127220 */ /* 0x080fe20000410000 */
[----:B------:R-:W-:Y:S02]  /*320b0*/  LEA.HI R54, R54, R57, RZ, 0x1 ;  /* 0x0000003936367211 */ /* 0x000fe400078f08ff */
[----:B------:R-:W-:Y:S01]  /*320c0*/  LOP3.LUT R83, R83, 0xfffffff8, RZ, 0xc0, !PT ;  /* 0xfffffff853537812 */ /* 0x000fe200078ec0ff */
[-C--:B------:R-:W-:Y:S01]  /*320d0*/  FMUL.FTZ R30, R46, R72.reuse ;  /* 0x000000482e1e7220 */ /* 0x080fe20000410000 */
[----:B------:R-:W-:Y:S01]  /*320e0*/  FMUL.FTZ R46, R62, R72 ;  /* 0x000000483e2e7220 */ /* 0x000fe20000410000 */
[----:B------:R-:W-:Y:S01]  /*320f0*/  LOP3.LUT R54, R54, 0x3fffffe, RZ, 0xc0, !PT ;  /* 0x03fffffe36367812 */ /* 0x000fe200078ec0ff */
[----:B---3--:R-:W-:Y:S01]  /*32100*/  IMAD R80, R80, 0x8, R63 ;  /* 0x0000000850507824 */ /* 0x008fe200078e023f */
[----:B------:R-:W-:Y:S01]  /*32110*/  LEA.HI R62, R78, R78, RZ, 0x1 ;  /* 0x0000004e4e3e7211 */ /* 0x000fe200078f08ff */
[----:B------:R-:W-:-:S02]  /*32120*/  IMAD.IADD R83, R56, 0x1, -R83 ;  /* 0x0000000138537824 */ /* 0x000fc400078e0a53 */
        /* <DEDUP_REMOVED lines=8> */
[----:B------:R-:W-:Y:S01]  /*321b0*/  LOP3.LUT R61, R61, 0x7ffffffc, RZ, 0xc0, !PT ;  /* 0x7ffffffc3d3d7812 */ /* 0x000fe200078ec0ff */
[----:B------:R-:W-:Y:S02]  /*321c0*/  IMAD.MOV.U32 R63, RZ, RZ, -0x60 ;  /* 0xffffffa0ff3f7424 */ /* 0x000fe400078e00ff */
[----:B------:R-:W0:Y:S01]  /*321d0*/  SHFL.IDX PT, R77, R62, RZ, 0x1c1f ;  /* 0x001c1fff3e4d7589 */ /* 0x000e2200000e0000 */
[-C--:B------:R-:W-:Y:S01]  /*321e0*/  FMUL.FTZ R59, R64, R72.reuse ;  /* 0x00000048403b7220 */ /* 0x080fe20000410000 */
        /* <DEDUP_REMOVED lines=16> */
[-C--:B------:R-:W-:Y:S01]  /*322f0*/  FMUL.FTZ R58, R71, R72.reuse ;  /* 0x00000048473a7220 */ /* 0x080fe20000410000 */
[----:B------:R-:W-:Y:S01]  /*32300*/  FMUL.FTZ R68, R68, R72 ;  /* 0x0000004844447220 */ /* 0x000fe20000410000 */
[----:B------:R-:W-:Y:S01]  /*32310*/  ISETP.GE.AND P2, PT, R9, 0x1, PT ;  /* 0x000000010900780c */ /* 0x000fe20003f46270 */
[----:B------:R-:W-:Y:S01]  /*32320*/  IMAD R61, R61, -0x2, R64 ;  /* 0xfffffffe3d3d7824 */ /* 0x000fe200078e0240 */
[----:B------:R-:W1:Y:S01]  /*32330*/  MUFU.TANH R14, R14 ;  /* 0x0000000e000e7308 */ /* 0x000e620000002400 */
[----:B------:R-:W-:-:S03]  /*32340*/  LOP3.LUT R64, RZ, R73, RZ, 0x33, !PT ;  /* 0x00000049ff407212 */ /* 0x000fc600078e33ff */
[----:B------:R-:W-:-:S04]  /*32350*/  IADD3 R63, -R8, R61, R3 ;  /* 0x0000003d083f7210 */ /* 0x000fc80007ffe103 */
[----:B------:R-:W2:Y:S08]  /*32360*/  MUFU.TANH R79, R79 ;  /* 0x0000004f004f7308 */ /* 0x000eb00000002400 */
[----:B------:R-:W3:Y:S08]  /*32370*/  MUFU.TANH R2, R2 ;  /* 0x0000000200027308 */ /* 0x000ef00000002400 */
        /* <DEDUP_REMOVED lines=43> */
[----:B------:R-:W1:Y:S08]  /*32630*/  MUFU.TANH R57, R57 ;  /* 0x0000003900397308 */ /* 0x000e700000002400 */
[----:B------:R-:W1:Y:S01]  /*32640*/  MUFU.TANH R58, R58 ;  /* 0x0000003a003a7308 */ /* 0x000e620000002400 */
[----:B------:R-:W-:-:S02]  /*32650*/  IMAD.IADD R74, R63, 0x1, R74 ;  /* 0x000000013f4a7824 */ /* 0x000fc400078e024a */
[----:B------:R-:W-:Y:S02]  /*32660*/  IMAD.IADD R70, R63, 0x1, R64 ;  /* 0x000000013f467824 */ /* 0x000fe400078e0240 */
[----:B------:R-:W-:Y:S02]  /*32670*/  VIADD R71, R61, 0xffffffff ;  /* 0xffffffff3d477836 */ /* 0x000fe40000000000 */
[--C-:B0-----:R-:W-:Y:S02]  /*32680*/  IMAD.IADD R64, R74, 0x1, R77.reuse ;  /* 0x000000014a407824 */ /* 0x101fe400078e024d */
[----:B------:R-:W-:Y:S01]  /*32690*/  IMAD.IADD R65, R70, 0x1, R77 ;  /* 0x0000000146417824 */ /* 0x000fe200078e024d */
[----:B--234-:R-:W-:Y:S06]  /*326a0*/  @!P2 BRA `(.L_x_3574) ;  /* 0x000000000084a947 */ /* 0x01cfec0003800000 */
        /* <DEDUP_REMOVED lines=16> */
.L_x_3578:
[----:B------:R-:W-:Y:S05]  /*327b0*/  BSYNC B5 ;  /* 0x0000000000057941 */ /* 0x000fea0003800000 */
.L_x_3577:
[----:B------:R-:W-:Y:S01]  /*327c0*/  LOP3.LUT R66, RZ, R66, RZ, 0x33, !PT ;  /* 0x00000042ff427212 */ /* 0x000fe200078e33ff */
[----:B------:R-:W-:Y:S06]  /*327d0*/  BRA `(.L_x_3579) ;  /* 0x0000000000287947 */ /* 0x000fec0003800000 */
.L_x_3576:
        /* <DEDUP_REMOVED lines=10> */
.L_x_3579:
[----:B------:R-:W-:Y:S05]  /*32880*/  BSYNC B4 ;  /* 0x0000000000047941 */ /* 0x000fea0003800000 */
.L_x_3575:
[----:B------:R-:W-:-:S05]  /*32890*/  IMAD R66, R9, R66, R71 ;  /* 0x0000004209427224 */ /* 0x000fca00078e0247 */
[----:B------:R-:W-:Y:S02]  /*328a0*/  VIMNMX R65, R65, R66, !PT ;  /* 0x0000004241417248 */ /* 0x000fe40007fe0100 */
[----:B------:R-:W-:-:S07]  /*328b0*/  VIADDMNMX R64, R66, R9, R64, PT ;  /* 0x0000000942407246 */ /* 0x000fce0003800140 */
.L_x_3574:
[----:B------:R-:W-:Y:S05]  /*328c0*/  BSYNC B3 ;  /* 0x0000000000037941 */ /* 0x000fea0003800000 */
.L_x_3573:
[C---:B------:R-:W-:Y:S01]  /*328d0*/  ISETP.GE.AND P2, PT, R75.reuse, 0x9, PT ;  /* 0x000000094b00780c */ /* 0x040fe20003f46270 */
[----:B------:R-:W-:Y:S01]  /*328e0*/  BSSY B3, `(.L_x_3580) ;  /* 0x0000099000037945 */ /* 0x000fe20003800000 */
[----:B------:R-:W-:Y:S02]  /*328f0*/  ISETP.GE.AND P1, PT, R75, 0x2, PT ;  /* 0x000000024b00780c */ /* 0x000fe40003f26270 */
[C---:B------:R-:W-:Y:S02]  /*32900*/  ISETP.GT.AND P3, PT, R65.reuse, 0x8, !P2 ;  /* 0x000000084100780c */ /* 0x040fe40005764270 */
[----:B------:R-:W-:Y:S02]  /*32910*/  ISETP.GT.AND P4, PT, R65, 0x1, !P1 ;  /* 0x000000014100780c */ /* 0x000fe40004f84270 */
[----:B------:R-:W-:Y:S02]  /*32920*/  ISETP.LT.OR P3, PT, R64, 0x9, P3 ;  /* 0x000000094000780c */ /* 0x000fe40001f61670 */
[----:B------:R-:W-:-:S02]  /*32930*/  ISETP.GE.AND P5, PT, R75, 0xa, PT ;  /* 0x0000000a4b00780c */ /* 0x000fc40003fa6270 */
[----:B------:R-:W-:Y:S02]  /*32940*/  FSEL R28, R28, -INF , !P3 ;  /* 0xff8000001c1c7808 */ /* 0x000fe40005800000 */
        /* <DEDUP_REMOVED lines=102> */
[----:B-1----:R-:W-:Y:S02]  /*32fb0*/  FSEL R63, R14, -INF , !P6 ;  /* 0xff8000000e3f7808 */ /* 0x002fe40007000000 */
[----:B------:R-:W-:-:S04]  /*32fc0*/  ISETP.GE.AND P6, PT, R75, 0x5a, PT ;  /* 0x0000005a4b00780c */ /* 0x000fc80003fc6270 */
[----:B------:R-:W-:Y:S02]  /*32fd0*/  P2R R75, PR, RZ, 0x40 ;  /* 0x00000040ff4b7803 */ /* 0x000fe40000000000 */
[----:B------:R-:W-:Y:S02]  /*32fe0*/  ISETP.GT.AND P6, PT, R65, 0x59, !P6 ;  /* 0x000000594100780c */ /* 0x000fe400077c4270 */
[----:B------:R-:W0:Y:S02]  /*32ff0*/  SHFL.IDX PT, R65, R62, 0x1, 0x1c1f ;  /* 0x003c1f003e417f89 */ /* 0x000e2400000e0000 */
[----:B------:R-:W-:-:S04]  /*33000*/  ISETP.LT.OR P6, PT, R64, 0x5a, P6 ;  /* 0x0000005a4000780c */ /* 0x000fc800037c1670 */
[----:B------:R-:W-:Y:S02]  /*33010*/  FSEL R14, R69, -INF , !P6 ;  /* 0xff800000450e7808 */ /* 0x000fe40007000000 */
[----:B------:R-:W-:Y:S01]  /*33020*/  ISETP.GE.AND P6, PT, R9, 0x1, PT ;  /* 0x000000010900780c */ /* 0x000fe20003fc6270 */
[--C-:B0-----:R-:W-:Y:S02]  /*33030*/  IMAD.IADD R66, R74, 0x1, R65.reuse ;  /* 0x000000014a427824 */ /* 0x101fe400078e0241 */
[----:B------:R-:W-:-:S10]  /*33040*/  IMAD.IADD R64, R70, 0x1, R65 ;  /* 0x0000000146407824 */ /* 0x000fd400078e0241 */
        /* <DEDUP_REMOVED lines=17> */
.L_x_3585:
[----:B------:R-:W-:Y:S05]  /*33160*/  BSYNC B5 ;  /* 0x0000000000057941 */ /* 0x000fea0003800000 */
.L_x_3584:
[----:B------:R-:W-:Y:S01]  /*33170*/  LOP3.LUT R8, RZ, R8, RZ, 0x33, !PT ;  /* 0x00000008ff087212 */ /* 0x000fe200078e33ff */
[----:B------:R-:W-:Y:S06]  /*33180*/  BRA `(.L_x_3586) ;  /* 0x0000000000287947 */ /* 0x000fec0003800000 */
.L_x_3583:
        /* <DEDUP_REMOVED lines=10> */
.L_x_3586:
[----:B------:R-:W-:Y:S05]  /*33230*/  BSYNC B4 ;  /* 0x0000000000047941 */ /* 0x000fea0003800000 */
.L_x_3582:
[----:B------:R-:W-:-:S05]  /*33240*/  IMAD R3, R9, R8, R71 ;  /* 0x0000000809037224 */ /* 0x000fca00078e0247 */
[----:B------:R-:W-:Y:S02]  /*33250*/  VIADDMNMX R66, R3, R9, R66, PT ;  /* 0x0000000903427246 */ /* 0x000fe40003800142 */
[----:B------:R-:W-:-:S07]  /*33260*/  VIMNMX R64, R64, R3, !PT ;  /* 0x0000000340407248 */ /* 0x000fce0007fe0100 */
.L_x_3581:
[----:B------:R-:W-:Y:S05]  /*33270*/  BSYNC B3 ;  /* 0x0000000000037941 */ /* 0x000fea0003800000 */
.L_x_3580:
        /* <DEDUP_REMOVED lines=69> */
[----:B------:R-:W-:Y:S02]  /*336d0*/  R2UR UR4, R4 ;  /* 0x00000000040472ca */ /* 0x000fe400000e0000 */
[----:B------:R-:W-:Y:S02]  /*336e0*/  ISETP.LT.OR P1, PT, R66, 0x49, P1 ;  /* 0x000000494200780c */ /* 0x000fe40000f21670 */
[----:B------:R-:W-:Y:S02]  /*336f0*/  R2UR UR5, R5 ;  /* 0x00000000050572ca */ /* 0x000fe400000e0000 */
[----:B------:R-:W-:-:S02]  /*33700*/  FSEL R46, R46, -INF , !P1 ;  /* 0xff8000002e2e7808 */ /* 0x000fc40004800000 */
[----:B------:R-:W-:Y:S02]  /*33710*/  ISETP.GT.AND P1, PT, R64, RZ, !P6 ;  /* 0x000000ff4000720c */ /* 0x000fe40007724270 */
[----:B------:R-:W-:Y:S02]  /*33720*/  ISETP.NE.AND P2, PT, R91, RZ, PT ;  /* 0x000000ff5b00720c */ /* 0x000fe40003f45270 */
[----:B------:R-:W-:Y:S02]  /*33730*/  ISETP.LT.OR P1, PT, R66, 0x1, P1 ;  /* 0x000000014200780c */ /* 0x000fe40000f21670 */
[----:B------:R-:W-:Y:S02]  /*33740*/  ISETP.NE.AND P6, PT, R75, RZ, PT ;  /* 0x000000ff4b00720c */ /* 0x000fe40003fc5270 */
[----:B------:R-:W-:Y:S02]  /*33750*/  FSEL R62, R2, -INF , !P1 ;  /* 0xff800000023e7808 */ /* 0x000fe40004800000 */
[----:B------:R-:W2:Y:S04]  /*33760*/  LDL.64 R2, [R0+0x70] ;  /* 0x0000700000027983 */ /* 0x000ea80000100a00 */
[----:B--2---:R-:W2:Y:S01]  /*33770*/  LD.E.64 R6, desc[UR4][R2.64] ;  /* 0x0000000402067980 */ /* 0x004ea2000c101b00 */
[----:B------:R-:W-:-:S02]  /*33780*/  ISETP.GT.AND P1, PT, R64, 0x49, !P2 ;  /* 0x000000494000780c */ /* 0x000fc40005724270 */
[C---:B------:R-:W-:Y:S02]  /*33790*/  ISETP.GT.AND P3, PT, R64.reuse, 0x50, !P3 ;  /* 0x000000504000780c */ /* 0x040fe40005f64270 */
[C---:B------:R-:W-:Y:S02]  /*337a0*/  ISETP.GT.AND P4, PT, R64.reuse, 0x51, !P4 ;  /* 0x000000514000780c */ /* 0x040fe40006784270 */
[C---:B------:R-:W-:Y:S02]  /*337b0*/  ISETP.GT.AND P5, PT, R64.reuse, 0x58, !P5 ;  /* 0x000000584000780c */ /* 0x040fe40006fa4270 */
[----:B------:R-:W-:Y:S02]  /*337c0*/  ISETP.GT.AND P2, PT, R64, 0x59, !P6 ;  /* 0x000000594000780c */ /* 0x000fe40007744270 */
[C---:B------:R-:W-:Y:S02]  /*337d0*/  ISETP.LT.OR P1, PT, R66.reuse, 0x4a, P1 ;  /* 0x0000004a4200780c */ /* 0x040fe40000f21670 */
[----:B------:R-:W-:-:S02]  /*337e0*/  ISETP.LT.OR P3, PT, R66, 0x51, P3 ;  /* 0x000000514200780c */ /* 0x000fc40001f61670 */
[C---:B------:R-:W-:Y:S02]  /*337f0*/  ISETP.LT.OR P4, PT, R66.reuse, 0x52, P4 ;  /* 0x000000524200780c */ /* 0x040fe40002781670 */
[----:B------:R-:W-:Y:S02]  /*33800*/  ISETP.LT.OR P5, PT, R66, 0x59, P5 ;  /* 0x000000594200780c */ /* 0x000fe40002fa1670 */
[----:B------:R-:W-:Y:S02]  /*33810*/  FSEL R56, R56, -INF , !P4 ;  /* 0xff80000038387808 */ /* 0x000fe40006000000 */
[----:B------:R-:W-:Y:S02]  /*33820*/  ISETP.LT.OR P2, PT, R66, 0x5a, P2 ;  /* 0x0000005a4200780c */ /* 0x000fe40001741670 */
[----:B------:R-:W-:Y:S01]  /*33830*/  FSEL R57, R57, -INF , !P5 ;  /* 0xff80000039397808 */ /* 0x000fe20006800000 */
[----:B------:R-:W3:Y:S01]  /*33840*/  LD.E R66, desc[UR4][R2.64+0x10] ;  /* 0x0000100402427980 */ /* 0x000ee2000c101900 */
[----:B------:R-:W-:-:S02]  /*33850*/  R2UR UR6, R4 ;  /* 0x00000000040672ca */ /* 0x000fc400000e0000 */
[----:B------:R-:W-:Y:S02]  /*33860*/  R2UR UR7, R5 ;  /* 0x00000000050772ca */ /* 0x000fe400000e0000 */
[----:B------:R-:W-:-:S11]  /*33870*/  FSEL R58, R58, -INF , !P2 ;  /* 0xff8000003a3a7808 */ /* 0x000fd60005000000 */
[----:B------:R-:W4:Y:S01]  /*33880*/  LD.E R71, desc[UR6][R2.64+0x14] ;  /* 0x0000140602477980 */ /* 0x000f22000c101900 */
[----:B--2---:R-:W-:Y:S02]  /*33890*/  FMNMX.FTZ R8, R63, R6, !PT ;  /* 0x000000063f087209 */ /* 0x004fe40007810000 */
        /* <DEDUP_REMOVED lines=36> */
[----:B------:R-:W-:Y:S02]  /*33ae0*/  FSEL R64, R45, -INF , !P1 ;  /* 0xff8000002d407808 */ /* 0x000fe40004800000 */
[----:B------:R-:W-:Y:S02]  /*33af0*/  FMNMX.FTZ R9, R46, R9, !PT ;  /* 0x000000092e097209 */ /* 0x000fe40007810000 */
[----:B------:R-:W-:Y:S02]  /*33b00*/  FMNMX.FTZ R8, R55, R8, !PT ;  /* 0x0000000837087209 */ /* 0x000fe40007810000 */
[----:B------:R-:W-:Y:S02]  /*33b10*/  FSEL R65, R54, -INF , !P3 ;  /* 0xff80000036417808 */ /* 0x000fe40005800000 */
        /* <DEDUP_REMOVED lines=8> */
[----:B------:R-:W-:-:S03]  /*33ba0*/  FMNMX.FTZ R9, R58, R45, !PT ;  /* 0x0000002d3a097209 */ /* 0x000fc60007810000 */
[----:B------:R-:W0:Y:S04]  /*33bb0*/  SHFL.BFLY PT, R45, R8, 0x2, 0x1f ;  /* 0x0c401f00082d7f89 */ /* 0x000e2800000e0000 */
[----:B------:R-:W-:Y:S04]  /*33bc0*/  ST.E.64 desc[UR4][R2.64], R8 ;  /* 0x0000000802007985 */ /* 0x000fe8000c101b04 */
[----:B------:R-:W2:Y:S01]  /*33bd0*/  LD.E R69, desc[UR6][R2.64+0x4] ;  /* 0x0000040602457980 */ /* 0x000ea2000c101900 */
[----:B0-----:R-:W-:-:S05]  /*33be0*/  FMNMX.FTZ R45, R8, R45, !PT ;  /* 0x0000002d082d7209 */ /* 0x001fca0007810000 */
[----:B------:R-:W0:Y:S02]  /*33bf0*/  SHFL.BFLY PT, R54, R45, 0x1, 0x1f ;  /* 0x0c201f002d367f89 */ /* 0x000e2400000e0000 */
[----:B0-----:R-:W-:Y:S02]  /*33c00*/  FMNMX.FTZ R67, R45, R54, !PT ;  /* 0x000000362d437209 */ /* 0x001fe40007810000 */
[----:B------:R-:W5:Y:S04]  /*33c10*/  LD.E R54, desc[UR4][R2.64+0x20] ;  /* 0x0000200402367980 */ /* 0x000f68000c101900 */
[----:B------:R-:W-:Y:S04]  /*33c20*/  ST.E desc[UR4][R2.64], R67 ;  /* 0x0000004302007985 */ /* 0x000fe8000c101904 */
[----:B------:R-:W3:Y:S01]  /*33c30*/  LD.E R68, desc[UR6][R2.64] ;  /* 0x0000000602447980 */ /* 0x000ee2000c101900 */
[----:B------:R-:W-:-:S02]  /*33c40*/  R2UR UR8, R4 ;  /* 0x00000000040872ca */ /* 0x000fc400000e0000 */
        /* <DEDUP_REMOVED lines=11> */
[----:B-----5:R-:W-:Y:S02]  /*33d00*/  FMUL.FTZ R45, R45, R54 ;  /* 0x000000362d2d7220 */ /* 0x020fe40000410000 */
[----:B------:R-:W-:-:S04]  /*33d10*/  FMUL.FTZ R54, R54, R7 ;  /* 0x0000000736367220 */ /* 0x000fc80000410000 */
[----:B------:R-:W0:Y:S08]  /*33d20*/  MUFU.EX2 R45, R45 ;  /* 0x0000002d002d7308 */ /* 0x000e300000000800 */
[----:B------:R-:W4:Y:S01]  /*33d30*/  MUFU.EX2 R54, R54 ;  /* 0x0000003600367308 */ /* 0x000f220000000800 */
[----:B------:R-:W-:Y:S01]  /*33d40*/  ST.E desc[UR4][R2.64+0x4], R9 ;  /* 0x0000040902007985 */ /* 0x000fe2000c101904 */
[----:B0-----:R-:W-:Y:S01]  /*33d50*/  FMUL.FTZ R67, R45, R66 ;  /* 0x000000422d437220 */ /* 0x001fe20000410000 */
[----:B----4-:R-:W-:-:S04]  /*33d60*/  FMUL.FTZ R69, R54, R71 ;  /* 0x0000004736457220 */ /* 0x010fc80000410000 */
[----:B------:R0:W-:Y:S04]  /*33d70*/  ST.E desc[UR6][R2.64+0x10], R67 ;  /* 0x0000104302007985 */ /* 0x0001e8000c101906 */
        /* <DEDUP_REMOVED lines=13> */
[----:B------:R-:W-:-:S04]  /*33e50*/  FFMA.FTZ R172, R63, R66, -R3 ;  /* 0x000000423fac7223 */ /* 0x000fc80000010803 */
[-C--:B------:R-:W-:Y:S01]  /*33e60*/  FFMA.FTZ R173, R62, R66.reuse, -R71 ;  /* 0x000000423ead7223 */ /* 0x080fe20000010847 */
[-C--:B------:R-:W-:Y:S01]  /*33e70*/  FFMA.FTZ R79, R79, R66.reuse, -R3 ;  /* 0x000000424f4f7223 */ /* 0x080fe20000010803 */
[----:B------:R-:W3:Y:S01]  /*33e80*/  MUFU.EX2 R172, R172 ;  /* 0x000000ac00ac7308 */ /* 0x000ee20000000800 */
[-C--:B------:R-:W-:Y:S01]  /*33e90*/  FFMA.FTZ R15, R15, R66.reuse, -R71 ;  /* 0x000000420f0f7223 */ /* 0x080fe20000010847 */
[-CC-:B------:R-:W-:Y:S01]  /*33ea0*/  FFMA.FTZ R154, R36, R66.reuse, -R3.reuse ;  /* 0x00000042249a7223 */ /* 0x180fe20000010803 */
[-C--:B------:R-:W-:Y:S01]  /*33eb0*/  FFMA.FTZ R174, R28, R66.reuse, -R3 ;  /* 0x000000421cae7223 */ /* 0x080fe20000010803 */
[-CC-:B------:R-:W-:Y:S01]  /*33ec0*/  FFMA.FTZ R175, R18, R66.reuse, -R71.reuse ;  /* 0x0000004212af7223 */ /* 0x180fe20000010847 */
[----:B------:R-:W-:-:S03]  /*33ed0*/  FFMA.FTZ R36, R21, R66, -R71 ;  /* 0x0000004215247223 */ /* 0x000fc60000010847 */
[----:B------:R-:W-:Y:S01]  /*33ee0*/  MUFU.EX2 R173, R173 ;  /* 0x000000ad00ad7308 */ /* 0x000fe20000000800 */
[-CC-:B------:R-:W-:Y:S01]  /*33ef0*/  FFMA.FTZ R152, R32, R66.reuse, -R3.reuse ;  /* 0x0000004220987223 */ /* 0x180fe20000010803 */
[-C--:B------:R-:W-:Y:S01]  /*33f00*/  FFMA.FTZ R8, R29, R66.reuse, -R3 ;  /* 0x000000421d087223 */ /* 0x080fe20000010803 */
[----:B------:R-:W-:-:S05]  /*33f10*/  FFMA.FTZ R32, R19, R66, -R71 ;  /* 0x0000004213207223 */ /* 0x000fca0000010847 */
[----:B------:R-:W0:Y:S01]  /*33f20*/  MUFU.EX2 R21, R79 ;  /* 0x0000004f00157308 */ /* 0x000e220000000800 */
[----:B------:R-:W-:-:S07]  /*33f30*/  FFMA.FTZ R153, R20, R66, -R71 ;  /* 0x0000004214997223 */ /* 0x000fce0000010847 */
[----:B------:R-:W1:Y:S01]  /*33f40*/  MUFU.EX2 R18, R15 ;  /* 0x0000000f00127308 */ /* 0x000e620000000800 */
[-CC-:B------:R-:W-:Y:S01]  /*33f50*/  FFMA.FTZ R9, R33, R66.reuse, -R3.reuse ;  /* 0x0000004221097223 */ /* 0x180fe20000010803 */
[----:B------:R-:W-:-:S06]  /*33f60*/  FFMA.FTZ R156, R40, R66, -R3 ;  /* 0x00000042289c7223 */ /* 0x000fcc0000010803 */
[----:B------:R-:W-:Y:S01]  /*33f70*/  MUFU.EX2 R174, R174 ;  /* 0x000000ae00ae7308 */ /* 0x000fe20000000800 */
[----:B------:R-:W-:-:S07]  /*33f80*/  FFMA.FTZ R40, R25, R66, -R71 ;  /* 0x0000004219287223 */ /* 0x000fce0000010847 */
[----:B------:R-:W2:Y:S01]  /*33f90*/  MUFU.EX2 R175, R175 ;  /* 0x000000af00af7308 */ /* 0x000ea20000000800 */
[----:B------:R-:W-:-:S07]  /*33fa0*/  FFMA.FTZ R155, R24, R66, -R71 ;  /* 0x00000042189b7223 */ /* 0x000fce0000010847 */
[----:B------:R3:W-:Y:S01]  /*33fb0*/  MUFU.EX2 R19, R8 ;  /* 0x0000000800137308 */ /* 0x0007e20000000800 */
[----:B------:R-:W-:-:S07]  /*33fc0*/  FFMA.FTZ R162, R49, R66, -R3 ;  /* 0x0000004231a27223 */ /* 0x000fce0000010803 */
[----:B------:R-:W5:Y:S01]  /*33fd0*/  MUFU.EX2 R20, R32 ;  /* 0x0000002000147308 */ /* 0x000f620000000800 */
[----:B---3--:R-:W-:Y:S01]  /*33fe0*/  FADD.FTZ R8, R172, R67 ;  /* 0x00000043ac087221 */ /* 0x008fe20000010000 */
[----:B------:R-:W-:-:S06]  /*33ff0*/  FFMA.FTZ R14, R14, R66, -R3 ;  /* 0x000000420e0e7223 */ /* 0x000fcc0000010803 */
[----:B------:R-:W3:Y:S01]  /*34000*/  MUFU.EX2 R152, R152 ;  /* 0x0000009800987308 */ /* 0x000ee20000000800 */
[----:B0-----:R-:W-:Y:S01]  /*34010*/  FADD.FTZ R49, R21, R8 ;  /* 0x0000000815317221 */ /* 0x001fe20000010000 */
[----:B------:R-:W-:-:S06]  /*34020*/  FFMA.FTZ R165, R42, R66, -R71 ;  /* 0x000000422aa57223 */ /* 0x000fcc0000010847 */
[----:B------:R4:W-:Y:S01]  /*34030*/  MUFU.EX2 R25, R9 ;  /* 0x0000000900197308 */ /* 0x0009e20000000800 */
[----:B------:R-:W-:-:S07]  /*34040*/  FFMA.FTZ R42, R43, R66, -R71 ;  /* 0x000000422b2a7223 */ /* 0x000fce0000010847 */
[----:B------:R-:W0:Y:S01]  /*34050*/  MUFU.EX2 R153, R153 ;  /* 0x0000009900997308 */ /* 0x000e220000000800 */
[----:B----4-:R-:W-:Y:S01]  /*34060*/  FADD.FTZ R9, R173, R68 ;  /* 0x00000044ad097221 */ /* 0x010fe20000010000 */
[----:B------:R-:W-:-:S03]  /*34070*/  FFMA.FTZ R28, R37, R66, -R3 ;  /* 0x00000042251c7223 */ /* 0x000fc60000010803 */
[----:B-1----:R-:W-:-:S03]  /*34080*/  FADD.FTZ R8, R18, R9 ;  /* 0x0000000912087221 */ /* 0x002fc60000010000 */
[----:B------:R-:W1:Y:S01]  /*34090*/  MUFU.EX2 R24, R36 ;  /* 0x0000002400187308 */ /* 0x000e620000000800 */
[----:B--2---:R-:W-:Y:S01]  /*340a0*/  FADD.FTZ R9, R175, R8 ;  /* 0x00000008af097221 */ /* 0x004fe20000010000 */
[-C--:B------:R-:W-:Y:S01]  /*340b0*/  FFMA.FTZ R158, R44, R66.reuse, -R3 ;  /* 0x000000422c9e7223 */ /* 0x080fe20000010803 */
[-CC-:B------:R-:W-:Y:S01]  /*340c0*/  FFMA.FTZ R157, R26, R66.reuse, -R71.reuse ;  /* 0x000000421a9d7223 */ /* 0x180fe20000010847 */
[----:B------:R-:W-:-:S04]  /*340d0*/  FFMA.FTZ R44, R27, R66, -R71 ;  /* 0x000000421b2c7223 */ /* 0x000fc80000010847 */
[----:B------:R-:W2:Y:S01]  /*340e0*/  MUFU.EX2 R154, R154 ;  /* 0x0000009a009a7308 */ /* 0x000ea20000000800 */
[----:B-----5:R-:W-:Y:S01]  /*340f0*/  FADD.FTZ R8, R20, R9 ;  /* 0x0000000914087221 */ /* 0x020fe20000010000 */
[----:B------:R-:W-:-:S06]  /*34100*/  FFMA.FTZ R29, R41, R66, -R3 ;  /* 0x00000042291d7223 */ /* 0x000fcc0000010803 */
[----:B------:R4:W-:Y:S08]  /*34110*/  MUFU.EX2 R43, R14 ;  /* 0x0000000e002b7308 */ /* 0x0009f00000000800 */
[----:B------:R-:W5:Y:S01]  /*34120*/  MUFU.EX2 R155, R155 ;  /* 0x0000009b009b7308 */ /* 0x000f620000000800 */
[----:B----4-:R-:W-:-:S04]  /*34130*/  FADD.FTZ R14, R174, R49 ;  /* 0x00000031ae0e7221 */ /* 0x010fc80000010000 */
[----:B------:R-:W-:-:S03]  /*34140*/  FADD.FTZ R15, R19, R14 ;  /* 0x0000000e130f7221 */ /* 0x000fc60000010000 */
[----:B------:R-:W4:Y:S01]  /*34150*/  MUFU.EX2 R27, R28 ;  /* 0x0000001c001b7308 */ /* 0x000f220000000800 */
[----:B---3--:R-:W-:Y:S01]  /*34160*/  FADD.FTZ R14, R152, R15 ;  /* 0x0000000f980e7221 */ /* 0x008fe20000010000 */
[----:B0-----:R-:W-:-:S06]  /*34170*/  FADD.FTZ R9, R153, R8 ;  /* 0x0000000899097221 */ /* 0x001fcc0000010000 */
[----:B------:R-:W0:Y:S01]  /*34180*/  MUFU.EX2 R26, R40 ;  /* 0x00000028001a7308 */ /* 0x000e220000000800 */
[----:B------:R-:W-:Y:S01]  /*34190*/  FFMA.FTZ R159, R30, R66, -R71 ;  /* 0x000000421e9f7223 */ /* 0x000fe20000010847 */
[----:B------:R-:W-:Y:S01]  /*341a0*/  FADD.FTZ R15, R25, R14 ;  /* 0x0000000e190f7221 */ /* 0x000fe20000010000 */
[----:B-1----:R-:W-:-:S05]  /*341b0*/  FADD.FTZ R8, R24, R9 ;  /* 0x0000000918087221 */ /* 0x002fca0000010000 */
[----:B------:R-:W1:Y:S01]  /*341c0*/  MUFU.EX2 R156, R156 ;  /* 0x0000009c009c7308 */ /* 0x000e620000000800 */
[----:B------:R-:W-:-:S07]  /*341d0*/  FFMA.FTZ R30, R31, R66, -R71 ;  /* 0x000000421f1e7223 */ /* 0x000fce0000010847 */
[----:B------:R-:W3:Y:S01]  /*341e0*/  MUFU.EX2 R157, R157 ;  /* 0x0000009d009d7308 */ /* 0x000ee20000000800 */
[----:B------:R-:W-:Y:S01]  /*341f0*/  FFMA.FTZ R81, R81, R66, -R3 ;  /* 0x0000004251517223 */ /* 0x000fe20000010803 */
[----:B--2---:R-:W-:Y:S01]  /*34200*/  FADD.FTZ R14, R154, R15 ;  /* 0x0000000f9a0e7221 */ /* 0x004fe20000010000 */
[----:B-----5:R-:W-:-:S05]  /*34210*/  FADD.FTZ R9, R155, R8 ;  /* 0x000000089b097221 */ /* 0x020fca0000010000 */
[----:B------:R-:W2:Y:S01]  /*34220*/  MUFU.EX2 R29, R29 ;  /* 0x0000001d001d7308 */ /* 0x000ea20000000800 */
[-C--:B------:R-:W-:Y:S01]  /*34230*/  FFMA.FTZ R160, R47, R66.reuse, -R3 ;  /* 0x000000422fa07223 */ /* 0x080fe20000010803 */
[----:B------:R-:W-:-:S06]  /*34240*/  FFMA.FTZ R161, R34, R66, -R71 ;  /* 0x0000004222a17223 */ /* 0x000fcc0000010847 */
[----:B------:R-:W5:Y:S01]  /*34250*/  MUFU.EX2 R28, R44 ;  /* 0x0000002c001c7308 */ /* 0x000f620000000800 */
[----:B----4-:R-:W-:Y:S01]  /*34260*/  FADD.FTZ R15, R27, R14 ;  /* 0x0000000e1b0f7221 */ /* 0x010fe20000010000 */
[----:B0-----:R-:W-:-:S06]  /*34270*/  FADD.FTZ R8, R26, R9 ;  /* 0x000000091a087221 */ /* 0x001fcc0000010000 */
[----:B------:R-:W0:Y:S01]  /*34280*/  MUFU.EX2 R158, R158 ;  /* 0x0000009e009e7308 */ /* 0x000e220000000800 */
[----:B------:R-:W-:-:S07]  /*34290*/  FFMA.FTZ R33, R48, R66, -R3 ;  /* 0x0000004230217223 */ /* 0x000fce0000010803 */
[----:B------:R-:W4:Y:S01]  /*342a0*/  MUFU.EX2 R159, R159 ;  /* 0x0000009f009f7308 */ /* 0x000f220000000800 */
[----:B------:R-:W-:Y:S01]  /*342b0*/  FFMA.FTZ R47, R35, R66, -R71 ;  /* 0x00000042232f7223 */ /* 0x000fe20000010847 */
[----:B-1----:R-:W-:Y:S01]  /*342c0*/  FADD.FTZ R14, R156, R15 ;  /* 0x0000000f9c0e7221 */ /* 0x002fe20000010000 */
[----:B---3--:R-:W-:-:S05]  /*342d0*/  FADD.FTZ R9, R157, R8 ;  /* 0x000000089d097221 */ /* 0x008fca0000010000 */
[----:B------:R-:W1:Y:S01]  /*342e0*/  MUFU.EX2 R31, R81 ;  /* 0x00000051001f7308 */ /* 0x000e620000000800 */
[----:B------:R-:W-:-:S07]  /*342f0*/  FFMA.FTZ R163, R38, R66, -R71 ;  /* 0x0000004226a37223 */ /* 0x000fce0000010847 */
[----:B------:R-:W3:Y:S01]  /*34300*/  MUFU.EX2 R30, R30 ;  /* 0x0000001e001e7308 */ /* 0x000ee20000000800 */
[----:B--2---:R-:W-:Y:S01]  /*34310*/  FADD.FTZ R15, R29, R14 ;  /* 0x0000000e1d0f7221 */ /* 0x004fe20000010000 */
[----:B-----5:R-:W-:-:S06]  /*34320*/  FADD.FTZ R8, R28, R9 ;  /* 0x000000091c087221 */ /* 0x020fcc0000010000 */
[----:B------:R-:W2:Y:S01]  /*34330*/  MUFU.EX2 R160, R160 ;  /* 0x000000a000a07308 */ /* 0x000ea20000000800 */
[----:B------:R-:W-:-:S07]  /*34340*/  FFMA.FTZ R34, R39, R66, -R71 ;  /* 0x0000004227227223 */ /* 0x000fce0000010847 */
[----:B------:R-:W5:Y:S01]  /*34350*/  MUFU.EX2 R161, R161 ;  /* 0x000000a100a17308 */ /* 0x000f620000000800 */
[----:B------:R-:W-:Y:S01]  /*34360*/  FFMA.FTZ R50, R50, R66, -R3 ;  /* 0x0000004232327223 */ /* 0x000fe20000010803 */
[----:B0-----:R-:W-:Y:S01]  /*34370*/  FADD.FTZ R14, R158, R15 ;  /* 0x0000000f9e0e7221 */ /* 0x001fe20000010000 */
[----:B----4-:R-:W-:-:S05]  /*34380*/  FADD.FTZ R9, R159, R8 ;  /* 0x000000089f097221 */ /* 0x010fca0000010000 */
[----:B------:R-:W0:Y:S01]  /*34390*/  MUFU.EX2 R33, R33 ;  /* 0x0000002100217308 */ /* 0x000e220000000800 */
[----:B------:R-:W-:-:S07]  /*343a0*/  FFMA.FTZ R164, R51, R66, -R3 ;  /* 0x0000004233a47223 */ /* 0x000fce0000010803 */
[----:B------:R-:W4:Y:S01]  /*343b0*/  MUFU.EX2 R32, R47 ;  /* 0x0000002f00207308 */ /* 0x000f220000000800 */
[----:B-1----:R-:W-:Y:S01]  /*343c0*/  FADD.FTZ R15, R31, R14 ;  /* 0x0000000e1f0f7221 */ /* 0x002fe20000010000 */
[----:B---3--:R-:W-:-:S06]  /*343d0*/  FADD.FTZ R8, R30, R9 ;  /* 0x000000091e087221 */ /* 0x008fcc0000010000 */
[----:B------:R-:W1:Y:S01]  /*343e0*/  MUFU.EX2 R162, R162 ;  /* 0x000000a200a27308 */ /* 0x000e620000000800 */
[----:B------:R-:W-:-:S07]  /*343f0*/  FFMA.FTZ R37, R52, R66, -R3 ;  /* 0x0000004234257223 */ /* 0x000fce0000010803 */
[----:B------:R-:W3:Y:S01]  /*34400*/  MUFU.EX2 R163, R163 ;  /* 0x000000a300a37308 */ /* 0x000ee20000000800 */
[----:B--2---:R-:W-:Y:S01]  /*34410*/  FADD.FTZ R14, R160, R15 ;  /* 0x0000000fa00e7221 */ /* 0x004fe20000010000 */
[----:B-----5:R-:W-:-:S06]  /*34420*/  FADD.FTZ R9, R161, R8 ;  /* 0x00000008a1097221 */ /* 0x020fcc0000010000 */
[----:B------:R-:W2:Y:S01]  /*34430*/  MUFU.EX2 R35, R50 ;  /* 0x0000003200237308 */ /* 0x000ea20000000800 */
[-C--:B------:R-:W-:Y:S01]  /*34440*/  FFMA.FTZ R166, R53, R66.reuse, -R3 ;  /* 0x0000004235a67223 */ /* 0x080fe20000010803 */
[----:B------:R-:W-:-:S06]  /*34450*/  FFMA.FTZ R167, R46, R66, -R71 ;  /* 0x000000422ea77223 */ /* 0x000fcc0000010847 */
[----:B------:R-:W5:Y:S01]  /*34460*/  MUFU.EX2 R34, R34 ;  /* 0x0000002200227308 */ /* 0x000f620000000800 */
[----:B0-----:R-:W-:Y:S01]  /*34470*/  FADD.FTZ R15, R33, R14 ;  /* 0x0000000e210f7221 */ /* 0x001fe20000010000 */
[----:B----4-:R-:W-:-:S06]  /*34480*/  FADD.FTZ R8, R32, R9 ;  /* 0x0000000920087221 */ /* 0x010fcc0000010000 */
[----:B------:R-:W0:Y:S01]  /*34490*/  MUFU.EX2 R164, R164 ;  /* 0x000000a400a47308 */ /* 0x000e220000000800 */
[----:B------:R-:W-:-:S07]  /*344a0*/  FFMA.FTZ R38, R64, R66, -R71 ;  /* 0x0000004240267223 */ /* 0x000fce0000010847 */
[----:B------:R-:W4:Y:S01]  /*344b0*/  MUFU.EX2 R165, R165 ;  /* 0x000000a500a57308 */ /* 0x000f220000000800 */
[----:B------:R-:W-:Y:S01]  /*344c0*/  FFMA.FTZ R55, R55, R66, -R3 ;  /* 0x0000004237377223 */ /* 0x000fe20000010803 */
[----:B-1----:R-:W-:Y:S01]  /*344d0*/  FADD.FTZ R14, R162, R15 ;  /* 0x0000000fa20e7221 */ /* 0x002fe20000010000 */
[----:B---3--:R-:W-:-:S05]  /*344e0*/  FADD.FTZ R9, R163, R8 ;  /* 0x00000008a3097221 */ /* 0x008fca0000010000 */
[----:B------:R-:W1:Y:S01]  /*344f0*/  MUFU.EX2 R37, R37 ;  /* 0x0000002500257308 */ /* 0x000e620000000800 */
[-C--:B------:R-:W-:Y:S01]  /*34500*/  FFMA.FTZ R168, R59, R66.reuse, -R3 ;  /* 0x000000423ba87223 */ /* 0x080fe20000010803 */
[----:B------:R-:W-:-:S06]  /*34510*/  FFMA.FTZ R169, R65, R66, -R71 ;  /* 0x0000004241a97223 */ /* 0x000fcc0000010847 */
        /* <DEDUP_REMOVED lines=15> */
[----:B------:R-:W1:Y:S08]  /*34610*/  MUFU.EX2 R168, R168 ;  /* 0x000000a800a87308 */ /* 0x000e700000000800 */
[----:B------:R-:W3:Y:S01]  /*34620*/  MUFU.EX2 R169, R169 ;  /* 0x000000a900a97308 */ /* 0x000ee20000000800 */
[----:B------:R-:W-:Y:S01]  /*34630*/  FFMA.FTZ R3, R58, R66, -R71 ;  /* 0x000000423a037223 */ /* 0x000fe20000010847 */
[----:B--2---:R-:W-:Y:S01]  /*34640*/  FADD.FTZ R14, R166, R15 ;  /* 0x0000000fa60e7221 */ /* 0x004fe20000010000 */
[----:B-----5:R-:W-:-:S05]  /*34650*/  FADD.FTZ R9, R167, R8 ;  /* 0x00000008a7097221 */ /* 0x020fca0000010000 */
[----:B------:R-:W2:Y:S08]  /*34660*/  MUFU.EX2 R41, R41 ;  /* 0x0000002900297308 */ /* 0x000eb00000000800 */
[----:B------:R-:W5:Y:S01]  /*34670*/  MUFU.EX2 R56, R56 ;  /* 0x0000003800387308 */ /* 0x000f620000000800 */
[----:B0-----:R-:W-:Y:S01]  /*34680*/  FADD.FTZ R15, R39, R14 ;  /* 0x0000000e270f7221 */ /* 0x001fe20000010000 */
[----:B----4-:R-:W-:-:S06]  /*34690*/  FADD.FTZ R8, R38, R9 ;  /* 0x0000000926087221 */ /* 0x010fcc0000010000 */
[----:B------:R-:W0:Y:S08]  /*346a0*/  MUFU.EX2 R170, R170 ;  /* 0x000000aa00aa7308 */ /* 0x000e300000000800 */
[----:B------:R-:W4:Y:S01]  /*346b0*/  MUFU.EX2 R171, R2 ;  /* 0x0000000200ab7308 */ /* 0x000f220000000800 */
[----:B-1----:R-:W-:Y:S01]  /*346c0*/  FADD.FTZ R14, R168, R15 ;  /* 0x0000000fa80e7221 */ /* 0x002fe20000010000 */
[----:B---3--:R-:W-:-:S06]  /*346d0*/  FADD.FTZ R9, R169, R8 ;  /* 0x00000008a9097221 */ /* 0x008fcc0000010000 */
[----:B------:R1:W3:Y:S01]  /*346e0*/  MUFU.EX2 R40, R3 ;  /* 0x0000000300287308 */ /* 0x0002e20000000800 */
[----:B--2---:R-:W-:Y:S01]  /*346f0*/  FADD.FTZ R15, R41, R14 ;  /* 0x0000000e290f7221 */ /* 0x004fe20000010000 */
[----:B-----5:R-:W-:-:S03]  /*34700*/  FADD.FTZ R8, R56, R9 ;  /* 0x0000000938087221 */ /* 0x020fc60000010000 */
[----:B0-----:R-:W-:Y:S01]  /*34710*/  FADD.FTZ R14, R170, R15 ;  /* 0x0000000faa0e7221 */ /* 0x001fe20000010000 */
[----:B----4-:R-:W-:-:S03]  /*34720*/  FADD.FTZ R9, R171, R8 ;  /* 0x00000008ab097221 */ /* 0x010fc60000010000 */
[----:B-1----:R-:W-:Y:S01]  /*34730*/  FADD.FTZ R3, R43, R14 ;  /* 0x0000000e2b037221 */ /* 0x002fe20000010000 */
[----:B---3--:R-:W-:-:S04]  /*34740*/  FADD.FTZ R15, R40, R9 ;  /* 0x00000009280f7221 */ /* 0x008fc80000010000 */
[----:B------:R-:W-:Y:S04]  /*34750*/  ST.E desc[UR4][R6.64+0x10], R3 ;  /* 0x0000100306007985 */ /* 0x000fe8000c101904 */
[----:B------:R0:W-:Y:S04]  /*34760*/  ST.E desc[UR6][R6.64+0x14], R15 ;  /* 0x0000140f06007985 */ /* 0x0001e8000c101906 */
[----:B------:R-:W2:Y:S01]  /*34770*/  LDL.64 R8, [R0+0x80] ;  /* 0x0000800000087983 */ /* 0x000ea20000100a00 */
[C---:B------:R-:W-:Y:S02]  /*34780*/  R2UR UR18, R4.reuse ;  /* 0x00000000041272ca */ /* 0x040fe400000e0000 */
[----:B------:R-:W-:Y:S01]  /*34790*/  R2UR UR19, R5 ;  /* 0x00000000051372ca */ /* 0x000fe200000e0000 */
[----:B--2---:R-:W2:Y:S04]  /*347a0*/  LD.E R2, desc[UR4][R8.64] ;  /* 0x0000000408027980 */ /* 0x004ea8000c101900 */
[----:B------:R-:W3:Y:S04]  /*347b0*/  LD.E R48, desc[UR4][R8.64+0x30] ;  /* 0x0000300408307980 */ /* 0x000ee8000c101900 */
        /* <DEDUP_REMOVED lines=16> */
[----:B------:R-:W-:-:S02]  /*348c0*/  R2UR UR10, R4 ;  /* 0x00000000040a72ca */ /* 0x000fc400000e0000 */
[C---:B------:R-:W-:Y:S01]  /*348d0*/  R2UR UR11, R5.reuse ;  /* 0x00000000050b72ca */ /* 0x040fe200000e0000 */
[----:B------:R-:W5:Y:S01]  /*348e0*/  LD.E R92, desc[UR18][R8.64+0xd0] ;  /* 0x0000d012085c7980 */ /* 0x000f62000c101900 */
[C---:B------:R-:W-:Y:S02]  /*348f0*/  R2UR UR12, R4.reuse ;  /* 0x00000000040c72ca */ /* 0x040fe400000e0000 */
[C---:B------:R-:W-:Y:S01]  /*34900*/  R2UR UR13, R5.reuse ;  /* 0x00000000050d72ca */ /* 0x040fe200000e0000 */
[----:B------:R-:W5:Y:S01]  /*34910*/  LD.E R108, desc[UR18][R8.64+0x110] ;  /* 0x00011012086c7980 */ /* 0x000f62000c101900 */
[C---:B------:R-:W-:Y:S02]  /*34920*/  R2UR UR14, R4.reuse ;  /* 0x00000000040e72ca */ /* 0x040fe400000e0000 */
[----:B------:R-:W-:Y:S02]  /*34930*/  R2UR UR15, R5 ;  /* 0x00000000050f72ca */ /* 0x000fe400000e0000 */
[----:B------:R-:W-:-:S02]  /*34940*/  R2UR UR16, R4 ;  /* 0x00000000041072ca */ /* 0x000fc400000e0000 */
[----:B------:R-:W-:Y:S01]  /*34950*/  R2UR UR17, R5 ;  /* 0x00000000051172ca */ /* 0x000fe200000e0000 */
        /* <DEDUP_REMOVED lines=22> */
[----:B--2---:R-:W-:-:S03]  /*34ac0*/  FMUL.FTZ R3, R45, R2 ;  /* 0x000000022d037220 */ /* 0x004fc60000410000 */
[----:B------:R-:W2:Y:S04]  /*34ad0*/  LD.E R2, desc[UR18][R8.64+0x150] ;  /* 0x0001501208027980 */ /* 0x000ea8000c101900 */
[----:B------:R3:W-:Y:S02]  /*34ae0*/  ST.E desc[UR4][R8.64], R3 ;  /* 0x0000000308007985 */ /* 0x0007e4000c101904 */
[----:B---3--:R-:W-:-:S05]  /*34af0*/  FMUL.FTZ R3, R45, R48 ;  /* 0x000000302d037220 */ /* 0x008fca0000410000 */
[----:B------:R4:W-:Y:S02]  /*34b00*/  ST.E desc[UR4][R8.64+0x30], R3 ;  /* 0x0000300308007985 */ /* 0x0009e4000c101904 */
[----:B----4-:R-:W-:-:S05]  /*34b10*/  FMUL.FTZ R3, R45, R64 ;  /* 0x000000402d037220 */ /* 0x010fca0000410000 */
[----:B------:R5:W-:Y:S02]  /*34b20*/  ST.E desc[UR4][R8.64+0x60], R3 ;  /* 0x0000600308007985 */ /* 0x000be4000c101904 */
[----:B-----5:R-:W-:-:S05]  /*34b30*/  FMUL.FTZ R3, R45, R78 ;  /* 0x0000004e2d037220 */ /* 0x020fca0000410000 */
[----:B------:R0:W-:Y:S02]  /*34b40*/  ST.E desc[UR4][R8.64+0x94], R3 ;  /* 0x0000940308007985 */ /* 0x0001e4000c101904 */
[----:B0-----:R-:W-:-:S05]  /*34b50*/  FMUL.FTZ R3, R45, R94 ;  /* 0x0000005e2d037220 */ /* 0x001fca0000410000 */
[----:B------:R0:W-:Y:S02]  /*34b60*/  ST.E desc[UR4][R8.64+0xd4], R3 ;  /* 0x0000d40308007985 */ /* 0x0001e4000c101904 */
[----:B0-----:R-:W-:-:S05]  /*34b70*/  FMUL.FTZ R3, R45, R110 ;  /* 0x0000006e2d037220 */ /* 0x001fca0000410000 */
[----:B------:R2:W-:Y:S02]  /*34b80*/  ST.E desc[UR4][R8.64+0x114], R3 ;  /* 0x0001140308007985 */ /* 0x0005e4000c101904 */
[C---:B--2---:R-:W-:Y:S02]  /*34b90*/  FMUL.FTZ R3, R45.reuse, R2 ;  /* 0x000000022d037220 */ /* 0x044fe40000410000 */
[----:B------:R-:W2:Y:S01]  /*34ba0*/  LD.E R2, desc[UR6][R8.64+0x154] ;  /* 0x0001540608027980 */ /* 0x000ea2000c101900 */
[----:B------:R-:W-:-:S05]  /*34bb0*/  FMUL.FTZ R7, R45, R14 ;  /* 0x0000000e2d077220 */ /* 0x000fca0000410000 */
[----:B------:R0:W-:Y:S02]  /*34bc0*/  ST.E desc[UR6][R8.64+0x4], R7 ;  /* 0x0000040708007985 */ /* 0x0001e4000c101906 */
[----:B0-----:R-:W-:-:S05]  /*34bd0*/  FMUL.FTZ R7, R45, R50 ;  /* 0x000000322d077220 */ /* 0x001fca0000410000 */
        /* <DEDUP_REMOVED lines=73> */
[----:B------:R-:W-:Y:S04]  /*35070*/  ST.E desc[UR4][R8.64+0x1d0], R7 ;  /* 0x0001d00708007985 */ /* 0x000fe8000c101904 */
[----:B------:R0:W-:Y:S04]  /*35080*/  ST.E desc[UR4][R8.64+0x1e0], R3 ;  /* 0x0001e00308007985 */ /* 0x0001e8000c101904 */
[----:B0-----:R-:W3:Y:S01]  /*35090*/  LD.E R3, desc[UR6][R8.64+0x8] ;  /* 0x0000080608037980 */ /* 0x001ee2000c101900 */
[----:B--2---:R-:W-:-:S03]  /*350a0*/  FMUL.FTZ R7, R45, R2 ;  /* 0x000000022d077220 */ /* 0x004fc60000410000 */
[----:B------:R-:W2:Y:S04]  /*350b0*/  LD.E R2, desc[UR6][R8.64+0x1f0] ;  /* 0x0001f00608027980 */ /* 0x000ea8000c101900 */
[----:B------:R0:W-:Y:S04]  /*350c0*/  ST.E desc[UR4][R8.64+0x1e4], R7 ;  /* 0x0001e40708007985 */ /* 0x0001e8000c101904 */
[----:B0-----:R-:W4:Y:S01]  /*350d0*/  LD.E R7, desc[UR6][R8.64+0xc] ;  /* 0x00000c0608077980 */ /* 0x001f22000c101900 */
[----:B---3--:R-:W-:-:S03]  /*350e0*/  FMUL.FTZ R3, R54, R3 ;  /* 0x0000000336037220 */ /* 0x008fc60000410000 */
[----:B------:R-:W-:Y:S04]  /*350f0*/  ST.E desc[UR4][R8.64+0x1d4], R15 ;  /* 0x0001d40f08007985 */ /* 0x000fe8000c101904 */
[----:B------:R0:W-:Y:S04]  /*35100*/  ST.E desc[UR4][R8.64+0x8], R3 ;  /* 0x0000080308007985 */ /* 0x0001e8000c101904 */
[----:B0-----:R-:W3:Y:S01]  /*35110*/  LD.E R3, desc[UR6][R8.64+0x1c] ;  /* 0x00001c0608037980 */ /* 0x001ee2000c101900 */
[----:B--2---:R-:W-:-:S03]  /*35120*/  FMUL.FTZ R15, R45, R2 ;  /* 0x000000022d0f7220 */ /* 0x004fc60000410000 */
[----:B------:R-:W2:Y:S04]  /*35130*/  LD.E R2, desc[UR6][R8.64+0x1f4] ;  /* 0x0001f40608027980 */ /* 0x000ea8000c101900 */
[----:B------:R0:W-:Y:S01]  /*35140*/  ST.E desc[UR4][R8.64+0x1f0], R15 ;  /* 0x0001f00f08007985 */ /* 0x0001e2000c101904 */
[----:B----4-:R-:W-:-:S03]  /*35150*/  FMUL.FTZ R7, R54, R7 ;  /* 0x0000000736077220 */ /* 0x010fc60000410000 */
[----:B0-----:R-:W4:Y:S04]  /*35160*/  LD.E R15, desc[UR6][R8.64+0x18] ;  /* 0x00001806080f7980 */ /* 0x001f28000c101900 */
[----:B------:R0:W-:Y:S04]  /*35170*/  ST.E desc[UR4][R8.64+0xc], R7 ;  /* 0x00000c0708007985 */ /* 0x0001e8000c101904 */
[----:B0-----:R-:W5:Y:S01]  /*35180*/  LD.E R7, desc[UR6][R8.64+0x28] ;  /* 0x0000280608077980 */ /* 0x001f62000c101900 */
[----:B---3--:R-:W-:-:S05]  /*35190*/  FMUL.FTZ R3, R54, R3 ;  /* 0x0000000336037220 */ /* 0x008fca0000410000 */
[----:B------:R0:W-:Y:S04]  /*351a0*/  ST.E desc[UR4][R8.64+0x1c], R3 ;  /* 0x00001c0308007985 */ /* 0x0001e8000c101904 */
[----:B0-----:R-:W3:Y:S01]  /*351b0*/  LD.E R3, desc[UR6][R8.64+0x38] ;  /* 0x0000380608037980 */ /* 0x001ee2000c101900 */
[----:B----4-:R-:W-:-:S05]  /*351c0*/  FMUL.FTZ R15, R54, R15 ;  /* 0x0000000f360f7220 */ /* 0x010fca0000410000 */
[----:B------:R0:W-:Y:S01]  /*351d0*/  ST.E desc[UR4][R8.64+0x18], R15 ;  /* 0x0000180f08007985 */ /* 0x0001e2000c101904 */
[----:B-----5:R-:W-:-:S03]  /*351e0*/  FMUL.FTZ R7, R54, R7 ;  /* 0x0000000736077220 */ /* 0x020fc60000410000 */
        /* <DEDUP_REMOVED lines=39> */
[C---:B------:R-:W-:Y:S01]  /*35460*/  FMUL.FTZ R47, R45.reuse, R6 ;  /* 0x000000062d2f7220 */ /* 0x040fe20000410000 */
[C---:B------:R-:W-:Y:S01]  /*35470*/  FMUL.FTZ R49, R45.reuse, R44 ;  /* 0x0000002c2d317220 */ /* 0x040fe20000410000 */
[C---:B------:R-:W-:Y:S01]  /*35480*/  FMUL.FTZ R51, R45.reuse, R46 ;  /* 0x0000002e2d337220 */ /* 0x040fe20000410000 */
[----:B------:R-:W-:-:S02]  /*35490*/  FMUL.FTZ R53, R45, R60 ;  /* 0x0000003c2d357220 */ /* 0x000fc40000410000 */
[----:B------:R0:W-:Y:S04]  /*354a0*/  ST.E desc[UR10][R8.64+0x14], R47 ;  /* 0x0000142f08007985 */ /* 0x0001e8000c10190a */
[----:B------:R1:W-:Y:S01]  /*354b0*/  ST.E desc[UR12][R8.64+0x20], R49 ;  /* 0x0000203108007985 */ /* 0x0003e2000c10190c */
[C---:B0-----:R-:W-:Y:S01]  /*354c0*/  FMUL.FTZ R47, R45.reuse, R58 ;  /* 0x0000003a2d2f7220 */ /* 0x041fe20000410000 */
[C---:B-1----:R-:W-:Y:S02]  /*354d0*/  FMUL.FTZ R49, R45.reuse, R62 ;  /* 0x0000003e2d317220 */ /* 0x042fe40000410000 */
[----:B------:R0:W-:Y:S04]  /*354e0*/  ST.E desc[UR14][R8.64+0x24], R51 ;  /* 0x0000243308007985 */ /* 0x0001e8000c10190e */
[----:B------:R1:W-:Y:S04]  /*354f0*/  ST.E desc[UR10][R8.64+0x44], R47 ;  /* 0x0000442f08007985 */ /* 0x0003e8000c10190a */
[----:B------:R2:W-:Y:S04]  /*35500*/  ST.E desc[UR16][R8.64+0x50], R53 ;  /* 0x0000503508007985 */ /* 0x0005e8000c101910 */
[----:B------:R3:W-:Y:S01]  /*35510*/  ST.E desc[UR12][R8.64+0x54], R49 ;  /* 0x0000543108007985 */ /* 0x0007e2000c10190c */
[C---:B0-----:R-:W-:Y:S01]  /*35520*/  FMUL.FTZ R51, R45.reuse, R72 ;  /* 0x000000482d337220 */ /* 0x041fe20000410000 */
[C---:B-1----:R-:W-:Y:S01]  /*35530*/  FMUL.FTZ R47, R45.reuse, R70 ;  /* 0x000000462d2f7220 */ /* 0x042fe20000410000 */
[C---:B--2---:R-:W-:Y:S01]  /*35540*/  FMUL.FTZ R53, R45.reuse, R76 ;  /* 0x0000004c2d357220 */ /* 0x044fe20000410000 */
[----:B---3--:R-:W-:-:S03]  /*35550*/  FMUL.FTZ R49, R45, R74 ;  /* 0x0000004a2d317220 */ /* 0x008fc60000410000 */
[----:B------:R0:W-:Y:S04]  /*35560*/  ST.E desc[UR10][R8.64+0x74], R47 ;  /* 0x0000742f08007985 */ /* 0x0001e8000c10190a */
[----:B------:R1:W-:Y:S04]  /*35570*/  ST.E desc[UR14][R8.64+0x80], R51 ;  /* 0x0000803308007985 */ /* 0x0003e8000c10190e */
[----:B------:R2:W-:Y:S04]  /*35580*/  ST.E desc[UR12][R8.64+0x84], R49 ;  /* 0x0000843108007985 */ /* 0x0005e8000c10190c */
[----:B------:R3:W-:Y:S01]  /*35590*/  ST.E desc[UR16][R8.64+0x90], R53 ;  /* 0x0000903508007985 */ /* 0x0007e2000c101910 */
[C---:B0-----:R-:W-:Y:S01]  /*355a0*/  FMUL.FTZ R47, R45.reuse, R84 ;  /* 0x000000542d2f7220 */ /* 0x041fe20000410000 */
[C---:B-1----:R-:W-:Y:S01]  /*355b0*/  FMUL.FTZ R51, R45.reuse, R88 ;  /* 0x000000582d337220 */ /* 0x042fe20000410000 */
[C---:B--2---:R-:W-:Y:S01]  /*355c0*/  FMUL.FTZ R49, R45.reuse, R86 ;  /* 0x000000562d317220 */ /* 0x044fe20000410000 */
[----:B---3--:R-:W-:-:S02]  /*355d0*/  FMUL.FTZ R53, R45, R90 ;  /* 0x0000005a2d357220 */ /* 0x008fc40000410000 */
[----:B------:R0:W-:Y:S01]  /*355e0*/  ST.E desc[UR10][R8.64+0xb0], R47 ;  /* 0x0000b02f08007985 */ /* 0x0001e2000c10190a */
[----:B------:R-:W-:-:S03]  /*355f0*/  FMUL.FTZ R55, R45, R92 ;  /* 0x0000005c2d377220 */ /* 0x000fc60000410000 */
[----:B------:R1:W-:Y:S04]  /*35600*/  ST.E desc[UR12][R8.64+0xb4], R49 ;  /* 0x0000b43108007985 */ /* 0x0003e8000c10190c */
[----:B------:R2:W-:Y:S04]  /*35610*/  ST.E desc[UR14][R8.64+0xc0], R51 ;  /* 0x0000c03308007985 */ /* 0x0005e8000c10190e */
[----:B------:R3:W-:Y:S01]  /*35620*/  ST.E desc[UR16][R8.64+0xc4], R53 ;  /* 0x0000c43508007985 */ /* 0x0007e2000c101910 */
[C---:B0-----:R-:W-:Y:S01]  /*35630*/  FMUL.FTZ R47, R45.reuse, R100 ;  /* 0x000000642d2f7220 */ /* 0x041fe20000410000 */
[C---:B-1----:R-:W-:Y:S01]  /*35640*/  FMUL.FTZ R49, R45.reuse, R102 ;  /* 0x000000662d317220 */ /* 0x042fe20000410000 */
[C---:B--2---:R-:W-:Y:S01]  /*35650*/  FMUL.FTZ R51, R45.reuse, R104 ;  /* 0x000000682d337220 */ /* 0x044fe20000410000 */
[----:B---3--:R-:W-:Y:S01]  /*35660*/  FMUL.FTZ R53, R45, R106 ;  /* 0x0000006a2d357220 */ /* 0x008fe20000410000 */
[----:B------:R0:W-:Y:S01]  /*35670*/  ST.E desc[UR18][R8.64+0xd0], R55 ;  /* 0x0000d03708007985 */ /* 0x0001e2000c101912 */
[----:B------:R-:W-:-:S03]  /*35680*/  FMUL.FTZ R3, R54, R3 ;  /* 0x0000000336037220 */ /* 0x000fc60000410000 */
[----:B------:R1:W-:Y:S04]  /*35690*/  ST.E desc[UR10][R8.64+0xf0], R47 ;  /* 0x0000f02f08007985 */ /* 0x0003e8000c10190a */
[----:B------:R2:W-:Y:S04]  /*356a0*/  ST.E desc[UR12][R8.64+0xf4], R49 ;  /* 0x0000f43108007985 */ /* 0x0005e8000c10190c */
[----:B------:R3:W-:Y:S01]  /*356b0*/  ST.E desc[UR14][R8.64+0x100], R51 ;  /* 0x0001003308007985 */ /* 0x0007e2000c10190e */
[----:B0-----:R-:W-:-:S03]  /*356c0*/  FMUL.FTZ R55, R45, R108 ;  /* 0x0000006c2d377220 */ /* 0x001fc60000410000 */
[----:B------:R0:W-:Y:S01]  /*356d0*/  ST.E desc[UR16][R8.64+0x104], R53 ;  /* 0x0001043508007985 */ /* 0x0001e2000c101910 */
[C---:B-1----:R-:W-:Y:S01]  /*356e0*/  FMUL.FTZ R47, R45.reuse, R116 ;  /* 0x000000742d2f7220 */ /* 0x042fe20000410000 */
[C---:B--2---:R-:W-:Y:S01]  /*356f0*/  FMUL.FTZ R49, R45.reuse, R118 ;  /* 0x000000762d317220 */ /* 0x044fe20000410000 */
[C---:B---3--:R-:W-:Y:S01]  /*35700*/  FMUL.FTZ R51, R45.reuse, R120 ;  /* 0x000000782d337220 */ /* 0x048fe20000410000 */
[C---:B0-----:R-:W-:Y:S01]  /*35710*/  FMUL.FTZ R53, R45.reuse, R122 ;  /* 0x0000007a2d357220 */ /* 0x041fe20000410000 */
[----:B------:R-:W-:Y:S01]  /*35720*/  FMUL.FTZ R45, R45, R2 ;  /* 0x000000022d2d7220 */ /* 0x000fe20000410000 */
[----:B------:R-:W-:Y:S04]  /*35730*/  ST.E desc[UR18][R8.64+0x110], R55 ;  /* 0x0001103708007985 */ /* 0x000fe8000c101912 */
[----:B------:R-:W-:Y:S04]  /*35740*/  ST.E desc[UR10][R8.64+0x130], R47 ;  /* 0x0001302f08007985 */ /* 0x000fe8000c10190a */
[----:B------:R-:W-:Y:S04]  /*35750*/  ST.E desc[UR12][R8.64+0x134], R49 ;  /* 0x0001343108007985 */ /* 0x000fe8000c10190c */
[----:B------:R-:W-:Y:S04]  /*35760*/  ST.E desc[UR14][R8.64+0x140], R51 ;  /* 0x0001403308007985 */ /* 0x000fe8000c10190e */
[----:B------:R-:W-:Y:S04]  /*35770*/  ST.E desc[UR16][R8.64+0x144], R53 ;  /* 0x0001443508007985 */ /* 0x000fe8000c101910 */
[----:B------:R-:W-:Y:S04]  /*35780*/  ST.E desc[UR4][R8.64+0x1f4], R45 ;  /* 0x0001f42d08007985 */ /* 0x000fe8000c101904 */
[----:B------:R-:W-:Y:S01]  /*35790*/  ST.E desc[UR4][R8.64+0x98], R3 ;  /* 0x0000980308007985 */ /* 0x000fe2000c101904 */
[----:B----4-:R-:W-:-:S05]  /*357a0*/  FMUL.FTZ R15, R54, R15 ;  /* 0x0000000f360f7220 */ /* 0x010fca0000410000 */
[----:B------:R0:W-:Y:S01]  /*357b0*/  ST.E desc[UR4][R8.64+0x8c], R15 ;  /* 0x00008c0f08007985 */ /* 0x0001e2000c101904 */
[----:B-----5:R-:W-:-:S05]  /*357c0*/  FMUL.FTZ R7, R54, R7 ;  /* 0x0000000736077220 */ /* 0x020fca0000410000 */
[----:B------:R1:W-:Y:S04]  /*357d0*/  ST.E desc[UR4][R8.64+0x9c], R7 ;  /* 0x00009c0708007985 */ /* 0x0003e8000c101904 */
[----:B0-----:R-:W2:Y:S02]  /*357e0*/  LD.E R15, desc[UR6][R8.64+0xa8] ;  /* 0x0000a806080f7980 */ /* 0x001ea4000c101900 */
[----:B--2---:R-:W-:-:S05]  /*357f0*/  FMUL.FTZ R15, R54, R15 ;  /* 0x0000000f360f7220 */ /* 0x004fca0000410000 */
[----:B------:R0:W-:Y:S04]  /*35800*/  ST.E desc[UR4][R8.64+0xa8], R15 ;  /* 0x0000a80f08007985 */ /* 0x0001e8000c101904 */
[----:B------:R-:W2:Y:S02]  /*35810*/  LD.E R3, desc[UR6][R8.64+0xac] ;  /* 0x0000ac0608037980 */ /* 0x000ea4000c101900 */
[----:B--2---:R-:W-:-:S05]  /*35820*/  FMUL.FTZ R3, R54, R3 ;  /* 0x0000000336037220 */ /* 0x004fca0000410000 */
[----:B------:R2:W-:Y:S04]  /*35830*/  ST.E desc[UR4][R8.64+0xac], R3 ;  /* 0x0000ac0308007985 */ /* 0x0005e8000c101904 */
[----:B-1----:R-:W3:Y:S02]  /*35840*/  LD.E R7, desc[UR6][R8.64+0xb8] ;  /* 0x0000b80608077980 */ /* 0x002ee4000c101900 */
[----:B---3--:R-:W-:-:S05]  /*35850*/  FMUL.FTZ R7, R54, R7 ;  /* 0x0000000736077220 */ /* 0x008fca0000410000 */
[----:B------:R1:W-:Y:S04]  /*35860*/  ST.E desc[UR4][R8.64+0xb8], R7 ;  /* 0x0000b80708007985 */ /* 0x0003e8000c101904 */
[----:B0-----:R-:W3:Y:S02]  /*35870*/  LD.E R15, desc[UR6][R8.64+0xbc] ;  /* 0x0000bc06080f7980 */ /* 0x001ee4000c101900 */
[----:B---3--:R-:W-:-:S05]  /*35880*/  FMUL.FTZ R15, R54, R15 ;  /* 0x0000000f360f7220 */ /* 0x008fca0000410000 */
[----:B------:R0:W-:Y:S04]  /*35890*/  ST.E desc[UR4][R8.64+0xbc], R15 ;  /* 0x0000bc0f08007985 */ /* 0x0001e8000c101904 */
[----:B--2---:R-:W2:Y:S02]  /*358a0*/  LD.E R3, desc[UR6][R8.64+0xc8] ;  /* 0x0000c80608037980 */ /* 0x004ea4000c101900 */
        /* <DEDUP_REMOVED lines=115> */
[----:B------:R-:W-:Y:S04]  /*35fe0*/  ST.E desc[UR4][R8.64+0x1f8], R45 ;  /* 0x0001f82d08007985 */ /* 0x000fe8000c101904 */
[----:B--2---:R-:W2:Y:S01]  /*35ff0*/  LD.E R3, desc[UR6][R8.64+0x1fc] ;  /* 0x0001fc0608037980 */ /* 0x004ea2000c101900 */
[----:B------:R-:W-:Y:S01]  /*36000*/  LEA.HI R42, R13, 0x8, RZ, 0x19 ;  /* 0x000000080d2a7811 */ /* 0x000fe200078fc8ff */
[----:B--2---:R-:W-:-:S05]  /*36010*/  FMUL.FTZ R47, R54, R3 ;  /* 0x00000003362f7220 */ /* 0x004fca0000410000 */
[----:B------:R0:W-:Y:S04]  /*36020*/  ST.E desc[UR4][R8.64+0x1fc], R47 ;  /* 0x0001fc2f08007985 */ /* 0x0001e8000c101904 */
[----:B------:R-:W2:Y:S01]  /*36030*/  LDL.64 R2, [R0+0x80] ;  /* 0x0000800000027983 */ /* 0x000ea20000100a00 */
[----:B------:R3:W-:Y:S06]  /*36040*/  BAR.SYNC.DEFER_BLOCKING R42, 0x100 ;  /* 0x0004002a0000751d */ /* 0x0007ec0000010000 */
[----:B------:R-:W4:Y:S04]  /*36050*/  LDL.64 R14, [R0] ;  /* 0x00000000000e7983 */ /* 0x000f280000100a00 */
[----:B-1----:R-:W5:Y:S04]  /*36060*/  LDL.64 R6, [R0+0x98] ;  /* 0x0000980000067983 */ /* 0x002f680000100a00 */
[----:B0-----:R-:W3:Y:S04]  /*36070*/  LDL.64 R8, [R0+0x88] ;  /* 0x0000880000087983 */ /* 0x001ee80000100a00 */
[----:B--2---:R-:W2:Y:S04]  /*36080*/  LD.E R45, desc[UR4][R2.64] ;  /* 0x00000004022d7980 */ /* 0x004ea8000c101900 */
[----:B----4-:R-:W4:Y:S04]  /*36090*/  LD.E R15, desc[UR6][R14.64] ;  /* 0x000000060e0f7980 */ /* 0x010f28000c101900 */
[----:B-----5:R-:W4:Y:S04]  /*360a0*/  LD.E.64 R6, desc[UR4][R6.64] ;  /* 0x0000000406067980 */ /* 0x020f28000c101b00 */
[----:B--2---:R0:W-:Y:S04]  /*360b0*/  ST.E desc[UR8][R2.64], R45 ;  /* 0x0000002d02007985 */ /* 0x0041e8000c101908 */
[----:B------:R-:W2:Y:S04]  /*360c0*/  LD.E R47, desc[UR10][R2.64+0x4] ;  /* 0x0000040a022f7980 */ /* 0x000ea8000c101900 */
[----:B--2---:R1:W-:Y:S04]  /*360d0*/  ST.E desc[UR4][R2.64+0x4], R47 ;  /* 0x0000042f02007985 */ /* 0x0043e8000c101904 */
[----:B------:R-:W2:Y:S04]  /*360e0*/  LD.E R49, desc[UR6][R2.64+0x8] ;  /* 0x0000080602317980 */ /* 0x000ea8000c101900 */
[----:B--2---:R2:W-:Y:S04]  /*360f0*/  ST.E desc[UR4][R2.64+0x8], R49 ;  /* 0x0000083102007985 */ /* 0x0045e8000c101904 */
[----:B------:R-:W5:Y:S04]  /*36100*/  LD.E R51, desc[UR6][R2.64+0xc] ;  /* 0x00000c0602337980 */ /* 0x000f68000c101900 */
[----:B-----5:R5:W-:Y:S04]  /*36110*/  ST.E desc[UR4][R2.64+0xc], R51 ;  /* 0x00000c3302007985 */ /* 0x020be8000c101904 */
[----:B0-----:R-:W3:Y:S04]  /*36120*/  LD.E R45, desc[UR6][R2.64+0x10] ;  /* 0x00001006022d7980 */ /* 0x001ee8000c101900 */
[----:B---3--:R0:W-:Y:S04]  /*36130*/  ST.E desc[UR4][R2.64+0x10], R45 ;  /* 0x0000102d02007985 */ /* 0x0081e8000c101904 */
[----:B-1----:R-:W3:Y:S04]  /*36140*/  LD.E R47, desc[UR6][R2.64+0x14] ;  /* 0x00001406022f7980 */ /* 0x002ee8000c101900 */
[----:B---3--:R1:W-:Y:S04]  /*36150*/  ST.E desc[UR4][R2.64+0x14], R47 ;  /* 0x0000142f02007985 */ /* 0x0083e8000c101904 */
[----:B--2---:R-:W2:Y:S04]  /*36160*/  LD.E R49, desc[UR6][R2.64+0x18] ;  /* 0x0000180602317980 */ /* 0x004ea8000c101900 */
[----:B--2---:R2:W-:Y:S04]  /*36170*/  ST.E desc[UR4][R2.64+0x18], R49 ;  /* 0x0000183102007985 */ /* 0x0045e8000c101904 */
[----:B-----5:R-:W3:Y:S04]  /*36180*/  LD.E R51, desc[UR6][R2.64+0x1c] ;  /* 0x00001c0602337980 */ /* 0x020ee8000c101900 */
[----:B---3--:R3:W-:Y:S04]  /*36190*/  ST.E desc[UR4][R2.64+0x1c], R51 ;  /* 0x00001c3302007985 */ /* 0x0087e8000c101904 */
[----:B0-----:R-:W5:Y:S04]  /*361a0*/  LD.E R45, desc[UR6][R2.64+0x20] ;  /* 0x00002006022d7980 */ /* 0x001f68000c101900 */
[----:B-----5:R0:W-:Y:S04]  /*361b0*/  ST.E desc[UR4][R2.64+0x20], R45 ;  /* 0x0000202d02007985 */ /* 0x0201e8000c101904 */
[----:B-1----:R-:W5:Y:S04]  /*361c0*/  LD.E R47, desc[UR6][R2.64+0x24] ;  /* 0x00002406022f7980 */ /* 0x002f68000c101900 */
[----:B-----5:R1:W-:Y:S04]  /*361d0*/  ST.E desc[UR4][R2.64+0x24], R47 ;  /* 0x0000242f02007985 */ /* 0x0203e8000c101904 */
[----:B--2---:R-:W2:Y:S04]  /*361e0*/  LD.E R49, desc[UR6][R2.64+0x28] ;  /* 0x0000280602317980 */ /* 0x004ea8000c101900 */
[----:B--2---:R2:W-:Y:S04]  /*361f0*/  ST.E desc[UR4][R2.64+0x28], R49 ;  /* 0x0000283102007985 */ /* 0x0045e8000c101904 */
[----:B---3--:R-:W3:Y:S04]  /*36200*/  LD.E R51, desc[UR6][R2.64+0x2c] ;  /* 0x00002c0602337980 */ /* 0x008ee8000c101900 */
        /* <DEDUP_REMOVED lines=231> */
[----:B---3--:R-:W3:Y:S01]  /*37080*/  LD.E R51, desc[UR6][R2.64+0x1fc] ;  /* 0x0001fc0602337980 */ /* 0x008ee2000c101900 */
        /* <DEDUP_REMOVED lines=32> */
[----:B------:R-:W-:Y:S02]  /*37290*/  F2FP.F16.F32.PACK_AB R152, R25, R152 ;  /* 0x000000981998723e */ /* 0x000fe400000000ff */
[----:B------:R-:W-:Y:S02]  /*372a0*/  F2FP.F16.F32.PACK_AB R154, R27, R154 ;  /* 0x0000009a1b9a723e */ /* 0x000fe400000000ff */
[----:B------:R-:W-:Y:S02]  /*372b0*/  F2FP.F16.F32.PACK_AB R156, R29, R156 ;  /* 0x0000009c1d9c723e */ /* 0x000fe400000000ff */
[----:B------:R-:W-:Y:S02]  /*372c0*/  F2FP.F16.F32.PACK_AB R158, R31, R158 ;  /* 0x0000009e1f9e723e */ /* 0x000fe400000000ff */
[----:B------:R-:W-:-:S02]  /*372d0*/  F2FP.F16.F32.PACK_AB R160, R33, R160 ;  /* 0x000000a021a0723e */ /* 0x000fc400000000ff */
[----:B------:R-:W-:Y:S02]  /*372e0*/  F2FP.F16.F32.PACK_AB R162, R35, R162 ;  /* 0x000000a223a2723e */ /* 0x000fe400000000ff */
        /* <DEDUP_REMOVED lines=13> */
[----:B------:R-:W-:Y:S01]  /*373c0*/  F2FP.F16.F32.PACK_AB R171, R40, R171 ;  /* 0x000000ab28ab723e */ /* 0x000fe200000000ff */
[----:B---3--:R3:W-:Y:S04]  /*373d0*/  ST.E desc[UR4][R2.64+0x1fc], R51 ;  /* 0x0001fc3302007985 */ /* 0x0087e8000c101904 */
        /* <DEDUP_REMOVED lines=22> */
[----:B0-----:R-:W5:Y:S04]  /*37540*/  LD.E R45, desc[UR22][R2.64+0x54] ;  /* 0x00005416022d7980 */ /* 0x001f68000c101900 */
[----:B------:R-:W5:Y:S04]  /*37550*/  LD.E R46, desc[UR24][R2.64+0x58] ;  /* 0x00005818022e7980 */ /* 0x000f68000c101900 */
[----:B-1----:R-:W5:Y:S04]  /*37560*/  LD.E R47, desc[UR26][R2.64+0x5c] ;  /* 0x00005c1a022f7980 */ /* 0x002f68000c101900 */
[----:B------:R-:W5:Y:S04]  /*37570*/  LD.E R48, desc[UR28][R2.64+0x60] ;  /* 0x0000601c02307980 */ /* 0x000f68000c101900 */
[----:B--2---:R-:W2:Y:S04]  /*37580*/  LD.E R49, desc[UR30][R2.64+0x64] ;  /* 0x0000641e02317980 */ /* 0x004ea8000c101900 */
[----:B------:R-:W2:Y:S04]  /*37590*/  LD.E R50, desc[UR32][R2.64+0x68] ;  /* 0x0000682002327980 */ /* 0x000ea8000c101900 */
[----:B---3--:R-:W2:Y:S04]  /*375a0*/  LD.E R51, desc[UR34][R2.64+0x6c] ;  /* 0x00006c2202337980 */ /* 0x008ea8000c101900 */
        /* <DEDUP_REMOVED lines=100> */
[----:B----4-:R-:W-:Y:S01]  /*37bf0*/  IMAD R6, R15, 0xc00, R6 ;  /* 0x00000c000f067824 */ /* 0x010fe200078e0206 */
[----:B-----5:R-:W-:-:S02]  /*37c00*/  ISETP.NE.U32.AND P1, PT, R14, RZ, PT ;  /* 0x000000ff0e00720c */ /* 0x020fc40003f25070 */
        /* <DEDUP_REMOVED lines=29> */
[----:B------:R-:W-:Y:S02]  /*37de0*/  R2UR UR28, R4 ;  /* 0x00000000041c72ca */ /* 0x000fe400000e0000 */
[----:B------:R-:W-:Y:S01]  /*37df0*/  R2UR UR29, R5 ;  /* 0x00000000051d72ca */ /* 0x000fe200000e0000 */
[----:B--2---:R-:W-:-:S06]  /*37e00*/  WARPGROUP.ARRIVE ;  /* 0x00000000000079c5 */ /* 0x004fcc0000000000 */
        /* <DEDUP_REMOVED lines=24> */
[----:B------:R-:W-:Y:S01]  /*37f90*/  R2UR UR55, R5 ;  /* 0x00000000053772ca */ /* 0x000fe200000e0000 */
[----:B------:R-:W-:-:S02]  /*37fa0*/  WARPGROUP.DEPBAR.LE gsb0, 0x0 ;  /* 0x00008000000079c5 */ /* 0x000fc40000010000 */
[----:B------:R0:W-:Y:S01]  /*37fb0*/  ST.E desc[UR4][R2.64], R24 ;  /* 0x0000001802007985 */ /* 0x0001e2000c101904 */
[C---:B------:R-:W-:Y:S02]  /*37fc0*/  R2UR UR4, R4.reuse ;  /* 0x00000000040472ca */ /* 0x040fe400000e0000 */
[C---:B------:R-:W-:Y:S01]  /*37fd0*/  R2UR UR5, R5.reuse ;  /* 0x00000000050572ca */ /* 0x040fe200000e0000 */
[----:B------:R1:W-:Y:S01]  /*37fe0*/  ST.E desc[UR6][R2.64+0x4], R25 ;  /* 0x0000041902007985 */ /* 0x0003e2000c101906 */
[----:B------:R-:W-:Y:S02]  /*37ff0*/  R2UR UR6, R4 ;  /* 0x00000000040672ca */ /* 0x000fe400000e0000 */
[----:B------:R-:W-:-:S09]  /*38000*/  R2UR UR7, R5 ;  /* 0x00000000050772ca */ /* 0x000fd200000e0000 */
[----:B------:R2:W-:Y:S01]  /*38010*/  ST.E desc[UR4][R2.64+0x8], R26 ;  /* 0x0000081a02007985 */ /* 0x0005e2000c101904 */
[C---:B------:R-:W-:Y:S02]  /*38020*/  R2UR UR4, R4.reuse ;  /* 0x00000000040472ca */ /* 0x040fe400000e0000 */
        /* <DEDUP_REMOVED lines=349> */
[----:B------:R-:W-:-:S02]  /*39600*/  R2UR UR26, R4 ;  /* 0x00000000041a72ca */ /* 0x000fc400000e0000 */
[C---:B------:R-:W-:Y:S01]  /*39610*/  R2UR UR27, R5.reuse ;  /* 0x00000000051b72ca */ /* 0x040fe200000e0000 */
[----:B------:R5:W-:Y:S01]  /*39620*/  ST.E desc[UR28][R2.64+0x1fc], R151 ;  /* 0x0001fc9702007985 */ /* 0x000be2000c10191c */
[C---:B------:R-:W-:Y:S02]  /*39630*/  R2UR UR28, R4.reuse ;  /* 0x00000000041c72ca */ /* 0x040fe400000e0000 */
[C---:B------:R-:W-:Y:S02]  /*39640*/  R2UR UR29, R5.reuse ;  /* 0x00000000051d72ca */ /* 0x040fe400000e0000 */
[C---:B------:R-:W-:Y:S02]  /*39650*/  R2UR UR4, R4.reuse ;  /* 0x00000000040472ca */ /* 0x040fe400000e0000 */
[----:B------:R-:W-:Y:S02]  /*39660*/  R2UR UR5, R5 ;  /* 0x00000000050572ca */ /* 0x000fe400000e0000 */
        /* <DEDUP_REMOVED lines=3097> */
[----:B------:R5:W-:Y:S04]  /*45800*/  ST.E desc[UR24][R2.64+0x1dc], R143 ;  /* 0x0001dc8f02007985 */ /* 0x000be8000c101918 */
[----:B------:R5:W-:Y:S01]  /*45810*/  ST.E desc[UR26][R2.64+0x1e0], R144 ;  /* 0x0001e09002007985 */ /* 0x000be2000c10191a */
[C---:B------:R-:W-:Y:S02]  /*45820*/  R2UR UR26, R4.reuse ;  /* 0x00000000041a72ca */ /* 0x040fe400000e0000 */
[----:B------:R-:W-:Y:S01]  /*45830*/  R2UR UR27, R5 ;  /* 0x00000000051b72ca */ /* 0x000fe200000e0000 */
[----:B------:R5:W-:Y:S01]  /*45840*/  ST.E desc[UR28][R2.64+0x1e4], R145 ;  /* 0x0001e49102007985 */ /* 0x000be2000c10191c */
[----:B------:R-:W-:-:S02]  /*45850*/  R2UR UR28, R4 ;  /* 0x00000000041c72ca */ /* 0x000fc400000e0000 */
[----:B------:R-:W-:Y:S01]  /*45860*/  R2UR UR29, R5 ;  /* 0x00000000051d72ca */ /* 0x000fe200000e0000 */
[----:B------:R-:W-:Y:S04]  /*45870*/  ST.E desc[UR6][R2.64+0x1ec], R147 ;  /* 0x0001ec9302007985 */ /* 0x000fe8000c101906 */
[----:B------:R-:W-:Y:S04]  /*45880*/  ST.E desc[UR8][R2.64+0x1f0], R148 ;  /* 0x0001f09402007985 */ /* 0x000fe8000c101908 */
[----:B------:R-:W-:Y:S04]  /*45890*/  ST.E desc[UR10][R2.64+0x1f4], R149 ;  /* 0x0001f49502007985 */ /* 0x000fe8000c10190a */
[----:B------:R-:W-:Y:S04]  /*458a0*/  ST.E desc[UR12][R2.64+0x1f8], R150 ;  /* 0x0001f89602007985 */ /* 0x000fe8000c10190c */
[----:B------:R-:W-:Y:S01]  /*458b0*/  ST.E desc[UR14][R2.64+0x1fc], R151 ;  /* 0x0001fc9702007985 */ /* 0x000fe2000c10190e */
        /* <DEDUP_REMOVED lines=363> */
[----:B------:R-:W-:-:S04]  /*46f70*/  R2UR UR7, R7 ;  /* 0x00000000070772ca */ /* 0x000fc800000e0000 */
[----:B------:R-:W-:Y:S02]  /*46f80*/  R2UR UR6, R6 ;  /* 0x00000000060672ca */ /* 0x000fe400000e0000 */
        /* <DEDUP_REMOVED lines=1172> */
.L_x_3587:
[----:B-1----:R-:W-:Y:S02]  /*4b8d0*/  IMAD.MOV.U32 R2, RZ, RZ, R225 ;  /* 0x000000ffff027224 */ /* 0x002fe400078e00e1 */
[----:B------:R-:W-:-:S04]  /*4b8e0*/  IMAD.MOV.U32 R3, RZ, RZ, 0x0 ;  /* 0x00000000ff037424 */ /* 0x000fc800078e00ff */
[----:B0-----:R-:W-:Y:S05]  /*4b8f0*/  RET.REL.NODEC R2 `(_ZN7cutlass13device_kernelIN5flash11enable_sm90INS1_16FlashAttnFwdSm90INS1_25CollectiveMainloopFwdSm90ILi2EN4cute5tupleIJNS5_1CILi1EEES8_S8_EEENS6_IJNS7_ILi128EEENS7_ILi96EEENS7_ILi64EEEEEELi256ENS_6half_tEfNS_4arch4Sm90ELb0ELb1ELb1ELb1ELb0ELb0ELb1ELb1ELb0ELb1ELb1ELb0EEENS1_21CollectiveEpilogueFwdINS6_IJSA_NS7_ILi256EEESB_EEES9_SE_SG_Li256ELb1ELb1ELb1ELb0EEENS1_36VarlenDynamicPersistentTileSchedulerILi128ELi96ELi256ELi128ELb1ELb1ELb1ELb1ELb0ELb1EEEEEEEEEvNT_6ParamsE) ;  /* 0xfffffb4402c07950 */ /* 0x001fea0003c3ffff */
.L_x_3565:
[----:B0-----:R0:W1:Y:S02]  /*4b900*/  SYNCS.PHASECHK.TRANS64.TRYWAIT P1, [R14+URZ], R15 ;  /* 0x0000000f0e0075a7 */ /* 0x001064000802017f */
[----:B-1----:R-:W-:Y:S05]  /*4b910*/  @!P1 NANOSLEEP.SYNCS 0x989680 ;  /* 0x009896800000995d */ /* 0x002fea0003900000 */
[----:B------:R-:W1:Y:S02]  /*4b920*/  @!P1 SYNCS.PHASECHK.TRANS64 P1, [R14+URZ], R15 ;  /* 0x0000000f0e0095a7 */ /* 0x000e64000802007f */
[----:B-1----:R-:W-:Y:S05]  /*4b930*/  @!P1 BRA `(.L_x_3565) ;  /* 0xfffffffc00f09947 */ /* 0x002fea000383ffff */
[----:B------:R-:W-:Y:S05]  /*4b940*/  BRA `(.L_x_3564) ;  /* 0xfffffe4800087947 */ /* 0x000fea000383ffff */
.L_x_3572:
[----:B0-----:R0:W1:Y:S02]  /*4b950*/  SYNCS.PHASECHK.TRANS64.TRYWAIT P1, [R18+URZ], R19 ;  /* 0x00000013120075a7 */ /* 0x001064000802017f */
[----:B-1----:R-:W-:Y:S05]  /*4b960*/  @!P1 NANOSLEEP.SYNCS 0x989680 ;  /* 0x009896800000995d */ /* 0x002fea0003900000 */
[----:B------:R-:W1:Y:S02]  /*4b970*/  @!P1 SYNCS.PHASECHK.TRANS64 P1, [R18+URZ], R19 ;  /* 0x00000013120095a7 */ /* 0x000e64000802007f */
[----:B-1----:R-:W-:Y:S05]  /*4b980*/  @!P1 BRA `(.L_x_3572) ;  /* 0xfffffffc00f09947 */ /* 0x002fea000383ffff */
[----:B------:R-:W-:Y:S05]  /*4b990*/  BRA `(.L_x_3571) ;  /* 0xfffffe4c00dc7947 */ /* 0x000fea000383ffff */
.L_x_3588:
        /* <DEDUP_REMOVED lines=14> */
.L_x_6139:


//--------------------- .text._ZN7cutlass13device_kernelIN5flash11enable_sm90INS1_16FlashAttnFwdSm90INS1_25CollectiveMainloopFwdSm90ILi2EN4cute5tupleIJNS5_1CILi1EEES8_S8_EEENS6_IJNS7_ILi128EEENS7_ILi96EEENS7_ILi64EEEEEELi256ENS_6half_tEfNS_4arch4Sm90ELb0ELb1ELb1ELb1ELb0ELb1ELb1ELb1ELb0ELb1ELb1ELb0EEENS1_21CollectiveEpilogueFwdINS6_IJSA_NS7_ILi256EEESB_EEES9_SE_SG_Li256ELb1ELb1ELb1ELb0EEENS1_36VarlenDynamicPersistentTileSchedulerILi128ELi96ELi256ELi128ELb1ELb1ELb1ELb1ELb0ELb1EEEEEEEEEvNT_6ParamsE --------------------------
	.section	.text._ZN7cutlass13device_kernelIN5flash11enable_sm90INS1_16FlashAttnFwdSm90INS1_25CollectiveMainloopFwdSm90ILi2EN4cute5tupleIJNS5_1CILi1EEES8_S8_EEENS6_IJNS7_ILi128EEENS7_ILi96EEENS7_ILi64EEEEEELi256ENS_6half_tEfNS_4arch4Sm90ELb0ELb1ELb1ELb1ELb0ELb1ELb1ELb1ELb0ELb1ELb1ELb0EEENS1_21CollectiveEpilogueFwdINS6_IJSA_NS7_ILi256EEESB_EEES9_SE_SG_Li256ELb1ELb1ELb1ELb0EEENS1_36VarlenDynamicPersistentTileSchedulerILi128ELi96ELi256ELi128ELb1ELb1ELb1ELb1ELb0ELb1EEEEEEEEEvNT_6ParamsE,"ax",@progbits
	.align	128
.text._ZN7cutlass13device_kernelIN5flash11enable_sm90INS1_16FlashAttnFwdSm90INS1_25CollectiveMainloopFwdSm90ILi2EN4cute5tupleIJNS5_1CILi1EEES8_S8_EEENS6_IJNS7_ILi128EEENS7_ILi96EEENS7_ILi64EEEEEELi256ENS_6half_tEfNS_4arch4Sm90ELb0ELb1ELb1ELb1ELb0ELb1ELb1ELb1ELb0ELb1ELb1ELb0EEENS1_21CollectiveEpilogueFwdINS6_IJSA_NS7_ILi256EEESB_EEES9_SE_SG_Li256ELb1ELb1ELb1ELb0EEENS1_36VarlenDynamicPersistentTileSchedulerILi128ELi96ELi256ELi128ELb1ELb1ELb1ELb1ELb0ELb1EEEEEEEEEvNT_6ParamsE:
        .type           _ZN7cutlass13device_kernelIN5flash11enable_sm90INS1_16FlashAttnFwdSm90INS1_25CollectiveMainloopFwdSm90ILi2EN4cute5tupleIJNS5_1CILi1EEES8_S8_EEENS6_IJNS7_ILi128EEENS7_ILi96EEENS7_ILi64EEEEEELi256ENS_6half_tEfNS_4arch4Sm90ELb0ELb1ELb1ELb1ELb0ELb1ELb1ELb1ELb0ELb1ELb1ELb0EEENS1_21CollectiveEpilogueFwdINS6_IJSA_NS7_ILi256EEESB_EEES9_SE_SG_Li256ELb1ELb1ELb1ELb0EEENS1_36VarlenDynamicPersistentTileSchedulerILi128ELi96ELi256ELi128ELb1ELb1ELb1ELb1ELb0ELb1EEEEEEEEEvNT_6ParamsE,@function
        .size           _ZN7cutlass13device_kernelIN5flash11enable_sm90INS1_16FlashAttnFwdSm90INS1_25CollectiveMainloopFwdSm90ILi2EN4cute5tupleIJNS5_1CILi1EEES8_S8_EEENS6_IJNS7_ILi128EEENS7_ILi96EEENS7_ILi64EEEEEELi256ENS_6half_tEfNS_4arch4Sm90ELb0ELb1ELb1ELb1ELb0ELb1ELb1ELb1ELb0ELb1ELb1ELb0EEENS1_21CollectiveEpilogueFwdINS6_IJSA_NS7_ILi256EEESB_EEES9_SE_SG_Li256ELb1ELb1ELb1ELb0EEENS1_36VarlenDynamicPersistentTileSchedulerILi128ELi96ELi256ELi128ELb1ELb1ELb1ELb1ELb0ELb1EEEEEEEEEvNT_6ParamsE,(.L_x_6141 - _ZN7cutlass13device_kernelIN5flash11enable_sm90INS1_16FlashAttnFwdSm90INS1_25CollectiveMainloopFwdSm90ILi2EN4cute5tupleIJNS5_1CILi1EEES8_S8_EEENS6_IJNS7_ILi128EEENS7_ILi96EEENS7_ILi64EEEEEELi256ENS_6half_tEfNS_4arch4Sm90ELb0ELb1ELb1ELb1ELb0ELb1ELb1ELb1ELb0ELb1ELb1ELb0EEENS1_21CollectiveEpilogueFwdINS6_IJSA_NS7_ILi256EEESB_EEES9_SE_SG_Li256ELb1ELb1ELb1ELb0EEENS1_36VarlenDynamicPersistentTileSchedulerILi128ELi96ELi256ELi128ELb1ELb1ELb1ELb1ELb0ELb1EEEEEEEEEvNT_6ParamsE)
        .other          _ZN7cutlass13device_kernelIN5flash11enable_sm90INS1_16FlashAttnFwdSm90INS1_25CollectiveMainloopFwdSm90ILi2EN4cute5tupleIJNS5_1CILi1EEES8_S8_EEENS6_IJNS7_ILi128EEENS7_ILi96EEENS7_ILi64EEEEEELi256ENS_6half_tEfNS_4arch4Sm90ELb0ELb1ELb1ELb1ELb0ELb1ELb1ELb1ELb0ELb1ELb1ELb0EEENS1_21CollectiveEpilogueFwdINS6_IJSA_NS7_ILi256EEESB_EEES9_SE_SG_Li256ELb1ELb1ELb1ELb0EEENS1_36VarlenDynamicPersistentTileSchedulerILi128ELi96ELi256ELi128ELb1ELb1ELb1ELb1ELb0ELb1EEEEEEEEEvNT_6ParamsE,@"STO_CUDA_ENTRY STV_DEFAULT"
_ZN7cutlass13device_kernelIN5flash11enable_sm90INS1_16FlashAttnFwdSm90INS1_25CollectiveMainloopFwdSm90ILi2EN4cute5tupleIJNS5_1CILi1EEES8_S8_EEENS6_IJNS7_ILi128EEENS7_ILi96EEENS7_ILi64EEEEEELi256ENS_6half_tEfNS_4arch4Sm90ELb0ELb1ELb1ELb1ELb0ELb1ELb1ELb1ELb0ELb1ELb1ELb0EEENS1_21CollectiveEpilogueFwdINS6_IJSA_NS7_ILi256EEESB_EEES9_SE_SG_Li256ELb1ELb1ELb1ELb0EEENS1_36VarlenDynamicPersistentTileSchedulerILi128ELi96ELi256ELi128ELb1ELb1ELb1ELb1ELb0ELb1EEEEEEEEEvNT_6ParamsE:
[----:B------:R-:W0:Y:S02]  /*0000*/  LDC R1, c[0x0][0x28] ;  /* 0x00000a00ff017b82 */ /* 0x000e240000000800 */
[----:B0-----:R-:W-:-:S05]  /*0010*/  VIADD R1, R1, 0xfffffad0 ;  /* 0xfffffad001017836 */ /* 0x001fca0000000000 */
[----:B------:R-:W-:Y:S01]  /*0020*/  R2UR UR4, R1 ;  /* 0x00000000010472ca */ /* 0x000fe200000e0000 */
[----:B------:R-:W0:Y:S01]  /*0030*/  S2R R3, SR_TID.X ;  /* 0x0000000000037919 */ /* 0x000e220000002100 */
[----:B------:R-:W-:Y:S01]  /*0040*/  ELECT P0, URZ, PT ;  /* 0x00000000003f782f */ /* 0x000fe20003800000 */
[----:B------:R-:W-:Y:S01]  /*0050*/  BSSY B0, `(.L_x_3589) ;  /* 0x0000018000007945 */ /* 0x000fe20003800000 */
[----:B------:R-:W-:Y:S01]  /*0060*/  ULDC UR37, c[0x0][0x20] ;  /* 0x0000080000257ab9 */ /* 0x000fe20000000800 */
[----:B------:R-:W-:-:S08]  /*0070*/  ULDC UR36, c[0x0][0x24] ;  /* 0x0000090000247ab9 */ /* 0x000fd00000000800 */
[----:B------:R-:W-:-:S04]  /*0080*/  UIADD3 UR37, UP0, UR4, UR37, URZ ;  /* 0x0000002504257290 */ /* 0x000fc8000ff1e03f */
[----:B------:R-:W-:Y:S01]  /*0090*/  UIADD3.X UR36, URZ, UR36, URZ, UP0, !UPT ;  /* 0x000000243f247290 */ /* 0x000fe200087fe43f */
        /* <DEDUP_REMOVED lines=19> */
.L_x_3590:
[----:B------:R-:W-:Y:S05]  /*01d0*/  BSYNC B0 ;  /* 0x0000000000007941 */ /* 0x000fea0003800000 */
.L_x_3589:
        /* <DEDUP_REMOVED lines=43> */
.L_x_3591:
        /* <DEDUP_REMOVED lines=22> */
.L_x_3592:
        /* <DEDUP_REMOVED lines=18> */
.L_x_3593:
        /* <DEDUP_REMOVED lines=22> */
.L_x_3594:
        /* <DEDUP_REMOVED lines=22> */
.L_x_3595:
[----:B------:R-:W-:Y:S01]  /*09d0*/  PLOP3.LUT P0, PT, PT, PT, UP0, 0x80, 0x0 ;  /* 0x000000000000781c */ /* 0x000fe20003f0f008 */
[----:B------:R-:W-:Y:S01]  /*09e0*/  UMOV UR38, 0x1 ;  /* 0x0000000100267882 */ /* 0x000fe20000000000 */
[----:B------:R-:W-:Y:S01]  /*09f0*/  NOP ;  /* 0x0000000000007918 */ /* 0x000fe20000000000 */
[----:B------:R-:W-:Y:S01]  /*0a00*/  USEL UR38, UR38, 0x2, !UP0 ;  /* 0x0000000226267887 */ /* 0x000fe2000c000000 */
[----:B------:R-:W-:Y:S01]  /*0a10*/  BSSY B9, `(.L_x_3596) ;  /* 0x0003a96000097945 */ /* 0x000fe20003800000 */
[----:B------:R-:W-:Y:S01]  /*0a20*/  ULDC.64 UR42, c[0x0][0x208] ;  /* 0x00008200002a7ab9 */ /* 0x000fe20000000a00 */
[----:B------:R-:W-:Y:S02]  /*0a30*/  IMAD.U32 R16, RZ, RZ, UR37 ;  /* 0x00000025ff107e24 */ /* 0x000fe4000f8e00ff */
[----:B------:R-:W-:Y:S01]  /*0a40*/  IMAD.U32 R17, RZ, RZ, UR36 ;  /* 0x00000024ff117e24 */ /* 0x000fe2000f8e00ff */
[----:B0123--:R-:W-:Y:S06]  /*0a50*/  BAR.SYNC.DEFER_BLOCKING 0x0 ;  /* 0x0000000000007b1d */ /* 0x00ffec0000010000 */
[----:B------:R-:W-:Y:S05]  /*0a60*/  @!P0 BRA `(.L_x_3597) ;  /* 0x0000030c007c8947 */ /* 0x000fea0003800000 */
.L_x_3598:
[----:B------:R-:W-:-:S08]  /*0a70*/  NOP ;  /* 0x0000000000007918 */ /* 0x000fd00000000000 */
[----:B------:R-:W0:Y:S02]  /*0a80*/  USETMAXREG.TRY_ALLOC.CTAPOOL UP0, 0xf0 ;  /* 0x000000f0000079c8 */ /* 0x000e240008000600 */
[----:B0-----:R-:W-:-:S13]  /*0a90*/  PLOP3.LUT P0, PT, PT, PT, UP0, 0x80, 0x0 ;  /* 0x000000000000781c */ /* 0x001fda0003f0f008 */
[----:B------:R-:W-:Y:S05]  /*0aa0*/  @!P0 BRA `(.L_x_3598) ;  /* 0xfffffffc00f08947 */ /* 0x000fea000383ffff */
[----:B------:R-:W2:Y:S01]  /*0ab0*/  LDL.LU R0, [R1+0x48c] ;  /* 0x00048c0001007983 */ /* 0x000ea20000300800 */
[----:B------:R-:W0:Y:S01]  /*0ac0*/  S2R R2, SR_TID.X ;  /* 0x0000000000027919 */ /* 0x000e220000002100 */
[----:B------:R-:W1:Y:S01]  /*0ad0*/  S2UR UR5, SR_CgaCtaId ;  /* 0x00000000000579c3 */ /* 0x000e620000008800 */
[----:B------:R-:W-:Y:S01]  /*0ae0*/  UMOV UR4, 0x400 ;  /* 0x0000040000047882 */ /* 0x000fe20000000000 */
[----:B0-----:R-:W-:-:S04]  /*0af0*/  SHF.R.U32.HI R2, RZ, 0x7, R2 ;  /* 0x00000007ff027819 */ /* 0x001fc80000011602 */
[----:B------:R-:W-:Y:S01]  /*0b00*/  ISETP.NE.AND P0, PT, R2, 0x1, PT ;  /* 0x000000010200780c */ /* 0x000fe20003f05270 */
[----:B-1----:R-:W-:-:S06]  /*0b10*/  ULEA UR4, UR5, UR4, 0x18 ;  /* 0x0000000405047291 */ /* 0x002fcc000f8ec03f */
[----:B------:R-:W-:Y:S01]  /*0b20*/  IMAD.U32 R2, RZ, RZ, UR4 ;  /* 0x00000004ff027e24 */ /* 0x000fe2000f8e00ff */
[----:B------:R-:W-:Y:S06]  /*0b30*/  BAR.ARV 0x8, 0x180 ;  /* 0x0206000000007b1d */ /* 0x000fec0000002000 */
[----:B------:R-:W-:Y:S01]  /*0b40*/  ULDC UR4, c[0x0][0xd3c] ;  /* 0x00034f0000047ab9 */ /* 0x000fe20000000800 */
[----:B------:R-:W-:Y:S04]  /*0b50*/  STL.64 [R1+0x218], RZ ;  /* 0x000218ff01007387 */ /* 0x000fe80000100a00 */
[----:B------:R-:W-:Y:S04]  /*0b60*/  STL [R1+0x220], RZ ;  /* 0x000220ff01007387 */ /* 0x000fe80000100800 */
[----:B------:R-:W-:Y:S01]  /*0b70*/  STL [R1+0x224], RZ ;  /* 0x000224ff01007387 */ /* 0x000fe20000100800 */
[----:B------:R-:W-:-:S02]  /*0b80*/  UIADD3 UR39, UP0, UR37, 0x218, URZ ;  /* 0x0000021825277890 */ /* 0x000fc4000ff1e03f */
[----:B------:R-:W-:Y:S02]  /*0b90*/  UIADD3 UR46, UP1, UR37, 0x224, URZ ;  /* 0x00000224252e7890 */ /* 0x000fe4000ff3e03f */
[----:B------:R-:W-:Y:S02]  /*0ba0*/  UIADD3.X UR47, URZ, UR36, URZ, UP0, !UPT ;  /* 0x000000243f2f7290 */ /* 0x000fe400087fe43f */
[----:B------:R-:W-:Y:S01]  /*0bb0*/  UIADD3.X UR48, URZ, UR36, URZ, UP1, !UPT ;  /* 0x000000243f307290 */ /* 0x000fe20008ffe43f */
[----:B------:R-:W-:Y:S08]  /*0bc0*/  @!P0 BAR.ARV 0x9, 0x100 ;  /* 0x0244000000008b1d */ /* 0x000ff00000002000 */
[----:B------:R-:W-:Y:S06]  /*0bd0*/  BAR.SYNC.DEFER_BLOCKING 0x5, 0x180 ;  /* 0x0146000000007b1d */ /* 0x000fec0000010000 */
[----:B------:R-:W0:Y:S02]  /*0be0*/  LDS.128 R88, [R2+0x324d0] ;  /* 0x0324d00002587984 */ /* 0x000e240000000c00 */
[----:B------:R-:W-:Y:S06]  /*0bf0*/  BAR.ARV 0x4, 0x180 ;  /* 0x0106000000007b1d */ /* 0x000fec0000002000 */
[----:B--2---:R-:W-:-:S04]  /*0c00*/  LOP3.LUT R0, R0, 0xffefffff, RZ, 0xc0, !PT ;  /* 0xffefffff00007812 */ /* 0x004fc800078ec0ff */
[----:B------:R-:W-:-:S05]  /*0c10*/  @P0 LOP3.LUT R0, R0, 0x100000, RZ, 0xfc, !PT ;  /* 0x0010000000000812 */ /* 0x000fca00078efcff */
[----:B------:R4:W-:Y:S01]  /*0c20*/  STL [R1+0x48c], R0 ;  /* 0x00048c0001007387 */ /* 0x0009e20000100800 */
[----:B0-----:R-:W-:-:S13]  /*0c30*/  ISETP.GE.AND P0, PT, R91, UR4, PT ;  /* 0x000000045b007c0c */ /* 0x001fda000bf06270 */
[----:B----4-:R-:W-:Y:S05]  /*0c40*/  @P0 BRA `(.L_x_3599) ;  /* 0x000003a400c80947 */ /* 0x010fea0003800000 */
[----:B------:R-:W0:Y:S01]  /*0c50*/  S2R R0, SR_TID.X ;  /* 0x0000000000007919 */ /* 0x000e220000002100 */
[----:B------:R-:W-:Y:S02]  /*0c60*/  IMAD.MOV.U32 R23, RZ, RZ, RZ ;  /* 0x000000ffff177224 */ /* 0x000fe400078e00ff */
[----:B------:R-:W-:Y:S02]  /*0c70*/  IMAD.MOV.U32 R158, RZ, RZ, RZ ;  /* 0x000000ffff9e7224 */ /* 0x000fe400078e00ff */
[----:B0-----:R-:W-:-:S05]  /*0c80*/  VIADD R12, R0, 0xffffff80 ;  /* 0xffffff80000c7836 */ /* 0x001fca0000000000 */
[----:B------:R-:W-:Y:S01]  /*0c90*/  SHF.R.S32.HI R0, RZ, 0x1f, R12 ;  /* 0x0000001fff007819 */ /* 0x000fe2000001140c */
[----:B------:R-:W-:Y:S03]  /*0ca0*/  STL [R1+0x480], R12 ;  /* 0x0004800c01007387 */ /* 0x000fe60000100800 */
[CC--:B------:R-:W-:Y:S02]  /*0cb0*/  LEA.HI R3, R0.reuse, R12.reuse, RZ, 0x7 ;  /* 0x0000000c00037211 */ /* 0x0c0fe400078f38ff */
[----:B------:R-:W-:Y:S02]  /*0cc0*/  LEA.HI R8, R0, R12, RZ, 0x4 ;  /* 0x0000000c00087211 */ /* 0x000fe400078f20ff */
[----:B------:R-:W-:Y:S02]  /*0cd0*/  LOP3.LUT R4, R3, 0xffffff80, RZ, 0xc0, !PT ;  /* 0xffffff8003047812 */ /* 0x000fe400078ec0ff */
[----:B------:R-:W-:-:S02]  /*0ce0*/  SHF.R.S32.HI R13, RZ, 0x7, R3 ;  /* 0x00000007ff0d7819 */ /* 0x000fc40000011403 */
[----:B------:R-:W-:Y:S01]  /*0cf0*/  SHF.R.S32.HI R11, RZ, 0x4, R8 ;  /* 0x00000004ff0b7819 */ /* 0x000fe20000011408 */
[----:B------:R-:W-:Y:S01]  /*0d00*/  IMAD.IADD R10, R12, 0x1, -R4 ;  /* 0x000000010c0a7824 */ /* 0x000fe200078e0a04 */
[----:B------:R-:W-:Y:S01]  /*0d10*/  LEA.HI R3, R3, R13, RZ, 0x1 ;  /* 0x0000000d03037211 */ /* 0x000fe200078f08ff */
[----:B------:R-:W-:Y:S01]  /*0d20*/  STL [R1+0x518], R13 ;  /* 0x0005180d01007387 */ /* 0x000fe20000100800 */
[----:B------:R-:W-:Y:S02]  /*0d30*/  LEA.HI R180, R0, R12, RZ, 0x5 ;  /* 0x0000000c00b47211 */ /* 0x000fe400078f28ff */
[----:B------:R-:W-:Y:S01]  /*0d40*/  SHF.R.S32.HI R4, RZ, 0x1f, R10 ;  /* 0x0000001fff047819 */ /* 0x000fe2000001140a */
[----:B------:R-:W-:Y:S01]  /*0d50*/  STL [R1+0x514], R10 ;  /* 0x0005140a01007387 */ /* 0x000fe20000100800 */
[----:B------:R-:W-:Y:S02]  /*0d60*/  LOP3.LUT R3, R3, 0x3fffffe, RZ, 0xc0, !PT ;  /* 0x03fffffe03037812 */ /* 0x000fe400078ec0ff */
[----:B------:R-:W-:-:S02]  /*0d70*/  LEA.HI R5, R4, R10, RZ, 0x2 ;  /* 0x0000000a04057211 */ /* 0x000fc400078f10ff */
[----:B------:R-:W-:Y:S01]  /*0d80*/  LEA.HI R4, R4, R10, RZ, 0x5 ;  /* 0x0000000a04047211 */ /* 0x000fe200078f28ff */
[----:B------:R-:W-:Y:S01]  /*0d90*/  IMAD.IADD R3, R13, 0x1, -R3 ;  /* 0x000000010d037824 */ /* 0x000fe200078e0a03 */
[--C-:B------:R-:W-:Y:S02]  /*0da0*/  SHF.R.S32.HI R6, RZ, 0x2, R5.reuse ;  /* 0x00000002ff067819 */ /* 0x100fe40000011405 */
[----:B------:R-:W-:Y:S02]  /*0db0*/  SHF.R.S32.HI R7, RZ, 0x1f, R5 ;  /* 0x0000001fff077819 */ /* 0x000fe40000011405 */
[----:B------:R-:W-:Y:S02]  /*0dc0*/  SHF.R.S32.HI R4, RZ, 0x5, R4 ;  /* 0x00000005ff047819 */ /* 0x000fe40000011404 */
[----:B------:R-:W-:Y:S02]  /*0dd0*/  LEA.HI R7, R7, R6, RZ, 0x3 ;  /* 0x0000000607077211 */ /* 0x000fe400078f18ff */
[----:B------:R-:W-:-:S02]  /*0de0*/  SHF.R.S32.HI R180, RZ, 0x5, R180 ;  /* 0x00000005ffb47819 */ /* 0x000fc400000114b4 */
[----:B------:R-:W-:Y:S02]  /*0df0*/  LOP3.LUT R7, R7, 0xfffffff8, RZ, 0xc0, !PT ;  /* 0xfffffff807077812 */ /* 0x000fe400078ec0ff */
[----:B------:R-:W-:-:S03]  /*0e00*/  LOP3.LUT R5, R5, 0x7ffffffc, RZ, 0xc0, !PT ;  /* 0x7ffffffc05057812 */ /* 0x000fc600078ec0ff */
[----:B------:R-:W-:Y:S01]  /*0e10*/  IMAD.IADD R7, R6, 0x1, -R7 ;  /* 0x0000000106077824 */ /* 0x000fe200078e0a07 */
[----:B------:R-:W-:Y:S01]  /*0e20*/  LOP3.LUT R6, R8, 0x3fffff0, RZ, 0xc0, !PT ;  /* 0x03fffff008067812 */ /* 0x000fe200078ec0ff */
[----:B------:R-:W-:Y:S01]  /*0e30*/  IMAD.IADD R5, R10, 0x1, -R5 ;  /* 0x000000010a057824 */ /* 0x000fe200078e0a05 */
[----:B------:R-:W-:Y:S01]  /*0e40*/  LEA.HI R8, R8, R11, RZ, 0x1 ;  /* 0x0000000b08087211 */ /* 0x000fe200078f08ff */
[----:B------:R-:W-:Y:S02]  /*0e50*/  IMAD R4, R4, 0x10, R7 ;  /* 0x0000001004047824 */ /* 0x000fe400078e0207 */
[----:B------:R-:W-:Y:S01]  /*0e60*/  IMAD.IADD R9, R12, 0x1, -R6 ;  /* 0x000000010c097824 */ /* 0x000fe200078e0a06 */
[----:B------:R-:W-:Y:S01]  /*0e70*/  LOP3.LUT R8, R8, 0x1ffffffe, RZ, 0xc0, !PT ;  /* 0x1ffffffe08087812 */ /* 0x000fe200078ec0ff */
[----:B------:R-:W-:Y:S01]  /*0e80*/  IMAD R196, R3, 0x40, R4 ;  /* 0x0000004003c47824 */ /* 0x000fe200078e0204 */
[-C--:B------:R-:W-:Y:S01]  /*0e90*/  LEA.HI R3, R0, R12.reuse, RZ, 0x2 ;  /* 0x0000000c00037211 */ /* 0x080fe200078f10ff */
[----:B------:R-:W-:Y:S01]  /*0ea0*/  IMAD R9, R180, 0x10, R9 ;  /* 0x00000010b4097824 */ /* 0x000fe200078e0209 */
[----:B------:R-:W-:Y:S01]  /*0eb0*/  LEA.HI R4, R0, R12, RZ, 0x3 ;  /* 0x0000000c00047211 */ /* 0x000fe200078f18ff */
[----:B------:R-:W-:Y:S01]  /*0ec0*/  IMAD.IADD R8, R11, 0x1, -R8 ;  /* 0x000000010b087824 */ /* 0x000fe200078e0a08 */
[--C-:B------:R-:W-:Y:S01]  /*0ed0*/  SHF.R.S32.HI R22, RZ, 0x2, R3.reuse ;  /* 0x00000002ff167819 */ /* 0x100fe20000011403 */
[----:B------:R-:W-:Y:S01]  /*0ee0*/  IMAD.SHL.U32 R197, R5, 0x2, RZ ;  /* 0x0000000205c57824 */ /* 0x000fe200078e00ff */
[----:B------:R-:W-:Y:S01]  /*0ef0*/  LOP3.LUT R0, R3, 0xfffffffc, RZ, 0xc0, !PT ;  /* 0xfffffffc03007812 */ /* 0x000fe200078ec0ff */
[----:B------:R-:W-:Y:S01]  /*0f00*/  IMAD R8, R9, 0x8, R8 ;  /* 0x0000000809087824 */ /* 0x000fe200078e0208 */
[----:B------:R-:W-:Y:S01]  /*0f10*/  SHF.R.S32.HI R3, RZ, 0x1f, R3 ;  /* 0x0000001fff037819 */ /* 0x000fe20000011403 */
[----:B------:R-:W-:Y:S01]  /*0f20*/  VIADD R156, R22, 0x40 ;  /* 0x00000040169c7836 */ /* 0x000fe20000000000 */
[----:B------:R-:W-:Y:S01]  /*0f30*/  LOP3.LUT R6, R4, 0xfffffff8, RZ, 0xc0, !PT ;  /* 0xfffffff804067812 */ /* 0x000fe200078ec0ff */
[----:B------:R-:W-:Y:S01]  /*0f40*/  IMAD.IADD R9, R12, 0x1, -R0 ;  /* 0x000000010c097824 */ /* 0x000fe200078e0a00 */
[----:B------:R-:W-:Y:S01]  /*0f50*/  LEA.HI R3, R3, R22, RZ, 0x3 ;  /* 0x0000001603037211 */ /* 0x000fe200078f18ff */
[----:B------:R-:W-:Y:S01]  /*0f60*/  IMAD.SHL.U32 R190, R156, 0x40, RZ ;  /* 0x000000409cbe7824 */ /* 0x000fe200078e00ff */
[----:B------:R-:W-:Y:S01]  /*0f70*/  SHF.R.S32.HI R4, RZ, 0x3, R4 ;  /* 0x00000003ff047819 */ /* 0x000fe20000011404 */
[C---:B------:R-:W-:Y:S01]  /*0f80*/  IMAD.SHL.U32 R154, R9.reuse, 0x4, RZ ;  /* 0x00000004099a7824 */ /* 0x040fe200078e00ff */
[----:B------:R-:W-:Y:S01]  /*0f90*/  SHF.R.S32.HI R7, RZ, 0x1f, R156 ;  /* 0x0000001fff077819 */ /* 0x000fe2000001149c */
[----:B------:R-:W-:Y:S01]  /*0fa0*/  IMAD.SHL.U32 R152, R9, 0x8, RZ ;  /* 0x0000000809987824 */ /* 0x000fe200078e00ff */
[----:B------:R-:W-:Y:S01]  /*0fb0*/  LOP3.LUT R3, R3, 0xfffffff8, RZ, 0xc0, !PT ;  /* 0xfffffff803037812 */ /* 0x000fe200078ec0ff */
[----:B------:R0:W-:Y:S01]  /*0fc0*/  STL [R1+0x47c], R4 ;  /* 0x00047c0401007387 */ /* 0x0001e20000100800 */
[----:B------:R-:W-:Y:S01]  /*0fd0*/  LEA.HI R0, R9, R9, RZ, 0x1 ;  /* 0x0000000909007211 */ /* 0x000fe200078f08ff */
[----:B------:R-:W-:Y:S01]  /*0fe0*/  VIADD R159, R154, 0x10 ;  /* 0x000000109a9f7836 */ /* 0x000fe20000000000 */
[----:B------:R-:W-:Y:S01]  /*0ff0*/  LEA.HI R7, R7, R156, RZ, 0x3 ;  /* 0x0000009c07077211 */ /* 0x000fe200078f18ff */
[----:B------:R-:W-:Y:S01]  /*1000*/  IMAD.IADD R3, R22, 0x1, -R3 ;  /* 0x0000000116037824 */ /* 0x000fe200078e0a03 */
[----:B------:R-:W-:Y:S01]  /*1010*/  LOP3.LUT R0, R0, 0x1ffffffe, RZ, 0xc0, !PT ;  /* 0x1ffffffe00007812 */ /* 0x000fe200078ec0ff */
[----:B------:R-:W-:Y:S01]  /*1020*/  VIADD R5, R197, 0x18 ;  /* 0x00000018c5057836 */ /* 0x000fe20000000000 */
[----:B------:R-:W-:Y:S01]  /*1030*/  LOP3.LUT R190, R190, 0x1c0, RZ, 0xc0, !PT ;  /* 0x000001c0bebe7812 */ /* 0x000fe200078ec0ff */
[----:B------:R-:W-:Y:S01]  /*1040*/  IMAD.SHL.U32 R7, R7, 0x40, RZ ;  /* 0x0000004007077824 */ /* 0x000fe200078e00ff */
[----:B------:R1:W-:Y:S01]  /*1050*/  STL [R1+0x478], R3 ;  /* 0x0004780301007387 */ /* 0x0003e20000100800 */
[----:B0-----:R-:W-:Y:S01]  /*1060*/  IMAD.IADD R4, R12, 0x1, -R6 ;  /* 0x000000010c047824 */ /* 0x001fe200078e0a06 */
[----:B------:R-:W-:Y:S01]  /*1070*/  SHF.R.U32.HI R191, RZ, 0x3, R190 ;  /* 0x00000003ffbf7819 */ /* 0x000fe200000116be */
[----:B------:R-:W-:Y:S01]  /*1080*/  VIADD R6, R197, 0x10 ;  /* 0x00000010c5067836 */ /* 0x000fe20000000000 */
[----:B------:R-:W-:Y:S01]  /*1090*/  LOP3.LUT R192, R7, 0xfffffe00, RZ, 0xc0, !PT ;  /* 0xfffffe0007c07812 */ /* 0x000fe200078ec0ff */
[----:B------:R-:W-:Y:S01]  /*10a0*/  IMAD.SHL.U32 R181, R4, 0x8, RZ ;  /* 0x0000000804b57824 */ /* 0x000fe200078e00ff */
[----:B------:R0:W-:Y:S01]  /*10b0*/  STL [R1+0x490], R4 ;  /* 0x0004900401007387 */ /* 0x0001e20000100800 */
[C---:B------:R-:W-:Y:S01]  /*10c0*/  VIADD R235, R197.reuse, 0x30 ;  /* 0x00000030c5eb7836 */ /* 0x040fe20000000000 */
[----:B------:R-:W-:Y:S01]  /*10d0*/  SHF.R.S32.HI R157, RZ, 0x1f, R22 ;  /* 0x0000001fff9d7819 */ /* 0x000fe20000011416 */
[----:B------:R-:W-:Y:S01]  /*10e0*/  VIADD R237, R197, 0x20 ;  /* 0x00000020c5ed7836 */ /* 0x000fe20000000000 */
[----:B------:R2:W-:Y:S01]  /*10f0*/  STL [R1+0x464], R5 ;  /* 0x0004640501007387 */ /* 0x0005e20000100800 */
[----:B-1----:R-:W-:Y:S01]  /*1100*/  IMAD.IADD R3, R9, 0x1, -R0 ;  /* 0x0000000109037824 */ /* 0x002fe200078e0a00 */
[--C-:B------:R-:W-:Y:S01]  /*1110*/  LOP3.LUT R0, R190, 0x38, R152.reuse, 0xf8, !PT ;  /* 0x00000038be007812 */ /* 0x100fe200078ef898 */
[C---:B------:R-:W-:Y:S01]  /*1120*/  VIADD R236, R197.reuse, 0x28 ;  /* 0x00000028c5ec7836 */ /* 0x040fe20000000000 */
[----:B------:R1:W-:Y:S01]  /*1130*/  STL [R1+0x468], R6 ;  /* 0x0004680601007387 */ /* 0x0003e20000100800 */
[C---:B------:R-:W-:Y:S01]  /*1140*/  VIADD R226, R197.reuse, 0x48 ;  /* 0x00000048c5e27836 */ /* 0x040fe20000000000 */
[----:B0-----:R-:W-:Y:S01]  /*1150*/  SHF.R.S32.HI R4, RZ, 0x1f, R159 ;  /* 0x0000001fff047819 */ /* 0x001fe2000001149f */
[C---:B------:R-:W-:Y:S01]  /*1160*/  VIADD R234, R197.reuse, 0x38 ;  /* 0x00000038c5ea7836 */ /* 0x040fe20000000000 */
[----:B------:R-:W-:Y:S01]  /*1170*/  LOP3.LUT R7, R192, R0, R191, 0xf6, !PT ;  /* 0x00000000c0077212 */ /* 0x000fe200078ef6bf */
[C---:B------:R-:W-:Y:S01]  /*1180*/  VIADD R233, R197.reuse, 0x40 ;  /* 0x00000040c5e97836 */ /* 0x040fe20000000000 */
[----:B--2---:R-:W-:Y:S01]  /*1190*/  SHF.R.S32.HI R5, RZ, 0x1f, R5 ;  /* 0x0000001fff057819 */ /* 0x004fe20000011405 */
[----:B------:R0:W-:Y:S01]  /*11a0*/  STL [R1+0x488], R4 ;  /* 0x0004880401007387 */ /* 0x0001e20000100800 */
[----:B------:R-:W-:Y:S01]  /*11b0*/  VIADD R223, R197, 0x60 ;  /* 0x00000060c5df7836 */ /* 0x000fe20000000000 */
[----:B------:R-:W-:Y:S01]  /*11c0*/  SHF.R.S32.HI R153, RZ, 0x1f, R152 ;  /* 0x0000001fff997819 */ /* 0x000fe20000011498 */
[----:B------:R-:W-:Y:S01]  /*11d0*/  IMAD R0, R7, 0x2, R2 ;  /* 0x0000000207007824 */ /* 0x000fe200078e0202 */
[----:B-1----:R-:W-:Y:S01]  /*11e0*/  SHF.R.S32.HI R6, RZ, 0x1f, R6 ;  /* 0x0000001fff067819 */ /* 0x002fe20000011406 */
[----:B------:R1:W-:Y:S01]  /*11f0*/  STL [R1+0x504], R5 ;  /* 0x0005040501007387 */ /* 0x0003e20000100800 */
[C---:B------:R-:W-:Y:S01]  /*1200*/  VIADD R225, R197.reuse, 0x50 ;  /* 0x00000050c5e17836 */ /* 0x040fe20000000000 */
[----:B------:R-:W-:Y:S01]  /*1210*/  SHF.R.S32.HI R202, RZ, 0x1f, R181 ;  /* 0x0000001fffca7819 */ /* 0x000fe200000114b5 */
[----:B------:R-:W-:Y:S01]  /*1220*/  VIADD R224, R197, 0x58 ;  /* 0x00000058c5e07836 */ /* 0x000fe20000000000 */
[----:B------:R2:W-:Y:S01]  /*1230*/  STL [R1+0x508], R6 ;  /* 0x0005080601007387 */ /* 0x0005e20000100800 */
[----:B0-----:R-:W-:-:S02]  /*1240*/  IMAD.SHL.U32 R4, R8, 0x8, RZ ;  /* 0x0000000808047824 */ /* 0x001fc400078e00ff */
[C---:B------:R-:W-:Y:S01]  /*1250*/  VIADD R8, R197.reuse, 0x8 ;  /* 0x00000008c5087836 */ /* 0x040fe20000000000 */
[----:B------:R-:W-:Y:S01]  /*1260*/  STL [R1+0x510], R0 ;  /* 0x0005100001007387 */ /* 0x000fe20000100800 */
[C---:B------:R-:W-:Y:S01]  /*1270*/  VIADD R220, R197.reuse, 0x78 ;  /* 0x00000078c5dc7836 */ /* 0x040fe20000000000 */
[----:B-1----:R-:W-:Y:S01]  /*1280*/  SHF.R.S32.HI R5, RZ, 0x1f, R235 ;  /* 0x0000001fff057819 */ /* 0x002fe200000114eb */
[C---:B------:R-:W-:Y:S01]  /*1290*/  VIADD R222, R197.reuse, 0x68 ;  /* 0x00000068c5de7836 */ /* 0x040fe20000000000 */
[----:B------:R-:W-:Y:S01]  /*12a0*/  SHF.R.S32.HI R7, RZ, 0x1f, R8 ;  /* 0x0000001fff077819 */ /* 0x000fe20000011408 */
[C---:B------:R-:W-:Y:S01]  /*12b0*/  VIADD R221, R197.reuse, 0x70 ;  /* 0x00000070c5dd7836 */ /* 0x040fe20000000000 */
[----:B--2---:R-:W-:Y:S01]  /*12c0*/  SHF.R.S32.HI R6, RZ, 0x1f, R236 ;  /* 0x0000001fff067819 */ /* 0x004fe200000114ec */
[----:B------:R0:W-:Y:S01]  /*12d0*/  STL [R1+0x4f8], R5 ;  /* 0x0004f80501007387 */ /* 0x0001e20000100800 */
[C---:B------:R-:W-:Y:S02]  /*12e0*/  VIADD R217, R197.reuse, 0x90 ;  /* 0x00000090c5d97836 */ /* 0x040fe40000000000 */
[C---:B------:R-:W-:Y:S01]  /*12f0*/  VIADD R219, R197.reuse, 0x80 ;  /* 0x00000080c5db7836 */ /* 0x040fe20000000000 */
[----:B------:R1:W-:Y:S01]  /*1300*/  STL [R1+0x50c], R7 ;  /* 0x00050c0701007387 */ /* 0x0003e20000100800 */
[----:B------:R-:W-:-:S02]  /*1310*/  VIADD R218, R197, 0x88 ;  /* 0x00000088c5da7836 */ /* 0x000fc40000000000 */
[C---:B------:R-:W-:Y:S01]  /*1320*/  VIADD R214, R197.reuse, 0xa8 ;  /* 0x000000a8c5d67836 */ /* 0x040fe20000000000 */
[----:B------:R2:W-:Y:S01]  /*1330*/  STL [R1+0x4fc], R6 ;  /* 0x0004fc0601007387 */ /* 0x0005e20000100800 */
[C---:B------:R-:W-:Y:S01]  /*1340*/  VIADD R216, R197.reuse, 0x98 ;  /* 0x00000098c5d87836 */ /* 0x040fe20000000000 */
[----:B0-----:R-:W-:Y:S01]  /*1350*/  SHF.R.S32.HI R5, RZ, 0x1f, R226 ;  /* 0x0000001fff057819 */ /* 0x001fe200000114e2 */
[C---:B------:R-:W-:Y:S01]  /*1360*/  VIADD R215, R197.reuse, 0xa0 ;  /* 0x000000a0c5d77836 */ /* 0x040fe20000000000 */
[----:B------:R0:W-:Y:S01]  /*1370*/  STL [R1+0x520], R4 ;  /* 0x0005200401007387 */ /* 0x0001e20000100800 */
[C---:B------:R-:W-:Y:S01]  /*1380*/  VIADD R211, R197.reuse, 0xc0 ;  /* 0x000000c0c5d37836 */ /* 0x040fe20000000000 */
[----:B-1----:R-:W-:Y:S01]  /*1390*/  SHF.R.S32.HI R7, RZ, 0x1f, R237 ;  /* 0x0000001fff077819 */ /* 0x002fe200000114ed */
[C---:B------:R-:W-:Y:S01]  /*13a0*/  VIADD R213, R197.reuse, 0xb0 ;  /* 0x000000b0c5d57836 */ /* 0x040fe20000000000 */
[----:B------:R1:W-:Y:S01]  /*13b0*/  STL [R1+0x4ec], R5 ;  /* 0x0004ec0501007387 */ /* 0x0003e20000100800 */
[C---:B------:R-:W-:Y:S01]  /*13c0*/  VIADD R212, R197.reuse, 0xb8 ;  /* 0x000000b8c5d47836 */ /* 0x040fe20000000000 */
[----:B--2---:R-:W-:Y:S01]  /*13d0*/  SHF.R.S32.HI R6, RZ, 0x1f, R233 ;  /* 0x0000001fff067819 */ /* 0x004fe200000114e9 */
[C---:B------:R-:W-:Y:S01]  /*13e0*/  VIADD R208, R197.reuse, 0xd8 ;  /* 0x000000d8c5d07836 */ /* 0x040fe20000000000 */
[----:B------:R2:W-:Y:S01]  /*13f0*/  STL [R1+0x500], R7 ;  /* 0x0005000701007387 */ /* 0x0005e20000100800 */
[----:B------:R-:W-:-:S02]  /*1400*/  VIADD R210, R197, 0xc8 ;  /* 0x000000c8c5d27836 */ /* 0x000fc40000000000 */
[C---:B------:R-:W-:Y:S01]  /*1410*/  VIADD R209, R197.reuse, 0xd0 ;  /* 0x000000d0c5d17836 */ /* 0x040fe20000000000 */
[----:B------:R3:W-:Y:S01]  /*1420*/  STL [R1+0x4f0], R6 ;  /* 0x0004f00601007387 */ /* 0x0007e20000100800 */
[C---:B0-----:R-:W-:Y:S01]  /*1430*/  VIADD R4, R197.reuse, 0xf0 ;  /* 0x000000f0c5047836 */ /* 0x041fe20000000000 */
[----:B-1----:R-:W-:Y:S01]  /*1440*/  SHF.R.S32.HI R5, RZ, 0x1f, R223 ;  /* 0x0000001fff057819 */ /* 0x002fe200000114df */
[C---:B------:R-:W-:Y:S01]  /*1450*/  VIADD R0, R197.reuse, 0xf8 ;  /* 0x000000f8c5007836 */ /* 0x040fe20000000000 */
[----:B------:R-:W-:Y:S01]  /*1460*/  STL [R1+0x484], R9 ;  /* 0x0004840901007387 */ /* 0x000fe20000100800 */
[C---:B------:R-:W-:Y:S01]  /*1470*/  VIADD R207, R197.reuse, 0xe0 ;  /* 0x000000e0c5cf7836 */ /* 0x040fe20000000000 */
[----:B--2---:R-:W-:Y:S01]  /*1480*/  SHF.R.S32.HI R7, RZ, 0x1f, R234 ;  /* 0x0000001fff077819 */ /* 0x004fe200000114ea */
[----:B------:R-:W-:Y:S01]  /*1490*/  VIADD R206, R197, 0xe8 ;  /* 0x000000e8c5ce7836 */ /* 0x000fe20000000000 */
[----:B------:R0:W-:Y:S01]  /*14a0*/  STL [R1+0x4e0], R5 ;  /* 0x0004e00501007387 */ /* 0x0001e20000100800 */
[C---:B------:R-:W-:Y:S01]  /*14b0*/  VIADD R183, R181.reuse, 0x40 ;  /* 0x00000040b5b77836 */ /* 0x040fe20000000000 */
[----:B---3--:R-:W-:Y:S01]  /*14c0*/  SHF.R.S32.HI R6, RZ, 0x1f, R224 ;  /* 0x0000001fff067819 */ /* 0x008fe200000114e0 */
[C---:B------:R-:W-:Y:S01]  /*14d0*/  VIADD R182, R181.reuse, 0x80 ;  /* 0x00000080b5b67836 */ /* 0x040fe20000000000 */
[----:B------:R1:W-:Y:S01]  /*14e0*/  STL [R1+0x4f4], R7 ;  /* 0x0004f40701007387 */ /* 0x0003e20000100800 */
[----:B------:R-:W-:Y:S01]  /*14f0*/  VIADD R188, R181, 0xc0 ;  /* 0x000000c0b5bc7836 */ /* 0x000fe20000000000 */
[----:B------:R-:W-:-:S02]  /*1500*/  SHF.R.S32.HI R201, RZ, 0x1f, R183 ;  /* 0x0000001fffc97819 */ /* 0x000fc400000114b7 */
[----:B------:R2:W-:Y:S01]  /*1510*/  STL [R1+0x4e4], R6 ;  /* 0x0004e40601007387 */ /* 0x0005e20000100800 */
[----:B------:R-:W-:Y:S02]  /*1520*/  SHF.R.S32.HI R200, RZ, 0x1f, R182 ;  /* 0x0000001fffc87819 */ /* 0x000fe400000114b6 */
[----:B0-----:R-:W-:Y:S01]  /*1530*/  SHF.R.S32.HI R5, RZ, 0x1f, R220 ;  /* 0x0000001fff057819 */ /* 0x001fe200000114dc */
[----:B------:R-:W-:Y:S01]  /*1540*/  STL [R1+0x474], R4 ;  /* 0x0004740401007387 */ /* 0x000fe20000100800 */
[----:B------:R-:W-:Y:S02]  /*1550*/  SHF.R.S32.HI R199, RZ, 0x1f, R188 ;  /* 0x0000001fffc77819 */ /* 0x000fe400000114bc */
[----:B-1----:R-:W-:Y:S01]  /*1560*/  SHF.R.S32.HI R7, RZ, 0x1f, R225 ;  /* 0x0000001fff077819 */ /* 0x002fe200000114e1 */
[----:B------:R0:W-:Y:S01]  /*1570*/  STL [R1+0x4d4], R5 ;  /* 0x0004d40501007387 */ /* 0x0001e20000100800 */
[----:B--2---:R-:W-:-:S03]  /*1580*/  SHF.R.S32.HI R6, RZ, 0x1f, R221 ;  /* 0x0000001fff067819 */ /* 0x004fc600000114dd */
[----:B------:R1:W-:Y:S04]  /*1590*/  STL [R1+0x4e8], R7 ;  /* 0x0004e80701007387 */ /* 0x0003e80000100800 */
[----:B------:R2:W-:Y:S01]  /*15a0*/  STL [R1+0x4d8], R6 ;  /* 0x0004d80601007387 */ /* 0x0005e20000100800 */
[----:B0-----:R-:W-:-:S03]  /*15b0*/  SHF.R.S32.HI R5, RZ, 0x1f, R217 ;  /* 0x0000001fff057819 */ /* 0x001fc600000114d9 */
[----:B------:R-:W-:Y:S01]  /*15c0*/  STL [R1+0x470], R0 ;  /* 0x0004700001007387 */ /* 0x000fe20000100800 */
[----:B-1----:R-:W-:-:S03]  /*15d0*/  SHF.R.S32.HI R7, RZ, 0x1f, R222 ;  /* 0x0000001fff077819 */ /* 0x002fc600000114de */
        /* <DEDUP_REMOVED lines=11> */
[----:B0-----:R-:W-:Y:S02]  /*1690*/  SHF.R.S32.HI R5, RZ, 0x1f, R211 ;  /* 0x0000001fff057819 */ /* 0x001fe400000114d3 */
        /* <DEDUP_REMOVED lines=12> */
[----:B------:R-:W-:Y:S01]  /*1760*/  SHF.R.S32.HI R4, RZ, 0x1f, R0 ;  /* 0x0000001fff047819 */ /* 0x000fe20000011400 */
[----:B------:R-:W-:Y:S01]  /*1770*/  IMAD R0, R3, 0x8, R196 ;  /* 0x0000000803007824 */ /* 0x000fe200078e02c4 */
[----:B-1----:R-:W-:Y:S01]  /*1780*/  SHF.R.S32.HI R7, RZ, 0x1f, R210 ;  /* 0x0000001fff077819 */ /* 0x002fe200000114d2 */
[----:B------:R-:W-:Y:S01]  /*1790*/  STL [R1+0x498], R5 ;  /* 0x0004980501007387 */ /* 0x000fe20000100800 */
[----:B--2---:R-:W-:-:S03]  /*17a0*/  SHF.R.S32.HI R6, RZ, 0x1f, R206 ;  /* 0x0000001fff067819 */ /* 0x004fc600000114ce */
[----:B------:R0:W-:Y:S04]  /*17b0*/  STL [R1+0x4ac], R7 ;  /* 0x0004ac0701007387 */ /* 0x0001e80000100800 */
[----:B------:R1:W-:Y:S04]  /*17c0*/  STL [R1+0x49c], R6 ;  /* 0x00049c0601007387 */ /* 0x0003e80000100800 */
[----:B------:R1:W-:Y:S01]  /*17d0*/  STL [R1+0x51c], R0 ;  /* 0x00051c0001007387 */ /* 0x0003e20000100800 */
[----:B0-----:R-:W-:-:S03]  /*17e0*/  SHF.R.S32.HI R7, RZ, 0x1f, R207 ;  /* 0x0000001fff077819 */ /* 0x001fc600000114cf */
[----:B------:R1:W-:Y:S04]  /*17f0*/  STL [R1+0x494], R4 ;  /* 0x0004940401007387 */ /* 0x0003e80000100800 */
[----:B------:R1:W-:Y:S02]  /*1800*/  STL [R1+0x4a0], R7 ;  /* 0x0004a00701007387 */ /* 0x0003e40000100800 */
.L_x_3833:
[----:B------:R-:W-:Y:S05]  /*1810*/  YIELD ;  /* 0x0000000000007946 */ /* 0x000fea0003800000 */
[----:B------:R-:W-:Y:S01]  /*1820*/  ULDC.64 UR4, c[0x0][0xb20] ;  /* 0x0002c80000047ab9 */ /* 0x000fe20000000a00 */
[----:B012-4-:R-:W0:Y:S01]  /*1830*/  LDC.64 R4, c[0x0][0xb00] ;  /* 0x0002c000ff047b82 */ /* 0x017e220000000a00 */
        /* <DEDUP_REMOVED lines=9> */
[----:B---3--:R-:W1:Y:S01]  /*18d0*/  @P1 LDC.64 R6, c[0x0][0xb20] ;  /* 0x0002c800ff061b82 */ /* 0x008e620000000a00 */
[----:B------:R-:W-:Y:S01]  /*18e0*/  ISETP.NE.AND.EX P0, PT, RZ, UR5, PT, P0 ;  /* 0x00000005ff007c0c */ /* 0x000fe2000bf05300 */
[----:B0-----:R-:W-:-:S06]  /*18f0*/  IMAD.WIDE R4, R91, 0x4, R4 ;  /* 0x000000045b047825 */ /* 0x001fcc00078e0204 */
        /* <DEDUP_REMOVED lines=28> */
.L_x_3600:
        /* <DEDUP_REMOVED lines=14> */
.L_x_3601:
[----:B------:R-:W-:Y:S05]  /*1ba0*/  @!P0 BRA `(.L_x_3602) ;  /* 0x00000000000c8947 */ /* 0x000fea0003800000 */
[----:B------:R-:W2:Y:S04]  /*1bb0*/  LDG.E R0, desc[UR42][R4.64] ;  /* 0x0000002a04007981 */ /* 0x000ea8000c1e1900 */
[----:B------:R-:W2:Y:S02]  /*1bc0*/  LDG.E R19, desc[UR42][R4.64+0x4] ;  /* 0x0000042a04137981 */ /* 0x000ea4000c1e1900 */
[----:B--2---:R-:W-:-:S07]  /*1bd0*/  IMAD.IADD R19, R19, 0x1, -R0 ;  /* 0x0000000113137824 */ /* 0x004fce00078e0a00 */
.L_x_3602:
        /* <DEDUP_REMOVED lines=25> */
[----:B--2---:R-:W-:-:S03]  /*1d70*/  @P1 IMAD.HI.U32 R6, R3, R12, RZ ;  /* 0x0000000c03061227 */ /* 0x004fc600078e00ff */
[C---:B------:R-:W-:Y:S01]  /*1d80*/  IADD3 R231, R29.reuse, 0x1, -R28 ;  /* 0x000000011de77810 */ /* 0x040fe20007ffe81c */
[----:B------:R-:W-:Y:S01]  /*1d90*/  VIADD R0, R29, 0x5f ;  /* 0x0000005f1d007836 */ /* 0x000fe20000000000 */
[----:B----4-:R-:W-:-:S03]  /*1da0*/  @P1 SHF.R.U32.HI R3, RZ, R11, R6 ;  /* 0x0000000bff031219 */ /* 0x010fc60000011606 */
        /* <DEDUP_REMOVED lines=17> */
.L_x_3605:
[----:B------:R-:W-:-:S13]  /*1ec0*/  ISETP.NE.AND P0, PT, R5, 0x1, PT ;  /* 0x000000010500780c */ /* 0x000fda0003f05270 */
[----:B------:R-:W0:Y:S02]  /*1ed0*/  @P0 LDC.64 R6, c[0x0][0xae0] ;  /* 0x0002b800ff060b82 */ /* 0x000e240000000a00 */
[----:B0-----:R-:W-:-:S05]  /*1ee0*/  @P0 IMAD.HI.U32 R6, R0, R6, RZ ;  /* 0x0000000600060227 */ /* 0x001fca00078e00ff */
[----:B------:R-:W-:-:S07]  /*1ef0*/  @P0 SHF.R.U32.HI R0, RZ, R7, R6 ;  /* 0x00000007ff000219 */ /* 0x000fce0000011606 */
.L_x_3606:
[----:B------:R-:W-:Y:S05]  /*1f00*/  BSYNC B0 ;  /* 0x0000000000007941 */ /* 0x000fea0003800000 */
.L_x_3604:
[----:B------:R-:W-:-:S05]  /*1f10*/  IMAD R3, R0, R5, R5 ;  /* 0x0000000500037224 */ /* 0x000fca00078e0205 */
[----:B------:R-:W-:-:S07]  /*1f20*/  VIMNMX R4, R4, R3, PT ;  /* 0x0000000304047248 */ /* 0x000fce0003fe0100 */
.L_x_3603:
[----:B------:R-:W0:Y:S01]  /*1f30*/  @P1 LDC R3, c[0x0][0x44c] ;  /* 0x00011300ff031b82 */ /* 0x000e220000000800 */
[----:B------:R-:W-:Y:S01]  /*1f40*/  VIADD R4, R4, 0x5f ;  /* 0x0000005f04047836 */ /* 0x000fe20000000000 */
[----:B------:R-:W-:Y:S01]  /*1f50*/  ULDC UR4, c[0x0][0xad4] ;  /* 0x0002b50000047ab9 */ /* 0x000fe20000000800 */
[----:B------:R-:W-:Y:S02]  /*1f60*/  IMAD.MOV.U32 R0, RZ, RZ, R194 ;  /* 0x000000ffff007224 */ /* 0x000fe400078e00c2 */
[----:B------:R-:W-:-:S03]  /*1f70*/  IMAD.HI R4, R4, 0x2aaaaaab, RZ ;  /* 0x2aaaaaab04047827 */ /* 0x000fc600078e02ff */
[----:B------:R-:W1:Y:S01]  /*1f80*/  @P1 LDC R7, c[0x0][0x450] ;  /* 0x00011400ff071b82 */ /* 0x000e620000000800 */
[----:B------:R-:W-:Y:S02]  /*1f90*/  IMAD.IADD R205, R29, 0x1, -R28 ;  /* 0x000000011dcd7824 */ /* 0x000fe400078e0a1c */
[----:B0-----:R-:W-:Y:S01]  /*1fa0*/  @P1 IMAD.HI.U32 R6, R194, R3, RZ ;  /* 0x00000003c2061227 */ /* 0x001fe200078e00ff */
[----:B------:R-:W-:-:S04]  /*1fb0*/  SHF.R.U32.HI R3, RZ, 0x1f, R4 ;  /* 0x0000001fff037819 */ /* 0x000fc80000011604 */
[----:B------:R-:W-:Y:S02]  /*1fc0*/  LEA.HI.SX32 R4, R4, R3, 0x1c ;  /* 0x0000000304047211 */ /* 0x000fe400078fe2ff */
[----:B-1----:R-:W-:Y:S02]  /*1fd0*/  @P1 SHF.R.U32.HI R0, RZ, R7, R6 ;  /* 0x00000007ff001219 */ /* 0x002fe40000011606 */
[----:B------:R-:W-:-:S03]  /*1fe0*/  VIMNMX R8, R45, R4, PT ;  /* 0x000000042d087248 */ /* 0x000fc60003fe0100 */
[----:B------:R-:W-:-:S04]  /*1ff0*/  IMAD.IADD R0, R205, 0x1, R0 ;  /* 0x00000001cd007824 */ /* 0x000fc800078e0200 */
        /* <DEDUP_REMOVED lines=12> */
.L_x_3609:
[----:B------:R-:W-:-:S13]  /*20c0*/  ISETP.NE.AND P0, PT, R5, 0x1, PT ;  /* 0x000000010500780c */ /* 0x000fda0003f05270 */
[----:B------:R-:W0:Y:S02]  /*20d0*/  @P0 LDC.64 R6, c[0x0][0xae0] ;  /* 0x0002b800ff060b82 */ /* 0x000e240000000a00 */
[----:B0-----:R-:W-:-:S05]  /*20e0*/  @P0 IMAD.HI.U32 R6, R0, R6, RZ ;  /* 0x0000000600060227 */ /* 0x001fca00078e00ff */
[----:B------:R-:W-:-:S07]  /*20f0*/  @P0 SHF.R.U32.HI R0, RZ, R7, R6 ;  /* 0x00000007ff000219 */ /* 0x000fce0000011606 */
.L_x_3610:
[----:B------:R-:W-:Y:S05]  /*2100*/  BSYNC B0 ;  /* 0x0000000000007941 */ /* 0x000fea0003800000 */
.L_x_3608:
[----:B------:R-:W-:-:S05]  /*2110*/  IMAD R0, R0, R5, RZ ;  /* 0x0000000500007224 */ /* 0x000fca00078e02ff */
[----:B------:R-:W-:-:S07]  /*2120*/  VIMNMX R3, R3, R0, !PT ;  /* 0x0000000003037248 */ /* 0x000fce0007fe0100 */
.L_x_3607:
        /* <DEDUP_REMOVED lines=41> */
.L_x_3612:
[----:B------:R-:W-:Y:S05]  /*23c0*/  BSYNC B0 ;  /* 0x0000000000007941 */ /* 0x000fea0003800000 */
.L_x_3611:
        /* <DEDUP_REMOVED lines=37> */
.L_x_3615:
[----:B------:R-:W-:Y:S05]  /*2620*/  BSYNC B6 ;  /* 0x0000000000067941 */ /* 0x000fea0003800000 */
.L_x_3614:
        /* <DEDUP_REMOVED lines=20> */
.L_x_3617:
[----:B------:R-:W-:Y:S05]  /*2770*/  BSYNC B6 ;  /* 0x0000000000067941 */ /* 0x000fea0003800000 */
.L_x_3616:
[----:B------:R-:W-:Y:S01]  /*2780*/  ULDC.64 UR4, c[0x0][0xaf0] ;  /* 0x0002bc0000047ab9 */ /* 0x000fe20000000a00 */
[----:B------:R-:W2:Y:S01]  /*2790*/  LDL R12, [R1+0x478] ;  /* 0x00047800010c7983 */ /* 0x000ea20000100800 */
[----:B------:R-:W-:Y:S01]  /*27a0*/  ISETP.NE.U32.AND P0, PT, RZ, UR4, PT ;  /* 0x00000004ff007c0c */ /* 0x000fe2000bf05070 */
[----:B------:R-:W-:Y:S01]  /*27b0*/  IMAD.IADD R43, R18, 0x1, R19 ;  /* 0x00000001122b7824 */ /* 0x000fe200078e0213 */
[----:B------:R-:W-:Y:S01]  /*27c0*/  ULDC.64 UR8, c[0x0][0x408] ;  /* 0x0001020000087ab9 */ /* 0x000fe20000000a00 */
[----:B------:R-:W-:Y:S01]  /*27d0*/  SHF.R.S32.HI R155, RZ, 0x1f, R154 ;  /* 0x0000001fff9b7819 */ /* 0x000fe2000001149a */
[----:B------:R-:W-:Y:S01]  /*27e0*/  ULDC.64 UR10, c[0x0][0xb00] ;  /* 0x0002c000000a7ab9 */ /* 0x000fe20000000a00 */
[----:B------:R-:W-:Y:S01]  /*27f0*/  ISETP.NE.AND.EX P0, PT, RZ, UR5, PT, P0 ;  /* 0x00000005ff007c0c */ /* 0x000fe2000bf05300 */
[----:B------:R-:W0:Y:S01]  /*2800*/  S2R R24, SR_TID.X ;  /* 0x0000000000187919 */ /* 0x000e220000002100 */
[----:B------:R-:W-:Y:S01]  /*2810*/  SHF.R.S32.HI R10, RZ, 0x1f, R43 ;  /* 0x0000001fff0a7819 */ /* 0x000fe2000001142b */
[----:B------:R-:W-:Y:S01]  /*2820*/  ULDC.64 UR4, c[0x0][0x300] ;  /* 0x0000c00000047ab9 */ /* 0x000fe20000000a00 */
[----:B------:R-:W-:-:S09]  /*2830*/  ULDC.64 UR6, c[0x0][0x3f8] ;  /* 0x0000fe0000067ab9 */ /* 0x000fd20000000a00 */
[----:B------:R-:W1:Y:S02]  /*2840*/  @P0 LDC.64 R4, c[0x0][0xaf0] ;  /* 0x0002bc00ff040b82 */ /* 0x000e640000000a00 */
[----:B-1----:R-:W-:-:S05]  /*2850*/  @P0 IMAD.WIDE R4, R91, 0x4, R4 ;  /* 0x000000045b040825 */ /* 0x002fca00078e0204 */
[----:B------:R1:W3:Y:S01]  /*2860*/  @P0 LDG.E R91, desc[UR42][R4.64] ;  /* 0x0000002a045b0981 */ /* 0x0002e2000c1e1900 */
[----:B------:R-:W-:Y:S01]  /*2870*/  IMAD R0, R10, UR4, RZ ;  /* 0x000000040a007c24 */ /* 0x000fe2000f8e02ff */
[----:B------:R-:W-:Y:S01]  /*2880*/  ISETP.NE.U32.AND P0, PT, RZ, UR10, PT ;  /* 0x0000000aff007c0c */ /* 0x000fe2000bf05070 */
[C---:B------:R-:W-:Y:S01]  /*2890*/  IMAD.WIDE.U32 R30, R43.reuse, UR4, RZ ;  /* 0x000000042b1e7c25 */ /* 0x040fe2000f8e00ff */
[----:B0-----:R-:W-:Y:S02]  /*28a0*/  SHF.R.U32.HI R24, RZ, 0x7, R24 ;  /* 0x00000007ff187819 */ /* 0x001fe40000011618 */
[----:B------:R-:W-:Y:S01]  /*28b0*/  ISETP.NE.AND.EX P0, PT, RZ, UR11, PT, P0 ;  /* 0x0000000bff007c0c */ /* 0x000fe2000bf05300 */
[----:B------:R-:W-:Y:S01]  /*28c0*/  IMAD R3, R43, UR5, R0 ;  /* 0x000000052b037c24 */ /* 0x000fe2000f8e0200 */
[----:B------:R-:W-:Y:S01]  /*28d0*/  ULDC.64 UR4, c[0x0][0x308] ;  /* 0x0000c20000047ab9 */ /* 0x000fe20000000a00 */
[----:B------:R-:W-:Y:S01]  /*28e0*/  IMAD.WIDE.U32 R20, R22, UR8, R154 ;  /* 0x0000000816147c25 */ /* 0x000fe2000f8e009a */
[----:B------:R-:W-:-:S02]  /*28f0*/  ISETP.NE.AND P6, PT, R24, 0x1, PT ;  /* 0x000000011800780c */ /* 0x000fc40003fc5270 */
[----:B-----5:R-:W-:Y:S01]  /*2900*/  SHF.R.S32.HI R0, RZ, 0x1f, R44 ;  /* 0x0000001fff007819 */ /* 0x020fe2000001142c */
[----:B------:R-:W-:Y:S02]  /*2910*/  IMAD.IADD R31, R31, 0x1, R3 ;  /* 0x000000011f1f7824 */ /* 0x000fe400078e0203 */
[C---:B------:R-:W-:Y:S02]  /*2920*/  IMAD R3, R157.reuse, UR8, RZ ;  /* 0x000000089d037c24 */ /* 0x040fe4000f8e02ff */
[----:B------:R-:W-:Y:S02]  /*2930*/  IMAD R7, R157, UR6, RZ ;  /* 0x000000069d077c24 */ /* 0x000fe4000f8e02ff */
[----:B------:R-:W-:Y:S02]  /*2940*/  IMAD R3, R22, UR9, R3 ;  /* 0x0000000916037c24 */ /* 0x000fe4000f8e0203 */
[----:B------:R-:W-:-:S04]  /*2950*/  IMAD.WIDE.U32 R30, R193, UR4, R30 ;  /* 0x00000004c11e7c25 */ /* 0x000fc8000f8e001e */
[----:B------:R-:W-:Y:S02]  /*2960*/  IMAD.IADD R21, R21, 0x1, R3 ;  /* 0x0000000115157824 */ /* 0x000fe400078e0203 */
[C---:B------:R-:W-:Y:S02]  /*2970*/  IMAD R7, R22.reuse, UR7, R7 ;  /* 0x0000000716077c24 */ /* 0x040fe4000f8e0207 */
[----:B------:R-:W-:-:S04]  /*2980*/  IMAD.WIDE.U32 R18, R22, UR6, R154 ;  /* 0x0000000616127c25 */ /* 0x000fc8000f8e009a */
[----:B------:R-:W-:Y:S01]  /*2990*/  IMAD R31, R193, UR5, R31 ;  /* 0x00000005c11f7c24 */ /* 0x000fe2000f8e021f */
[----:B------:R-:W-:Y:S01]  /*29a0*/  ULDC.64 UR4, c[0x0][0x310] ;  /* 0x0000c40000047ab9 */ /* 0x000fe20000000a00 */
[----:B------:R-:W-:Y:S02]  /*29b0*/  IMAD.IADD R19, R19, 0x1, R7 ;  /* 0x0000000113137824 */ /* 0x000fe400078e0207 */
[C---:B-1----:R-:W-:Y:S02]  /*29c0*/  IMAD R5, R0.reuse, UR6, RZ ;  /* 0x0000000600057c24 */ /* 0x042fe4000f8e02ff */
[----:B------:R-:W-:Y:S02]  /*29d0*/  IMAD R7, R0, UR8, RZ ;  /* 0x0000000800077c24 */ /* 0x000fe4000f8e02ff */
[C---:B------:R-:W-:Y:S02]  /*29e0*/  IMAD R13, R44.reuse, UR7, R5 ;  /* 0x000000072c0d7c24 */ /* 0x040fe4000f8e0205 */
[----:B------:R-:W-:-:S04]  /*29f0*/  IMAD.WIDE.U32 R18, R44, UR6, R18 ;  /* 0x000000062c127c25 */ /* 0x000fc8000f8e0012 */
[C---:B------:R-:W-:Y:S02]  /*2a00*/  IMAD R61, R44.reuse, UR9, R7 ;  /* 0x000000092c3d7c24 */ /* 0x040fe4000f8e0207 */
[----:B------:R-:W-:Y:S01]  /*2a10*/  IMAD.WIDE.U32 R20, R44, UR8, R20 ;  /* 0x000000082c147c25 */ /* 0x000fe2000f8e0014 */
[----:B------:R-:W0:Y:S03]  /*2a20*/  LDC R7, c[0x0][0x3f4] ;  /* 0x0000fd00ff077b82 */ /* 0x000e260000000800 */
[C---:B------:R-:W-:Y:S02]  /*2a30*/  VIADD R4, R152.reuse, 0xc0 ;  /* 0x000000c098047836 */ /* 0x040fe40000000000 */
[C---:B------:R-:W-:Y:S02]  /*2a40*/  VIADD R51, R152.reuse, 0x40 ;  /* 0x0000004098337836 */ /* 0x040fe40000000000 */
[----:B------:R-:W-:-:S02]  /*2a50*/  VIADD R52, R152, 0x60 ;  /* 0x0000006098347836 */ /* 0x000fc40000000000 */
[C---:B------:R-:W-:Y:S02]  /*2a60*/  VIADD R53, R152.reuse, 0x80 ;  /* 0x0000008098357836 */ /* 0x040fe40000000000 */
[C---:B------:R-:W-:Y:S02]  /*2a70*/  VIADD R54, R152.reuse, 0xa0 ;  /* 0x000000a098367836 */ /* 0x040fe40000000000 */
[----:B------:R-:W-:Y:S02]  /*2a80*/  VIADD R9, R152, 0xe0 ;  /* 0x000000e098097836 */ /* 0x000fe40000000000 */
[----:B------:R-:W-:Y:S02]  /*2a90*/  IMAD.MOV.U32 R57, RZ, RZ, 0x20 ;  /* 0x00000020ff397424 */ /* 0x000fe400078e00ff */
[----:B------:R-:W-:Y:S02]  /*2aa0*/  IMAD.IADD R60, R19, 0x1, R13 ;  /* 0x00000001133c7824 */ /* 0x000fe400078e020d */
[----:B------:R-:W-:Y:S01]  /*2ab0*/  IMAD.IADD R61, R21, 0x1, R61 ;  /* 0x00000001153d7824 */ /* 0x000fe200078e023d */
[----:B---3--:R-:W-:-:S02]  /*2ac0*/  SHF.R.S32.HI R3, RZ, 0x1f, R91 ;  /* 0x0000001fff037819 */ /* 0x008fc4000001145b */
[----:B------:R-:W-:Y:S02]  /*2ad0*/  SEL R91, R91, RZ, !P0 ;  /* 0x000000ff5b5b7207 */ /* 0x000fe40004000000 */
[----:B------:R-:W-:-:S05]  /*2ae0*/  SEL R8, R3, RZ, !P0 ;  /* 0x000000ff03087207 */ /* 0x000fca0004000000 */
[----:B------:R-:W-:Y:S02]  /*2af0*/  IMAD R3, R8, UR4, RZ ;  /* 0x0000000408037c24 */ /* 0x000fe4000f8e02ff */
[----:B------:R-:W-:-:S04]  /*2b00*/  IMAD.WIDE.U32 R30, R91, UR4, R30 ;  /* 0x000000045b1e7c25 */ /* 0x000fc8000f8e001e */
[----:B------:R-:W-:Y:S02]  /*2b10*/  IMAD R11, R91, UR5, R3 ;  /* 0x000000055b0b7c24 */ /* 0x000fe4000f8e0203 */
[----:B------:R-:W-:Y:S01]  /*2b20*/  VIADD R3, R152, 0x20 ;  /* 0x0000002098037836 */ /* 0x000fe20000000000 */
[----:B------:R-:W-:Y:S05]  /*2b30*/  @!P6 WARPSYNC.ALL ;  /* 0x000000000000e948 */ /* 0x000fea0003800000 */
[----:B------:R-:W-:Y:S01]  /*2b40*/  ULDC UR4, c[0x0][0x320] ;  /* 0x0000c80000047ab9 */ /* 0x000fe20000000800 */
[----:B--2---:R-:W-:Y:S01]  /*2b50*/  IMAD.SHL.U32 R55, R12, 0x40, RZ ;  /* 0x000000400c377824 */ /* 0x004fe200078e00ff */
[----:B------:R-:W-:Y:S01]  /*2b60*/  @!P6 BAR.SYNC.DEFER_BLOCKING 0x9, 0x100 ;  /* 0x024400000000eb1d */ /* 0x000fe20000010000 */
[----:B------:R-:W-:-:S02]  /*2b70*/  ISETP.GE.AND P0, PT, R3, UR4, PT ;  /* 0x0000000403007c0c */ /* 0x000fc4000bf06270 */
[----:B------:R-:W-:Y:S02]  /*2b80*/  ISETP.GE.AND P1, PT, R152, UR4, PT ;  /* 0x0000000498007c0c */ /* 0x000fe4000bf26270 */
[----:B------:R-:W-:Y:S01]  /*2b90*/  SEL R5, RZ, 0xffffffff, P0 ;  /* 0xffffffffff057807 */ /* 0x000fe20000000000 */
[----:B------:R-:W-:Y:S01]  /*2ba0*/  ULDC.64 UR6, c[0x0][0x330] ;  /* 0x0000cc0000067ab9 */ /* 0x000fe20000000a00 */
[----:B------:R-:W-:Y:S02]  /*2bb0*/  ISETP.GE.AND P0, PT, R4, UR4, PT ;  /* 0x0000000404007c0c */ /* 0x000fe4000bf06270 */
[----:B------:R-:W-:Y:S01]  /*2bc0*/  SEL R4, RZ, 0x1, P1 ;  /* 0x00000001ff047807 */ /* 0x000fe20000800000 */
[----:B------:R-:W-:Y:S01]  /*2bd0*/  IMAD.SHL.U32 R5, R5, 0x2, RZ ;  /* 0x0000000205057824 */ /* 0x000fe200078e00ff */
[----:B------:R-:W-:Y:S02]  /*2be0*/  ISETP.GE.AND P1, PT, R51, UR4, PT ;  /* 0x0000000433007c0c */ /* 0x000fe4000bf26270 */
[----:B------:R-:W-:-:S02]  /*2bf0*/  ISETP.GE.AND P2, PT, R52, UR4, PT ;  /* 0x0000000434007c0c */ /* 0x000fc4000bf46270 */
[----:B------:R-:W-:Y:S02]  /*2c00*/  LOP3.LUT R4, R5, 0x2, R4, 0xe2, !PT ;  /* 0x0000000205047812 */ /* 0x000fe400078ee204 */
[----:B------:R-:W-:Y:S02]  /*2c10*/  SEL R5, RZ, 0x4, P1 ;  /* 0x00000004ff057807 */ /* 0x000fe40000800000 */
[----:B------:R-:W-:Y:S02]  /*2c20*/  SEL R6, RZ, 0x8, P2 ;  /* 0x00000008ff067807 */ /* 0x000fe40001000000 */
[----:B------:R-:W-:Y:S02]  /*2c30*/  ISETP.GE.AND P1, PT, R53, UR4, PT ;  /* 0x0000000435007c0c */ /* 0x000fe4000bf26270 */
[----:B------:R-:W-:Y:S02]  /*2c40*/  ISETP.GE.AND P2, PT, R54, UR4, PT ;  /* 0x0000000436007c0c */ /* 0x000fe4000bf46270 */
[----:B------:R-:W-:-:S02]  /*2c50*/  LOP3.LUT R4, R6, R4, R5, 0xfe, !PT ;  /* 0x0000000406047212 */ /* 0x000fc400078efe05 */
[----:B------:R-:W-:Y:S02]  /*2c60*/  SEL R5, RZ, 0x10, P1 ;  /* 0x00000010ff057807 */ /* 0x000fe40000800000 */
[----:B------:R-:W-:-:S04]  /*2c70*/  SEL R6, RZ, 0x20, P2 ;  /* 0x00000020ff067807 */ /* 0x000fc80001000000 */
[----:B------:R-:W-:Y:S02]  /*2c80*/  LOP3.LUT R5, R6, R4, R5, 0xfe, !PT ;  /* 0x0000000406057212 */ /* 0x000fe400078efe05 */
[----:B------:R-:W-:Y:S02]  /*2c90*/  SEL R4, RZ, 0x40, P0 ;  /* 0x00000040ff047807 */ /* 0x000fe40000000000 */
[----:B0-----:R-:W-:-:S04]  /*2ca0*/  ISETP.GE.AND P0, PT, R152, R7, PT ;  /* 0x000000079800720c */ /* 0x001fc80003f06270 */
[----:B------:R-:W-:-:S05]  /*2cb0*/  SEL R7, R7, RZ, P0 ;  /* 0x000000ff07077207 */ /* 0x000fca0000000000 */
[----:B------:R-:W-:Y:S01]  /*2cc0*/  IMAD.IADD R7, R152, 0x1, R7 ;  /* 0x0000000198077824 */ /* 0x000fe200078e0207 */
[----:B------:R-:W-:Y:S02]  /*2cd0*/  LOP3.LUT R5, R5, R4, RZ, 0xfc, !PT ;  /* 0x0000000405057212 */ /* 0x000fe400078efcff */
[----:B------:R-:W-:Y:S02]  /*2ce0*/  LOP3.LUT R55, R55, 0x1c0, RZ, 0xc0, !PT ;  /* 0x000001c037377812 */ /* 0x000fe400078ec0ff */
[----:B------:R-:W-:Y:S02]  /*2cf0*/  SHF.R.S32.HI R4, RZ, 0x1f, R7 ;  /* 0x0000001fff047819 */ /* 0x000fe40000011407 */
[----:B------:R-:W-:Y:S01]  /*2d00*/  ISETP.GE.AND P3, PT, R9, UR4, PT ;  /* 0x0000000409007c0c */ /* 0x000fe2000bf66270 */
[----:B------:R-:W-:Y:S01]  /*2d10*/  IMAD.WIDE.U32 R40, R193, UR6, R152 ;  /* 0x00000006c1287c25 */ /* 0x000fe2000f8e0098 */
[----:B------:R-:W-:Y:S01]  /*2d20*/  LOP3.LUT R9, R55, 0x18, R152, 0xf8, !PT ;  /* 0x0000001837097812 */ /* 0x000fe200078ef898 */
[----:B------:R-:W-:Y:S01]  /*2d30*/  ULDC.64 UR4, c[0x0][0x338] ;  /* 0x0000ce0000047ab9 */ /* 0x000fe20000000a00 */
[----:B------:R-:W-:-:S02]  /*2d40*/  SHF.R.U32.HI R56, RZ, 0x3, R55 ;  /* 0x00000003ff387819 */ /* 0x000fc40000011637 */
[----:B------:R-:W-:Y:S01]  /*2d50*/  LEA.HI R7, R4, R7, RZ, 0x3 ;  /* 0x0000000704077211 */ /* 0x000fe200078f18ff */
[----:B------:R-:W-:Y:S01]  /*2d60*/  IMAD R41, R193, UR7, R41 ;  /* 0x00000007c1297c24 */ /* 0x000fe2000f8e0229 */
[----:B------:R-:W-:Y:S01]  /*2d70*/  LOP3.LUT P1, RZ, R12, 0x4, RZ, 0xc0, !PT ;  /* 0x000000040cff7812 */ /* 0x000fe2000782c0ff */
[----:B------:R-:W-:Y:S01]  /*2d80*/  IMAD R6, R8, UR4, RZ ;  /* 0x0000000408067c24 */ /* 0x000fe2000f8e02ff */
[----:B------:R-:W-:Y:S02]  /*2d90*/  LOP3.LUT R9, R9, R56, RZ, 0x3c, !PT ;  /* 0x0000003809097212 */ /* 0x000fe400078e3cff */
[----:B------:R-:W-:Y:S02]  /*2da0*/  LOP3.LUT R4, R190, 0x38, R7, 0xf8, !PT ;  /* 0x00000038be047812 */ /* 0x000fe400078ef807 */
[----:B------:R-:W-:Y:S01]  /*2db0*/  IADD3 R42, P2, R22, R43, RZ ;  /* 0x0000002b162a7210 */ /* 0x000fe20007f5e0ff */
[----:B------:R-:W-:Y:S01]  /*2dc0*/  IMAD R65, R91, UR5, R6 ;  /* 0x000000055b417c24 */ /* 0x000fe2000f8e0206 */
[----:B------:R-:W-:Y:S01]  /*2dd0*/  SEL R57, R57, 0xffffffe0, !P1 ;  /* 0xffffffe039397807 */ /* 0x000fe20004800000 */
[----:B------:R-:W-:Y:S01]  /*2de0*/  IMAD.WIDE.U32 R40, R91, UR4, R40 ;  /* 0x000000045b287c25 */ /* 0x000fe2000f8e0028 */
[----:B------:R-:W-:Y:S01]  /*2df0*/  LOP3.LUT R63, R4, R191, RZ, 0x3c, !PT ;  /* 0x000000bf043f7212 */ /* 0x000fe200078e3cff */
[----:B------:R-:W-:Y:S01]  /*2e00*/  ULDC UR4, c[0x0][0x2f4] ;  /* 0x0000bd0000047ab9 */ /* 0x000fe20000000800 */
[----:B------:R-:W-:Y:S01]  /*2e10*/  SEL R66, RZ, 0xffffff80, P3 ;  /* 0xffffff80ff427807 */ /* 0x000fe20001800000 */
[----:B------:R-:W-:Y:S01]  /*2e20*/  IMAD R58, R180, 0x200, R9 ;  /* 0x00000200b43a7824 */ /* 0x000fe200078e0209 */
[----:B------:R-:W-:Y:S01]  /*2e30*/  SHF.R.S32.HI R62, RZ, 0x3, R7 ;  /* 0x00000003ff3e7819 */ /* 0x000fe20000011407 */
[----:B------:R-:W-:Y:S01]  /*2e40*/  IMAD.X R43, R157, 0x1, R10, P2 ;  /* 0x000000019d2b7824 */ /* 0x000fe200010e060a */
[----:B------:R-:W-:Y:S01]  /*2e50*/  ISETP.GE.AND P1, PT, R152, UR4, PT ;  /* 0x0000000498007c0c */ /* 0x000fe2000bf26270 */
[----:B------:R-:W-:Y:S01]  /*2e60*/  IMAD.IADD R59, R57, 0x1, R58 ;  /* 0x00000001393b7824 */ /* 0x000fe200078e023a */
[----:B------:R-:W-:Y:S01]  /*2e70*/  ISETP.GE.AND P2, PT, R3, UR4, PT ;  /* 0x0000000403007c0c */ /* 0x000fe2000bf46270 */
[----:B------:R-:W-:Y:S01]  /*2e80*/  IMAD.IADD R63, R192, 0x1, R63 ;  /* 0x00000001c03f7824 */ /* 0x000fe200078e023f */
[----:B------:R-:W-:Y:S01]  /*2e90*/  LOP3.LUT R66, R5, 0x80, R66, 0xc8, !PT ;  /* 0x0000008005427812 */ /* 0x000fe200078ec842 */
[----:B------:R-:W-:Y:S01]  /*2ea0*/  IMAD.IADD R64, R31, 0x1, R11 ;  /* 0x000000011f407824 */ /* 0x000fe200078e020b */
[----:B------:R-:W-:Y:S01]  /*2eb0*/  LOP3.LUT R67, R5, 0x40, RZ, 0xc0, !PT ;  /* 0x0000004005437812 */ /* 0x000fe200078ec0ff */
[----:B------:R-:W-:-:S08]  /*2ec0*/  IMAD.IADD R65, R41, 0x1, R65 ;  /* 0x0000000129417824 */ /* 0x000fd000078e0241 */
.L_x_3669:
[----:B------:R-:W0:Y:S01]  /*2ed0*/  LDC.64 R76, c[0x0][0x300] ;  /* 0x0000c000ff4c7b82 */ /* 0x000e220000000a00 */
[----:B------:R-:W-:Y:S01]  /*2ee0*/  VIADD R49, R49, 0xffffffff ;  /* 0xffffffff31317836 */ /* 0x000fe20000000000 */
[----:B------:R-:W-:Y:S05]  /*2ef0*/  YIELD ;  /* 0x0000000000007946 */ /* 0x000fea0003800000 */
[----:B------:R-:W-:Y:S01]  /*2f00*/  SHF.R.S32.HI R9, RZ, 0x1f, R49 ;  /* 0x0000001fff097819 */ /* 0x000fe20000011431 */
[----:B------:R-:W1:Y:S01]  /*2f10*/  LDC.64 R70, c[0x0][0x2e8] ;  /* 0x0000ba00ff467b82 */ /* 0x000e620000000a00 */
[----:B------:R-:W-:Y:S01]  /*2f20*/  IMAD.MOV.U32 R78, RZ, RZ, R152 ;  /* 0x000000ffff4e7224 */ /* 0x000fe200078e0098 */
[----:B------:R-:W-:Y:S01]  /*2f30*/  BSSY B0, `(.L_x_3618) ;  /* 0x00002fe000007945 */ /* 0x000fe20003800000 */
[----:B------:R-:W-:-:S02]  /*2f40*/  IMAD.MOV.U32 R79, RZ, RZ, R153 ;  /* 0x000000ffff4f7224 */ /* 0x000fc400078e0099 */
[----:B------:R-:W-:-:S03]  /*2f50*/  IMAD R83, R23, 0x1800, R59 ;  /* 0x0000180017537824 */ /* 0x000fc600078e023b */
[----:B------:R-:W2:Y:S01]  /*2f60*/  LDC R73, c[0x0][0x3f4] ;  /* 0x0000fd00ff497b82 */ /* 0x000ea20000000800 */
[----:B------:R-:W-:Y:S02]  /*2f70*/  IMAD R83, R83, 0x2, R48 ;  /* 0x0000000253537824 */ /* 0x000fe400078e0230 */
[-C--:B0-----:R-:W-:Y:S02]  /*2f80*/  IMAD R4, R9, R76.reuse, RZ ;  /* 0x0000004c09047224 */ /* 0x081fe400078e02ff */
[----:B------:R-:W-:-:S04]  /*2f90*/  IMAD.WIDE.U32 R74, R49, R76, RZ ;  /* 0x0000004c314a7225 */ /* 0x000fc800078e00ff */
[----:B------:R-:W-:Y:S02]  /*2fa0*/  IMAD R5, R49, R77, R4 ;  /* 0x0000004d31057224 */ /* 0x000fe400078e0204 */
[-C--:B------:R-:W-:Y:S02]  /*2fb0*/  IMAD R82, R157, R76.reuse, RZ ;  /* 0x0000004c9d527224 */ /* 0x080fe400078e02ff */
[----:B------:R-:W-:Y:S02]  /*2fc0*/  IMAD.IADD R6, R75, 0x1, R5 ;  /* 0x000000014b067824 */ /* 0x000fe400078e0205 */
[----:B------:R-:W-:-:S04]  /*2fd0*/  IMAD.WIDE.U32 R4, R22, R76, R78 ;  /* 0x0000004c16047225 */ /* 0x000fc800078e004e */
[----:B------:R-:W-:Y:S01]  /*2fe0*/  IMAD.WIDE.U32 R74, R74, 0x60, RZ ;  /* 0x000000604a4a7825 */ /* 0x000fe200078e00ff */
[----:B------:R-:W-:-:S03]  /*2ff0*/  IADD3 R7, P3, R30, R4, RZ ;  /* 0x000000041e077210 */ /* 0x000fc60007f7e0ff */
[----:B------:R-:W-:Y:S01]  /*3000*/  IMAD R81, R6, 0x60, RZ ;  /* 0x0000006006517824 */ /* 0x000fe200078e02ff */
[-C--:B------:R-:W-:Y:S01]  /*3010*/  LEA R4, P5, R76, R74.reuse, 0x6 ;  /* 0x0000004a4c047211 */ /* 0x080fe200078a30ff */
[----:B------:R-:W-:Y:S02]  /*3020*/  IMAD R82, R22, R77, R82 ;  /* 0x0000004d16527224 */ /* 0x000fe400078e0252 */
[----:B------:R-:W-:Y:S01]  /*3030*/  IMAD.IADD R81, R75, 0x1, R81 ;  /* 0x000000014b517824 */ /* 0x000fe200078e0251 */
[----:B------:R-:W-:Y:S02]  /*3040*/  IADD3 R4, P4, R4, R7, RZ ;  /* 0x0000000704047210 */ /* 0x000fe40007f9e0ff */
[----:B------:R-:W-:Y:S02]  /*3050*/  IADD3.X R8, R64, R5, R82, P3, !PT ;  /* 0x0000000540087210 */ /* 0x000fe40001ffe452 */
[----:B------:R-:W-:Y:S02]  /*3060*/  IADD3 R6, P3, R7, R74, RZ ;  /* 0x0000004a07067210 */ /* 0x000fe40007f7e0ff */
[----:B------:R-:W-:-:S02]  /*3070*/  LEA.HI.X R5, R76, R81, R77, 0x6, P5 ;  /* 0x000000514c057211 */ /* 0x000fc400028f344d */
[-C--:B-1----:R-:W-:Y:S01]  /*3080*/  LEA R14, P5, R6, R70.reuse, 0x1 ;  /* 0x00000046060e7211 */ /* 0x082fe200078a08ff */
[----:B------:R-:W-:Y:S01]  /*3090*/  IMAD.X R7, R8, 0x1, R81, P3 ;  /* 0x0000000108077824 */ /* 0x000fe200018e0651 */
[----:B----4-:R-:W-:Y:S01]  /*30a0*/  LEA R12, P3, R4, R70, 0x1 ;  /* 0x00000046040c7211 */ /* 0x010fe200078608ff */
[----:B------:R-:W-:Y:S01]  /*30b0*/  IMAD.X R5, R5, 0x1, R8, P4 ;  /* 0x0000000105057824 */ /* 0x000fe200020e0608 */
[----:B------:R-:W-:Y:S02]  /*30c0*/  ISETP.GT.AND P4, PT, R49, R50, PT ;  /* 0x000000323100720c */ /* 0x000fe40003f84270 */
[-C--:B------:R-:W-:Y:S02]  /*30d0*/  LEA.HI.X R15, R6, R71.reuse, R7, 0x1, P5 ;  /* 0x00000047060f7211 */ /* 0x080fe400028f0c07 */
[----:B------:R-:W-:Y:S01]  /*30e0*/  LEA.HI.X R13, R4, R71, R5, 0x1, P3 ;  /* 0x00000047040d7211 */ /* 0x000fe200018f0c05 */
[----:B------:R-:W-:Y:S01]  /*30f0*/  IMAD R5, R23, 0x1800, R58 ;  /* 0x0000180017057824 */ /* 0x000fe200078e023a */
[----:B--2---:R-:W-:-:S02]  /*3100*/  ISETP.GE.AND P3, PT, R73, 0x1, PT ;  /* 0x000000014900780c */ /* 0x004fc40003f66270 */
[----:B------:R-:W-:Y:S01]  /*3110*/  P2R R69, PR, RZ, 0x10 ;  /* 0x00000010ff457803 */ /* 0x000fe20000000000 */
[----:B------:R-:W-:-:S10]  /*3120*/  IMAD R84, R5, 0x2, R48 ;  /* 0x0000000205547824 */ /* 0x000fd400078e0230 */
[----:B------:R-:W-:Y:S05]  /*3130*/  @!P3 BRA `(.L_x_3619) ;  /* 0x0000002c0008b947 */ /* 0x000fea0003800000 */
[----:B------:R-:W0:Y:S01]  /*3140*/  LDC.64 R38, c[0x0][0x3f8] ;  /* 0x0000fe00ff267b82 */ /* 0x000e220000000a00 */
[----:B------:R-:W-:Y:S01]  /*3150*/  ULDC.U8 UR4, c[0x0][0x410] ;  /* 0x0001040000047ab9 */ /* 0x000fe20000000000 */
[----:B------:R-:W-:Y:S01]  /*3160*/  IMAD R72, R49, -0x60, R46 ;  /* 0xffffffa031487824 */ /* 0x000fe200078e022e */
[----:B------:R-:W-:-:S04]  /*3170*/  ISETP.NE.AND P3, PT, RZ, UR4, PT ;  /* 0x00000004ff007c0c */ /* 0x000fc8000bf65270 */
[----:B------:R-:W-:Y:S01]  /*3180*/  VIMNMX R72, R72, 0x60, PT ;  /* 0x0000006048487848 */ /* 0x000fe20003fe0100 */
[----:B------:R-:W1:Y:S01]  /*3190*/  LDC.64 R36, c[0x0][0x408] ;  /* 0x00010200ff247b82 */ /* 0x000e620000000a00 */
[-C--:B0-----:R-:W-:Y:S02]  /*31a0*/  IMAD R4, R9, R38.reuse, RZ ;  /* 0x0000002609047224 */ /* 0x081fe400078e02ff */
[----:B------:R-:W-:-:S04]  /*31b0*/  IMAD.WIDE.U32 R34, R49, R38, RZ ;  /* 0x0000002631227225 */ /* 0x000fc800078e00ff */
[----:B------:R-:W-:Y:S02]  /*31c0*/  IMAD R5, R49, R39, R4 ;  /* 0x0000002731057224 */ /* 0x000fe400078e0204 */
[-C--:B-1----:R-:W-:Y:S02]  /*31d0*/  IMAD R6, R9, R36.reuse, RZ ;  /* 0x0000002409067224 */ /* 0x082fe400078e02ff */
[----:B------:R-:W-:-:S04]  /*31e0*/  IMAD.WIDE.U32 R32, R49, R36, RZ ;  /* 0x0000002431207225 */ /* 0x000fc800078e00ff */
[----:B------:R-:W-:Y:S02]  /*31f0*/  IMAD R7, R49, R37, R6 ;  /* 0x0000002531077224 */ /* 0x000fe400078e0206 */
        /* <DEDUP_REMOVED lines=11> */
[----:B------:R-:W-:Y:S01]  /*32b0*/  IMAD.MOV.U32 R4, RZ, RZ, R18 ;  /* 0x000000ffff047224 */ /* 0x000fe200078e0012 */
[----:B------:R-:W-:Y:S01]  /*32c0*/  ULDC.64 UR4, c[0x0][0x3e8] ;  /* 0x0000fa0000047ab9 */ /* 0x000fe20000000a00 */
[----:B------:R-:W-:Y:S01]  /*32d0*/  IMAD.MOV.U32 R5, RZ, RZ, R60 ;  /* 0x000000ffff057224 */ /* 0x000fe200078e003c */
[----:B------:R-:W-:Y:S01]  /*32e0*/  ULDC.64 UR6, c[0x0][0x400] ;  /* 0x0001000000067ab9 */ /* 0x000fe20000000a00 */
[----:B------:R-:W-:Y:S01]  /*32f0*/  IMAD R25, R80, 0x60, RZ ;  /* 0x0000006050197824 */ /* 0x000fe200078e02ff */
[----:B------:R-:W-:Y:S01]  /*3300*/  CS2R R76, SRZ ;  /* 0x00000000004c7805 */ /* 0x000fe2000001ff00 */
[----:B------:R-:W-:Y:S01]  /*3310*/  IMAD.WIDE.U32 R6, R34, 0x60, R4 ;  /* 0x0000006022067825 */ /* 0x000fe200078e0004 */
[----:B------:R-:W-:-:S03]  /*3320*/  CS2R R78, SRZ ;  /* 0x00000000004e7805 */ /* 0x000fc6000001ff00 */
[----:B------:R-:W-:Y:S02]  /*3330*/  IMAD.MOV.U32 R4, RZ, RZ, R20 ;  /* 0x000000ffff047224 */ /* 0x000fe400078e0014 */
[----:B------:R-:W-:Y:S02]  /*3340*/  IMAD.MOV.U32 R5, RZ, RZ, R61 ;  /* 0x000000ffff057224 */ /* 0x000fe400078e003d */
[----:B------:R-:W-:Y:S02]  /*3350*/  IMAD R27, R68, 0x60, RZ ;  /* 0x00000060441b7824 */ /* 0x000fe400078e02ff */
[----:B------:R-:W-:Y:S01]  /*3360*/  IMAD.WIDE.U32 R10, R32, 0x60, R4 ;  /* 0x00000060200a7825 */ /* 0x000fe200078e0004 */
[----:B------:R-:W-:-:S03]  /*3370*/  LEA R4, P3, R6, UR4, 0x1 ;  /* 0x0000000406047c11 */ /* 0x000fc6000f8608ff */
[----:B------:R-:W-:Y:S02]  /*3380*/  IMAD.IADD R5, R7, 0x1, R25 ;  /* 0x0000000107057824 */ /* 0x000fe400078e0219 */
[----:B------:R-:W-:-:S03]  /*3390*/  IMAD.IADD R7, R11, 0x1, R27 ;  /* 0x000000010b077824 */ /* 0x000fc600078e021b */
[----:B------:R-:W-:Y:S02]  /*33a0*/  LEA.HI.X R5, R6, UR5, R5, 0x1, P3 ;  /* 0x0000000506057c11 */ /* 0x000fe400098f0c05 */
        /* <DEDUP_REMOVED lines=10> */
.L_x_3622:
[----:B------:R-:W-:Y:S05]  /*3450*/  BSYNC B1 ;  /* 0x0000000000017941 */ /* 0x000fea0003800000 */
.L_x_3621:
[----:B------:R-:W-:Y:S01]  /*3460*/  ISETP.GE.AND P5, PT, R156, R72, PT ;  /* 0x000000489c00720c */ /* 0x000fe20003fa6270 */
[----:B------:R-:W-:Y:S01]  /*3470*/  BSSY B1, `(.L_x_3623) ;  /* 0x0000023000017945 */ /* 0x000fe20003800000 */
[----:B------:R-:W-:Y:S02]  /*3480*/  CS2R R24, SRZ ;  /* 0x0000000000187805 */ /* 0x000fe4000001ff00 */
[----:B------:R-:W-:Y:S01]  /*3490*/  CS2R R10, SRZ ;  /* 0x00000000000a7805 */ /* 0x000fe2000001ff00 */
[----:B-----5:R-:W-:Y:S01]  /*34a0*/  IMAD.MOV.U32 R81, RZ, RZ, R70 ;  /* 0x000000ffff517224 */ /* 0x020fe200078e0046 */
[----:B------:R-:W-:Y:S01]  /*34b0*/  CS2R R26, SRZ ;  /* 0x00000000001a7805 */ /* 0x000fe2000001ff00 */
[----:B------:R-:W-:-:S06]  /*34c0*/  IMAD.MOV.U32 R82, RZ, RZ, R71 ;  /* 0x000000ffff527224 */ /* 0x000fcc00078e0047 */
[----:B------:R-:W-:Y:S05]  /*34d0*/  @P5 BRA `(.L_x_3624) ;  /* 0x0000000000705947 */ /* 0x000fea0003800000 */
[C---:B0-----:R-:W-:Y:S01]  /*34e0*/  SHF.L.U64.HI R5, R38.reuse, 0x6, R39 ;  /* 0x0000000626057819 */ /* 0x041fe20000010227 */
[----:B------:R-:W-:Y:S01]  /*34f0*/  IMAD.SHL.U32 R4, R38, 0x40, RZ ;  /* 0x0000004026047824 */ /* 0x000fe200078e00ff */
[----:B------:R-:W-:Y:S01]  /*3500*/  ULDC.64 UR4, c[0x0][0x3e8] ;  /* 0x0000fa0000047ab9 */ /* 0x000fe20000000a00 */
[----:B------:R-:W-:Y:S01]  /*3510*/  IMAD R9, R80, 0x60, RZ ;  /* 0x0000006050097824 */ /* 0x000fe200078e02ff */
[----:B------:R-:W-:Y:S01]  /*3520*/  CS2R R24, SRZ ;  /* 0x0000000000187805 */ /* 0x000fe2000001ff00 */
[----:B------:R-:W-:Y:S01]  /*3530*/  IMAD.WIDE.U32 R4, R34, 0x60, R4 ;  /* 0x0000006022047825 */ /* 0x000fe200078e0004 */
[----:B------:R-:W-:-:S03]  /*3540*/  CS2R R26, SRZ ;  /* 0x00000000001a7805 */ /* 0x000fc6000001ff00 */
[----:B------:R-:W-:Y:S01]  /*3550*/  IMAD R8, R68, 0x60, RZ ;  /* 0x0000006044087824 */ /* 0x000fe200078e02ff */
[----:B------:R-:W-:Y:S01]  /*3560*/  IADD3 R6, P3, R18, R4, RZ ;  /* 0x0000000412067210 */ /* 0x000fe20007f7e0ff */
[----:B------:R-:W-:-:S03]  /*3570*/  IMAD.SHL.U32 R4, R36, 0x40, RZ ;  /* 0x0000004024047824 */ /* 0x000fc600078e00ff */
[----:B------:R-:W-:Y:S02]  /*3580*/  IADD3.X R9, R60, R9, R5, P3, !PT ;  /* 0x000000093c097210 */ /* 0x000fe40001ffe405 */
[----:B------:R-:W-:-:S03]  /*3590*/  SHF.L.U64.HI R5, R36, 0x6, R37 ;  /* 0x0000000624057819 */ /* 0x000fc60000010225 */
[----:B------:R-:W-:-:S03]  /*35a0*/  IMAD.WIDE.U32 R4, R32, 0x60, R4 ;  /* 0x0000006020047825 */ /* 0x000fc600078e0004 */
[----:B------:R-:W-:-:S04]  /*35b0*/  IADD3 R7, P3, R20, R4, RZ ;  /* 0x0000000414077210 */ /* 0x000fc80007f7e0ff */
[----:B------:R-:W-:Y:S02]  /*35c0*/  IADD3.X R8, R61, R8, R5, P3, !PT ;  /* 0x000000083d087210 */ /* 0x000fe40001ffe405 */
        /* <DEDUP_REMOVED lines=13> */
.L_x_3624:
[----:B------:R-:W-:Y:S05]  /*36a0*/  BSYNC B1 ;  /* 0x0000000000017941 */ /* 0x000fea0003800000 */
.L_x_3623:
[----:B------:R-:W-:Y:S01]  /*36b0*/  ULOP3.LUT UR4, UR38, 0x1, URZ, 0xfc, !UPT ;  /* 0x0000000126047892 */ /* 0x000fe2000f8efc3f */
[----:B01----:R-:W-:Y:S01]  /*36c0*/  IMAD.MOV.U32 R4, RZ, RZ, R76 ;  /* 0x000000ffff047224 */ /* 0x003fe200078e004c */
[----:B------:R-:W-:Y:S01]  /*36d0*/  PRMT R36, R82, 0x5410, R81 ;  /* 0x0000541052247816 */ /* 0x000fe20000000051 */
[----:B------:R-:W-:Y:S01]  /*36e0*/  IMAD.MOV.U32 R5, RZ, RZ, R77 ;  /* 0x000000ffff057224 */ /* 0x000fe200078e004d */
[----:B------:R-:W-:Y:S01]  /*36f0*/  UISETP.NE.AND UP0, UPT, UR4, 0x3, UPT ;  /* 0x000000030400788c */ /* 0x000fe2000bf05270 */
        /* <DEDUP_REMOVED lines=24> */
.L_x_3625:
[----:B------:R-:W-:Y:S01]  /*3880*/  IMAD R68, R23, 0x8, R2 ;  /* 0x0000000817447824 */ /* 0x000fe200078e0202 */
[----:B------:R-:W-:Y:S01]  /*3890*/  SHF.L.U32 R80, R158, 0x1f, RZ ;  /* 0x0000001f9e507819 */ /* 0x000fe200000006ff */
[----:B------:R-:W-:Y:S03]  /*38a0*/  BSSY B1, `(.L_x_3626) ;  /* 0x0000003000017945 */ /* 0x000fe60003800000 */
[----:B------:R-:W0:Y:S02]  /*38b0*/  SYNCS.PHASECHK.TRANS64.TRYWAIT P6, [R68+URZ+0x32490], R80 ;  /* 0x03249050440075a7 */ /* 0x000e2400080c017f */
[----:B0-----:R-:W-:Y:S05]  /*38c0*/  @!P6 BRA `(.L_x_3627) ;  /* 0x0000037800b0e947 */ /* 0x001fea0003800000 */
.L_x_4020:
[----:B------:R-:W-:Y:S05]  /*38d0*/  BSYNC B1 ;  /* 0x0000000000017941 */ /* 0x000fea0003800000 */
.L_x_3626:
        /* <DEDUP_REMOVED lines=19> */
[-C--:B------:R-:W-:Y:S01]  /*3a10*/  FMUL.FTZ R82, R6, R77.reuse ;  /* 0x0000004d06527220 */ /* 0x080fe20000410000 */
[----:B------:R-:W-:Y:S02]  /*3a20*/  HADD2.F32 R39, -RZ, R39.H0_H0 ;  /* 0x20000027ff277230 */ /* 0x000fe40000004100 */
[----:B------:R-:W-:Y:S01]  /*3a30*/  FMUL.FTZ R77, R5, R77 ;  /* 0x0000004d054d7220 */ /* 0x000fe20000410000 */
[----:B------:R-:W-:Y:S02]  /*3a40*/  HADD2.F32 R76, -RZ, R76.H0_H0 ;  /* 0x2000004cff4c7230 */ /* 0x000fe40000004100 */
[-C--:B------:R-:W-:Y:S01]  /*3a50*/  FMUL.FTZ R86, R38, R78.reuse ;  /* 0x0000004e26567220 */ /* 0x080fe20000410000 */
[----:B------:R-:W-:Y:S01]  /*3a60*/  FMUL.FTZ R85, R7, R78 ;  /* 0x0000004e07557220 */ /* 0x000fe20000410000 */
[-C--:B------:R-:W-:Y:S01]  /*3a70*/  FFMA.FTZ R82, R5, R39.reuse, -R82 ;  /* 0x0000002705527223 */ /* 0x080fe20000010852 */
[----:B------:R-:W-:Y:S01]  /*3a80*/  FFMA.FTZ R79, R6, R39, R77 ;  /* 0x00000027064f7223 */ /* 0x000fe2000001004d */
[----:B------:R-:W-:-:S02]  /*3a90*/  HADD2.F32 R5, -RZ, R4.H1_H1 ;  /* 0x30000004ff057230 */ /* 0x000fc40000004100 */
[-C--:B------:R-:W-:Y:S01]  /*3aa0*/  FFMA.FTZ R81, R7, R76.reuse, -R86 ;  /* 0x0000004c07517223 */ /* 0x080fe20000010856 */
[----:B------:R-:W-:Y:S01]  /*3ab0*/  FFMA.FTZ R88, R38, R76, R85 ;  /* 0x0000004c26587223 */ /* 0x000fe20000010055 */
[----:B------:R-:W-:Y:S02]  /*3ac0*/  HADD2.F32 R39, -RZ, R91.H0_H0 ;  /* 0x2000005bff277230 */ /* 0x000fe40000004100 */
[----:B------:R-:W-:Y:S02]  /*3ad0*/  HADD2.F32 R4, -RZ, R4.H0_H0 ;  /* 0x20000004ff047230 */ /* 0x000fe40000004100 */
[----:B------:R-:W-:Y:S02]  /*3ae0*/  HADD2.F32 R6, -RZ, R37.H1_H1 ;  /* 0x30000025ff067230 */ /* 0x000fe40000004100 */
[-C--:B------:R-:W-:Y:S01]  /*3af0*/  FMUL.FTZ R77, R5, R39.reuse ;  /* 0x00000027054d7220 */ /* 0x080fe20000410000 */
[----:B------:R-:W-:Y:S02]  /*3b00*/  HADD2.F32 R76, -RZ, R91.H1_H1 ;  /* 0x3000005bff4c7230 */ /* 0x000fe40000004100 */
[----:B------:R-:W-:Y:S01]  /*3b10*/  FMUL.FTZ R78, R4, R39 ;  /* 0x00000027044e7220 */ /* 0x000fe20000410000 */
[----:B------:R-:W-:-:S02]  /*3b20*/  HADD2.F32 R37, -RZ, R37.H0_H0 ;  /* 0x20000025ff257230 */ /* 0x000fc40000004100 */
[--C-:B------:R-:W-:Y:S02]  /*3b30*/  HADD2.F32 R7, -RZ, R87.reuse.H0_H0 ;  /* 0x20000057ff077230 */ /* 0x100fe40000004100 */
[-C--:B------:R-:W-:Y:S01]  /*3b40*/  FMUL.FTZ R86, R6, R76.reuse ;  /* 0x0000004c06567220 */ /* 0x080fe20000410000 */
        /* <DEDUP_REMOVED lines=10> */
.L_x_3633:
[----:B------:R-:W-:Y:S05]  /*3bf0*/  BSYNC B3 ;  /* 0x0000000000037941 */ /* 0x000fea0003800000 */
.L_x_3632:
[----:B--2---:R1:W-:Y:S02]  /*3c00*/  STG.E.128 desc[UR42][R14.64], R4 ;  /* 0x000000040e007986 */ /* 0x0043e4000c101d2a */
.L_x_3631:
[----:B------:R-:W-:Y:S05]  /*3c10*/  BSYNC B2 ;  /* 0x0000000000027941 */ /* 0x000fea0003800000 */
.L_x_3630:
[----:B------:R-:W-:Y:S05]  /*3c20*/  @P2 BRA `(.L_x_3629) ;  /* 0x0000000000bc2947 */ /* 0x000fea0003800000 */
[----:B-1----:R1:W2:Y:S01]  /*3c30*/  LDS.128 R4, [R83] ;  /* 0x0000000053047984 */ /* 0x0022a20000000c00 */
[----:B------:R-:W-:Y:S01]  /*3c40*/  ISETP.GE.AND P4, PT, R159, R73, PT ;  /* 0x000000499f00720c */ /* 0x000fe20003f86270 */
[----:B------:R-:W-:-:S12]  /*3c50*/  BSSY B2, `(.L_x_3634) ;  /* 0x000002b000027945 */ /* 0x000fd80003800000 */
[----:B-1----:R-:W-:Y:S05]  /*3c60*/  @P4 BRA `(.L_x_3635) ;  /* 0x0000000000a44947 */ /* 0x002fea0003800000 */
[--C-:B------:R-:W-:Y:S01]  /*3c70*/  SHF.R.U64 R39, R70, 0x10, R71.reuse ;  /* 0x0000001046277819 */ /* 0x100fe20000001247 */
[----:B--2---:R-:W-:Y:S01]  /*3c80*/  IMAD.MOV.U32 R37, RZ, RZ, R6 ;  /* 0x000000ffff257224 */ /* 0x004fe200078e0006 */
[----:B------:R-:W-:Y:S01]  /*3c90*/  SHF.R.U32.HI R70, RZ, 0x10, R71 ;  /* 0x00000010ff467819 */ /* 0x000fe20000011647 */
[----:B------:R-:W-:Y:S01]  /*3ca0*/  HADD2.F32 R6, -RZ, R5.H1_H1 ;  /* 0x30000005ff067230 */ /* 0x000fe20000004100 */
[--C-:B------:R-:W-:Y:S01]  /*3cb0*/  SHF.R.U64 R71, R74, 0x10, R75.reuse ;  /* 0x000000104a477819 */ /* 0x100fe2000000124b */
[----:B------:R-:W-:Y:S01]  /*3cc0*/  HADD2.F32 R38, -RZ, R7.H1_H1 ;  /* 0x30000007ff267230 */ /* 0x000fe20000004100 */
[----:B------:R-:W-:Y:S01]  /*3cd0*/  SHF.R.U32.HI R74, RZ, 0x10, R75 ;  /* 0x00000010ff4a7819 */ /* 0x000fe2000001164b */
[----:B------:R-:W-:Y:S02]  /*3ce0*/  HADD2.F32 R5, -RZ, R5.H0_H0 ;  /* 0x20000005ff057230 */ /* 0x000fe40000004100 */
        /* <DEDUP_REMOVED lines=11> */
[----:B------:R-:W-:Y:S01]  /*3da0*/  FFMA.FTZ R77, R38, R70, R77 ;  /* 0x00000046264d7223 */ /* 0x000fe2000001004d */
[----:B------:R-:W-:-:S02]  /*3db0*/  HADD2.F32 R38, -RZ, R90.H0_H0 ;  /* 0x2000005aff267230 */ /* 0x000fc40000004100 */
[----:B------:R-:W-:Y:S01]  /*3dc0*/  FFMA.FTZ R78, R7, R70, -R78 ;  /* 0x00000046074e7223 */ /* 0x000fe2000001084e */
[----:B------:R-:W-:Y:S02]  /*3dd0*/  HADD2.F32 R39, -RZ, R90.H1_H1 ;  /* 0x3000005aff277230 */ /* 0x000fe40000004100 */
[--C-:B------:R-:W-:Y:S02]  /*3de0*/  HADD2.F32 R5, -RZ, R4.reuse.H1_H1 ;  /* 0x30000004ff057230 */ /* 0x100fe40000004100 */
[--C-:B------:R-:W-:Y:S02]  /*3df0*/  HADD2.F32 R6, -RZ, R37.reuse.H1_H1 ;  /* 0x30000025ff067230 */ /* 0x100fe40000004100 */
[----:B------:R-:W-:Y:S02]  /*3e00*/  HADD2.F32 R4, -RZ, R4.H0_H0 ;  /* 0x20000004ff047230 */ /* 0x000fe40000004100 */
[----:B------:R-:W-:Y:S01]  /*3e10*/  FMUL.FTZ R71, R5, R38 ;  /* 0x0000002605477220 */ /* 0x000fe20000410000 */
[----:B------:R-:W-:-:S02]  /*3e20*/  HADD2.F32 R37, -RZ, R37.H0_H0 ;  /* 0x20000025ff257230 */ /* 0x000fc40000004100 */
[-C--:B------:R-:W-:Y:S01]  /*3e30*/  FMUL.FTZ R70, R6, R39.reuse ;  /* 0x0000002706467220 */ /* 0x080fe20000410000 */
[--C-:B------:R-:W-:Y:S02]  /*3e40*/  HADD2.F32 R7, -RZ, R36.reuse.H1_H1 ;  /* 0x30000024ff077230 */ /* 0x100fe40000004100 */
[C---:B------:R-:W-:Y:S01]  /*3e50*/  FMUL.FTZ R38, R4.reuse, R38 ;  /* 0x0000002604267220 */ /* 0x040fe20000410000 */
        /* <DEDUP_REMOVED lines=10> */
.L_x_3635:
[----:B------:R-:W-:Y:S05]  /*3f00*/  BSYNC B2 ;  /* 0x0000000000027941 */ /* 0x000fea0003800000 */
.L_x_3634:
[----:B--2---:R2:W-:Y:S02]  /*3f10*/  STG.E.128 desc[UR42][R14.64+0x40], R4 ;  /* 0x000040040e007986 */ /* 0x0045e4000c101d2a */
.L_x_3629:
[----:B------:R-:W-:Y:S05]  /*3f20*/  BSYNC B1 ;  /* 0x0000000000017941 */ /* 0x000fea0003800000 */
.L_x_3628:
        /* <DEDUP_REMOVED lines=22> */
[C---:B------:R-:W-:Y:S01]  /*4090*/  FMUL.FTZ R25, R5.reuse, R25 ;  /* 0x0000001905197220 */ /* 0x040fe20000410000 */
[----:B------:R-:W-:Y:S01]  /*40a0*/  FFMA.FTZ R38, R5, R24, -R38 ;  /* 0x0000001805267223 */ /* 0x000fe20000010826 */
[----:B------:R-:W-:Y:S01]  /*40b0*/  FMUL.FTZ R36, R7, R36 ;  /* 0x0000002407247220 */ /* 0x000fe20000410000 */
[----:B------:R-:W-:-:S02]  /*40c0*/  HADD2.F32 R5, -RZ, R4.H1_H1 ;  /* 0x30000004ff057230 */ /* 0x000fc40000004100 */
[----:B------:R-:W-:Y:S01]  /*40d0*/  FFMA.FTZ R70, R7, R26, -R70 ;  /* 0x0000001a07467223 */ /* 0x000fe20000010846 */
[--C-:B------:R-:W-:Y:S02]  /*40e0*/  HADD2.F32 R7, -RZ, R35.reuse.H1_H1 ;  /* 0x30000023ff077230 */ /* 0x100fe40000004100 */
[----:B------:R-:W-:Y:S01]  /*40f0*/  FFMA.FTZ R37, R6, R24, R25 ;  /* 0x0000001806257223 */ /* 0x000fe20000010019 */
[----:B------:R-:W-:Y:S02]  /*4100*/  HADD2.F32 R35, -RZ, R35.H0_H0 ;  /* 0x20000023ff237230 */ /* 0x000fe40000004100 */
[----:B------:R-:W-:Y:S01]  /*4110*/  FFMA.FTZ R39, R15, R26, R36 ;  /* 0x0000001a0f277223 */ /* 0x000fe20000010024 */
[----:B------:R-:W-:Y:S02]  /*4120*/  HADD2.F32 R4, -RZ, R4.H0_H0 ;  /* 0x20000004ff047230 */ /* 0x000fe40000004100 */
[----:B------:R-:W-:Y:S02]  /*4130*/  HADD2.F32 R25, -RZ, R34.H1_H1 ;  /* 0x30000022ff197230 */ /* 0x000fe40000004100 */
[----:B------:R-:W-:Y:S01]  /*4140*/  FMUL.FTZ R27, R5, R35 ;  /* 0x00000023051b7220 */ /* 0x000fe20000410000 */
[----:B------:R-:W-:-:S02]  /*4150*/  HADD2.F32 R6, -RZ, R14.H1_H1 ;  /* 0x3000000eff067230 */ /* 0x000fc40000004100 */
[C---:B------:R-:W-:Y:S01]  /*4160*/  FMUL.FTZ R24, R4.reuse, R35 ;  /* 0x0000002304187220 */ /* 0x040fe20000410000 */
[----:B------:R-:W-:Y:S02]  /*4170*/  HADD2.F32 R14, -RZ, R14.H0_H0 ;  /* 0x2000000eff0e7230 */ /* 0x000fe40000004100 */
[----:B------:R-:W-:Y:S01]  /*4180*/  FFMA.FTZ R27, R4, R7, -R27 ;  /* 0x00000007041b7223 */ /* 0x000fe2000001081b */
[----:B------:R-:W-:Y:S02]  /*4190*/  HADD2.F32 R15, -RZ, R34.H0_H0 ;  /* 0x20000022ff0f7230 */ /* 0x000fe40000004100 */
[----:B------:R-:W-:Y:S01]  /*41a0*/  FMUL.FTZ R35, R6, R25 ;  /* 0x0000001906237220 */ /* 0x000fe20000410000 */
[----:B------:R-:W-:Y:S01]  /*41b0*/  FFMA.FTZ R24, R5, R7, R24 ;  /* 0x0000000705187223 */ /* 0x000fe20000010018 */
[C---:B------:R-:W-:Y:S01]  /*41c0*/  FMUL.FTZ R25, R14.reuse, R25 ;  /* 0x000000190e197220 */ /* 0x040fe20000410000 */
[----:B------:R-:W-:Y:S01]  /*41d0*/  F2FP.F16.F32.PACK_AB R5, R37, R38 ;  /* 0x000000262505723e */ /* 0x000fe200000000ff */
[-C--:B------:R-:W-:Y:S01]  /*41e0*/  FFMA.FTZ R35, R14, R15.reuse, -R35 ;  /* 0x0000000f0e237223 */ /* 0x080fe20000010823 */
[----:B------:R-:W-:Y:S01]  /*41f0*/  F2FP.F16.F32.PACK_AB R7, R39, R70 ;  /* 0x000000462707723e */ /* 0x000fe200000000ff */
[----:B------:R-:W-:Y:S01]  /*4200*/  FFMA.FTZ R6, R6, R15, R25 ;  /* 0x0000000f06067223 */ /* 0x000fe20000010019 */
[----:B------:R-:W-:-:S04]  /*4210*/  F2FP.F16.F32.PACK_AB R4, R24, R27 ;  /* 0x0000001b1804723e */ /* 0x000fc800000000ff */
[----:B------:R-:W-:-:S07]  /*4220*/  F2FP.F16.F32.PACK_AB R6, R6, R35 ;  /* 0x000000230606723e */ /* 0x000fce00000000ff */
.L_x_3640:
[----:B------:R-:W-:Y:S05]  /*4230*/  BSYNC B2 ;  /* 0x0000000000027941 */ /* 0x000fea0003800000 */
.L_x_3639:
[----:B--2---:R3:W-:Y:S02]  /*4240*/  STG.E.128 desc[UR42][R12.64], R4 ;  /* 0x000000040c007986 */ /* 0x0047e4000c101d2a */
.L_x_3638:
[----:B------:R-:W-:Y:S05]  /*4250*/  BSYNC B1 ;  /* 0x0000000000017941 */ /* 0x000fea0003800000 */
.L_x_3637:
[----:B------:R-:W-:Y:S05]  /*4260*/  @P2 BRA `(.L_x_3636) ;  /* 0x0000001c00282947 */ /* 0x000fea0003800000 */
[----:B-123--:R1:W2:Y:S01]  /*4270*/  LDS.128 R4, [R83+0x2000] ;  /* 0x0020000053047984 */ /* 0x00e2a20000000c00 */
        /* <DEDUP_REMOVED lines=44> */
.L_x_3642:
[----:B------:R-:W-:Y:S05]  /*4540*/  BSYNC B1 ;  /* 0x0000000000017941 */ /* 0x000fea0003800000 */
.L_x_3641:
[----:B--2---:R1:W-:Y:S01]  /*4550*/  STG.E.128 desc[UR42][R12.64+0x40], R4 ;  /* 0x000040040c007986 */ /* 0x0043e2000c101d2a */
[----:B------:R-:W-:Y:S05]  /*4560*/  BRA `(.L_x_3636) ;  /* 0x0000001800687947 */ /* 0x000fea0003800000 */
.L_x_3620:
[-C--:B------:R-:W-:Y:S01]  /*4570*/  ISETP.GE.AND P3, PT, R22, R72.reuse, PT ;  /* 0x000000481600720c */ /* 0x080fe20003f66270 */
[----:B------:R-:W-:Y:S01]  /*4580*/  BSSY B1, `(.L_x_3643) ;  /* 0x000002a000017945 */ /* 0x000fe20003800000 */
[----:B------:R-:W-:Y:S02]  /*4590*/  ISETP.GE.AND P4, PT, R156, R72, PT ;  /* 0x000000489c00720c */ /* 0x000fe40003f86270 */
[----:B------:R-:W-:Y:S02]  /*45a0*/  CS2R R10, SRZ ;  /* 0x00000000000a7805 */ /* 0x000fe4000001ff00 */
[CC--:B------:R-:W-:Y:S02]  /*45b0*/  ISETP.GE.OR P3, PT, R152.reuse, R73.reuse, P3 ;  /* 0x000000499800720c */ /* 0x0c0fe40001f66670 */
[----:B------:R-:W-:Y:S02]  /*45c0*/  CS2R R6, SRZ ;  /* 0x0000000000067805 */ /* 0x000fe4000001ff00 */
[----:B------:R-:W-:-:S02]  /*45d0*/  ISETP.GE.OR P4, PT, R152, R73, P4 ;  /* 0x000000499800720c */ /* 0x000fc40002786670 */
[----:B------:R-:W-:Y:S02]  /*45e0*/  CS2R R4, SRZ ;  /* 0x0000000000047805 */ /* 0x000fe4000001ff00 */
[----:B------:R-:W-:Y:S02]  /*45f0*/  CS2R R14, SRZ ;  /* 0x00000000000e7805 */ /* 0x000fe4000001ff00 */
[----:B------:R-:W-:Y:S02]  /*4600*/  CS2R R8, SRZ ;  /* 0x0000000000087805 */ /* 0x000fe4000001ff00 */
[----:B------:R-:W-:Y:S02]  /*4610*/  CS2R R26, SRZ ;  /* 0x00000000001a7805 */ /* 0x000fe4000001ff00 */
[----:B------:R-:W-:Y:S01]  /*4620*/  CS2R R12, SRZ ;  /* 0x00000000000c7805 */ /* 0x000fe2000001ff00 */
[----:B------:R-:W-:Y:S06]  /*4630*/  @P3 BRA `(.L_x_3644) ;  /* 0x0000000000783947 */ /* 0x000fec0003800000 */
[C---:B------:R-:W-:Y:S01]  /*4640*/  IMAD R4, R157.reuse, R38, RZ ;  /* 0x000000269d047224 */ /* 0x040fe200078e02ff */
[----:B------:R-:W-:Y:S01]  /*4650*/  ULDC.64 UR4, c[0x0][0x3e8] ;  /* 0x0000fa0000047ab9 */ /* 0x000fe20000000a00 */
[----:B------:R-:W-:Y:S01]  /*4660*/  IMAD R6, R157, R36, RZ ;  /* 0x000000249d067224 */ /* 0x000fe200078e02ff */
[----:B------:R-:W-:Y:S01]  /*4670*/  ULDC.64 UR6, c[0x0][0x400] ;  /* 0x0001000000067ab9 */ /* 0x000fe20000000a00 */
[----:B------:R-:W-:-:S04]  /*4680*/  IMAD.WIDE.U32 R12, R22, R38, R78 ;  /* 0x00000026160c7225 */ /* 0x000fc800078e004e */
[C---:B------:R-:W-:Y:S02]  /*4690*/  IMAD R7, R22.reuse, R39, R4 ;  /* 0x0000002716077224 */ /* 0x040fe400078e0204 */
[----:B------:R-:W-:Y:S02]  /*46a0*/  IMAD R15, R22, R37, R6 ;  /* 0x00000025160f7224 */ /* 0x000fe400078e0206 */
[----:B------:R-:W-:Y:S02]  /*46b0*/  IMAD.IADD R13, R7, 0x1, R13 ;  /* 0x00000001070d7824 */ /* 0x000fe400078e020d */
[----:B------:R-:W-:Y:S02]  /*46c0*/  IMAD R6, R0, R38, RZ ;  /* 0x0000002600067224 */ /* 0x000fe400078e02ff */
[----:B------:R-:W-:-:S04]  /*46d0*/  IMAD.WIDE.U32 R4, R22, R36, R78 ;  /* 0x0000002416047225 */ /* 0x000fc800078e004e */
[C---:B------:R-:W-:Y:S02]  /*46e0*/  IMAD R7, R44.reuse, R39, R6 ;  /* 0x000000272c077224 */ /* 0x040fe400078e0206 */
[----:B------:R-:W-:-:S04]  /*46f0*/  IMAD.WIDE.U32 R12, R44, R38, R12 ;  /* 0x000000262c0c7225 */ /* 0x000fc800078e000c */
[----:B------:R-:W-:Y:S02]  /*4700*/  IMAD.IADD R5, R15, 0x1, R5 ;  /* 0x000000010f057824 */ /* 0x000fe400078e0205 */
[-C--:B------:R-:W-:Y:S02]  /*4710*/  IMAD R14, R0, R36.reuse, RZ ;  /* 0x00000024000e7224 */ /* 0x080fe400078e02ff */
[----:B------:R-:W-:Y:S02]  /*4720*/  IMAD.IADD R13, R7, 0x1, R13 ;  /* 0x00000001070d7824 */ /* 0x000fe400078e020d */
[C---:B------:R-:W-:Y:S02]  /*4730*/  IMAD R15, R44.reuse, R37, R14 ;  /* 0x000000252c0f7224 */ /* 0x040fe400078e020e */
[----:B------:R-:W-:-:S04]  /*4740*/  IMAD.WIDE.U32 R4, R44, R36, R4 ;  /* 0x000000242c047225 */ /* 0x000fc800078e0004 */
[----:B------:R-:W-:Y:S02]  /*4750*/  IMAD R7, R80, 0x60, RZ ;  /* 0x0000006050077824 */ /* 0x000fe400078e02ff */
[----:B------:R-:W-:-:S04]  /*4760*/  IMAD.WIDE.U32 R12, R34, 0x60, R12 ;  /* 0x00000060220c7825 */ /* 0x000fc800078e000c */
[----:B------:R-:W-:Y:S01]  /*4770*/  IMAD.IADD R5, R15, 0x1, R5 ;  /* 0x000000010f057824 */ /* 0x000fe200078e0205 */
[----:B------:R-:W-:Y:S01]  /*4780*/  LEA R6, P3, R12, UR4, 0x1 ;  /* 0x000000040c067c11 */ /* 0x000fe2000f8608ff */
[----:B------:R-:W-:Y:S02]  /*4790*/  IMAD.IADD R7, R7, 0x1, R13 ;  /* 0x0000000107077824 */ /* 0x000fe400078e020d */
[----:B------:R-:W-:Y:S02]  /*47a0*/  IMAD R15, R68, 0x60, RZ ;  /* 0x00000060440f7824 */ /* 0x000fe400078e02ff */
[----:B------:R-:W-:Y:S01]  /*47b0*/  IMAD.WIDE.U32 R4, R32, 0x60, R4 ;  /* 0x0000006020047825 */ /* 0x000fe200078e0004 */
[----:B------:R-:W-:-:S03]  /*47c0*/  LEA.HI.X R7, R12, UR5, R7, 0x1, P3 ;  /* 0x000000050c077c11 */ /* 0x000fc600098f0c07 */
[----:B------:R-:W-:Y:S01]  /*47d0*/  IMAD.IADD R5, R15, 0x1, R5 ;  /* 0x000000010f057824 */ /* 0x000fe200078e0205 */
[----:B------:R-:W-:-:S04]  /*47e0*/  LEA R12, P3, R4, UR6, 0x1 ;  /* 0x00000006040c7c11 */ /* 0x000fc8000f8608ff */
[----:B------:R-:W-:Y:S02]  /*47f0*/  LEA.HI.X R13, R4, UR7, R5, 0x1, P3 ;  /* 0x00000007040d7c11 */ /* 0x000fe400098f0c05 */
[----:B------:R-:W5:Y:S04]  /*4800*/  LDG.E.128 R4, desc[UR42][R6.64] ;  /* 0x0000002a06047981 */ /* 0x000f68000c1e1d00 */
[----:B------:R-:W5:Y:S03]  /*4810*/  LDG.E.128 R12, desc[UR42][R12.64] ;  /* 0x0000002a0c0c7981 */ /* 0x000f66000c1e1d00 */
.L_x_3644:
[----:B------:R-:W-:Y:S05]  /*4820*/  BSYNC B1 ;  /* 0x0000000000017941 */ /* 0x000fea0003800000 */
.L_x_3643:
[----:B------:R-:W-:Y:S01]  /*4830*/  BSSY B1, `(.L_x_3645) ;  /* 0x0000029000017945 */ /* 0x000fe20003800000 */
[----:B-----5:R-:W-:Y:S01]  /*4840*/  IMAD.MOV.U32 R83, RZ, RZ, R6 ;  /* 0x000000ffff537224 */ /* 0x020fe200078e0006 */
[----:B------:R-:W-:Y:S01]  /*4850*/  CS2R R24, SRZ ;  /* 0x0000000000187805 */ /* 0x000fe2000001ff00 */
[----:B------:R-:W-:Y:S01]  /*4860*/  IMAD.MOV.U32 R84, RZ, RZ, R7 ;  /* 0x000000ffff547224 */ /* 0x000fe200078e0007 */
[----:B------:R-:W-:Y:S06]  /*4870*/  @P4 BRA `(.L_x_3646) ;  /* 0x0000000000904947 */ /* 0x000fec0003800000 */
[CC--:B------:R-:W-:Y:S01]  /*4880*/  IMAD R8, R157.reuse, R38.reuse, RZ ;  /* 0x000000269d087224 */ /* 0x0c0fe200078e02ff */
[----:B------:R-:W-:Y:S01]  /*4890*/  SHF.L.U64.HI R9, R38, 0x6, R39 ;  /* 0x0000000626097819 */ /* 0x000fe20000010227 */
[----:B------:R-:W-:Y:S01]  /*48a0*/  IMAD R10, R0, R38, RZ ;  /* 0x00000026000a7224 */ /* 0x000fe200078e02ff */
[----:B------:R-:W-:Y:S01]  /*48b0*/  SHF.L.U64.HI R25, R36, 0x6, R37 ;  /* 0x0000000624197819 */ /* 0x000fe20000010225 */
[----:B------:R-:W-:Y:S01]  /*48c0*/  IMAD R24, R157, R36, RZ ;  /* 0x000000249d187224 */ /* 0x000fe200078e02ff */
[----:B------:R-:W-:Y:S01]  /*48d0*/  ULDC.64 UR4, c[0x0][0x3e8] ;  /* 0x0000fa0000047ab9 */ /* 0x000fe20000000a00 */
[-C--:B------:R-:W-:Y:S01]  /*48e0*/  IMAD R27, R22, R39.reuse, R8 ;  /* 0x00000027161b7224 */ /* 0x080fe200078e0208 */
[----:B------:R-:W-:Y:S01]  /*48f0*/  ULDC.64 UR6, c[0x0][0x400] ;  /* 0x0001000000067ab9 */ /* 0x000fe20000000a00 */
[----:B------:R-:W-:Y:S02]  /*4900*/  IMAD R39, R44, R39, R10 ;  /* 0x000000272c277224 */ /* 0x000fe400078e020a */
[----:B------:R-:W-:-:S04]  /*4910*/  IMAD.WIDE.U32 R10, R22, R38, R78 ;  /* 0x00000026160a7225 */ /* 0x000fc800078e004e */
[----:B------:R-:W-:-:S04]  /*4920*/  IMAD.WIDE.U32 R78, R22, R36, R78 ;  /* 0x00000024164e7225 */ /* 0x000fc800078e004e */
[----:B------:R-:W-:Y:S02]  /*4930*/  IMAD R33, R22, R37, R24 ;  /* 0x0000002516217224 */ /* 0x000fe400078e0218 */
[----:B------:R-:W-:Y:S02]  /*4940*/  IMAD.SHL.U32 R8, R38, 0x40, RZ ;  /* 0x0000004026087824 */ /* 0x000fe400078e00ff */
[----:B------:R-:W-:Y:S02]  /*4950*/  IMAD.SHL.U32 R24, R36, 0x40, RZ ;  /* 0x0000004024187824 */ /* 0x000fe400078e00ff */
[----:B------:R-:W-:Y:S02]  /*4960*/  IMAD.IADD R11, R27, 0x1, R11 ;  /* 0x000000011b0b7824 */ /* 0x000fe400078e020b */
[----:B------:R-:W-:Y:S02]  /*4970*/  IMAD.IADD R79, R33, 0x1, R79 ;  /* 0x00000001214f7824 */ /* 0x000fe400078e024f */
[----:B------:R-:W-:-:S04]  /*4980*/  IMAD.WIDE.U32 R8, R34, 0x60, R8 ;  /* 0x0000006022087825 */ /* 0x000fc800078e0008 */
[----:B------:R-:W-:-:S04]  /*4990*/  IMAD.WIDE.U32 R24, R32, 0x60, R24 ;  /* 0x0000006020187825 */ /* 0x000fc800078e0018 */
[----:B------:R-:W-:Y:S02]  /*49a0*/  IMAD R27, R80, 0x60, RZ ;  /* 0x00000060501b7824 */ /* 0x000fe400078e02ff */
[----:B------:R-:W-:Y:S02]  /*49b0*/  IMAD R26, R0, R36, RZ ;  /* 0x00000024001a7224 */ /* 0x000fe400078e02ff */
[----:B------:R-:W-:-:S04]  /*49c0*/  IMAD.WIDE.U32 R10, R44, R38, R10 ;  /* 0x000000262c0a7225 */ /* 0x000fc800078e000a */
[----:B------:R-:W-:Y:S02]  /*49d0*/  IMAD R33, R68, 0x60, RZ ;  /* 0x0000006044217824 */ /* 0x000fe400078e02ff */
[----:B------:R-:W-:-:S04]  /*49e0*/  IMAD.WIDE.U32 R78, R44, R36, R78 ;  /* 0x000000242c4e7225 */ /* 0x000fc800078e004e */
[----:B------:R-:W-:Y:S02]  /*49f0*/  IMAD R26, R44, R37, R26 ;  /* 0x000000252c1a7224 */ /* 0x000fe400078e021a */
[----:B------:R-:W-:Y:S01]  /*4a00*/  IMAD.IADD R27, R27, 0x1, R9 ;  /* 0x000000011b1b7824 */ /* 0x000fe200078e0209 */
[----:B------:R-:W-:Y:S01]  /*4a10*/  IADD3 R9, P3, R8, R10, RZ ;  /* 0x0000000a08097210 */ /* 0x000fe20007f7e0ff */
[----:B------:R-:W-:Y:S01]  /*4a20*/  IMAD.IADD R33, R33, 0x1, R25 ;  /* 0x0000000121217824 */ /* 0x000fe200078e0219 */
[----:B------:R-:W-:Y:S02]  /*4a30*/  IADD3 R25, P4, R24, R78, RZ ;  /* 0x0000004e18197210 */ /* 0x000fe40007f9e0ff */
[----:B------:R-:W-:Y:S02]  /*4a40*/  IADD3.X R10, R27, R39, R11, P3, !PT ;  /* 0x000000271b0a7210 */ /* 0x000fe40001ffe40b */
[----:B------:R-:W-:Y:S02]  /*4a50*/  IADD3.X R78, R33, R26, R79, P4, !PT ;  /* 0x0000001a214e7210 */ /* 0x000fe400027fe44f */
[----:B------:R-:W-:-:S02]  /*4a60*/  LEA R8, P3, R9, UR4, 0x1 ;  /* 0x0000000409087c11 */ /* 0x000fc4000f8608ff */
[----:B------:R-:W-:Y:S02]  /*4a70*/  LEA R24, P4, R25, UR6, 0x1 ;  /* 0x0000000619187c11 */ /* 0x000fe4000f8808ff */
[----:B------:R-:W-:Y:S02]  /*4a80*/  LEA.HI.X R9, R9, UR5, R10, 0x1, P3 ;  /* 0x0000000509097c11 */ /* 0x000fe400098f0c0a */
[----:B------:R-:W-:-:S04]  /*4a90*/  LEA.HI.X R25, R25, UR7, R78, 0x1, P4 ;  /* 0x0000000719197c11 */ /* 0x000fc8000a0f0c4e */
[----:B------:R-:W5:Y:S04]  /*4aa0*/  LDG.E.128 R8, desc[UR42][R8.64] ;  /* 0x0000002a08087981 */ /* 0x000f68000c1e1d00 */
[----:B------:R-:W5:Y:S02]  /*4ab0*/  LDG.E.128 R24, desc[UR42][R24.64] ;  /* 0x0000002a18187981 */ /* 0x000f64000c1e1d00 */
.L_x_3646:
[----:B------:R-:W-:Y:S05]  /*4ac0*/  BSYNC B1 ;  /* 0x0000000000017941 */ /* 0x000fea0003800000 */
.L_x_3645:
[----:B------:R-:W-:Y:S01]  /*4ad0*/  ULOP3.LUT UR4, UR38, 0x1, URZ, 0xfc, !UPT ;  /* 0x0000000126047892 */ /* 0x000fe2000f8efc3f */
[----:B------:R-:W-:Y:S01]  /*4ae0*/  IMAD.MOV.U32 R32, RZ, RZ, R4 ;  /* 0x000000ffff207224 */ /* 0x000fe200078e0004 */
[----:B------:R-:W-:Y:S01]  /*4af0*/  PRMT R93, R93, 0x5410, R83 ;  /* 0x000054105d5d7816 */ /* 0x000fe20000000053 */
[----:B------:R-:W-:Y:S01]  /*4b00*/  IMAD.MOV.U32 R33, RZ, RZ, R5 ;  /* 0x000000ffff217224 */ /* 0x000fe200078e0005 */
[----:B------:R-:W-:Y:S01]  /*4b10*/  UISETP.NE.AND UP0, UPT, UR4, 0x3, UPT ;  /* 0x000000030400788c */ /* 0x000fe2000bf05270 */
[----:B------:R-:W-:Y:S01]  /*4b20*/  IMAD.MOV.U32 R34, RZ, RZ, R14 ;  /* 0x000000ffff227224 */ /* 0x000fe200078e000e */
[----:B------:R-:W-:Y:S01]  /*4b30*/  PRMT R95, R32, 0x5410, R84 ;  /* 0x00005410205f7816 */ /* 0x000fe20000000054 */
[----:B------:R-:W-:Y:S01]  /*4b40*/  IMAD.MOV.U32 R32, RZ, RZ, R15 ;  /* 0x000000ffff207224 */ /* 0x000fe200078e000f */
[----:B------:R-:W-:Y:S01]  /*4b50*/  PRMT R96, R33, 0x7610, R96 ;  /* 0x0000761021607816 */ /* 0x000fe20000000060 */
[----:B------:R-:W-:Y:S01]  /*4b60*/  IMAD.MOV.U32 R33, RZ, RZ, R12 ;  /* 0x000000ffff217224 */ /* 0x000fe200078e000c */
[----:B------:R-:W-:Y:S01]  /*4b70*/  PRMT R93, R34, 0x7610, R93 ;  /* 0x00007610225d7816 */ /* 0x000fe2000000005d */
[----:B------:R-:W-:Y:S01]  /*4b80*/  IMAD.MOV.U32 R34, RZ, RZ, R13 ;  /* 0x000000ffff227224 */ /* 0x000fe200078e000d */
[----:B------:R-:W-:Y:S01]  /*4b90*/  PLOP3.LUT P3, PT, PT, PT, UP0, 0x80, 0x0 ;  /* 0x000000000000781c */ /* 0x000fe20003f6f008 */
[----:B-----5:R-:W-:Y:S01]  /*4ba0*/  IMAD.MOV.U32 R35, RZ, RZ, R10 ;  /* 0x000000ffff237224 */ /* 0x020fe200078e000a */
[----:B------:R-:W-:Y:S01]  /*4bb0*/  PRMT R101, R32, 0x5410, R33 ;  /* 0x0000541020657816 */ /* 0x000fe20000000021 */
[----:B------:R-:W-:Y:S01]  /*4bc0*/  IMAD.MOV.U32 R32, RZ, RZ, R11 ;  /* 0x000000ffff207224 */ /* 0x000fe200078e000b */
[----:B------:R-:W-:Y:S01]  /*4bd0*/  PRMT R97, R34, 0x7610, R97 ;  /* 0x0000761022617816 */ /* 0x000fe20000000061 */
[----:B------:R-:W-:Y:S01]  /*4be0*/  IMAD.MOV.U32 R33, RZ, RZ, R8 ;  /* 0x000000ffff217224 */ /* 0x000fe200078e0008 */
[----:B------:R-:W-:Y:S01]  /*4bf0*/  PRMT R88, R35, 0x7610, R88 ;  /* 0x0000761023587816 */ /* 0x000fe20000000058 */
[----:B------:R-:W-:Y:S01]  /*4c00*/  IMAD.MOV.U32 R34, RZ, RZ, R9 ;  /* 0x000000ffff227224 */ /* 0x000fe200078e0009 */
[----:B------:R-:W-:Y:S01]  /*4c10*/  ISETP.GE.AND P4, PT, R152, R73, PT ;  /* 0x000000499800720c */ /* 0x000fe20003f86270 */
[----:B------:R-:W-:Y:S01]  /*4c20*/  IMAD.MOV.U32 R35, RZ, RZ, R25 ;  /* 0x000000ffff237224 */ /* 0x000fe200078e0019 */
        /* <DEDUP_REMOVED lines=9> */
[----:B------:R-:W-:Y:S06]  /*4cc0*/  @!P3 BRA `(.L_x_3647) ;  /* 0x000000000004b947 */ /* 0x000fec0003800000 */
[----:B------:R-:W-:Y:S01]  /*4cd0*/  BPT.TRAP 0x1 ;  /* 0x000000040000795c */ /* 0x000fe20000300000 */
.L_x_3647:
[----:B------:R-:W-:Y:S01]  /*4ce0*/  IMAD R68, R23, 0x8, R2 ;  /* 0x0000000817447824 */ /* 0x000fe200078e0202 */
[----:B------:R-:W-:Y:S01]  /*4cf0*/  SHF.L.U32 R80, R158, 0x1f, RZ ;  /* 0x0000001f9e507819 */ /* 0x000fe200000006ff */
[----:B------:R-:W-:Y:S01]  /*4d00*/  BSSY B1, `(.L_x_3648) ;  /* 0x0000004000017945 */ /* 0x000fe20003800000 */
[----:B------:R-:W-:Y:S02]  /*4d10*/  IMAD.SHL.U32 R73, R73, 0x2, RZ ;  /* 0x0000000249497824 */ /* 0x000fe400078e00ff */
[----:B------:R-:W0:Y:S02]  /*4d20*/  SYNCS.PHASECHK.TRANS64.TRYWAIT P5, [R68+URZ+0x32490], R80 ;  /* 0x03249050440075a7 */ /* 0x000e2400080a017f */
[----:B0-----:R-:W-:Y:S05]  /*4d30*/  @!P5 BRA `(.L_x_3649) ;  /* 0x0000036400a8d947 */ /* 0x001fea0003800000 */
.L_x_4021:
[----:B------:R-:W-:Y:S05]  /*4d40*/  BSYNC B1 ;  /* 0x0000000000017941 */ /* 0x000fea0003800000 */
.L_x_3648:
[----:B------:R-:W-:Y:S01]  /*4d50*/  ISETP.GE.OR P5, PT, R22, R72, P1 ;  /* 0x000000481600720c */ /* 0x000fe20000fa6670 */
[----:B------:R-:W-:-:S12]  /*4d60*/  BSSY B1, `(.L_x_3650) ;  /* 0x000007e000017945 */ /* 0x000fd80003800000 */
[----:B------:R-:W-:Y:S05]  /*4d70*/  @P5 BRA `(.L_x_3651) ;  /* 0x0000000400f05947 */ /* 0x000fea0003800000 */
[----:B------:R-:W1:Y:S01]  /*4d80*/  LDC R84, c[0x0][0x2f4] ;  /* 0x0000bd00ff547b82 */ /* 0x000e620000000800 */
[----:B------:R-:W-:Y:S01]  /*4d90*/  IMAD.MOV.U32 R32, RZ, RZ, R74 ;  /* 0x000000ffff207224 */ /* 0x000fe200078e004a */
[----:B------:R-:W-:Y:S01]  /*4da0*/  BSSY B2, `(.L_x_3652) ;  /* 0x000006d000027945 */ /* 0x000fe20003800000 */
[----:B------:R-:W-:Y:S02]  /*4db0*/  IMAD.MOV.U32 R33, RZ, RZ, R81 ;  /* 0x000000ffff217224 */ /* 0x000fe400078e0051 */
[----:B------:R-:W-:Y:S02]  /*4dc0*/  IMAD.SHL.U32 R35, R62, 0x8, RZ ;  /* 0x000000083e237824 */ /* 0x000fe400078e00ff */
[----:B------:R-:W-:-:S03]  /*4dd0*/  IMAD.WIDE.U32 R78, R22, R76, R32 ;  /* 0x0000004c164e7225 */ /* 0x000fc600078e0020 */
[----:B------:R-:W-:Y:S01]  /*4de0*/  SHF.R.S32.HI R83, RZ, 0x1f, R35 ;  /* 0x0000001fff537819 */ /* 0x000fe20000011423 */
[----:B------:R-:W-:Y:S01]  /*4df0*/  IMAD.IADD R85, R82, 0x1, R79 ;  /* 0x0000000152557824 */ /* 0x000fe200078e024f */
[--C-:B------:R-:W-:Y:S02]  /*4e00*/  IADD3 R82, P5, P6, R30, R78, R35.reuse ;  /* 0x0000004e1e527210 */ /* 0x100fe40007ebe023 */
[----:B------:R-:W-:Y:S02]  /*4e10*/  LOP3.LUT R35, R55, 0x38, R35, 0xf8, !PT ;  /* 0x0000003837237812 */ /* 0x000fe400078ef823 */
[----:B------:R-:W-:Y:S02]  /*4e20*/  IADD3.X R83, R64, R85, R83, P5, P6 ;  /* 0x0000005540537210 */ /* 0x000fe40002fec453 */
[----:B------:R-:W-:Y:S01]  /*4e30*/  LOP3.LUT R35, R35, R56, RZ, 0x3c, !PT ;  /* 0x0000003823237212 */ /* 0x000fe200078e3cff */
[----:B-1----:R-:W-:-:S05]  /*4e40*/  IMAD.IADD R32, R84, 0x1, -R73 ;  /* 0x0000000154207824 */ /* 0x002fca00078e0a49 */
[----:B------:R-:W-:-:S04]  /*4e50*/  SEL R32, R73, R32, !P0 ;  /* 0x0000002049207207 */ /* 0x000fc80004000000 */
[----:B------:R-:W-:-:S04]  /*4e60*/  SHF.R.S32.HI R33, RZ, 0x1f, R32 ;  /* 0x0000001fff217819 */ /* 0x000fc80000011420 */
[----:B------:R-:W-:Y:S01]  /*4e70*/  LEA.HI R33, R33, R32, RZ, 0x4 ;  /* 0x0000002021217211 */ /* 0x000fe200078f20ff */
[----:B------:R-:W-:-:S03]  /*4e80*/  IMAD R32, R180, 0x200, R35 ;  /* 0x00000200b4207824 */ /* 0x000fc600078e0223 */
[----:B------:R-:W-:-:S05]  /*4e90*/  LEA.HI.SX32 R33, R33, R62, 0x1c ;  /* 0x0000003e21217211 */ /* 0x000fca00078fe2ff */
[----:B------:R-:W-:-:S05]  /*4ea0*/  IMAD.SHL.U32 R87, R33, 0x8, RZ ;  /* 0x0000000821577824 */ /* 0x000fca00078e00ff */
[----:B------:R-:W-:-:S04]  /*4eb0*/  LOP3.LUT R33, R55, 0x38, R87, 0xf8, !PT ;  /* 0x0000003837217812 */ /* 0x000fc800078ef857 */
[----:B------:R-:W-:-:S05]  /*4ec0*/  LOP3.LUT R33, R33, R56, RZ, 0x3c, !PT ;  /* 0x0000003821217212 */ /* 0x000fca00078e3cff */
[----:B------:R-:W-:Y:S02]  /*4ed0*/  IMAD R34, R180, 0x200, R33 ;  /* 0x00000200b4227824 */ /* 0x000fe400078e0221 */
[C---:B------:R-:W-:Y:S02]  /*4ee0*/  IMAD R33, R23.reuse, 0x1800, R32 ;  /* 0x0000180017217824 */ /* 0x040fe400078e0220 */
[----:B------:R-:W-:Y:S02]  /*4ef0*/  IMAD R35, R23, 0x1800, R34 ;  /* 0x0000180017237824 */ /* 0x000fe400078e0222 */
[--C-:B------:R-:W-:Y:S02]  /*4f00*/  IMAD R33, R33, 0x2, R2.reuse ;  /* 0x0000000221217824 */ /* 0x100fe400078e0202 */
[----:B------:R-:W-:-:S04]  /*4f10*/  IMAD R36, R35, 0x2, R2 ;  /* 0x0000000223247824 */ /* 0x000fc800078e0202 */
        /* <DEDUP_REMOVED lines=8> */
[----:B------:R-:W-:Y:S02]  /*4fa0*/  SHF.R.U32.HI R98, RZ, 0x10, R5 ;  /* 0x00000010ff627819 */ /* 0x000fe40000011605 */
[--C-:B------:R-:W-:Y:S01]  /*4fb0*/  SHF.R.U64 R4, R6, 0x10, R7.reuse ;  /* 0x0000001006047819 */ /* 0x100fe20000001207 */
[----:B-1----:R-:W-:Y:S01]  /*4fc0*/  HADD2.F32 R6, -RZ, R33.H0_H0 ;  /* 0x20000021ff067230 */ /* 0x002fe20000004100 */
[----:B------:R-:W-:Y:S01]  /*4fd0*/  SHF.R.U32.HI R94, RZ, 0x10, R7 ;  /* 0x00000010ff5e7819 */ /* 0x000fe20000011607 */
[--C-:B--2---:R-:W-:Y:S01]  /*4fe0*/  HADD2.F32 R7, -RZ, R37.reuse.H0_H0 ;  /* 0x20000025ff077230 */ /* 0x104fe20000004100 */
[--C-:B------:R-:W-:Y:S01]  /*4ff0*/  SHF.R.U64 R5, R14, 0x10, R15.reuse ;  /* 0x000000100e057819 */ /* 0x100fe2000000120f */
[----:B------:R-:W-:Y:S01]  /*5000*/  HADD2.F32 R14, -RZ, R37.H1_H1 ;  /* 0x30000025ff0e7230 */ /* 0x000fe20000004100 */
[----:B------:R-:W-:Y:S01]  /*5010*/  SHF.R.U32.HI R15, RZ, 0x10, R15 ;  /* 0x00000010ff0f7819 */ /* 0x000fe2000001160f */
[----:B------:R-:W-:-:S02]  /*5020*/  HADD2.F32 R37, -RZ, R13.H0_H0 ;  /* 0x2000000dff257230 */ /* 0x000fc40000004100 */
[----:B------:R-:W-:Y:S01]  /*5030*/  FMUL.FTZ R99, R7, R97 ;  /* 0x0000006107637220 */ /* 0x000fe20000410000 */
[----:B------:R-:W-:Y:S02]  /*5040*/  HADD2.F32 R13, -RZ, R33.H1_H1 ;  /* 0x30000021ff0d7230 */ /* 0x000fe40000004100 */
[----:B------:R-:W-:Y:S02]  /*5050*/  HADD2.F32 R33, -RZ, R98.H0_H0 ;  /* 0x20000062ff217230 */ /* 0x000fe40000004100 */
[----:B------:R-:W-:Y:S01]  /*5060*/  FMUL.FTZ R100, R14, R37 ;  /* 0x000000250e647220 */ /* 0x000fe20000410000 */
[----:B------:R-:W-:Y:S01]  /*5070*/  FMUL.FTZ R98, R6, R97 ;  /* 0x0000006106627220 */ /* 0x000fe20000410000 */
[C---:B------:R-:W-:Y:S01]  /*5080*/  FMUL.FTZ R37, R13.reuse, R37 ;  /* 0x000000250d257220 */ /* 0x040fe20000410000 */
[----:B------:R-:W-:Y:S02]  /*5090*/  HADD2.F32 R102, -RZ, R15.H0_H0 ;  /* 0x2000000fff667230 */ /* 0x000fe40000004100 */
[----:B------:R-:W-:Y:S01]  /*50a0*/  FFMA.FTZ R13, R13, R33, -R100 ;  /* 0x000000210d0d7223 */ /* 0x000fe20000010864 */
[----:B------:R-:W-:-:S02]  /*50b0*/  HADD2.F32 R100, -RZ, R101.H0_H0 ;  /* 0x20000065ff647230 */ /* 0x000fc40000004100 */
[----:B------:R-:W-:Y:S01]  /*50c0*/  FFMA.FTZ R14, R14, R33, R37 ;  /* 0x000000210e0e7223 */ /* 0x000fe20000010025 */
[--C-:B------:R-:W-:Y:S02]  /*50d0*/  HADD2.F32 R37, -RZ, R39.reuse.H0_H0 ;  /* 0x20000027ff257230 */ /* 0x100fe40000004100 */
[-C--:B------:R-:W-:Y:S01]  /*50e0*/  FFMA.FTZ R6, R6, R96.reuse, -R99 ;  /* 0x0000006006067223 */ /* 0x080fe20000010863 */
[----:B------:R-:W-:Y:S02]  /*50f0*/  HADD2.F32 R39, -RZ, R39.H1_H1 ;  /* 0x30000027ff277230 */ /* 0x000fe40000004100 */
[----:B------:R-:W-:Y:S01]  /*5100*/  FFMA.FTZ R7, R7, R96, R98 ;  /* 0x0000006007077223 */ /* 0x000fe20000010062 */
[--C-:B------:R-:W-:Y:S02]  /*5110*/  HADD2.F32 R33, -RZ, R35.reuse.H0_H0 ;  /* 0x20000023ff217230 */ /* 0x100fe40000004100 */
[----:B------:R-:W-:Y:S02]  /*5120*/  HADD2.F32 R35, -RZ, R35.H1_H1 ;  /* 0x30000023ff237230 */ /* 0x000fe40000004100 */
[----:B------:R-:W-:Y:S01]  /*5130*/  FMUL.FTZ R104, R39, R102 ;  /* 0x0000006627687220 */ /* 0x000fe20000410000 */
[----:B------:R-:W-:Y:S01]  /*5140*/  HADD2.F32 R96, -RZ, R95.H1_H1 ;  /* 0x3000005fff607230 */ /* 0x000fe20000004100 */
[----:B------:R-:W-:Y:S01]  /*5150*/  F2FP.F16.F32.PACK_AB R6, R13, R6 ;  /* 0x000000060d06723e */ /* 0x000fe200000000ff */
[----:B------:R-:W-:-:S02]  /*5160*/  HADD2.F32 R98, -RZ, R94.H0_H0 ;  /* 0x2000005eff627230 */ /* 0x000fc40000004100 */
[-C--:B------:R-:W-:Y:S01]  /*5170*/  FMUL.FTZ R94, R37, R100.reuse ;  /* 0x00000064255e7220 */ /* 0x080fe20000410000 */
[----:B------:R-:W-:Y:S01]  /*5180*/  FMUL.FTZ R100, R33, R100 ;  /* 0x0000006421647220 */ /* 0x000fe20000410000 */
[----:B------:R-:W-:Y:S01]  /*5190*/  FMUL.FTZ R102, R35, R102 ;  /* 0x0000006623667220 */ /* 0x000fe20000410000 */
[----:B------:R-:W-:Y:S02]  /*51a0*/  HADD2.F32 R97, -RZ, R12.H0_H0 ;  /* 0x2000000cff617230 */ /* 0x000fe40000004100 */
[-C--:B------:R-:W-:Y:S01]  /*51b0*/  FFMA.FTZ R15, R33, R96.reuse, -R94 ;  /* 0x00000060210f7223 */ /* 0x080fe2000001085e */
[----:B------:R-:W-:Y:S01]  /*51c0*/  FFMA.FTZ R33, R37, R96, R100 ;  /* 0x0000006025217223 */ /* 0x000fe20000010064 */
[-C--:B------:R-:W-:Y:S01]  /*51d0*/  FFMA.FTZ R94, R35, R98.reuse, -R104 ;  /* 0x00000062235e7223 */ /* 0x080fe20000010868 */
[----:B------:R-:W-:Y:S01]  /*51e0*/  FFMA.FTZ R96, R39, R98, R102 ;  /* 0x0000006227607223 */ /* 0x000fe20000010066 */
[----:B------:R-:W-:Y:S02]  /*51f0*/  HADD2.F32 R39, -RZ, R101.H1_H1 ;  /* 0x30000065ff277230 */ /* 0x000fe40000004100 */
[----:B------:R-:W-:-:S02]  /*5200*/  HADD2.F32 R35, -RZ, R36.H0_H0 ;  /* 0x20000024ff237230 */ /* 0x000fc40000004100 */
[----:B------:R-:W-:Y:S01]  /*5210*/  HADD2.F32 R12, -RZ, R32.H0_H0 ;  /* 0x20000020ff0c7230 */ /* 0x000fe20000004100 */
[----:B------:R-:W-:Y:S01]  /*5220*/  F2FP.F16.F32.PACK_AB R96, R96, R33 ;  /* 0x000000216060723e */ /* 0x000fe200000000ff */
[----:B------:R-:W-:Y:S02]  /*5230*/  HADD2.F32 R36, -RZ, R36.H1_H1 ;  /* 0x30000024ff247230 */ /* 0x000fe40000004100 */
[-C--:B------:R-:W-:Y:S01]  /*5240*/  FMUL.FTZ R99, R35, R39.reuse ;  /* 0x0000002723637220 */ /* 0x080fe20000410000 */
[----:B------:R-:W-:Y:S02]  /*5250*/  HADD2.F32 R32, -RZ, R32.H1_H1 ;  /* 0x30000020ff207230 */ /* 0x000fe40000004100 */
[----:B------:R-:W-:Y:S02]  /*5260*/  HADD2.F32 R37, -RZ, R86.H0_H0 ;  /* 0x20000056ff257230 */ /* 0x000fe40000004100 */
[----:B------:R-:W-:Y:S01]  /*5270*/  FMUL.FTZ R86, R12, R39 ;  /* 0x000000270c567220 */ /* 0x000fe20000410000 */
[----:B------:R-:W-:-:S02]  /*5280*/  HADD2.F32 R95, -RZ, R95.H0_H0 ;  /* 0x2000005fff5f7230 */ /* 0x000fc40000004100 */
[-C--:B------:R-:W-:Y:S01]  /*5290*/  FMUL.FTZ R39, R36, R97.reuse ;  /* 0x0000006124277220 */ /* 0x080fe20000410000 */
[----:B------:R-:W-:Y:S01]  /*52a0*/  FMUL.FTZ R97, R32, R97 ;  /* 0x0000006120617220 */ /* 0x000fe20000410000 */
[----:B------:R-:W-:Y:S02]  /*52b0*/  IMAD.MOV.U32 R33, RZ, RZ, R6 ;  /* 0x000000ffff217224 */ /* 0x000fe400078e0006 */
[----:B------:R-:W-:Y:S01]  /*52c0*/  FFMA.FTZ R99, R12, R95, -R99 ;  /* 0x0000005f0c637223 */ /* 0x000fe20000010863 */
[-C--:B------:R-:W-:Y:S01]  /*52d0*/  FFMA.FTZ R98, R32, R37.reuse, -R39 ;  /* 0x0000002520627223 */ /* 0x080fe20000010827 */
[----:B------:R-:W-:Y:S01]  /*52e0*/  FFMA.FTZ R97, R36, R37, R97 ;  /* 0x0000002524617223 */ /* 0x000fe20000010061 */
[----:B------:R-:W-:Y:S02]  /*52f0*/  HADD2.F32 R32, -RZ, R93.H1_H1 ;  /* 0x3000005dff207230 */ /* 0x000fe40000004100 */
[----:B------:R-:W-:Y:S01]  /*5300*/  FFMA.FTZ R86, R35, R95, R86 ;  /* 0x0000005f23567223 */ /* 0x000fe20000010056 */
[----:B------:R-:W-:-:S02]  /*5310*/  HADD2.F32 R37, -RZ, R5.H0_H0 ;  /* 0x20000005ff257230 */ /* 0x000fc40000004100 */
[----:B------:R-:W-:Y:S02]  /*5320*/  HADD2.F32 R12, -RZ, R38.H0_H0 ;  /* 0x20000026ff0c7230 */ /* 0x000fe40000004100 */
[----:B------:R-:W-:Y:S01]  /*5330*/  HADD2.F32 R93, -RZ, R93.H0_H0 ;  /* 0x2000005dff5d7230 */ /* 0x000fe20000004100 */
[----:B------:R-:W-:Y:S01]  /*5340*/  F2FP.F16.F32.PACK_AB R36, R97, R86 ;  /* 0x000000566124723e */ /* 0x000fe200000000ff */
[----:B------:R-:W-:Y:S02]  /*5350*/  HADD2.F32 R5, -RZ, R34.H0_H0 ;  /* 0x20000022ff057230 */ /* 0x000fe40000004100 */
[----:B------:R-:W-:Y:S02]  /*5360*/  HADD2.F32 R38, -RZ, R38.H1_H1 ;  /* 0x30000026ff267230 */ /* 0x000fe40000004100 */
[----:B------:R-:W-:Y:S02]  /*5370*/  HADD2.F32 R34, -RZ, R34.H1_H1 ;  /* 0x30000022ff227230 */ /* 0x000fe40000004100 */
[----:B------:R-:W-:-:S02]  /*5380*/  HADD2.F32 R35, -RZ, R4.H0_H0 ;  /* 0x20000004ff237230 */ /* 0x000fc40000004100 */
[----:B------:R-:W-:Y:S01]  /*5390*/  FMUL.FTZ R4, R12, R93 ;  /* 0x0000005d0c047220 */ /* 0x000fe20000410000 */
[----:B------:R-:W-:Y:S01]  /*53a0*/  FMUL.FTZ R39, R38, R37 ;  /* 0x0000002526277220 */ /* 0x000fe20000410000 */
[C---:B------:R-:W-:Y:S01]  /*53b0*/  FMUL.FTZ R93, R5.reuse, R93 ;  /* 0x0000005d055d7220 */ /* 0x040fe20000410000 */
[C---:B------:R-:W-:Y:S01]  /*53c0*/  FMUL.FTZ R37, R34.reuse, R37 ;  /* 0x0000002522257220 */ /* 0x040fe20000410000 */
[-C--:B------:R-:W-:Y:S01]  /*53d0*/  FFMA.FTZ R4, R5, R32.reuse, -R4 ;  /* 0x0000002005047223 */ /* 0x080fe20000010804 */
[-C--:B------:R-:W-:Y:S01]  /*53e0*/  FFMA.FTZ R39, R34, R35.reuse, -R39 ;  /* 0x0000002322277223 */ /* 0x080fe20000010827 */
[----:B------:R-:W-:Y:S01]  /*53f0*/  FFMA.FTZ R93, R12, R32, R93 ;  /* 0x000000200c5d7223 */ /* 0x000fe2000001005d */
[----:B------:R-:W-:Y:S01]  /*5400*/  FFMA.FTZ R38, R38, R35, R37 ;  /* 0x0000002326267223 */ /* 0x000fe20000010025 */
[----:B------:R-:W-:Y:S02]  /*5410*/  F2FP.F16.F32.PACK_AB R35, R94, R15 ;  /* 0x0000000f5e23723e */ /* 0x000fe400000000ff */
[----:B------:R-:W-:Y:S01]  /*5420*/  F2FP.F16.F32.PACK_AB R34, R39, R4 ;  /* 0x000000042722723e */ /* 0x000fe200000000ff */
[----:B------:R-:W-:Y:S01]  /*5430*/  IMAD.MOV.U32 R39, RZ, RZ, R96 ;  /* 0x000000ffff277224 */ /* 0x000fe200078e0060 */
[----:B------:R-:W-:-:S02]  /*5440*/  F2FP.F16.F32.PACK_AB R37, R14, R7 ;  /* 0x000000070e25723e */ /* 0x000fc400000000ff */
[----:B------:R-:W-:Y:S02]  /*5450*/  F2FP.F16.F32.PACK_AB R32, R98, R99 ;  /* 0x000000636220723e */ /* 0x000fe400000000ff */
[----:B------:R-:W-:-:S07]  /*5460*/  F2FP.F16.F32.PACK_AB R38, R38, R93 ;  /* 0x0000005d2626723e */ /* 0x000fce00000000ff */
.L_x_3653:
[----:B------:R-:W-:Y:S05]  /*5470*/  BSYNC B2 ;  /* 0x0000000000027941 */ /* 0x000fea0003800000 */
.L_x_3652:
        /* <DEDUP_REMOVED lines=12> */
.L_x_3651:
[----:B------:R-:W-:Y:S05]  /*5540*/  BSYNC B1 ;  /* 0x0000000000017941 */ /* 0x000fea0003800000 */
.L_x_3650:
[----:B------:R-:W-:Y:S01]  /*5550*/  ISETP.GE.OR P5, PT, R156, R72, P1 ;  /* 0x000000489c00720c */ /* 0x000fe20000fa6670 */
[----:B-1----:R-:W-:Y:S01]  /*5560*/  IMAD.MOV.U32 R32, RZ, RZ, R74 ;  /* 0x000000ffff207224 */ /* 0x002fe200078e004a */
[----:B------:R-:W-:Y:S01]  /*5570*/  SHF.R.S32.HI R5, RZ, 0x1f, R156 ;  /* 0x0000001fff057819 */ /* 0x000fe2000001149c */
[----:B------:R-:W-:-:S04]  /*5580*/  IMAD.MOV.U32 R33, RZ, RZ, R81 ;  /* 0x000000ffff217224 */ /* 0x000fc800078e0051 */
[-C--:B------:R-:W-:Y:S02]  /*5590*/  IMAD R5, R5, R76.reuse, RZ ;  /* 0x0000004c05057224 */ /* 0x080fe400078e02ff */
[----:B------:R-:W-:-:S04]  /*55a0*/  IMAD.WIDE.U32 R32, R156, R76, R32 ;  /* 0x0000004c9c207225 */ /* 0x000fc800078e0020 */
[----:B------:R-:W-:Y:S01]  /*55b0*/  IMAD R5, R156, R77, R5 ;  /* 0x0000004d9c057224 */ /* 0x000fe200078e0205 */
[----:B------:R-:W-:Y:S06]  /*55c0*/  @P5 BRA `(.L_x_3636) ;  /* 0x0000000800505947 */ /* 0x000fec0003800000 */
[----:B------:R-:W1:Y:S01]  /*55d0*/  LDC R36, c[0x0][0x2f4] ;  /* 0x0000bd00ff247b82 */ /* 0x000e620000000800 */
[----:B------:R-:W-:Y:S01]  /*55e0*/  IMAD.SHL.U32 R7, R62, 0x8, RZ ;  /* 0x000000083e077824 */ /* 0x000fe200078e00ff */
[----:B------:R-:W-:Y:S01]  /*55f0*/  BSSY B1, `(.L_x_3654) ;  /* 0x000006c000017945 */ /* 0x000fe20003800000 */
[----:B------:R-:W-:-:S03]  /*5600*/  IMAD.IADD R37, R33, 0x1, R5 ;  /* 0x0000000121257824 */ /* 0x000fc600078e0205 */
[--C-:B------:R-:W-:Y:S02]  /*5610*/  SHF.R.S32.HI R5, RZ, 0x1f, R7.reuse ;  /* 0x0000001fff057819 */ /* 0x100fe40000011407 */
[----:B------:R-:W-:-:S04]  /*5620*/  IADD3 R4, P5, P6, R30, R32, R7 ;  /* 0x000000201e047210 */ /* 0x000fc80007ebe007 */
[----:B------:R-:W-:Y:S02]  /*5630*/  IADD3.X R5, R64, R37, R5, P5, P6 ;  /* 0x0000002540057210 */ /* 0x000fe40002fec405 */
[----:B------:R-:W-:-:S04]  /*5640*/  LEA R34, P5, R4, R70, 0x1 ;  /* 0x0000004604227211 */ /* 0x000fc800078a08ff */
[----:B------:R-:W-:Y:S01]  /*5650*/  LEA.HI.X R35, R4, R71, R5, 0x1, P5 ;  /* 0x0000004704237211 */ /* 0x000fe200028f0c05 */
[----:B-1----:R-:W-:-:S05]  /*5660*/  @P0 IMAD.IADD R73, R36, 0x1, -R73 ;  /* 0x0000000124490824 */ /* 0x002fca00078e0a49 */
        /* <DEDUP_REMOVED lines=14> */
[--C-:B------:R-:W-:Y:S02]  /*5750*/  SHF.R.U32.HI R74, RZ, 0x10, R25.reuse ;  /* 0x00000010ff4a7819 */ /* 0x100fe40000011619 */
[----:B------:R-:W-:Y:S01]  /*5760*/  SHF.R.U64 R79, R24, 0x10, R25 ;  /* 0x00000010184f7819 */ /* 0x000fe20000001219 */
[----:B--2---:R-:W-:Y:S01]  /*5770*/  IMAD.MOV.U32 R24, RZ, RZ, R15 ;  /* 0x000000ffff187224 */ /* 0x004fe200078e000f */
[--C-:B------:R-:W-:Y:S01]  /*5780*/  SHF.R.U64 R38, R8, 0x10, R9.reuse ;  /* 0x0000001008267819 */ /* 0x100fe20000001209 */
[--C-:B------:R-:W-:Y:S01]  /*5790*/  HADD2.F32 R15, -RZ, R13.reuse.H0_H0 ;  /* 0x2000000dff0f7230 */ /* 0x100fe20000004100 */
[----:B------:R-:W-:Y:S01]  /*57a0*/  SHF.R.U32.HI R76, RZ, 0x10, R9 ;  /* 0x00000010ff4c7819 */ /* 0x000fe20000011609 */
[----:B------:R-:W-:Y:S01]  /*57b0*/  HADD2.F32 R25, -RZ, R92.H0_H0 ;  /* 0x2000005cff197230 */ /* 0x000fe20000004100 */
[--C-:B------:R-:W-:Y:S01]  /*57c0*/  SHF.R.U64 R8, R10, 0x10, R11.reuse ;  /* 0x000000100a087819 */ /* 0x100fe2000000120b */
[----:B------:R-:W-:Y:S01]  /*57d0*/  HADD2.F32 R13, -RZ, R13.H1_H1 ;  /* 0x3000000dff0d7230 */ /* 0x000fe20000004100 */
[----:B------:R-:W-:Y:S01]  /*57e0*/  SHF.R.U32.HI R75, RZ, 0x10, R11 ;  /* 0x00000010ff4b7819 */ /* 0x000fe2000001160b */
[----:B-1----:R-:W-:Y:S01]  /*57f0*/  IMAD.MOV.U32 R11, RZ, RZ, R7 ;  /* 0x000000ffff0b7224 */ /* 0x002fe200078e0007 */
[--C-:B------:R-:W-:Y:S01]  /*5800*/  SHF.R.U64 R9, R26, 0x10, R27.reuse ;  /* 0x000000101a097819 */ /* 0x100fe2000000121b */
[----:B------:R-:W-:Y:S01]  /*5810*/  HADD2.F32 R74, -RZ, R74.H0_H0 ;  /* 0x2000004aff4a7230 */ /* 0x000fe20000004100 */
[----:B------:R-:W-:Y:S01]  /*5820*/  SHF.R.U32.HI R73, RZ, 0x10, R27 ;  /* 0x00000010ff497819 */ /* 0x000fe2000001161b */
[----:B------:R-:W-:-:S02]  /*5830*/  IMAD.MOV.U32 R10, RZ, RZ, R4 ;  /* 0x000000ffff0a7224 */ /* 0x000fc400078e0004 */
[----:B------:R-:W-:Y:S02]  /*5840*/  HADD2.F32 R92, -RZ, R92.H1_H1 ;  /* 0x3000005cff5c7230 */ /* 0x000fe40000004100 */
[--C-:B------:R-:W-:Y:S02]  /*5850*/  HADD2.F32 R7, -RZ, R5.reuse.H1_H1 ;  /* 0x30000005ff077230 */ /* 0x100fe40000004100 */
[----:B------:R-:W-:Y:S02]  /*5860*/  HADD2.F32 R4, -RZ, R5.H0_H0 ;  /* 0x20000005ff047230 */ /* 0x000fe40000004100 */
[----:B------:R-:W-:Y:S01]  /*5870*/  FMUL.FTZ R5, R15, R92 ;  /* 0x0000005c0f057220 */ /* 0x000fe20000410000 */
[----:B------:R-:W-:Y:S02]  /*5880*/  HADD2.F32 R26, -RZ, R76.H0_H0 ;  /* 0x2000004cff1a7230 */ /* 0x000fe40000004100 */
[-C--:B------:R-:W-:Y:S01]  /*5890*/  FMUL.FTZ R76, R13, R74.reuse ;  /* 0x0000004a0d4c7220 */ /* 0x080fe20000410000 */
[C---:B------:R-:W-:Y:S01]  /*58a0*/  FMUL.FTZ R74, R7.reuse, R74 ;  /* 0x0000004a074a7220 */ /* 0x040fe20000410000 */
[C---:B------:R-:W-:Y:S01]  /*58b0*/  FMUL.FTZ R92, R4.reuse, R92 ;  /* 0x0000005c045c7220 */ /* 0x040fe20000410000 */
[-C--:B------:R-:W-:Y:S01]  /*58c0*/  FFMA.FTZ R4, R4, R25.reuse, -R5 ;  /* 0x0000001904047223 */ /* 0x080fe20000010805 */
[-C--:B------:R-:W-:Y:S01]  /*58d0*/  FFMA.FTZ R27, R7, R26.reuse, -R76 ;  /* 0x0000001a071b7223 */ /* 0x080fe2000001084c */
[----:B------:R-:W-:Y:S01]  /*58e0*/  FFMA.FTZ R76, R13, R26, R74 ;  /* 0x0000001a0d4c7223 */ /* 0x000fe2000001004a */
[----:B------:R-:W-:Y:S01]  /*58f0*/  FFMA.FTZ R5, R15, R25, R92 ;  /* 0x000000190f057223 */ /* 0x000fe2000001005c */
[----:B------:R-:W-:-:S02]  /*5900*/  HADD2.F32 R13, -RZ, R24.H0_H0 ;  /* 0x20000018ff0d7230 */ /* 0x000fc40000004100 */
[----:B------:R-:W-:Y:S01]  /*5910*/  HADD2.F32 R24, -RZ, R24.H1_H1 ;  /* 0x30000018ff187230 */ /* 0x000fe20000004100 */
[----:B------:R-:W-:Y:S01]  /*5920*/  F2FP.F16.F32.PACK_AB R27, R27, R4 ;  /* 0x000000041b1b723e */ /* 0x000fe200000000ff */
[----:B------:R-:W-:Y:S01]  /*5930*/  HADD2.F32 R7, -RZ, R11.H0_H0 ;  /* 0x2000000bff077230 */ /* 0x000fe20000004100 */
[----:B------:R-:W-:Y:S01]  /*5940*/  F2FP.F16.F32.PACK_AB R76, R76, R5 ;  /* 0x000000054c4c723e */ /* 0x000fe200000000ff */
[----:B------:R-:W-:Y:S02]  /*5950*/  HADD2.F32 R25, -RZ, R73.H0_H0 ;  /* 0x20000049ff197230 */ /* 0x000fe40000004100 */
[----:B------:R-:W-:Y:S02]  /*5960*/  HADD2.F32 R74, -RZ, R91.H0_H0 ;  /* 0x2000005bff4a7230 */ /* 0x000fe40000004100 */
[----:B------:R-:W-:Y:S02]  /*5970*/  HADD2.F32 R11, -RZ, R11.H1_H1 ;  /* 0x3000000bff0b7230 */ /* 0x000fe40000004100 */
[----:B------:R-:W-:Y:S01]  /*5980*/  FMUL.FTZ R82, R24, R25 ;  /* 0x0000001918527220 */ /* 0x000fe20000410000 */
[----:B------:R-:W-:-:S02]  /*5990*/  HADD2.F32 R15, -RZ, R75.H0_H0 ;  /* 0x2000004bff0f7230 */ /* 0x000fc40000004100 */
[-C--:B------:R-:W-:Y:S01]  /*59a0*/  FMUL.FTZ R78, R13, R74.reuse ;  /* 0x0000004a0d4e7220 */ /* 0x080fe20000410000 */
[----:B------:R-:W-:Y:S02]  /*59b0*/  HADD2.F32 R26, -RZ, R88.H1_H1 ;  /* 0x30000058ff1a7230 */ /* 0x000fe40000004100 */
[----:B------:R-:W-:Y:S01]  /*59c0*/  FMUL.FTZ R25, R11, R25 ;  /* 0x000000190b197220 */ /* 0x000fe20000410000 */
[----:B------:R-:W-:Y:S01]  /*59d0*/  FMUL.FTZ R74, R7, R74 ;  /* 0x0000004a074a7220 */ /* 0x000fe20000410000 */
[-C--:B------:R-:W-:Y:S01]  /*59e0*/  FFMA.FTZ R75, R11, R15.reuse, -R82 ;  /* 0x0000000f0b4b7223 */ /* 0x080fe20000010852 */
[----:B------:R-:W-:Y:S02]  /*59f0*/  HADD2.F32 R11, -RZ, R12.H0_H0 ;  /* 0x2000000cff0b7230 */ /* 0x000fe40000004100 */
[----:B------:R-:W-:Y:S01]  /*5a00*/  FFMA.FTZ R78, R7, R26, -R78 ;  /* 0x0000001a074e7223 */ /* 0x000fe2000001084e */
[----:B------:R-:W-:Y:S01]  /*5a10*/  FFMA.FTZ R77, R24, R15, R25 ;  /* 0x0000000f184d7223 */ /* 0x000fe20000010019 */
[----:B------:R-:W-:-:S02]  /*5a20*/  HADD2.F32 R15, -RZ, R79.H0_H0 ;  /* 0x2000004fff0f7230 */ /* 0x000fc40000004100 */
[----:B------:R-:W-:Y:S01]  /*5a30*/  FFMA.FTZ R74, R13, R26, R74 ;  /* 0x0000001a0d4a7223 */ /* 0x000fe2000001004a */
[----:B------:R-:W-:Y:S02]  /*5a40*/  HADD2.F32 R7, -RZ, R10.H0_H0 ;  /* 0x2000000aff077230 */ /* 0x000fe40000004100 */
[----:B------:R-:W-:Y:S02]  /*5a50*/  HADD2.F32 R12, -RZ, R12.H1_H1 ;  /* 0x3000000cff0c7230 */ /* 0x000fe40000004100 */
[----:B------:R-:W-:Y:S01]  /*5a60*/  HADD2.F32 R10, -RZ, R10.H1_H1 ;  /* 0x3000000aff0a7230 */ /* 0x000fe20000004100 */
[----:B------:R-:W-:Y:S01]  /*5a70*/  F2FP.F16.F32.PACK_AB R74, R77, R74 ;  /* 0x0000004a4d4a723e */ /* 0x000fe200000000ff */
[----:B------:R-:W-:Y:S02]  /*5a80*/  HADD2.F32 R26, -RZ, R91.H1_H1 ;  /* 0x3000005bff1a7230 */ /* 0x000fe40000004100 */
[----:B------:R-:W-:Y:S01]  /*5a90*/  FMUL.FTZ R25, R12, R15 ;  /* 0x0000000f0c197220 */ /* 0x000fe20000410000 */
[----:B------:R-:W-:-:S02]  /*5aa0*/  HADD2.F32 R13, -RZ, R38.H0_H0 ;  /* 0x20000026ff0d7230 */ /* 0x000fc40000004100 */
[C---:B------:R-:W-:Y:S01]  /*5ab0*/  FMUL.FTZ R15, R10.reuse, R15 ;  /* 0x0000000f0a0f7220 */ /* 0x040fe20000410000 */
[----:B------:R-:W-:Y:S02]  /*5ac0*/  HADD2.F32 R24, -RZ, R90.H0_H0 ;  /* 0x2000005aff187230 */ /* 0x000fe40000004100 */
[-C--:B------:R-:W-:Y:S01]  /*5ad0*/  FMUL.FTZ R38, R11, R26.reuse ;  /* 0x0000001a0b267220 */ /* 0x080fe20000410000 */
[C---:B------:R-:W-:Y:S01]  /*5ae0*/  FMUL.FTZ R26, R7.reuse, R26 ;  /* 0x0000001a071a7220 */ /* 0x040fe20000410000 */
[-C--:B------:R-:W-:Y:S01]  /*5af0*/  FFMA.FTZ R25, R10, R13.reuse, -R25 ;  /* 0x0000000d0a197223 */ /* 0x080fe20000010819 */
[----:B------:R-:W-:Y:S01]  /*5b00*/  FFMA.FTZ R15, R12, R13, R15 ;  /* 0x0000000d0c0f7223 */ /* 0x000fe2000001000f */
[----:B------:R-:W-:Y:S02]  /*5b10*/  HADD2.F32 R13, -RZ, R9.H0_H0 ;  /* 0x20000009ff0d7230 */ /* 0x000fe40000004100 */
[----:B------:R-:W-:Y:S01]  /*5b20*/  FFMA.FTZ R38, R7, R24, -R38 ;  /* 0x0000001807267223 */ /* 0x000fe20000010826 */
[----:B------:R-:W-:-:S02]  /*5b30*/  HADD2.F32 R9, -RZ, R14.H0_H0 ;  /* 0x2000000eff097230 */ /* 0x000fc40000004100 */
[----:B------:R-:W-:Y:S01]  /*5b40*/  FFMA.FTZ R26, R11, R24, R26 ;  /* 0x000000180b1a7223 */ /* 0x000fe2000001001a */
[----:B------:R-:W-:Y:S02]  /*5b50*/  HADD2.F32 R90, -RZ, R90.H1_H1 ;  /* 0x3000005aff5a7230 */ /* 0x000fe40000004100 */
[----:B------:R-:W-:Y:S01]  /*5b60*/  HADD2.F32 R7, -RZ, R6.H0_H0 ;  /* 0x20000006ff077230 */ /* 0x000fe20000004100 */
[----:B------:R-:W-:Y:S01]  /*5b70*/  F2FP.F16.F32.PACK_AB R4, R25, R38 ;  /* 0x000000261904723e */ /* 0x000fe200000000ff */
[----:B------:R-:W-:Y:S01]  /*5b80*/  HADD2.F32 R14, -RZ, R14.H1_H1 ;  /* 0x3000000eff0e7230 */ /* 0x000fe20000004100 */
[----:B------:R-:W-:Y:S01]  /*5b90*/  F2FP.F16.F32.PACK_AB R12, R15, R26 ;  /* 0x0000001a0f0c723e */ /* 0x000fe200000000ff */
[----:B------:R-:W-:Y:S02]  /*5ba0*/  HADD2.F32 R6, -RZ, R6.H1_H1 ;  /* 0x30000006ff067230 */ /* 0x000fe40000004100 */
[----:B------:R-:W-:Y:S02]  /*5bb0*/  HADD2.F32 R11, -RZ, R8.H0_H0 ;  /* 0x20000008ff0b7230 */ /* 0x000fe40000004100 */
[----:B------:R-:W-:Y:S01]  /*5bc0*/  FMUL.FTZ R8, R9, R90 ;  /* 0x0000005a09087220 */ /* 0x000fe20000410000 */
[----:B------:R-:W-:-:S02]  /*5bd0*/  HADD2.F32 R88, -RZ, R88.H0_H0 ;  /* 0x20000058ff587230 */ /* 0x000fc40000004100 */
[-C--:B------:R-:W-:Y:S01]  /*5be0*/  FMUL.FTZ R73, R14, R13.reuse ;  /* 0x0000000d0e497220 */ /* 0x080fe20000410000 */
[C---:B------:R-:W-:Y:S01]  /*5bf0*/  FMUL.FTZ R90, R7.reuse, R90 ;  /* 0x0000005a075a7220 */ /* 0x040fe20000410000 */
[----:B------:R-:W-:Y:S01]  /*5c00*/  FMUL.FTZ R13, R6, R13 ;  /* 0x0000000d060d7220 */ /* 0x000fe20000410000 */
[----:B------:R-:W-:Y:S02]  /*5c10*/  IMAD.MOV.U32 R5, RZ, RZ, R27 ;  /* 0x000000ffff057224 */ /* 0x000fe400078e001b */
[-C--:B------:R-:W-:Y:S01]  /*5c20*/  FFMA.FTZ R8, R7, R88.reuse, -R8 ;  /* 0x0000005807087223 */ /* 0x080fe20000010808 */
[----:B------:R-:W-:Y:S01]  /*5c30*/  FFMA.FTZ R90, R9, R88, R90 ;  /* 0x00000058095a7223 */ /* 0x000fe2000001005a */
[-C--:B------:R-:W-:Y:S01]  /*5c40*/  FFMA.FTZ R13, R14, R11.reuse, R13 ;  /* 0x0000000b0e0d7223 */ /* 0x080fe2000001000d */
[----:B------:R-:W-:Y:S01]  /*5c50*/  FFMA.FTZ R73, R6, R11, -R73 ;  /* 0x0000000b06497223 */ /* 0x000fe20000010849 */
[----:B------:R-:W-:Y:S01]  /*5c60*/  F2FP.F16.F32.PACK_AB R7, R75, R78 ;  /* 0x0000004e4b07723e */ /* 0x000fe200000000ff */
[----:B------:R-:W-:-:S02]  /*5c70*/  IMAD.MOV.U32 R15, RZ, RZ, R74 ;  /* 0x000000ffff0f7224 */ /* 0x000fc400078e004a */
[----:B------:R-:W-:Y:S01]  /*5c80*/  F2FP.F16.F32.PACK_AB R14, R13, R90 ;  /* 0x0000005a0d0e723e */ /* 0x000fe200000000ff */
[----:B------:R-:W-:Y:S01]  /*5c90*/  IMAD.MOV.U32 R13, RZ, RZ, R76 ;  /* 0x000000ffff0d7224 */ /* 0x000fe200078e004c */
[----:B------:R-:W-:-:S07]  /*5ca0*/  F2FP.F16.F32.PACK_AB R6, R73, R8 ;  /* 0x000000084906723e */ /* 0x000fce00000000ff */
.L_x_3655:
[----:B------:R-:W-:Y:S05]  /*5cb0*/  BSYNC B1 ;  /* 0x0000000000017941 */ /* 0x000fea0003800000 */
.L_x_3654:
        /* <DEDUP_REMOVED lines=10> */
.L_x_3619:
[----:B------:R-:W-:-:S04]  /*5d60*/  ULOP3.LUT UR4, UR38, 0x1, URZ, 0xfc, !UPT ;  /* 0x0000000126047892 */ /* 0x000fc8000f8efc3f */
[----:B------:R-:W-:-:S06]  /*5d70*/  UISETP.NE.AND UP0, UPT, UR4, 0x3, UPT ;  /* 0x000000030400788c */ /* 0x000fcc000bf05270 */
[----:B------:R-:W-:-:S13]  /*5d80*/  PLOP3.LUT P3, PT, PT, PT, UP0, 0x80, 0x0 ;  /* 0x000000000000781c */ /* 0x000fda0003f6f008 */
[----:B------:R-:W-:Y:S05]  /*5d90*/  @!P3 BRA `(.L_x_3656) ;  /* 0x000000000004b947 */ /* 0x000fea0003800000 */
[----:B------:R-:W-:Y:S01]  /*5da0*/  BPT.TRAP 0x1 ;  /* 0x000000040000795c */ /* 0x000fe20000300000 */
.L_x_3656:
[----:B------:R-:W-:Y:S01]  /*5db0*/  IMAD R68, R23, 0x8, R2 ;  /* 0x0000000817447824 */ /* 0x000fe200078e0202 */
[----:B------:R-:W-:Y:S01]  /*5dc0*/  SHF.L.U32 R80, R158, 0x1f, RZ ;  /* 0x0000001f9e507819 */ /* 0x000fe200000006ff */
[----:B------:R-:W-:Y:S01]  /*5dd0*/  IMAD R72, R49, -0x60, R46 ;  /* 0xffffffa031487824 */ /* 0x000fe200078e022e */
[----:B------:R-:W-:Y:S02]  /*5de0*/  BSSY B1, `(.L_x_3657) ;  /* 0x0000004000017945 */ /* 0x000fe40003800000 */
[----:B------:R-:W0:Y:S02]  /*5df0*/  SYNCS.PHASECHK.TRANS64.TRYWAIT P4, [R68+URZ+0x32490], R80 ;  /* 0x03249050440075a7 */ /* 0x000e24000808017f */
[----:B------:R-:W-:Y:S01]  /*5e00*/  VIMNMX R72, R72, 0x60, PT ;  /* 0x0000006048487848 */ /* 0x000fe20003fe0100 */
[----:B0-----:R-:W-:Y:S06]  /*5e10*/  @!P4 BRA `(.L_x_3658) ;  /* 0x000003540084c947 */ /* 0x001fec0003800000 */
.L_x_4022:
[----:B------:R-:W-:Y:S05]  /*5e20*/  BSYNC B1 ;  /* 0x0000000000017941 */ /* 0x000fea0003800000 */
.L_x_3657:
        /* <DEDUP_REMOVED lines=8> */
.L_x_3660:
[----:B------:R-:W-:Y:S05]  /*5eb0*/  BSYNC B1 ;  /* 0x0000000000017941 */ /* 0x000fea0003800000 */
.L_x_3659:
[----:B------:R-:W-:Y:S05]  /*5ec0*/  @P4 BRA `(.L_x_3636) ;  /* 0x0000000000104947 */ /* 0x000fea0003800000 */
[----:B-1----:R-:W1:Y:S04]  /*5ed0*/  @!P1 LDS.128 R4, [R84+0x2000] ;  /* 0x0020000054049984 */ /* 0x002e680000000c00 */
[----:B------:R-:W2:Y:S04]  /*5ee0*/  @!P2 LDS.128 R8, [R83+0x2000] ;  /* 0x002000005308a984 */ /* 0x000ea80000000c00 */
[----:B-1----:R3:W-:Y:S04]  /*5ef0*/  @!P1 STG.E.128 desc[UR42][R12.64], R4 ;  /* 0x000000040c009986 */ /* 0x0027e8000c101d2a */
[----:B--2---:R3:W-:Y:S02]  /*5f00*/  @!P2 STG.E.128 desc[UR42][R12.64+0x40], R8 ;  /* 0x000040080c00a986 */ /* 0x0047e4000c101d2a */
.L_x_3636:
[----:B------:R-:W-:Y:S05]  /*5f10*/  BSYNC B0 ;  /* 0x0000000000007941 */ /* 0x000fea0003800000 */
.L_x_3618:
        /* <DEDUP_REMOVED lines=9> */
[----:B-1----:R-:W-:-:S02]  /*5fb0*/  LOP3.LUT R4, R5, 0x7f, RZ, 0xc0, !PT ;  /* 0x0000007f05047812 */ /* 0x002fc400078ec0ff */
[----:B------:R-:W-:Y:S02]  /*5fc0*/  SHF.R.U32.HI R5, RZ, 0x7, R5 ;  /* 0x00000007ff057819 */ /* 0x000fe40000011605 */
[----:B------:R-:W-:-:S03]  /*5fd0*/  ISETP.NE.AND P4, PT, R4, RZ, PT ;  /* 0x000000ff0400720c */ /* 0x000fc60003f85270 */
[----:B------:R-:W-:-:S10]  /*5fe0*/  VIADD R12, R5, 0x8 ;  /* 0x00000008050c7836 */ /* 0x000fd40000000000 */
[----:B------:R-:W-:-:S05]  /*5ff0*/  @!P4 VIADD R4, R68, 0x324a0 ;  /* 0x000324a04404c836 */ /* 0x000fca0000000000 */
[----:B------:R-:W-:Y:S01]  /*6000*/  @!P4 PRMT R4, RZ, 0x654, R4 ;  /* 0x00000654ff04c816 */ /* 0x000fe20000000004 */
[----:B--2---:R1:W-:Y:S06]  /*6010*/  BAR.SYNC.DEFER_BLOCKING R12, 0x80 ;  /* 0x0002000c0000751d */ /* 0x0043ec0000010000 */
[----:B------:R1:W-:Y:S01]  /*6020*/  @!P4 SYNCS.ARRIVE.TRANS64.RED.A1T0 RZ, [R4+URZ], RZ ;  /* 0x000000ff04ffc9a7 */ /* 0x0003e2000810043f */
[----:B------:R-:W-:Y:S05]  /*6030*/  @!P3 BRA `(.L_x_3662) ;  /* 0x000000000004b947 */ /* 0x000fea0003800000 */
[----:B------:R-:W-:Y:S01]  /*6040*/  BPT.TRAP 0x1 ;  /* 0x000000040000795c */ /* 0x000fe20000300000 */
.L_x_3662:
[----:B------:R-:W-:Y:S05]  /*6050*/  BSYNC B0 ;  /* 0x0000000000007941 */ /* 0x000fea0003800000 */
.L_x_3661:
[----:B------:R-:W2:Y:S01]  /*6060*/  SYNCS.PHASECHK.TRANS64.TRYWAIT P3, [R68+URZ+0x324b0], R80 ;  /* 0x0324b050440075a7 */ /* 0x000ea2000806017f */
[----:B------:R-:W-:Y:S01]  /*6070*/  ULDC UR49, c[0x0][0x320] ;  /* 0x0000c80000317ab9 */ /* 0x000fe20000000800 */
[----:B------:R-:W-:Y:S01]  /*6080*/  ULDC.64 UR44, c[0x0][0x328] ;  /* 0x0000ca00002c7ab9 */ /* 0x000fe20000000a00 */
[----:B------:R-:W-:Y:S01]  /*6090*/  ULDC.64 UR40, c[0x0][0x318] ;  /* 0x0000c60000287ab9 */ /* 0x000fe20000000a00 */
[----:B------:R-:W-:Y:S01]  /*60a0*/  BSSY B0, `(.L_x_3663) ;  /* 0x0000003000007945 */ /* 0x000fe20003800000 */
[----:B-1----:R-:W-:-:S03]  /*60b0*/  IMAD R4, R23, 0x6000, R58 ;  /* 0x0000600017047824 */ /* 0x002fc600078e023a */
[----:B--2---:R-:W-:Y:S05]  /*60c0*/  @!P3 BRA `(.L_x_3664) ;  /* 0x0000035000ecb947 */ /* 0x004fea0003800000 */
.L_x_4023:
[----:B------:R-:W-:Y:S05]  /*60d0*/  BSYNC B0 ;  /* 0x0000000000007941 */ /* 0x000fea0003800000 */
.L_x_3663:
        /* <DEDUP_REMOVED lines=8> */
[----:B------:R-:W-:Y:S02]  /*6160*/  IMAD.MOV.U32 R4, RZ, RZ, R40 ;  /* 0x000000ffff047224 */ /* 0x000fe400078e0028 */
[----:B------:R-:W-:Y:S02]  /*6170*/  IMAD.MOV.U32 R5, RZ, RZ, R65 ;  /* 0x000000ffff057224 */ /* 0x000fe400078e0041 */
[C---:B------:R-:W-:Y:S02]  /*6180*/  IMAD R7, R8.reuse, UR45, R7 ;  /* 0x0000002d08077c24 */ /* 0x040fe4000f8e0207 */
[----:B------:R-:W-:-:S04]  /*6190*/  IMAD.WIDE.U32 R4, R8, UR44, R4 ;  /* 0x0000002c08047c25 */ /* 0x000fc8000f8e0004 */
[----:B------:R-:W-:Y:S01]  /*61a0*/  IMAD.IADD R5, R5, 0x1, R7 ;  /* 0x0000000105057824 */ /* 0x000fe200078e0207 */
[----:B------:R-:W-:-:S04]  /*61b0*/  LEA R10, P3, R4, UR40, 0x1 ;  /* 0x00000028040a7c11 */ /* 0x000fc8000f8608ff */
[----:B------:R-:W-:Y:S02]  /*61c0*/  LEA.HI.X R11, R4, UR41, R5, 0x1, P3 ;  /* 0x00000029040b7c11 */ /* 0x000fe400098f0c05 */
[----:B------:R-:W-:-:S13]  /*61d0*/  ISETP.GE.AND P3, PT, R152, UR49, PT ;  /* 0x0000003198007c0c */ /* 0x000fda000bf66270 */
[----:B------:R-:W2:Y:S04]  /*61e0*/  @!P3 LDS.128 R4, [R14] ;  /* 0x000000000e04b984 */ /* 0x000ea80000000c00 */
[----:B--2---:R-:W-:Y:S01]  /*61f0*/  @!P3 STG.E.128 desc[UR42][R10.64], R4 ;  /* 0x000000040a00b986 */ /* 0x004fe2000c101d2a */
[----:B------:R-:W-:-:S13]  /*6200*/  ISETP.GE.AND P3, PT, R3, UR49, PT ;  /* 0x0000003103007c0c */ /* 0x000fda000bf66270 */
[----:B------:R-:W2:Y:S04]  /*6210*/  @!P3 LDS.128 R4, [R13] ;  /* 0x000000000d04b984 */ /* 0x000ea80000000c00 */
[----:B--2---:R-:W-:Y:S01]  /*6220*/  @!P3 STG.E.128 desc[UR42][R10.64+0x40], R4 ;  /* 0x000040040a00b986 */ /* 0x004fe2000c101d2a */
[----:B------:R-:W-:-:S13]  /*6230*/  ISETP.GE.AND P3, PT, R51, UR49, PT ;  /* 0x0000003133007c0c */ /* 0x000fda000bf66270 */
[----:B------:R-:W2:Y:S04]  /*6240*/  @!P3 LDS.128 R4, [R14+0x3000] ;  /* 0x003000000e04b984 */ /* 0x000ea80000000c00 */
        /* <DEDUP_REMOVED lines=10> */
[----:B------:R-:W-:-:S13]  /*62f0*/  ISETP.NE.AND P3, PT, R67, RZ, PT ;  /* 0x000000ff4300720c */ /* 0x000fda0003f65270 */
[----:B------:R-:W2:Y:S04]  /*6300*/  @P3 LDS.128 R4, [R14+0x9000] ;  /* 0x009000000e043984 */ /* 0x000ea80000000c00 */
[----:B--2---:R-:W-:Y:S01]  /*6310*/  @P3 STG.E.128 desc[UR42][R10.64+0x180], R4 ;  /* 0x000180040a003986 */ /* 0x004fe2000c101d2a */
[----:B------:R-:W-:-:S13]  /*6320*/  ISETP.NE.AND P3, PT, R66, RZ, PT ;  /* 0x000000ff4200720c */ /* 0x000fda0003f65270 */
[----:B------:R-:W2:Y:S04]  /*6330*/  @P3 LDS.128 R4, [R13+0x9000] ;  /* 0x009000000d043984 */ /* 0x000ea80000000c00 */
[----:B--2---:R2:W-:Y:S02]  /*6340*/  @P3 STG.E.128 desc[UR42][R10.64+0x1c0], R4 ;  /* 0x0001c0040a003986 */ /* 0x0045e4000c101d2a */
.L_x_3666:
[----:B------:R-:W-:Y:S05]  /*6350*/  BSYNC B0 ;  /* 0x0000000000007941 */ /* 0x000fea0003800000 */
.L_x_3665:
[----:B------:R-:W-:Y:S01]  /*6360*/  ISETP.GE.AND P3, PT, R156, R72, PT ;  /* 0x000000489c00720c */ /* 0x000fe20003f66270 */
[----:B------:R-:W-:-:S12]  /*6370*/  BSSY B0, `(.L_x_3667) ;  /* 0x0000024000007945 */ /* 0x000fd80003800000 */
[----:B------:R-:W-:Y:S05]  /*6380*/  @P3 BRA `(.L_x_3668) ;  /* 0x0000000000883947 */ /* 0x000fea0003800000 */
[----:B--2---:R-:W-:Y:S01]  /*6390*/  IADD3 R7, P3, R8, 0x40, RZ ;  /* 0x0000004008077810 */ /* 0x004fe20007f7e0ff */
[----:B------:R-:W-:Y:S02]  /*63a0*/  IMAD.MOV.U32 R4, RZ, RZ, R40 ;  /* 0x000000ffff047224 */ /* 0x000fe400078e0028 */
        /* <DEDUP_REMOVED lines=31> */
[----:B--2---:R3:W-:Y:S02]  /*65a0*/  @P3 STG.E.128 desc[UR42][R8.64+0x1c0], R4 ;  /* 0x0001c00408003986 */ /* 0x0047e4000c101d2a */
.L_x_3668:
[----:B------:R-:W-:Y:S05]  /*65b0*/  BSYNC B0 ;  /* 0x0000000000007941 */ /* 0x000fea0003800000 */
.L_x_3667:
[----:B------:R-:W-:Y:S01]  /*65c0*/  @!PT LDS RZ, [RZ] ;  /* 0x00000000fffff984 */ /* 0x000fe20000000800 */
[----:B------:R-:W-:Y:S01]  /*65d0*/  @!PT LDS RZ, [RZ] ;  /* 0x00000000fffff984 */ /* 0x000fe20000000800 */
[----:B------:R-:W-:Y:S01]  /*65e0*/  @!PT LDS RZ, [RZ] ;  /* 0x00000000fffff984 */ /* 0x000fe20000000800 */
[----:B------:R-:W-:Y:S01]  /*65f0*/  @!PT LDS RZ, [RZ] ;  /* 0x00000000fffff984 */ /* 0x000fe20000000800 */
[----:B------:R4:W-:Y:S06]  /*6600*/  MEMBAR.ALL.CTA ;  /* 0x0000000000007992 */ /* 0x0009ec0000008000 */
[----:B----4-:R-:W4:Y:S02]  /*6610*/  FENCE.VIEW.ASYNC.S ;  /* 0x00000000000073c6 */ /* 0x010f240000000000 */
[----:B----4-:R4:W-:Y:S01]  /*6620*/  BAR.SYNC.DEFER_BLOCKING R12, 0x80 ;  /* 0x0002000c0000751d */ /* 0x0109e20000010000 */
[----:B------:R-:W-:Y:S01]  /*6630*/  ISETP.NE.AND P5, PT, R69, RZ, PT ;  /* 0x000000ff4500720c */ /* 0x000fe20003fa5270 */
[----:B------:R-:W-:-:S02]  /*6640*/  VIADD R23, R23, 0x1 ;  /* 0x0000000117177836 */ /* 0x000fc40000000000 */
[----:B01----:R-:W-:-:S03]  /*6650*/  @!P4 VIADD R68, R68, 0x324c0 ;  /* 0x000324c04444c836 */ /* 0x003fc60000000000 */
[C---:B------:R-:W-:Y:S02]  /*6660*/  ISETP.NE.AND P3, PT, R23.reuse, 0x2, PT ;  /* 0x000000021700780c */ /* 0x040fe40003f65270 */
[----:B------:R-:W-:Y:S02]  /*6670*/  @!P4 PRMT R68, RZ, 0x654, R68 ;  /* 0x00000654ff44c816 */ /* 0x000fe40000000044 */
[----:B--23--:R-:W-:Y:S02]  /*6680*/  SEL R5, RZ, 0x1, P3 ;  /* 0x00000001ff057807 */ /* 0x00cfe40001800000 */
[----:B------:R-:W-:Y:S02]  /*6690*/  SEL R23, R23, RZ, P3 ;  /* 0x000000ff17177207 */ /* 0x000fe40001800000 */
[----:B------:R-:W-:Y:S01]  /*66a0*/  LOP3.LUT R158, R158, R5, RZ, 0x3c, !PT ;  /* 0x000000059e9e7212 */ /* 0x000fe200078e3cff */
[----:B------:R4:W-:Y:S01]  /*66b0*/  @!P4 SYNCS.ARRIVE.TRANS64.RED.A1T0 RZ, [R68+URZ], RZ ;  /* 0x000000ff44ffc9a7 */ /* 0x0009e2000810043f */
[----:B------:R-:W-:Y:S05]  /*66c0*/  @P5 BRA `(.L_x_3669) ;  /* 0xffffffc800005947 */ /* 0x000fea000383ffff */
[----:B------:R-:W0:Y:S01]  /*66d0*/  S2R R4, SR_TID.X ;  /* 0x0000000000047919 */ /* 0x000e220000002100 */
[----:B------:R-:W-:Y:S02]  /*66e0*/  PLOP3.LUT P0, PT, PT, PT, PT, 0x8, 0x0 ;  /* 0x000000000000781c */ /* 0x000fe40003f0e170 */
[----:B0-----:R-:W-:-:S04]  /*66f0*/  SHF.R.U32.HI R4, RZ, 0x7, R4 ;  /* 0x00000007ff047819 */ /* 0x001fc80000011604 */
[----:B------:R-:W-:-:S13]  /*6700*/  ISETP.NE.AND P5, PT, R4, 0x1, PT ;  /* 0x000000010400780c */ /* 0x000fda0003fa5270 */
[----:B------:R-:W-:Y:S06]  /*6710*/  @!P5 BAR.ARV 0x9, 0x100 ;  /* 0x024400000000db1d */ /* 0x000fec0000002000 */
.L_x_3613:
[----:B------:R-:W0:Y:S01]  /*6720*/  S2R R0, SR_TID.X ;  /* 0x0000000000007919 */ /* 0x000e220000002100 */
[----:B------:R-:W1:Y:S01]  /*6730*/  LDC R19, c[0x0][0x448] ;  /* 0x00011200ff137b82 */ /* 0x000e620000000800 */
[----:B----4-:R-:W-:Y:S01]  /*6740*/  IMAD.MOV.U32 R12, RZ, RZ, 0x3000 ;  /* 0x00003000ff0c7424 */ /* 0x010fe200078e00ff */
[----:B------:R-:W2:Y:S01]  /*6750*/  S2R R3, SR_SWINHI ;  /* 0x0000000000037919 */ /* 0x000ea20000002f00 */
[----:B------:R-:W-:Y:S02]  /*6760*/  IMAD.U32 R13, RZ, RZ, UR38 ;  /* 0x00000026ff0d7e24 */ /* 0x000fe4000f8e00ff */
[----:B------:R-:W-:Y:S01]  /*6770*/  IMAD.MOV.U32 R14, RZ, RZ, 0x1 ;  /* 0x00000001ff0e7424 */ /* 0x000fe200078e00ff */
[----:B------:R-:W-:Y:S01]  /*6780*/  STL [R1+0x70], R89 ;  /* 0x0000705901007387 */ /* 0x000fe20000100800 */
[----:B------:R-:W-:Y:S01]  /*6790*/  IMAD.MOV.U32 R15, RZ, RZ, RZ ;  /* 0x000000ffff0f7224 */ /* 0x000fe200078e00ff */
[----:B------:R-:W3:Y:S01]  /*67a0*/  LDC R18, c[0x0][0xa80] ;  /* 0x0002a000ff127b82 */ /* 0x000ee20000000800 */
[----:B------:R-:W-:Y:S01]  /*67b0*/  IMAD.MOV.U32 R5, RZ, RZ, 0x100 ;  /* 0x00000100ff057424 */ /* 0x000fe200078e00ff */
[----:B------:R4:W-:Y:S01]  /*67c0*/  STL.64 [R1+0x18], R12 ;  /* 0x0000180c01007387 */ /* 0x0009e20000100a00 */
[----:B------:R-:W-:-:S02]  /*67d0*/  IMAD.MOV.U32 R6, RZ, RZ, 0x1 ;  /* 0x00000001ff067424 */ /* 0x000fc400078e00ff */
[----:B------:R-:W-:Y:S01]  /*67e0*/  IMAD.MOV.U32 R7, RZ, RZ, RZ ;  /* 0x000000ffff077224 */ /* 0x000fe200078e00ff */
[----:B------:R1:W-:Y:S01]  /*67f0*/  STL.64 [R1+0x60], R14 ;  /* 0x0000600e01007387 */ /* 0x0003e20000100a00 */
[----:B------:R-:W-:Y:S02]  /*6800*/  IMAD.MOV.U32 R8, RZ, RZ, 0xc000 ;  /* 0x0000c000ff087424 */ /* 0x000fe400078e00ff */
[----:B------:R-:W-:Y:S01]  /*6810*/  IMAD.U32 R9, RZ, RZ, UR38 ;  /* 0x00000026ff097e24 */ /* 0x000fe2000f8e00ff */
[----:B------:R-:W-:Y:S01]  /*6820*/  STL.128 [R1+0x230], RZ ;  /* 0x000230ff01007387 */ /* 0x000fe20000100c00 */
[----:B------:R-:W-:Y:S02]  /*6830*/  IMAD.MOV.U32 R11, RZ, RZ, 0x100 ;  /* 0x00000100ff0b7424 */ /* 0x000fe400078e00ff */
[----:B------:R-:W-:Y:S01]  /*6840*/  IMAD.U32 R34, RZ, RZ, UR37 ;  /* 0x00000025ff227e24 */ /* 0x000fe2000f8e00ff */
[----:B------:R-:W-:Y:S01]  /*6850*/  STL.128 [R1+0x240], RZ ;  /* 0x000240ff01007387 */ /* 0x000fe20000100c00 */
[----:B------:R-:W-:-:S03]  /*6860*/  IMAD.U32 R72, RZ, RZ, UR37 ;  /* 0x00000025ff487e24 */ /* 0x000fc6000f8e00ff */
[----:B------:R-:W-:Y:S02]  /*6870*/  STL.128 [R1+0x260], RZ ;  /* 0x000260ff01007387 */ /* 0x000fe40000100c00 */
[----:B------:R-:W-:Y:S02]  /*6880*/  IADD3 R72, P5, R72, 0x70, RZ ;  /* 0x0000007048487810 */ /* 0x000fe40007fbe0ff */
[----:B0-----:R-:W-:Y:S01]  /*6890*/  LOP3.LUT R0, R0, 0x7f, RZ, 0xc0, !PT ;  /* 0x0000007f00007812 */ /* 0x001fe200078ec0ff */
[----:B------:R-:W-:Y:S03]  /*68a0*/  STL.128 [R1+0x270], RZ ;  /* 0x000270ff01007387 */ /* 0x000fe60000100c00 */
[----:B------:R-:W-:Y:S01]  /*68b0*/  ISETP.NE.AND P1, PT, R0, RZ, PT ;  /* 0x000000ff0000720c */ /* 0x000fe20003f25270 */
[----:B------:R-:W-:Y:S01]  /*68c0*/  STL.128 [R1+0x280], RZ ;  /* 0x000280ff01007387 */ /* 0x000fe20000100c00 */
[----:B------:R-:W-:-:S02]  /*68d0*/  MOV R26, R2 ;  /* 0x00000002001a7202 */ /* 0x000fc40000000f00 */
[----:B--2---:R-:W-:Y:S02]  /*68e0*/  MOV R27, R3 ;  /* 0x00000003001b7202 */ /* 0x004fe40000000f00 */
[----:B------:R-:W-:Y:S01]  /*68f0*/  SEL R4, RZ, 0x1, P1 ;  /* 0x00000001ff047807 */ /* 0x000fe20000800000 */
[----:B------:R-:W-:Y:S01]  /*6900*/  STL.128 [R1+0x290], RZ ;  /* 0x000290ff01007387 */ /* 0x000fe20000100c00 */
[C---:B----4-:R-:W-:Y:S02]  /*6910*/  IADD3 R12, P1, R26.reuse, 0x32430, RZ ;  /* 0x000324301a0c7810 */ /* 0x050fe40007f3e0ff */
[C---:B------:R-:W-:Y:S01]  /*6920*/  IADD3 R0, P3, R26.reuse, 0x32450, RZ ;  /* 0x000324501a007810 */ /* 0x040fe20007f7e0ff */
[----:B------:R0:W-:Y:S01]  /*6930*/  STL.128 [R1+0x20], R4 ;  /* 0x0000200401007387 */ /* 0x0001e20000100c00 */
[C---:B------:R-:W-:Y:S01]  /*6940*/  IADD3 R3, P4, R26.reuse, 0x32460, RZ ;  /* 0x000324601a037810 */ /* 0x040fe20007f9e0ff */
[----:B------:R-:W-:Y:S01]  /*6950*/  IMAD.X R13, RZ, RZ, R27, P1 ;  /* 0x000000ffff0d7224 */ /* 0x000fe200008e061b */
[----:B-1----:R-:W-:Y:S01]  /*6960*/  ISETP.NE.AND P1, PT, R19, 0x1, PT ;  /* 0x000000011300780c */ /* 0x002fe20003f25270 */
[----:B------:R-:W-:Y:S01]  /*6970*/  IMAD.MOV.U32 R10, RZ, RZ, R4 ;  /* 0x000000ffff0a7224 */ /* 0x000fe200078e0004 */
[----:B------:R-:W-:Y:S01]  /*6980*/  IADD3 R14, P2, R26, 0x32440, RZ ;  /* 0x000324401a0e7810 */ /* 0x000fe20007f5e0ff */
[----:B------:R-:W-:Y:S01]  /*6990*/  STL.128 [R1+0x2a0], RZ ;  /* 0x0002a0ff01007387 */ /* 0x000fe20000100c00 */
[----:B------:R-:W-:-:S03]  /*69a0*/  IMAD.U32 R19, RZ, RZ, UR37 ;  /* 0x00000025ff137e24 */ /* 0x000fc6000f8e00ff */
[----:B------:R-:W-:Y:S01]  /*69b0*/  IMAD.X R15, RZ, RZ, R27, P2 ;  /* 0x000000ffff0f7224 */ /* 0x000fe200010e061b */
[----:B------:R-:W-:Y:S01]  /*69c0*/  STL.128 [R1+0x50], R8 ;  /* 0x0000500801007387 */ /* 0x000fe20000100c00 */
[----:B------:R-:W-:-:S03]  /*69d0*/  IADD3 R19, P2, R19, 0x230, RZ ;  /* 0x0000023013137810 */ /* 0x000fc60007f5e0ff */
[----:B------:R-:W-:Y:S01]  /*69e0*/  STL.64 [R1+0x8], R12 ;  /* 0x0000080c01007387 */ /* 0x000fe20000100a00 */
[--C-:B0-----:R-:W-:Y:S02]  /*69f0*/  IMAD.X R5, RZ, RZ, R27.reuse, P3 ;  /* 0x000000ffff057224 */ /* 0x101fe400018e061b */
[----:B------:R-:W-:Y:S01]  /*6a00*/  IMAD.X R7, RZ, RZ, R27, P4 ;  /* 0x000000ffff077224 */ /* 0x000fe200020e061b */
[----:B------:R-:W-:Y:S01]  /*6a10*/  STL.64 [R1+0x10], R14 ;  /* 0x0000100e01007387 */ /* 0x000fe20000100a00 */
[----:B------:R-:W-:Y:S01]  /*6a20*/  IMAD.MOV.U32 R4, RZ, RZ, R0 ;  /* 0x000000ffff047224 */ /* 0x000fe200078e0000 */
[----:B------:R-:W-:Y:S01]  /*6a30*/  IADD3 R34, P4, R34, 0x38, RZ ;  /* 0x0000003822227810 */ /* 0x000fe20007f9e0ff */
[----:B------:R-:W-:Y:S01]  /*6a40*/  IMAD.MOV.U32 R6, RZ, RZ, R3 ;  /* 0x000000ffff067224 */ /* 0x000fe200078e0003 */
[----:B------:R-:W-:Y:S01]  /*6a50*/  STL.64 [R1+0x30], R14 ;  /* 0x0000300e01007387 */ /* 0x000fe20000100a00 */
[----:B------:R-:W0:Y:S01]  /*6a60*/  @P1 LDC R3, c[0x0][0x44c] ;  /* 0x00011300ff031b82 */ /* 0x000e220000000800 */
[----:B------:R-:W-:-:S02]  /*6a70*/  VIADD R0, R194, 0x7f ;  /* 0x0000007fc2007836 */ /* 0x000fc40000000000 */
[----:B------:R-:W-:Y:S04]  /*6a80*/  STL.128 [R1+0x40], R4 ;  /* 0x0000400401007387 */ /* 0x000fe80000100c00 */
[----:B------:R1:W-:Y:S04]  /*6a90*/  STL.64 [R1+0x68], R6 ;  /* 0x0000680601007387 */ /* 0x0003e80000100a00 */
[----:B------:R-:W-:Y:S04]  /*6aa0*/  STL.128 [R1+0x2b0], RZ ;  /* 0x0002b0ff01007387 */ /* 0x000fe80000100c00 */
[----:B------:R-:W-:Y:S01]  /*6ab0*/  STL.128 [R1+0x2c0], RZ ;  /* 0x0002c0ff01007387 */ /* 0x000fe20000100c00 */
[----:B-1----:R-:W1:Y:S03]  /*6ac0*/  @P1 LDC R6, c[0x0][0x450] ;  /* 0x00011400ff061b82 */ /* 0x002e660000000800 */
[----:B------:R-:W-:Y:S04]  /*6ad0*/  STL.128 [R1+0x2d0], RZ ;  /* 0x0002d0ff01007387 */ /* 0x000fe80000100c00 */
[----:B------:R-:W-:Y:S01]  /*6ae0*/  STL.128 [R1+0x2e0], RZ ;  /* 0x0002e0ff01007387 */ /* 0x000fe20000100c00 */
[----:B0-----:R-:W-:Y:S01]  /*6af0*/  @P1 IMAD.HI.U32 R3, R0, R3, RZ ;  /* 0x0000000300031227 */ /* 0x001fe200078e00ff */
[----:B------:R-:W0:Y:S02]  /*6b00*/  LDC.64 R4, c[0x0][0xad8] ;  /* 0x0002b600ff047b82 */ /* 0x000e240000000a00 */
[----:B------:R-:W-:Y:S04]  /*6b10*/  STL.128 [R1+0x2f0], RZ ;  /* 0x0002f0ff01007387 */ /* 0x000fe80000100c00 */
[----:B------:R-:W-:Y:S04]  /*6b20*/  STL.128 [R1+0x300], RZ ;  /* 0x000300ff01007387 */ /* 0x000fe80000100c00 */
[----:B------:R-:W-:Y:S04]  /*6b30*/  STL.128 [R1+0x310], RZ ;  /* 0x000310ff01007387 */ /* 0x000fe80000100c00 */
[----:B------:R-:W-:Y:S01]  /*6b40*/  STL.128 [R1+0x320], RZ ;  /* 0x000320ff01007387 */ /* 0x000fe20000100c00 */
[----:B-1----:R-:W-:-:S03]  /*6b50*/  @P1 SHF.R.U32.HI R0, RZ, R6, R3 ;  /* 0x00000006ff001219 */ /* 0x002fc60000011603 */
[----:B------:R-:W-:Y:S04]  /*6b60*/  STL.128 [R1+0x330], RZ ;  /* 0x000330ff01007387 */ /* 0x000fe80000100c00 */
[----:B------:R-:W-:Y:S01]  /*6b70*/  STL.128 [R1+0x340], RZ ;  /* 0x000340ff01007387 */ /* 0x000fe20000100c00 */
[----:B0-----:R-:W-:-:S03]  /*6b80*/  ISETP.GE.AND P6, PT, R5, 0x1, PT ;  /* 0x000000010500780c */ /* 0x001fc60003fc6270 */
        /* <DEDUP_REMOVED lines=18> */
[----:B------:R-:W-:Y:S04]  /*6cb0*/  STL.64 [R1+0x38], RZ ;  /* 0x000038ff01007387 */ /* 0x000fe80000100a00 */
[----:B---3--:R0:W-:Y:S02]  /*6cc0*/  STL [R1+0x250], R18 ;  /* 0x0002501201007387 */ /* 0x0081e40000100800 */
[----:B0-----:R-:W-:-:S05]  /*6cd0*/  IMAD.U32 R18, RZ, RZ, UR37 ;  /* 0x00000025ff127e24 */ /* 0x001fca000f8e00ff */
[----:B------:R-:W-:Y:S01]  /*6ce0*/  IADD3 R18, P3, R18, 0x260, RZ ;  /* 0x0000026012127810 */ /* 0x000fe20007f7e0ff */
[----:B------:R-:W-:-:S12]  /*6cf0*/  @P0 BRA `(.L_x_3670) ;  /* 0x00000000000c0947 */ /* 0x000fd80003800000 */
[----:B------:R-:W0:Y:S01]  /*6d00*/  FENCE.VIEW.ASYNC.G ;  /* 0x00000000000073c6 */ /* 0x000e220000000100 */
[----:B------:R-:W-:Y:S05]  /*6d10*/  WARPSYNC.ALL ;  /* 0x0000000000007948 */ /* 0x000fea0003800000 */
[----:B0-----:R-:W-:Y:S06]  /*6d20*/  BAR.ARV 0xc, 0x180 ;  /* 0x0306000000007b1d */ /* 0x001fec0000002000 */
.L_x_3670:
[----:B------:R-:W-:Y:S02]  /*6d30*/  IMAD.IADD R3, R231, 0x1, R0 ;  /* 0x00000001e7037824 */ /* 0x000fe400078e0200 */
[----:B------:R-:W-:Y:S02]  /*6d40*/  IMAD.X R47, RZ, RZ, UR36, P2 ;  /* 0x00000024ff2f7e24 */ /* 0x000fe400090e06ff */
[----:B------:R-:W-:Y:S02]  /*6d50*/  IMAD.X R42, RZ, RZ, UR36, P3 ;  /* 0x00000024ff2a7e24 */ /* 0x000fe400098e06ff */
[----:B------:R-:W-:Y:S02]  /*6d60*/  IMAD.X R39, RZ, RZ, UR36, P4 ;  /* 0x00000024ff277e24 */ /* 0x000fe4000a0e06ff */
[----:B------:R-:W-:Y:S02]  /*6d70*/  IMAD.X R73, RZ, RZ, UR36, P5 ;  /* 0x00000024ff497e24 */ /* 0x000fe4000a8e06ff */
        /* <DEDUP_REMOVED lines=13> */
.L_x_3673:
[----:B------:R-:W-:-:S13]  /*6e50*/  ISETP.NE.AND P0, PT, R5, 0x1, PT ;  /* 0x000000010500780c */ /* 0x000fda0003f05270 */
[----:B------:R-:W0:Y:S02]  /*6e60*/  @P0 LDC.64 R6, c[0x0][0xae0] ;  /* 0x0002b800ff060b82 */ /* 0x000e240000000a00 */
[----:B0-----:R-:W-:-:S05]  /*6e70*/  @P0 IMAD.HI.U32 R6, R0, R6, RZ ;  /* 0x0000000600060227 */ /* 0x001fca00078e00ff */
[----:B------:R-:W-:-:S07]  /*6e80*/  @P0 SHF.R.U32.HI R0, RZ, R7, R6 ;  /* 0x00000007ff000219 */ /* 0x000fce0000011606 */
.L_x_3674:
[----:B------:R-:W-:Y:S05]  /*6e90*/  BSYNC B0 ;  /* 0x0000000000007941 */ /* 0x000fea0003800000 */
.L_x_3672:
[----:B------:R-:W-:-:S05]  /*6ea0*/  IMAD R3, R0, R5, R5 ;  /* 0x0000000500037224 */ /* 0x000fca00078e0205 */
[----:B------:R-:W-:-:S07]  /*6eb0*/  VIMNMX R4, R4, R3, PT ;  /* 0x0000000304047248 */ /* 0x000fce0003fe0100 */
.L_x_3671:
[----:B------:R-:W0:Y:S01]  /*6ec0*/  @P1 LDC R3, c[0x0][0x44c] ;  /* 0x00011300ff031b82 */ /* 0x000e220000000800 */
[----:B------:R-:W-:Y:S01]  /*6ed0*/  VIADD R4, R4, 0x5f ;  /* 0x0000005f04047836 */ /* 0x000fe20000000000 */
[----:B------:R-:W-:Y:S01]  /*6ee0*/  ULDC UR4, c[0x0][0xad4] ;  /* 0x0002b50000047ab9 */ /* 0x000fe20000000800 */
[----:B------:R-:W-:Y:S02]  /*6ef0*/  IMAD.MOV.U32 R0, RZ, RZ, R194 ;  /* 0x000000ffff007224 */ /* 0x000fe400078e00c2 */
[----:B------:R-:W-:-:S03]  /*6f00*/  IMAD.HI R4, R4, 0x2aaaaaab, RZ ;  /* 0x2aaaaaab04047827 */ /* 0x000fc600078e02ff */
[----:B------:R-:W1:Y:S01]  /*6f10*/  @P1 LDC R7, c[0x0][0x450] ;  /* 0x00011400ff071b82 */ /* 0x000e620000000800 */
        /* <DEDUP_REMOVED lines=18> */
.L_x_3677:
[----:B------:R-:W-:-:S13]  /*7040*/  ISETP.NE.AND P0, PT, R5, 0x1, PT ;  /* 0x000000010500780c */ /* 0x000fda0003f05270 */
[----:B------:R-:W0:Y:S02]  /*7050*/  @P0 LDC.64 R6, c[0x0][0xae0] ;  /* 0x0002b800ff060b82 */ /* 0x000e240000000a00 */
[----:B0-----:R-:W-:-:S05]  /*7060*/  @P0 IMAD.HI.U32 R6, R0, R6, RZ ;  /* 0x0000000600060227 */ /* 0x001fca00078e00ff */
[----:B------:R-:W-:-:S07]  /*7070*/  @P0 SHF.R.U32.HI R0, RZ, R7, R6 ;  /* 0x00000007ff000219 */ /* 0x000fce0000011606 */
.L_x_3678:
[----:B------:R-:W-:Y:S05]  /*7080*/  BSYNC B0 ;  /* 0x0000000000007941 */ /* 0x000fea0003800000 */
.L_x_3676:
[----:B------:R-:W-:-:S05]  /*7090*/  IMAD R0, R0, R5, RZ ;  /* 0x0000000500007224 */ /* 0x000fca00078e02ff */
[----:B------:R-:W-:-:S07]  /*70a0*/  VIMNMX R3, R3, R0, !PT ;  /* 0x0000000003037248 */ /* 0x000fce0007fe0100 */
.L_x_3675:
        /* <DEDUP_REMOVED lines=39> */
.L_x_3680:
[----:B------:R-:W-:Y:S05]  /*7320*/  BSYNC B0 ;  /* 0x0000000000007941 */ /* 0x000fea0003800000 */
.L_x_3679:
[----:B------:R-:W-:Y:S01]  /*7330*/  IMAD R189, R203, R204, R189 ;  /* 0x000000cccbbd7224 */ /* 0x000fe200078e02bd */
[----:B------:R-:W-:-:S04]  /*7340*/  PLOP3.LUT P0, PT, PT, PT, PT, 0x80, 0x0 ;  /* 0x000000000000781c */ /* 0x000fc80003f0f070 */
[----:B------:R-:W-:-:S04]  /*7350*/  VIADDMNMX R204, R189, R204, R45, PT ;  /* 0x000000ccbdcc7246 */ /* 0x000fc8000380012d */
[----:B------:R-:W-:-:S13]  /*7360*/  ISETP.GT.AND P1, PT, R204, R189, PT ;  /* 0x000000bdcc00720c */ /* 0x000fda0003f24270 */
[----:B------:R-:W-:Y:S05]  /*7370*/  @!P1 BRA `(.L_x_3681) ;  /* 0x0000025400809947 */ /* 0x000fea0003800000 */
[----:B------:R0:W-:Y:S01]  /*7380*/  STL.64 [R1+0x78], RZ ;  /* 0x000078ff01007387 */ /* 0x0001e20000100a00 */
[----:B------:R-:W-:Y:S01]  /*7390*/  IMAD.U32 R32, RZ, RZ, UR37 ;  /* 0x00000025ff207e24 */ /* 0x000fe2000f8e00ff */
[----:B------:R-:W-:Y:S01]  /*73a0*/  UMOV UR4, 0xffffffff ;  /* 0xffffffff00047882 */ /* 0x000fe20000000000 */
[----:B------:R-:W-:Y:S02]  /*73b0*/  IMAD.U32 R24, RZ, RZ, UR37 ;  /* 0x00000025ff187e24 */ /* 0x000fe4000f8e00ff */
[----:B------:R-:W-:Y:S01]  /*73c0*/  IMAD.U32 R38, RZ, RZ, UR37 ;  /* 0x00000025ff267e24 */ /* 0x000fe2000f8e00ff */
[----:B------:R-:W-:Y:S02]  /*73d0*/  IADD3 R32, P0, R32, 0xa8, RZ ;  /* 0x000000a820207810 */ /* 0x000fe40007f1e0ff */
[----:B------:R-:W-:Y:S02]  /*73e0*/  IADD3 R24, P1, R24, 0x78, RZ ;  /* 0x0000007818187810 */ /* 0x000fe40007f3e0ff */
[----:B------:R-:W-:Y:S01]  /*73f0*/  IADD3 R38, P2, R38, 0x80, RZ ;  /* 0x0000008026267810 */ /* 0x000fe20007f5e0ff */
[----:B------:R-:W-:-:S02]  /*7400*/  IMAD.X R33, RZ, RZ, UR36, P0 ;  /* 0x00000024ff217e24 */ /* 0x000fc400080e06ff */
[----:B------:R-:W-:Y:S02]  /*7410*/  IMAD.X R25, RZ, RZ, UR36, P1 ;  /* 0x00000024ff197e24 */ /* 0x000fe400088e06ff */
[----:B------:R-:W-:Y:S01]  /*7420*/  IMAD.X R53, RZ, RZ, UR36, P2 ;  /* 0x00000024ff357e24 */ /* 0x000fe200090e06ff */
[----:B0-----:R-:W-:Y:S07]  /*7430*/  BRA.DIV UR4, `(.L_x_3682) ;  /* 0x0000034204247947 */ /* 0x001fee000b800000 */
[----:B------:R-:W2:Y:S04]  /*7440*/  LDL R0, [R1+0x518] ;  /* 0x0005180001007983 */ /* 0x000ea80000100800 */
[----:B--2---:R0:W1:Y:S02]  /*7450*/  SHFL.IDX PT, R14, R0, RZ, 0x1f ;  /* 0x00001fff000e7589 */ /* 0x00406400000e0000 */
.L_x_4026:
[----:B01----:R-:W-:Y:S01]  /*7460*/  LEA.HI R0, R14, R14, RZ, 0x1 ;  /* 0x0000000e0e007211 */ /* 0x003fe200078f08ff */
[C---:B------:R-:W-:Y:S01]  /*7470*/  VIADD R63, R2.reuse, 0x18400 ;  /* 0x00018400023f7836 */ /* 0x040fe20000000000 */
[----:B------:R-:W-:Y:S01]  /*7480*/  STL.128 [R1+0xb0], RZ ;  /* 0x0000b0ff01007387 */ /* 0x000fe20000100c00 */
[----:B------:R-:W-:Y:S01]  /*7490*/  VIADD R10, R2, 0x400 ;  /* 0x00000400020a7836 */ /* 0x000fe20000000000 */
[----:B------:R-:W-:Y:S01]  /*74a0*/  LOP3.LUT R3, R0, 0x7fffe, RZ, 0xc0, !PT ;  /* 0x0007fffe00037812 */ /* 0x000fe200078ec0ff */
[----:B------:R-:W-:Y:S01]  /*74b0*/  IMAD.MOV.U32 R4, RZ, RZ, 0x1 ;  /* 0x00000001ff047424 */ /* 0x000fe200078e00ff */
[----:B------:R-:W-:Y:S01]  /*74c0*/  STL.128 [R1+0xc0], RZ ;  /* 0x0000c0ff01007387 */ /* 0x000fe20000100c00 */
[----:B------:R-:W-:Y:S01]  /*74d0*/  IMAD.MOV.U32 R5, RZ, RZ, RZ ;  /* 0x000000ffff057224 */ /* 0x000fe200078e00ff */
[----:B------:R-:W-:Y:S01]  /*74e0*/  SHF.R.U32.HI R10, RZ, 0x4, R10 ;  /* 0x00000004ff0a7819 */ /* 0x000fe2000001160a */
[----:B------:R-:W-:Y:S01]  /*74f0*/  IMAD.IADD R0, R14, 0x1, -R3 ;  /* 0x000000010e007824 */ /* 0x000fe200078e0a03 */
[----:B------:R-:W-:Y:S01]  /*7500*/  STL.128 [R1+0xd0], RZ ;  /* 0x0000d0ff01007387 */ /* 0x000fe20000100c00 */
[----:B------:R-:W-:Y:S01]  /*7510*/  VIADD R3, R2, 0x1c400 ;  /* 0x0001c40002037836 */ /* 0x000fe20000000000 */
[----:B------:R-:W-:Y:S01]  /*7520*/  LOP3.LUT R10, R10, 0x3fff, RZ, 0xc0, !PT ;  /* 0x00003fff0a0a7812 */ /* 0x000fe200078ec0ff */
[----:B------:R-:W-:Y:S01]  /*7530*/  IMAD R0, R0, 0x2000, R63 ;  /* 0x0000200000007824 */ /* 0x000fe200078e023f */
[----:B------:R-:W-:Y:S01]  /*7540*/  STL.128 [R1+0xe0], RZ ;  /* 0x0000e0ff01007387 */ /* 0x000fe20000100c00 */
[----:B------:R-:W-:Y:S01]  /*7550*/  IMAD.MOV.U32 R6, RZ, RZ, 0x1 ;  /* 0x00000001ff067424 */ /* 0x000fe200078e00ff */
[----:B------:R-:W-:Y:S01]  /*7560*/  SHF.R.U32.HI R3, RZ, 0x4, R3 ;  /* 0x00000004ff037819 */ /* 0x000fe20000011603 */
[----:B------:R-:W-:Y:S01]  /*7570*/  VIADD R11, R0, 0xa000 ;  /* 0x0000a000000b7836 */ /* 0x000fe20000000000 */
[----:B------:R-:W-:Y:S01]  /*7580*/  SHF.R.U32.HI R0, RZ, 0x4, R0 ;  /* 0x00000004ff007819 */ /* 0x000fe20000011600 */
[----:B------:R-:W-:Y:S01]  /*7590*/  IMAD.MOV.U32 R7, RZ, RZ, RZ ;  /* 0x000000ffff077224 */ /* 0x000fe200078e00ff */
[----:B------:R-:W-:Y:S01]  /*75a0*/  LOP3.LUT R3, R3, 0x3fff, RZ, 0xc0, !PT ;  /* 0x00003fff03037812 */ /* 0x000fe200078ec0ff */
[----:B------:R-:W-:Y:S01]  /*75b0*/  IMAD.MOV.U32 R8, RZ, RZ, 0x1 ;  /* 0x00000001ff087424 */ /* 0x000fe200078e00ff */
[----:B------:R-:W-:Y:S01]  /*75c0*/  SHF.R.U32.HI R11, RZ, 0x4, R11 ;  /* 0x00000004ff0b7819 */ /* 0x000fe2000001160b */
[----:B------:R-:W-:Y:S01]  /*75d0*/  IMAD.MOV.U32 R9, RZ, RZ, RZ ;  /* 0x000000ffff097224 */ /* 0x000fe200078e00ff */
[----:B------:R-:W-:Y:S01]  /*75e0*/  LOP3.LUT R3, R3, 0x10000, RZ, 0xfc, !PT ;  /* 0x0001000003037812 */ /* 0x000fe200078efcff */
[----:B------:R0:W-:Y:S01]  /*75f0*/  STL.128 [R1+0x80], R4 ;  /* 0x0000800401007387 */ /* 0x0001e20000100c00 */
[----:B------:R-:W-:Y:S01]  /*7600*/  LOP3.LUT R11, R11, 0x3fff, RZ, 0xc0, !PT ;  /* 0x00003fff0b0b7812 */ /* 0x000fe200078ec0ff */
[----:B------:R-:W-:Y:S01]  /*7610*/  IMAD.U32 R40, RZ, RZ, UR37 ;  /* 0x00000025ff287e24 */ /* 0x000fe2000f8e00ff */
[----:B------:R-:W-:Y:S01]  /*7620*/  LOP3.LUT R0, R0, 0x3fff, RZ, 0xc0, !PT ;  /* 0x00003fff00007812 */ /* 0x000fe200078ec0ff */
[----:B------:R1:W-:Y:S01]  /*7630*/  STL.64 [R1+0x90], R8 ;  /* 0x0000900801007387 */ /* 0x0003e20000100a00 */
[----:B------:R-:W-:Y:S01]  /*7640*/  LOP3.LUT R11, R11, 0x10000, RZ, 0xfc, !PT ;  /* 0x000100000b0b7812 */ /* 0x000fe200078efcff */
[----:B------:R-:W-:Y:S01]  /*7650*/  IMAD.U32 R37, RZ, RZ, UR37 ;  /* 0x00000025ff257e24 */ /* 0x000fe2000f8e00ff */
[----:B------:R-:W-:Y:S01]  /*7660*/  IADD3 R40, P5, R40, 0x90, RZ ;  /* 0x0000009028287810 */ /* 0x000fe20007fbe0ff */
[----:B------:R-:W-:Y:S01]  /*7670*/  STL.128 [R1+0xf0], RZ ;  /* 0x0000f0ff01007387 */ /* 0x000fe20000100c00 */
[----:B------:R-:W-:Y:S01]  /*7680*/  IMAD.U32 R35, RZ, RZ, UR37 ;  /* 0x00000025ff237e24 */ /* 0x000fe2000f8e00ff */
[----:B------:R-:W-:Y:S01]  /*7690*/  BSSY B6, `(.L_x_3683) ;  /* 0x0000031000067945 */ /* 0x000fe20003800000 */
[----:B------:R-:W-:Y:S01]  /*76a0*/  IADD3 R37, P0, R37, 0x88, RZ ;  /* 0x0000008825257810 */ /* 0x000fe20007f1e0ff */
[----:B------:R-:W-:Y:S01]  /*76b0*/  STL.128 [R1+0x100], RZ ;  /* 0x000100ff01007387 */ /* 0x000fe20000100c00 */
[----:B------:R-:W-:Y:S01]  /*76c0*/  IMAD.X R56, RZ, RZ, UR36, P5 ;  /* 0x00000024ff387e24 */ /* 0x000fe2000a8e06ff */
[----:B------:R-:W-:Y:S01]  /*76d0*/  LOP3.LUT P5, RZ, R63, 0x1bf, RZ, 0xc0, !PT ;  /* 0x000001bf3fff7812 */ /* 0x000fe200078ac0ff */
[----:B------:R-:W-:Y:S01]  /*76e0*/  IMAD.U32 R58, RZ, RZ, UR37 ;  /* 0x00000025ff3a7e24 */ /* 0x000fe2000f8e00ff */
[C---:B0-----:R-:W-:Y:S01]  /*76f0*/  LOP3.LUT R6, R10.reuse, 0x3000000, RZ, 0xfc, !PT ;  /* 0x030000000a067812 */ /* 0x041fe200078efcff */
[----:B------:R-:W-:Y:S01]  /*7700*/  IMAD.MOV.U32 R4, RZ, RZ, R3 ;  /* 0x000000ffff047224 */ /* 0x000fe200078e0003 */
[----:B------:R-:W-:Y:S01]  /*7710*/  LOP3.LUT R10, R10, 0x10000, RZ, 0xfc, !PT ;  /* 0x000100000a0a7812 */ /* 0x000fe200078efcff */
[----:B------:R-:W-:Y:S01]  /*7720*/  IMAD.MOV.U32 R5, RZ, RZ, 0x40000040 ;  /* 0x40000040ff057424 */ /* 0x000fe200078e00ff */
[----:B-1----:R-:W-:Y:S01]  /*7730*/  LOP3.LUT R8, R0, 0x10000, RZ, 0xfc, !PT ;  /* 0x0001000000087812 */ /* 0x002fe200078efcff */
[----:B------:R-:W-:Y:S01]  /*7740*/  IMAD.MOV.U32 R7, RZ, RZ, 0x40000040 ;  /* 0x40000040ff077424 */ /* 0x000fe200078e00ff */
[----:B------:R-:W-:Y:S01]  /*7750*/  IADD3 R35, P4, R35, 0x98, RZ ;  /* 0x0000009823237810 */ /* 0x000fe20007f9e0ff */
[----:B------:R-:W-:Y:S01]  /*7760*/  IMAD.MOV.U32 R9, RZ, RZ, 0x40000040 ;  /* 0x40000040ff097424 */ /* 0x000fe200078e00ff */
[----:B------:R-:W-:Y:S01]  /*7770*/  IADD3 R58, P3, R58, 0xa0, RZ ;  /* 0x000000a03a3a7810 */ /* 0x000fe20007f7e0ff */
[----:B------:R-:W-:Y:S01]  /*7780*/  IMAD.U32 R49, RZ, RZ, UR37 ;  /* 0x00000025ff317e24 */ /* 0x000fe2000f8e00ff */
[----:B------:R0:W-:Y:S01]  /*7790*/  STL.128 [R1+0xa0], R4 ;  /* 0x0000a00401007387 */ /* 0x0001e20000100c00 */
[----:B------:R-:W-:-:S02]  /*77a0*/  IMAD.U32 R55, RZ, RZ, UR37 ;  /* 0x00000025ff377e24 */ /* 0x000fc4000f8e00ff */
[----:B------:R-:W-:Y:S01]  /*77b0*/  IMAD.U32 R45, RZ, RZ, UR37 ;  /* 0x00000025ff2d7e24 */ /* 0x000fe2000f8e00ff */
[----:B------:R1:W-:Y:S01]  /*77c0*/  STL.64 [R1+0x98], R8 ;  /* 0x0000980801007387 */ /* 0x0003e20000100a00 */
[----:B------:R-:W-:Y:S01]  /*77d0*/  IMAD.X R52, RZ, RZ, UR36, P0 ;  /* 0x00000024ff347e24 */ /* 0x000fe200080e06ff */
[----:B------:R-:W-:Y:S01]  /*77e0*/  IADD3 R49, P2, R49, 0xb0, RZ ;  /* 0x000000b031317810 */ /* 0x000fe20007f5e0ff */
[----:B------:R-:W-:Y:S01]  /*77f0*/  IMAD.X R48, RZ, RZ, UR36, P4 ;  /* 0x00000024ff307e24 */ /* 0x000fe2000a0e06ff */
[----:B------:R-:W-:Y:S01]  /*7800*/  IADD3 R55, P1, R55, 0x110, RZ ;  /* 0x0000011037377810 */ /* 0x000fe20007f3e0ff */
[----:B------:R-:W-:Y:S01]  /*7810*/  IMAD.X R57, RZ, RZ, UR36, P3 ;  /* 0x00000024ff397e24 */ /* 0x000fe200098e06ff */
[----:B------:R-:W-:Y:S01]  /*7820*/  IADD3 R45, P0, R45, 0x118, RZ ;  /* 0x000001182d2d7810 */ /* 0x000fe20007f1e0ff */
[----:B------:R-:W-:Y:S02]  /*7830*/  IMAD.X R50, RZ, RZ, UR36, P2 ;  /* 0x00000024ff327e24 */ /* 0x000fe400090e06ff */
[----:B------:R-:W-:-:S02]  /*7840*/  IMAD.X R54, RZ, RZ, UR36, P1 ;  /* 0x00000024ff367e24 */ /* 0x000fc400088e06ff */
[----:B------:R-:W-:Y:S02]  /*7850*/  IMAD.X R43, RZ, RZ, UR36, P0 ;  /* 0x00000024ff2b7e24 */ /* 0x000fe400080e06ff */
[----:B0-----:R-:W-:Y:S02]  /*7860*/  IMAD.MOV.U32 R6, RZ, RZ, R10 ;  /* 0x000000ffff067224 */ /* 0x001fe400078e000a */
[----:B------:R-:W-:-:S05]  /*7870*/  IMAD.MOV.U32 R4, RZ, RZ, R11 ;  /* 0x000000ffff047224 */ /* 0x000fca00078e000b */
[----:B------:R1:W-:Y:S01]  /*7880*/  STL.128 [R1+0x110], R4 ;  /* 0x0001100401007387 */ /* 0x0003e20000100c00 */
[----:B------:R-:W-:Y:S05]  /*7890*/  @!P5 BRA `(.L_x_3684) ;  /* 0x000000000040d947 */ /* 0x000fea0003800000 */
[----:B------:R-:W-:Y:S01]  /*78a0*/  MOV R14, 0x0 ;  /* 0x00000000000e7802 */ /* 0x000fe20000000f00 */
[----:B------:R-:W-:Y:S01]  /*78b0*/  ULDC.64 UR4, c[0x4][0x98] ;  /* 0x0100260000047ab9 */ /* 0x000fe20000000a00 */
[----:B------:R-:W-:Y:S01]  /*78c0*/  ULDC.64 UR6, c[0x4][0xa0] ;  /* 0x0100280000067ab9 */ /* 0x000fe20000000a00 */
[----:B-1----:R-:W-:Y:S02]  /*78d0*/  IMAD.U32 R4, RZ, RZ, UR4 ;  /* 0x00000004ff047e24 */ /* 0x002fe4000f8e00ff */
        /* <DEDUP_REMOVED lines=12> */
.L_x_3684:
[----:B------:R-:W-:Y:S05]  /*79a0*/  BSYNC B6 ;  /* 0x0000000000067941 */ /* 0x000fea0003800000 */
.L_x_3683:
[----:B------:R-:W0:Y:S01]  /*79b0*/  S2R R36, SR_TID.X ;  /* 0x0000000000247919 */ /* 0x000e220000002100 */
[----:B------:R-:W2:Y:S01]  /*79c0*/  LDC.64 R10, c[0x0][0xad0] ;  /* 0x0002b400ff0a7b82 */ /* 0x000ea20000000a00 */
[----:B------:R-:W-:Y:S02]  /*79d0*/  UIADD3 UR5, UP0, UR37, 0x120, URZ ;  /* 0x0000012025057890 */ /* 0x000fe4000ff1e03f */
[----:B------:R-:W-:Y:S01]  /*79e0*/  IMAD.U32 R61, RZ, RZ, UR37 ;  /* 0x00000025ff3d7e24 */ /* 0x000fe2000f8e00ff */
[----:B------:R-:W-:Y:S01]  /*79f0*/  STL.64 [R1+0x130], R24 ;  /* 0x0001301801007387 */ /* 0x000fe20000100a00 */
[----:B------:R-:W-:Y:S01]  /*7a00*/  IMAD.U32 R41, RZ, RZ, UR37 ;  /* 0x00000025ff297e24 */ /* 0x000fe2000f8e00ff */
[----:B------:R-:W-:Y:S01]  /*7a10*/  UIADD3.X UR6, URZ, UR36, URZ, UP0, !UPT ;  /* 0x000000243f067290 */ /* 0x000fe200087fe43f */
[----:B------:R-:W-:Y:S01]  /*7a20*/  IMAD.U32 R46, RZ, RZ, UR37 ;  /* 0x00000025ff2e7e24 */ /* 0x000fe2000f8e00ff */
[----:B------:R-:W-:Y:S01]  /*7a30*/  UIADD3 UR4, UP0, UR37, 0x16c, URZ ;  /* 0x0000016c25047890 */ /* 0x000fe2000ff1e03f */
[----:B------:R-:W3:Y:S01]  /*7a40*/  LDC.64 R14, c[0x0][0xad8] ;  /* 0x0002b600ff0e7b82 */ /* 0x000ee20000000a00 */
[----:B-1----:R-:W-:Y:S01]  /*7a50*/  IMAD.U32 R8, RZ, RZ, UR5 ;  /* 0x00000005ff087e24 */ /* 0x002fe2000f8e00ff */
[----:B------:R-:W-:Y:S01]  /*7a60*/  STL.64 [R1+0x120], R196 ;  /* 0x000120c401007387 */ /* 0x000fe20000100a00 */
[----:B------:R-:W-:Y:S01]  /*7a70*/  IMAD.U32 R9, RZ, RZ, UR6 ;  /* 0x00000006ff097e24 */ /* 0x000fe2000f8e00ff */
[----:B------:R-:W-:Y:S01]  /*7a80*/  UIADD3.X UR5, URZ, UR36, URZ, UP0, !UPT ;  /* 0x000000243f057290 */ /* 0x000fe200087fe43f */
[----:B------:R-:W-:Y:S01]  /*7a90*/  IMAD.U32 R12, RZ, RZ, UR4 ;  /* 0x00000004ff0c7e24 */ /* 0x000fe2000f8e00ff */
[----:B------:R-:W-:Y:S01]  /*7aa0*/  STL.U8 [R1+0x138], RZ ;  /* 0x000138ff01007387 */ /* 0x000fe20000100000 */
[----:B------:R-:W-:Y:S01]  /*7ab0*/  ULDC UR4, c[0x0][0x3f4] ;  /* 0x0000fd0000047ab9 */ /* 0x000fe20000000800 */
[----:B------:R-:W1:Y:S01]  /*7ac0*/  LDC.64 R20, c[0x0][0xae0] ;  /* 0x0002b800ff147b82 */ /* 0x000e620000000a00 */
[----:B------:R-:W-:Y:S01]  /*7ad0*/  ISETP.LT.AND P0, PT, RZ, UR4, PT ;  /* 0x00000004ff007c0c */ /* 0x000fe2000bf01270 */
[----:B------:R4:W-:Y:S01]  /*7ae0*/  STL.64 [R1+0x128], R8 ;  /* 0x0001280801007387 */ /* 0x0009e20000100a00 */
[----:B------:R-:W-:Y:S01]  /*7af0*/  IMAD.U32 R13, RZ, RZ, UR5 ;  /* 0x00000005ff0d7e24 */ /* 0x000fe2000f8e00ff */
[----:B------:R-:W-:-:S02]  /*7b00*/  IADD3 R61, P2, R61, 0x138, RZ ;  /* 0x000001383d3d7810 */ /* 0x000fc40007f5e0ff */
[----:B------:R-:W-:Y:S02]  /*7b10*/  IADD3 R41, P3, R41, 0x128, RZ ;  /* 0x0000012829297810 */ /* 0x000fe40007f7e0ff */
[----:B------:R-:W1:Y:S01]  /*7b20*/  LDC R6, c[0x0][0x450] ;  /* 0x00011400ff067b82 */ /* 0x000e620000000800 */
[----:B--2---:R-:W-:Y:S01]  /*7b30*/  IMAD.MOV.U32 R30, RZ, RZ, R11 ;  /* 0x000000ffff1e7224 */ /* 0x004fe200078e000b */
[----:B------:R2:W-:Y:S01]  /*7b40*/  STL.64 [R1+0x170], R12 ;  /* 0x0001700c01007387 */ /* 0x0005e20000100a00 */
[----:B------:R-:W-:Y:S01]  /*7b50*/  IMAD.MOV.U32 R7, RZ, RZ, R10 ;  /* 0x000000ffff077224 */ /* 0x000fe200078e000a */
[----:B------:R-:W-:Y:S01]  /*7b60*/  IADD3 R46, P4, R46, 0x170, RZ ;  /* 0x000001702e2e7810 */ /* 0x000fe20007f9e0ff */
[----:B------:R-:W-:Y:S02]  /*7b70*/  IMAD.X R62, RZ, RZ, UR36, P2 ;  /* 0x00000024ff3e7e24 */ /* 0x000fe400090e06ff */
[----:B----4-:R-:W-:Y:S01]  /*7b80*/  IMAD.MOV.U32 R8, RZ, RZ, RZ ;  /* 0x000000ffff087224 */ /* 0x010fe200078e00ff */
[----:B------:R-:W4:Y:S01]  /*7b90*/  LDC.64 R4, c[0x0][0x448] ;  /* 0x00011200ff047b82 */ /* 0x000f220000000a00 */
[----:B---3--:R-:W-:-:S02]  /*7ba0*/  IMAD.MOV.U32 R31, RZ, RZ, R14 ;  /* 0x000000ffff1f7224 */ /* 0x008fc400078e000e */
[----:B------:R-:W-:Y:S02]  /*7bb0*/  IMAD.MOV.U32 R9, RZ, RZ, R15 ;  /* 0x000000ffff097224 */ /* 0x000fe400078e000f */
[----:B0-----:R-:W-:Y:S01]  /*7bc0*/  VIADD R0, R36, 0xffffff80 ;  /* 0xffffff8024007836 */ /* 0x001fe20000000000 */
[----:B------:R2:W-:Y:S01]  /*7bd0*/  STL.128 [R1+0x140], R28 ;  /* 0x0001401c01007387 */ /* 0x0005e20000100c00 */
[----:B------:R-:W-:Y:S02]  /*7be0*/  IMAD.U32 R36, RZ, RZ, UR37 ;  /* 0x00000025ff247e24 */ /* 0x000fe4000f8e00ff */
[----:B-1----:R-:W-:Y:S01]  /*7bf0*/  IMAD.MOV.U32 R10, RZ, RZ, R20 ;  /* 0x000000ffff0a7224 */ /* 0x002fe200078e0014 */
[----:B------:R2:W-:Y:S01]  /*7c00*/  STL [R1+0x480], R0 ;  /* 0x0004800001007387 */ /* 0x0005e20000100800 */
[----:B------:R-:W-:Y:S01]  /*7c10*/  IMAD.MOV.U32 R11, RZ, RZ, R21 ;  /* 0x000000ffff0b7224 */ /* 0x000fe200078e0015 */
[----:B------:R-:W-:Y:S01]  /*7c20*/  IADD3 R36, P1, R36, 0x13c, RZ ;  /* 0x0000013c24247810 */ /* 0x000fe20007f3e0ff */
[----:B------:R-:W-:Y:S01]  /*7c30*/  IMAD.X R59, RZ, RZ, UR36, P3 ;  /* 0x00000024ff3b7e24 */ /* 0x000fe200098e06ff */
[----:B------:R2:W-:Y:S01]  /*7c40*/  STL [R1+0x13c], R0 ;  /* 0x00013c0001007387 */ /* 0x0005e20000100800 */
[----:B------:R-:W-:-:S02]  /*7c50*/  IMAD.X R60, RZ, RZ, UR36, P4 ;  /* 0x00000024ff3c7e24 */ /* 0x000fc4000a0e06ff */
[----:B------:R-:W-:Y:S01]  /*7c60*/  IMAD.X R51, RZ, RZ, UR36, P1 ;  /* 0x00000024ff337e24 */ /* 0x000fe200088e06ff */
[----:B------:R2:W-:Y:S04]  /*7c70*/  STL.128 [R1+0x150], R8 ;  /* 0x0001500801007387 */ /* 0x0005e80000100c00 */
[----:B----4-:R2:W-:Y:S01]  /*7c80*/  STL.128 [R1+0x160], R4 ;  /* 0x0001600401007387 */ /* 0x0105e20000100c00 */
[----:B------:R-:W-:Y:S05]  /*7c90*/  @P0 BRA `(.L_x_3685) ;  /* 0x0000000000400947 */ /* 0x000fea0003800000 */
[----:B------:R-:W2:Y:S02]  /*7ca0*/  LDL R3, [R1+0x224] ;  /* 0x0002240001037983 */ /* 0x000ea40000100800 */
[----:B--2---:R-:W-:-:S04]  /*7cb0*/  LEA.HI R0, R3, R3, RZ, 0x1 ;  /* 0x0000000303007211 */ /* 0x004fc800078f08ff */
[----:B------:R-:W-:-:S05]  /*7cc0*/  LOP3.LUT R0, R0, 0xfffffffe, RZ, 0xc0, !PT ;  /* 0xfffffffe00007812 */ /* 0x000fca00078ec0ff */
[----:B------:R-:W-:-:S05]  /*7cd0*/  IMAD.IADD R0, R3, 0x1, -R0 ;  /* 0x0000000103007824 */ /* 0x000fca00078e0a00 */
[----:B------:R-:W-:-:S04]  /*7ce0*/  SHF.L.U32 R3, R0, 0x1f, RZ ;  /* 0x0000001f00037819 */ /* 0x000fc800000006ff */
[----:B------:R0:W1:Y:S03]  /*7cf0*/  SYNCS.PHASECHK.TRANS64.TRYWAIT P0, [R2+URZ+0x32400], R3 ;  /* 0x03240003020075a7 */ /* 0x000066000800017f */
[----:B-1----:R-:W-:Y:S05]  /*7d00*/  @!P0 NANOSLEEP.SYNCS 0x989680 ;  /* 0x009896800000895d */ /* 0x002fea0003900000 */
[----:B------:R-:W1:Y:S01]  /*7d10*/  @!P0 SYNCS.PHASECHK.TRANS64 P0, [R2+URZ+0x32400], R3 ;  /* 0x03240003020085a7 */ /* 0x000e62000800007f */
[----:B------:R-:W-:Y:S04]  /*7d20*/  BSSY B0, `(.L_x_3686) ;  /* 0x0000006000007945 */ /* 0x000fe80003800000 */
[----:B-1----:R-:W-:Y:S05]  /*7d30*/  @P0 BRA `(.L_x_3687) ;  /* 0x0000000000100947 */ /* 0x002fea0003800000 */
.L_x_3688:
[----:B-1----:R1:W2:Y:S02]  /*7d40*/  SYNCS.PHASECHK.TRANS64.TRYWAIT P0, [R2+URZ+0x32400], R3 ;  /* 0x03240003020075a7 */ /* 0x0022a4000800017f */
[----:B--2---:R-:W-:Y:S05]  /*7d50*/  @!P0 NANOSLEEP.SYNCS 0x989680 ;  /* 0x009896800000895d */ /* 0x004fea0003900000 */
[----:B------:R-:W2:Y:S02]  /*7d60*/  @!P0 SYNCS.PHASECHK.TRANS64 P0, [R2+URZ+0x32400], R3 ;  /* 0x03240003020085a7 */ /* 0x000ea4000800007f */
[----:B--2---:R-:W-:Y:S05]  /*7d70*/  @!P0 BRA `(.L_x_3688) ;  /* 0xfffffffc00f08947 */ /* 0x004fea000383ffff */
.L_x_3687:
[----:B------:R-:W-:Y:S05]  /*7d80*/  BSYNC B0 ;  /* 0x0000000000007941 */ /* 0x000fea0003800000 */
.L_x_3686:
[----:B------:R-:W-:Y:S05]  /*7d90*/  BRA `(.L_x_3689) ;  /* 0x0000002c000c7947 */ /* 0x000fea0003800000 */
.L_x_3685:
[----:B------:R-:W-:Y:S01]  /*7da0*/  LOP3.LUT P0, RZ, R63, 0x3ff, RZ, 0xc0, !PT ;  /* 0x000003ff3fff7812 */ /* 0x000fe2000780c0ff */
[----:B------:R-:W-:Y:S01]  /*7db0*/  ULDC.64 UR4, c[0x0][0x3f8] ;  /* 0x0000fe0000047ab9 */ /* 0x000fe20000000a00 */
[----:B--2--5:R-:W-:Y:S01]  /*7dc0*/  SHF.R.S32.HI R5, RZ, 0x1f, R44 ;  /* 0x0000001fff057819 */ /* 0x024fe2000001142c */
        /* <DEDUP_REMOVED lines=27> */
.L_x_3691:
[----:B------:R-:W-:Y:S05]  /*7f80*/  BSYNC B6 ;  /* 0x0000000000067941 */ /* 0x000fea0003800000 */
.L_x_3690:
[----:B------:R-:W2:Y:S01]  /*7f90*/  LDL R3, [R1+0x70] ;  /* 0x0000700001037983 */ /* 0x000ea20000100800 */
[----:B------:R-:W-:Y:S01]  /*7fa0*/  ULDC.U8 UR4, c[0x0][0x410] ;  /* 0x0001040000047ab9 */ /* 0x000fe20000000000 */
[----:B------:R-:W-:Y:S01]  /*7fb0*/  BSSY B0, `(.L_x_3692) ;  /* 0x0000299000007945 */ /* 0x000fe20003800000 */
[----:B------:R-:W-:Y:S01]  /*7fc0*/  ISETP.NE.AND P0, PT, RZ, UR4, PT ;  /* 0x00000004ff007c0c */ /* 0x000fe2000bf05270 */
[----:B--2---:R-:W-:-:S12]  /*7fd0*/  IMAD R0, R3, 0x80, R22 ;  /* 0x0000008003007824 */ /* 0x004fd800078e0216 */
[----:B------:R-:W-:Y:S05]  /*7fe0*/  @!P0 BRA `(.L_x_3693) ;  /* 0x0000001400708947 */ /* 0x000fea0003800000 */
[----:B------:R-:W2:Y:S01]  /*7ff0*/  LDL R20, [R1+0x484] ;  /* 0x0004840001147983 */ /* 0x000ea20000100800 */
[----:B------:R-:W0:Y:S01]  /*8000*/  LDC R69, c[0x0][0x448] ;  /* 0x00011200ff457b82 */ /* 0x000e220000000800 */
[----:B------:R-:W-:Y:S01]  /*8010*/  ULDC.64 UR4, c[0x0][0x3f8] ;  /* 0x0000fe0000047ab9 */ /* 0x000fe20000000a00 */
[----:B------:R-:W-:Y:S01]  /*8020*/  ULDC.64 UR6, c[0x0][0x408] ;  /* 0x0001020000067ab9 */ /* 0x000fe20000000a00 */
[----:B------:R-:W-:Y:S02]  /*8030*/  IMAD.MOV.U32 R25, RZ, RZ, R29 ;  /* 0x000000ffff197224 */ /* 0x000fe400078e001d */
[----:B------:R-:W-:Y:S01]  /*8040*/  IMAD.MOV.U32 R31, RZ, RZ, R63 ;  /* 0x000000ffff1f7224 */ /* 0x000fe200078e003f */
[----:B0-----:R-:W-:-:S13]  /*8050*/  ISETP.NE.AND P0, PT, R69, 0x1, PT ;  /* 0x000000014500780c */ /* 0x001fda0003f05270 */
[----:B------:R-:W0:Y:S08]  /*8060*/  @P0 LDC R4, c[0x0][0x44c] ;  /* 0x00011300ff040b82 */ /* 0x000e300000000800 */
[----:B------:R-:W1:Y:S01]  /*8070*/  @P0 LDC R5, c[0x0][0x450] ;  /* 0x00011400ff050b82 */ /* 0x000e620000000800 */
[----:B--2---:R-:W-:-:S04]  /*8080*/  IMAD R3, R20, 0x40, R0 ;  /* 0x0000004014037824 */ /* 0x004fc800078e0200 */
[----:B0-----:R-:W-:-:S05]  /*8090*/  @P0 IMAD.HI.U32 R4, R3, R4, RZ ;  /* 0x0000000403040227 */ /* 0x001fca00078e00ff */
[----:B-1----:R-:W-:-:S04]  /*80a0*/  @P0 SHF.R.U32.HI R3, RZ, R5, R4 ;  /* 0x00000005ff030219 */ /* 0x002fc80000011604 */
        /* <DEDUP_REMOVED lines=17> */
[----:B------:R0:W1:Y:S04]  /*81c0*/  SHFL.IDX PT, R3, R44, RZ, 0x1c1f ;  /* 0x001c1fff2c037589 */ /* 0x00006800000e0000 */
[----:B------:R0:W2:Y:S04]  /*81d0*/  SHFL.IDX PT, R6, R10, RZ, 0x1c1f ;  /* 0x001c1fff0a067589 */ /* 0x0000a800000e0000 */
[----:B------:R0:W3:Y:S04]  /*81e0*/  SHFL.IDX PT, R7, R66, RZ, 0x1c1f ;  /* 0x001c1fff42077589 */ /* 0x0000e800000e0000 */
[----:B------:R0:W4:Y:S02]  /*81f0*/  SHFL.IDX PT, R8, R63, RZ, 0x1c1f ;  /* 0x001c1fff3f087589 */ /* 0x00012400000e0000 */
.L_x_4032:
        /* <DEDUP_REMOVED lines=8> */
[----:B------:R-:W3:Y:S01]  /*8280*/  LDL R11, [R1+0x488] ;  /* 0x00048800010b7983 */ /* 0x000ee20000100800 */
[----:B------:R-:W-:Y:S01]  /*8290*/  ULDC UR4, c[0x0][0x3f4] ;  /* 0x0000fd0000047ab9 */ /* 0x000fe20000000800 */
[----:B--2---:R-:W-:Y:S01]  /*82a0*/  IMAD.MOV.U32 R4, RZ, RZ, R6 ;  /* 0x000000ffff047224 */ /* 0x004fe200078e0006 */
[----:B------:R-:W-:Y:S01]  /*82b0*/  ISETP.GE.AND P2, PT, R154, UR4, PT ;  /* 0x000000049a007c0c */ /* 0x000fe2000bf46270 */
[----:B-1----:R-:W-:Y:S01]  /*82c0*/  IMAD.MOV.U32 R5, RZ, RZ, R3 ;  /* 0x000000ffff057224 */ /* 0x002fe200078e0003 */
[----:B------:R-:W-:Y:S02]  /*82d0*/  ISETP.GE.AND P3, PT, R159, UR4, PT ;  /* 0x000000049f007c0c */ /* 0x000fe4000bf66270 */
[----:B------:R-:W-:-:S09]  /*82e0*/  CS2R R64, SRZ ;  /* 0x0000000000407805 */ /* 0x000fd2000001ff00 */
[----:B------:R-:W-:-:S04]  /*82f0*/  @!P2 IMAD.WIDE R4, R154, 0x2, R4 ;  /* 0x000000029a04a825 */ /* 0x000fc800078e0204 */
[----:B------:R-:W-:Y:S01]  /*8300*/  @!P3 IMAD.SHL.U32 R9, R159, 0x2, RZ ;  /* 0x000000029f09b824 */ /* 0x000fe200078e00ff */
[----:B------:R1:W5:Y:S01]  /*8310*/  @!P2 LD.E.64 R64, desc[UR42][R4.64] ;  /* 0x0000002a0440a980 */ /* 0x000362000c101b00 */
[----:B------:R-:W-:Y:S02]  /*8320*/  CS2R R30, SRZ ;  /* 0x00000000001e7805 */ /* 0x000fe4000001ff00 */
[----:B------:R-:W-:Y:S02]  /*8330*/  CS2R R28, SRZ ;  /* 0x00000000001c7805 */ /* 0x000fe4000001ff00 */
[----:B------:R-:W-:Y:S02]  /*8340*/  CS2R R24, SRZ ;  /* 0x0000000000187805 */ /* 0x000fe4000001ff00 */
[-C--:B-1----:R-:W-:Y:S02]  /*8350*/  @!P3 IADD3 R4, P0, R6, R9.reuse, RZ ;  /* 0x000000090604b210 */ /* 0x082fe40007f1e0ff */
[----:B----4-:R-:W-:Y:S01]  /*8360*/  @!P3 IADD3 R6, P1, R8, R9, RZ ;  /* 0x000000090806b210 */ /* 0x010fe20007f3e0ff */
[----:B---3--:R-:W-:-:S02]  /*8370*/  IMAD.MOV.U32 R9, RZ, RZ, R7 ;  /* 0x000000ffff097224 */ /* 0x008fc400078e0007 */
[----:B------:R-:W-:-:S05]  /*8380*/  @!P2 IMAD.WIDE R8, R154, 0x2, R8 ;  /* 0x000000029a08a825 */ /* 0x000fca00078e0208 */
[----:B------:R1:W5:Y:S01]  /*8390*/  @!P2 LD.E.64 R30, desc[UR42][R8.64] ;  /* 0x0000002a081ea980 */ /* 0x000362000c101b00 */
[----:B------:R-:W-:-:S05]  /*83a0*/  @!P3 SHF.L.U64.HI R12, R159, 0x1, R11 ;  /* 0x000000019f0cb819 */ /* 0x000fca000001020b */
[--C-:B------:R-:W-:Y:S02]  /*83b0*/  @!P3 IMAD.X R5, R3, 0x1, R12.reuse, P0 ;  /* 0x000000010305b824 */ /* 0x100fe400000e060c */
[----:B------:R-:W-:-:S03]  /*83c0*/  @!P3 IMAD.X R7, R7, 0x1, R12, P1 ;  /* 0x000000010707b824 */ /* 0x000fc600008e060c */
[----:B------:R1:W5:Y:S04]  /*83d0*/  @!P3 LD.E.64 R28, desc[UR42][R4.64] ;  /* 0x0000002a041cb980 */ /* 0x000368000c101b00 */
[----:B------:R1:W5:Y:S02]  /*83e0*/  @!P3 LD.E.64 R24, desc[UR42][R6.64] ;  /* 0x0000002a0618b980 */ /* 0x000364000c101b00 */
.L_x_3696:
[----:B------:R-:W-:Y:S05]  /*83f0*/  BSYNC B1 ;  /* 0x0000000000017941 */ /* 0x000fea0003800000 */
.L_x_3695:
[----:B-1---5:R-:W-:Y:S01]  /*8400*/  IMAD.MOV.U32 R3, RZ, RZ, R30 ;  /* 0x000000ffff037224 */ /* 0x022fe200078e001e */
[----:B------:R-:W-:Y:S01]  /*8410*/  UMOV UR4, 0xffffffff ;  /* 0xffffffff00047882 */ /* 0x000fe20000000000 */
[----:B------:R-:W-:Y:S01]  /*8420*/  IMAD.MOV.U32 R4, RZ, RZ, R31 ;  /* 0x000000ffff047224 */ /* 0x000fe200078e001f */
[----:B------:R-:W-:Y:S01]  /*8430*/  CS2R R20, SRZ ;  /* 0x0000000000147805 */ /* 0x000fe2000001ff00 */
[----:B------:R-:W-:Y:S01]  /*8440*/  IMAD.MOV.U32 R5, RZ, RZ, R24 ;  /* 0x000000ffff057224 */ /* 0x000fe200078e0018 */
[----:B------:R-:W-:Y:S01]  /*8450*/  PRMT R70, R3, 0x7610, R70 ;  /* 0x0000761003467816 */ /* 0x000fe20000000046 */
[----:B--2---:R-:W-:Y:S01]  /*8460*/  IMAD.MOV.U32 R6, RZ, RZ, R25 ;  /* 0x000000ffff067224 */ /* 0x004fe200078e0019 */
[----:B------:R-:W-:Y:S01]  /*8470*/  PRMT R80, R4, 0x7610, R80 ;  /* 0x0000761004507816 */ /* 0x000fe20000000050 */
        /* <DEDUP_REMOVED lines=10> */
[----:B------:R-:W-:Y:S06]  /*8520*/  BRA.DIV UR4, `(.L_x_3697) ;  /* 0x0000033204847947 */ /* 0x000fec000b800000 */
[----:B------:R1:W2:Y:S04]  /*8530*/  SHFL.IDX PT, R3, R44, 0x1, 0x1c1f ;  /* 0x003c1f002c037f89 */ /* 0x0002a800000e0000 */
[----:B------:R1:W0:Y:S04]  /*8540*/  SHFL.IDX PT, R6, R10, 0x1, 0x1c1f ;  /* 0x003c1f000a067f89 */ /* 0x00022800000e0000 */
[----:B---3--:R1:W3:Y:S04]  /*8550*/  SHFL.IDX PT, R7, R66, 0x1, 0x1c1f ;  /* 0x003c1f0042077f89 */ /* 0x0082e800000e0000 */
[----:B------:R1:W0:Y:S02]  /*8560*/  SHFL.IDX PT, R14, R63, 0x1, 0x1c1f ;  /* 0x003c1f003f0e7f89 */ /* 0x00022400000e0000 */
.L_x_4038:
[----:B------:R-:W5:Y:S01]  /*8570*/  LDL R5, [R1+0x224] ;  /* 0x0002240001057983 */ /* 0x000f620000100800 */
[----:B------:R-:W-:Y:S01]  /*8580*/  VIADD R0, R0, 0x40 ;  /* 0x0000004000007836 */ /* 0x000fe20000000000 */
[----:B------:R-:W-:Y:S01]  /*8590*/  BSSY B1, `(.L_x_3698) ;  /* 0x0000022000017945 */ /* 0x000fe20003800000 */
[----:B----4-:R-:W-:Y:S02]  /*85a0*/  CS2R R8, SRZ ;  /* 0x0000000000087805 */ /* 0x010fe4000001ff00 */
[----:B------:R-:W-:Y:S02]  /*85b0*/  CS2R R12, SRZ ;  /* 0x00000000000c7805 */ /* 0x000fe4000001ff00 */
[----:B01----:R-:W-:Y:S02]  /*85c0*/  CS2R R10, SRZ ;  /* 0x00000000000a7805 */ /* 0x003fe4000001ff00 */
[----:B------:R-:W-:Y:S02]  /*85d0*/  ISETP.GE.AND P0, PT, R0, R69, PT ;  /* 0x000000450000720c */ /* 0x000fe40003f06270 */
[----:B-----5:R-:W-:-:S04]  /*85e0*/  LEA.HI R4, R5, R5, RZ, 0x1 ;  /* 0x0000000505047211 */ /* 0x020fc800078f08ff */
[----:B------:R-:W-:-:S05]  /*85f0*/  LOP3.LUT R4, R4, 0xfffffffe, RZ, 0xc0, !PT ;  /* 0xfffffffe04047812 */ /* 0x000fca00078ec0ff */
[----:B------:R-:W-:-:S05]  /*8600*/  IMAD.IADD R4, R5, 0x1, -R4 ;  /* 0x0000000105047824 */ /* 0x000fca00078e0a04 */
[----:B------:R-:W-:Y:S01]  /*8610*/  SHF.L.U32 R63, R4, 0x1f, RZ ;  /* 0x0000001f043f7819 */ /* 0x000fe200000006ff */
[----:B------:R-:W-:Y:S06]  /*8620*/  @P0 BRA `(.L_x_3699) ;  /* 0x0000000000600947 */ /* 0x000fec0003800000 */
[----:B------:R-:W4:Y:S01]  /*8630*/  LDL R15, [R1+0x488] ;  /* 0x00048800010f7983 */ /* 0x000f220000100800 */
[----:B------:R-:W-:Y:S01]  /*8640*/  ULDC UR4, c[0x0][0x3f4] ;  /* 0x0000fd0000047ab9 */ /* 0x000fe20000000800 */
[----:B------:R-:W-:Y:S01]  /*8650*/  IMAD.MOV.U32 R4, RZ, RZ, R6 ;  /* 0x000000ffff047224 */ /* 0x000fe200078e0006 */
[----:B------:R-:W-:Y:S01]  /*8660*/  ISETP.GE.AND P2, PT, R154, UR4, PT ;  /* 0x000000049a007c0c */ /* 0x000fe2000bf46270 */
[----:B--2---:R-:W-:Y:S01]  /*8670*/  IMAD.MOV.U32 R5, RZ, RZ, R3 ;  /* 0x000000ffff057224 */ /* 0x004fe200078e0003 */
[----:B------:R-:W-:Y:S02]  /*8680*/  ISETP.GE.AND P3, PT, R159, UR4, PT ;  /* 0x000000049f007c0c */ /* 0x000fe4000bf66270 */
[----:B------:R-:W-:Y:S01]  /*8690*/  CS2R R12, SRZ ;  /* 0x00000000000c7805 */ /* 0x000fe2000001ff00 */
[----:B------:R-:W-:-:S08]  /*86a0*/  IMAD.MOV.U32 R8, RZ, RZ, R14 ;  /* 0x000000ffff087224 */ /* 0x000fd000078e000e */
[----:B------:R-:W-:-:S04]  /*86b0*/  @!P2 IMAD.WIDE R4, R154, 0x2, R4 ;  /* 0x000000029a04a825 */ /* 0x000fc800078e0204 */
[C---:B------:R-:W-:Y:S01]  /*86c0*/  @!P3 IMAD.SHL.U32 R9, R159.reuse, 0x2, RZ ;  /* 0x000000029f09b824 */ /* 0x040fe200078e00ff */
[----:B------:R0:W5:Y:S01]  /*86d0*/  @!P2 LD.E.64 R12, desc[UR42][R4.64] ;  /* 0x0000002a040ca980 */ /* 0x000162000c101b00 */
[----:B------:R-:W-:Y:S02]  /*86e0*/  CS2R R20, SRZ ;  /* 0x0000000000147805 */ /* 0x000fe4000001ff00 */
[----:B------:R-:W-:Y:S02]  /*86f0*/  CS2R R10, SRZ ;  /* 0x00000000000a7805 */ /* 0x000fe4000001ff00 */
[-C--:B0-----:R-:W-:Y:S02]  /*8700*/  @!P3 IADD3 R4, P0, R6, R9.reuse, RZ ;  /* 0x000000090604b210 */ /* 0x081fe40007f1e0ff */
[----:B------:R-:W-:Y:S01]  /*8710*/  @!P3 IADD3 R6, P1, R14, R9, RZ ;  /* 0x000000090e06b210 */ /* 0x000fe20007f3e0ff */
[----:B---3--:R-:W-:Y:S01]  /*8720*/  IMAD.MOV.U32 R9, RZ, RZ, R7 ;  /* 0x000000ffff097224 */ /* 0x008fe200078e0007 */
[----:B----4-:R-:W-:Y:S01]  /*8730*/  @!P3 SHF.L.U64.HI R0, R159, 0x1, R15 ;  /* 0x000000019f00b819 */ /* 0x010fe2000001020f */
[----:B------:R-:W-:Y:S01]  /*8740*/  @!P2 IMAD.WIDE R14, R154, 0x2, R8 ;  /* 0x000000029a0ea825 */ /* 0x000fe200078e0208 */
[----:B------:R-:W-:-:S03]  /*8750*/  CS2R R8, SRZ ;  /* 0x0000000000087805 */ /* 0x000fc6000001ff00 */
[--C-:B------:R-:W-:Y:S01]  /*8760*/  @!P3 IMAD.X R5, R3, 0x1, R0.reuse, P0 ;  /* 0x000000010305b824 */ /* 0x100fe200000e0600 */
[----:B------:R0:W5:Y:S01]  /*8770*/  @!P2 LD.E.64 R20, desc[UR42][R14.64] ;  /* 0x0000002a0e14a980 */ /* 0x000162000c101b00 */
[----:B------:R-:W-:-:S03]  /*8780*/  @!P3 IMAD.X R7, R7, 0x1, R0, P1 ;  /* 0x000000010707b824 */ /* 0x000fc600008e0600 */
[----:B------:R0:W5:Y:S04]  /*8790*/  @!P3 LD.E.64 R10, desc[UR42][R4.64] ;  /* 0x0000002a040ab980 */ /* 0x000168000c101b00 */
[----:B------:R0:W5:Y:S02]  /*87a0*/  @!P3 LD.E.64 R8, desc[UR42][R6.64] ;  /* 0x0000002a0608b980 */ /* 0x000164000c101b00 */
.L_x_3699:
[----:B------:R-:W-:Y:S05]  /*87b0*/  BSYNC B1 ;  /* 0x0000000000017941 */ /* 0x000fea0003800000 */
.L_x_3698:
[----:B------:R-:W1:Y:S01]  /*87c0*/  SYNCS.PHASECHK.TRANS64.TRYWAIT P0, [R2+URZ+0x32400], R63 ;  /* 0x0324003f020075a7 */ /* 0x000e62000800017f */
[----:B------:R-:W-:Y:S04]  /*87d0*/  BSSY B1, `(.L_x_3700) ;  /* 0x0000002000017945 */ /* 0x000fe80003800000 */
[----:B-1----:R-:W-:Y:S05]  /*87e0*/  @!P0 BRA `(.L_x_3701) ;  /* 0x0000033000448947 */ /* 0x002fea0003800000 */
.L_x_4039:
[----:B------:R-:W-:Y:S05]  /*87f0*/  BSYNC B1 ;  /* 0x0000000000017941 */ /* 0x000fea0003800000 */
.L_x_3700:
[----:B0--3--:R-:W3:Y:S04]  /*8800*/  LDL R7, [R1+0x478] ;  /* 0x0004780001077983 */ /* 0x009ee80000100800 */
[----:B------:R-:W4:Y:S01]  /*8810*/  LDL R6, [R1+0x70] ;  /* 0x0000700001067983 */ /* 0x000f220000100800 */
[----:B-----5:R-:W-:Y:S01]  /*8820*/  IMAD.MOV.U32 R4, RZ, RZ, R21 ;  /* 0x000000ffff047224 */ /* 0x020fe200078e0015 */
[----:B------:R-:W-:Y:S01]  /*8830*/  BSSY B1, `(.L_x_3702) ;  /* 0x0000079000017945 */ /* 0x000fe20003800000 */
[----:B------:R-:W-:-:S03]  /*8840*/  IMAD.MOV.U32 R5, RZ, RZ, R12 ;  /* 0x000000ffff057224 */ /* 0x000fc600078e000c */
[----:B------:R-:W-:Y:S01]  /*8850*/  PRMT R44, R44, 0x5410, R4 ;  /* 0x000054102c2c7816 */ /* 0x000fe20000000004 */
[----:B------:R-:W-:Y:S01]  /*8860*/  IMAD.MOV.U32 R4, RZ, RZ, R9 ;  /* 0x000000ffff047224 */ /* 0x000fe200078e0009 */
[----:B-1----:R-:W-:Y:S01]  /*8870*/  PRMT R63, R63, 0x5410, R5 ;  /* 0x000054103f3f7816 */ /* 0x002fe20000000005 */
[----:B------:R-:W-:-:S03]  /*8880*/  IMAD.MOV.U32 R5, RZ, RZ, R10 ;  /* 0x000000ffff057224 */ /* 0x000fc600078e000a */
[----:B------:R-:W-:Y:S01]  /*8890*/  PRMT R14, R4, 0x7610, R14 ;  /* 0x00007610040e7816 */ /* 0x000fe2000000000e */
[----:B------:R-:W-:-:S03]  /*88a0*/  IMAD.MOV.U32 R4, RZ, RZ, R13 ;  /* 0x000000ffff047224 */ /* 0x000fc600078e000d */
[----:B------:R-:W-:Y:S02]  /*88b0*/  PRMT R14, R14, 0x5410, R5 ;  /* 0x000054100e0e7816 */ /* 0x000fe40000000005 */
[----:B------:R-:W-:Y:S01]  /*88c0*/  PRMT R63, R4, 0x7610, R63 ;  /* 0x00007610043f7816 */ /* 0x000fe2000000003f */
[C---:B---3--:R-:W-:Y:S01]  /*88d0*/  IMAD.SHL.U32 R0, R7.reuse, 0x40, RZ ;  /* 0x0000004007007824 */ /* 0x048fe200078e00ff */
[----:B------:R-:W-:Y:S01]  /*88e0*/  LOP3.LUT P1, RZ, R7, 0x4, RZ, 0xc0, !PT ;  /* 0x0000000407ff7812 */ /* 0x000fe2000782c0ff */
[----:B----4-:R-:W-:-:S03]  /*88f0*/  IMAD R6, R6, -0x80, R69 ;  /* 0xffffff8006067824 */ /* 0x010fc600078e0245 */
[----:B--2---:R-:W-:-:S04]  /*8900*/  LOP3.LUT R3, R0, 0x1c0, RZ, 0xc0, !PT ;  /* 0x000001c000037812 */ /* 0x004fc800078ec0ff */
[----:B------:R-:W-:Y:S02]  /*8910*/  LOP3.LUT R0, R3, 0x18, R152, 0xf8, !PT ;  /* 0x0000001803007812 */ /* 0x000fe400078ef898 */
[----:B------:R-:W-:Y:S02]  /*8920*/  SHF.R.U32.HI R3, RZ, 0x3, R3 ;  /* 0x00000003ff037819 */ /* 0x000fe40000011603 */
[----:B------:R-:W-:Y:S01]  /*8930*/  VIMNMX R15, R6, 0x80, PT ;  /* 0x00000080060f7848 */ /* 0x000fe20003fe0100 */
[----:B------:R-:W-:Y:S01]  /*8940*/  IMAD.MOV.U32 R6, RZ, RZ, R11 ;  /* 0x000000ffff067224 */ /* 0x000fe200078e000b */
[----:B------:R-:W-:Y:S01]  /*8950*/  LOP3.LUT R3, R0, R3, RZ, 0x3c, !PT ;  /* 0x0000000300037212 */ /* 0x000fe200078e3cff */
[----:B------:R-:W-:Y:S01]  /*8960*/  IMAD.MOV.U32 R0, RZ, RZ, R20 ;  /* 0x000000ffff007224 */ /* 0x000fe200078e0014 */
[----:B------:R-:W-:Y:S02]  /*8970*/  ISETP.GE.AND P0, PT, R22, R15, PT ;  /* 0x0000000f1600720c */ /* 0x000fe40003f06270 */
[----:B------:R-:W-:Y:S01]  /*8980*/  PRMT R44, R6, 0x7610, R44 ;  /* 0x00007610062c7816 */ /* 0x000fe2000000002c */
[----:B------:R-:W-:-:S04]  /*8990*/  IMAD R3, R180, 0x200, R3 ;  /* 0x00000200b4037824 */ /* 0x000fc800078e0203 */
[----:B------:R-:W-:Y:S02]  /*89a0*/  IMAD R2, R3, 0x2, R2 ;  /* 0x0000000203027824 */ /* 0x000fe400078e0202 */
[----:B------:R-:W-:Y:S02]  /*89b0*/  IMAD.MOV.U32 R3, RZ, RZ, R8 ;  /* 0x000000ffff037224 */ /* 0x000fe400078e0008 */
[----:B------:R-:W-:-:S03]  /*89c0*/  VIADD R7, R2, 0x18400 ;  /* 0x0001840002077836 */ /* 0x000fc60000000000 */
[----:B------:R-:W-:Y:S01]  /*89d0*/  PRMT R0, R0, 0x5410, R3 ;  /* 0x0000541000007816 */ /* 0x000fe20000000003 */
[----:B------:R-:W-:Y:S02]  /*89e0*/  VIADD R3, R2, 0x18440 ;  /* 0x0001844002037836 */ /* 0x000fe40000000000 */
[----:B------:R-:W-:Y:S01]  /*89f0*/  @P1 VIADD R3, R7, 0xffffffc0 ;  /* 0xffffffc007031836 */ /* 0x000fe20000000000 */
[----:B------:R-:W-:Y:S06]  /*8a00*/  @P0 BRA `(.L_x_3703) ;  /* 0x00000004006c0947 */ /* 0x000fec0003800000 */
[----:B------:R-:W0:Y:S01]  /*8a10*/  LDC R4, c[0x0][0x3f4] ;  /* 0x0000fd00ff047b82 */ /* 0x000e220000000800 */
[----:B------:R-:W-:Y:S01]  /*8a20*/  BSSY B2, `(.L_x_3704) ;  /* 0x000002e000027945 */ /* 0x000fe20003800000 */
[-C--:B0-----:R-:W-:Y:S02]  /*8a30*/  ISETP.GE.AND P0, PT, R154, R4.reuse, PT ;  /* 0x000000049a00720c */ /* 0x081fe40003f06270 */
[----:B------:R-:W-:-:S11]  /*8a40*/  ISETP.GE.AND P1, PT, R159, R4, PT ;  /* 0x000000049f00720c */ /* 0x000fd60003f26270 */
[----:B------:R-:W-:Y:S05]  /*8a50*/  @P0 BRA `(.L_x_3705) ;  /* 0x0000000000a80947 */ /* 0x000fea0003800000 */
[----:B------:R-:W0:Y:S01]  /*8a60*/  LDS.128 R4, [R2+0x18400] ;  /* 0x0184000002047984 */ /* 0x000e220000000c00 */
[----:B------:R-:W-:Y:S01]  /*8a70*/  SHF.R.U32.HI R69, RZ, 0x10, R65 ;  /* 0x00000010ff457819 */ /* 0x000fe20000011641 */
[--C-:B------:R-:W-:Y:S01]  /*8a80*/  HADD2.F32 R66, -RZ, R70.reuse.H1_H1 ;  /* 0x30000046ff427230 */ /* 0x100fe20000004100 */
[----:B------:R-:W-:Y:S01]  /*8a90*/  SHF.R.U32.HI R71, RZ, 0x10, R31 ;  /* 0x00000010ff477819 */ /* 0x000fe2000001161f */
[----:B------:R-:W-:Y:S01]  /*8aa0*/  HADD2.F32 R70, -RZ, R70.H0_H0 ;  /* 0x20000046ff467230 */ /* 0x000fe20000004100 */
[----:B------:R-:W-:Y:S01]  /*8ab0*/  SHF.R.U64 R79, R64, 0x10, R65 ;  /* 0x00000010404f7819 */ /* 0x000fe20000001241 */
[----:B------:R-:W-:Y:S01]  /*8ac0*/  HADD2.F32 R69, -RZ, R69.H0_H0 ;  /* 0x20000045ff457230 */ /* 0x000fe20000004100 */
[----:B------:R-:W-:Y:S01]  /*8ad0*/  SHF.R.U64 R77, R30, 0x10, R31 ;  /* 0x000000101e4d7819 */ /* 0x000fe2000000121f */
[----:B------:R-:W-:Y:S02]  /*8ae0*/  HADD2.F32 R71, -RZ, R71.H0_H0 ;  /* 0x20000047ff477230 */ /* 0x000fe40000004100 */
[----:B0-----:R-:W-:-:S02]  /*8af0*/  HADD2.F32 R64, -RZ, R7.H0_H0 ;  /* 0x20000007ff407230 */ /* 0x001fc40000004100 */
        /* <DEDUP_REMOVED lines=11> */
[--C-:B------:R-:W-:Y:S02]  /*8bb0*/  HADD2.F32 R6, -RZ, R5.reuse.H0_H0 ;  /* 0x20000005ff067230 */ /* 0x100fe40000004100 */
[----:B------:R-:W-:Y:S01]  /*8bc0*/  FFMA.FTZ R75, R64, R69, -R75 ;  /* 0x00000045404b7223 */ /* 0x000fe2000001084b */
[--C-:B------:R-:W-:Y:S02]  /*8bd0*/  HADD2.F32 R66, -RZ, R80.reuse.H0_H0 ;  /* 0x20000050ff427230 */ /* 0x100fe40000004100 */
        /* <DEDUP_REMOVED lines=18> */
.L_x_3705:
[----:B------:R-:W-:Y:S05]  /*8d00*/  BSYNC B2 ;  /* 0x0000000000027941 */ /* 0x000fea0003800000 */
.L_x_3704:
[----:B------:R-:W-:Y:S05]  /*8d10*/  @P1 BRA `(.L_x_3703) ;  /* 0x0000000000a81947 */ /* 0x000fea0003800000 */
[----:B0-----:R-:W0:Y:S01]  /*8d20*/  LDS.128 R4, [R3] ;  /* 0x0000000003047984 */ /* 0x001e220000000c00 */
[----:B------:R-:W-:Y:S01]  /*8d30*/  SHF.R.U32.HI R64, RZ, 0x10, R25 ;  /* 0x00000010ff407819 */ /* 0x000fe20000011619 */
[--C-:B------:R-:W-:Y:S01]  /*8d40*/  HADD2.F32 R30, -RZ, R68.reuse.H1_H1 ;  /* 0x30000044ff1e7230 */ /* 0x100fe20000004100 */
[--C-:B------:R-:W-:Y:S01]  /*8d50*/  SHF.R.U32.HI R31, RZ, 0x10, R29.reuse ;  /* 0x00000010ff1f7819 */ /* 0x100fe2000001161d */
[----:B------:R-:W-:Y:S01]  /*8d60*/  HADD2.F32 R68, -RZ, R68.H0_H0 ;  /* 0x20000044ff447230 */ /* 0x000fe20000004100 */
[----:B------:R-:W-:Y:S01]  /*8d70*/  SHF.R.U64 R74, R28, 0x10, R29 ;  /* 0x000000101c4a7819 */ /* 0x000fe2000000121d */
[----:B------:R-:W-:Y:S01]  /*8d80*/  HADD2.F32 R64, -RZ, R64.H0_H0 ;  /* 0x20000040ff407230 */ /* 0x000fe20000004100 */
[----:B------:R-:W-:Y:S01]  /*8d90*/  SHF.R.U64 R71, R24, 0x10, R25 ;  /* 0x0000001018477819 */ /* 0x000fe20000001219 */
[----:B------:R-:W-:Y:S02]  /*8da0*/  HADD2.F32 R31, -RZ, R31.H0_H0 ;  /* 0x2000001fff1f7230 */ /* 0x000fe40000004100 */
[----:B0-----:R-:W-:-:S02]  /*8db0*/  HADD2.F32 R29, -RZ, R7.H1_H1 ;  /* 0x30000007ff1d7230 */ /* 0x001fc40000004100 */
[----:B------:R-:W-:Y:S02]  /*8dc0*/  HADD2.F32 R28, -RZ, R7.H0_H0 ;  /* 0x20000007ff1c7230 */ /* 0x000fe40000004100 */
[--C-:B------:R-:W-:Y:S02]  /*8dd0*/  HADD2.F32 R7, -RZ, R4.reuse.H0_H0 ;  /* 0x20000004ff077230 */ /* 0x100fe40000004100 */
[CC--:B------:R-:W-:Y:S01]  /*8de0*/  FMUL.FTZ R65, R29.reuse, R64.reuse ;  /* 0x000000401d417220 */ /* 0x0c0fe20000410000 */
[----:B------:R-:W-:Y:S01]  /*8df0*/  FMUL.FTZ R29, R29, R31 ;  /* 0x0000001f1d1d7220 */ /* 0x000fe20000410000 */
[----:B------:R-:W-:Y:S02]  /*8e00*/  HADD2.F32 R4, -RZ, R4.H1_H1 ;  /* 0x30000004ff047230 */ /* 0x000fe40000004100 */
[--C-:B------:R-:W-:Y:S02]  /*8e10*/  HADD2.F32 R24, -RZ, R6.reuse.H0_H0 ;  /* 0x20000006ff187230 */ /* 0x100fe40000004100 */
[----:B------:R-:W-:Y:S01]  /*8e20*/  FFMA.FTZ R70, R28, R64, R29 ;  /* 0x000000401c467223 */ /* 0x000fe2000001001d */
[----:B------:R-:W-:-:S02]  /*8e30*/  HADD2.F32 R25, -RZ, R6.H1_H1 ;  /* 0x30000006ff197230 */ /* 0x000fc40000004100 */
[----:B------:R-:W-:Y:S01]  /*8e40*/  FMUL.FTZ R66, R4, R68 ;  /* 0x0000004404427220 */ /* 0x000fe20000410000 */
[----:B------:R-:W-:Y:S02]  /*8e50*/  HADD2.F32 R29, -RZ, R67.H1_H1 ;  /* 0x30000043ff1d7230 */ /* 0x000fe40000004100 */
[----:B------:R-:W-:Y:S01]  /*8e60*/  FFMA.FTZ R69, R28, R31, -R65 ;  /* 0x0000001f1c457223 */ /* 0x000fe20000010841 */
[----:B------:R-:W-:Y:S02]  /*8e70*/  HADD2.F32 R6, -RZ, R5.H0_H0 ;  /* 0x20000005ff067230 */ /* 0x000fe40000004100 */
[-C--:B------:R-:W-:Y:S01]  /*8e80*/  FMUL.FTZ R64, R4, R30.reuse ;  /* 0x0000001e04407220 */ /* 0x080fe20000410000 */
[----:B------:R-:W-:Y:S02]  /*8e90*/  HADD2.F32 R67, -RZ, R67.H0_H0 ;  /* 0x20000043ff437230 */ /* 0x000fe40000004100 */
[----:B------:R-:W-:Y:S01]  /*8ea0*/  FFMA.FTZ R66, R7, R30, -R66 ;  /* 0x0000001e07427223 */ /* 0x000fe20000010842 */
[----:B------:R-:W-:-:S02]  /*8eb0*/  HADD2.F32 R5, -RZ, R5.H1_H1 ;  /* 0x30000005ff057230 */ /* 0x000fc40000004100 */
[----:B------:R-:W-:Y:S01]  /*8ec0*/  FFMA.FTZ R31, R7, R68, R64 ;  /* 0x00000044071f7223 */ /* 0x000fe20000010040 */
[----:B------:R-:W-:Y:S02]  /*8ed0*/  HADD2.F32 R28, -RZ, R71.H0_H0 ;  /* 0x20000047ff1c7230 */ /* 0x000fe40000004100 */
[C---:B------:R-:W-:Y:S01]  /*8ee0*/  FMUL.FTZ R65, R25.reuse, R29 ;  /* 0x0000001d19417220 */ /* 0x040fe20000410000 */
[----:B------:R-:W-:Y:S02]  /*8ef0*/  HADD2.F32 R4, -RZ, R74.H0_H0 ;  /* 0x2000004aff047230 */ /* 0x000fe40000004100 */
        /* <DEDUP_REMOVED lines=8> */
[----:B------:R-:W-:-:S02]  /*8f80*/  F2FP.F16.F32.PACK_AB R4, R31, R66 ;  /* 0x000000421f04723e */ /* 0x000fc400000000ff */
[----:B------:R-:W-:Y:S02]  /*8f90*/  F2FP.F16.F32.PACK_AB R6, R30, R65 ;  /* 0x000000411e06723e */ /* 0x000fe400000000ff */
[----:B------:R-:W-:-:S05]  /*8fa0*/  F2FP.F16.F32.PACK_AB R5, R28, R5 ;  /* 0x000000051c05723e */ /* 0x000fca00000000ff */
[----:B------:R1:W-:Y:S02]  /*8fb0*/  STS.128 [R3], R4 ;  /* 0x0000000403007388 */ /* 0x0003e40000000c00 */
.L_x_3703:
[----:B------:R-:W-:Y:S05]  /*8fc0*/  BSYNC B1 ;  /* 0x0000000000017941 */ /* 0x000fea0003800000 */
.L_x_3702:
        /* <DEDUP_REMOVED lines=8> */
[----:B------:R-:W-:Y:S01]  /*9050*/  SHF.R.U32.HI R28, RZ, 0x10, R21 ;  /* 0x00000010ff1c7819 */ /* 0x000fe20000011615 */
[----:B------:R-:W-:Y:S01]  /*9060*/  HADD2.F32 R25, -RZ, R0.H0_H0 ;  /* 0x20000000ff197230 */ /* 0x000fe20000004100 */
[----:B------:R-:W-:Y:S02]  /*9070*/  SHF.R.U32.HI R24, RZ, 0x10, R13 ;  /* 0x00000010ff187819 */ /* 0x000fe4000001160d */
[----:B------:R-:W-:Y:S01]  /*9080*/  SHF.R.U64 R31, R20, 0x10, R21 ;  /* 0x00000010141f7819 */ /* 0x000fe20000001215 */
[----:B------:R-:W-:Y:S01]  /*9090*/  HADD2.F32 R28, -RZ, R28.H0_H0 ;  /* 0x2000001cff1c7230 */ /* 0x000fe20000004100 */
[----:B------:R-:W-:Y:S01]  /*90a0*/  SHF.R.U64 R64, R12, 0x10, R13 ;  /* 0x000000100c407819 */ /* 0x000fe2000000120d */
[----:B------:R-:W-:Y:S02]  /*90b0*/  HADD2.F32 R24, -RZ, R24.H0_H0 ;  /* 0x20000018ff187230 */ /* 0x000fe40000004100 */
[----:B------:R-:W-:-:S02]  /*90c0*/  HADD2.F32 R21, -RZ, R63.H1_H1 ;  /* 0x3000003fff157230 */ /* 0x000fc40000004100 */
[----:B------:R-:W-:Y:S02]  /*90d0*/  HADD2.F32 R63, -RZ, R63.H0_H0 ;  /* 0x2000003fff3f7230 */ /* 0x000fe40000004100 */
[--C-:B0-----:R-:W-:Y:S02]  /*90e0*/  HADD2.F32 R15, -RZ, R7.reuse.H0_H0 ;  /* 0x20000007ff0f7230 */ /* 0x101fe40000004100 */
[----:B------:R-:W-:Y:S02]  /*90f0*/  HADD2.F32 R20, -RZ, R7.H1_H1 ;  /* 0x30000007ff147230 */ /* 0x000fe40000004100 */
[--C-:B------:R-:W-:Y:S02]  /*9100*/  HADD2.F32 R7, -RZ, R4.reuse.H0_H0 ;  /* 0x20000004ff077230 */ /* 0x100fe40000004100 */
[----:B------:R-:W-:Y:S02]  /*9110*/  HADD2.F32 R4, -RZ, R4.H1_H1 ;  /* 0x30000004ff047230 */ /* 0x000fe40000004100 */
[C---:B------:R-:W-:Y:S01]  /*9120*/  FMUL.FTZ R30, R20.reuse, R28 ;  /* 0x0000001c141e7220 */ /* 0x040fe20000410000 */
[----:B------:R-:W-:Y:S01]  /*9130*/  FMUL.FTZ R29, R20, R24 ;  /* 0x00000018141d7220 */ /* 0x000fe20000410000 */
[----:B------:R-:W-:-:S02]  /*9140*/  HADD2.F32 R12, -RZ, R6.H0_H0 ;  /* 0x20000006ff0c7230 */ /* 0x000fc40000004100 */
[C---:B------:R-:W-:Y:S01]  /*9150*/  FMUL.FTZ R20, R4.reuse, R25 ;  /* 0x0000001904147220 */ /* 0x040fe20000410000 */
[----:B------:R-:W-:Y:S01]  /*9160*/  FFMA.FTZ R30, R15, R24, -R30 ;  /* 0x000000180f1e7223 */ /* 0x000fe2000001081e */
[-C--:B------:R-:W-:Y:S01]  /*9170*/  FMUL.FTZ R24, R4, R21.reuse ;  /* 0x0000001504187220 */ /* 0x080fe20000410000 */
[----:B------:R-:W-:Y:S02]  /*9180*/  HADD2.F32 R13, -RZ, R6.H1_H1 ;  /* 0x30000006ff0d7230 */ /* 0x000fe40000004100 */
[----:B------:R-:W-:Y:S01]  /*9190*/  FFMA.FTZ R21, R7, R21, -R20 ;  /* 0x0000001507157223 */ /* 0x000fe20000010814 */
[--C-:B------:R-:W-:Y:S02]  /*91a0*/  HADD2.F32 R6, -RZ, R5.reuse.H0_H0 ;  /* 0x20000005ff067230 */ /* 0x100fe40000004100 */
[----:B------:R-:W-:Y:S01]  /*91b0*/  FFMA.FTZ R29, R15, R28, R29 ;  /* 0x0000001c0f1d7223 */ /* 0x000fe2000001001d */
[----:B------:R-:W-:Y:S02]  /*91c0*/  HADD2.F32 R20, -RZ, R44.H1_H1 ;  /* 0x3000002cff147230 */ /* 0x000fe40000004100 */
[----:B------:R-:W-:Y:S01]  /*91d0*/  FFMA.FTZ R24, R7, R25, R24 ;  /* 0x0000001907187223 */ /* 0x000fe20000010018 */
[----:B------:R-:W-:-:S02]  /*91e0*/  HADD2.F32 R5, -RZ, R5.H1_H1 ;  /* 0x30000005ff057230 */ /* 0x000fc40000004100 */
[----:B------:R-:W-:Y:S02]  /*91f0*/  HADD2.F32 R15, -RZ, R31.H0_H0 ;  /* 0x2000001fff0f7230 */ /* 0x000fe40000004100 */
[C---:B------:R-:W-:Y:S01]  /*9200*/  FMUL.FTZ R25, R13.reuse, R20 ;  /* 0x000000140d197220 */ /* 0x040fe20000410000 */
[----:B------:R-:W-:Y:S02]  /*9210*/  HADD2.F32 R4, -RZ, R64.H0_H0 ;  /* 0x20000040ff047230 */ /* 0x000fe40000004100 */
[----:B------:R-:W-:Y:S01]  /*9220*/  FMUL.FTZ R13, R13, R63 ;  /* 0x0000003f0d0d7220 */ /* 0x000fe20000410000 */
[C---:B------:R-:W-:Y:S01]  /*9230*/  FMUL.FTZ R7, R5.reuse, R15 ;  /* 0x0000000f05077220 */ /* 0x040fe20000410000 */
[C---:B------:R-:W-:Y:S01]  /*9240*/  FFMA.FTZ R25, R12.reuse, R63, -R25 ;  /* 0x0000003f0c197223 */ /* 0x040fe20000010819 */
[----:B------:R-:W-:Y:S01]  /*9250*/  FMUL.FTZ R28, R5, R4 ;  /* 0x00000004051c7220 */ /* 0x000fe20000410000 */
[----:B------:R-:W-:Y:S01]  /*9260*/  FFMA.FTZ R12, R12, R20, R13 ;  /* 0x000000140c0c7223 */ /* 0x000fe2000001000d */
[C---:B------:R-:W-:Y:S01]  /*9270*/  FFMA.FTZ R5, R6.reuse, R4, -R7 ;  /* 0x0000000406057223 */ /* 0x040fe20000010807 */
[----:B------:R-:W-:Y:S01]  /*9280*/  F2FP.F16.F32.PACK_AB R7, R29, R30 ;  /* 0x0000001e1d07723e */ /* 0x000fe200000000ff */
[----:B------:R-:W-:Y:S01]  /*9290*/  FFMA.FTZ R28, R6, R15, R28 ;  /* 0x0000000f061c7223 */ /* 0x000fe2000001001c */
[----:B------:R-:W-:-:S02]  /*92a0*/  F2FP.F16.F32.PACK_AB R4, R24, R21 ;  /* 0x000000151804723e */ /* 0x000fc400000000ff */
[----:B------:R-:W-:Y:S02]  /*92b0*/  F2FP.F16.F32.PACK_AB R6, R12, R25 ;  /* 0x000000190c06723e */ /* 0x000fe400000000ff */
[----:B------:R-:W-:-:S05]  /*92c0*/  F2FP.F16.F32.PACK_AB R5, R28, R5 ;  /* 0x000000051c05723e */ /* 0x000fca00000000ff */
[----:B------:R0:W-:Y:S02]  /*92d0*/  STS.128 [R2+0x1a400], R4 ;  /* 0x01a4000402007388 */ /* 0x0001e40000000c00 */
.L_x_3708:
[----:B------:R-:W-:Y:S05]  /*92e0*/  BSYNC B1 ;  /* 0x0000000000017941 */ /* 0x000fea0003800000 */
.L_x_3707:
[----:B------:R-:W-:Y:S05]  /*92f0*/  @P1 BRA `(.L_x_3706) ;  /* 0x0000001400901947 */ /* 0x000fea0003800000 */
[----:B0-----:R-:W0:Y:S01]  /*9300*/  LDS.128 R4, [R3+0x2000] ;  /* 0x0020000003047984 */ /* 0x001e220000000c00 */
[--C-:B------:R-:W-:Y:S01]  /*9310*/  SHF.R.U64 R25, R10, 0x10, R11.reuse ;  /* 0x000000100a197819 */ /* 0x100fe2000000120b */
[----:B------:R-:W-:Y:S01]  /*9320*/  HADD2.F32 R13, -RZ, R0.H1_H1 ;  /* 0x30000000ff0d7230 */ /* 0x000fe20000004100 */
[----:B------:R-:W-:Y:S01]  /*9330*/  SHF.R.U32.HI R10, RZ, 0x10, R11 ;  /* 0x00000010ff0a7819 */ /* 0x000fe2000001160b */
[--C-:B------:R-:W-:Y:S01]  /*9340*/  HADD2.F32 R11, -RZ, R14.reuse.H1_H1 ;  /* 0x3000000eff0b7230 */ /* 0x100fe20000004100 */
[--C-:B------:R-:W-:Y:S01]  /*9350*/  SHF.R.U32.HI R12, RZ, 0x10, R9.reuse ;  /* 0x00000010ff0c7819 */ /* 0x100fe20000011609 */
[----:B------:R-:W-:Y:S01]  /*9360*/  HADD2.F32 R14, -RZ, R14.H0_H0 ;  /* 0x2000000eff0e7230 */ /* 0x000fe20000004100 */
[----:B------:R-:W-:Y:S01]  /*9370*/  SHF.R.U64 R24, R8, 0x10, R9 ;  /* 0x0000001008187819 */ /* 0x000fe20000001209 */
[----:B------:R-:W-:Y:S02]  /*9380*/  HADD2.F32 R10, -RZ, R10.H0_H0 ;  /* 0x2000000aff0a7230 */ /* 0x000fe40000004100 */
[----:B------:R-:W-:-:S02]  /*9390*/  HADD2.F32 R12, -RZ, R12.H0_H0 ;  /* 0x2000000cff0c7230 */ /* 0x000fc40000004100 */
[----:B------:R-:W-:Y:S02]  /*93a0*/  HADD2.F32 R44, -RZ, R44.H0_H0 ;  /* 0x2000002cff2c7230 */ /* 0x000fe40000004100 */
[--C-:B0-----:R-:W-:Y:S02]  /*93b0*/  HADD2.F32 R9, -RZ, R7.reuse.H1_H1 ;  /* 0x30000007ff097230 */ /* 0x101fe40000004100 */
[----:B------:R-:W-:Y:S02]  /*93c0*/  HADD2.F32 R8, -RZ, R7.H0_H0 ;  /* 0x20000007ff087230 */ /* 0x000fe40000004100 */
[--C-:B------:R-:W-:Y:S02]  /*93d0*/  HADD2.F32 R0, -RZ, R4.reuse.H0_H0 ;  /* 0x20000004ff007230 */ /* 0x100fe40000004100 */
[C---:B------:R-:W-:Y:S01]  /*93e0*/  FMUL.FTZ R15, R9.reuse, R12 ;  /* 0x0000000c090f7220 */ /* 0x040fe20000410000 */
[----:B------:R-:W-:Y:S02]  /*93f0*/  HADD2.F32 R4, -RZ, R4.H1_H1 ;  /* 0x30000004ff047230 */ /* 0x000fe40000004100 */
[----:B------:R-:W-:Y:S01]  /*9400*/  FMUL.FTZ R21, R9, R10 ;  /* 0x0000000a09157220 */ /* 0x000fe20000410000 */
[----:B------:R-:W-:-:S02]  /*9410*/  HADD2.F32 R2, -RZ, R5.H0_H0 ;  /* 0x20000005ff027230 */ /* 0x000fc40000004100 */
[C---:B------:R-:W-:Y:S01]  /*9420*/  FFMA.FTZ R20, R8.reuse, R10, -R15 ;  /* 0x0000000a08147223 */ /* 0x040fe2000001080f */
[----:B------:R-:W-:Y:S02]  /*9430*/  HADD2.F32 R7, -RZ, R6.H0_H0 ;  /* 0x20000006ff077230 */ /* 0x000fe40000004100 */
[----:B------:R-:W-:Y:S01]  /*9440*/  FFMA.FTZ R21, R8, R12, R21 ;  /* 0x0000000c08157223 */ /* 0x000fe20000010015 */
[----:B------:R-:W-:Y:S02]  /*9450*/  HADD2.F32 R5, -RZ, R5.H1_H1 ;  /* 0x30000005ff057230 */ /* 0x000fe40000004100 */
[C---:B------:R-:W-:Y:S01]  /*9460*/  FMUL.FTZ R9, R4.reuse, R13 ;  /* 0x0000000d04097220 */ /* 0x040fe20000410000 */
[----:B------:R-:W-:Y:S01]  /*9470*/  FMUL.FTZ R15, R4, R11 ;  /* 0x0000000b040f7220 */ /* 0x000fe20000410000 */
[----:B------:R-:W-:Y:S02]  /*9480*/  HADD2.F32 R8, -RZ, R24.H0_H0 ;  /* 0x20000018ff087230 */ /* 0x000fe40000004100 */
[----:B------:R-:W-:-:S02]  /*9490*/  HADD2.F32 R6, -RZ, R6.H1_H1 ;  /* 0x30000006ff067230 */ /* 0x000fc40000004100 */
[C---:B------:R-:W-:Y:S01]  /*94a0*/  FFMA.FTZ R9, R0.reuse, R11, -R9 ;  /* 0x0000000b00097223 */ /* 0x040fe20000010809 */
[----:B------:R-:W-:Y:S02]  /*94b0*/  HADD2.F32 R4, -RZ, R25.H0_H0 ;  /* 0x20000019ff047230 */ /* 0x000fe40000004100 */
[----:B------:R-:W-:Y:S01]  /*94c0*/  FFMA.FTZ R0, R0, R13, R15 ;  /* 0x0000000d00007223 */ /* 0x000fe2000001000f */
[C---:B------:R-:W-:Y:S01]  /*94d0*/  FMUL.FTZ R11, R5.reuse, R8 ;  /* 0x00000008050b7220 */ /* 0x040fe20000410000 */
[C---:B------:R-:W-:Y:S01]  /*94e0*/  FMUL.FTZ R10, R6.reuse, R14 ;  /* 0x0000000e060a7220 */ /* 0x040fe20000410000 */
[----:B------:R-:W-:Y:S01]  /*94f0*/  FMUL.FTZ R15, R6, R44 ;  /* 0x0000002c060f7220 */ /* 0x000fe20000410000 */
[-C--:B------:R-:W-:Y:S01]  /*9500*/  FMUL.FTZ R13, R5, R4.reuse ;  /* 0x00000004050d7220 */ /* 0x080fe20000410000 */
[C---:B------:R-:W-:Y:S01]  /*9510*/  FFMA.FTZ R5, R2.reuse, R4, -R11 ;  /* 0x0000000402057223 */ /* 0x040fe2000001080b */
[C---:B------:R-:W-:Y:S01]  /*9520*/  FFMA.FTZ R6, R7.reuse, R44, -R10 ;  /* 0x0000002c07067223 */ /* 0x040fe2000001080a */
[----:B------:R-:W-:Y:S01]  /*9530*/  FFMA.FTZ R15, R7, R14, R15 ;  /* 0x0000000e070f7223 */ /* 0x000fe2000001000f */
[----:B------:R-:W-:Y:S01]  /*9540*/  FFMA.FTZ R2, R2, R8, R13 ;  /* 0x0000000802027223 */ /* 0x000fe2000001000d */
[----:B------:R-:W-:-:S02]  /*9550*/  F2FP.F16.F32.PACK_AB R7, R21, R20 ;  /* 0x000000141507723e */ /* 0x000fc400000000ff */
[----:B------:R-:W-:Y:S02]  /*9560*/  F2FP.F16.F32.PACK_AB R4, R0, R9 ;  /* 0x000000090004723e */ /* 0x000fe400000000ff */
[----:B------:R-:W-:Y:S02]  /*9570*/  F2FP.F16.F32.PACK_AB R6, R15, R6 ;  /* 0x000000060f06723e */ /* 0x000fe400000000ff */
[----:B------:R-:W-:-:S05]  /*9580*/  F2FP.F16.F32.PACK_AB R5, R2, R5 ;  /* 0x000000050205723e */ /* 0x000fca00000000ff */
[----:B------:R2:W-:Y:S01]  /*9590*/  STS.128 [R3+0x2000], R4 ;  /* 0x0020000403007388 */ /* 0x0005e20000000c00 */
[----:B------:R-:W-:Y:S05]  /*95a0*/  BRA `(.L_x_3706) ;  /* 0x0000001000e47947 */ /* 0x000fea0003800000 */
.L_x_3693:
        /* <DEDUP_REMOVED lines=29> */
[----:B------:R-:W0:Y:S01]  /*9780*/  LDC R69, c[0x0][0x3f4] ;  /* 0x0000fd00ff457b82 */ /* 0x000e220000000800 */
[----:B------:R-:W1:Y:S01]  /*9790*/  SHFL.IDX PT, R5, R29, RZ, 0x1c1f ;  /* 0x001c1fff1d057589 */ /* 0x000e6200000e0000 */
[----:B------:R-:W-:-:S03]  /*97a0*/  IMAD R3, R28, R7, RZ ;  /* 0x000000071c037224 */ /* 0x000fc600078e02ff */
[----:B------:R-:W2:Y:S04]  /*97b0*/  SHFL.IDX PT, R4, R31, RZ, 0x1c1f ;  /* 0x001c1fff1f047589 */ /* 0x000ea800000e0000 */
[----:B------:R-:W3:Y:S04]  /*97c0*/  SHFL.IDX PT, R14, R44, RZ, 0x1c1f ;  /* 0x001c1fff2c0e7589 */ /* 0x000ee800000e0000 */
[----:B------:R-:W4:Y:S01]  /*97d0*/  SHFL.IDX PT, R6, R30, RZ, 0x1c1f ;  /* 0x001c1fff1e067589 */ /* 0x000f2200000e0000 */
[----:B0-----:R-:W-:-:S04]  /*97e0*/  ISETP.GE.AND P0, PT, R152, R69, PT ;  /* 0x000000459800720c */ /* 0x001fc80003f06270 */
[----:B------:R-:W-:-:S13]  /*97f0*/  ISETP.GE.OR P1, PT, R0, R3, P0 ;  /* 0x000000030000720c */ /* 0x000fda0000726670 */
[C---:B------:R-:W-:Y:S01]  /*9800*/  @!P1 IMAD.SHL.U32 R7, R152.reuse, 0x2, RZ ;  /* 0x0000000298079824 */ /* 0x040fe200078e00ff */
[----:B------:R-:W-:-:S04]  /*9810*/  @!P1 SHF.L.U64.HI R21, R152, 0x1, R153 ;  /* 0x0000000198159819 */ /* 0x000fc80000010299 */
[----:B-1----:R-:W-:-:S05]  /*9820*/  @!P1 IADD3 R8, P2, R5, R7, RZ ;  /* 0x0000000705089210 */ /* 0x002fca0007f5e0ff */
[----:B--2---:R-:W-:Y:S01]  /*9830*/  @!P1 IMAD.X R9, R4, 0x1, R21, P2 ;  /* 0x0000000104099824 */ /* 0x004fe200010e0615 */
[----:B---3--:R-:W-:-:S05]  /*9840*/  @!P1 IADD3 R4, P2, R14, R7, RZ ;  /* 0x000000070e049210 */ /* 0x008fca0007f5e0ff */
[----:B----4-:R-:W-:Y:S01]  /*9850*/  @!P1 IMAD.X R5, R6, 0x1, R21, P2 ;  /* 0x0000000106059824 */ /* 0x010fe200010e0615 */
[----:B------:R-:W2:Y:S05]  /*9860*/  @!P1 LD.E.128 R8, desc[UR42][R8.64] ;  /* 0x0000002a08089980 */ /* 0x000eaa000c101d00 */
[----:B------:R-:W3:Y:S01]  /*9870*/  @!P1 LD.E.128 R4, desc[UR42][R4.64] ;  /* 0x0000002a04049980 */ /* 0x000ee2000c101d00 */
[----:B------:R-:W-:Y:S02]  /*9880*/  CS2R R20, SRZ ;  /* 0x0000000000147805 */ /* 0x000fe4000001ff00 */
[----:B------:R-:W-:Y:S02]  /*9890*/  CS2R R24, SRZ ;  /* 0x0000000000187805 */ /* 0x000fe4000001ff00 */
[----:B------:R-:W-:Y:S01]  /*98a0*/  CS2R R64, SRZ ;  /* 0x0000000000407805 */ /* 0x000fe2000001ff00 */
[----:B------:R-:W0:Y:S01]  /*98b0*/  SHFL.IDX PT, R29, R29, 0x1, 0x1c1f ;  /* 0x003c1f001d1d7f89 */ /* 0x000e2200000e0000 */
[----:B------:R-:W-:-:S03]  /*98c0*/  CS2R R66, SRZ ;  /* 0x0000000000427805 */ /* 0x000fc6000001ff00 */
[----:B------:R1:W4:Y:S04]  /*98d0*/  SHFL.IDX PT, R28, R31, 0x1, 0x1c1f ;  /* 0x003c1f001f1c7f89 */ /* 0x00032800000e0000 */
[----:B------:R1:W0:Y:S04]  /*98e0*/  SHFL.IDX PT, R14, R44, 0x1, 0x1c1f ;  /* 0x003c1f002c0e7f89 */ /* 0x00022800000e0000 */
[----:B------:R-:W0:Y:S01]  /*98f0*/  SHFL.IDX PT, R30, R30, 0x1, 0x1c1f ;  /* 0x003c1f001e1e7f89 */ /* 0x000e2200000e0000 */
[----:B--2---:R-:W-:Y:S02]  /*9900*/  @!P1 IMAD.MOV.U32 R20, RZ, RZ, R8 ;  /* 0x000000ffff149224 */ /* 0x004fe400078e0008 */
[----:B------:R-:W-:-:S02]  /*9910*/  @!P1 IMAD.MOV.U32 R24, RZ, RZ, R10 ;  /* 0x000000ffff189224 */ /* 0x000fc400078e000a */
[----:B------:R-:W-:Y:S02]  /*9920*/  @!P1 IMAD.MOV.U32 R25, RZ, RZ, R11 ;  /* 0x000000ffff199224 */ /* 0x000fe400078e000b */
[----:B------:R-:W-:Y:S02]  /*9930*/  @!P1 IMAD.MOV.U32 R21, RZ, RZ, R9 ;  /* 0x000000ffff159224 */ /* 0x000fe400078e0009 */
[----:B------:R-:W-:Y:S02]  /*9940*/  IMAD.MOV.U32 R12, RZ, RZ, R20 ;  /* 0x000000ffff0c7224 */ /* 0x000fe400078e0014 */
[----:B---3--:R-:W-:Y:S02]  /*9950*/  @!P1 IMAD.MOV.U32 R64, RZ, RZ, R4 ;  /* 0x000000ffff409224 */ /* 0x008fe400078e0004 */
[----:B------:R-:W-:Y:S01]  /*9960*/  @!P1 IMAD.MOV.U32 R65, RZ, RZ, R5 ;  /* 0x000000ffff419224 */ /* 0x000fe200078e0005 */
[----:B------:R-:W-:Y:S01]  /*9970*/  PRMT R75, R12, 0x7610, R75 ;  /* 0x000076100c4b7816 */ /* 0x000fe2000000004b */
[----:B------:R-:W-:-:S02]  /*9980*/  @!P1 IMAD.MOV.U32 R66, RZ, RZ, R6 ;  /* 0x000000ffff429224 */ /* 0x000fc400078e0006 */
[----:B------:R-:W-:Y:S02]  /*9990*/  @!P1 IMAD.MOV.U32 R67, RZ, RZ, R7 ;  /* 0x000000ffff439224 */ /* 0x000fe400078e0007 */
[----:B------:R-:W-:Y:S02]  /*99a0*/  IMAD.MOV.U32 R8, RZ, RZ, R24 ;  /* 0x000000ffff087224 */ /* 0x000fe400078e0018 */
[----:B------:R-:W-:Y:S02]  /*99b0*/  IMAD.MOV.U32 R9, RZ, RZ, R25 ;  /* 0x000000ffff097224 */ /* 0x000fe400078e0019 */
[----:B------:R-:W-:Y:S02]  /*99c0*/  IMAD.MOV.U32 R13, RZ, RZ, R21 ;  /* 0x000000ffff0d7224 */ /* 0x000fe400078e0015 */
        /* <DEDUP_REMOVED lines=8> */
[----:B------:R-:W-:Y:S02]  /*9a50*/  CS2R R8, SRZ ;  /* 0x0000000000087805 */ /* 0x000fe4000001ff00 */
[----:B------:R-:W-:Y:S02]  /*9a60*/  PRMT R91, R6, 0x7610, R91 ;  /* 0x00007610065b7816 */ /* 0x000fe4000000005b */
[----:B01--4-:R-:W-:-:S07]  /*9a70*/  PRMT R85, R7, 0x7610, R85 ;  /* 0x0000761007557816 */ /* 0x013fce0000000055 */
.L_x_4049:
[----:B------:R-:W2:Y:S01]  /*9a80*/  LDL R5, [R1+0x224] ;  /* 0x0002240001057983 */ /* 0x000ea20000100800 */
[----:B------:R-:W-:Y:S01]  /*9a90*/  VIADD R0, R0, 0x40 ;  /* 0x0000004000007836 */ /* 0x000fe20000000000 */
[----:B------:R-:W-:Y:S01]  /*9aa0*/  BSSY B1, `(.L_x_3710) ;  /* 0x0000016000017945 */ /* 0x000fe20003800000 */
[----:B------:R-:W-:Y:S02]  /*9ab0*/  CS2R R10, SRZ ;  /* 0x00000000000a7805 */ /* 0x000fe4000001ff00 */
[----:B------:R-:W-:Y:S02]  /*9ac0*/  CS2R R6, SRZ ;  /* 0x0000000000067805 */ /* 0x000fe4000001ff00 */
[----:B------:R-:W-:Y:S02]  /*9ad0*/  ISETP.GE.AND P1, PT, R0, R3, PT ;  /* 0x000000030000720c */ /* 0x000fe40003f26270 */
[----:B--2---:R-:W-:-:S04]  /*9ae0*/  LEA.HI R4, R5, R5, RZ, 0x1 ;  /* 0x0000000505047211 */ /* 0x004fc800078f08ff */
        /* <DEDUP_REMOVED lines=11> */
[-C--:B------:R-:W-:Y:S02]  /*9ba0*/  IADD3 R4, P1, R29, R8.reuse, RZ ;  /* 0x000000081d047210 */ /* 0x080fe40007f3e0ff */
[----:B------:R-:W-:-:S03]  /*9bb0*/  IADD3 R8, P2, R14, R8, RZ ;  /* 0x000000080e087210 */ /* 0x000fc60007f5e0ff */
[--C-:B------:R-:W-:Y:S02]  /*9bc0*/  IMAD.X R5, R28, 0x1, R7.reuse, P1 ;  /* 0x000000011c057824 */ /* 0x100fe400008e0607 */
[----:B------:R-:W-:-:S04]  /*9bd0*/  IMAD.X R9, R30, 0x1, R7, P2 ;  /* 0x000000011e097824 */ /* 0x000fc800010e0607 */
[----:B------:R-:W5:Y:S04]  /*9be0*/  LD.E.128 R4, desc[UR42][R4.64] ;  /* 0x0000002a04047980 */ /* 0x000f68000c101d00 */
[----:B------:R-:W5:Y:S02]  /*9bf0*/  LD.E.128 R8, desc[UR42][R8.64] ;  /* 0x0000002a08087980 */ /* 0x000f64000c101d00 */
.L_x_3711:
[----:B------:R-:W-:Y:S05]  /*9c00*/  BSYNC B1 ;  /* 0x0000000000017941 */ /* 0x000fea0003800000 */
.L_x_3710:
[----:B------:R-:W0:Y:S01]  /*9c10*/  SYNCS.PHASECHK.TRANS64.TRYWAIT P1, [R2+URZ+0x32400], R13 ;  /* 0x0324000d020075a7 */ /* 0x000e22000802017f */
[----:B------:R-:W-:Y:S04]  /*9c20*/  BSSY B1, `(.L_x_3712) ;  /* 0x0000002000017945 */ /* 0x000fe80003800000 */
[----:B0-----:R-:W-:Y:S05]  /*9c30*/  @!P1 BRA `(.L_x_3713) ;  /* 0x0000032000a89947 */ /* 0x001fea0003800000 */
.L_x_4050:
[----:B------:R-:W-:Y:S05]  /*9c40*/  BSYNC B1 ;  /* 0x0000000000017941 */ /* 0x000fea0003800000 */
.L_x_3712:
[----:B------:R-:W2:Y:S01]  /*9c50*/  LDL R14, [R1+0x70] ;  /* 0x00007000010e7983 */ /* 0x000ea20000100800 */
[----:B0----5:R-:W-:Y:S01]  /*9c60*/  IMAD.MOV.U32 R13, RZ, RZ, R10 ;  /* 0x000000ffff0d7224 */ /* 0x021fe200078e000a */
[----:B------:R-:W-:Y:S01]  /*9c70*/  BSSY B1, `(.L_x_3714) ;  /* 0x0000072000017945 */ /* 0x000fe20003800000 */
[----:B------:R-:W-:Y:S02]  /*9c80*/  IMAD.MOV.U32 R0, RZ, RZ, R8 ;  /* 0x000000ffff007224 */ /* 0x000fe400078e0008 */
[----:B------:R-:W-:Y:S01]  /*9c90*/  IMAD.MOV.U32 R12, RZ, RZ, R9 ;  /* 0x000000ffff0c7224 */ /* 0x000fe200078e0009 */
[----:B------:R-:W-:Y:S01]  /*9ca0*/  PRMT R44, R13, 0x7610, R44 ;  /* 0x000076100d2c7816 */ /* 0x000fe2000000002c */
[----:B------:R-:W-:Y:S02]  /*9cb0*/  IMAD.MOV.U32 R13, RZ, RZ, R4 ;  /* 0x000000ffff0d7224 */ /* 0x000fe400078e0004 */
[----:B------:R-:W-:Y:S01]  /*9cc0*/  IMAD.IADD R69, R152, 0x1, R69 ;  /* 0x0000000198457824 */ /* 0x000fe200078e0245 */
[----:B------:R-:W-:Y:S01]  /*9cd0*/  PRMT R0, R0, 0x5410, R12 ;  /* 0x0000541000007816 */ /* 0x000fe2000000000c */
[----:B------:R-:W-:-:S02]  /*9ce0*/  IMAD.MOV.U32 R12, RZ, RZ, R11 ;  /* 0x000000ffff0c7224 */ /* 0x000fc400078e000b */
[----:B------:R-:W-:Y:S01]  /*9cf0*/  IMAD.MOV.U32 R68, RZ, RZ, R7 ;  /* 0x000000ffff447224 */ /* 0x000fe200078e0007 */
[----:B------:R-:W-:Y:S02]  /*9d00*/  LOP3.LUT R69, R69, 0x38, RZ, 0xc0, !PT ;  /* 0x0000003845457812 */ /* 0x000fe400078ec0ff */
[----:B------:R-:W-:Y:S01]  /*9d10*/  PRMT R44, R44, 0x5410, R12 ;  /* 0x000054102c2c7816 */ /* 0x000fe2000000000c */
[----:B--2---:R-:W-:-:S05]  /*9d20*/  IMAD R3, R14, -0x80, R3 ;  /* 0xffffff800e037824 */ /* 0x004fca00078e0203 */
[----:B------:R-:W-:-:S04]  /*9d30*/  VIMNMX R3, R3, 0x80, PT ;  /* 0x0000008003037848 */ /* 0x000fc80003fe0100 */
[-C--:B------:R-:W-:Y:S02]  /*9d40*/  ISETP.GE.OR P1, PT, R22, R3.reuse, P0 ;  /* 0x000000031600720c */ /* 0x080fe40000726670 */
[----:B------:R-:W-:Y:S01]  /*9d50*/  ISETP.GE.OR P0, PT, R156, R3, P0 ;  /* 0x000000039c00720c */ /* 0x000fe20000706670 */
[----:B------:R-:W-:-:S05]  /*9d60*/  IMAD.MOV.U32 R3, RZ, RZ, R5 ;  /* 0x000000ffff037224 */ /* 0x000fca00078e0005 */
[----:B------:R-:W-:Y:S01]  /*9d70*/  PRMT R74, R13, 0x5410, R3 ;  /* 0x000054100d4a7816 */ /* 0x000fe20000000003 */
[----:B------:R-:W-:-:S04]  /*9d80*/  IMAD.MOV.U32 R3, RZ, RZ, R6 ;  /* 0x000000ffff037224 */ /* 0x000fc800078e0006 */
[----:B------:R-:W-:Y:S05]  /*9d90*/  @P1 BRA `(.L_x_3715) ;  /* 0x00000004007c1947 */ /* 0x000fea0003800000 */
[----:B------:R-:W2:Y:S01]  /*9da0*/  LDL R15, [R1+0x478] ;  /* 0x00047800010f7983 */ /* 0x000ea20000100800 */
[--C-:B------:R-:W-:Y:S01]  /*9db0*/  SHF.R.U64 R20, R20, 0x10, R21.reuse ;  /* 0x0000001014147819 */ /* 0x100fe20000001215 */
[----:B------:R-:W-:Y:S01]  /*9dc0*/  HADD2.F32 R84, -RZ, R84.H0_H0 ;  /* 0x20000054ff547230 */ /* 0x000fe20000004100 */
[----:B------:R-:W-:Y:S01]  /*9dd0*/  SHF.R.U32.HI R81, RZ, 0x10, R21 ;  /* 0x00000010ff517819 */ /* 0x000fe20000011615 */
[----:B------:R-:W-:Y:S01]  /*9de0*/  HADD2.F32 R82, -RZ, R82.H0_H0 ;  /* 0x20000052ff527230 */ /* 0x000fe20000004100 */
[----:B------:R-:W-:Y:S02]  /*9df0*/  SHF.R.U64 R21, R24, 0x10, R25 ;  /* 0x0000001018157819 */ /* 0x000fe40000001219 */
[--C-:B------:R-:W-:Y:S01]  /*9e00*/  SHF.R.U64 R24, R66, 0x10, R67.reuse ;  /* 0x0000001042187819 */ /* 0x100fe20000001243 */
[----:B------:R-:W-:Y:S01]  /*9e10*/  HADD2.F32 R81, -RZ, R81.H0_H0 ;  /* 0x20000051ff517230 */ /* 0x000fe20000004100 */
[----:B------:R-:W-:Y:S01]  /*9e20*/  SHF.R.U32.HI R87, RZ, 0x10, R67 ;  /* 0x00000010ff577819 */ /* 0x000fe20000011643 */
[----:B------:R-:W-:Y:S01]  /*9e30*/  HADD2.F32 R21, -RZ, R21.H0_H0 ;  /* 0x20000015ff157230 */ /* 0x000fe20000004100 */
[----:B------:R-:W-:-:S02]  /*9e40*/  SHF.R.U64 R64, R64, 0x10, R65 ;  /* 0x0000001040407819 */ /* 0x000fc40000001241 */
[----:B------:R-:W-:Y:S02]  /*9e50*/  SHF.R.U32.HI R83, RZ, 0x10, R65 ;  /* 0x00000010ff537819 */ /* 0x000fe40000011641 */
[----:B------:R-:W-:-:S03]  /*9e60*/  SHF.R.U32.HI R89, RZ, 0x10, R25 ;  /* 0x00000010ff597819 */ /* 0x000fc60000011619 */
[----:B------:R-:W-:Y:S02]  /*9e70*/  HADD2.F32 R83, -RZ, R83.H0_H0 ;  /* 0x20000053ff537230 */ /* 0x000fe40000004100 */
[----:B--2---:R-:W-:-:S05]  /*9e80*/  IMAD.SHL.U32 R12, R15, 0x40, RZ ;  /* 0x000000400f0c7824 */ /* 0x004fca00078e00ff */
[----:B------:R-:W-:-:S04]  /*9e90*/  LOP3.LUT R29, R12, 0x1c0, RZ, 0xc0, !PT ;  /* 0x000001c00c1d7812 */ /* 0x000fc800078ec0ff */
[----:B------:R-:W-:Y:S02]  /*9ea0*/  LOP3.LUT R12, R29, 0x38, R152, 0xf8, !PT ;  /* 0x000000381d0c7812 */ /* 0x000fe400078ef898 */
[----:B------:R-:W-:-:S04]  /*9eb0*/  SHF.R.U32.HI R14, RZ, 0x3, R29 ;  /* 0x00000003ff0e7819 */ /* 0x000fc8000001161d */
[----:B------:R-:W-:Y:S02]  /*9ec0*/  LOP3.LUT R13, R12, R14, RZ, 0x3c, !PT ;  /* 0x0000000e0c0d7212 */ /* 0x000fe400078e3cff */
[----:B------:R-:W-:-:S03]  /*9ed0*/  LOP3.LUT R29, R14, R69, R29, 0x1e, !PT ;  /* 0x000000450e1d7212 */ /* 0x000fc600078e1e1d */
        /* <DEDUP_REMOVED lines=8> */
[----:B-1----:R-:W-:Y:S02]  /*9f60*/  HADD2.F32 R15, -RZ, R29.H0_H0 ;  /* 0x2000001dff0f7230 */ /* 0x002fe40000004100 */
[----:B------:R-:W-:-:S02]  /*9f70*/  HADD2.F32 R65, -RZ, R13.H0_H0 ;  /* 0x2000000dff417230 */ /* 0x000fc40000004100 */
[----:B------:R-:W-:Y:S02]  /*9f80*/  HADD2.F32 R77, -RZ, R29.H1_H1 ;  /* 0x3000001dff4d7230 */ /* 0x000fe40000004100 */
[C---:B------:R-:W-:Y:S01]  /*9f90*/  FMUL.FTZ R86, R15.reuse, R84 ;  /* 0x000000540f567220 */ /* 0x040fe20000410000 */
[-C--:B------:R-:W-:Y:S01]  /*9fa0*/  FMUL.FTZ R88, R15, R82.reuse ;  /* 0x000000520f587220 */ /* 0x080fe20000410000 */
[----:B------:R-:W-:Y:S02]  /*9fb0*/  HADD2.F32 R79, -RZ, R31.H0_H0 ;  /* 0x2000001fff4f7230 */ /* 0x000fe40000004100 */
[C---:B------:R-:W-:Y:S01]  /*9fc0*/  FFMA.FTZ R15, R65.reuse, R82, -R86 ;  /* 0x00000052410f7223 */ /* 0x040fe20000010856 */
[----:B------:R-:W-:Y:S02]  /*9fd0*/  HADD2.F32 R86, -RZ, R85.H0_H0 ;  /* 0x20000055ff567230 */ /* 0x000fe40000004100 */
[----:B------:R-:W-:Y:S01]  /*9fe0*/  FFMA.FTZ R29, R65, R84, R88 ;  /* 0x00000054411d7223 */ /* 0x000fe20000010058 */
[----:B------:R-:W-:-:S02]  /*9ff0*/  HADD2.F32 R82, -RZ, R63.H1_H1 ;  /* 0x3000003fff527230 */ /* 0x000fc40000004100 */
[C---:B------:R-:W-:Y:S01]  /*a000*/  FMUL.FTZ R85, R77.reuse, R83 ;  /* 0x000000534d557220 */ /* 0x040fe20000410000 */
[----:B------:R-:W-:Y:S02]  /*a010*/  HADD2.F32 R66, -RZ, R13.H1_H1 ;  /* 0x3000000dff427230 */ /* 0x000fe40000004100 */
[----:B------:R-:W-:Y:S01]  /*a020*/  FMUL.FTZ R65, R77, R81 ;  /* 0x000000514d417220 */ /* 0x000fe20000410000 */
[C---:B------:R-:W-:Y:S01]  /*a030*/  FMUL.FTZ R90, R79.reuse, R86 ;  /* 0x000000564f5a7220 */ /* 0x040fe20000410000 */
[----:B------:R-:W-:Y:S02]  /*a040*/  HADD2.F32 R80, -RZ, R31.H1_H1 ;  /* 0x3000001fff507230 */ /* 0x000fe40000004100 */
[-C--:B------:R-:W-:Y:S01]  /*a050*/  FMUL.FTZ R79, R79, R82.reuse ;  /* 0x000000524f4f7220 */ /* 0x080fe20000410000 */
[----:B------:R-:W-:Y:S02]  /*a060*/  HADD2.F32 R77, -RZ, R87.H0_H0 ;  /* 0x20000057ff4d7230 */ /* 0x000fe40000004100 */
[----:B------:R-:W-:Y:S01]  /*a070*/  FFMA.FTZ R88, R66, R83, R65 ;  /* 0x0000005342587223 */ /* 0x000fe20000010041 */
[----:B------:R-:W-:Y:S01]  /*a080*/  FFMA.FTZ R90, R67, R82, -R90 ;  /* 0x00000052435a7223 */ /* 0x000fe2000001085a */
[----:B------:R-:W-:-:S02]  /*a090*/  HADD2.F32 R65, -RZ, R89.H0_H0 ;  /* 0x20000059ff417230 */ /* 0x000fc40000004100 */
[----:B------:R-:W-:Y:S01]  /*a0a0*/  FFMA.FTZ R79, R67, R86, R79 ;  /* 0x00000056434f7223 */ /* 0x000fe2000001004f */
[----:B------:R-:W-:Y:S01]  /*a0b0*/  FMUL.FTZ R67, R80, R77 ;  /* 0x0000004d50437220 */ /* 0x000fe20000410000 */
[----:B------:R-:W-:Y:S01]  /*a0c0*/  FFMA.FTZ R84, R66, R81, -R85 ;  /* 0x0000005142547223 */ /* 0x000fe20000010855 */
[--C-:B------:R-:W-:Y:S02]  /*a0d0*/  HADD2.F32 R66, -RZ, R75.reuse.H0_H0 ;  /* 0x2000004bff427230 */ /* 0x100fe40000004100 */
[-C--:B------:R-:W-:Y:S01]  /*a0e0*/  FMUL.FTZ R81, R80, R65.reuse ;  /* 0x0000004150517220 */ /* 0x080fe20000410000 */
[----:B------:R-:W-:Y:S02]  /*a0f0*/  HADD2.F32 R82, -RZ, R75.H1_H1 ;  /* 0x3000004bff527230 */ /* 0x000fe40000004100 */
[C---:B------:R-:W-:Y:S01]  /*a100*/  FFMA.FTZ R75, R76.reuse, R65, -R67 ;  /* 0x000000414c4b7223 */ /* 0x040fe20000010843 */
[----:B------:R-:W-:Y:S02]  /*a110*/  HADD2.F32 R31, -RZ, R28.H0_H0 ;  /* 0x2000001cff1f7230 */ /* 0x000fe40000004100 */
[----:B------:R-:W-:Y:S01]  /*a120*/  FFMA.FTZ R86, R76, R77, R81 ;  /* 0x0000004d4c567223 */ /* 0x000fe20000010051 */
[----:B------:R-:W-:Y:S01]  /*a130*/  HADD2.F32 R78, -RZ, R30.H0_H0 ;  /* 0x2000001eff4e7230 */ /* 0x000fe20000004100 */
[----:B------:R-:W-:Y:S01]  /*a140*/  F2FP.F16.F32.PACK_AB R29, R88, R29 ;  /* 0x0000001d581d723e */ /* 0x000fe200000000ff */
[----:B------:R-:W-:-:S02]  /*a150*/  HADD2.F32 R65, -RZ, R91.H0_H0 ;  /* 0x2000005bff417230 */ /* 0x000fc40000004100 */
[C---:B------:R-:W-:Y:S01]  /*a160*/  FMUL.FTZ R80, R31.reuse, R82 ;  /* 0x000000521f507220 */ /* 0x040fe20000410000 */
[----:B------:R-:W-:Y:S02]  /*a170*/  HADD2.F32 R25, -RZ, R12.H0_H0 ;  /* 0x2000000cff197230 */ /* 0x000fe40000004100 */
[----:B------:R-:W-:Y:S01]  /*a180*/  FMUL.FTZ R31, R31, R66 ;  /* 0x000000421f1f7220 */ /* 0x000fe20000410000 */
[----:B------:R-:W-:Y:S02]  /*a190*/  HADD2.F32 R13, -RZ, R14.H0_H0 ;  /* 0x2000000eff0d7230 */ /* 0x000fe40000004100 */
[----:B------:R-:W-:Y:S01]  /*a1a0*/  FMUL.FTZ R76, R78, R65 ;  /* 0x000000414e4c7220 */ /* 0x000fe20000410000 */
[----:B------:R-:W-:Y:S02]  /*a1b0*/  HADD2.F32 R63, -RZ, R63.H0_H0 ;  /* 0x2000003fff3f7230 */ /* 0x000fe40000004100 */
[----:B------:R-:W-:Y:S01]  /*a1c0*/  FFMA.FTZ R82, R25, R82, R31 ;  /* 0x0000005219527223 */ /* 0x000fe2000001001f */
[----:B------:R-:W-:-:S02]  /*a1d0*/  HADD2.F32 R28, -RZ, R28.H1_H1 ;  /* 0x3000001cff1c7230 */ /* 0x000fc40000004100 */
[----:B------:R-:W-:Y:S01]  /*a1e0*/  FFMA.FTZ R80, R25, R66, -R80 ;  /* 0x0000004219507223 */ /* 0x000fe20000010850 */
[----:B------:R-:W-:Y:S02]  /*a1f0*/  HADD2.F32 R30, -RZ, R30.H1_H1 ;  /* 0x3000001eff1e7230 */ /* 0x000fe40000004100 */
[-C--:B------:R-:W-:Y:S01]  /*a200*/  FMUL.FTZ R78, R78, R63.reuse ;  /* 0x0000003f4e4e7220 */ /* 0x080fe20000410000 */
[C---:B------:R-:W-:Y:S01]  /*a210*/  FFMA.FTZ R76, R13.reuse, R63, -R76 ;  /* 0x0000003f0d4c7223 */ /* 0x040fe2000001084c */
[----:B------:R-:W-:Y:S02]  /*a220*/  HADD2.F32 R31, -RZ, R64.H0_H0 ;  /* 0x20000040ff1f7230 */ /* 0x000fe40000004100 */
[----:B------:R-:W-:Y:S02]  /*a230*/  HADD2.F32 R63, -RZ, R24.H0_H0 ;  /* 0x20000018ff3f7230 */ /* 0x000fe40000004100 */
[----:B------:R-:W-:Y:S01]  /*a240*/  FFMA.FTZ R78, R13, R65, R78 ;  /* 0x000000410d4e7223 */ /* 0x000fe2000001004e */
[----:B------:R-:W-:-:S02]  /*a250*/  HADD2.F32 R25, -RZ, R20.H0_H0 ;  /* 0x20000014ff197230 */ /* 0x000fc40000004100 */
[----:B------:R-:W-:Y:S01]  /*a260*/  FMUL.FTZ R13, R28, R31 ;  /* 0x0000001f1c0d7220 */ /* 0x000fe20000410000 */
[----:B------:R-:W-:Y:S02]  /*a270*/  HADD2.F32 R12, -RZ, R12.H1_H1 ;  /* 0x3000000cff0c7230 */ /* 0x000fe40000004100 */
[----:B------:R-:W-:Y:S01]  /*a280*/  FMUL.FTZ R67, R30, R63 ;  /* 0x0000003f1e437220 */ /* 0x000fe20000410000 */
[----:B------:R-:W-:Y:S02]  /*a290*/  HADD2.F32 R14, -RZ, R14.H1_H1 ;  /* 0x3000000eff0e7230 */ /* 0x000fe40000004100 */
[----:B------:R-:W-:Y:S01]  /*a2a0*/  FMUL.FTZ R28, R28, R25 ;  /* 0x000000191c1c7220 */ /* 0x000fe20000410000 */
[----:B------:R-:W-:Y:S01]  /*a2b0*/  FMUL.FTZ R30, R30, R21 ;  /* 0x000000151e1e7220 */ /* 0x000fe20000410000 */
[----:B------:R-:W-:Y:S01]  /*a2c0*/  FFMA.FTZ R25, R12, R25, -R13 ;  /* 0x000000190c197223 */ /* 0x000fe2000001080d */
[----:B------:R-:W-:Y:S01]  /*a2d0*/  F2FP.F16.F32.PACK_AB R13, R84, R15 ;  /* 0x0000000f540d723e */ /* 0x000fe200000000ff */
[----:B------:R-:W-:Y:S01]  /*a2e0*/  FFMA.FTZ R67, R14, R21, -R67 ;  /* 0x000000150e437223 */ /* 0x000fe20000010843 */
[----:B------:R-:W-:Y:S01]  /*a2f0*/  FFMA.FTZ R65, R12, R31, R28 ;  /* 0x0000001f0c417223 */ /* 0x000fe2000001001c */
[----:B------:R-:W-:Y:S01]  /*a300*/  FFMA.FTZ R63, R14, R63, R30 ;  /* 0x0000003f0e3f7223 */ /* 0x000fe2000001001e */
[----:B------:R-:W-:-:S02]  /*a310*/  F2FP.F16.F32.PACK_AB R15, R75, R90 ;  /* 0x0000005a4b0f723e */ /* 0x000fc400000000ff */
[----:B------:R-:W-:Y:S02]  /*a320*/  F2FP.F16.F32.PACK_AB R12, R25, R80 ;  /* 0x00000050190c723e */ /* 0x000fe400000000ff */
[----:B------:R-:W-:Y:S02]  /*a330*/  F2FP.F16.F32.PACK_AB R14, R67, R76 ;  /* 0x0000004c430e723e */ /* 0x000fe400000000ff */
[----:B------:R-:W-:Y:S02]  /*a340*/  F2FP.F16.F32.PACK_AB R31, R86, R79 ;  /* 0x0000004f561f723e */ /* 0x000fe400000000ff */
[----:B------:R-:W-:Y:S01]  /*a350*/  F2FP.F16.F32.PACK_AB R28, R65, R82 ;  /* 0x00000052411c723e */ /* 0x000fe200000000ff */
[----:B------:R0:W-:Y:S01]  /*a360*/  STS.128 [R70+0x18400], R12 ;  /* 0x0184000c46007388 */ /* 0x0001e20000000c00 */
[----:B------:R-:W-:-:S05]  /*a370*/  F2FP.F16.F32.PACK_AB R30, R63, R78 ;  /* 0x0000004e3f1e723e */ /* 0x000fca00000000ff */
[----:B------:R0:W-:Y:S02]  /*a380*/  STS.128 [R71+0x18400], R28 ;  /* 0x0184001c47007388 */ /* 0x0001e40000000c00 */
.L_x_3715:
[----:B------:R-:W-:Y:S05]  /*a390*/  BSYNC B1 ;  /* 0x0000000000017941 */ /* 0x000fea0003800000 */
.L_x_3714:
[----:B------:R-:W-:Y:S01]  /*a3a0*/  PRMT R75, R3, 0x5410, R68 ;  /* 0x00005410034b7816 */ /* 0x000fe20000000044 */
[----:B------:R-:W-:Y:S06]  /*a3b0*/  @P0 BRA `(.L_x_3706) ;  /* 0x0000000400600947 */ /* 0x000fec0003800000 */
[----:B------:R-:W2:Y:S01]  /*a3c0*/  LDL R76, [R1+0x510] ;  /* 0x00051000014c7983 */ /* 0x000ea20000100800 */
[----:B------:R-:W-:Y:S01]  /*a3d0*/  LOP3.LUT R69, R191, R69, R190, 0x1e, !PT ;  /* 0x00000045bf457212 */ /* 0x000fe200078e1ebe */
[----:B------:R-:W-:Y:S01]  /*a3e0*/  HADD2.F32 R21, -RZ, R0.H1_H1 ;  /* 0x30000000ff157230 */ /* 0x000fe20000004100 */
[--C-:B------:R-:W-:Y:S02]  /*a3f0*/  SHF.R.U32.HI R24, RZ, 0x10, R9.reuse ;  /* 0x00000010ff187819 */ /* 0x100fe40000011609 */
[----:B------:R-:W-:Y:S01]  /*a400*/  SHF.R.U64 R68, R8, 0x10, R9 ;  /* 0x0000001008447819 */ /* 0x000fe20000001209 */
[----:B------:R-:W-:Y:S01]  /*a410*/  IMAD.IADD R69, R192, 0x1, R69 ;  /* 0x00000001c0457824 */ /* 0x000fe200078e0245 */
[--C-:B------:R-:W-:Y:S01]  /*a420*/  SHF.R.U64 R67, R10, 0x10, R11.reuse ;  /* 0x000000100a437819 */ /* 0x100fe2000000120b */
[----:B------:R-:W-:Y:S01]  /*a430*/  HADD2.F32 R24, -RZ, R24.H0_H0 ;  /* 0x20000018ff187230 */ /* 0x000fe20000004100 */
[----:B------:R-:W-:Y:S01]  /*a440*/  SHF.R.U32.HI R65, RZ, 0x10, R11 ;  /* 0x00000010ff417819 */ /* 0x000fe2000001160b */
[----:B------:R-:W-:Y:S01]  /*a450*/  IMAD R2, R69, 0x2, R2 ;  /* 0x0000000245027824 */ /* 0x000fe200078e0202 */
[--C-:B------:R-:W-:Y:S01]  /*a460*/  SHF.R.U32.HI R20, RZ, 0x10, R5.reuse ;  /* 0x00000010ff147819 */ /* 0x100fe20000011605 */
[--C-:B------:R-:W-:Y:S01]  /*a470*/  HADD2.F32 R11, -RZ, R74.reuse.H1_H1 ;  /* 0x3000004aff0b7230 */ /* 0x100fe20000004100 */
[----:B0-----:R-:W-:Y:S01]  /*a480*/  SHF.R.U64 R71, R4, 0x10, R5 ;  /* 0x0000001004477819 */ /* 0x001fe20000001205 */
[----:B------:R-:W-:Y:S01]  /*a490*/  HADD2.F32 R74, -RZ, R74.H0_H0 ;  /* 0x2000004aff4a7230 */ /* 0x000fe20000004100 */
[----:B------:R-:W0:Y:S01]  /*a4a0*/  LDS.128 R28, [R2+0x18400] ;  /* 0x01840000021c7984 */ /* 0x000e220000000c00 */
[----:B------:R-:W-:-:S02]  /*a4b0*/  SHF.R.U64 R70, R6, 0x10, R7 ;  /* 0x0000001006467819 */ /* 0x000fc40000001207 */
[----:B------:R-:W-:Y:S01]  /*a4c0*/  SHF.R.U32.HI R69, RZ, 0x10, R7 ;  /* 0x00000010ff457819 */ /* 0x000fe20000011607 */
[--C-:B0-----:R-:W-:Y:S02]  /*a4d0*/  HADD2.F32 R8, -RZ, R29.reuse.H0_H0 ;  /* 0x2000001dff087230 */ /* 0x101fe40000004100 */
[----:B------:R-:W-:Y:S02]  /*a4e0*/  HADD2.F32 R29, -RZ, R29.H1_H1 ;  /* 0x3000001dff1d7230 */ /* 0x000fe40000004100 */
[----:B------:R-:W-:Y:S02]  /*a4f0*/  HADD2.F32 R7, -RZ, R28.H0_H0 ;  /* 0x2000001cff077230 */ /* 0x000fe40000004100 */
[C---:B------:R-:W-:Y:S01]  /*a500*/  FMUL.FTZ R25, R8.reuse, R21 ;  /* 0x0000001508197220 */ /* 0x040fe20000410000 */
[----:B------:R-:W-:Y:S01]  /*a510*/  FMUL.FTZ R63, R8, R11 ;  /* 0x0000000b083f7220 */ /* 0x000fe20000410000 */
[----:B------:R-:W-:Y:S02]  /*a520*/  HADD2.F32 R8, -RZ, R20.H0_H0 ;  /* 0x20000014ff087230 */ /* 0x000fe40000004100 */
[----:B------:R-:W-:-:S02]  /*a530*/  HADD2.F32 R20, -RZ, R0.H0_H0 ;  /* 0x20000000ff147230 */ /* 0x000fc40000004100 */
[C---:B------:R-:W-:Y:S01]  /*a540*/  FMUL.FTZ R0, R29.reuse, R24 ;  /* 0x000000181d007220 */ /* 0x040fe20000410000 */
[----:B------:R-:W-:Y:S02]  /*a550*/  HADD2.F32 R9, -RZ, R30.H0_H0 ;  /* 0x2000001eff097230 */ /* 0x000fe40000004100 */
[----:B------:R-:W-:Y:S01]  /*a560*/  FMUL.FTZ R66, R29, R8 ;  /* 0x000000081d427220 */ /* 0x000fe20000410000 */
[--C-:B------:R-:W-:Y:S02]  /*a570*/  HADD2.F32 R10, -RZ, R31.reuse.H0_H0 ;  /* 0x2000001fff0a7230 */ /* 0x100fe40000004100 */
[----:B------:R-:W-:Y:S02]  /*a580*/  HADD2.F32 R31, -RZ, R31.H1_H1 ;  /* 0x3000001fff1f7230 */ /* 0x000fe40000004100 */
[----:B------:R-:W-:Y:S02]  /*a590*/  HADD2.F32 R28, -RZ, R28.H1_H1 ;  /* 0x3000001cff1c7230 */ /* 0x000fe40000004100 */
[----:B------:R-:W-:Y:S01]  /*a5a0*/  HADD2.F32 R30, -RZ, R30.H1_H1 ;  /* 0x3000001eff1e7230 */ /* 0x000fe20000004100 */
[----:B--2---:R-:W0:Y:S02]  /*a5b0*/  LDS.128 R12, [R76+0x18400] ;  /* 0x018400004c0c7984 */ /* 0x004e240000000c00 */
[----:B0-----:R-:W-:-:S02]  /*a5c0*/  HADD2.F32 R4, -RZ, R13.H0_H0 ;  /* 0x2000000dff047230 */ /* 0x001fc40000004100 */
[----:B------:R-:W-:Y:S02]  /*a5d0*/  HADD2.F32 R13, -RZ, R13.H1_H1 ;  /* 0x3000000dff0d7230 */ /* 0x000fe40000004100 */
[----:B------:R-:W-:Y:S02]  /*a5e0*/  HADD2.F32 R3, -RZ, R12.H0_H0 ;  /* 0x2000000cff037230 */ /* 0x000fe40000004100 */
[C---:B------:R-:W-:Y:S01]  /*a5f0*/  FFMA.FTZ R25, R4.reuse, R11, -R25 ;  /* 0x0000000b04197223 */ /* 0x040fe20000010819 */
[----:B------:R-:W-:Y:S01]  /*a600*/  FFMA.FTZ R63, R4, R21, R63 ;  /* 0x00000015043f7223 */ /* 0x000fe2000001003f */
[----:B------:R-:W-:Y:S01]  /*a610*/  FFMA.FTZ R64, R13, R8, -R0 ;  /* 0x000000080d407223 */ /* 0x000fe20000010800 */
[C---:B------:R-:W-:Y:S01]  /*a620*/  FMUL.FTZ R0, R7.reuse, R20 ;  /* 0x0000001407007220 */ /* 0x040fe20000410000 */
[----:B------:R-:W-:Y:S02]  /*a630*/  HADD2.F32 R4, -RZ, R44.H0_H0 ;  /* 0x2000002cff047230 */ /* 0x000fe40000004100 */
[----:B------:R-:W-:Y:S01]  /*a640*/  FMUL.FTZ R7, R7, R74 ;  /* 0x0000004a07077220 */ /* 0x000fe20000410000 */
[----:B------:R-:W-:-:S02]  /*a650*/  HADD2.F32 R5, -RZ, R14.H0_H0 ;  /* 0x2000000eff057230 */ /* 0x000fc40000004100 */
[C---:B------:R-:W-:Y:S01]  /*a660*/  FFMA.FTZ R74, R3.reuse, R74, -R0 ;  /* 0x0000004a034a7223 */ /* 0x040fe20000010800 */
[--C-:B------:R-:W-:Y:S02]  /*a670*/  HADD2.F32 R0, -RZ, R75.reuse.H0_H0 ;  /* 0x2000004bff007230 */ /* 0x100fe40000004100 */
[----:B------:R-:W-:Y:S01]  /*a680*/  FFMA.FTZ R20, R3, R20, R7 ;  /* 0x0000001403147223 */ /* 0x000fe20000010007 */
[----:B------:R-:W-:Y:S01]  /*a690*/  FMUL.FTZ R8, R9, R4 ;  /* 0x0000000409087220 */ /* 0x000fe20000410000 */
[----:B------:R-:W-:Y:S02]  /*a6a0*/  HADD2.F32 R3, -RZ, R75.H1_H1 ;  /* 0x3000004bff037230 */ /* 0x000fe40000004100 */
[----:B------:R-:W-:Y:S01]  /*a6b0*/  FFMA.FTZ R66, R13, R24, R66 ;  /* 0x000000180d427223 */ /* 0x000fe20000010042 */
[----:B------:R-:W-:Y:S02]  /*a6c0*/  HADD2.F32 R7, -RZ, R44.H1_H1 ;  /* 0x3000002cff077230 */ /* 0x000fe40000004100 */
[----:B------:R-:W-:Y:S01]  /*a6d0*/  FMUL.FTZ R24, R9, R0 ;  /* 0x0000000009187220 */ /* 0x000fe20000410000 */
[----:B------:R-:W-:-:S02]  /*a6e0*/  HADD2.F32 R6, -RZ, R15.H0_H0 ;  /* 0x2000000fff067230 */ /* 0x000fc40000004100 */
[C---:B------:R-:W-:Y:S01]  /*a6f0*/  FFMA.FTZ R21, R5.reuse, R0, -R8 ;  /* 0x0000000005157223 */ /* 0x040fe20000010808 */
[----:B------:R-:W-:Y:S02]  /*a700*/  HADD2.F32 R8, -RZ, R65.H0_H0 ;  /* 0x20000041ff087230 */ /* 0x000fe40000004100 */
[C---:B------:R-:W-:Y:S01]  /*a710*/  FMUL.FTZ R9, R10.reuse, R7 ;  /* 0x000000070a097220 */ /* 0x040fe20000410000 */
[----:B------:R-:W-:Y:S02]  /*a720*/  HADD2.F32 R0, -RZ, R69.H0_H0 ;  /* 0x20000045ff007230 */ /* 0x000fe40000004100 */
[-C--:B------:R-:W-:Y:S01]  /*a730*/  FMUL.FTZ R44, R10, R3.reuse ;  /* 0x000000030a2c7220 */ /* 0x080fe20000410000 */
[----:B------:R-:W-:Y:S01]  /*a740*/  FFMA.FTZ R10, R5, R4, R24 ;  /* 0x00000004050a7223 */ /* 0x000fe20000010018 */
[----:B------:R-:W-:Y:S02]  /*a750*/  HADD2.F32 R15, -RZ, R15.H1_H1 ;  /* 0x3000000fff0f7230 */ /* 0x000fe40000004100 */
[C---:B------:R-:W-:Y:S01]  /*a760*/  FFMA.FTZ R4, R6.reuse, R3, -R9 ;  /* 0x0000000306047223 */ /* 0x040fe20000010809 */
[----:B------:R-:W-:Y:S01]  /*a770*/  FFMA.FTZ R44, R6, R7, R44 ;  /* 0x00000007062c7223 */ /* 0x000fe2000001002c */
[C---:B------:R-:W-:Y:S01]  /*a780*/  FMUL.FTZ R24, R31.reuse, R8 ;  /* 0x000000081f187220 */ /* 0x040fe20000410000 */
[----:B------:R-:W-:Y:S01]  /*a790*/  FMUL.FTZ R6, R31, R0 ;  /* 0x000000001f067220 */ /* 0x000fe20000410000 */
[----:B------:R-:W-:-:S02]  /*a7a0*/  HADD2.F32 R7, -RZ, R68.H0_H0 ;  /* 0x20000044ff077230 */ /* 0x000fc40000004100 */
[----:B------:R-:W-:Y:S02]  /*a7b0*/  HADD2.F32 R9, -RZ, R67.H0_H0 ;  /* 0x20000043ff097230 */ /* 0x000fe40000004100 */
[C---:B------:R-:W-:Y:S01]  /*a7c0*/  FFMA.FTZ R29, R15.reuse, R0, -R24 ;  /* 0x000000000f1d7223 */ /* 0x040fe20000010818 */
[----:B------:R-:W-:Y:S02]  /*a7d0*/  HADD2.F32 R3, -RZ, R71.H0_H0 ;  /* 0x20000047ff037230 */ /* 0x000fe40000004100 */
[----:B------:R-:W-:Y:S01]  /*a7e0*/  FFMA.FTZ R31, R15, R8, R6 ;  /* 0x000000080f1f7223 */ /* 0x000fe20000010006 */
[----:B------:R-:W-:Y:S02]  /*a7f0*/  HADD2.F32 R5, -RZ, R70.H0_H0 ;  /* 0x20000046ff057230 */ /* 0x000fe40000004100 */
[----:B------:R-:W-:Y:S01]  /*a800*/  FMUL.FTZ R11, R28, R7 ;  /* 0x000000071c0b7220 */ /* 0x000fe20000410000 */
[----:B------:R-:W-:Y:S02]  /*a810*/  HADD2.F32 R12, -RZ, R12.H1_H1 ;  /* 0x3000000cff0c7230 */ /* 0x000fe40000004100 */
[----:B------:R-:W-:Y:S01]  /*a820*/  FMUL.FTZ R15, R30, R9 ;  /* 0x000000091e0f7220 */ /* 0x000fe20000410000 */
[----:B------:R-:W-:-:S02]  /*a830*/  HADD2.F32 R14, -RZ, R14.H1_H1 ;  /* 0x3000000eff0e7230 */ /* 0x000fc40000004100 */
[----:B------:R-:W-:Y:S01]  /*a840*/  FMUL.FTZ R28, R28, R3 ;  /* 0x000000031c1c7220 */ /* 0x000fe20000410000 */
[----:B------:R-:W-:Y:S01]  /*a850*/  FMUL.FTZ R30, R30, R5 ;  /* 0x000000051e1e7220 */ /* 0x000fe20000410000 */
[----:B------:R-:W-:Y:S01]  /*a860*/  FFMA.FTZ R3, R12, R3, -R11 ;  /* 0x000000030c037223 */ /* 0x000fe2000001080b */
[----:B------:R-:W-:Y:S01]  /*a870*/  F2FP.F16.F32.PACK_AB R11, R31, R44 ;  /* 0x0000002c1f0b723e */ /* 0x000fe200000000ff */
[----:B------:R-:W-:Y:S01]  /*a880*/  FFMA.FTZ R6, R14, R5, -R15 ;  /* 0x000000050e067223 */ /* 0x000fe2000001080f */
[----:B------:R-:W-:Y:S01]  /*a890*/  FFMA.FTZ R13, R12, R7, R28 ;  /* 0x000000070c0d7223 */ /* 0x000fe2000001001c */
[----:B------:R-:W-:Y:S01]  /*a8a0*/  FFMA.FTZ R15, R14, R9, R30 ;  /* 0x000000090e0f7223 */ /* 0x000fe2000001001e */
[----:B------:R-:W-:Y:S02]  /*a8b0*/  F2FP.F16.F32.PACK_AB R7, R29, R4 ;  /* 0x000000041d07723e */ /* 0x000fe400000000ff */
[----:B------:R-:W-:Y:S02]  /*a8c0*/  F2FP.F16.F32.PACK_AB R5, R64, R25 ;  /* 0x000000194005723e */ /* 0x000fe400000000ff */
[----:B------:R-:W-:-:S02]  /*a8d0*/  F2FP.F16.F32.PACK_AB R4, R3, R74 ;  /* 0x0000004a0304723e */ /* 0x000fc400000000ff */
[----:B------:R-:W-:Y:S02]  /*a8e0*/  F2FP.F16.F32.PACK_AB R6, R6, R21 ;  /* 0x000000150606723e */ /* 0x000fe400000000ff */
[----:B------:R-:W-:Y:S02]  /*a8f0*/  F2FP.F16.F32.PACK_AB R9, R66, R63 ;  /* 0x0000003f4209723e */ /* 0x000fe400000000ff */
[----:B------:R-:W-:Y:S01]  /*a900*/  F2FP.F16.F32.PACK_AB R8, R13, R20 ;  /* 0x000000140d08723e */ /* 0x000fe200000000ff */
[----:B------:R3:W-:Y:S01]  /*a910*/  STS.128 [R76+0x18400], R4 ;  /* 0x018400044c007388 */ /* 0x0007e20000000c00 */
[----:B------:R-:W-:-:S05]  /*a920*/  F2FP.F16.F32.PACK_AB R10, R15, R10 ;  /* 0x0000000a0f0a723e */ /* 0x000fca00000000ff */
[----:B------:R3:W-:Y:S02]  /*a930*/  STS.128 [R2+0x18400], R8 ;  /* 0x0184000802007388 */ /* 0x0007e40000000c00 */
.L_x_3706:
[----:B------:R-:W-:Y:S05]  /*a940*/  BSYNC B0 ;  /* 0x0000000000007941 */ /* 0x000fea0003800000 */
.L_x_3692:
        /* <DEDUP_REMOVED lines=8> */
.L_x_3689:
[----:B------:R-:W4:Y:S01]  /*a9d0*/  S2R R0, SR_TID.X ;  /* 0x0000000000007919 */ /* 0x000f220000002100 */
[----:B------:R-:W-:Y:S05]  /*a9e0*/  WARPSYNC.ALL ;  /* 0x0000000000007948 */ /* 0x000fea0003800000 */
[----:B----4-:R-:W-:-:S05]  /*a9f0*/  SHF.R.U32.HI R0, RZ, 0x7, R0 ;  /* 0x00000007ff007819 */ /* 0x010fca0000011600 */
[----:B------:R-:W-:Y:S02]  /*aa00*/  VIADD R0, R0, 0x8 ;  /* 0x0000000800007836 */ /* 0x000fe40000000000 */
[----:B0123--:R-:W-:Y:S01]  /*aa10*/  IMAD.MOV.U32 R4, RZ, RZ, R38 ;  /* 0x000000ffff047224 */ /* 0x00ffe200078e0026 */
[----:B------:R-:W-:Y:S01]  /*aa20*/  UIADD3 UR4, UP0, UR37, 0x228, URZ ;  /* 0x0000022825047890 */ /* 0x000fe2000ff1e03f */
[----:B------:R-:W-:Y:S01]  /*aa30*/  IMAD.MOV.U32 R5, RZ, RZ, R53 ;  /* 0x000000ffff057224 */ /* 0x000fe200078e0035 */
[----:B------:R0:W-:Y:S01]  /*aa40*/  BAR.SYNC.DEFER_BLOCKING R0, 0x100 ;  /* 0x000400000000751d */ /* 0x0001e20000010000 */
[----:B------:R-:W-:Y:S01]  /*aa50*/  IMAD.MOV.U32 R6, RZ, RZ, R61 ;  /* 0x000000ffff067224 */ /* 0x000fe200078e003d */
[----:B------:R-:W-:Y:S01]  /*aa60*/  UIADD3.X UR5, URZ, UR36, URZ, UP0, !UPT ;  /* 0x000000243f057290 */ /* 0x000fe200087fe43f */
[----:B------:R-:W-:Y:S01]  /*aa70*/  IMAD.MOV.U32 R7, RZ, RZ, R62 ;  /* 0x000000ffff077224 */ /* 0x000fe200078e003e */
[----:B------:R-:W-:Y:S01]  /*aa80*/  MOV R228, 0xada0 ;  /* 0x0000ada000e47802 */ /* 0x000fe20000000f00 */
[----:B------:R-:W-:Y:S01]  /*aa90*/  IMAD.U32 R9, RZ, RZ, UR48 ;  /* 0x00000030ff097e24 */ /* 0x000fe2000f8e00ff */
[----:B------:R-:W-:Y:S01]  /*aaa0*/  BSSY B0, `(.L_x_3716) ;  /* 0x0000030000007945 */ /* 0x000fe20003800000 */
[----:B------:R-:W-:Y:S01]  /*aab0*/  IMAD.U32 R8, RZ, RZ, UR4 ;  /* 0x00000004ff087e24 */ /* 0x000fe2000f8e00ff */
[----:B------:R1:W-:Y:S01]  /*aac0*/  STL.128 [R1+0x180], R4 ;  /* 0x0001800401007387 */ /* 0x0003e20000100c00 */
[----:B0-----:R-:W-:-:S02]  /*aad0*/  IMAD.U32 R0, RZ, RZ, UR46 ;  /* 0x0000002eff007e24 */ /* 0x001fc4000f8e00ff */
[----:B------:R-:W-:Y:S01]  /*aae0*/  IMAD.MOV.U32 R24, RZ, RZ, R58 ;  /* 0x000000ffff187224 */ /* 0x000fe200078e003a */
[----:B------:R-:W-:Y:S01]  /*aaf0*/  STL.64 [R1+0x210], R32 ;  /* 0x0002102001007387 */ /* 0x000fe20000100a00 */
[----:B------:R-:W-:Y:S02]  /*ab00*/  IMAD.MOV.U32 R25, RZ, RZ, R57 ;  /* 0x000000ffff197224 */ /* 0x000fe400078e0039 */
[----:B------:R-:W-:Y:S02]  /*ab10*/  IMAD.U32 R2, RZ, RZ, UR39 ;  /* 0x00000027ff027e24 */ /* 0x000fe4000f8e00ff */
[----:B------:R-:W-:Y:S01]  /*ab20*/  IMAD.U32 R3, RZ, RZ, UR47 ;  /* 0x0000002fff037e24 */ /* 0x000fe2000f8e00ff */
[----:B------:R-:W-:Y:S04]  /*ab30*/  STL.128 [R1+0x1a0], R24 ;  /* 0x0001a01801007387 */ /* 0x000fe80000100c00 */
[----:B------:R0:W-:Y:S01]  /*ab40*/  STL.64 [R1+0x178], R2 ;  /* 0x0001780201007387 */ /* 0x0001e20000100a00 */
[----:B-1----:R-:W-:-:S02]  /*ab50*/  IMAD.MOV.U32 R4, RZ, RZ, R40 ;  /* 0x000000ffff047224 */ /* 0x002fc400078e0028 */
[----:B------:R-:W-:Y:S02]  /*ab60*/  IMAD.MOV.U32 R5, RZ, RZ, R56 ;  /* 0x000000ffff057224 */ /* 0x000fe400078e0038 */
[----:B------:R-:W-:Y:S02]  /*ab70*/  IMAD.MOV.U32 R6, RZ, RZ, R55 ;  /* 0x000000ffff067224 */ /* 0x000fe400078e0037 */
[----:B------:R-:W-:Y:S02]  /*ab80*/  IMAD.MOV.U32 R7, RZ, RZ, R54 ;  /* 0x000000ffff077224 */ /* 0x000fe400078e0036 */
[----:B0-----:R-:W-:-:S03]  /*ab90*/  VIADD R2, R204, 0xffffffff ;  /* 0xffffffffcc027836 */ /* 0x001fc60000000000 */
        /* <DEDUP_REMOVED lines=10> */
[----:B------:R-:W-:Y:S02]  /*ac40*/  IMAD.MOV.U32 R7, RZ, RZ, R42 ;  /* 0x000000ffff077224 */ /* 0x000fe400078e002a */
[----:B------:R-:W-:-:S03]  /*ac50*/  IMAD.MOV.U32 R18, RZ, RZ, R35 ;  /* 0x000000ffff127224 */ /* 0x000fc600078e0023 */
[----:B------:R0:W-:Y:S04]  /*ac60*/  STL.128 [R1+0x1f0], R4 ;  /* 0x0001f00401007387 */ /* 0x0001e80000100c00 */
        /* <DEDUP_REMOVED lines=10> */
[----:B------:R-:W-:Y:S01]  /*ad10*/  IMAD.U32 R9, RZ, RZ, UR5 ;  /* 0x00000005ff097e24 */ /* 0x000fe2000f8e00ff */
[----:B------:R-:W-:-:S02]  /*ad20*/  UIADD3 UR5, UR37, 0x178, URZ ;  /* 0x0000017825057890 */ /* 0x000fc4000fffe03f */
[----:B------:R0:W-:Y:S02]  /*ad30*/  STL.128 [R1+0x1b0], R4 ;  /* 0x0001b00401007387 */ /* 0x0001e40000100c00 */
[----:B0-----:R-:W-:Y:S02]  /*ad40*/  IMAD.MOV.U32 R4, RZ, RZ, R45 ;  /* 0x000000ffff047224 */ /* 0x001fe400078e002d */
[----:B------:R-:W-:Y:S02]  /*ad50*/  IMAD.MOV.U32 R5, RZ, RZ, R43 ;  /* 0x000000ffff057224 */ /* 0x000fe400078e002b */
[----:B------:R-:W-:Y:S02]  /*ad60*/  IMAD.MOV.U32 R6, RZ, RZ, R8 ;  /* 0x000000ffff067224 */ /* 0x000fe400078e0008 */
[----:B------:R-:W-:-:S05]  /*ad70*/  IMAD.MOV.U32 R7, RZ, RZ, R9 ;  /* 0x000000ffff077224 */ /* 0x000fca00078e0009 */
[----:B------:R0:W-:Y:S02]  /*ad80*/  STL.128 [R1+0x1d0], R4 ;  /* 0x0001d00401007387 */ /* 0x0001e40000100c00 */
[----:B0----5:R-:W-:Y:S05]  /*ad90*/  CALL.REL.NOINC `($_ZN7cutlass13device_kernelIN5flash11enable_sm90INS1_16FlashAttnFwdSm90INS1_25CollectiveMainloopFwdSm90ILi2EN4cute5tupleIJNS5_1CILi1EEES8_S8_EEENS6_IJNS7_ILi128EEENS7_ILi96EEENS7_ILi64EEEEEELi256ENS_6half_tEfNS_4arch4Sm90ELb0ELb1ELb1ELb1ELb0ELb1ELb1ELb1ELb0ELb1ELb1ELb0EEENS1_21CollectiveEpilogueFwdINS6_IJSA_NS7_ILi256EEESB_EEES9_SE_SG_Li256ELb1ELb1ELb1ELb0EEENS1_36VarlenDynamicPersistentTileSchedulerILi128ELi96ELi256ELi128ELb1ELb1ELb1ELb1ELb0ELb1EEEEEEEEEvNT_6ParamsE$_ZZN5flash25CollectiveMainloopFwdSm90ILi2EN4cute5tupleIJNS1_1CILi1EEES4_S4_EEENS2_IJNS3_ILi128EEENS3_ILi96EEENS3_ILi64EEEEEELi256EN7cutlass6half_tEfNSA_4arch4Sm90ELb0ELb1ELb1ELb1ELb0ELb1ELb1ELb1ELb0ELb1ELb1ELb0EE3mmaINS_16FlashAttnFwdSm90ISE_NS_21CollectiveEpilogueFwdINS2_IJS6_NS3_ILi256EEES7_EEES5_SB_SD_Li256ELb1ELb1ELb1ELb0EEENS_36VarlenDynamicPersistentTileSchedulerILi128ELi96ELi256ELi128ELb1ELb1ELb1ELb1ELb0ELb1EEEE13SharedStorageENS1_6TensorINS1_11ArrayEngineIfLm128EEENS1_6LayoutINS2_IJNS2_IJNS3_ILi2EEEST_NS3_ILi32EEEEEES4_S4_EEENS2_IJNS2_IJS4_ST_NS3_ILi4EEEEEENS3_ILi0EEESZ_EEEEEEENS_7SoftmaxILi2ELi0EEEEEbRKNSE_6ParamsENSA_25PipelineTmaAsyncNoClusterILi2ENSA_16PipelineTmaAsyncILi2EEEEES1B_RNSA_13PipelineStateILj2EEERT0_RT1_iRiRKNS_16SeqlenInfoQKNewKILb1ELb1EEENS2_IJiiiiEEERT_ENKUliT_T0_T1_E_clIZSF_ISO_S12_S14_EbS17_S1B_S1B_S1E_S1G_S1I_iS1J_S1N_S1O_S1Q_EUlRS1R_iE0_NS3_ILb1EEES1Y_EEDaiS1R_S1S_S1T_) ;  /* 0x0000034800e07944 */ /* 0x021fea0003c00000 */
[----:B------:R-:W-:Y:S05]  /*ada0*/  BSYNC B0 ;  /* 0x0000000000007941 */ /* 0x000fea0003800000 */
.L_x_3716:
[----:B------:R-:W2:Y:S01]  /*adb0*/  LDL R4, [R1+0x70] ;  /* 0x0000700001047983 */ /* 0x000ea20000100800 */
[----:B------:R-:W0:Y:S08]  /*adc0*/  LDC R0, c[0x0][0x448] ;  /* 0x00011200ff007b82 */ /* 0x000e300000000800 */
[----:B------:R-:W1:Y:S01]  /*add0*/  LDC.64 R2, c[0x0][0xad8] ;  /* 0x0002b600ff027b82 */ /* 0x000e620000000a00 */
[----:B0-----:R-:W-:-:S13]  /*ade0*/  ISETP.NE.AND P0, PT, R0, 0x1, PT ;  /* 0x000000010000780c */ /* 0x001fda0003f05270 */
[----:B------:R-:W0:Y:S08]  /*adf0*/  @P0 LDC R5, c[0x0][0x44c] ;  /* 0x00011300ff050b82 */ /* 0x000e300000000800 */
[----:B------:R-:W3:Y:S01]  /*ae00*/  @P0 LDC R6, c[0x0][0x450] ;  /* 0x00011400ff060b82 */ /* 0x000ee20000000800 */
[----:B--2---:R-:W-:-:S04]  /*ae10*/  IMAD.SHL.U32 R4, R4, 0x80, RZ ;  /* 0x0000008004047824 */ /* 0x004fc800078e00ff */
[----:B0-----:R-:W-:-:S04]  /*ae20*/  @P0 IMAD.HI.U32 R5, R4, R5, RZ ;  /* 0x0000000504050227 */ /* 0x001fc800078e00ff */
[----:B------:R-:W-:Y:S01]  /*ae30*/  IMAD.MOV.U32 R0, RZ, RZ, R4 ;  /* 0x000000ffff007224 */ /* 0x000fe200078e0004 */
[----:B---3--:R-:W-:Y:S02]  /*ae40*/  @P0 SHF.R.U32.HI R0, RZ, R6, R5 ;  /* 0x00000006ff000219 */ /* 0x008fe40000011605 */
[----:B-1----:R-:W-:-:S03]  /*ae50*/  ISETP.GE.AND P0, PT, R3, 0x1, PT ;  /* 0x000000010300780c */ /* 0x002fc60003f06270 */
[----:B------:R-:W-:Y:S02]  /*ae60*/  IMAD.IADD R205, R205, 0x1, R0 ;  /* 0x00000001cdcd7824 */ /* 0x000fe400078e0200 */
[----:B------:R-:W-:Y:S02]  /*ae70*/  VIADD R0, R204, 0xfffffffe ;  /* 0xfffffffecc007836 */ /* 0x000fe40000000000 */
[----:B------:R-:W-:-:S06]  /*ae80*/  IMAD.IADD R2, R205, 0x1, R2 ;  /* 0x00000001cd027824 */ /* 0x000fcc00078e0202 */
[----:B------:R-:W-:Y:S05]  /*ae90*/  @!P0 BRA `(.L_x_3717) ;  /* 0x0000000000488947 */ /* 0x000fea0003800000 */
        /* <DEDUP_REMOVED lines=11> */
.L_x_3719:
[----:B------:R-:W-:-:S13]  /*af50*/  ISETP.NE.AND P0, PT, R3, 0x1, PT ;  /* 0x000000010300780c */ /* 0x000fda0003f05270 */
[----:B------:R-:W0:Y:S02]  /*af60*/  @P0 LDC.64 R6, c[0x0][0xae0] ;  /* 0x0002b800ff060b82 */ /* 0x000e240000000a00 */
[----:B0-----:R-:W-:-:S05]  /*af70*/  @P0 IMAD.HI.U32 R6, R5, R6, RZ ;  /* 0x0000000605060227 */ /* 0x001fca00078e00ff */
[----:B------:R-:W-:-:S07]  /*af80*/  @P0 SHF.R.U32.HI R5, RZ, R7, R6 ;  /* 0x00000007ff050219 */ /* 0x000fce0000011606 */
.L_x_3720:
[----:B------:R-:W-:Y:S05]  /*af90*/  BSYNC B0 ;  /* 0x0000000000007941 */ /* 0x000fea0003800000 */
.L_x_3718:
[----:B------:R-:W-:-:S05]  /*afa0*/  IMAD R3, R5, R3, R3 ;  /* 0x0000000305037224 */ /* 0x000fca00078e0203 */
[----:B------:R-:W-:-:S07]  /*afb0*/  VIMNMX R2, R2, R3, PT ;  /* 0x0000000302027248 */ /* 0x000fce0003fe0100 */
.L_x_3717:
[----:B------:R-:W-:-:S05]  /*afc0*/  IMAD.HI R2, R2, 0x2aaaaaab, RZ ;  /* 0x2aaaaaab02027827 */ /* 0x000fca00078e02ff */
[----:B------:R-:W-:-:S04]  /*afd0*/  SHF.R.U32.HI R3, RZ, 0x1f, R2 ;  /* 0x0000001fff037819 */ /* 0x000fc80000011602 */
[----:B------:R-:W-:-:S04]  /*afe0*/  LEA.HI.SX32 R2, R2, R3, 0x1c ;  /* 0x0000000302027211 */ /* 0x000fc800078fe2ff */
[----:B------:R-:W-:-:S04]  /*aff0*/  VIMNMX R3, R189, R2, !PT ;  /* 0x00000002bd037248 */ /* 0x000fc80007fe0100 */
[----:B------:R-:W-:-:S13]  /*b000*/  ISETP.GE.AND P0, PT, R0, R3, PT ;  /* 0x000000030000720c */ /* 0x000fda0003f06270 */
[----:B------:R-:W-:Y:S05]  /*b010*/  @!P0 BRA `(.L_x_3721) ;  /* 0x000000b000808947 */ /* 0x000fea0003800000 */
.L_x_3748:
        /* <DEDUP_REMOVED lines=16> */
[----:B-1----:R-:W-:Y:S01]  /*b120*/  @!P0 IMAD.MOV.U32 R5, RZ, RZ, RZ ;  /* 0x000000ffff058224 */ /* 0x002fe200078e00ff */
[----:B--2---:R-:W-:-:S04]  /*b130*/  LOP3.LUT R2, R2, 0x1, RZ, 0xfc, !PT ;  /* 0x0000000102027812 */ /* 0x004fc800078efcff */
[----:B------:R-:W-:-:S13]  /*b140*/  ISETP.NE.AND P1, PT, R2, 0x3, PT ;  /* 0x000000030200780c */ /* 0x000fda0003f25270 */
[----:B0-----:R-:W-:Y:S05]  /*b150*/  @!P1 BRA `(.L_x_3723) ;  /* 0x0000000000049947 */ /* 0x001fea0003800000 */
[----:B------:R-:W-:Y:S01]  /*b160*/  BPT.TRAP 0x1 ;  /* 0x000000040000795c */ /* 0x000fe20000300000 */
.L_x_3723:
[----:B------:R-:W-:Y:S05]  /*b170*/  BSYNC B0 ;  /* 0x0000000000007941 */ /* 0x000fea0003800000 */
.L_x_3722:
        /* <DEDUP_REMOVED lines=13> */
.L_x_3725:
[----:B------:R-:W-:Y:S05]  /*b250*/  BSYNC B0 ;  /* 0x0000000000007941 */ /* 0x000fea0003800000 */
.L_x_3724:
        /* <DEDUP_REMOVED lines=8> */
.L_x_3727:
[----:B------:R-:W-:Y:S05]  /*b2e0*/  BSYNC B0 ;  /* 0x0000000000007941 */ /* 0x000fea0003800000 */
.L_x_3726:
[----:B------:R-:W2:Y:S04]  /*b2f0*/  LD.E R13, desc[UR42][R16.64+0x218] ;  /* 0x0002182a100d7980 */ /* 0x000ea8000c101900 */
[----:B------:R-:W2:Y:S01]  /*b300*/  LDL.64 R10, [R1+0xa0] ;  /* 0x0000a000010a7983 */ /* 0x000ea20000100a00 */
[----:B------:R-:W-:Y:S05]  /*b310*/  WARPSYNC.ALL ;  /* 0x0000000000007948 */ /* 0x000fea0003800000 */
[----:B------:R-:W3:Y:S04]  /*b320*/  LDL.64 R18, [R1+0x98] ;  /* 0x0000980001127983 */ /* 0x000ee80000100a00 */
[----:B------:R-:W4:Y:S04]  /*b330*/  LDL.64 R4, [R1+0x98] ;  /* 0x0000980001047983 */ /* 0x000f280000100a00 */
[----:B0----5:R-:W4:Y:S01]  /*b340*/  LDL.64 R6, [R1+0x98] ;  /* 0x0000980001067983 */ /* 0x021f220000100a00 */
[----:B--2---:R-:W-:-:S03]  /*b350*/  IMAD R10, R13, 0x300, R10 ;  /* 0x000003000d0a7824 */ /* 0x004fc600078e020a */
[----:B------:R-:W2:Y:S01]  /*b360*/  LDL.64 R8, [R1+0x98] ;  /* 0x0000980001087983 */ /* 0x000ea20000100a00 */
[----:B------:R-:W-:Y:S01]  /*b370*/  R2UR UR7, R11 ;  /* 0x000000000b0772ca */ /* 0x000fe200000e0000 */
[----:B------:R-:W-:Y:S01]  /*b380*/  WARPGROUP.ARRIVE ;  /* 0x00000000000079c5 */ /* 0x000fe20000000000 */
[C---:B------:R-:W-:Y:S01]  /*b390*/  R2UR UR6, R10.reuse ;  /* 0x000000000a0672ca */ /* 0x040fe200000e0000 */
[----:B------:R-:W2:Y:S01]  /*b3a0*/  LDL R20, [R1+0x54] ;  /* 0x0000540001147983 */ /* 0x000ea20000100800 */
[----:B------:R-:W-:Y:S02]  /*b3b0*/  VIADD R12, R10, 0x2 ;  /* 0x000000020a0c7836 */ /* 0x000fe40000000000 */
[----:B------:R-:W-:Y:S02]  /*b3c0*/  IMAD.MOV.U32 R13, RZ, RZ, R11 ;  /* 0x000000ffff0d7224 */ /* 0x000fe400078e000b */
[----:B------:R-:W-:Y:S01]  /*b3d0*/  IMAD.MOV.U32 R2, RZ, RZ, 0x1 ;  /* 0x00000001ff027424 */ /* 0x000fe200078e00ff */
        /* <DEDUP_REMOVED lines=44> */
.L_x_3730:
[----:B------:R-:W-:Y:S05]  /*b6a0*/  BSYNC B0 ;  /* 0x0000000000007941 */ /* 0x000fea0003800000 */
.L_x_3729:
        /* <DEDUP_REMOVED lines=10> */
.L_x_3732:
[----:B------:R-:W-:Y:S05]  /*b750*/  BSYNC B0 ;  /* 0x0000000000007941 */ /* 0x000fea0003800000 */
.L_x_3731:
[----:B------:R-:W-:Y:S04]  /*b760*/  BSSY B0, `(.L_x_3733) ;  /* 0x0000006000007945 */ /* 0x000fe80003800000 */
[----:B-1----:R-:W-:Y:S05]  /*b770*/  @P0 BRA `(.L_x_3734) ;  /* 0x0000000000100947 */ /* 0x002fea0003800000 */
[----:B-----5:R-:W-:Y:S01]  /*b780*/  IMAD R4, R4, 0x8, R7 ;  /* 0x0000000804047824 */ /* 0x020fe200078e0207 */
[----:B------:R-:W-:-:S04]  /*b790*/  SHF.L.U32 R5, R5, 0x1f, RZ ;  /* 0x0000001f05057819 */ /* 0x000fc800000006ff */
[----:B------:R-:W1:Y:S02]  /*b7a0*/  SYNCS.PHASECHK.TRANS64.TRYWAIT P0, [R4+URZ], R5 ;  /* 0x00000005040075a7 */ /* 0x000e64000800017f */
[----:B-1----:R-:W-:Y:S05]  /*b7b0*/  @!P0 BRA `(.L_x_3735) ;  /* 0x0000030400f08947 */ /* 0x002fea0003800000 */
.L_x_3734:
[----:B------:R-:W-:Y:S05]  /*b7c0*/  BSYNC B0 ;  /* 0x0000000000007941 */ /* 0x000fea0003800000 */
.L_x_3733:
[----:B0-----:R-:W2:Y:S04]  /*b7d0*/  LD.E R19, desc[UR42][R16.64+0x218] ;  /* 0x0002182a10137980 */ /* 0x001ea8000c101900 */
[----:B-1---5:R-:W2:Y:S04]  /*b7e0*/  LDL.64 R4, [R1+0x118] ;  /* 0x0001180001047983 */ /* 0x022ea80000100a00 */
[----:B------:R-:W3:Y:S04]  /*b7f0*/  LDL R18, [R1+0x90] ;  /* 0x0000900001127983 */ /* 0x000ee80000100800 */
        /* <DEDUP_REMOVED lines=178> */
[----:B0-----:R-:W-:Y:S01]  /*c320*/  LOP3.LUT R21, R20, 0x7f, RZ, 0xc0, !PT ;  /* 0x0000007f14157812 */ /* 0x001fe200078ec0ff */
[----:B------:R-:W-:Y:S03]  /*c330*/  STL [R1+0x90], R2 ;  /* 0x0000900201007387 */ /* 0x000fe60000100800 */
[----:B------:R-:W-:Y:S01]  /*c340*/  ISETP.NE.AND P0, PT, R21, RZ, PT ;  /* 0x000000ff1500720c */ /* 0x000fe20003f05270 */
[----:B------:R-:W-:Y:S01]  /*c350*/  STL [R1+0x90], R2 ;  /* 0x0000900201007387 */ /* 0x000fe20000100800 */
[----:B------:R-:W-:-:S03]  /*c360*/  SHF.R.U32.HI R20, RZ, 0x7, R20 ;  /* 0x00000007ff147819 */ /* 0x000fc60000011614 */
        /* <DEDUP_REMOVED lines=21> */
[----:B------:R-:W2:Y:S04]  /*c4c0*/  LDL R73, [R1+0x13c] ;  /* 0x00013c0001497983 */ /* 0x000ea80000100800 */
[----:B------:R-:W3:Y:S04]  /*c4d0*/  LDL R72, [R1+0x70] ;  /* 0x0000700001487983 */ /* 0x000ee80000100800 */
[----:B-1----:R-:W4:Y:S04]  /*c4e0*/  LDL.64 R4, [R1+0x170] ;  /* 0x0001700001047983 */ /* 0x002f280000100a00 */
[----:B------:R-:W2:Y:S04]  /*c4f0*/  LDL.64 R12, [R1+0x160] ;  /* 0x00016000010c7983 */ /* 0x000ea80000100a00 */
[----:B------:R-:W3:Y:S04]  /*c500*/  LDL R21, [R1+0x168] ;  /* 0x0001680001157983 */ /* 0x000ee80000100800 */
[----:B------:R-:W3:Y:S04]  /*c510*/  LDL.128 R8, [R1+0x150] ;  /* 0x0001500001087983 */ /* 0x000ee80000100c00 */
[----:B----4-:R-:W4:Y:S04]  /*c520*/  LD.E R19, desc[UR42][R4.64] ;  /* 0x0000002a04137980 */ /* 0x010f28000c101900 */
[----:B0-----:R-:W4:Y:S01]  /*c530*/  LDL.128 R4, [R1+0x140] ;  /* 0x0001400001047983 */ /* 0x001f220000100c00 */
[----:B--2---:R-:W-:-:S02]  /*c540*/  ISETP.NE.AND P1, PT, R12, 0x1, PT ;  /* 0x000000010c00780c */ /* 0x004fc40003f25270 */
[----:B---3--:R-:W-:Y:S01]  /*c550*/  ISETP.GE.AND P2, PT, R9, 0x1, PT ;  /* 0x000000010900780c */ /* 0x008fe20003f46270 */
[----:B------:R-:W-:Y:S01]  /*c560*/  BSSY B0, `(.L_x_3736) ;  /* 0x000009e000007945 */ /* 0x000fe20003800000 */
[-C--:B----4-:R-:W-:Y:S01]  /*c570*/  FMUL.FTZ R15, R26, R19.reuse ;  /* 0x000000131a0f7220 */ /* 0x090fe20000410000 */
[-C--:B------:R-:W-:Y:S01]  /*c580*/  FMUL.FTZ R26, R30, R19.reuse ;  /* 0x000000131e1a7220 */ /* 0x080fe20000410000 */
[-C--:B------:R-:W-:Y:S01]  /*c590*/  FMUL.FTZ R30, R32, R19.reuse ;  /* 0x00000013201e7220 */ /* 0x080fe20000410000 */
[-C--:B------:R-:W-:Y:S01]  /*c5a0*/  FMUL.FTZ R32, R36, R19.reuse ;  /* 0x0000001324207220 */ /* 0x080fe20000410000 */
[----:B------:R-:W-:Y:S01]  /*c5b0*/  SHF.R.S32.HI R36, RZ, 0x1f, R73 ;  /* 0x0000001fff247819 */ /* 0x000fe20000011449 */
[-C--:B------:R-:W-:Y:S01]  /*c5c0*/  FMUL.FTZ R74, R50, R19.reuse ;  /* 0x00000013324a7220 */ /* 0x080fe20000410000 */
[----:B------:R-:W-:Y:S02]  /*c5d0*/  FMUL.FTZ R50, R52, R19 ;  /* 0x0000001334327220 */ /* 0x000fe40000410000 */
[----:B------:R-:W-:Y:S01]  /*c5e0*/  LEA.HI R52, R36, R73, RZ, 0x7 ;  /* 0x0000004924347211 */ /* 0x000fe200078f38ff */
[----:B------:R-:W-:-:S03]  /*c5f0*/  FMUL.FTZ R76, R54, R19 ;  /* 0x00000013364c7220 */ /* 0x000fc60000410000 */
        /* <DEDUP_REMOVED lines=24> */
[-C--:B------:R-:W-:Y:S01]  /*c780*/  FMUL.FTZ R57, R58, R19.reuse ;  /* 0x000000133a397220 */ /* 0x080fe20000410000 */
[----:B------:R-:W-:Y:S01]  /*c790*/  FMUL.FTZ R53, R61, R19 ;  /* 0x000000133d357220 */ /* 0x000fe20000410000 */
        /* <DEDUP_REMOVED lines=26> */
[----:B------:R-:W-:Y:S02]  /*c940*/  IMAD.MOV.U32 R21, RZ, RZ, -0x60 ;  /* 0xffffffa0ff157424 */ /* 0x000fe400078e00ff */
[----:B------:R-:W-:Y:S01]  /*c950*/  FMUL.FTZ R20, R25, R19 ;  /* 0x0000001319147220 */ /* 0x000fe20000410000 */
[----:B------:R-:W-:Y:S01]  /*c960*/  IMAD.IADD R54, R54, 0x1, -R13 ;  /* 0x0000000136367824 */ /* 0x000fe200078e0a0d */
[----:B------:R-:W0:Y:S01]  /*c970*/  SHFL.IDX PT, R52, R80, RZ, 0x1c1f ;  /* 0x001c1fff50347589 */ /* 0x000e2200000e0000 */
[----:B------:R-:W-:Y:S02]  /*c980*/  IMAD R21, R0, R21, 0x1 ;  /* 0x0000000100157424 */ /* 0x000fe400078e0215 */
[-C--:B------:R-:W-:Y:S01]  /*c990*/  FMUL.FTZ R25, R31, R19.reuse ;  /* 0x000000131f197220 */ /* 0x080fe20000410000 */
[-C--:B------:R-:W-:Y:S01]  /*c9a0*/  FMUL.FTZ R31, R33, R19.reuse ;  /* 0x00000013211f7220 */ /* 0x080fe20000410000 */
[-C--:B------:R-:W-:Y:S01]  /*c9b0*/  FMUL.FTZ R33, R63, R19.reuse ;  /* 0x000000133f217220 */ /* 0x080fe20000410000 */
[----:B------:R-:W-:Y:S01]  /*c9c0*/  FMUL.FTZ R61, R67, R19 ;  /* 0x00000013433d7220 */ /* 0x000fe20000410000 */
[----:B------:R-:W-:-:S02]  /*c9d0*/  IMAD R54, R54, -0x2, R21 ;  /* 0xfffffffe36367824 */ /* 0x000fc400078e0215 */
        /* <DEDUP_REMOVED lines=12> */
[----:B------:R-:W1:Y:S01]  /*caa0*/  MUFU.TANH R14, R14 ;  /* 0x0000000e000e7308 */ /* 0x000e620000002400 */
[----:B------:R-:W-:-:S02]  /*cab0*/  IADD3 R36, -R4, R54, R5 ;  /* 0x0000003604247210 */ /* 0x000fc40007ffe105 */
[----:B------:R-:W-:-:S05]  /*cac0*/  LOP3.LUT R19, RZ, R6, RZ, 0x33, !PT ;  /* 0x00000006ff137212 */ /* 0x000fca00078e33ff */
        /* <DEDUP_REMOVED lines=46> */
[----:B------:R-:W1:Y:S01]  /*cdb0*/  MUFU.TANH R21, R21 ;  /* 0x0000001500157308 */ /* 0x000e620000002400 */
[----:B------:R-:W-:-:S02]  /*cdc0*/  IMAD.IADD R71, R36, 0x1, R7 ;  /* 0x0000000124477824 */ /* 0x000fc400078e0207 */
[----:B------:R-:W-:Y:S02]  /*cdd0*/  IMAD.IADD R73, R36, 0x1, R19 ;  /* 0x0000000124497824 */ /* 0x000fe400078e0213 */
[----:B------:R-:W-:Y:S02]  /*cde0*/  IMAD R79, R0, -0x60, R8 ;  /* 0xffffffa0004f7824 */ /* 0x000fe400078e0208 */
        /* <DEDUP_REMOVED lines=14> */
.L_x_3739:
[----:B------:R-:W-:-:S13]  /*ced0*/  ISETP.NE.AND P1, PT, R9, 0x1, PT ;  /* 0x000000010900780c */ /* 0x000fda0003f25270 */
[----:B------:R-:W-:-:S05]  /*cee0*/  @P1 IMAD.HI.U32 R36, R8, R10, RZ ;  /* 0x0000000a08241227 */ /* 0x000fca00078e00ff */
[----:B------:R-:W-:-:S07]  /*cef0*/  @P1 SHF.R.U32.HI R8, RZ, R11, R36 ;  /* 0x0000000bff081219 */ /* 0x000fce0000011624 */
.L_x_3740:
[----:B------:R-:W-:Y:S05]  /*cf00*/  BSYNC B1 ;  /* 0x0000000000017941 */ /* 0x000fea0003800000 */
.L_x_3738:
[----:B------:R-:W-:-:S05]  /*cf10*/  IMAD R8, R8, R9, R81 ;  /* 0x0000000908087224 */ /* 0x000fca00078e0251 */
[----:B------:R-:W-:Y:S02]  /*cf20*/  VIMNMX R7, R7, R8, !PT ;  /* 0x0000000807077248 */ /* 0x000fe40007fe0100 */
[----:B------:R-:W-:-:S07]  /*cf30*/  VIADDMNMX R6, R8, R9, R6, PT ;  /* 0x0000000908067246 */ /* 0x000fce0003800106 */
.L_x_3737:
[----:B------:R-:W-:Y:S05]  /*cf40*/  BSYNC B0 ;  /* 0x0000000000007941 */ /* 0x000fea0003800000 */
.L_x_3736:
[C---:B------:R-:W-:Y:S01]  /*cf50*/  ISETP.GE.AND P1, PT, R79.reuse, 0x9, PT ;  /* 0x000000094f00780c */ /* 0x040fe20003f26270 */
[----:B------:R-:W0:Y:S01]  /*cf60*/  SHFL.IDX PT, R80, R80, 0x1, 0x1c1f ;  /* 0x003c1f0050507f89 */ /* 0x000e2200000e0000 */
[----:B------:R-:W-:Y:S01]  /*cf70*/  ISETP.GE.AND P2, PT, R79, 0x2, PT ;  /* 0x000000024f00780c */ /* 0x000fe20003f46270 */
[----:B------:R-:W-:Y:S01]  /*cf80*/  BSSY B0, `(.L_x_3741) ;  /* 0x0000087000007945 */ /* 0x000fe20003800000 */
[----:B------:R-:W-:Y:S02]  /*cf90*/  P2R R19, PR, RZ, 0x2 ;  /* 0x00000002ff137803 */ /* 0x000fe40000000000 */
[----:B------:R-:W-:Y:S02]  /*cfa0*/  ISETP.GT.AND P1, PT, R7, 0x8, !P1 ;  /* 0x000000080700780c */ /* 0x000fe40004f24270 */
[----:B------:R-:W-:Y:S02]  /*cfb0*/  P2R R8, PR, RZ, 0x4 ;  /* 0x00000004ff087803 */ /* 0x000fe40000000000 */
[----:B------:R-:W-:-:S02]  /*cfc0*/  ISETP.LT.OR P1, PT, R6, 0x9, P1 ;  /* 0x000000090600780c */ /* 0x000fc40000f21670 */
[----:B------:R-:W-:Y:S02]  /*cfd0*/  ISETP.GT.AND P2, PT, R7, 0x1, !P2 ;  /* 0x000000010700780c */ /* 0x000fe40005744270 */
[----:B------:R-:W-:Y:S02]  /*cfe0*/  ISETP.GE.AND P3, PT, R79, 0xa, PT ;  /* 0x0000000a4f00780c */ /* 0x000fe40003f66270 */
[----:B------:R-:W-:Y:S02]  /*cff0*/  FSEL R162, R24, -INF , !P1 ;  /* 0xff80000018a27808 */ /* 0x000fe40004800000 */
[----:B------:R-:W-:Y:S02]  /*d000*/  ISETP.LT.OR P2, PT, R6, 0x2, P2 ;  /* 0x000000020600780c */ /* 0x000fe40001741670 */
[----:B------:R-:W-:Y:S02]  /*d010*/  ISETP.GT.AND P1, PT, R7, 0x9, !P3 ;  /* 0x000000090700780c */ /* 0x000fe40005f24270 */
[----:B------:R-:W-:-:S02]  /*d020*/  FSEL R72, R20, -INF , !P2 ;  /* 0xff80000014487808 */ /* 0x000fc40005000000 */
        /* <DEDUP_REMOVED lines=85> */
[----:B------:R-:W-:Y:S01]  /*d580*/  FSEL R32, R63, -INF , !P3 ;  /* 0xff8000003f207808 */ /* 0x000fe20005800000 */
[----:B0-----:R-:W-:Y:S01]  /*d590*/  IMAD.IADD R63, R73, 0x1, R80 ;  /* 0x00000001493f7824 */ /* 0x001fe200078e0250 */
        /* <DEDUP_REMOVED lines=11> */
[----:B-1----:R-:W-:Y:S01]  /*d650*/  FSEL R160, R14, -INF , !P6 ;  /* 0xff8000000ea07808 */ /* 0x002fe20007000000 */
[----:B------:R-:W-:Y:S01]  /*d660*/  IMAD.IADD R14, R71, 0x1, R80 ;  /* 0x00000001470e7824 */ /* 0x000fe200078e0250 */
[----:B------:R-:W-:-:S04]  /*d670*/  ISETP.GE.AND P6, PT, R79, 0x5a, PT ;  /* 0x0000005a4f00780c */ /* 0x000fc80003fc6270 */
[----:B------:R-:W-:Y:S02]  /*d680*/  P2R R65, PR, RZ, 0x40 ;  /* 0x00000040ff417803 */ /* 0x000fe40000000000 */
        /* <DEDUP_REMOVED lines=15> */
.L_x_3744:
[----:B------:R-:W-:-:S13]  /*d780*/  ISETP.NE.AND P6, PT, R9, 0x1, PT ;  /* 0x000000010900780c */ /* 0x000fda0003fc5270 */
[----:B------:R-:W-:-:S05]  /*d790*/  @P6 IMAD.HI.U32 R10, R4, R10, RZ ;  /* 0x0000000a040a6227 */ /* 0x000fca00078e00ff */
[----:B------:R-:W-:-:S07]  /*d7a0*/  @P6 SHF.R.U32.HI R4, RZ, R11, R10 ;  /* 0x0000000bff046219 */ /* 0x000fce000001160a */
.L_x_3745:
[----:B------:R-:W-:Y:S05]  /*d7b0*/  BSYNC B1 ;  /* 0x0000000000017941 */ /* 0x000fea0003800000 */
.L_x_3743:
[----:B------:R-:W-:-:S05]  /*d7c0*/  IMAD R4, R4, R9, R81 ;  /* 0x0000000904047224 */ /* 0x000fca00078e0251 */
[----:B------:R-:W-:Y:S02]  /*d7d0*/  VIADDMNMX R14, R4, R9, R14, PT ;  /* 0x00000009040e7246 */ /* 0x000fe4000380010e */
[----:B------:R-:W-:-:S07]  /*d7e0*/  VIMNMX R63, R63, R4, !PT ;  /* 0x000000043f3f7248 */ /* 0x000fce0007fe0100 */
.L_x_3742:
[----:B------:R-:W-:Y:S05]  /*d7f0*/  BSYNC B0 ;  /* 0x0000000000007941 */ /* 0x000fea0003800000 */
.L_x_3741:
[----:B------:R-:W2:Y:S01]  /*d800*/  LDL.64 R6, [R1+0x230] ;  /* 0x0002300001067983 */ /* 0x000ea20000100a00 */
        /* <DEDUP_REMOVED lines=52> */
[----:B------:R-:W-:Y:S01]  /*db50*/  ISETP.NE.AND P5, PT, R90, RZ, PT ;  /* 0x000000ff5a00720c */ /* 0x000fe20003fa5270 */
[----:B------:R-:W3:Y:S03]  /*db60*/  LDL R74, [R1+0x250] ;  /* 0x00025000014a7983 */ /* 0x000ee60000100800 */
        /* <DEDUP_REMOVED lines=20> */
[----:B------:R-:W-:Y:S02]  /*dcb0*/  ISETP.GT.AND P1, PT, R63, 0x49, !P1 ;  /* 0x000000493f00780c */ /* 0x000fe40004f24270 */
[----:B------:R-:W-:Y:S02]  /*dcc0*/  ISETP.LT.OR P5, PT, R14, 0x49, P5 ;  /* 0x000000490e00780c */ /* 0x000fe40002fa1670 */
[----:B--2---:R-:W-:Y:S02]  /*dcd0*/  FMNMX.FTZ R4, R160, R6, !PT ;  /* 0x00000006a0047209 */ /* 0x004fe40007810000 */
[----:B------:R-:W-:-:S02]  /*dce0*/  FSEL R19, R78, -INF , !P5 ;  /* 0xff8000004e137808 */ /* 0x000fc40006800000 */
[----:B------:R-:W-:Y:S02]  /*dcf0*/  FMNMX.FTZ R4, R72, R4, !PT ;  /* 0x0000000448047209 */ /* 0x000fe40007810000 */
[C---:B------:R-:W-:Y:S02]  /*dd00*/  ISETP.GT.AND P2, PT, R63.reuse, 0x50, !P2 ;  /* 0x000000503f00780c */ /* 0x040fe40005744270 */
[----:B------:R-:W-:Y:S02]  /*dd10*/  FMNMX.FTZ R4, R162, R4, !PT ;  /* 0x00000004a2047209 */ /* 0x000fe40007810000 */
[----:B------:R-:W-:Y:S02]  /*dd20*/  ISETP.GT.AND P3, PT, R63, 0x51, !P3 ;  /* 0x000000513f00780c */ /* 0x000fe40005f64270 */
[----:B------:R-:W-:Y:S02]  /*dd30*/  FMNMX.FTZ R4, R70, R4, !PT ;  /* 0x0000000446047209 */ /* 0x000fe40007810000 */
[----:B------:R-:W-:-:S02]  /*dd40*/  ISETP.NE.AND P6, PT, R65, RZ, PT ;  /* 0x000000ff4100720c */ /* 0x000fc40003fc5270 */
        /* <DEDUP_REMOVED lines=18> */
[----:B------:R-:W-:-:S04]  /*de70*/  FMNMX.FTZ R5, R44, R5, !PT ;  /* 0x000000052c057209 */ /* 0x000fc80007810000 */
[----:B------:R-:W-:Y:S02]  /*de80*/  FMNMX.FTZ R9, R42, R5, !PT ;  /* 0x000000052a097209 */ /* 0x000fe40007810000 */
        /* <DEDUP_REMOVED lines=16> */
[----:B------:R-:W-:Y:S01]  /*df90*/  FMNMX.FTZ R5, R25, R4, !PT ;  /* 0x0000000419057209 */ /* 0x000fe20007810000 */
[----:B------:R-:W0:Y:S01]  /*dfa0*/  SHFL.BFLY PT, R9, R8, 0x2, 0x1f ;  /* 0x0c401f0008097f89 */ /* 0x000e2200000e0000 */
[----:B------:R-:W-:Y:S02]  /*dfb0*/  ISETP.LT.OR P1, PT, R14, 0x4a, P1 ;  /* 0x0000004a0e00780c */ /* 0x000fe40000f21670 */
        /* <DEDUP_REMOVED lines=17> */
[----:B0-----:R-:W-:Y:S02]  /*e0d0*/  FMNMX.FTZ R10, R8, R9, !PT ;  /* 0x00000009080a7209 */ /* 0x001fe40007810000 */
[----:B------:R-:W-:-:S05]  /*e0e0*/  FMNMX.FTZ R9, R63, R4, !PT ;  /* 0x000000043f097209 */ /* 0x000fca0007810000 */
[----:B------:R-:W-:Y:S04]  /*e0f0*/  STL.64 [R1+0x230], R8 ;  /* 0x0002300801007387 */ /* 0x000fe80000100a00 */
[----:B------:R-:W2:Y:S04]  /*e100*/  LDL R12, [R1+0x234] ;  /* 0x00023400010c7983 */ /* 0x000ea80000100800 */
[----:B------:R-:W0:Y:S02]  /*e110*/  SHFL.BFLY PT, R5, R10, 0x1, 0x1f ;  /* 0x0c201f000a057f89 */ /* 0x000e2400000e0000 */
[----:B0-----:R-:W-:-:S02]  /*e120*/  FMNMX.FTZ R10, R10, R5, !PT ;  /* 0x000000050a0a7209 */ /* 0x001fc40007810000 */
[----:B------:R-:W4:Y:S04]  /*e130*/  LDL.64 R4, [R1+0x240] ;  /* 0x0002400001047983 */ /* 0x000f280000100a00 */
[----:B------:R-:W-:Y:S04]  /*e140*/  STL [R1+0x230], R10 ;  /* 0x0002300a01007387 */ /* 0x000fe80000100800 */
[----:B------:R-:W5:Y:S04]  /*e150*/  LDL R14, [R1+0x230] ;  /* 0x00023000010e7983 */ /* 0x000f680000100800 */
[----:B--2---:R-:W0:Y:S02]  /*e160*/  SHFL.BFLY PT, R9, R12, 0x2, 0x1f ;  /* 0x0c401f000c097f89 */ /* 0x004e2400000e0000 */
[----:B0-----:R-:W-:-:S05]  /*e170*/  FMNMX.FTZ R9, R9, R12, !PT ;  /* 0x0000000c09097209 */ /* 0x001fca0007810000 */
[----:B------:R-:W0:Y:S01]  /*e180*/  SHFL.BFLY PT, R8, R9, 0x1, 0x1f ;  /* 0x0c201f0009087f89 */ /* 0x000e2200000e0000 */
[----:B-----5:R-:W-:Y:S01]  /*e190*/  FSETP.NEU.FTZ.AND P1, PT, R14, -INF , PT ;  /* 0xff8000000e00780b */ /* 0x020fe20003f3d000 */
[----:B---3--:R-:W-:-:S03]  /*e1a0*/  FMUL.FTZ R11, R74, R14 ;  /* 0x0000000e4a0b7220 */ /* 0x008fc60000410000 */
[----:B------:R-:W-:Y:S02]  /*e1b0*/  FSEL R65, R14, RZ, P1 ;  /* 0x000000ff0e417208 */ /* 0x000fe40000800000 */
[----:B------:R-:W-:-:S03]  /*e1c0*/  FSEL R11, R11, RZ, P1 ;  /* 0x000000ff0b0b7208 */ /* 0x000fc60000800000 */
[----:B------:R-:W-:Y:S01]  /*e1d0*/  FADD.FTZ R65, R6, -R65 ;  /* 0x8000004106417221 */ /* 0x000fe20000010000 */
[----:B0-----:R-:W-:-:S04]  /*e1e0*/  FMNMX.FTZ R8, R9, R8, !PT ;  /* 0x0000000809087209 */ /* 0x001fc80007810000 */
[C---:B------:R-:W-:Y:S01]  /*e1f0*/  FSETP.NEU.FTZ.AND P1, PT, R8.reuse, -INF , PT ;  /* 0xff8000000800780b */ /* 0x040fe20003f3d000 */
[----:B------:R-:W-:-:S03]  /*e200*/  FMUL.FTZ R6, R8, R74 ;  /* 0x0000004a08067220 */ /* 0x000fc60000410000 */
[----:B------:R-:W-:Y:S02]  /*e210*/  FSEL R10, R8, RZ, P1 ;  /* 0x000000ff080a7208 */ /* 0x000fe40000800000 */
[----:B------:R-:W-:Y:S01]  /*e220*/  FSEL R6, R6, RZ, P1 ;  /* 0x000000ff06067208 */ /* 0x000fe20000800000 */
        /* <DEDUP_REMOVED lines=24> */
[----:B------:R-:W-:Y:S01]  /*e3b0*/  FADD.FTZ R7, R7, -R10 ;  /* 0x8000000a07077221 */ /* 0x000fe20000010000 */
[-C--:B------:R-:W-:Y:S01]  /*e3c0*/  FMUL.FTZ R11, R65, R74.reuse ;  /* 0x0000004a410b7220 */ /* 0x080fe20000410000 */
[----:B------:R-:W-:-:S02]  /*e3d0*/  FFMA.FTZ R32, R40, R74, -R6 ;  /* 0x0000004a28207223 */ /* 0x000fc40000010806 */
[----:B------:R-:W-:Y:S01]  /*e3e0*/  FMUL.FTZ R7, R74, R7 ;  /* 0x000000074a077220 */ /* 0x000fe20000410000 */
[-CC-:B------:R-:W-:Y:S01]  /*e3f0*/  FFMA.FTZ R161, R31, R74.reuse, -R6.reuse ;  /* 0x0000004a1fa17223 */ /* 0x180fe20000010806 */
[----:B------:R-:W-:Y:S01]  /*e400*/  MUFU.EX2 R160, R160 ;  /* 0x000000a000a07308 */ /* 0x000fe20000000800 */
[----:B------:R-:W-:-:S07]  /*e410*/  FFMA.FTZ R31, R29, R74, -R6 ;  /* 0x0000004a1d1f7223 */ /* 0x000fce0000010806 */
[----:B------:R-:W4:Y:S01]  /*e420*/  MUFU.EX2 R11, R11 ;  /* 0x0000000b000b7308 */ /* 0x000f220000000800 */
[----:B------:R-:W-:-:S07]  /*e430*/  FFMA.FTZ R163, R53, R74, -R6 ;  /* 0x0000004a35a37223 */ /* 0x000fce0000010806 */
[----:B------:R-:W-:Y:S08]  /*e440*/  MUFU.EX2 R32, R32 ;  /* 0x0000002000207308 */ /* 0x000ff00000000800 */
[----:B------:R-:W0:Y:S01]  /*e450*/  MUFU.EX2 R10, R7 ;  /* 0x00000007000a7308 */ /* 0x000e220000000800 */
[----:B------:R-:W-:-:S07]  /*e460*/  FFMA.FTZ R30, R45, R74, -R6 ;  /* 0x0000004a2d1e7223 */ /* 0x000fce0000010806 */
[----:B------:R-:W1:Y:S08]  /*e470*/  MUFU.EX2 R13, R13 ;  /* 0x0000000d000d7308 */ /* 0x000e700000000800 */
[----:B------:R-:W2:Y:S01]  /*e480*/  MUFU.EX2 R161, R161 ;  /* 0x000000a100a17308 */ /* 0x000ea20000000800 */
[----:B------:R-:W-:-:S07]  /*e490*/  FFMA.FTZ R165, R51, R74, -R6 ;  /* 0x0000004a33a57223 */ /* 0x000fce0000010806 */
[----:B------:R-:W3:Y:S08]  /*e4a0*/  MUFU.EX2 R162, R162 ;  /* 0x000000a200a27308 */ /* 0x000ef00000000800 */
[----:B------:R-:W5:Y:S01]  /*e4b0*/  MUFU.EX2 R31, R31 ;  /* 0x0000001f001f7308 */ /* 0x000f620000000800 */
[----:B----4-:R-:W-:Y:S01]  /*e4c0*/  FFMA.FTZ R4, R11, R4, R160 ;  /* 0x000000040b047223 */ /* 0x010fe200000100a0 */
[----:B0-----:R-:W-:-:S06]  /*e4d0*/  FFMA.FTZ R14, R5, R10, R32 ;  /* 0x0000000a050e7223 */ /* 0x001fcc0000010020 */
[----:B------:R-:W0:Y:S01]  /*e4e0*/  MUFU.EX2 R37, R37 ;  /* 0x0000002500257308 */ /* 0x000e220000000800 */
[----:B------:R-:W-:-:S07]  /*e4f0*/  FFMA.FTZ R29, R28, R74, -R6 ;  /* 0x0000004a1c1d7223 */ /* 0x000fce0000010806 */
[----:B------:R-:W4:Y:S01]  /*e500*/  MUFU.EX2 R163, R163 ;  /* 0x000000a300a37308 */ /* 0x000f220000000800 */
[----:B-1----:R-:W-:Y:S01]  /*e510*/  FADD.FTZ R5, R13, R4 ;  /* 0x000000040d057221 */ /* 0x002fe20000010000 */
[----:B--2---:R-:W-:-:S06]  /*e520*/  FADD.FTZ R14, R161, R14 ;  /* 0x0000000ea10e7221 */ /* 0x004fcc0000010000 */
[----:B------:R-:W1:Y:S01]  /*e530*/  MUFU.EX2 R36, R36 ;  /* 0x0000002400247308 */ /* 0x000e620000000800 */
[----:B------:R-:W-:-:S07]  /*e540*/  FFMA.FTZ R167, R49, R74, -R6 ;  /* 0x0000004a31a77223 */ /* 0x000fce0000010806 */
[----:B------:R-:W2:Y:S01]  /*e550*/  MUFU.EX2 R30, R30 ;  /* 0x0000001e001e7308 */ /* 0x000ea20000000800 */
[----:B---3--:R-:W-:Y:S01]  /*e560*/  FADD.FTZ R4, R162, R5 ;  /* 0x00000005a2047221 */ /* 0x008fe20000010000 */
[----:B-----5:R-:W-:-:S06]  /*e570*/  FADD.FTZ R14, R31, R14 ;  /* 0x0000000e1f0e7221 */ /* 0x020fcc0000010000 */
[----:B------:R-:W3:Y:S01]  /*e580*/  MUFU.EX2 R164, R164 ;  /* 0x000000a400a47308 */ /* 0x000ee20000000800 */
[----:B------:R-:W-:-:S07]  /*e590*/  FFMA.FTZ R28, R41, R74, -R6 ;  /* 0x0000004a291c7223 */ /* 0x000fce0000010806 */
[----:B------:R-:W5:Y:S01]  /*e5a0*/  MUFU.EX2 R165, R165 ;  /* 0x000000a500a57308 */ /* 0x000f620000000800 */
[----:B0-----:R-:W-:Y:S01]  /*e5b0*/  FADD.FTZ R5, R37, R4 ;  /* 0x0000000425057221 */ /* 0x001fe20000010000 */
[----:B----4-:R-:W-:-:S06]  /*e5c0*/  FADD.FTZ R7, R163, R14 ;  /* 0x0000000ea3077221 */ /* 0x010fcc0000010000 */
        /* <DEDUP_REMOVED lines=75> */
[----:B------:R-:W0:Y:S08]  /*ea80*/  MUFU.EX2 R173, R173 ;  /* 0x000000ad00ad7308 */ /* 0x000e300000000800 */
[----:B------:R-:W4:Y:S01]  /*ea90*/  MUFU.EX2 R19, R19 ;  /* 0x0000001300137308 */ /* 0x000f220000000800 */
[----:B-1----:R-:W-:Y:S01]  /*eaa0*/  FADD.FTZ R7, R178, R7 ;  /* 0x00000007b2077221 */ /* 0x002fe20000010000 */
[----:B--2---:R-:W-:-:S06]  /*eab0*/  FADD.FTZ R5, R175, R4 ;  /* 0x00000004af057221 */ /* 0x004fcc0000010000 */
[----:B------:R-:W1:Y:S08]  /*eac0*/  MUFU.EX2 R21, R21 ;  /* 0x0000001500157308 */ /* 0x000e700000000800 */
[----:B------:R-:W2:Y:S01]  /*ead0*/  MUFU.EX2 R14, R14 ;  /* 0x0000000e000e7308 */ /* 0x000ea20000000800 */
[----:B---3--:R-:W-:Y:S01]  /*eae0*/  FADD.FTZ R4, R172, R7 ;  /* 0x00000007ac047221 */ /* 0x008fe20000010000 */
[----:B-----5:R-:W-:-:S06]  /*eaf0*/  FADD.FTZ R6, R18, R5 ;  /* 0x0000000512067221 */ /* 0x020fcc0000010000 */
[----:B------:R-:W3:Y:S08]  /*eb00*/  MUFU.EX2 R20, R20 ;  /* 0x0000001400147308 */ /* 0x000ef00000000800 */
[----:B------:R-:W5:Y:S01]  /*eb10*/  MUFU.EX2 R15, R15 ;  /* 0x0000000f000f7308 */ /* 0x000f620000000800 */
[----:B0-----:R-:W-:Y:S01]  /*eb20*/  FADD.FTZ R4, R173, R4 ;  /* 0x00000004ad047221 */ /* 0x001fe20000010000 */
[----:B----4-:R-:W-:-:S03]  /*eb30*/  FADD.FTZ R5, R19, R6 ;  /* 0x0000000613057221 */ /* 0x010fc60000010000 */
[----:B-1----:R-:W-:Y:S01]  /*eb40*/  FADD.FTZ R7, R21, R4 ;  /* 0x0000000415077221 */ /* 0x002fe20000010000 */
[----:B--2---:R-:W-:-:S03]  /*eb50*/  FADD.FTZ R6, R14, R5 ;  /* 0x000000050e067221 */ /* 0x004fc60000010000 */
[----:B---3--:R-:W-:Y:S01]  /*eb60*/  FADD.FTZ R4, R20, R7 ;  /* 0x0000000714047221 */ /* 0x008fe20000010000 */
[----:B------:R-:W-:Y:S01]  /*eb70*/  STL [R1+0x234], R8 ;  /* 0x0002340801007387 */ /* 0x000fe20000100800 */
[----:B-----5:R-:W-:-:S05]  /*eb80*/  FADD.FTZ R5, R15, R6 ;  /* 0x000000060f057221 */ /* 0x020fca0000010000 */
[----:B------:R0:W-:Y:S04]  /*eb90*/  STL.64 [R1+0x240], R4 ;  /* 0x0002400401007387 */ /* 0x0001e80000100a00 */
[----:B------:R-:W2:Y:S01]  /*eba0*/  LD.E R6, desc[UR42][R16.64+0x260] ;  /* 0x0002602a10067980 */ /* 0x000ea2000c101900 */
[----:B------:R-:W-:-:S04]  /*ebb0*/  UIADD3 UR4, UP0, UR37, 0x260, URZ ;  /* 0x0000026025047890 */ /* 0x000fc8000ff1e03f */
[----:B------:R-:W-:Y:S02]  /*ebc0*/  ULOP3.LUT UR5, UR4, 0x4, URZ, 0xfc, !UPT ;  /* 0x0000000404057892 */ /* 0x000fe4000f8efc3f */
[----:B------:R-:W-:-:S04]  /*ebd0*/  UIADD3.X UR6, URZ, UR36, URZ, UP0, !UPT ;  /* 0x000000243f067290 */ /* 0x000fc800087fe43f */
[----:B0-----:R-:W-:Y:S02]  /*ebe0*/  IMAD.U32 R4, RZ, RZ, UR5 ;  /* 0x00000005ff047e24 */ /* 0x001fe4000f8e00ff */
[----:B------:R-:W-:Y:S02]  /*ebf0*/  IMAD.U32 R5, RZ, RZ, UR6 ;  /* 0x00000006ff057e24 */ /* 0x000fe4000f8e00ff */
[----:B--2---:R-:W-:-:S05]  /*ec00*/  FMUL.FTZ R7, R11, R6 ;  /* 0x000000060b077220 */ /* 0x004fca0000410000 */
[----:B------:R-:W-:Y:S04]  /*ec10*/  ST.E desc[UR42][R16.64+0x260], R7 ;  /* 0x0002600710007985 */ /* 0x000fe8000c10192a */
[----:B------:R-:W2:Y:S02]  /*ec20*/  LD.E R6, desc[UR42][R4.64] ;  /* 0x0000002a04067980 */ /* 0x000ea4000c101900 */
[----:B--2---:R-:W-:-:S05]  /*ec30*/  FMUL.FTZ R9, R11, R6 ;  /* 0x000000060b097220 */ /* 0x004fca0000410000 */
[----:B------:R0:W-:Y:S04]  /*ec40*/  ST.E desc[UR42][R4.64], R9 ;  /* 0x0000000904007985 */ /* 0x0001e8000c10192a */
[----:B------:R-:W0:Y:S04]  /*ec50*/  LD.E R134, desc[UR42][R16.64+0x274] ;  /* 0x0002742a10867980 */ /* 0x000e28000c101900 */
[----:B------:R-:W2:Y:S04]  /*ec60*/  LD.E R232, desc[UR42][R16.64+0x454] ;  /* 0x0004542a10e87980 */ /* 0x000ea8000c101900 */
        /* <DEDUP_REMOVED lines=60> */
[----:B------:R-:W-:Y:S01]  /*f030*/  ULOP3.LUT UR5, UR4, 0x8, URZ, 0xfc, !UPT ;  /* 0x0000000804057892 */ /* 0x000fe2000f8efc3f */
[C---:B0-----:R-:W-:Y:S01]  /*f040*/  FMUL.FTZ R9, R11.reuse, R134 ;  /* 0x000000860b097220 */ /* 0x041fe20000410000 */
[----:B--2---:R-:W-:-:S04]  /*f050*/  FMUL.FTZ R45, R11, R232 ;  /* 0x000000e80b2d7220 */ /* 0x004fc80000410000 */
[----:B------:R0:W-:Y:S01]  /*f060*/  ST.E desc[UR42][R16.64+0x274], R9 ;  /* 0x0002740910007985 */ /* 0x0001e2000c10192a */
[C---:B---3--:R-:W-:Y:S01]  /*f070*/  FMUL.FTZ R7, R11.reuse, R132 ;  /* 0x000000840b077220 */ /* 0x048fe20000410000 */
[C---:B----4-:R-:W-:Y:S01]  /*f080*/  FMUL.FTZ R25, R11.reuse, R136 ;  /* 0x000000880b197220 */ /* 0x050fe20000410000 */
[C---:B-----5:R-:W-:Y:S01]  /*f090*/  FMUL.FTZ R27, R11.reuse, R138 ;  /* 0x0000008a0b1b7220 */ /* 0x060fe20000410000 */
[C---:B------:R-:W-:Y:S01]  /*f0a0*/  FMUL.FTZ R39, R11.reuse, R140 ;  /* 0x0000008c0b277220 */ /* 0x040fe20000410000 */
[----:B------:R-:W-:Y:S01]  /*f0b0*/  ST.E desc[UR42][R16.64+0x454], R45 ;  /* 0x0004542d10007985 */ /* 0x000fe2000c10192a */
[----:B0-----:R-:W-:-:S03]  /*f0c0*/  FMUL.FTZ R9, R11, R148 ;  /* 0x000000940b097220 */ /* 0x001fc60000410000 */
[----:B------:R0:W-:Y:S01]  /*f0d0*/  ST.E desc[UR42][R16.64+0x270], R7 ;  /* 0x0002700710007985 */ /* 0x0001e2000c10192a */
[----:B------:R-:W-:-:S03]  /*f0e0*/  FMUL.FTZ R41, R11, R142 ;  /* 0x0000008e0b297220 */ /* 0x000fc60000410000 */
[----:B------:R1:W-:Y:S01]  /*f0f0*/  ST.E desc[UR42][R16.64+0x280], R25 ;  /* 0x0002801910007985 */ /* 0x0003e2000c10192a */
[----:B------:R-:W-:-:S03]  /*f100*/  FMUL.FTZ R43, R11, R144 ;  /* 0x000000900b2b7220 */ /* 0x000fc60000410000 */
[----:B------:R2:W-:Y:S04]  /*f110*/  ST.E desc[UR42][R16.64+0x284], R27 ;  /* 0x0002841b10007985 */ /* 0x0005e8000c10192a */
[----:B------:R3:W-:Y:S01]  /*f120*/  ST.E desc[UR42][R16.64+0x290], R39 ;  /* 0x0002902710007985 */ /* 0x0007e2000c10192a */
[C---:B0-----:R-:W-:Y:S01]  /*f130*/  FMUL.FTZ R7, R11.reuse, R146 ;  /* 0x000000920b077220 */ /* 0x041fe20000410000 */
[C---:B------:R-:W-:Y:S02]  /*f140*/  FMUL.FTZ R45, R11.reuse, R150 ;  /* 0x000000960b2d7220 */ /* 0x040fe40000410000 */
[----:B------:R0:W-:Y:S01]  /*f150*/  ST.E desc[UR42][R16.64+0x2b0], R9 ;  /* 0x0002b00910007985 */ /* 0x0001e2000c10192a */
[C---:B------:R-:W-:Y:S01]  /*f160*/  FMUL.FTZ R47, R11.reuse, R130 ;  /* 0x000000820b2f7220 */ /* 0x040fe20000410000 */
[C---:B-1----:R-:W-:Y:S01]  /*f170*/  FMUL.FTZ R25, R11.reuse, R128 ;  /* 0x000000800b197220 */ /* 0x042fe20000410000 */
[C---:B--2---:R-:W-:Y:S01]  /*f180*/  FMUL.FTZ R27, R11.reuse, R126 ;  /* 0x0000007e0b1b7220 */ /* 0x044fe20000410000 */
[C---:B---3--:R-:W-:Y:S01]  /*f190*/  FMUL.FTZ R39, R11.reuse, R124 ;  /* 0x0000007c0b277220 */ /* 0x048fe20000410000 */
[----:B------:R1:W-:Y:S01]  /*f1a0*/  ST.E desc[UR42][R16.64+0x294], R41 ;  /* 0x0002942910007985 */ /* 0x0003e2000c10192a */
[----:B0-----:R-:W-:-:S03]  /*f1b0*/  FMUL.FTZ R9, R11, R118 ;  /* 0x000000760b097220 */ /* 0x001fc60000410000 */
[----:B------:R0:W-:Y:S04]  /*f1c0*/  ST.E desc[UR42][R16.64+0x2a0], R43 ;  /* 0x0002a02b10007985 */ /* 0x0001e8000c10192a */
[----:B------:R2:W-:Y:S04]  /*f1d0*/  ST.E desc[UR42][R16.64+0x2a4], R7 ;  /* 0x0002a40710007985 */ /* 0x0005e8000c10192a */
[----:B------:R3:W-:Y:S01]  /*f1e0*/  ST.E desc[UR42][R16.64+0x2b4], R45 ;  /* 0x0002b42d10007985 */ /* 0x0007e2000c10192a */
[----:B-1----:R-:W-:-:S03]  /*f1f0*/  FMUL.FTZ R41, R11, R110 ;  /* 0x0000006e0b297220 */ /* 0x002fc60000410000 */
[----:B------:R1:W-:Y:S01]  /*f200*/  ST.E desc[UR42][R16.64+0x2c0], R47 ;  /* 0x0002c02f10007985 */ /* 0x0003e2000c10192a */
[----:B0-----:R-:W-:-:S03]  /*f210*/  FMUL.FTZ R43, R11, R120 ;  /* 0x000000780b2b7220 */ /* 0x001fc60000410000 */
[----:B------:R0:W-:Y:S01]  /*f220*/  ST.E desc[UR42][R16.64+0x2c4], R25 ;  /* 0x0002c41910007985 */ /* 0x0001e2000c10192a */
[----:B--2---:R-:W-:-:S03]  /*f230*/  FMUL.FTZ R7, R11, R122 ;  /* 0x0000007a0b077220 */ /* 0x004fc60000410000 */
[----:B------:R2:W-:Y:S01]  /*f240*/  ST.E desc[UR42][R16.64+0x2d0], R27 ;  /* 0x0002d01b10007985 */ /* 0x0005e2000c10192a */
[----:B---3--:R-:W-:-:S03]  /*f250*/  FMUL.FTZ R45, R11, R100 ;  /* 0x000000640b2d7220 */ /* 0x008fc60000410000 */
[----:B------:R3:W-:Y:S01]  /*f260*/  ST.E desc[UR42][R16.64+0x2d4], R39 ;  /* 0x0002d42710007985 */ /* 0x0007e2000c10192a */
[C---:B-1----:R-:W-:Y:S01]  /*f270*/  FMUL.FTZ R47, R11.reuse, R112 ;  /* 0x000000700b2f7220 */ /* 0x042fe20000410000 */
[C---:B0-----:R-:W-:Y:S02]  /*f280*/  FMUL.FTZ R25, R11.reuse, R116 ;  /* 0x000000740b197220 */ /* 0x041fe40000410000 */
        /* <DEDUP_REMOVED lines=16> */
[C---:B---3--:R-:W-:Y:S01]  /*f390*/  FMUL.FTZ R45, R11.reuse, R80 ;  /* 0x000000500b2d7220 */ /* 0x048fe20000410000 */
[C---:B0-----:R-:W-:Y:S02]  /*f3a0*/  FMUL.FTZ R47, R11.reuse, R92 ;  /* 0x0000005c0b2f7220 */ /* 0x041fe40000410000 */
[----:B------:R0:W-:Y:S01]  /*f3b0*/  ST.E desc[UR42][R16.64+0x340], R9 ;  /* 0x0003400910007985 */ /* 0x0001e2000c10192a */
[C---:B--2---:R-:W-:Y:S01]  /*f3c0*/  FMUL.FTZ R27, R11.reuse, R96 ;  /* 0x000000600b1b7220 */ /* 0x044fe20000410000 */
[C---:B-1----:R-:W-:Y:S02]  /*f3d0*/  FMUL.FTZ R39, R11.reuse, R94 ;  /* 0x0000005e0b277220 */ /* 0x042fe40000410000 */
        /* <DEDUP_REMOVED lines=41> */
[----:B------:R1:W-:Y:S01]  /*f670*/  ST.E desc[UR42][R16.64+0x3d4], R43 ;  /* 0x0003d42b10007985 */ /* 0x0003e2000c10192a */
[----:B------:R-:W-:-:S03]  /*f680*/  FMUL.FTZ R49, R11, R8 ;  /* 0x000000080b317220 */ /* 0x000fc60000410000 */
        /* <DEDUP_REMOVED lines=8> */
[----:B------:R-:W-:Y:S02]  /*f710*/  IMAD.U32 R8, RZ, RZ, UR5 ;  /* 0x00000005ff087e24 */ /* 0x000fe4000f8e00ff */
[C---:B0-----:R-:W-:Y:S01]  /*f720*/  FMUL.FTZ R39, R11.reuse, R44 ;  /* 0x0000002c0b277220 */ /* 0x041fe20000410000 */
[----:B------:R0:W-:Y:S01]  /*f730*/  ST.E desc[UR42][R16.64+0x404], R9 ;  /* 0x0004040910007985 */ /* 0x0001e2000c10192a */
[C---:B--2---:R-:W-:Y:S01]  /*f740*/  FMUL.FTZ R45, R11.reuse, R26 ;  /* 0x0000001a0b2d7220 */ /* 0x044fe20000410000 */
[C---:B-1----:R-:W-:Y:S01]  /*f750*/  FMUL.FTZ R47, R11.reuse, R6 ;  /* 0x000000060b2f7220 */ /* 0x042fe20000410000 */
[----:B------:R-:W-:Y:S01]  /*f760*/  FMUL.FTZ R11, R11, R24 ;  /* 0x000000180b0b7220 */ /* 0x000fe20000410000 */
[----:B0-----:R-:W-:Y:S01]  /*f770*/  IMAD.U32 R9, RZ, RZ, UR6 ;  /* 0x00000006ff097e24 */ /* 0x001fe2000f8e00ff */
[----:B------:R-:W-:Y:S04]  /*f780*/  ST.E desc[UR42][R16.64+0x3f0], R7 ;  /* 0x0003f00710007985 */ /* 0x000fe8000c10192a */
[----:B------:R0:W-:Y:S04]  /*f790*/  ST.E desc[UR42][R16.64+0x410], R25 ;  /* 0x0004101910007985 */ /* 0x0001e8000c10192a */
[----:B------:R1:W-:Y:S04]  /*f7a0*/  ST.E desc[UR42][R16.64+0x414], R27 ;  /* 0x0004141b10007985 */ /* 0x0003e8000c10192a */
[----:B------:R-:W-:Y:S04]  /*f7b0*/  ST.E desc[UR42][R16.64+0x420], R41 ;  /* 0x0004202910007985 */ /* 0x000fe8000c10192a */
[----:B------:R-:W-:Y:S04]  /*f7c0*/  ST.E desc[UR42][R16.64+0x424], R43 ;  /* 0x0004242b10007985 */ /* 0x000fe8000c10192a */
[----:B------:R-:W-:Y:S04]  /*f7d0*/  ST.E desc[UR42][R16.64+0x430], R39 ;  /* 0x0004302710007985 */ /* 0x000fe8000c10192a */
[----:B------:R-:W-:Y:S04]  /*f7e0*/  ST.E desc[UR42][R16.64+0x434], R45 ;  /* 0x0004342d10007985 */ /* 0x000fe8000c10192a */
[----:B------:R-:W-:Y:S04]  /*f7f0*/  ST.E desc[UR42][R16.64+0x440], R47 ;  /* 0x0004402f10007985 */ /* 0x000fe8000c10192a */
[----:B------:R2:W-:Y:S04]  /*f800*/  ST.E desc[UR42][R16.64+0x444], R49 ;  /* 0x0004443110007985 */ /* 0x0005e8000c10192a */
[----:B------:R3:W-:Y:S04]  /*f810*/  ST.E desc[UR42][R16.64+0x450], R11 ;  /* 0x0004500b10007985 */ /* 0x0007e8000c10192a */
[----:B0-----:R-:W4:Y:S01]  /*f820*/  LD.E R25, desc[UR42][R8.64] ;  /* 0x0000002a08197980 */ /* 0x001f22000c101900 */
[----:B------:R-:W-:Y:S01]  /*f830*/  ULOP3.LUT UR4, UR4, 0xc, URZ, 0xfc, !UPT ;  /* 0x0000000c04047892 */ /* 0x000fe2000f8efc3f */
[----:B------:R-:W-:-:S05]  /*f840*/  IMAD.U32 R7, RZ, RZ, UR6 ;  /* 0x00000006ff077e24 */ /* 0x000fca000f8e00ff */
[----:B------:R-:W-:Y:S02]  /*f850*/  IMAD.U32 R6, RZ, RZ, UR4 ;  /* 0x00000004ff067e24 */ /* 0x000fe4000f8e00ff */
[----:B----4-:R-:W-:-:S05]  /*f860*/  FMUL.FTZ R25, R10, R25 ;  /* 0x000000190a197220 */ /* 0x010fca0000410000 */
[----:B------:R0:W-:Y:S04]  /*f870*/  ST.E desc[UR42][R8.64], R25 ;  /* 0x0000001908007985 */ /* 0x0001e8000c10192a */
[----:B-1----:R-:W4:Y:S01]  /*f880*/  LD.E R27, desc[UR42][R6.64] ;  /* 0x0000002a061b7980 */ /* 0x002f22000c101900 */
[----:B------:R-:W1:Y:S01]  /*f890*/  S2R R232, SR_TID.X ;  /* 0x0000000000e87919 */ /* 0x000e620000002100 */
[----:B----4-:R-:W-:-:S05]  /*f8a0*/  FMUL.FTZ R27, R10, R27 ;  /* 0x0000001b0a1b7220 */ /* 0x010fca0000410000 */
[----:B------:R4:W-:Y:S04]  /*f8b0*/  ST.E desc[UR42][R6.64], R27 ;  /* 0x0000001b06007985 */ /* 0x0009e8000c10192a */
        /* <DEDUP_REMOVED lines=53> */
[----:B--2---:R-:W2:Y:S04]  /*fc10*/  LD.E R49, desc[UR42][R16.64+0x418] ;  /* 0x0004182a10317980 */ /* 0x004ea8000c101900 */
[----:B------:R-:W2:Y:S04]  /*fc20*/  LD.E R41, desc[UR42][R16.64+0x41c] ;  /* 0x00041c2a10297980 */ /* 0x000ea8000c101900 */
[----:B------:R-:W2:Y:S04]  /*fc30*/  LD.E R47, desc[UR42][R16.64+0x428] ;  /* 0x0004282a102f7980 */ /* 0x000ea8000c101900 */
[----:B------:R-:W2:Y:S04]  /*fc40*/  LD.E R45, desc[UR42][R16.64+0x42c] ;  /* 0x00042c2a102d7980 */ /* 0x000ea8000c101900 */
[----:B------:R-:W2:Y:S04]  /*fc50*/  LD.E R43, desc[UR42][R16.64+0x438] ;  /* 0x0004382a102b7980 */ /* 0x000ea8000c101900 */
[----:B------:R-:W2:Y:S04]  /*fc60*/  LD.E R39, desc[UR42][R16.64+0x43c] ;  /* 0x00043c2a10277980 */ /* 0x000ea8000c101900 */
[----:B---3--:R-:W3:Y:S04]  /*fc70*/  LD.E R11, desc[UR42][R16.64+0x448] ;  /* 0x0004482a100b7980 */ /* 0x008ee8000c101900 */
[----:B0-----:R-:W3:Y:S04]  /*fc80*/  LD.E R25, desc[UR42][R16.64+0x44c] ;  /* 0x00044c2a10197980 */ /* 0x001ee8000c101900 */
[----:B----4-:R-:W4:Y:S01]  /*fc90*/  LD.E R27, desc[UR42][R16.64+0x458] ;  /* 0x0004582a101b7980 */ /* 0x010f22000c101900 */
[----:B-1----:R-:W-:Y:S01]  /*fca0*/  SHF.R.U32.HI R232, RZ, 0x7, R232 ;  /* 0x00000007ffe87819 */ /* 0x002fe200000116e8 */
[C---:B-----5:R-:W-:Y:S01]  /*fcb0*/  FMUL.FTZ R51, R10.reuse, R51 ;  /* 0x000000330a337220 */ /* 0x060fe20000410000 */
[----:B------:R-:W-:-:S04]  /*fcc0*/  FMUL.FTZ R26, R10, R26 ;  /* 0x0000001a0a1a7220 */ /* 0x000fc80000410000 */
[----:B------:R-:W-:Y:S01]  /*fcd0*/  ST.E desc[UR42][R16.64+0x3f8], R51 ;  /* 0x0003f83310007985 */ /* 0x000fe2000c10192a */
[----:B------:R-:W-:-:S03]  /*fce0*/  FMUL.FTZ R141, R10, R141 ;  /* 0x0000008d0a8d7220 */ /* 0x000fc60000410000 */
[----:B------:R0:W-:Y:S01]  /*fcf0*/  ST.E desc[UR42][R16.64+0x45c], R26 ;  /* 0x00045c1a10007985 */ /* 0x0001e2000c10192a */
[C---:B------:R-:W-:Y:S01]  /*fd00*/  FMUL.FTZ R143, R10.reuse, R143 ;  /* 0x0000008f0a8f7220 */ /* 0x040fe20000410000 */
[C---:B------:R-:W-:Y:S01]  /*fd10*/  FMUL.FTZ R145, R10.reuse, R145 ;  /* 0x000000910a917220 */ /* 0x040fe20000410000 */
[----:B------:R-:W-:Y:S01]  /*fd20*/  FMUL.FTZ R147, R10, R147 ;  /* 0x000000930a937220 */ /* 0x000fe20000410000 */
[----:B0-----:R-:W-:Y:S02]  /*fd30*/  VIADD R26, R232, 0x8 ;  /* 0x00000008e81a7836 */ /* 0x001fe40000000000 */
        /* <DEDUP_REMOVED lines=47> */
[C---:B--2---:R-:W-:Y:S01]  /*10030*/  FMUL.FTZ R49, R10.reuse, R49 ;  /* 0x000000310a317220 */ /* 0x044fe20000410000 */
[C---:B------:R-:W-:Y:S01]  /*10040*/  FMUL.FTZ R41, R10.reuse, R41 ;  /* 0x000000290a297220 */ /* 0x040fe20000410000 */
[C---:B------:R-:W-:Y:S01]  /*10050*/  FMUL.FTZ R47, R10.reuse, R47 ;  /* 0x0000002f0a2f7220 */ /* 0x040fe20000410000 */
[C---:B------:R-:W-:Y:S01]  /*10060*/  FMUL.FTZ R45, R10.reuse, R45 ;  /* 0x0000002d0a2d7220 */ /* 0x040fe20000410000 */
[C---:B------:R-:W-:Y:S01]  /*10070*/  FMUL.FTZ R43, R10.reuse, R43 ;  /* 0x0000002b0a2b7220 */ /* 0x040fe20000410000 */
[C---:B------:R-:W-:Y:S01]  /*10080*/  FMUL.FTZ R39, R10.reuse, R39 ;  /* 0x000000270a277220 */ /* 0x040fe20000410000 */
[C---:B---3--:R-:W-:Y:S01]  /*10090*/  FMUL.FTZ R51, R10.reuse, R11 ;  /* 0x0000000b0a337220 */ /* 0x048fe20000410000 */
[C---:B------:R-:W-:Y:S01]  /*100a0*/  FMUL.FTZ R25, R10.reuse, R25 ;  /* 0x000000190a197220 */ /* 0x040fe20000410000 */
[----:B----4-:R-:W-:Y:S01]  /*100b0*/  FMUL.FTZ R27, R10, R27 ;  /* 0x0000001b0a1b7220 */ /* 0x010fe20000410000 */
        /* <DEDUP_REMOVED lines=54> */
[----:B------:R-:W-:Y:S04]  /*10420*/  ST.E desc[UR42][R16.64+0x42c], R45 ;  /* 0x00042c2d10007985 */ /* 0x000fe8000c10192a */
[----:B------:R1:W-:Y:S04]  /*10430*/  ST.E desc[UR42][R16.64+0x438], R43 ;  /* 0x0004382b10007985 */ /* 0x0003e8000c10192a */
[----:B------:R2:W-:Y:S04]  /*10440*/  ST.E desc[UR42][R16.64+0x43c], R39 ;  /* 0x00043c2710007985 */ /* 0x0005e8000c10192a */
[----:B------:R-:W-:Y:S04]  /*10450*/  ST.E desc[UR42][R16.64+0x448], R51 ;  /* 0x0004483310007985 */ /* 0x000fe8000c10192a */
[----:B------:R3:W-:Y:S04]  /*10460*/  ST.E desc[UR42][R16.64+0x44c], R25 ;  /* 0x00044c1910007985 */ /* 0x0007e8000c10192a */
[----:B------:R4:W-:Y:S01]  /*10470*/  ST.E desc[UR42][R16.64+0x458], R27 ;  /* 0x0004581b10007985 */ /* 0x0009e2000c10192a */
        /* <DEDUP_REMOVED lines=11> */
[----:B----4-:R-:W4:Y:S04]  /*10530*/  LD.E R27, desc[UR42][R16.64+0x270] ;  /* 0x0002702a101b7980 */ /* 0x010f28000c101900 */
[----:B------:R-:W4:Y:S04]  /*10540*/  LD.E R45, desc[UR42][R16.64+0x274] ;  /* 0x0002742a102d7980 */ /* 0x000f28000c101900 */
[----:B0-----:R-:W4:Y:S04]  /*10550*/  LD.E R41, desc[UR42][R16.64+0x278] ;  /* 0x0002782a10297980 */ /* 0x001f28000c101900 */
[----:B------:R-:W4:Y:S04]  /*10560*/  LD.E R47, desc[UR42][R16.64+0x27c] ;  /* 0x00027c2a102f7980 */ /* 0x000f28000c101900 */
[----:B------:R-:W4:Y:S04]  /*10570*/  LD.E R49, desc[UR42][R16.64+0x280] ;  /* 0x0002802a10317980 */ /* 0x000f28000c101900 */
[----:B------:R-:W4:Y:S04]  /*10580*/  LD.E R51, desc[UR42][R16.64+0x284] ;  /* 0x0002842a10337980 */ /* 0x000f28000c101900 */
[----:B-1----:R-:W4:Y:S04]  /*10590*/  LD.E R43, desc[UR42][R16.64+0x288] ;  /* 0x0002882a102b7980 */ /* 0x002f28000c101900 */
        /* <DEDUP_REMOVED lines=9> */
[----:B---3--:R-:W3:Y:S04]  /*10630*/  LD.E R25, desc[UR42][R16.64+0x2b0] ;  /* 0x0002b02a10197980 */ /* 0x008ee8000c101900 */
        /* <DEDUP_REMOVED lines=58> */
[----:B----4-:R0:W-:Y:S04]  /*109e0*/  ST.E desc[UR42][R16.64+0x270], R27 ;  /* 0x0002701b10007985 */ /* 0x0101e8000c10192a */
[----:B------:R-:W-:Y:S04]  /*109f0*/  ST.E desc[UR42][R16.64+0x274], R45 ;  /* 0x0002742d10007985 */ /* 0x000fe8000c10192a */
[----:B------:R-:W-:Y:S04]  /*10a00*/  ST.E desc[UR42][R16.64+0x278], R41 ;  /* 0x0002782910007985 */ /* 0x000fe8000c10192a */
[----:B------:R-:W-:Y:S04]  /*10a10*/  ST.E desc[UR42][R16.64+0x27c], R47 ;  /* 0x00027c2f10007985 */ /* 0x000fe8000c10192a */
[----:B------:R-:W-:Y:S04]  /*10a20*/  ST.E desc[UR42][R16.64+0x280], R49 ;  /* 0x0002803110007985 */ /* 0x000fe8000c10192a */
        /* <DEDUP_REMOVED lines=11> */
[----:B0-----:R-:W5:Y:S04]  /*10ae0*/  LD.E R27, desc[UR42][R16.64+0x2b8] ;  /* 0x0002b82a101b7980 */ /* 0x001f68000c101900 */
[----:B-1----:R-:W5:Y:S04]  /*10af0*/  LD.E R39, desc[UR42][R16.64+0x2c0] ;  /* 0x0002c02a10277980 */ /* 0x002f68000c101900 */
        /* <DEDUP_REMOVED lines=8> */
[----:B----4-:R-:W4:Y:S04]  /*10b80*/  LD.E R57, desc[UR42][R16.64+0x308] ;  /* 0x0003082a10397980 */ /* 0x010f28000c101900 */
[----:B------:R-:W4:Y:S04]  /*10b90*/  LD.E R59, desc[UR42][R16.64+0x310] ;  /* 0x0003102a103b7980 */ /* 0x000f28000c101900 */
        /* <DEDUP_REMOVED lines=37> */
[----:B------:R0:W-:Y:S04]  /*10df0*/  ST.E desc[UR42][R16.64+0x2b0], R25 ;  /* 0x0002b01910007985 */ /* 0x0001e8000c10192a */
        /* <DEDUP_REMOVED lines=35> */
[----:B----4-:R4:W-:Y:S04]  /*11030*/  ST.E desc[UR42][R16.64+0x308], R57 ;  /* 0x0003083910007985 */ /* 0x0109e8000c10192a */
[----:B------:R4:W-:Y:S04]  /*11040*/  ST.E desc[UR42][R16.64+0x310], R59 ;  /* 0x0003103b10007985 */ /* 0x0009e8000c10192a */
[----:B---3--:R3:W-:Y:S04]  /*11050*/  ST.E desc[UR42][R16.64+0x318], R61 ;  /* 0x0003183d10007985 */ /* 0x0087e8000c10192a */
        /* <DEDUP_REMOVED lines=69> */
[----:B0-----:R-:W3:Y:S01]  /*114b0*/  LDL R25, [R1+0x88] ;  /* 0x0000880001197983 */ /* 0x001ee20000100800 */
[----:B------:R-:W-:-:S02]  /*114c0*/  IMAD R10, R24, 0xc00, R10 ;  /* 0x00000c00180a7824 */ /* 0x000fc400078e020a */
[----:B-1----:R-:W-:Y:S01]  /*114d0*/  IMAD.MOV.U32 R27, RZ, RZ, R11 ;  /* 0x000000ffff1b7224 */ /* 0x002fe200078e000b */
[----:B------:R-:W-:Y:S01]  /*114e0*/  F2FP.F16.F32.PACK_AB R162, R37, R162 ;  /* 0x000000a225a2723e */ /* 0x000fe200000000ff */
[----:B------:R-:W-:Y:S01]  /*114f0*/  VIADD R24, R10, 0x80 ;  /* 0x000000800a187836 */ /* 0x000fe20000000000 */
[----:B------:R-:W-:Y:S01]  /*11500*/  F2FP.F16.F32.PACK_AB R164, R164, R36 ;  /* 0x00000024a4a4723e */ /* 0x000fe200000000ff */
[----:B------:R-:W-:Y:S01]  /*11510*/  VIADD R26, R10, 0x100 ;  /* 0x000001000a1a7836 */ /* 0x000fe20000000000 */
[----:B------:R-:W-:Y:S01]  /*11520*/  R2UR UR15, R27 ;  /* 0x000000001b0f72ca */ /* 0x000fe200000e0000 */
[----:B------:R-:W3:Y:S01]  /*11530*/  LD.E R36, desc[UR42][R16.64+0x290] ;  /* 0x0002902a10247980 */ /* 0x000ee2000c101900 */
[----:B------:R-:W-:Y:S02]  /*11540*/  R2UR UR10, R24 ;  /* 0x00000000180a72ca */ /* 0x000fe400000e0000 */
[----:B------:R-:W-:Y:S01]  /*11550*/  R2UR UR14, R26 ;  /* 0x000000001a0e72ca */ /* 0x000fe200000e0000 */
[----:B------:R-:W3:Y:S01]  /*11560*/  LD.E R24, desc[UR42][R16.64+0x260] ;  /* 0x0002602a10187980 */ /* 0x000ee2000c101900 */
[----:B------:R-:W-:-:S02]  /*11570*/  F2FP.F16.F32.PACK_AB R166, R166, R35 ;  /* 0x00000023a6a6723e */ /* 0x000fc400000000ff */
[----:B------:R-:W-:Y:S01]  /*11580*/  F2FP.F16.F32.PACK_AB R168, R168, R34 ;  /* 0x00000022a8a8723e */ /* 0x000fe200000000ff */
[----:B------:R-:W3:Y:S01]  /*11590*/  LD.E R35, desc[UR42][R16.64+0x28c] ;  /* 0x00028c2a10237980 */ /* 0x000ee2000c101900 */
[----:B------:R-:W-:Y:S02]  /*115a0*/  F2FP.F16.F32.PACK_AB R170, R170, R33 ;  /* 0x00000021aaaa723e */ /* 0x000fe400000000ff */
[----:B------:R-:W-:Y:S01]  /*115b0*/  F2FP.F16.F32.PACK_AB R161, R161, R32 ;  /* 0x00000020a1a1723e */ /* 0x000fe200000000ff */
[----:B------:R-:W3:Y:S01]  /*115c0*/  LD.E R33, desc[UR42][R16.64+0x284] ;  /* 0x0002842a10217980 */ /* 0x000ee2000c101900 */
[----:B------:R-:W-:Y:S02]  /*115d0*/  F2FP.F16.F32.PACK_AB R163, R163, R31 ;  /* 0x0000001fa3a3723e */ /* 0x000fe400000000ff */
[----:B------:R-:W-:Y:S01]  /*115e0*/  F2FP.F16.F32.PACK_AB R165, R165, R30 ;  /* 0x0000001ea5a5723e */ /* 0x000fe200000000ff */
[----:B------:R-:W3:Y:S01]  /*115f0*/  LD.E R31, desc[UR42][R16.64+0x27c] ;  /* 0x00027c2a101f7980 */ /* 0x000ee2000c101900 */
[----:B------:R-:W-:-:S02]  /*11600*/  F2FP.F16.F32.PACK_AB R167, R167, R29 ;  /* 0x0000001da7a7723e */ /* 0x000fc400000000ff */
[----:B------:R-:W-:Y:S01]  /*11610*/  F2FP.F16.F32.PACK_AB R169, R169, R28 ;  /* 0x0000001ca9a9723e */ /* 0x000fe200000000ff */
[----:B------:R-:W3:Y:S04]  /*11620*/  LD.E R29, desc[UR42][R16.64+0x274] ;  /* 0x0002742a101d7980 */ /* 0x000ee8000c101900 */
[----:B------:R-:W3:Y:S04]  /*11630*/  LD.E R28, desc[UR42][R16.64+0x270] ;  /* 0x0002702a101c7980 */ /* 0x000ee8000c101900 */
[----:B------:R-:W3:Y:S04]  /*11640*/  LD.E R30, desc[UR42][R16.64+0x278] ;  /* 0x0002782a101e7980 */ /* 0x000ee8000c101900 */
[----:B------:R-:W3:Y:S04]  /*11650*/  LD.E R32, desc[UR42][R16.64+0x280] ;  /* 0x0002802a10207980 */ /* 0x000ee8000c101900 */
[----:B------:R-:W3:Y:S04]  /*11660*/  LD.E R34, desc[UR42][R16.64+0x288] ;  /* 0x0002882a10227980 */ /* 0x000ee8000c101900 */
[----:B------:R-:W3:Y:S04]  /*11670*/  LD.E R37, desc[UR42][R16.64+0x294] ;  /* 0x0002942a10257980 */ /* 0x000ee8000c101900 */
[----:B------:R-:W3:Y:S04]  /*11680*/  LD.E R38, desc[UR42][R16.64+0x298] ;  /* 0x0002982a10267980 */ /* 0x000ee8000c101900 */
        /* <DEDUP_REMOVED lines=16> */
[----:B--2---:R-:W5:Y:S04]  /*11790*/  LD.E R55, desc[UR42][R16.64+0x2dc] ;  /* 0x0002dc2a10377980 */ /* 0x004f68000c101900 */
[----:B------:R-:W5:Y:S04]  /*117a0*/  LD.E R56, desc[UR42][R16.64+0x2e0] ;  /* 0x0002e02a10387980 */ /* 0x000f68000c101900 */
[----:B----4-:R-:W5:Y:S04]  /*117b0*/  LD.E R57, desc[UR42][R16.64+0x2e4] ;  /* 0x0002e42a10397980 */ /* 0x010f68000c101900 */
[----:B------:R-:W5:Y:S04]  /*117c0*/  LD.E R58, desc[UR42][R16.64+0x2e8] ;  /* 0x0002e82a103a7980 */ /* 0x000f68000c101900 */
[----:B------:R-:W5:Y:S04]  /*117d0*/  LD.E R59, desc[UR42][R16.64+0x2ec] ;  /* 0x0002ec2a103b7980 */ /* 0x000f68000c101900 */
[----:B------:R-:W5:Y:S04]  /*117e0*/  LD.E R60, desc[UR42][R16.64+0x2f0] ;  /* 0x0002f02a103c7980 */ /* 0x000f68000c101900 */
[----:B---3--:R-:W5:Y:S04]  /*117f0*/  LD.E R61, desc[UR42][R16.64+0x2f4] ;  /* 0x0002f42a103d7980 */ /* 0x008f68000c101900 */
        /* <DEDUP_REMOVED lines=38> */
[----:B------:R-:W-:Y:S01]  /*11a60*/  ISETP.NE.U32.AND P1, PT, R25, RZ, PT ;  /* 0x000000ff1900720c */ /* 0x000fe20003f25070 */
[----:B------:R-:W-:-:S02]  /*11a70*/  IMAD.MOV.U32 R25, RZ, RZ, R11 ;  /* 0x000000ffff197224 */ /* 0x000fc400078e000b */
[----:B------:R-:W5:Y:S03]  /*11a80*/  LD.E R100, desc[UR42][R16.64+0x390] ;  /* 0x0003902a10647980 */ /* 0x000f66000c101900 */
        /* <DEDUP_REMOVED lines=56> */
[----:B------:R-:W-:Y:S02]  /*11e10*/  R2UR UR7, R11 ;  /* 0x000000000b0772ca */ /* 0x000fe400000e0000 */
[----:B------:R-:W-:Y:S01]  /*11e20*/  F2FP.F16.F32.PACK_AB R160, R13, R160 ;  /* 0x000000a00da0723e */ /* 0x000fe200000000ff */
[----:B------:R-:W-:-:S03]  /*11e30*/  VOTEU.ANY UP0, P1 ;  /* 0x00000000003f7886 */ /* 0x000fc60000800100 */
[----:B-----5:R-:W-:-:S07]  /*11e40*/  WARPGROUP.ARRIVE ;  /* 0x00000000000079c5 */ /* 0x020fce0000000000 */
[----:B------:R-:W-:Y:S01]  /*11e50*/  HGMMA.64x256x16.F32 R24, R160, gdesc[UR4].tnspB, R24, UP0, gsb0 ;  /* 0x43e00004a0187df0 */ /* 0x000fe2000b800818 */
[----:B------:R-:W-:Y:S02]  /*11e60*/  F2FP.F16.F32.PACK_AB R171, R12, R171 ;  /* 0x000000ab0cab723e */ /* 0x000fe400000000ff */
        /* <DEDUP_REMOVED lines=1077> */
.L_x_3747:
[----:B------:R-:W-:Y:S05]  /*161c0*/  BSYNC B0 ;  /* 0x0000000000007941 */ /* 0x000fea0003800000 */
.L_x_3746:
[C---:B------:R-:W-:Y:S01]  /*161d0*/  ISETP.GT.AND P0, PT, R0.reuse, R3, PT ;  /* 0x000000030000720c */ /* 0x040fe20003f04270 */
[----:B------:R-:W-:-:S12]  /*161e0*/  VIADD R0, R0, 0xffffffff ;  /* 0xffffffff00007836 */ /* 0x000fd80000000000 */
[----:B------:R-:W-:Y:S05]  /*161f0*/  @P0 BRA `(.L_x_3748) ;  /* 0xffffff4c00880947 */ /* 0x000fea000383ffff */
[----:B0-----:R-:W2:Y:S02]  /*16200*/  LDL R4, [R1+0x70] ;  /* 0x0000700001047983 */ /* 0x001ea40000100800 */
[----:B--2---:R-:W-:-:S07]  /*16210*/  IMAD.SHL.U32 R4, R4, 0x80, RZ ;  /* 0x0000008004047824 */ /* 0x004fce00078e00ff */
.L_x_3721:
[----:B-1----:R-:W0:Y:S01]  /*16220*/  LDC R2, c[0x0][0x448] ;  /* 0x00011200ff027b82 */ /* 0x002e220000000800 */
        /* <DEDUP_REMOVED lines=22> */
.L_x_3751:
[----:B------:R-:W-:-:S13]  /*16390*/  ISETP.NE.AND P0, PT, R7, 0x1, PT ;  /* 0x000000010700780c */ /* 0x000fda0003f05270 */
[----:B------:R-:W0:Y:S02]  /*163a0*/  @P0 LDC.64 R8, c[0x0][0xae0] ;  /* 0x0002b800ff080b82 */ /* 0x000e240000000a00 */
[----:B0-----:R-:W-:-:S05]  /*163b0*/  @P0 IMAD.HI.U32 R6, R4, R8, RZ ;  /* 0x0000000804060227 */ /* 0x001fca00078e00ff */
[----:B------:R-:W-:-:S07]  /*163c0*/  @P0 SHF.R.U32.HI R4, RZ, R9, R6 ;  /* 0x00000009ff040219 */ /* 0x000fce0000011606 */
.L_x_3752:
[----:B------:R-:W-:Y:S05]  /*163d0*/  BSYNC B0 ;  /* 0x0000000000007941 */ /* 0x000fea0003800000 */
.L_x_3750:
[----:B------:R-:W-:-:S05]  /*163e0*/  IMAD R3, R4, R7, RZ ;  /* 0x0000000704037224 */ /* 0x000fca00078e02ff */
[----:B------:R-:W-:-:S07]  /*163f0*/  VIMNMX R2, R2, R3, !PT ;  /* 0x0000000302027248 */ /* 0x000fce0007fe0100 */
.L_x_3749:
        /* <DEDUP_REMOVED lines=9> */
.L_x_3770:
        /* <DEDUP_REMOVED lines=24> */
.L_x_3755:
[----:B------:R-:W-:Y:S05]  /*16610*/  BSYNC B0 ;  /* 0x0000000000007941 */ /* 0x000fea0003800000 */
.L_x_3754:
        /* <DEDUP_REMOVED lines=13> */
.L_x_3757:
[----:B------:R-:W-:Y:S05]  /*166f0*/  BSYNC B0 ;  /* 0x0000000000007941 */ /* 0x000fea0003800000 */
.L_x_3756:
        /* <DEDUP_REMOVED lines=8> */
.L_x_3759:
[----:B------:R-:W-:Y:S05]  /*16780*/  BSYNC B0 ;  /* 0x0000000000007941 */ /* 0x000fea0003800000 */
.L_x_3758:
        /* <DEDUP_REMOVED lines=59> */
.L_x_3762:
[----:B------:R-:W-:Y:S05]  /*16b40*/  BSYNC B0 ;  /* 0x0000000000007941 */ /* 0x000fea0003800000 */
.L_x_3761:
        /* <DEDUP_REMOVED lines=10> */
.L_x_3764:
[----:B------:R-:W-:Y:S05]  /*16bf0*/  BSYNC B0 ;  /* 0x0000000000007941 */ /* 0x000fea0003800000 */
.L_x_3763:
[----:B------:R-:W-:Y:S04]  /*16c00*/  BSSY B0, `(.L_x_3765) ;  /* 0x0000006000007945 */ /* 0x000fe80003800000 */
[----:B--2---:R-:W-:Y:S05]  /*16c10*/  @P1 BRA `(.L_x_3766) ;  /* 0x0000000000101947 */ /* 0x004fea0003800000 */
[----:B-----5:R-:W-:Y:S01]  /*16c20*/  IMAD R6, R6, 0x8, R9 ;  /* 0x0000000806067824 */ /* 0x020fe200078e0209 */
[----:B------:R-:W-:-:S04]  /*16c30*/  SHF.L.U32 R7, R7, 0x1f, RZ ;  /* 0x0000001f07077819 */ /* 0x000fc800000006ff */
[----:B------:R-:W2:Y:S02]  /*16c40*/  SYNCS.PHASECHK.TRANS64.TRYWAIT P1, [R6+URZ], R7 ;  /* 0x00000007060075a7 */ /* 0x000ea4000802017f */
[----:B--2---:R-:W-:Y:S05]  /*16c50*/  @!P1 BRA `(.L_x_3767) ;  /* 0x0000025000f09947 */ /* 0x004fea0003800000 */
.L_x_3766:
[----:B------:R-:W-:Y:S05]  /*16c60*/  BSYNC B0 ;  /* 0x0000000000007941 */ /* 0x000fea0003800000 */
.L_x_3765:
[----:B-1----:R-:W3:Y:S04]  /*16c70*/  LD.E R21, desc[UR42][R2.64] ;  /* 0x0000002a02157980 */ /* 0x002ee8000c101900 */
[----:B--2--5:R-:W3:Y:S04]  /*16c80*/  LDL.64 R6, [R1+0x118] ;  /* 0x0001180001067983 */ /* 0x024ee80000100a00 */
[----:B------:R-:W2:Y:S04]  /*16c90*/  LDL R20, [R1+0x90] ;  /* 0x0000900001147983 */ /* 0x000ea80000100800 */
        /* <DEDUP_REMOVED lines=178> */
[----:B-1----:R-:W-:Y:S01]  /*177c0*/  LOP3.LUT R72, R73, 0x7f, RZ, 0xc0, !PT ;  /* 0x0000007f49487812 */ /* 0x002fe200078ec0ff */
        /* <DEDUP_REMOVED lines=24> */
[----:B------:R2:W-:Y:S02]  /*17950*/  @!P2 SYNCS.ARRIVE.TRANS64.RED.A1T0 RZ, [R6+URZ], RZ ;  /* 0x000000ff06ffa9a7 */ /* 0x0005e4000810043f */
[----:B--2---:R-:W2:Y:S04]  /*17960*/  LDL.64 R6, [R1+0x170] ;  /* 0x0001700001067983 */ /* 0x004ea80000100a00 */
[----:B--2---:R-:W2:Y:S04]  /*17970*/  LD.E R12, desc[UR42][R6.64] ;  /* 0x0000002a060c7980 */ /* 0x004ea8000c101900 */
[----:B------:R-:W3:Y:S01]  /*17980*/  LD.E.64 R6, desc[UR42][R16.64+0x230] ;  /* 0x0002302a10067980 */ /* 0x000ee2000c101b00 */
[----:B------:R-:W-:-:S04]  /*17990*/  UIADD3 UR4, UP0, UR37, 0x230, URZ ;  /* 0x0000023025047890 */ /* 0x000fc8000ff1e03f */
[----:B------:R-:W-:Y:S02]  /*179a0*/  ULOP3.LUT UR4, UR4, 0x4, URZ, 0xfc, !UPT ;  /* 0x0000000404047892 */ /* 0x000fe4000f8efc3f */
[----:B------:R-:W-:Y:S01]  /*179b0*/  UIADD3.X UR5, URZ, UR36, URZ, UP0, !UPT ;  /* 0x000000243f057290 */ /* 0x000fe200087fe43f */
        /* <DEDUP_REMOVED lines=9> */
[-C--:B-1----:R-:W-:Y:S01]  /*17a50*/  FMUL.FTZ R8, R26, R12.reuse ;  /* 0x0000000c1a087220 */ /* 0x082fe20000410000 */
[-C--:B------:R-:W-:Y:S01]  /*17a60*/  FMUL.FTZ R14, R30, R12.reuse ;  /* 0x0000000c1e0e7220 */ /* 0x080fe20000410000 */
[----:B------:R-:W-:-:S05]  /*17a70*/  FMUL.FTZ R26, R39, R12 ;  /* 0x0000000c271a7220 */ /* 0x000fca0000410000 */
[----:B------:R-:W1:Y:S01]  /*17a80*/  MUFU.TANH R20, R20 ;  /* 0x0000001400147308 */ /* 0x000e620000002400 */
[----:B---3--:R-:W-:Y:S01]  /*17a90*/  FMNMX.FTZ R13, R11, R6, !PT ;  /* 0x000000060b0d7209 */ /* 0x008fe20007810000 */
[-C--:B------:R-:W-:Y:S01]  /*17aa0*/  FMUL.FTZ R30, R36, R12.reuse ;  /* 0x0000000c241e7220 */ /* 0x080fe20000410000 */
[-C--:B------:R-:W-:Y:S01]  /*17ab0*/  FMUL.FTZ R39, R46, R12.reuse ;  /* 0x0000000c2e277220 */ /* 0x080fe20000410000 */
[----:B------:R-:W-:-:S04]  /*17ac0*/  FMUL.FTZ R46, R48, R12 ;  /* 0x0000000c302e7220 */ /* 0x000fc80000410000 */
[----:B------:R-:W3:Y:S01]  /*17ad0*/  MUFU.TANH R21, R21 ;  /* 0x0000001500157308 */ /* 0x000ee20000002400 */
[-C--:B------:R-:W-:Y:S01]  /*17ae0*/  FMUL.FTZ R48, R52, R12.reuse ;  /* 0x0000000c34307220 */ /* 0x080fe20000410000 */
[----:B--2---:R-:W-:Y:S01]  /*17af0*/  FMNMX.FTZ R52, R10, R13, !PT ;  /* 0x0000000d0a347209 */ /* 0x004fe20007810000 */
[----:B------:R-:W-:-:S05]  /*17b00*/  FMUL.FTZ R32, R37, R12 ;  /* 0x0000000c25207220 */ /* 0x000fca0000410000 */
[----:B------:R-:W2:Y:S01]  /*17b10*/  MUFU.TANH R29, R29 ;  /* 0x0000001d001d7308 */ /* 0x000ea20000002400 */
[----:B------:R-:W-:Y:S01]  /*17b20*/  FMUL.FTZ R19, R34, R12 ;  /* 0x0000000c22137220 */ /* 0x000fe20000410000 */
[----:B----4-:R-:W-:Y:S01]  /*17b30*/  FMNMX.FTZ R13, R15, R52, !PT ;  /* 0x000000340f0d7209 */ /* 0x010fe20007810000 */
[----:B------:R-:W-:-:S05]  /*17b40*/  FMUL.FTZ R34, R40, R12 ;  /* 0x0000000c28227220 */ /* 0x000fca0000410000 */
[----:B------:R-:W4:Y:S01]  /*17b50*/  MUFU.TANH R30, R30 ;  /* 0x0000001e001e7308 */ /* 0x000f220000002400 */
[----:B-1----:R-:W-:Y:S01]  /*17b60*/  FMNMX.FTZ R52, R20, R13, !PT ;  /* 0x0000000d14347209 */ /* 0x002fe20007810000 */
[----:B------:R-:W-:-:S06]  /*17b70*/  FMUL.FTZ R36, R41, R12 ;  /* 0x0000000c29247220 */ /* 0x000fcc0000410000 */
[----:B------:R-:W1:Y:S01]  /*17b80*/  MUFU.TANH R32, R32 ;  /* 0x0000002000207308 */ /* 0x000e620000002400 */
[----:B---3--:R-:W-:Y:S01]  /*17b90*/  FMNMX.FTZ R52, R21, R52, !PT ;  /* 0x0000003415347209 */ /* 0x008fe20007810000 */
[----:B------:R-:W-:-:S06]  /*17ba0*/  FMUL.FTZ R72, R44, R12 ;  /* 0x0000000c2c487220 */ /* 0x000fcc0000410000 */
[----:B------:R-:W3:Y:S01]  /*17bb0*/  MUFU.TANH R34, R34 ;  /* 0x0000002200227308 */ /* 0x000ee20000002400 */
[----:B--2---:R-:W-:Y:S01]  /*17bc0*/  FMNMX.FTZ R13, R29, R52, !PT ;  /* 0x000000341d0d7209 */ /* 0x004fe20007810000 */
[----:B------:R-:W-:-:S06]  /*17bd0*/  FMUL.FTZ R73, R45, R12 ;  /* 0x0000000c2d497220 */ /* 0x000fcc0000410000 */
[----:B------:R-:W2:Y:S01]  /*17be0*/  MUFU.TANH R36, R36 ;  /* 0x0000002400247308 */ /* 0x000ea20000002400 */
[----:B----4-:R-:W-:Y:S01]  /*17bf0*/  FMNMX.FTZ R13, R30, R13, !PT ;  /* 0x0000000d1e0d7209 */ /* 0x010fe20007810000 */
[----:B------:R-:W-:-:S06]  /*17c00*/  FMUL.FTZ R40, R47, R12 ;  /* 0x0000000c2f287220 */ /* 0x000fcc0000410000 */
        /* <DEDUP_REMOVED lines=8> */
[-C--:B------:R-:W-:Y:S01]  /*17c90*/  FMUL.FTZ R9, R27, R12.reuse ;  /* 0x0000000c1b097220 */ /* 0x080fe20000410000 */
[-C--:B------:R-:W-:Y:S01]  /*17ca0*/  FMUL.FTZ R41, R50, R12.reuse ;  /* 0x0000000c32297220 */ /* 0x080fe20000410000 */
[----:B------:R-:W-:-:S04]  /*17cb0*/  FMUL.FTZ R50, R56, R12 ;  /* 0x0000000c38327220 */ /* 0x000fc80000410000 */
[----:B------:R-:W2:Y:S01]  /*17cc0*/  MUFU.TANH R47, R47 ;  /* 0x0000002f002f7308 */ /* 0x000ea20000002400 */
[----:B----4-:R-:W-:Y:S01]  /*17cd0*/  FMNMX.FTZ R56, R72, R13, !PT ;  /* 0x0000000d48387209 */ /* 0x010fe20007810000 */
[-C--:B------:R-:W-:Y:S01]  /*17ce0*/  FMUL.FTZ R28, R42, R12.reuse ;  /* 0x0000000c2a1c7220 */ /* 0x080fe20000410000 */
[----:B------:R-:W-:-:S05]  /*17cf0*/  FMUL.FTZ R42, R51, R12 ;  /* 0x0000000c332a7220 */ /* 0x000fca0000410000 */
[----:B------:R-:W4:Y:S01]  /*17d00*/  MUFU.TANH R48, R48 ;  /* 0x0000003000307308 */ /* 0x000f220000002400 */
[----:B-1----:R-:W-:Y:S01]  /*17d10*/  FMNMX.FTZ R13, R73, R56, !PT ;  /* 0x00000038490d7209 */ /* 0x002fe20007810000 */
[----:B------:R-:W-:-:S06]  /*17d20*/  FMUL.FTZ R51, R57, R12 ;  /* 0x0000000c39337220 */ /* 0x000fcc0000410000 */
[----:B------:R-:W1:Y:S01]  /*17d30*/  MUFU.TANH R8, R8 ;  /* 0x0000000800087308 */ /* 0x000e620000002400 */
[----:B------:R-:W-:Y:S01]  /*17d40*/  FMUL.FTZ R18, R31, R12 ;  /* 0x0000000c1f127220 */ /* 0x000fe20000410000 */
[----:B---3--:R-:W-:-:S06]  /*17d50*/  FMNMX.FTZ R56, R46, R13, !PT ;  /* 0x0000000d2e387209 */ /* 0x008fcc0007810000 */
[----:B------:R-:W3:Y:S01]  /*17d60*/  MUFU.TANH R49, R49 ;  /* 0x0000003100317308 */ /* 0x000ee20000002400 */
[-C--:B------:R-:W-:Y:S01]  /*17d70*/  FMUL.FTZ R52, R60, R12.reuse ;  /* 0x0000000c3c347220 */ /* 0x080fe20000410000 */
[----:B------:R-:W-:-:S06]  /*17d80*/  FMUL.FTZ R25, R38, R12 ;  /* 0x0000000c26197220 */ /* 0x000fcc0000410000 */
[----:B------:R-:W0:Y:S01]  /*17d90*/  MUFU.TANH R9, R9 ;  /* 0x0000000900097308 */ /* 0x000e220000002400 */
[-C--:B------:R-:W-:Y:S01]  /*17da0*/  FMUL.FTZ R38, R43, R12.reuse ;  /* 0x0000000c2b267220 */ /* 0x080fe20000410000 */
[----:B------:R-:W-:Y:S01]  /*17db0*/  FMUL.FTZ R43, R54, R12 ;  /* 0x0000000c362b7220 */ /* 0x000fe20000410000 */
[----:B--2---:R-:W-:-:S05]  /*17dc0*/  FMNMX.FTZ R13, R47, R56, !PT ;  /* 0x000000382f0d7209 */ /* 0x004fca0007810000 */
[----:B------:R-:W2:Y:S01]  /*17dd0*/  MUFU.TANH R50, R50 ;  /* 0x0000003200327308 */ /* 0x000ea20000002400 */
[-C--:B------:R-:W-:Y:S01]  /*17de0*/  FMUL.FTZ R54, R61, R12.reuse ;  /* 0x0000000c3d367220 */ /* 0x080fe20000410000 */
[----:B------:R-:W-:-:S06]  /*17df0*/  FMUL.FTZ R24, R35, R12 ;  /* 0x0000000c23187220 */ /* 0x000fcc0000410000 */
[----:B------:R-:W2:Y:S01]  /*17e00*/  MUFU.TANH R14, R14 ;  /* 0x0000000e000e7308 */ /* 0x000ea20000002400 */
[-C--:B------:R-:W-:Y:S01]  /*17e10*/  FMUL.FTZ R45, R58, R12.reuse ;  /* 0x0000000c3a2d7220 */ /* 0x080fe20000410000 */
[----:B------:R-:W-:Y:S01]  /*17e20*/  FMUL.FTZ R44, R55, R12 ;  /* 0x0000000c372c7220 */ /* 0x000fe20000410000 */
[----:B----4-:R-:W-:-:S05]  /*17e30*/  FMNMX.FTZ R58, R48, R13, !PT ;  /* 0x0000000d303a7209 */ /* 0x010fca0007810000 */
[----:B------:R-:W4:Y:S01]  /*17e40*/  MUFU.TANH R51, R51 ;  /* 0x0000003300337308 */ /* 0x000f220000002400 */
[----:B------:R-:W-:Y:S01]  /*17e50*/  FMUL.FTZ R55, R64, R12 ;  /* 0x0000000c40377220 */ /* 0x000fe20000410000 */
[----:B-1----:R-:W-:-:S06]  /*17e60*/  FMNMX.FTZ R56, R8, R7, !PT ;  /* 0x0000000708387209 */ /* 0x002fcc0007810000 */
[----:B------:R-:W1:Y:S01]  /*17e70*/  MUFU.TANH R18, R18 ;  /* 0x0000001200127308 */ /* 0x000e620000002400 */
[----:B---3--:R-:W-:Y:S01]  /*17e80*/  FMNMX.FTZ R27, R49, R58, !PT ;  /* 0x0000003a311b7209 */ /* 0x008fe20007810000 */
[----:B------:R-:W-:-:S06]  /*17e90*/  FMUL.FTZ R57, R65, R12 ;  /* 0x0000000c41397220 */ /* 0x000fcc0000410000 */
[----:B------:R-:W3:Y:S01]  /*17ea0*/  MUFU.TANH R52, R52 ;  /* 0x0000003400347308 */ /* 0x000ee20000002400 */
[----:B0-----:R-:W-:-:S07]  /*17eb0*/  FMNMX.FTZ R13, R9, R56, !PT ;  /* 0x00000038090d7209 */ /* 0x001fce0007810000 */
[----:B------:R-:W0:Y:S01]  /*17ec0*/  MUFU.TANH R19, R19 ;  /* 0x0000001300137308 */ /* 0x000e220000002400 */
[----:B--2---:R-:W-:Y:S01]  /*17ed0*/  FMNMX.FTZ R60, R50, R27, !PT ;  /* 0x0000001b323c7209 */ /* 0x004fe20007810000 */
[----:B------:R-:W-:-:S06]  /*17ee0*/  FMUL.FTZ R58, R68, R12 ;  /* 0x0000000c443a7220 */ /* 0x000fcc0000410000 */
[----:B------:R-:W2:Y:S01]  /*17ef0*/  MUFU.TANH R54, R54 ;  /* 0x0000003600367308 */ /* 0x000ea20000002400 */
[----:B------:R-:W-:-:S07]  /*17f00*/  FMNMX.FTZ R13, R14, R13, !PT ;  /* 0x0000000d0e0d7209 */ /* 0x000fce0007810000 */
[----:B------:R-:W2:Y:S01]  /*17f10*/  MUFU.TANH R24, R24 ;  /* 0x0000001800187308 */ /* 0x000ea20000002400 */
[----:B----4-:R-:W-:Y:S01]  /*17f20*/  FMNMX.FTZ R27, R51, R60, !PT ;  /* 0x0000003c331b7209 */ /* 0x010fe20007810000 */
[----:B------:R-:W-:-:S06]  /*17f30*/  FMUL.FTZ R61, R69, R12 ;  /* 0x0000000c453d7220 */ /* 0x000fcc0000410000 */
[----:B------:R-:W4:Y:S01]  /*17f40*/  MUFU.TANH R55, R55 ;  /* 0x0000003700377308 */ /* 0x000f220000002400 */
[----:B-1----:R-:W-:-:S07]  /*17f50*/  FMNMX.FTZ R56, R18, R13, !PT ;  /* 0x0000000d12387209 */ /* 0x002fce0007810000 */
[----:B------:R-:W1:Y:S01]  /*17f60*/  MUFU.TANH R25, R25 ;  /* 0x0000001900197308 */ /* 0x000e620000002400 */
[----:B---3--:R-:W-:-:S07]  /*17f70*/  FMNMX.FTZ R27, R52, R27, !PT ;  /* 0x0000001b341b7209 */ /* 0x008fce0007810000 */
[----:B------:R-:W3:Y:S01]  /*17f80*/  MUFU.TANH R57, R57 ;  /* 0x0000003900397308 */ /* 0x000ee20000002400 */
[----:B0-----:R-:W-:-:S07]  /*17f90*/  FMNMX.FTZ R13, R19, R56, !PT ;  /* 0x00000038130d7209 */ /* 0x001fce0007810000 */
[----:B------:R-:W0:Y:S01]  /*17fa0*/  MUFU.TANH R26, R26 ;  /* 0x0000001a001a7308 */ /* 0x000e220000002400 */
[----:B--2---:R-:W-:-:S07]  /*17fb0*/  FMNMX.FTZ R60, R54, R27, !PT ;  /* 0x0000001b363c7209 */ /* 0x004fce0007810000 */
[----:B------:R-:W2:Y:S01]  /*17fc0*/  MUFU.TANH R58, R58 ;  /* 0x0000003a003a7308 */ /* 0x000ea20000002400 */
[----:B------:R-:W-:-:S07]  /*17fd0*/  FMNMX.FTZ R56, R24, R13, !PT ;  /* 0x0000000d18387209 */ /* 0x000fce0007810000 */
[----:B------:R-:W2:Y:S01]  /*17fe0*/  MUFU.TANH R28, R28 ;  /* 0x0000001c001c7308 */ /* 0x000ea20000002400 */
[----:B----4-:R-:W-:-:S07]  /*17ff0*/  FMNMX.FTZ R60, R55, R60, !PT ;  /* 0x0000003c373c7209 */ /* 0x010fce0007810000 */
[----:B------:R-:W4:Y:S01]  /*18000*/  MUFU.TANH R61, R61 ;  /* 0x0000003d003d7308 */ /* 0x000f220000002400 */
[----:B-1----:R-:W-:-:S07]  /*18010*/  FMNMX.FTZ R13, R25, R56, !PT ;  /* 0x00000038190d7209 */ /* 0x002fce0007810000 */
[----:B------:R-:W1:Y:S01]  /*18020*/  MUFU.TANH R38, R38 ;  /* 0x0000002600267308 */ /* 0x000e620000002400 */
[----:B---3--:R-:W-:Y:S02]  /*18030*/  FMNMX.FTZ R27, R57, R60, !PT ;  /* 0x0000003c391b7209 */ /* 0x008fe40007810000 */
[----:B0-----:R-:W-:-:S05]  /*18040*/  FMNMX.FTZ R13, R26, R13, !PT ;  /* 0x0000000d1a0d7209 */ /* 0x001fca0007810000 */
[----:B------:R-:W0:Y:S01]  /*18050*/  MUFU.TANH R39, R39 ;  /* 0x0000002700277308 */ /* 0x000e220000002400 */
[----:B------:R-:W-:Y:S01]  /*18060*/  FMUL.FTZ R56, R62, R12 ;  /* 0x0000000c3e387220 */ /* 0x000fe20000410000 */
[----:B--2---:R-:W-:-:S06]  /*18070*/  FMNMX.FTZ R62, R58, R27, !PT ;  /* 0x0000001b3a3e7209 */ /* 0x004fcc0007810000 */
[----:B------:R-:W2:Y:S01]  /*18080*/  MUFU.TANH R40, R40 ;  /* 0x0000002800287308 */ /* 0x000ea20000002400 */
[----:B------:R-:W-:Y:S02]  /*18090*/  FMNMX.FTZ R13, R28, R13, !PT ;  /* 0x0000000d1c0d7209 */ /* 0x000fe40007810000 */
[----:B----4-:R-:W-:-:S05]  /*180a0*/  FMNMX.FTZ R31, R61, R62, !PT ;  /* 0x0000003e3d1f7209 */ /* 0x010fca0007810000 */
[----:B------:R-:W3:Y:S01]  /*180b0*/  MUFU.TANH R41, R41 ;  /* 0x0000002900297308 */ /* 0x000ee20000002400 */
[----:B-1----:R-:W-:Y:S01]  /*180c0*/  FMNMX.FTZ R60, R38, R13, !PT ;  /* 0x0000000d263c7209 */ /* 0x002fe20007810000 */
[----:B------:R-:W1:Y:S06]  /*180d0*/  SHFL.BFLY PT, R68, R31, 0x2, 0x1f ;  /* 0x0c401f001f447f89 */ /* 0x000e6c00000e0000 */
[----:B------:R-:W4:Y:S01]  /*180e0*/  MUFU.TANH R42, R42 ;  /* 0x0000002a002a7308 */ /* 0x000f220000002400 */
[----:B0-----:R-:W-:Y:S01]  /*180f0*/  FMNMX.FTZ R13, R39, R60, !PT ;  /* 0x0000003c270d7209 */ /* 0x001fe20007810000 */
[----:B------:R-:W-:-:S06]  /*18100*/  FMUL.FTZ R53, R59, R12 ;  /* 0x0000000c3b357220 */ /* 0x000fcc0000410000 */
[----:B------:R-:W0:Y:S01]  /*18110*/  MUFU.TANH R43, R43 ;  /* 0x0000002b002b7308 */ /* 0x000e220000002400 */
[----:B--2---:R-:W-:-:S07]  /*18120*/  FMNMX.FTZ R62, R40, R13, !PT ;  /* 0x0000000d283e7209 */ /* 0x004fce0007810000 */
[----:B------:R-:W2:Y:S01]  /*18130*/  MUFU.TANH R44, R44 ;  /* 0x0000002c002c7308 */ /* 0x000ea20000002400 */
[----:B---3--:R-:W-:Y:S01]  /*18140*/  FMNMX.FTZ R13, R41, R62, !PT ;  /* 0x0000003e290d7209 */ /* 0x008fe20007810000 */
[----:B------:R-:W-:-:S06]  /*18150*/  FMUL.FTZ R59, R63, R12 ;  /* 0x0000000c3f3b7220 */ /* 0x000fcc0000410000 */
[----:B------:R-:W3:Y:S01]  /*18160*/  MUFU.TANH R45, R45 ;  /* 0x0000002d002d7308 */ /* 0x000ee20000002400 */
[----:B----4-:R-:W-:Y:S01]  /*18170*/  FMNMX.FTZ R64, R42, R13, !PT ;  /* 0x0000000d2a407209 */ /* 0x010fe20007810000 */
[----:B------:R-:W-:-:S06]  /*18180*/  FMUL.FTZ R60, R66, R12 ;  /* 0x0000000c423c7220 */ /* 0x000fcc0000410000 */
[----:B------:R-:W4:Y:S01]  /*18190*/  MUFU.TANH R53, R53 ;  /* 0x0000003500357308 */ /* 0x000f220000002400 */
        /* <DEDUP_REMOVED lines=10> */
[----:B----4-:R-:W-:Y:S01]  /*18240*/  FMNMX.FTZ R13, R53, R64, !PT ;  /* 0x00000040350d7209 */ /* 0x010fe20007810000 */
[----:B------:R-:W-:-:S06]  /*18250*/  FMUL.FTZ R64, R71, R12 ;  /* 0x0000000c47407220 */ /* 0x000fcc0000410000 */
[----:B------:R-:W4:Y:S01]  /*18260*/  MUFU.TANH R62, R62 ;  /* 0x0000003e003e7308 */ /* 0x000f220000002400 */
[----:B0-----:R-:W-:-:S07]  /*18270*/  FMNMX.FTZ R12, R56, R13, !PT ;  /* 0x0000000d380c7209 */ /* 0x001fce0007810000 */
[----:B------:R-:W0:Y:S01]  /*18280*/  MUFU.TANH R63, R63 ;  /* 0x0000003f003f7308 */ /* 0x000e220000002400 */
[----:B-1----:R-:W-:-:S07]  /*18290*/  FMNMX.FTZ R13, R59, R12, !PT ;  /* 0x0000000c3b0d7209 */ /* 0x002fce0007810000 */
[----:B------:R-:W1:Y:S01]  /*182a0*/  MUFU.TANH R64, R64 ;  /* 0x0000004000407308 */ /* 0x000e620000002400 */
[----:B---3--:R-:W-:-:S04]  /*182b0*/  FMNMX.FTZ R13, R60, R13, !PT ;  /* 0x0000000d3c0d7209 */ /* 0x008fc80007810000 */
[----:B----4-:R-:W-:-:S04]  /*182c0*/  FMNMX.FTZ R12, R62, R13, !PT ;  /* 0x0000000d3e0c7209 */ /* 0x010fc80007810000 */
[----:B0-----:R-:W-:Y:S01]  /*182d0*/  FMNMX.FTZ R27, R63, R12, !PT ;  /* 0x0000000c3f1b7209 */ /* 0x001fe20007810000 */
[----:B------:R-:W-:Y:S01]  /*182e0*/  IMAD.U32 R12, RZ, RZ, UR4 ;  /* 0x00000004ff0c7e24 */ /* 0x000fe2000f8e00ff */
[----:B--2---:R-:W-:Y:S01]  /*182f0*/  FMNMX.FTZ R33, R68, R33, !PT ;  /* 0x0000002144217209 */ /* 0x004fe20007810000 */
[----:B------:R-:W-:Y:S01]  /*18300*/  IMAD.U32 R13, RZ, RZ, UR5 ;  /* 0x00000005ff0d7e24 */ /* 0x000fe2000f8e00ff */
[----:B------:R-:W-:Y:S01]  /*18310*/  ST.E desc[UR42][R16.64+0x230], R31 ;  /* 0x0002301f10007985 */ /* 0x000fe2000c10192a */
[----:B-1----:R-:W-:-:S05]  /*18320*/  FMNMX.FTZ R27, R64, R27, !PT ;  /* 0x0000001b401b7209 */ /* 0x002fca0007810000 */
        /* <DEDUP_REMOVED lines=11> */
[----:B------:R-:W4:Y:S04]  /*183e0*/  LD.E R68, desc[UR42][R16.64+0x244] ;  /* 0x0002442a10447980 */ /* 0x000f28000c101900 */
[----:B------:R-:W4:Y:S01]  /*183f0*/  LD.E R66, desc[UR42][R16.64+0x260] ;  /* 0x0002602a10427980 */ /* 0x000f22000c101900 */
[----:B------:R-:W-:Y:S01]  /*18400*/  FADD.FTZ R74, R7, -R70 ;  /* 0x80000046074a7221 */ /* 0x000fe20000010000 */
[----:B------:R-:W-:-:S04]  /*18410*/  UIADD3 UR4, UP0, UR37, 0x260, URZ ;  /* 0x0000026025047890 */ /* 0x000fc8000ff1e03f */
[----:B------:R-:W-:Y:S02]  /*18420*/  ULOP3.LUT UR6, UR4, 0x4, URZ, 0xfc, !UPT ;  /* 0x0000000404067892 */ /* 0x000fe4000f8efc3f */
[----:B------:R-:W-:Y:S01]  /*18430*/  UIADD3.X UR5, URZ, UR36, URZ, UP0, !UPT ;  /* 0x000000243f057290 */ /* 0x000fe200087fe43f */
[----:B--2---:R-:W-:-:S04]  /*18440*/  FADD.FTZ R6, R6, -R69 ;  /* 0x8000004506067221 */ /* 0x004fc80000010000 */
[-C--:B---3--:R-:W-:Y:S01]  /*18450*/  FMUL.FTZ R6, R6, R65.reuse ;  /* 0x0000004106067220 */ /* 0x088fe20000410000 */
[----:B0-----:R-:W-:-:S03]  /*18460*/  FMUL.FTZ R12, R69, R65 ;  /* 0x00000041450c7220 */ /* 0x001fc60000410000 */
[----:B------:R0:W-:Y:S01]  /*18470*/  MUFU.EX2 R7, R6 ;  /* 0x0000000600077308 */ /* 0x0001e20000000800 */
[-CC-:B------:R-:W-:Y:S01]  /*18480*/  FFMA.FTZ R160, R11, R65.reuse, -R12.reuse ;  /* 0x000000410ba07223 */ /* 0x180fe2000001080c */
[-CC-:B------:R-:W-:Y:S01]  /*18490*/  FFMA.FTZ R168, R36, R65.reuse, -R12.reuse ;  /* 0x0000004124a87223 */ /* 0x180fe2000001080c */
[----:B------:R-:W-:Y:S01]  /*184a0*/  FMUL.FTZ R27, R65, R74 ;  /* 0x0000004a411b7220 */ /* 0x000fe20000410000 */
[-C--:B0-----:R-:W-:Y:S01]  /*184b0*/  FMUL.FTZ R6, R70, R65.reuse ;  /* 0x0000004146067220 */ /* 0x081fe20000410000 */
[----:B------:R-:W-:-:S03]  /*184c0*/  FFMA.FTZ R37, R10, R65, -R12 ;  /* 0x000000410a257223 */ /* 0x000fc6000001080c */
[-CC-:B------:R-:W-:Y:S01]  /*184d0*/  FFMA.FTZ R36, R8, R65.reuse, -R6.reuse ;  /* 0x0000004108247223 */ /* 0x180fe20000010806 */
[-C--:B------:R-:W-:Y:S01]  /*184e0*/  FFMA.FTZ R161, R9, R65.reuse, -R6 ;  /* 0x0000004109a17223 */ /* 0x080fe20000010806 */
[----:B------:R-:W4:Y:S01]  /*184f0*/  MUFU.EX2 R160, R160 ;  /* 0x000000a000a07308 */ /* 0x000f220000000800 */
[-CC-:B------:R-:W-:Y:S01]  /*18500*/  FFMA.FTZ R164, R29, R65.reuse, -R12.reuse ;  /* 0x000000411da47223 */ /* 0x180fe2000001080c */
[-CC-:B------:R-:W-:Y:S01]  /*18510*/  FFMA.FTZ R35, R15, R65.reuse, -R12.reuse ;  /* 0x000000410f237223 */ /* 0x180fe2000001080c */
[-C--:B------:R-:W-:Y:S01]  /*18520*/  FFMA.FTZ R29, R34, R65.reuse, -R12 ;  /* 0x00000041221d7223 */ /* 0x080fe2000001080c */
[----:B------:R-:W-:-:S04]  /*18530*/  FFMA.FTZ R34, R14, R65, -R6 ;  /* 0x000000410e227223 */ /* 0x000fc80000010806 */
[----:B------:R-:W-:Y:S01]  /*18540*/  MUFU.EX2 R27, R27 ;  /* 0x0000001b001b7308 */ /* 0x000fe20000000800 */
[-C--:B------:R-:W-:Y:S01]  /*18550*/  FFMA.FTZ R162, R20, R65.reuse, -R12 ;  /* 0x0000004114a27223 */ /* 0x080fe2000001080c */
[----:B------:R-:W-:-:S06]  /*18560*/  FFMA.FTZ R163, R18, R65, -R6 ;  /* 0x0000004112a37223 */ /* 0x000fcc0000010806 */
[----:B------:R-:W0:Y:S01]  /*18570*/  MUFU.EX2 R36, R36 ;  /* 0x0000002400247308 */ /* 0x000e220000000800 */
[-CC-:B------:R-:W-:Y:S01]  /*18580*/  FFMA.FTZ R33, R21, R65.reuse, -R12.reuse ;  /* 0x0000004115217223 */ /* 0x180fe2000001080c */
[----:B------:R-:W-:-:S06]  /*18590*/  FFMA.FTZ R166, R32, R65, -R12 ;  /* 0x0000004120a67223 */ /* 0x000fcc000001080c */
[----:B------:R-:W1:Y:S01]  /*185a0*/  MUFU.EX2 R37, R37 ;  /* 0x0000002500257308 */ /* 0x000e620000000800 */
[----:B------:R-:W-:-:S07]  /*185b0*/  FFMA.FTZ R32, R19, R65, -R6 ;  /* 0x0000004113207223 */ /* 0x000fce0000010806 */
[----:B------:R-:W2:Y:S01]  /*185c0*/  MUFU.EX2 R161, R161 ;  /* 0x000000a100a17308 */ /* 0x000ea20000000800 */
[----:B------:R-:W-:-:S07]  /*185d0*/  FFMA.FTZ R165, R24, R65, -R6 ;  /* 0x0000004118a57223 */ /* 0x000fce0000010806 */
[----:B------:R-:W3:Y:S08]  /*185e0*/  MUFU.EX2 R35, R35 ;  /* 0x0000002300237308 */ /* 0x000ef00000000800 */
[----:B------:R-:W3:Y:S01]  /*185f0*/  MUFU.EX2 R34, R34 ;  /* 0x0000002200227308 */ /* 0x000ee20000000800 */
[----:B----4-:R-:W-:Y:S01]  /*18600*/  FFMA.FTZ R8, R7, R67, R160 ;  /* 0x0000004307087223 */ /* 0x010fe200000100a0 */
[----:B------:R-:W-:-:S06]  /*18610*/  FFMA.FTZ R31, R30, R65, -R12 ;  /* 0x000000411e1f7223 */ /* 0x000fcc000001080c */
[----:B------:R-:W4:Y:S01]  /*18620*/  MUFU.EX2 R162, R162 ;  /* 0x000000a200a27308 */ /* 0x000f220000000800 */
[----:B0-----:R-:W-:Y:S01]  /*18630*/  FFMA.FTZ R68, R27, R68, R36 ;  /* 0x000000441b447223 */ /* 0x001fe20000010024 */
[----:B------:R-:W-:-:S06]  /*18640*/  FFMA.FTZ R30, R25, R65, -R6 ;  /* 0x00000041191e7223 */ /* 0x000fcc0000010806 */
[----:B------:R-:W0:Y:S01]  /*18650*/  MUFU.EX2 R163, R163 ;  /* 0x000000a300a37308 */ /* 0x000e220000000800 */
[----:B-1----:R-:W-:Y:S01]  /*18660*/  FADD.FTZ R8, R37, R8 ;  /* 0x0000000825087221 */ /* 0x002fe20000010000 */
[----:B--2---:R-:W-:-:S06]  /*18670*/  FADD.FTZ R9, R161, R68 ;  /* 0x00000044a1097221 */ /* 0x004fcc0000010000 */
[----:B------:R-:W1:Y:S01]  /*18680*/  MUFU.EX2 R33, R33 ;  /* 0x0000002100217308 */ /* 0x000e620000000800 */
[----:B------:R-:W-:-:S07]  /*18690*/  FFMA.FTZ R167, R26, R65, -R6 ;  /* 0x000000411aa77223 */ /* 0x000fce0000010806 */
[----:B------:R-:W2:Y:S01]  /*186a0*/  MUFU.EX2 R32, R32 ;  /* 0x0000002000207308 */ /* 0x000ea20000000800 */
[----:B---3--:R-:W-:Y:S01]  /*186b0*/  FADD.FTZ R11, R35, R8 ;  /* 0x00000008230b7221 */ /* 0x008fe20000010000 */
[----:B------:R-:W-:-:S06]  /*186c0*/  FADD.FTZ R8, R34, R9 ;  /* 0x0000000922087221 */ /* 0x000fcc0000010000 */
[----:B------:R-:W3:Y:S01]  /*186d0*/  MUFU.EX2 R164, R164 ;  /* 0x000000a400a47308 */ /* 0x000ee20000000800 */
[----:B------:R-:W-:-:S07]  /*186e0*/  FFMA.FTZ R28, R28, R65, -R6 ;  /* 0x000000411c1c7223 */ /* 0x000fce0000010806 */
[----:B------:R-:W3:Y:S01]  /*186f0*/  MUFU.EX2 R165, R165 ;  /* 0x000000a500a57308 */ /* 0x000ee20000000800 */
[----:B----4-:R-:W-:Y:S01]  /*18700*/  FADD.FTZ R10, R162, R11 ;  /* 0x0000000ba20a7221 */ /* 0x010fe20000010000 */
[----:B0-----:R-:W-:-:S06]  /*18710*/  FADD.FTZ R9, R163, R8 ;  /* 0x00000008a3097221 */ /* 0x001fcc0000010000 */
[----:B------:R-:W0:Y:S01]  /*18720*/  MUFU.EX2 R31, R31 ;  /* 0x0000001f001f7308 */ /* 0x000e220000000800 */
[----:B------:R-:W-:-:S07]  /*18730*/  FFMA.FTZ R169, R38, R65, -R6 ;  /* 0x0000004126a97223 */ /* 0x000fce0000010806 */
[----:B------:R-:W4:Y:S01]  /*18740*/  MUFU.EX2 R30, R30 ;  /* 0x0000001e001e7308 */ /* 0x000f220000000800 */
[----:B-1----:R-:W-:Y:S01]  /*18750*/  FADD.FTZ R11, R33, R10 ;  /* 0x0000000a210b7221 */ /* 0x002fe20000010000 */
[----:B------:R-:W-:-:S06]  /*18760*/  FFMA.FTZ R15, R72, R65, -R12 ;  /* 0x00000041480f7223 */ /* 0x000fcc000001080c */
[----:B------:R-:W1:Y:S01]  /*18770*/  MUFU.EX2 R166, R166 ;  /* 0x000000a600a67308 */ /* 0x000e620000000800 */
[----:B--2---:R-:W-:Y:S01]  /*18780*/  FADD.FTZ R8, R32, R9 ;  /* 0x0000000920087221 */ /* 0x004fe20000010000 */
[----:B------:R-:W-:-:S06]  /*18790*/  FFMA.FTZ R171, R39, R65, -R6 ;  /* 0x0000004127ab7223 */ /* 0x000fcc0000010806 */
[----:B------:R-:W2:Y:S01]  /*187a0*/  MUFU.EX2 R167, R167 ;  /* 0x000000a700a77308 */ /* 0x000ea20000000800 */
[----:B---3--:R-:W-:Y:S01]  /*187b0*/  FADD.FTZ R10, R164, R11 ;  /* 0x0000000ba40a7221 */ /* 0x008fe20000010000 */
[----:B------:R-:W-:-:S06]  /*187c0*/  FFMA.FTZ R170, R73, R65, -R12 ;  /* 0x0000004149aa7223 */ /* 0x000fcc000001080c */
[----:B------:R-:W3:Y:S01]  /*187d0*/  MUFU.EX2 R29, R29 ;  /* 0x0000001d001d7308 */ /* 0x000ee20000000800 */
[----:B------:R-:W-:Y:S01]  /*187e0*/  FADD.FTZ R9, R165, R8 ;  /* 0x00000008a5097221 */ /* 0x000fe20000010000 */
[----:B------:R-:W-:-:S06]  /*187f0*/  FFMA.FTZ R14, R40, R65, -R6 ;  /* 0x00000041280e7223 */ /* 0x000fcc0000010806 */
[----:B------:R-:W3:Y:S01]  /*18800*/  MUFU.EX2 R28, R28 ;  /* 0x0000001c001c7308 */ /* 0x000ee20000000800 */
[----:B0-----:R-:W-:Y:S01]  /*18810*/  FADD.FTZ R11, R31, R10 ;  /* 0x0000000a1f0b7221 */ /* 0x001fe20000010000 */
[----:B------:R-:W-:-:S06]  /*18820*/  FFMA.FTZ R231, R46, R65, -R12 ;  /* 0x000000412ee77223 */ /* 0x000fcc000001080c */
[----:B------:R-:W0:Y:S01]  /*18830*/  MUFU.EX2 R168, R168 ;  /* 0x000000a800a87308 */ /* 0x000e220000000800 */
[----:B----4-:R-:W-:Y:S01]  /*18840*/  FADD.FTZ R8, R30, R9 ;  /* 0x000000091e087221 */ /* 0x010fe20000010000 */
[----:B------:R-:W-:-:S06]  /*18850*/  FFMA.FTZ R229, R41, R65, -R6 ;  /* 0x0000004129e57223 */ /* 0x000fcc0000010806 */
        /* <DEDUP_REMOVED lines=14> */
[----:B----4-:R-:W-:-:S06]  /*18940*/  FADD.FTZ R8, R169, R8 ;  /* 0x00000008a9087221 */ /* 0x010fcc0000010000 */
[----:B------:R-:W0:Y:S01]  /*18950*/  MUFU.EX2 R231, R231 ;  /* 0x000000e700e77308 */ /* 0x000e220000000800 */
[-C--:B------:R-:W-:Y:S01]  /*18960*/  FFMA.FTZ R228, R49, R65.reuse, -R12 ;  /* 0x0000004131e47223 */ /* 0x080fe2000001080c */
[----:B------:R-:W-:-:S06]  /*18970*/  FFMA.FTZ R205, R44, R65, -R6 ;  /* 0x000000412ccd7223 */ /* 0x000fcc0000010806 */
[----:B------:R-:W4:Y:S01]  /*18980*/  MUFU.EX2 R229, R229 ;  /* 0x000000e500e57308 */ /* 0x000f220000000800 */
[----:B-1----:R-:W-:Y:S01]  /*18990*/  FADD.FTZ R9, R15, R10 ;  /* 0x0000000a0f097221 */ /* 0x002fe20000010000 */
[----:B--2---:R-:W-:-:S06]  /*189a0*/  FADD.FTZ R11, R171, R8 ;  /* 0x00000008ab0b7221 */ /* 0x004fcc0000010000 */
[----:B------:R-:W1:Y:S01]  /*189b0*/  MUFU.EX2 R232, R232 ;  /* 0x000000e800e87308 */ /* 0x000e620000000800 */
[-C--:B------:R-:W-:Y:S01]  /*189c0*/  FFMA.FTZ R186, R50, R65.reuse, -R12 ;  /* 0x0000004132ba7223 */ /* 0x080fe2000001080c */
[----:B------:R-:W-:-:S06]  /*189d0*/  FFMA.FTZ R184, R45, R65, -R6 ;  /* 0x000000412db87223 */ /* 0x000fcc0000010806 */
[----:B------:R-:W2:Y:S01]  /*189e0*/  MUFU.EX2 R230, R230 ;  /* 0x000000e600e67308 */ /* 0x000ea20000000800 */
[----:B---3--:R-:W-:Y:S01]  /*189f0*/  FADD.FTZ R8, R170, R9 ;  /* 0x00000009aa087221 */ /* 0x008fe20000010000 */
[----:B------:R-:W-:-:S06]  /*18a00*/  FADD.FTZ R10, R14, R11 ;  /* 0x0000000b0e0a7221 */ /* 0x000fcc0000010000 */
[----:B------:R-:W3:Y:S01]  /*18a10*/  MUFU.EX2 R227, R227 ;  /* 0x000000e300e37308 */ /* 0x000ee20000000800 */
[-C--:B------:R-:W-:Y:S01]  /*18a20*/  FFMA.FTZ R187, R51, R65.reuse, -R12 ;  /* 0x0000004133bb7223 */ /* 0x080fe2000001080c */
        /* <DEDUP_REMOVED lines=47> */
[----:B------:R-:W-:-:S06]  /*18d20*/  FADD.FTZ R8, R172, R9 ;  /* 0x00000009ac087221 */ /* 0x000fcc0000010000 */
[----:B------:R-:W3:Y:S08]  /*18d30*/  MUFU.EX2 R21, R21 ;  /* 0x0000001500157308 */ /* 0x000ef00000000800 */
[----:B------:R-:W3:Y:S01]  /*18d40*/  MUFU.EX2 R19, R19 ;  /* 0x0000001300137308 */ /* 0x000ee20000000800 */
[----:B0-----:R-:W-:Y:S01]  /*18d50*/  FADD.FTZ R9, R175, R6 ;  /* 0x00000006af097221 */ /* 0x001fe20000010000 */
[----:B----4-:R-:W-:-:S03]  /*18d60*/  FADD.FTZ R11, R173, R8 ;  /* 0x00000008ad0b7221 */ /* 0x010fc60000010000 */
[----:B-1----:R-:W-:Y:S01]  /*18d70*/  FADD.FTZ R6, R20, R9 ;  /* 0x0000000914067221 */ /* 0x002fe20000010000 */
[----:B--2---:R-:W-:Y:S01]  /*18d80*/  FADD.FTZ R8, R18, R11 ;  /* 0x0000000b12087221 */ /* 0x004fe20000010000 */
[----:B------:R-:W-:Y:S01]  /*18d90*/  FMUL.FTZ R25, R7, R66 ;  /* 0x0000004207197220 */ /* 0x000fe20000410000 */
[----:B------:R-:W-:Y:S02]  /*18da0*/  IMAD.U32 R10, RZ, RZ, UR6 ;  /* 0x00000006ff0a7e24 */ /* 0x000fe4000f8e00ff */
[----:B---3--:R-:W-:Y:S01]  /*18db0*/  FADD.FTZ R9, R21, R6 ;  /* 0x0000000615097221 */ /* 0x008fe20000010000 */
[----:B------:R-:W-:Y:S01]  /*18dc0*/  IMAD.U32 R11, RZ, RZ, UR5 ;  /* 0x00000005ff0b7e24 */ /* 0x000fe2000f8e00ff */
[----:B------:R-:W-:Y:S01]  /*18dd0*/  ST.E desc[UR42][R16.64+0x260], R25 ;  /* 0x0002601910007985 */ /* 0x000fe2000c10192a */
[----:B------:R-:W-:-:S03]  /*18de0*/  FADD.FTZ R13, R19, R8 ;  /* 0x00000008130d7221 */ /* 0x000fc60000010000 */
[----:B------:R-:W-:Y:S04]  /*18df0*/  ST.E desc[UR42][R16.64+0x240], R9 ;  /* 0x0002400910007985 */ /* 0x000fe8000c10192a */
[----:B------:R0:W-:Y:S04]  /*18e00*/  ST.E desc[UR42][R16.64+0x244], R13 ;  /* 0x0002440d10007985 */ /* 0x0001e8000c10192a */
[----:B------:R-:W2:Y:S02]  /*18e10*/  LD.E R6, desc[UR42][R10.64] ;  /* 0x0000002a0a067980 */ /* 0x000ea4000c101900 */
[----:B--2---:R-:W-:-:S05]  /*18e20*/  FMUL.FTZ R39, R7, R6 ;  /* 0x0000000607277220 */ /* 0x004fca0000410000 */
[----:B------:R1:W-:Y:S04]  /*18e30*/  ST.E desc[UR42][R10.64], R39 ;  /* 0x000000270a007985 */ /* 0x0003e8000c10192a */
[----:B------:R-:W0:Y:S04]  /*18e40*/  LD.E R136, desc[UR42][R16.64+0x274] ;  /* 0x0002742a10887980 */ /* 0x000e28000c101900 */
[----:B------:R-:W2:Y:S04]  /*18e50*/  LD.E R134, desc[UR42][R16.64+0x270] ;  /* 0x0002702a10867980 */ /* 0x000ea8000c101900 */
[----:B------:R-:W3:Y:S04]  /*18e60*/  LD.E R150, desc[UR42][R16.64+0x454] ;  /* 0x0004542a10967980 */ /* 0x000ee8000c101900 */
[----:B------:R-:W4:Y:S04]  /*18e70*/  LD.E R138, desc[UR42][R16.64+0x280] ;  /* 0x0002802a108a7980 */ /* 0x000f28000c101900 */
        /* <DEDUP_REMOVED lines=58> */
[----:B------:R-:W-:Y:S01]  /*19220*/  ULOP3.LUT UR6, UR4, 0x8, URZ, 0xfc, !UPT ;  /* 0x0000000804067892 */ /* 0x000fe2000f8efc3f */
[C---:B0-----:R-:W-:Y:S01]  /*19230*/  FMUL.FTZ R13, R7.reuse, R136 ;  /* 0x00000088070d7220 */ /* 0x041fe20000410000 */
[----:B--2---:R-:W-:-:S04]  /*19240*/  FMUL.FTZ R9, R7, R134 ;  /* 0x0000008607097220 */ /* 0x004fc80000410000 */
[----:B------:R0:W-:Y:S01]  /*19250*/  ST.E desc[UR42][R16.64+0x274], R13 ;  /* 0x0002740d10007985 */ /* 0x0001e2000c10192a */
[----:B---3--:R-:W-:-:S03]  /*19260*/  FMUL.FTZ R47, R7, R150 ;  /* 0x00000096072f7220 */ /* 0x008fc60000410000 */
[----:B------:R2:W-:Y:S01]  /*19270*/  ST.E desc[UR42][R16.64+0x270], R9 ;  /* 0x0002700910007985 */ /* 0x0005e2000c10192a */
[C---:B----4-:R-:W-:Y:S01]  /*19280*/  FMUL.FTZ R25, R7.reuse, R138 ;  /* 0x0000008a07197220 */ /* 0x050fe20000410000 */
[C---:B-1----:R-:W-:Y:S01]  /*19290*/  FMUL.FTZ R39, R7.reuse, R140 ;  /* 0x0000008c07277220 */ /* 0x042fe20000410000 */
[C---:B------:R-:W-:Y:S01]  /*192a0*/  FMUL.FTZ R41, R7.reuse, R142 ;  /* 0x0000008e07297220 */ /* 0x040fe20000410000 */
[C---:B0-----:R-:W-:Y:S01]  /*192b0*/  FMUL.FTZ R13, R7.reuse, R132 ;  /* 0x00000084070d7220 */ /* 0x041fe20000410000 */
[C---:B--2---:R-:W-:Y:S01]  /*192c0*/  FMUL.FTZ R9, R7.reuse, R148 ;  /* 0x0000009407097220 */ /* 0x044fe20000410000 */
        /* <DEDUP_REMOVED lines=104> */
[----:B------:R-:W-:Y:S02]  /*19950*/  IMAD.U32 R8, RZ, RZ, UR6 ;  /* 0x00000006ff087e24 */ /* 0x000fe4000f8e00ff */
[----:B---3--:R-:W-:Y:S01]  /*19960*/  FMUL.FTZ R13, R7, R24 ;  /* 0x00000018070d7220 */ /* 0x008fe20000410000 */
[----:B0-----:R-:W-:Y:S01]  /*19970*/  IMAD.U32 R9, RZ, RZ, UR5 ;  /* 0x00000005ff097e24 */ /* 0x001fe2000f8e00ff */
        /* <DEDUP_REMOVED lines=8> */
[----:B------:R-:W-:Y:S04]  /*19a00*/  ST.E desc[UR42][R16.64+0x450], R51 ;  /* 0x0004503310007985 */ /* 0x000fe8000c10192a */
[----:B------:R-:W0:Y:S01]  /*19a10*/  LD.E R12, desc[UR42][R8.64] ;  /* 0x0000002a080c7980 */ /* 0x000e22000c101900 */
[----:B------:R-:W-:Y:S01]  /*19a20*/  ULOP3.LUT UR4, UR4, 0xc, URZ, 0xfc, !UPT ;  /* 0x0000000c04047892 */ /* 0x000fe2000f8efc3f */
[----:B------:R-:W-:-:S05]  /*19a30*/  IMAD.U32 R7, RZ, RZ, UR5 ;  /* 0x00000005ff077e24 */ /* 0x000fca000f8e00ff */
[----:B------:R-:W-:Y:S02]  /*19a40*/  IMAD.U32 R6, RZ, RZ, UR4 ;  /* 0x00000004ff067e24 */ /* 0x000fe4000f8e00ff */
[----:B0-----:R-:W-:-:S05]  /*19a50*/  FMUL.FTZ R25, R27, R12 ;  /* 0x0000000c1b197220 */ /* 0x001fca0000410000 */
[----:B------:R0:W-:Y:S04]  /*19a60*/  ST.E desc[UR42][R8.64], R25 ;  /* 0x0000001908007985 */ /* 0x0001e8000c10192a */
[----:B------:R-:W1:Y:S02]  /*19a70*/  LD.E R12, desc[UR42][R6.64] ;  /* 0x0000002a060c7980 */ /* 0x000e64000c101900 */
[----:B-1----:R-:W-:-:S05]  /*19a80*/  FMUL.FTZ R13, R27, R12 ;  /* 0x0000000c1b0d7220 */ /* 0x002fca0000410000 */
[----:B------:R1:W-:Y:S04]  /*19a90*/  ST.E desc[UR42][R6.64], R13 ;  /* 0x0000000d06007985 */ /* 0x0003e8000c10192a */
[----:B------:R-:W2:Y:S04]  /*19aa0*/  LD.E R39, desc[UR42][R16.64+0x45c] ;  /* 0x00045c2a10277980 */ /* 0x000ea8000c101900 */
[----:B------:R-:W0:Y:S04]  /*19ab0*/  LD.E R146, desc[UR42][R16.64+0x27c] ;  /* 0x00027c2a10927980 */ /* 0x000e28000c101900 */
        /* <DEDUP_REMOVED lines=60> */
[C---:B--2---:R-:W-:Y:S01]  /*19e80*/  FMUL.FTZ R49, R27.reuse, R39 ;  /* 0x000000271b317220 */ /* 0x044fe20000410000 */
[----:B0-----:R-:W-:-:S04]  /*19e90*/  FMUL.FTZ R25, R27, R146 ;  /* 0x000000921b197220 */ /* 0x001fc80000410000 */
[----:B------:R-:W-:Y:S01]  /*19ea0*/  ST.E desc[UR42][R16.64+0x45c], R49 ;  /* 0x00045c3110007985 */ /* 0x000fe2000c10192a */
[----:B-1----:R-:W-:-:S03]  /*19eb0*/  FMUL.FTZ R13, R27, R144 ;  /* 0x000000901b0d7220 */ /* 0x002fc60000410000 */
[----:B------:R0:W-:Y:S01]  /*19ec0*/  ST.E desc[UR42][R16.64+0x27c], R25 ;  /* 0x00027c1910007985 */ /* 0x0001e2000c10192a */
[C---:B---3--:R-:W-:Y:S01]  /*19ed0*/  FMUL.FTZ R39, R27.reuse, R148 ;  /* 0x000000941b277220 */ /* 0x048fe20000410000 */
[C---:B----4-:R-:W-:Y:S01]  /*19ee0*/  FMUL.FTZ R41, R27.reuse, R150 ;  /* 0x000000961b297220 */ /* 0x050fe20000410000 */
[C---:B------:R-:W-:Y:S01]  /*19ef0*/  FMUL.FTZ R43, R27.reuse, R43 ;  /* 0x0000002b1b2b7220 */ /* 0x040fe20000410000 */
        /* <DEDUP_REMOVED lines=130> */
[----:B------:R-:W3:Y:S04]  /*1a720*/  LD.E R47, desc[UR42][R16.64+0x278] ;  /* 0x0002782a102f7980 */ /* 0x000ee8000c101900 */
[----:B0-----:R-:W3:Y:S04]  /*1a730*/  LD.E R39, desc[UR42][R16.64+0x27c] ;  /* 0x00027c2a10277980 */ /* 0x001ee8000c101900 */
        /* <DEDUP_REMOVED lines=73> */
[----:B------:R-:W-:Y:S04]  /*1abd0*/  ST.E desc[UR42][R16.64+0x278], R47 ;  /* 0x0002782f10007985 */ /* 0x000fe8000c10192a */
[----:B------:R1:W-:Y:S04]  /*1abe0*/  ST.E desc[UR42][R16.64+0x27c], R39 ;  /* 0x00027c2710007985 */ /* 0x0003e8000c10192a */
        /* <DEDUP_REMOVED lines=169> */
[----:B0-----:R-:W2:Y:S01]  /*1b680*/  LDL R25, [R1+0x88] ;  /* 0x0000880001197983 */ /* 0x001ea20000100800 */
[----:B------:R-:W-:-:S02]  /*1b690*/  IMAD R12, R24, 0xc00, R12 ;  /* 0x00000c00180c7824 */ /* 0x000fc400078e020c */
[----:B-1----:R-:W-:Y:S01]  /*1b6a0*/  IMAD.MOV.U32 R27, RZ, RZ, R13 ;  /* 0x000000ffff1b7224 */ /* 0x002fe200078e000d */
[----:B------:R-:W-:Y:S01]  /*1b6b0*/  F2FP.F16.F32.PACK_AB R160, R37, R160 ;  /* 0x000000a025a0723e */ /* 0x000fe200000000ff */
[C---:B------:R-:W-:Y:S01]  /*1b6c0*/  VIADD R24, R12.reuse, 0x80 ;  /* 0x000000800c187836 */ /* 0x040fe20000000000 */
[----:B------:R-:W-:Y:S01]  /*1b6d0*/  F2FP.F16.F32.PACK_AB R161, R161, R36 ;  /* 0x00000024a1a1723e */ /* 0x000fe200000000ff */
[----:B------:R-:W-:Y:S01]  /*1b6e0*/  VIADD R26, R12, 0x100 ;  /* 0x000001000c1a7836 */ /* 0x000fe20000000000 */
[----:B------:R-:W-:Y:S01]  /*1b6f0*/  R2UR UR15, R27 ;  /* 0x000000001b0f72ca */ /* 0x000fe200000e0000 */
[----:B------:R-:W2:Y:S01]  /*1b700*/  LD.E R36, desc[UR42][R16.64+0x290] ;  /* 0x0002902a10247980 */ /* 0x000ea2000c101900 */
[----:B------:R-:W-:Y:S02]  /*1b710*/  R2UR UR10, R24 ;  /* 0x00000000180a72ca */ /* 0x000fe400000e0000 */
[----:B------:R-:W-:Y:S01]  /*1b720*/  R2UR UR14, R26 ;  /* 0x000000001a0e72ca */ /* 0x000fe200000e0000 */
[----:B------:R-:W2:Y:S01]  /*1b730*/  LD.E R24, desc[UR42][R16.64+0x260] ;  /* 0x0002602a10187980 */ /* 0x000ea2000c101900 */
[----:B------:R-:W-:-:S02]  /*1b740*/  F2FP.F16.F32.PACK_AB R162, R162, R35 ;  /* 0x00000023a2a2723e */ /* 0x000fc400000000ff */
[----:B------:R-:W-:Y:S01]  /*1b750*/  F2FP.F16.F32.PACK_AB R163, R163, R34 ;  /* 0x00000022a3a3723e */ /* 0x000fe200000000ff */
[----:B------:R-:W2:Y:S01]  /*1b760*/  LD.E R35, desc[UR42][R16.64+0x28c] ;  /* 0x00028c2a10237980 */ /* 0x000ea2000c101900 */
[----:B------:R-:W-:Y:S02]  /*1b770*/  F2FP.F16.F32.PACK_AB R164, R164, R33 ;  /* 0x00000021a4a4723e */ /* 0x000fe400000000ff */
[----:B------:R-:W-:Y:S01]  /*1b780*/  F2FP.F16.F32.PACK_AB R165, R165, R32 ;  /* 0x00000020a5a5723e */ /* 0x000fe200000000ff */
[----:B------:R-:W2:Y:S01]  /*1b790*/  LD.E R33, desc[UR42][R16.64+0x284] ;  /* 0x0002842a10217980 */ /* 0x000ea2000c101900 */
[----:B------:R-:W-:Y:S02]  /*1b7a0*/  F2FP.F16.F32.PACK_AB R166, R166, R31 ;  /* 0x0000001fa6a6723e */ /* 0x000fe400000000ff */
[----:B------:R-:W-:Y:S01]  /*1b7b0*/  F2FP.F16.F32.PACK_AB R167, R167, R30 ;  /* 0x0000001ea7a7723e */ /* 0x000fe200000000ff */
[----:B------:R-:W2:Y:S01]  /*1b7c0*/  LD.E R31, desc[UR42][R16.64+0x27c] ;  /* 0x00027c2a101f7980 */ /* 0x000ea2000c101900 */
[----:B------:R-:W-:-:S02]  /*1b7d0*/  F2FP.F16.F32.PACK_AB R168, R168, R29 ;  /* 0x0000001da8a8723e */ /* 0x000fc400000000ff */
[----:B------:R-:W-:Y:S01]  /*1b7e0*/  F2FP.F16.F32.PACK_AB R169, R169, R28 ;  /* 0x0000001ca9a9723e */ /* 0x000fe200000000ff */
[----:B------:R-:W2:Y:S04]  /*1b7f0*/  LD.E R29, desc[UR42][R16.64+0x274] ;  /* 0x0002742a101d7980 */ /* 0x000ea8000c101900 */
        /* <DEDUP_REMOVED lines=8> */
[----:B---3--:R-:W4:Y:S04]  /*1b880*/  LD.E R41, desc[UR42][R16.64+0x2a4] ;  /* 0x0002a42a10297980 */ /* 0x008f28000c101900 */
[----:B------:R-:W4:Y:S04]  /*1b890*/  LD.E R42, desc[UR42][R16.64+0x2a8] ;  /* 0x0002a82a102a7980 */ /* 0x000f28000c101900 */
[----:B--2---:R-:W4:Y:S04]  /*1b8a0*/  LD.E R43, desc[UR42][R16.64+0x2ac] ;  /* 0x0002ac2a102b7980 */ /* 0x004f28000c101900 */
        /* <DEDUP_REMOVED lines=56> */
[----:B------:R-:W-:Y:S01]  /*1bc30*/  ISETP.NE.U32.AND P1, PT, R25, RZ, PT ;  /* 0x000000ff1900720c */ /* 0x000fe20003f25070 */
[----:B------:R-:W-:-:S02]  /*1bc40*/  IMAD.MOV.U32 R25, RZ, RZ, R13 ;  /* 0x000000ffff197224 */ /* 0x000fc400078e000d */
[----:B------:R-:W4:Y:S03]  /*1bc50*/  LD.E R100, desc[UR42][R16.64+0x390] ;  /* 0x0003902a10647980 */ /* 0x000f26000c101900 */
[----:B------:R-:W-:Y:S01]  /*1bc60*/  R2UR UR11, R25 ;  /* 0x00000000190b72ca */ /* 0x000fe200000e0000 */
        /* <DEDUP_REMOVED lines=54> */
[----:B------:R-:W-:-:S02]  /*1bfd0*/  R2UR UR6, R12 ;  /* 0x000000000c0672ca */ /* 0x000fc400000e0000 */
[----:B------:R-:W-:Y:S01]  /*1bfe0*/  R2UR UR7, R13 ;  /* 0x000000000d0772ca */ /* 0x000fe200000e0000 */
[----:B------:R-:W-:Y:S01]  /*1bff0*/  VOTEU.ANY UP0, P1 ;  /* 0x00000000003f7886 */ /* 0x000fe20000800100 */
[----:B----4-:R-:W-:-:S11]  /*1c000*/  WARPGROUP.ARRIVE ;  /* 0x00000000000079c5 */ /* 0x010fd60000000000 */
        /* <DEDUP_REMOVED lines=815> */
[----:B------:R0:W-:Y:S04]  /*1f300*/  STL [R1+0x88], R0 ;  /* 0x0000880001007387 */ /* 0x0001e80000100800 */
[----:B------:R-:W2:Y:S04]  /*1f310*/  LD.E R13, desc[UR42][R16.64+0x260] ;  /* 0x0002602a100d7980 */ /* 0x000ea8000c101900 */
[----:B--2---:R-:W-:Y:S04]  /*1f320*/  ST.E desc[UR42][R16.64+0x260], R13 ;  /* 0x0002600d10007985 */ /* 0x004fe8000c10192a */
[----:B------:R-:W2:Y:S04]  /*1f330*/  LD.E R15, desc[UR42][R10.64] ;  /* 0x0000002a0a0f7980 */ /* 0x000ea8000c101900 */
[----:B--2---:R-:W-:Y:S04]  /*1f340*/  ST.E desc[UR42][R10.64], R15 ;  /* 0x0000000f0a007985 */ /* 0x004fe8000c10192a */
[----:B------:R-:W2:Y:S04]  /*1f350*/  LD.E R19, desc[UR42][R8.64] ;  /* 0x0000002a08137980 */ /* 0x000ea8000c101900 */
[----:B--2---:R1:W-:Y:S04]  /*1f360*/  ST.E desc[UR42][R8.64], R19 ;  /* 0x0000001308007985 */ /* 0x0043e8000c10192a */
[----:B------:R-:W2:Y:S04]  /*1f370*/  LD.E R21, desc[UR42][R6.64] ;  /* 0x0000002a06157980 */ /* 0x000ea8000c101900 */
[----:B--2---:R2:W-:Y:S04]  /*1f380*/  ST.E desc[UR42][R6.64], R21 ;  /* 0x0000001506007985 */ /* 0x0045e8000c10192a */
[----:B0-----:R-:W3:Y:S04]  /*1f390*/  LD.E R0, desc[UR42][R16.64+0x270] ;  /* 0x0002702a10007980 */ /* 0x001ee8000c101900 */
[----:B-1----:R-:W4:Y:S04]  /*1f3a0*/  LD.E R8, desc[UR42][R16.64+0x27c] ;  /* 0x00027c2a10087980 */ /* 0x002f28000c101900 */
[----:B--2---:R-:W2:Y:S04]  /*1f3b0*/  LD.E R6, desc[UR42][R16.64+0x274] ;  /* 0x0002742a10067980 */ /* 0x004ea8000c101900 */
        /* <DEDUP_REMOVED lines=122> */
[----:B--2---:R0:W-:Y:S04]  /*1fb60*/  ST.E desc[UR42][R16.64+0x274], R6 ;  /* 0x0002740610007985 */ /* 0x0041e8000c10192a */
[----:B----4-:R0:W-:Y:S04]  /*1fb70*/  ST.E desc[UR42][R16.64+0x278], R7 ;  /* 0x0002780710007985 */ /* 0x0101e8000c10192a */
        /* <DEDUP_REMOVED lines=129> */
.L_x_3769:
[----:B------:R-:W-:Y:S05]  /*20390*/  BSYNC B0 ;  /* 0x0000000000007941 */ /* 0x000fea0003800000 */
.L_x_3768:
[----:B------:R-:W-:Y:S05]  /*203a0*/  @P0 BRA `(.L_x_3770) ;  /* 0xffffff6000380947 */ /* 0x000fea000383ffff */
[----:B01----:R-:W-:-:S07]  /*203b0*/  IMAD.MOV.U32 R0, RZ, RZ, R5 ;  /* 0x000000ffff007224 */ /* 0x003fce00078e0005 */
.L_x_3753:
[----:B------:R-:W-:-:S13]  /*203c0*/  ISETP.GE.AND P0, PT, R0, R189, PT ;  /* 0x000000bd0000720c */ /* 0x000fda0003f06270 */
[----:B------:R-:W-:Y:S05]  /*203d0*/  @!P0 BRA `(.L_x_3771) ;  /* 0x000000b000888947 */ /* 0x000fea0003800000 */
[----:B------:R0:W5:Y:S02]  /*203e0*/  LDL.64 R2, [R1+0x178] ;  /* 0x0001780001027983 */ /* 0x0001640000100a00 */
.L_x_3798:
        /* <DEDUP_REMOVED lines=21> */
.L_x_3773:
[----:B------:R-:W-:Y:S05]  /*20540*/  BSYNC B0 ;  /* 0x0000000000007941 */ /* 0x000fea0003800000 */
.L_x_3772:
        /* <DEDUP_REMOVED lines=13> */
.L_x_3775:
[----:B------:R-:W-:Y:S05]  /*20620*/  BSYNC B0 ;  /* 0x0000000000007941 */ /* 0x000fea0003800000 */
.L_x_3774:
        /* <DEDUP_REMOVED lines=8> */
.L_x_3777:
[----:B------:R-:W-:Y:S05]  /*206b0*/  BSYNC B0 ;  /* 0x0000000000007941 */ /* 0x000fea0003800000 */
.L_x_3776:
        /* <DEDUP_REMOVED lines=59> */
.L_x_3780:
[----:B------:R-:W-:Y:S05]  /*20a70*/  BSYNC B0 ;  /* 0x0000000000007941 */ /* 0x000fea0003800000 */
.L_x_3779:
        /* <DEDUP_REMOVED lines=10> */
.L_x_3782:
[----:B------:R-:W-:Y:S05]  /*20b20*/  BSYNC B0 ;  /* 0x0000000000007941 */ /* 0x000fea0003800000 */
.L_x_3781:
[----:B------:R-:W-:Y:S04]  /*20b30*/  BSSY B0, `(.L_x_3783) ;  /* 0x0000006000007945 */ /* 0x000fe80003800000 */
[----:B--2---:R-:W-:Y:S05]  /*20b40*/  @P0 BRA `(.L_x_3784) ;  /* 0x0000000000100947 */ /* 0x004fea0003800000 */
[----:B-----5:R-:W-:Y:S01]  /*20b50*/  IMAD R6, R6, 0x8, R8 ;  /* 0x0000000806067824 */ /* 0x020fe200078e0208 */
[----:B------:R-:W-:-:S04]  /*20b60*/  SHF.L.U32 R7, R7, 0x1f, RZ ;  /* 0x0000001f07077819 */ /* 0x000fc800000006ff */
[----:B------:R-:W2:Y:S02]  /*20b70*/  SYNCS.PHASECHK.TRANS64.TRYWAIT P0, [R6+URZ], R7 ;  /* 0x00000007060075a7 */ /* 0x000ea4000800017f */
[----:B--2---:R-:W-:Y:S05]  /*20b80*/  @!P0 BRA `(.L_x_3785) ;  /* 0x000001b4004c8947 */ /* 0x004fea0003800000 */
.L_x_3784:
[----:B------:R-:W-:Y:S05]  /*20b90*/  BSYNC B0 ;  /* 0x0000000000007941 */ /* 0x000fea0003800000 */
.L_x_3783:
        /* <DEDUP_REMOVED lines=210> */
[----:B------:R-:W4:Y:S04]  /*218c0*/  LDL R72, [R1+0x168] ;  /* 0x0001680001487983 */ /* 0x000f280000100800 */
[----:B------:R-:W2:Y:S04]  /*218d0*/  LDL.128 R12, [R1+0x150] ;  /* 0x00015000010c7983 */ /* 0x000ea80000100c00 */
[----:B-1----:R-:W4:Y:S04]  /*218e0*/  LDL.128 R8, [R1+0x140] ;  /* 0x0001400001087983 */ /* 0x002f280000100c00 */
[----:B---3--:R-:W3:Y:S04]  /*218f0*/  LD.E R20, desc[UR42][R6.64] ;  /* 0x0000002a06147980 */ /* 0x008ee8000c101900 */
[----:B------:R-:W4:Y:S01]  /*21900*/  LDL.64 R6, [R1+0x160] ;  /* 0x0001600001067983 */ /* 0x000f220000100a00 */
[----:B--2---:R-:W-:Y:S01]  /*21910*/  ISETP.GE.AND P2, PT, R13, 0x1, PT ;  /* 0x000000010d00780c */ /* 0x004fe20003f46270 */
[----:B------:R-:W-:Y:S01]  /*21920*/  BSSY B0, `(.L_x_3786) ;  /* 0x000009f000007945 */ /* 0x000fe20003800000 */
[-C--:B---3--:R-:W-:Y:S01]  /*21930*/  FMUL.FTZ R75, R29, R20.reuse ;  /* 0x000000141d4b7220 */ /* 0x088fe20000410000 */
[-C--:B------:R-:W-:Y:S01]  /*21940*/  FMUL.FTZ R29, R39, R20.reuse ;  /* 0x00000014271d7220 */ /* 0x080fe20000410000 */
[-C--:B------:R-:W-:Y:S01]  /*21950*/  FMUL.FTZ R39, R55, R20.reuse ;  /* 0x0000001437277220 */ /* 0x080fe20000410000 */
[-C--:B------:R-:W-:Y:S01]  /*21960*/  FMUL.FTZ R5, R24, R20.reuse ;  /* 0x0000001418057220 */ /* 0x080fe20000410000 */
[----:B----4-:R-:W-:Y:S01]  /*21970*/  SHF.R.S32.HI R55, RZ, 0x1f, R74 ;  /* 0x0000001fff377819 */ /* 0x010fe2000001144a */
[-C--:B------:R-:W-:Y:S01]  /*21980*/  FMUL.FTZ R24, R28, R20.reuse ;  /* 0x000000141c187220 */ /* 0x080fe20000410000 */
[-C--:B------:R-:W-:Y:S01]  /*21990*/  FMUL.FTZ R78, R36, R20.reuse ;  /* 0x00000014244e7220 */ /* 0x080fe20000410000 */
        /* <DEDUP_REMOVED lines=9> */
[----:B------:R-:W-:Y:S01]  /*21a30*/  LOP3.LUT R57, R56, 0xffffff80, RZ, 0xc0, !PT ;  /* 0xffffff8038397812 */ /* 0x000fe200078ec0ff */
[-C--:B------:R-:W-:Y:S01]  /*21a40*/  FMUL.FTZ R76, R32, R20.reuse ;  /* 0x00000014204c7220 */ /* 0x080fe20000410000 */
[----:B------:R-:W-:-:S03]  /*21a50*/  FMUL.FTZ R32, R42, R20 ;  /* 0x000000142a207220 */ /* 0x000fc60000410000 */
[----:B------:R-:W-:Y:S02]  /*21a60*/  IMAD.IADD R57, R74, 0x1, -R57 ;  /* 0x000000014a397824 */ /* 0x000fe400078e0a39 */
        /* <DEDUP_REMOVED lines=19> */
[--C-:B------:R-:W-:Y:S01]  /*21ba0*/  SHF.R.S32.HI R60, RZ, 0x2, R62.reuse ;  /* 0x00000002ff3c7819 */ /* 0x100fe2000001143e */
[-C--:B------:R-:W-:Y:S01]  /*21bb0*/  FMUL.FTZ R38, R54, R20.reuse ;  /* 0x0000001436267220 */ /* 0x080fe20000410000 */
[----:B------:R-:W-:Y:S01]  /*21bc0*/  SHF.R.S32.HI R55, RZ, 0x1f, R62 ;  /* 0x0000001fff377819 */ /* 0x000fe2000001143e */
[----:B------:R-:W-:Y:S01]  /*21bd0*/  FMUL.FTZ R54, R61, R20 ;  /* 0x000000143d367220 */ /* 0x000fe20000410000 */
[----:B------:R-:W-:-:S02]  /*21be0*/  LOP3.LUT R61, R59, 0xfffffffc, RZ, 0xc0, !PT ;  /* 0xfffffffc3b3d7812 */ /* 0x000fc400078ec0ff */
[----:B------:R-:W-:Y:S02]  /*21bf0*/  LEA.HI R59, R55, R60, RZ, 0x3 ;  /* 0x0000003c373b7211 */ /* 0x000fe400078f18ff */
[----:B------:R-:W-:Y:S02]  /*21c00*/  SHF.R.S32.HI R55, RZ, 0x7, R56 ;  /* 0x00000007ff377819 */ /* 0x000fe40000011438 */
[----:B------:R-:W-:Y:S01]  /*21c10*/  LEA.HI R58, R58, R57, RZ, 0x5 ;  /* 0x000000393a3a7211 */ /* 0x000fe200078f28ff */
[----:B------:R-:W-:Y:S01]  /*21c20*/  IMAD.IADD R74, R74, 0x1, -R61 ;  /* 0x000000014a4a7824 */ /* 0x000fe200078e0a3d */
[----:B------:R-:W-:Y:S02]  /*21c30*/  LOP3.LUT R61, R59, 0xfffffff8, RZ, 0xc0, !PT ;  /* 0xfffffff83b3d7812 */ /* 0x000fe400078ec0ff */
[----:B------:R-:W-:Y:S02]  /*21c40*/  LEA.HI R56, R56, R55, RZ, 0x1 ;  /* 0x0000003738387211 */ /* 0x000fe400078f08ff */
[----:B------:R-:W-:Y:S01]  /*21c50*/  SHF.R.S32.HI R58, RZ, 0x5, R58 ;  /* 0x00000005ff3a7819 */ /* 0x000fe2000001143a */
[-C--:B------:R-:W-:Y:S01]  /*21c60*/  FMUL.FTZ R79, R44, R20.reuse ;  /* 0x000000142c4f7220 */ /* 0x080fe20000410000 */
[----:B------:R-:W-:Y:S01]  /*21c70*/  FMUL.FTZ R44, R63, R20 ;  /* 0x000000143f2c7220 */ /* 0x000fe20000410000 */
[----:B------:R-:W-:Y:S01]  /*21c80*/  LOP3.LUT R56, R56, 0x3fffffe, RZ, 0xc0, !PT ;  /* 0x03fffffe38387812 */ /* 0x000fe200078ec0ff */
[----:B------:R-:W-:Y:S01]  /*21c90*/  IMAD.IADD R61, R60, 0x1, -R61 ;  /* 0x000000013c3d7824 */ /* 0x000fe200078e0a3d */
[----:B------:R-:W-:Y:S01]  /*21ca0*/  LEA.HI R63, R74, R74, RZ, 0x1 ;  /* 0x0000004a4a3f7211 */ /* 0x000fe200078f08ff */
[----:B------:R-:W-:Y:S01]  /*21cb0*/  IMAD R58, R73, 0x8, R58 ;  /* 0x00000008493a7824 */ /* 0x000fe200078e023a */
[----:B------:R-:W-:Y:S01]  /*21cc0*/  ISETP.NE.AND P1, PT, R6, 0x1, PT ;  /* 0x000000010600780c */ /* 0x000fe20003f25270 */
        /* <DEDUP_REMOVED lines=9> */
[----:B------:R-:W-:Y:S01]  /*21d60*/  FMUL.FTZ R61, R69, R20 ;  /* 0x00000014453d7220 */ /* 0x000fe20000410000 */
[----:B------:R-:W-:-:S03]  /*21d70*/  IMAD.MOV.U32 R63, RZ, RZ, -0x60 ;  /* 0xffffffa0ff3f7424 */ /* 0x000fc600078e00ff */
        /* <DEDUP_REMOVED lines=82> */
.L_x_3789:
[----:B------:R-:W-:-:S13]  /*222a0*/  ISETP.NE.AND P1, PT, R13, 0x1, PT ;  /* 0x000000010d00780c */ /* 0x000fda0003f25270 */
[----:B------:R-:W-:-:S05]  /*222b0*/  @P1 IMAD.HI.U32 R12, R10, R14, RZ ;  /* 0x0000000e0a0c1227 */ /* 0x000fca00078e00ff */
[----:B------:R-:W-:-:S07]  /*222c0*/  @P1 SHF.R.U32.HI R10, RZ, R15, R12 ;  /* 0x0000000fff0a1219 */ /* 0x000fce000001160c */
.L_x_3790:
[----:B------:R-:W-:Y:S05]  /*222d0*/  BSYNC B1 ;  /* 0x0000000000017941 */ /* 0x000fea0003800000 */
.L_x_3788:
[----:B------:R-:W-:-:S05]  /*222e0*/  IMAD R10, R10, R13, R67 ;  /* 0x0000000d0a0a7224 */ /* 0x000fca00078e0243 */
[----:B------:R-:W-:Y:S02]  /*222f0*/  VIMNMX R63, R63, R10, !PT ;  /* 0x0000000a3f3f7248 */ /* 0x000fe40007fe0100 */
[----:B------:R-:W-:-:S07]  /*22300*/  VIADDMNMX R62, R10, R13, R62, PT ;  /* 0x0000000d0a3e7246 */ /* 0x000fce000380013e */
.L_x_3787:
[----:B------:R-:W-:Y:S05]  /*22310*/  BSYNC B0 ;  /* 0x0000000000007941 */ /* 0x000fea0003800000 */
.L_x_3786:
[C---:B------:R-:W-:Y:S01]  /*22320*/  ISETP.GE.AND P1, PT, R65.reuse, 0x9, PT ;  /* 0x000000094100780c */ /* 0x040fe20003f26270 */
[----:B------:R-:W-:Y:S01]  /*22330*/  BSSY B0, `(.L_x_3791) ;  /* 0x0000089000007945 */ /* 0x000fe20003800000 */
[----:B------:R-:W-:Y:S02]  /*22340*/  ISETP.GE.AND P2, PT, R65, 0x2, PT ;  /* 0x000000024100780c */ /* 0x000fe40003f46270 */
[----:B------:R-:W-:Y:S02]  /*22350*/  P2R R69, PR, RZ, 0x2 ;  /* 0x00000002ff457803 */ /* 0x000fe40000000000 */
[----:B------:R-:W-:Y:S02]  /*22360*/  ISETP.GT.AND P1, PT, R63, 0x8, !P1 ;  /* 0x000000083f00780c */ /* 0x000fe40004f24270 */
[----:B------:R-:W-:Y:S02]  /*22370*/  P2R R68, PR, RZ, 0x4 ;  /* 0x00000004ff447803 */ /* 0x000fe40000000000 */
[----:B------:R-:W-:-:S02]  /*22380*/  ISETP.LT.OR P1, PT, R62, 0x9, P1 ;  /* 0x000000093e00780c */ /* 0x000fc40000f21670 */
[----:B------:R-:W-:Y:S02]  /*22390*/  ISETP.GT.AND P2, PT, R63, 0x1, !P2 ;  /* 0x000000013f00780c */ /* 0x000fe40005744270 */
[----:B------:R-:W-:Y:S02]  /*223a0*/  ISETP.GE.AND P3, PT, R65, 0xa, PT ;  /* 0x0000000a4100780c */ /* 0x000fe40003f66270 */
[----:B0-----:R-:W-:Y:S02]  /*223b0*/  FSEL R24, R24, -INF , !P1 ;  /* 0xff80000018187808 */ /* 0x001fe40004800000 */
        /* <DEDUP_REMOVED lines=97> */
[----:B------:R-:W-:Y:S01]  /*229d0*/  ISETP.GE.AND P5, PT, R65, 0x1, PT ;  /* 0x000000014100780c */ /* 0x000fe20003fa6270 */
[----:B------:R-:W0:Y:S03]  /*229e0*/  SHFL.IDX PT, R7, R6, 0x1, 0x1c1f ;  /* 0x003c1f0006077f89 */ /* 0x000e2600000e0000 */
[----:B------:R-:W-:-:S04]  /*229f0*/  ISETP.GT.AND P6, PT, R63, RZ, !P5 ;  /* 0x000000ff3f00720c */ /* 0x000fc80006fc4270 */
[----:B------:R-:W-:-:S04]  /*22a00*/  ISETP.LT.OR P6, PT, R62, 0x1, P6 ;  /* 0x000000013e00780c */ /* 0x000fc800037c1670 */
[----:B------:R-:W-:Y:S02]  /*22a10*/  FSEL R37, R5, -INF , !P6 ;  /* 0xff80000005257808 */ /* 0x000fe40007000000 */
[----:B------:R-:W-:-:S04]  /*22a20*/  ISETP.GE.AND P6, PT, R65, 0x5a, PT ;  /* 0x0000005a4100780c */ /* 0x000fc80003fc6270 */
[----:B------:R-:W-:Y:S02]  /*22a30*/  P2R R65, PR, RZ, 0x40 ;  /* 0x00000040ff417803 */ /* 0x000fe40000000000 */
[----:B------:R-:W-:-:S04]  /*22a40*/  ISETP.GT.AND P6, PT, R63, 0x59, !P6 ;  /* 0x000000593f00780c */ /* 0x000fc800077c4270 */
[----:B------:R-:W-:Y:S01]  /*22a50*/  ISETP.LT.OR P6, PT, R62, 0x5a, P6 ;  /* 0x0000005a3e00780c */ /* 0x000fe200037c1670 */
[--C-:B0-----:R-:W-:Y:S02]  /*22a60*/  IMAD.IADD R66, R66, 0x1, R7.reuse ;  /* 0x0000000142427824 */ /* 0x101fe400078e0207 */
[----:B------:R-:W-:Y:S01]  /*22a70*/  IMAD.IADD R63, R64, 0x1, R7 ;  /* 0x00000001403f7824 */ /* 0x000fe200078e0207 */
        /* <DEDUP_REMOVED lines=13> */
.L_x_3794:
[----:B------:R-:W-:-:S13]  /*22b50*/  ISETP.NE.AND P6, PT, R13, 0x1, PT ;  /* 0x000000010d00780c */ /* 0x000fda0003fc5270 */
[----:B------:R-:W-:-:S05]  /*22b60*/  @P6 IMAD.HI.U32 R14, R8, R14, RZ ;  /* 0x0000000e080e6227 */ /* 0x000fca00078e00ff */
[----:B------:R-:W-:-:S07]  /*22b70*/  @P6 SHF.R.U32.HI R8, RZ, R15, R14 ;  /* 0x0000000fff086219 */ /* 0x000fce000001160e */
.L_x_3795:
[----:B------:R-:W-:Y:S05]  /*22b80*/  BSYNC B1 ;  /* 0x0000000000017941 */ /* 0x000fea0003800000 */
.L_x_3793:
[----:B------:R-:W-:-:S05]  /*22b90*/  IMAD R8, R8, R13, R67 ;  /* 0x0000000d08087224 */ /* 0x000fca00078e0243 */
[----:B------:R-:W-:Y:S02]  /*22ba0*/  VIADDMNMX R66, R8, R13, R66, PT ;  /* 0x0000000d08427246 */ /* 0x000fe40003800142 */
[----:B------:R-:W-:-:S07]  /*22bb0*/  VIMNMX R63, R63, R8, !PT ;  /* 0x000000083f3f7248 */ /* 0x000fce0007fe0100 */
.L_x_3792:
[----:B------:R-:W-:Y:S05]  /*22bc0*/  BSYNC B0 ;  /* 0x0000000000007941 */ /* 0x000fea0003800000 */
.L_x_3791:
[----:B------:R-:W2:Y:S01]  /*22bd0*/  LD.E.64 R6, desc[UR42][R16.64+0x230] ;  /* 0x0002302a10067980 */ /* 0x000ea2000c101b00 */
[----:B------:R-:W-:Y:S02]  /*22be0*/  ISETP.GT.AND P5, PT, R63, RZ, !P5 ;  /* 0x000000ff3f00720c */ /* 0x000fe40006fa4270 */
[----:B------:R-:W-:Y:S01]  /*22bf0*/  ISETP.NE.AND P6, PT, R74, RZ, PT ;  /* 0x000000ff4a00720c */ /* 0x000fe20003fc5270 */
[----:B------:R-:W3:Y:S01]  /*22c00*/  LD.E R64, desc[UR42][R16.64+0x250] ;  /* 0x0002502a10407980 */ /* 0x000ee2000c101900 */
        /* <DEDUP_REMOVED lines=99> */
[----:B------:R-:W-:-:S05]  /*23240*/  FMNMX.FTZ R31, R5, R30, !PT ;  /* 0x0000001e051f7209 */ /* 0x000fca0007810000 */
[----:B------:R-:W0:Y:S01]  /*23250*/  SHFL.BFLY PT, R30, R31, 0x2, 0x1f ;  /* 0x0c401f001f1e7f89 */ /* 0x000e2200000e0000 */
[----:B------:R-:W-:-:S04]  /*23260*/  FMNMX.FTZ R9, R14, R7, !PT ;  /* 0x000000070e097209 */ /* 0x000fc80007810000 */
[----:B------:R-:W-:Y:S02]  /*23270*/  FMNMX.FTZ R9, R62, R9, !PT ;  /* 0x000000093e097209 */ /* 0x000fe40007810000 */
[----:B0-----:R-:W-:Y:S02]  /*23280*/  FMNMX.FTZ R29, R31, R30, !PT ;  /* 0x0000001e1f1d7209 */ /* 0x001fe40007810000 */
[----:B------:R-:W-:-:S04]  /*23290*/  FMNMX.FTZ R30, R26, R9, !PT ;  /* 0x000000091a1e7209 */ /* 0x000fc80007810000 */
[----:B------:R-:W-:Y:S01]  /*232a0*/  FMNMX.FTZ R9, R61, R30, !PT ;  /* 0x0000001e3d097209 */ /* 0x000fe20007810000 */
[----:B------:R-:W0:Y:S03]  /*232b0*/  SHFL.BFLY PT, R32, R29, 0x1, 0x1f ;  /* 0x0c201f001d207f89 */ /* 0x000e2600000e0000 */
[----:B------:R-:W-:-:S04]  /*232c0*/  FMNMX.FTZ R9, R28, R9, !PT ;  /* 0x000000091c097209 */ /* 0x000fc80007810000 */
[----:B------:R-:W-:-:S04]  /*232d0*/  FMNMX.FTZ R30, R60, R9, !PT ;  /* 0x000000093c1e7209 */ /* 0x000fc80007810000 */
[----:B------:R-:W-:-:S04]  /*232e0*/  FMNMX.FTZ R30, R15, R30, !PT ;  /* 0x0000001e0f1e7209 */ /* 0x000fc80007810000 */
[----:B------:R-:W-:-:S04]  /*232f0*/  FMNMX.FTZ R30, R59, R30, !PT ;  /* 0x0000001e3b1e7209 */ /* 0x000fc80007810000 */
[----:B------:R-:W-:-:S04]  /*23300*/  FMNMX.FTZ R30, R19, R30, !PT ;  /* 0x0000001e131e7209 */ /* 0x000fc80007810000 */
[----:B------:R-:W-:Y:S02]  /*23310*/  FMNMX.FTZ R30, R27, R30, !PT ;  /* 0x0000001e1b1e7209 */ /* 0x000fe40007810000 */
[----:B0-----:R-:W-:Y:S02]  /*23320*/  FMNMX.FTZ R33, R29, R32, !PT ;  /* 0x000000201d217209 */ /* 0x001fe40007810000 */
[----:B------:R-:W-:-:S04]  /*23330*/  FMNMX.FTZ R29, R25, R30, !PT ;  /* 0x0000001e191d7209 */ /* 0x000fc80007810000 */
[----:B------:R-:W-:-:S04]  /*23340*/  FMNMX.FTZ R29, R8, R29, !PT ;  /* 0x0000001d081d7209 */ /* 0x000fc80007810000 */
[----:B------:R-:W-:-:S04]  /*23350*/  FMNMX.FTZ R30, R18, R29, !PT ;  /* 0x0000001d121e7209 */ /* 0x000fc80007810000 */
[----:B------:R-:W-:-:S04]  /*23360*/  FMNMX.FTZ R29, R13, R30, !PT ;  /* 0x0000001e0d1d7209 */ /* 0x000fc80007810000 */
[----:B------:R-:W-:-:S04]  /*23370*/  FMNMX.FTZ R30, R38, R29, !PT ;  /* 0x0000001d261e7209 */ /* 0x000fc80007810000 */
[----:B------:R-:W-:-:S04]  /*23380*/  FMNMX.FTZ R29, R39, R30, !PT ;  /* 0x0000001e271d7209 */ /* 0x000fc80007810000 */
[----:B------:R-:W-:Y:S02]  /*23390*/  FMNMX.FTZ R30, R42, R29, !PT ;  /* 0x0000001d2a1e7209 */ /* 0x000fe40007810000 */
[C---:B------:R-:W-:Y:S02]  /*233a0*/  ISETP.LT.OR P1, PT, R66.reuse, 0x4a, P1 ;  /* 0x0000004a4200780c */ /* 0x040fe40000f21670 */
[----:B------:R-:W-:Y:S02]  /*233b0*/  FMNMX.FTZ R29, R43, R30, !PT ;  /* 0x0000001e2b1d7209 */ /* 0x000fe40007810000 */
[----:B------:R-:W-:Y:S02]  /*233c0*/  ISETP.GT.AND P3, PT, R63, 0x51, !P3 ;  /* 0x000000513f00780c */ /* 0x000fe40005f64270 */
[----:B------:R-:W-:Y:S02]  /*233d0*/  ISETP.LT.OR P2, PT, R66, 0x51, P2 ;  /* 0x000000514200780c */ /* 0x000fe40001741670 */
[----:B------:R-:W-:-:S02]  /*233e0*/  FSEL R65, R44, -INF , !P1 ;  /* 0xff8000002c417808 */ /* 0x000fc40004800000 */
[----:B------:R-:W-:Y:S02]  /*233f0*/  FMNMX.FTZ R30, R46, R29, !PT ;  /* 0x0000001d2e1e7209 */ /* 0x000fe40007810000 */
[----:B------:R-:W-:Y:S01]  /*23400*/  ISETP.GT.AND P4, PT, R63, 0x58, !P4 ;  /* 0x000000583f00780c */ /* 0x000fe20006784270 */
[----:B------:R3:W-:Y:S01]  /*23410*/  ST.E desc[UR42][R16.64+0x230], R31 ;  /* 0x0002301f10007985 */ /* 0x0007e2000c10192a */
[----:B------:R-:W-:Y:S02]  /*23420*/  ISETP.LT.OR P3, PT, R66, 0x52, P3 ;  /* 0x000000524200780c */ /* 0x000fe40001f61670 */
[----:B------:R-:W-:Y:S01]  /*23430*/  FSEL R55, R55, -INF , !P2 ;  /* 0xff80000037377808 */ /* 0x000fe20005000000 */
[----:B------:R-:W2:Y:S01]  /*23440*/  LD.E R44, desc[UR42][R16.64+0x260] ;  /* 0x0002602a102c7980 */ /* 0x000ea2000c101900 */
[----:B------:R-:W-:Y:S02]  /*23450*/  FMNMX.FTZ R30, R65, R30, !PT ;  /* 0x0000001e411e7209 */ /* 0x000fe40007810000 */
[----:B------:R-:W-:-:S02]  /*23460*/  ISETP.GT.AND P1, PT, R63, 0x59, !P6 ;  /* 0x000000593f00780c */ /* 0x000fc40007724270 */
[----:B------:R-:W-:Y:S02]  /*23470*/  ISETP.LT.OR P4, PT, R66, 0x59, P4 ;  /* 0x000000594200780c */ /* 0x000fe40002781670 */
[----:B------:R-:W-:Y:S02]  /*23480*/  FSEL R63, R56, -INF , !P3 ;  /* 0xff800000383f7808 */ /* 0x000fe40005800000 */
[----:B------:R-:W-:Y:S01]  /*23490*/  FMNMX.FTZ R30, R55, R30, !PT ;  /* 0x0000001e371e7209 */ /* 0x000fe20007810000 */
[----:B------:R-:W-:Y:S01]  /*234a0*/  ST.E desc[UR42][R16.64+0x230], R33 ;  /* 0x0002302110007985 */ /* 0x000fe2000c10192a */
[----:B------:R-:W-:Y:S02]  /*234b0*/  ISETP.LT.OR P1, PT, R66, 0x5a, P1 ;  /* 0x0000005a4200780c */ /* 0x000fe40000f21670 */
[----:B------:R-:W-:Y:S01]  /*234c0*/  FSEL R57, R57, -INF , !P4 ;  /* 0xff80000039397808 */ /* 0x000fe20006000000 */
[----:B------:R-:W3:Y:S01]  /*234d0*/  LD.E R9, desc[UR42][R16.64+0x230] ;  /* 0x0002302a10097980 */ /* 0x000ee2000c101900 */
[----:B------:R-:W-:-:S02]  /*234e0*/  FMNMX.FTZ R30, R63, R30, !PT ;  /* 0x0000001e3f1e7209 */ /* 0x000fc40007810000 */
[----:B------:R-:W-:Y:S01]  /*234f0*/  FSEL R67, R20, -INF , !P1 ;  /* 0xff80000014437808 */ /* 0x000fe20004800000 */
[----:B------:R-:W4:Y:S01]  /*23500*/  LD.E R56, desc[UR42][R16.64+0x244] ;  /* 0x0002442a10387980 */ /* 0x000f22000c101900 */
[----:B------:R-:W-:-:S03]  /*23510*/  FMNMX.FTZ R30, R57, R30, !PT ;  /* 0x0000001e391e7209 */ /* 0x000fc60007810000 */
[----:B------:R-:W5:Y:S01]  /*23520*/  LD.E R20, desc[UR42][R16.64+0x240] ;  /* 0x0002402a10147980 */ /* 0x000f62000c101900 */
[----:B------:R-:W-:-:S05]  /*23530*/  FMNMX.FTZ R29, R67, R30, !PT ;  /* 0x0000001e431d7209 */ /* 0x000fca0007810000 */
[----:B------:R-:W-:Y:S04]  /*23540*/  ST.E desc[UR42][R16.64+0x234], R29 ;  /* 0x0002341d10007985 */ /* 0x000fe8000c10192a */
[----:B------:R-:W2:Y:S01]  /*23550*/  LD.E R30, desc[UR42][R16.64+0x234] ;  /* 0x0002342a101e7980 */ /* 0x000ea2000c101900 */
[----:B------:R-:W-:-:S04]  /*23560*/  UIADD3 UR4, UP0, UR37, 0x260, URZ ;  /* 0x0000026025047890 */ /* 0x000fc8000ff1e03f */
[----:B------:R-:W-:Y:S02]  /*23570*/  ULOP3.LUT UR6, UR4, 0x4, URZ, 0xfc, !UPT ;  /* 0x0000000404067892 */ /* 0x000fe4000f8efc3f */
[----:B------:R-:W-:Y:S01]  /*23580*/  UIADD3.X UR5, URZ, UR36, URZ, UP0, !UPT ;  /* 0x000000243f057290 */ /* 0x000fe200087fe43f */
[C---:B---3--:R-:W-:Y:S01]  /*23590*/  FMUL.FTZ R31, R9.reuse, R64 ;  /* 0x00000040091f7220 */ /* 0x048fe20000410000 */
[----:B------:R-:W-:-:S04]  /*235a0*/  FSETP.NEU.FTZ.AND P1, PT, R9, -INF , PT ;  /* 0xff8000000900780b */ /* 0x000fc80003f3d000 */
[----:B------:R-:W-:-:S05]  /*235b0*/  FSEL R31, R31, RZ, P1 ;  /* 0x000000ff1f1f7208 */ /* 0x000fca0000800000 */
[-CC-:B------:R-:W-:Y:S01]  /*235c0*/  FFMA.FTZ R160, R37, R64.reuse, -R31.reuse ;  /* 0x0000004025a07223 */ /* 0x180fe2000001081f */
[-CC-:B------:R-:W-:Y:S02]  /*235d0*/  FFMA.FTZ R37, R21, R64.reuse, -R31.reuse ;  /* 0x0000004015257223 */ /* 0x180fe4000001081f */
[----:B--2---:R-:W0:Y:S01]  /*235e0*/  SHFL.BFLY PT, R21, R30, 0x2, 0x1f ;  /* 0x0c401f001e157f89 */ /* 0x004e2200000e0000 */
[----:B------:R-:W-:Y:S01]  /*235f0*/  FFMA.FTZ R36, R24, R64, -R31 ;  /* 0x0000004018247223 */ /* 0x000fe2000001081f */
[----:B0-----:R-:W-:-:S05]  /*23600*/  FMNMX.FTZ R21, R30, R21, !PT ;  /* 0x000000151e157209 */ /* 0x001fca0007810000 */
[----:B------:R-:W0:Y:S01]  /*23610*/  SHFL.BFLY PT, R24, R21, 0x1, 0x1f ;  /* 0x0c201f0015187f89 */ /* 0x000e2200000e0000 */
[-CC-:B------:R-:W-:Y:S01]  /*23620*/  FFMA.FTZ R168, R41, R64.reuse, -R31.reuse ;  /* 0x0000004029a87223 */ /* 0x180fe2000001081f */
[----:B------:R-:W-:Y:S01]  /*23630*/  FSEL R9, R9, RZ, P1 ;  /* 0x000000ff09097208 */ /* 0x000fe20000800000 */
[----:B------:R-:W-:-:S04]  /*23640*/  FFMA.FTZ R172, R11, R64, -R31 ;  /* 0x000000400bac7223 */ /* 0x000fc8000001081f */
[----:B------:R-:W-:Y:S01]  /*23650*/  FADD.FTZ R9, R6, -R9 ;  /* 0x8000000906097221 */ /* 0x000fe20000010000 */
[-CC-:B------:R-:W-:Y:S01]  /*23660*/  FFMA.FTZ R162, R75, R64.reuse, -R31.reuse ;  /* 0x000000404ba27223 */ /* 0x180fe2000001081f */
[-CC-:B------:R-:W-:Y:S01]  /*23670*/  FFMA.FTZ R35, R76, R64.reuse, -R31.reuse ;  /* 0x000000404c237223 */ /* 0x180fe2000001081f */
[----:B------:R-:W-:Y:S01]  /*23680*/  FFMA.FTZ R164, R77, R64, -R31 ;  /* 0x000000404da47223 */ /* 0x000fe2000001081f */
[----:B0-----:R-:W-:-:S04]  /*23690*/  FMNMX.FTZ R41, R21, R24, !PT ;  /* 0x0000001815297209 */ /* 0x001fc80007810000 */
[C---:B------:R-:W-:Y:S01]  /*236a0*/  FSETP.NEU.FTZ.AND P1, PT, R41.reuse, -INF , PT ;  /* 0xff8000002900780b */ /* 0x040fe20003f3d000 */
[----:B------:R-:W-:-:S03]  /*236b0*/  FMUL.FTZ R11, R41, R64 ;  /* 0x00000040290b7220 */ /* 0x000fc60000410000 */
[----:B------:R-:W-:Y:S02]  /*236c0*/  FSEL R6, R41, RZ, P1 ;  /* 0x000000ff29067208 */ /* 0x000fe40000800000 */
[----:B------:R-:W-:Y:S01]  /*236d0*/  FSEL R11, R11, RZ, P1 ;  /* 0x000000ff0b0b7208 */ /* 0x000fe20000800000 */
[-CC-:B------:R-:W-:Y:S01]  /*236e0*/  FFMA.FTZ R34, R78, R64.reuse, -R31.reuse ;  /* 0x000000404e227223 */ /* 0x180fe2000001081f */
[-CC-:B------:R-:W-:Y:S01]  /*236f0*/  FFMA.FTZ R166, R58, R64.reuse, -R31.reuse ;  /* 0x000000403aa67223 */ /* 0x180fe2000001081f */
[----:B------:R-:W-:Y:S01]  /*23700*/  FADD.FTZ R7, R7, -R6 ;  /* 0x8000000607077221 */ /* 0x000fe20000010000 */
        /* <DEDUP_REMOVED lines=14> */
[-C--:B------:R-:W-:Y:S01]  /*237f0*/  FMUL.FTZ R9, R9, R64.reuse ;  /* 0x0000004009097220 */ /* 0x080fe20000410000 */
[-CC-:B------:R-:W-:Y:S01]  /*23800*/  FFMA.FTZ R31, R14, R64.reuse, -R11.reuse ;  /* 0x000000400e1f7223 */ /* 0x180fe2000001080b */
[----:B------:R-:W-:Y:S01]  /*23810*/  FMUL.FTZ R7, R64, R7 ;  /* 0x0000000740077220 */ /* 0x000fe20000410000 */
[-CC-:B------:R-:W-:Y:S01]  /*23820*/  FFMA.FTZ R161, R62, R64.reuse, -R11.reuse ;  /* 0x000000403ea17223 */ /* 0x180fe2000001080b */
[----:B------:R-:W-:Y:S01]  /*23830*/  MUFU.EX2 R160, R160 ;  /* 0x000000a000a07308 */ /* 0x000fe20000000800 */
[----:B------:R-:W-:-:S07]  /*23840*/  FFMA.FTZ R30, R26, R64, -R11 ;  /* 0x000000401a1e7223 */ /* 0x000fce000001080b */
[----:B------:R-:W5:Y:S01]  /*23850*/  MUFU.EX2 R9, R9 ;  /* 0x0000000900097308 */ /* 0x000f620000000800 */
[----:B------:R-:W-:-:S07]  /*23860*/  FFMA.FTZ R163, R61, R64, -R11 ;  /* 0x000000403da37223 */ /* 0x000fce000001080b */
[----:B------:R-:W-:Y:S08]  /*23870*/  MUFU.EX2 R31, R31 ;  /* 0x0000001f001f7308 */ /* 0x000ff00000000800 */
[----:B------:R-:W4:Y:S01]  /*23880*/  MUFU.EX2 R12, R7 ;  /* 0x00000007000c7308 */ /* 0x000f220000000800 */
[----:B------:R-:W-:-:S07]  /*23890*/  FFMA.FTZ R29, R28, R64, -R11 ;  /* 0x000000401c1d7223 */ /* 0x000fce000001080b */
[----:B------:R-:W0:Y:S08]  /*238a0*/  MUFU.EX2 R37, R37 ;  /* 0x0000002500257308 */ /* 0x000e300000000800 */
[----:B------:R-:W1:Y:S01]  /*238b0*/  MUFU.EX2 R161, R161 ;  /* 0x000000a100a17308 */ /* 0x000e620000000800 */
[----:B------:R-:W-:-:S07]  /*238c0*/  FFMA.FTZ R165, R60, R64, -R11 ;  /* 0x000000403ca57223 */ /* 0x000fce000001080b */
[----:B------:R-:W2:Y:S08]  /*238d0*/  MUFU.EX2 R36, R36 ;  /* 0x0000002400247308 */ /* 0x000eb00000000800 */
[----:B------:R-:W3:Y:S01]  /*238e0*/  MUFU.EX2 R30, R30 ;  /* 0x0000001e001e7308 */ /* 0x000ee20000000800 */
[----:B-----5:R-:W-:Y:S01]  /*238f0*/  FFMA.FTZ R20, R9, R20, R160 ;  /* 0x0000001409147223 */ /* 0x020fe200000100a0 */
[----:B----4-:R-:W-:-:S06]  /*23900*/  FFMA.FTZ R56, R12, R56, R31 ;  /* 0x000000380c387223 */ /* 0x010fcc000001001f */
        /* <DEDUP_REMOVED lines=101> */
[----:B-----5:R-:W-:-:S03]  /*23f60*/  FADD.FTZ R6, R20, R11 ;  /* 0x0000000b14067221 */ /* 0x020fc60000010000 */
[----:B0-----:R-:W-:Y:S01]  /*23f70*/  FADD.FTZ R8, R172, R7 ;  /* 0x00000007ac087221 */ /* 0x001fe20000010000 */
[----:B-1----:R-:W-:Y:S01]  /*23f80*/  FADD.FTZ R7, R5, R6 ;  /* 0x0000000605077221 */ /* 0x002fe20000010000 */
[----:B------:R-:W-:Y:S01]  /*23f90*/  FMUL.FTZ R25, R9, R44 ;  /* 0x0000002c09197220 */ /* 0x000fe20000410000 */
[----:B------:R-:W-:Y:S02]  /*23fa0*/  IMAD.U32 R10, RZ, RZ, UR6 ;  /* 0x00000006ff0a7e24 */ /* 0x000fe4000f8e00ff */
[----:B--2---:R-:W-:Y:S01]  /*23fb0*/  FADD.FTZ R13, R21, R8 ;  /* 0x00000008150d7221 */ /* 0x004fe20000010000 */
[----:B------:R-:W-:Y:S01]  /*23fc0*/  IMAD.U32 R11, RZ, RZ, UR5 ;  /* 0x00000005ff0b7e24 */ /* 0x000fe2000f8e00ff */
[----:B------:R-:W-:Y:S01]  /*23fd0*/  ST.E desc[UR42][R16.64+0x234], R41 ;  /* 0x0002342910007985 */ /* 0x000fe2000c10192a */
[----:B---3--:R-:W-:-:S03]  /*23fe0*/  FADD.FTZ R7, R18, R7 ;  /* 0x0000000712077221 */ /* 0x008fc60000010000 */
[----:B------:R0:W-:Y:S04]  /*23ff0*/  ST.E desc[UR42][R16.64+0x240], R13 ;  /* 0x0002400d10007985 */ /* 0x0001e8000c10192a */
[----:B------:R1:W-:Y:S04]  /*24000*/  ST.E desc[UR42][R16.64+0x244], R7 ;  /* 0x0002440710007985 */ /* 0x0003e8000c10192a */
[----:B------:R2:W-:Y:S04]  /*24010*/  ST.E desc[UR42][R16.64+0x260], R25 ;  /* 0x0002601910007985 */ /* 0x0005e8000c10192a */
[----:B------:R-:W3:Y:S02]  /*24020*/  LD.E R6, desc[UR42][R10.64] ;  /* 0x0000002a0a067980 */ /* 0x000ee4000c101900 */
[----:B---3--:R-:W-:-:S05]  /*24030*/  FMUL.FTZ R27, R9, R6 ;  /* 0x00000006091b7220 */ /* 0x008fca0000410000 */
[----:B------:R3:W-:Y:S04]  /*24040*/  ST.E desc[UR42][R10.64], R27 ;  /* 0x0000001b0a007985 */ /* 0x0007e8000c10192a */
[----:B------:R-:W0:Y:S04]  /*24050*/  LD.E R134, desc[UR42][R16.64+0x274] ;  /* 0x0002742a10867980 */ /* 0x000e28000c101900 */
[----:B------:R-:W4:Y:S04]  /*24060*/  LD.E R232, desc[UR42][R16.64+0x454] ;  /* 0x0004542a10e87980 */ /* 0x000f28000c101900 */
[----:B------:R-:W1:Y:S04]  /*24070*/  LD.E R132, desc[UR42][R16.64+0x270] ;  /* 0x0002702a10847980 */ /* 0x000e68000c101900 */
[----:B------:R-:W2:Y:S04]  /*24080*/  LD.E R136, desc[UR42][R16.64+0x280] ;  /* 0x0002802a10887980 */ /* 0x000ea8000c101900 */
[----:B------:R-:W3:Y:S04]  /*24090*/  LD.E R138, desc[UR42][R16.64+0x284] ;  /* 0x0002842a108a7980 */ /* 0x000ee8000c101900 */
        /* <DEDUP_REMOVED lines=59> */
[----:B----4-:R-:W-:-:S04]  /*24450*/  FMUL.FTZ R45, R9, R232 ;  /* 0x000000e8092d7220 */ /* 0x010fc80000410000 */
[----:B------:R0:W-:Y:S01]  /*24460*/  ST.E desc[UR42][R16.64+0x274], R13 ;  /* 0x0002740d10007985 */ /* 0x0001e2000c10192a */
[C---:B-1----:R-:W-:Y:S01]  /*24470*/  FMUL.FTZ R7, R9.reuse, R132 ;  /* 0x0000008409077220 */ /* 0x042fe20000410000 */
[C---:B--2---:R-:W-:Y:S01]  /*24480*/  FMUL.FTZ R25, R9.reuse, R136 ;  /* 0x0000008809197220 */ /* 0x044fe20000410000 */
[C---:B---3--:R-:W-:Y:S01]  /*24490*/  FMUL.FTZ R27, R9.reuse, R138 ;  /* 0x0000008a091b7220 */ /* 0x048fe20000410000 */
[C---:B-----5:R-:W-:Y:S01]  /*244a0*/  FMUL.FTZ R39, R9.reuse, R140 ;  /* 0x0000008c09277220 */ /* 0x060fe20000410000 */
[C---:B0-----:R-:W-:Y:S01]  /*244b0*/  FMUL.FTZ R13, R9.reuse, R148 ;  /* 0x00000094090d7220 */ /* 0x041fe20000410000 */
        /* <DEDUP_REMOVED lines=8> */
[C---:B-1----:R-:W-:Y:S01]  /*24540*/  FMUL.FTZ R7, R9.reuse, R146 ;  /* 0x0000009209077220 */ /* 0x042fe20000410000 */
[C---:B------:R-:W-:Y:S02]  /*24550*/  FMUL.FTZ R47, R9.reuse, R130 ;  /* 0x00000082092f7220 */ /* 0x040fe40000410000 */
        /* <DEDUP_REMOVED lines=95> */
[----:B------:R-:W-:Y:S02]  /*24b50*/  IMAD.U32 R8, RZ, RZ, UR6 ;  /* 0x00000006ff087e24 */ /* 0x000fe4000f8e00ff */
[----:B0-----:R-:W-:Y:S01]  /*24b60*/  FMUL.FTZ R13, R9, R26 ;  /* 0x0000001a090d7220 */ /* 0x001fe20000410000 */
[----:B------:R-:W-:Y:S01]  /*24b70*/  IMAD.U32 R9, RZ, RZ, UR5 ;  /* 0x00000005ff097e24 */ /* 0x000fe2000f8e00ff */
        /* <DEDUP_REMOVED lines=8> */
[----:B------:R-:W-:Y:S04]  /*24c00*/  ST.E desc[UR42][R16.64+0x444], R47 ;  /* 0x0004442f10007985 */ /* 0x000fe8000c10192a */
[----:B------:R2:W-:Y:S04]  /*24c10*/  ST.E desc[UR42][R16.64+0x450], R49 ;  /* 0x0004503110007985 */ /* 0x0005e8000c10192a */
[----:B0-----:R-:W3:Y:S01]  /*24c20*/  LD.E R25, desc[UR42][R8.64] ;  /* 0x0000002a08197980 */ /* 0x001ee2000c101900 */
[----:B------:R-:W-:Y:S01]  /*24c30*/  ULOP3.LUT UR4, UR4, 0xc, URZ, 0xfc, !UPT ;  /* 0x0000000c04047892 */ /* 0x000fe2000f8efc3f */
[----:B------:R-:W-:-:S05]  /*24c40*/  IMAD.U32 R7, RZ, RZ, UR5 ;  /* 0x00000005ff077e24 */ /* 0x000fca000f8e00ff */
[----:B------:R-:W-:Y:S02]  /*24c50*/  IMAD.U32 R6, RZ, RZ, UR4 ;  /* 0x00000004ff067e24 */ /* 0x000fe4000f8e00ff */
[----:B---3--:R-:W-:-:S05]  /*24c60*/  FMUL.FTZ R25, R12, R25 ;  /* 0x000000190c197220 */ /* 0x008fca0000410000 */
[----:B------:R0:W-:Y:S04]  /*24c70*/  ST.E desc[UR42][R8.64], R25 ;  /* 0x0000001908007985 */ /* 0x0001e8000c10192a */
[----:B-1----:R-:W3:Y:S01]  /*24c80*/  LD.E R27, desc[UR42][R6.64] ;  /* 0x0000002a061b7980 */ /* 0x002ee2000c101900 */
[----:B------:R-:W1:Y:S01]  /*24c90*/  S2R R232, SR_TID.X ;  /* 0x0000000000e87919 */ /* 0x000e620000002100 */
[----:B---3--:R-:W-:-:S05]  /*24ca0*/  FMUL.FTZ R27, R12, R27 ;  /* 0x0000001b0c1b7220 */ /* 0x008fca0000410000 */
[----:B------:R3:W-:Y:S04]  /*24cb0*/  ST.E desc[UR42][R6.64], R27 ;  /* 0x0000001b06007985 */ /* 0x0007e8000c10192a */
        /* <DEDUP_REMOVED lines=60> */
[----:B0-----:R-:W2:Y:S04]  /*25080*/  LD.E R25, desc[UR42][R16.64+0x44c] ;  /* 0x00044c2a10197980 */ /* 0x001ea8000c101900 */
[----:B---3--:R-:W3:Y:S01]  /*25090*/  LD.E R27, desc[UR42][R16.64+0x458] ;  /* 0x0004582a101b7980 */ /* 0x008ee2000c101900 */
[----:B-1----:R-:W-:Y:S01]  /*250a0*/  SHF.R.U32.HI R232, RZ, 0x7, R232 ;  /* 0x00000007ffe87819 */ /* 0x002fe200000116e8 */
[C---:B----4-:R-:W-:Y:S01]  /*250b0*/  FMUL.FTZ R51, R12.reuse, R51 ;  /* 0x000000330c337220 */ /* 0x050fe20000410000 */
[----:B-----5:R-:W-:-:S04]  /*250c0*/  FMUL.FTZ R26, R12, R26 ;  /* 0x0000001a0c1a7220 */ /* 0x020fc80000410000 */
        /* <DEDUP_REMOVED lines=60> */
[C---:B------:R-:W-:Y:S01]  /*25490*/  FMUL.FTZ R51, R12.reuse, R13 ;  /* 0x0000000d0c337220 */ /* 0x040fe20000410000 */
[C---:B------:R-:W-:Y:S01]  /*254a0*/  FMUL.FTZ R25, R12.reuse, R25 ;  /* 0x000000190c197220 */ /* 0x040fe20000410000 */
[----:B---3--:R-:W-:Y:S01]  /*254b0*/  FMUL.FTZ R27, R12, R27 ;  /* 0x0000001b0c1b7220 */ /* 0x008fe20000410000 */
        /* <DEDUP_REMOVED lines=73> */
[----:B------:R-:W4:Y:S04]  /*25950*/  LD.E R47, desc[UR42][R16.64+0x278] ;  /* 0x0002782a102f7980 */ /* 0x000f28000c101900 */
[----:B0-----:R-:W4:Y:S04]  /*25960*/  LD.E R41, desc[UR42][R16.64+0x27c] ;  /* 0x00027c2a10297980 */ /* 0x001f28000c101900 */
        /* <DEDUP_REMOVED lines=394> */
[----:B------:R-:W-:Y:S01]  /*27210*/  R2UR UR7, R13 ;  /* 0x000000000d0772ca */ /* 0x000fe200000e0000 */
[----:B------:R-:W-:Y:S01]  /*27220*/  VOTEU.ANY UP0, P1 ;  /* 0x00000000003f7886 */ /* 0x000fe20000800100 */
[----:B-----5:R-:W-:-:S11]  /*27230*/  WARPGROUP.ARRIVE ;  /* 0x00000000000079c5 */ /* 0x020fd60000000000 */
        /* <DEDUP_REMOVED lines=1080> */
.L_x_3797:
[----:B------:R-:W-:Y:S05]  /*2b5c0*/  BSYNC B0 ;  /* 0x0000000000007941 */ /* 0x000fea0003800000 */
.L_x_3796:
[C---:B------:R-:W-:Y:S01]  /*2b5d0*/  ISETP.GT.AND P0, PT, R0.reuse, R189, PT ;  /* 0x000000bd0000720c */ /* 0x040fe20003f04270 */
[----:B------:R-:W-:-:S12]  /*2b5e0*/  VIADD R0, R0, 0xffffffff ;  /* 0xffffffff00007836 */ /* 0x000fd80000000000 */
[----:B------:R-:W-:Y:S05]  /*2b5f0*/  @P0 BRA `(.L_x_3798) ;  /* 0xffffff4c007c0947 */ /* 0x000fea000383ffff */
.L_x_3771:
[----:B0-----:R-:W2:Y:S01]  /*2b600*/  LDL R5, [R1+0x240] ;  /* 0x0002400001057983 */ /* 0x001ea20000100800 */
[----:B------:R-:W-:Y:S05]  /*2b610*/  WARPSYNC.ALL ;  /* 0x0000000000007948 */ /* 0x000fea0003800000 */
[----:B------:R-:W3:Y:S04]  /*2b620*/  LDL R6, [R1+0x244] ;  /* 0x0002440001067983 */ /* 0x000ee80000100800 */
[----:B------:R-:W4:Y:S04]  /*2b630*/  LDL.64 R8, [R1+0x260] ;  /* 0x0002600001087983 */ /* 0x000f280000100a00 */
[----:B------:R-:W5:Y:S04]  /*2b640*/  LDL R126, [R1+0x218] ;  /* 0x00021800017e7983 */ /* 0x000f680000100800 */
[----:B------:R-:W4:Y:S01]  /*2b650*/  LDL.64 R112, [R1+0x300] ;  /* 0x0003000001707983 */ /* 0x000f220000100a00 */
[----:B------:R-:W-:-:S02]  /*2b660*/  IMAD.MOV.U32 R132, RZ, RZ, -0x800000 ;  /* 0xff800000ff847424 */ /* 0x000fc400078e00ff */
[----:B------:R-:W-:Y:S01]  /*2b670*/  IMAD.MOV.U32 R130, RZ, RZ, -0x800000 ;  /* 0xff800000ff827424 */ /* 0x000fe200078e00ff */
        /* <DEDUP_REMOVED lines=52> */
[----:B------:R-:W4:Y:S04]  /*2b9c0*/  LDL R129, [R1+0x224] ;  /* 0x0002240001817983 */ /* 0x000f280000100800 */
[----:B--2---:R-:W0:Y:S02]  /*2b9d0*/  SHFL.BFLY PT, R0, R5, 0x2, 0x1f ;  /* 0x0c401f0005007f89 */ /* 0x004e2400000e0000 */
[----:B0-----:R-:W-:-:S05]  /*2b9e0*/  FADD.FTZ R0, R5, R0 ;  /* 0x0000000005007221 */ /* 0x001fca0000010000 */
[----:B------:R-:W0:Y:S02]  /*2b9f0*/  SHFL.BFLY PT, R3, R0, 0x1, 0x1f ;  /* 0x0c201f0000037f89 */ /* 0x000e2400000e0000 */
[----:B0-----:R-:W-:-:S05]  /*2ba00*/  FADD.FTZ R2, R0, R3 ;  /* 0x0000000300027221 */ /* 0x001fca0000010000 */
[----:B------:R-:W-:Y:S04]  /*2ba10*/  STL [R1+0x240], R2 ;  /* 0x0002400201007387 */ /* 0x000fe80000100800 */
[----:B------:R-:W2:Y:S04]  /*2ba20*/  LDL R18, [R1+0x240] ;  /* 0x0002400001127983 */ /* 0x000ea80000100800 */
[----:B---3--:R-:W0:Y:S02]  /*2ba30*/  SHFL.BFLY PT, R3, R6, 0x2, 0x1f ;  /* 0x0c401f0006037f89 */ /* 0x008e2400000e0000 */
[----:B0-----:R-:W-:-:S02]  /*2ba40*/  FADD.FTZ R3, R3, R6 ;  /* 0x0000000603037221 */ /* 0x001fc40000010000 */
[----:B------:R-:W3:Y:S04]  /*2ba50*/  LDL.64 R6, [R1+0x270] ;  /* 0x0002700001067983 */ /* 0x000ee80000100a00 */
[----:B-1----:R-:W0:Y:S02]  /*2ba60*/  SHFL.BFLY PT, R4, R3, 0x1, 0x1f ;  /* 0x0c201f0003047f89 */ /* 0x002e2400000e0000 */
[----:B0-----:R-:W-:Y:S02]  /*2ba70*/  FADD.FTZ R131, R3, R4 ;  /* 0x0000000403837221 */ /* 0x001fe40000010000 */
[----:B------:R-:W3:Y:S03]  /*2ba80*/  LDL.64 R4, [R1+0x280] ;  /* 0x0002800001047983 */ /* 0x000ee60000100a00 */
[----:B------:R-:W-:Y:S01]  /*2ba90*/  FSETP.NE.FTZ.AND P1, PT, R131, RZ, PT ;  /* 0x000000ff8300720b */ /* 0x000fe20003f35000 */
[----:B------:R-:W3:-:S12]  /*2baa0*/  LDL.64 R2, [R1+0x290] ;  /* 0x0002900001027983 */ /* 0x000ed80000100a00 */
[----:B------:R-:W3:Y:S04]  /*2bab0*/  @P1 LDL R14, [R1+0x250] ;  /* 0x00025000010e1983 */ /* 0x000ee80000100800 */
[----:B------:R-:W3:Y:S01]  /*2bac0*/  @P1 LDL R15, [R1+0x234] ;  /* 0x00023400010f1983 */ /* 0x000ee20000100800 */
[----:B--2---:R-:W-:-:S13]  /*2bad0*/  FSETP.NE.FTZ.AND P0, PT, R18, RZ, PT ;  /* 0x000000ff1200720b */ /* 0x004fda0003f15000 */
[----:B------:R-:W2:Y:S04]  /*2bae0*/  @P0 LDL R10, [R1+0x250] ;  /* 0x00025000010a0983 */ /* 0x000ea80000100800 */
[----:B------:R-:W2:Y:S01]  /*2baf0*/  @P0 LDL R11, [R1+0x230] ;  /* 0x00023000010b0983 */ /* 0x000ea20000100800 */
[----:B------:R-:W0:Y:S01]  /*2bb00*/  @P1 MUFU.LG2 R13, R131 ;  /* 0x00000083000d1308 */ /* 0x000e220000000c00 */
[----:B------:R-:W-:-:S07]  /*2bb10*/  IMAD.MOV.U32 R0, RZ, RZ, RZ ;  /* 0x000000ffff007224 */ /* 0x000fce00078e00ff */
[----:B------:R-:W1:Y:S08]  /*2bb20*/  @P0 MUFU.LG2 R12, R18 ;  /* 0x00000012000c0308 */ /* 0x000e700000000c00 */
[----:B------:R-:W4:Y:S01]  /*2bb30*/  @P0 MUFU.RCP R0, R18 ;  /* 0x0000001200000308 */ /* 0x000f220000001000 */
[----:B0-----:R-:W-:Y:S01]  /*2bb40*/  @P1 FMUL.FTZ R19, R13, 0.69314718246459960938 ;  /* 0x3f3172180d131820 */ /* 0x001fe20000410000 */
[----:B-1----:R-:W-:Y:S01]  /*2bb50*/  @P0 FMUL.FTZ R13, R12, 0.69314718246459960938 ;  /* 0x3f3172180c0d0820 */ /* 0x002fe20000410000 */
[----:B-----5:R-:W-:-:S02]  /*2bb60*/  VIADD R126, R126, 0x1 ;  /* 0x000000017e7e7836 */ /* 0x020fc40000000000 */
[-C--:B----4-:R-:W-:Y:S01]  /*2bb70*/  FMUL.FTZ R9, R9, R0.reuse ;  /* 0x0000000009097220 */ /* 0x090fe20000410000 */
[-C--:B------:R-:W-:Y:S01]  /*2bb80*/  FMUL.FTZ R8, R8, R0.reuse ;  /* 0x0000000008087220 */ /* 0x080fe20000410000 */
[-C--:B---3--:R-:W-:Y:S01]  /*2bb90*/  FMUL.FTZ R7, R7, R0.reuse ;  /* 0x0000000007077220 */ /* 0x088fe20000410000 */
[-C--:B------:R-:W-:Y:S01]  /*2bba0*/  FMUL.FTZ R6, R6, R0.reuse ;  /* 0x0000000006067220 */ /* 0x080fe20000410000 */
[-C--:B------:R-:W-:Y:S01]  /*2bbb0*/  FMUL.FTZ R5, R5, R0.reuse ;  /* 0x0000000005057220 */ /* 0x080fe20000410000 */
[-C--:B------:R-:W-:Y:S01]  /*2bbc0*/  FMUL.FTZ R4, R4, R0.reuse ;  /* 0x0000000004047220 */ /* 0x080fe20000410000 */
[-C--:B------:R-:W-:Y:S01]  /*2bbd0*/  FMUL.FTZ R3, R3, R0.reuse ;  /* 0x0000000003037220 */ /* 0x080fe20000410000 */
[----:B------:R-:W-:Y:S01]  /*2bbe0*/  FMUL.FTZ R2, R2, R0 ;  /* 0x0000000002027220 */ /* 0x000fe20000410000 */
[----:B------:R0:W-:Y:S04]  /*2bbf0*/  STL.64 [R1+0x260], R8 ;  /* 0x0002600801007387 */ /* 0x0001e80000100a00 */
[----:B------:R-:W-:Y:S01]  /*2bc00*/  STL.64 [R1+0x270], R6 ;  /* 0x0002700601007387 */ /* 0x000fe20000100a00 */
[----:B------:R-:W-:-:S03]  /*2bc10*/  @P1 FMUL.FTZ R14, R14, 0.69314718246459960938 ;  /* 0x3f3172180e0e1820 */ /* 0x000fc60000410000 */
[----:B------:R1:W-:Y:S01]  /*2bc20*/  STL.64 [R1+0x280], R4 ;  /* 0x0002800401007387 */ /* 0x0003e20000100a00 */
[----:B------:R-:W-:-:S03]  /*2bc30*/  @P1 FFMA.FTZ R130, R14, R15, R19 ;  /* 0x0000000f0e821223 */ /* 0x000fc60000010013 */
[----:B------:R3:W-:Y:S04]  /*2bc40*/  STL.64 [R1+0x290], R2 ;  /* 0x0002900201007387 */ /* 0x0007e80000100a00 */
[----:B------:R-:W4:Y:S04]  /*2bc50*/  LDL.64 R18, [R1+0x3f8] ;  /* 0x0003f80001127983 */ /* 0x000f280000100a00 */
[----:B------:R-:W5:Y:S04]  /*2bc60*/  LDL.64 R14, [R1+0x408] ;  /* 0x00040800010e7983 */ /* 0x000f680000100a00 */
[----:B0-----:R-:W5:Y:S04]  /*2bc70*/  LDL.64 R8, [R1+0x418] ;  /* 0x0004180001087983 */ /* 0x001f680000100a00 */
[----:B-1----:R-:W5:Y:S04]  /*2bc80*/  LDL.64 R4, [R1+0x428] ;  /* 0x0004280001047983 */ /* 0x002f680000100a00 */
[----:B---3--:R-:W3:Y:S04]  /*2bc90*/  LDL.64 R2, [R1+0x448] ;  /* 0x0004480001027983 */ /* 0x008ee80000100a00 */
[----:B------:R-:W3:Y:S01]  /*2bca0*/  LDL.64 R6, [R1+0x458] ;  /* 0x0004580001067983 */ /* 0x000ee20000100a00 */
[----:B--2---:R-:W-:-:S04]  /*2bcb0*/  @P0 FMUL.FTZ R10, R10, 0.69314718246459960938 ;  /* 0x3f3172180a0a0820 */ /* 0x004fc80000410000 */
[----:B------:R-:W-:Y:S02]  /*2bcc0*/  @P0 FFMA.FTZ R132, R10, R11, R13 ;  /* 0x0000000b0a840223 */ /* 0x000fe4000001000d */
[----:B------:R-:W2:Y:S04]  /*2bcd0*/  LDL.64 R12, [R1+0x3c8] ;  /* 0x0003c800010c7983 */ /* 0x000ea80000100a00 */
[----:B------:R-:W2:Y:S01]  /*2bce0*/  LDL.64 R10, [R1+0x438] ;  /* 0x00043800010a7983 */ /* 0x000ea20000100a00 */
[----:B------:R-:W-:-:S13]  /*2bcf0*/  ISETP.NE.AND P0, PT, R126, 0x2, PT ;  /* 0x000000027e00780c */ /* 0x000fda0003f05270 */
[----:B------:R-:W2:Y:S01]  /*2bd00*/  @!P0 LDL R128, [R1+0x21c] ;  /* 0x00021c0001808983 */ /* 0x000ea20000100800 */
[-C--:B------:R-:W-:Y:S01]  /*2bd10*/  FMUL.FTZ R113, R113, R0.reuse ;  /* 0x0000000071717220 */ /* 0x080fe20000410000 */
[----:B------:R-:W-:Y:S01]  /*2bd20*/  FMUL.FTZ R112, R112, R0 ;  /* 0x0000000070707220 */ /* 0x000fe20000410000 */
[----:B------:R-:W0:Y:S04]  /*2bd30*/  S2R R133, SR_TID.X ;  /* 0x0000000000857919 */ /* 0x000e280000002100 */
[----:B------:R1:W-:Y:S02]  /*2bd40*/  STL.64 [R1+0x300], R112 ;  /* 0x0003007001007387 */ /* 0x0003e40000100a00 */
[----:B-1----:R-:W-:-:S06]  /*2bd50*/  IMAD.MOV.U32 R112, RZ, RZ, RZ ;  /* 0x000000ffff707224 */ /* 0x002fcc00078e00ff */
[----:B------:R-:W1:Y:S01]  /*2bd60*/  @P1 MUFU.RCP R112, R131 ;  /* 0x0000008300701308 */ /* 0x000e620000001000 */
[-C--:B------:R-:W-:Y:S01]  /*2bd70*/  FMUL.FTZ R125, R125, R0.reuse ;  /* 0x000000007d7d7220 */ /* 0x080fe20000410000 */
[-C--:B------:R-:W-:Y:S01]  /*2bd80*/  FMUL.FTZ R124, R124, R0.reuse ;  /* 0x000000007c7c7220 */ /* 0x080fe20000410000 */
[-C--:B------:R-:W-:Y:S01]  /*2bd90*/  FMUL.FTZ R123, R123, R0.reuse ;  /* 0x000000007b7b7220 */ /* 0x080fe20000410000 */
[-C--:B------:R-:W-:Y:S01]  /*2bda0*/  FMUL.FTZ R122, R122, R0.reuse ;  /* 0x000000007a7a7220 */ /* 0x080fe20000410000 */
[-C--:B------:R-:W-:Y:S01]  /*2bdb0*/  FMUL.FTZ R121, R121, R0.reuse ;  /* 0x0000000079797220 */ /* 0x080fe20000410000 */
[-C--:B------:R-:W-:Y:S01]  /*2bdc0*/  FMUL.FTZ R120, R120, R0.reuse ;  /* 0x0000000078787220 */ /* 0x080fe20000410000 */
[----:B0-----:R-:W-:Y:S01]  /*2bdd0*/  SHF.R.U32.HI R133, RZ, 0x7, R133 ;  /* 0x00000007ff857819 */ /* 0x001fe20000011685 */
        /* <DEDUP_REMOVED lines=12> */
[----:B------:R-:W-:Y:S01]  /*2bea0*/  IADD3 R113, -R133, 0xb, RZ ;  /* 0x0000000b85717810 */ /* 0x000fe20007ffe1ff */
        /* <DEDUP_REMOVED lines=86> */
[-C--:B-----5:R-:W-:Y:S01]  /*2c410*/  FMUL.FTZ R15, R15, R112.reuse ;  /* 0x000000700f0f7220 */ /* 0x0a0fe20000410000 */
[-C--:B------:R-:W-:Y:S01]  /*2c420*/  FMUL.FTZ R14, R14, R112.reuse ;  /* 0x000000700e0e7220 */ /* 0x080fe20000410000 */
[-C--:B------:R-:W-:Y:S01]  /*2c430*/  FMUL.FTZ R9, R9, R112.reuse ;  /* 0x0000007009097220 */ /* 0x080fe20000410000 */
[-C--:B------:R-:W-:Y:S01]  /*2c440*/  FMUL.FTZ R8, R8, R112.reuse ;  /* 0x0000007008087220 */ /* 0x080fe20000410000 */
[-C--:B------:R-:W-:Y:S01]  /*2c450*/  FMUL.FTZ R5, R5, R112.reuse ;  /* 0x0000007005057220 */ /* 0x080fe20000410000 */
[-C--:B------:R-:W-:Y:S01]  /*2c460*/  FMUL.FTZ R4, R4, R112.reuse ;  /* 0x0000007004047220 */ /* 0x080fe20000410000 */
[-C--:B---3--:R-:W-:Y:S01]  /*2c470*/  FMUL.FTZ R3, R3, R112.reuse ;  /* 0x0000007003037220 */ /* 0x088fe20000410000 */
[-C--:B------:R-:W-:Y:S01]  /*2c480*/  FMUL.FTZ R2, R2, R112.reuse ;  /* 0x0000007002027220 */ /* 0x080fe20000410000 */
[-C--:B------:R-:W-:Y:S01]  /*2c490*/  FMUL.FTZ R7, R7, R112.reuse ;  /* 0x0000007007077220 */ /* 0x080fe20000410000 */
[-C--:B------:R-:W-:Y:S01]  /*2c4a0*/  FMUL.FTZ R6, R6, R112.reuse ;  /* 0x0000007006067220 */ /* 0x080fe20000410000 */
[----:B------:R-:W-:Y:S01]  /*2c4b0*/  VIADD R0, R127, 0x1 ;  /* 0x000000017f007836 */ /* 0x000fe20000000000 */
[----:B------:R-:W-:Y:S04]  /*2c4c0*/  STL [R1+0x244], R131 ;  /* 0x0002448301007387 */ /* 0x000fe80000100800 */
[----:B------:R-:W-:Y:S04]  /*2c4d0*/  STL.64 [R1+0x2a0], R124 ;  /* 0x0002a07c01007387 */ /* 0x000fe80000100a00 */
[----:B------:R-:W-:Y:S04]  /*2c4e0*/  STL.64 [R1+0x2b0], R122 ;  /* 0x0002b07a01007387 */ /* 0x000fe80000100a00 */
[----:B------:R-:W-:Y:S04]  /*2c4f0*/  STL.64 [R1+0x2c0], R120 ;  /* 0x0002c07801007387 */ /* 0x000fe80000100a00 */
[----:B------:R-:W-:Y:S04]  /*2c500*/  STL.64 [R1+0x2d0], R118 ;  /* 0x0002d07601007387 */ /* 0x000fe80000100a00 */
[----:B------:R-:W-:Y:S04]  /*2c510*/  STL.64 [R1+0x2e0], R116 ;  /* 0x0002e07401007387 */ /* 0x000fe80000100a00 */
[----:B------:R-:W-:Y:S04]  /*2c520*/  STL.64 [R1+0x2f0], R114 ;  /* 0x0002f07201007387 */ /* 0x000fe80000100a00 */
[----:B------:R-:W-:Y:S04]  /*2c530*/  STL [R1+0x240], R132 ;  /* 0x0002408401007387 */ /* 0x000fe80000100800 */
        /* <DEDUP_REMOVED lines=23> */
[----:B------:R-:W-:Y:S01]  /*2c6b0*/  STL.64 [R1+0x278], R68 ;  /* 0x0002784401007387 */ /* 0x000fe20000100a00 */
[-C--:B--2---:R-:W-:Y:S01]  /*2c6c0*/  FMUL.FTZ R13, R13, R112.reuse ;  /* 0x000000700d0d7220 */ /* 0x084fe20000410000 */
[-C--:B------:R-:W-:Y:S01]  /*2c6d0*/  FMUL.FTZ R12, R12, R112.reuse ;  /* 0x000000700c0c7220 */ /* 0x080fe20000410000 */
[-C--:B------:R-:W-:Y:S01]  /*2c6e0*/  FMUL.FTZ R11, R11, R112.reuse ;  /* 0x000000700b0b7220 */ /* 0x080fe20000410000 */
[----:B------:R-:W-:-:S03]  /*2c6f0*/  FMUL.FTZ R10, R10, R112 ;  /* 0x000000700a0a7220 */ /* 0x000fc60000410000 */
[----:B------:R0:W-:Y:S04]  /*2c700*/  STL.64 [R1+0x3c8], R12 ;  /* 0x0003c80c01007387 */ /* 0x0001e80000100a00 */
[----:B------:R1:W-:Y:S01]  /*2c710*/  STL.64 [R1+0x288], R56 ;  /* 0x0002883801007387 */ /* 0x0003e20000100a00 */
[----:B0-----:R-:W-:-:S03]  /*2c720*/  VIADD R12, R129, 0x1 ;  /* 0x00000001810c7836 */ /* 0x001fc60000000000 */
        /* <DEDUP_REMOVED lines=29> */
[----:B------:R1:W-:Y:S01]  /*2c900*/  STL [R1+0x224], R12 ;  /* 0x0002240c01007387 */ /* 0x0003e20000100800 */
[----:B------:R-:W-:-:S03]  /*2c910*/  @!P0 LOP3.LUT R128, R128, 0x1, RZ, 0x3c, !PT ;  /* 0x0000000180808812 */ /* 0x000fc600078e3cff */
[----:B------:R1:W-:Y:S04]  /*2c920*/  STL [R1+0x218], R126 ;  /* 0x0002187e01007387 */ /* 0x0003e80000100800 */
[----:B------:R1:W-:Y:S04]  /*2c930*/  @!P0 STL [R1+0x21c], R128 ;  /* 0x00021c8001008387 */ /* 0x0003e80000100800 */
[----:B------:R1:W-:Y:S01]  /*2c940*/  @!P0 STL [R1+0x218], RZ ;  /* 0x000218ff01008387 */ /* 0x0003e20000100800 */
[----:B------:R1:W-:Y:S08]  /*2c950*/  BAR.ARV R113, 0x100 ;  /* 0x000400710000751d */ /* 0x0003f00000002000 */
[----:B------:R-:W-:Y:S06]  /*2c960*/  BAR.ARV 0x8, 0x180 ;  /* 0x0206000000007b1d */ /* 0x000fec0000002000 */
[----:B------:R-:W-:-:S13]  /*2c970*/  PLOP3.LUT P0, PT, PT, PT, PT, 0x8, 0x0 ;  /* 0x000000000000781c */ /* 0x000fda0003f0e170 */
.L_x_3681:
[----:B------:R-:W-:Y:S05]  /*2c980*/  WARPSYNC.ALL ;  /* 0x0000000000007948 */ /* 0x000fea0003800000 */
[----:B------:R-:W0:Y:S08]  /*2c990*/  S2UR UR5, SR_CgaCtaId ;  /* 0x00000000000579c3 */ /* 0x000e300000008800 */
[----:B------:R-:W-:Y:S06]  /*2c9a0*/  BAR.SYNC.DEFER_BLOCKING 0x5, 0x180 ;  /* 0x0146000000007b1d */ /* 0x000fec0000010000 */
[----:B------:R-:W-:Y:S01]  /*2c9b0*/  UMOV UR4, 0x400 ;  /* 0x0000040000047882 */ /* 0x000fe20000000000 */
[----:B------:R-:W-:Y:S01]  /*2c9c0*/  BSSY B0, `(.L_x_3799) ;  /* 0x00004e5000007945 */ /* 0x000fe20003800000 */
[----:B0-----:R-:W-:-:S06]  /*2c9d0*/  ULEA UR4, UR5, UR4, 0x18 ;  /* 0x0000000405047291 */ /* 0x001fcc000f8ec03f */
[----:B-1----:R-:W-:-:S05]  /*2c9e0*/  IMAD.U32 R2, RZ, RZ, UR4 ;  /* 0x00000004ff027e24 */ /* 0x002fca000f8e00ff */
[----:B------:R0:W1:Y:S01]  /*2c9f0*/  LDS.128 R88, [R2+0x324d0] ;  /* 0x0324d00002587984 */ /* 0x0000620000000c00 */
[----:B------:R-:W-:Y:S06]  /*2ca00*/  BAR.ARV 0x4, 0x180 ;  /* 0x0106000000007b1d */ /* 0x000fec0000002000 */
[----:B------:R-:W-:Y:S05]  /*2ca10*/  @P0 BRA `(.L_x_3800) ;  /* 0x0000003c00f40947 */ /* 0x000fea0003800000 */
[----:B------:R-:W2:Y:S04]  /*2ca20*/  LDL R0, [R1+0x520] ;  /* 0x0005200001007983 */ /* 0x000ea80000100800 */
[----:B------:R-:W3:Y:S04]  /*2ca30*/  LDL.128 R28, [R1+0x260] ;  /* 0x00026000011c7983 */ /* 0x000ee80000100c00 */
[----:B------:R-:W4:Y:S04]  /*2ca40*/  LDL.128 R24, [R1+0x270] ;  /* 0x0002700001187983 */ /* 0x000f280000100c00 */
[----:B------:R-:W4:Y:S04]  /*2ca50*/  LDL.128 R32, [R1+0x280] ;  /* 0x0002800001207983 */ /* 0x000f280000100c00 */
[----:B------:R-:W4:Y:S04]  /*2ca60*/  LDL.128 R12, [R1+0x290] ;  /* 0x00029000010c7983 */ /* 0x000f280000100c00 */
[----:B------:R-:W4:Y:S04]  /*2ca70*/  LDL.128 R4, [R1+0x2a0] ;  /* 0x0002a00001047983 */ /* 0x000f280000100c00 */
[----:B------:R-:W4:Y:S01]  /*2ca80*/  LDL.128 R8, [R1+0x2b0] ;  /* 0x0002b00001087983 */ /* 0x000f220000100c00 */
[C---:B------:R-:W-:Y:S01]  /*2ca90*/  ISETP.NE.AND P0, PT, R195.reuse, RZ, PT ;  /* 0x000000ffc300720c */ /* 0x040fe20003f05270 */
[----:B------:R-:W-:Y:S01]  /*2caa0*/  ULDC UR4, c[0x0][0xbd4] ;  /* 0x0002f50000047ab9 */ /* 0x000fe20000000800 */
[----:B------:R-:W0:Y:S02]  /*2cab0*/  S2R R3, SR_SWINHI ;  /* 0x0000000000037919 */ /* 0x000e240000002f00 */
[----:B------:R-:W-:Y:S01]  /*2cac0*/  SEL R195, R195, UR4, P0 ;  /* 0x00000004c3c37c07 */ /* 0x000fe20008000000 */
[----:B------:R-:W-:Y:S05]  /*2cad0*/  WARPSYNC.ALL ;  /* 0x0000000000007948 */ /* 0x000fea0003800000 */
[----:B------:R-:W4:Y:S01]  /*2cae0*/  LDL.128 R116, [R1+0x2c0] ;  /* 0x0002c00001747983 */ /* 0x000f220000100c00 */
[----:B------:R-:W-:Y:S01]  /*2caf0*/  ULDC.64 UR6, c[0x0][0xd08] ;  /* 0x0003420000067ab9 */ /* 0x000fe20000000a00 */
[----:B------:R-:W-:-:S02]  /*2cb00*/  ULDC.64 UR4, c[0x0][0xd00] ;  /* 0x0003400000047ab9 */ /* 0x000fc40000000a00 */
[----:B------:R-:W4:Y:S04]  /*2cb10*/  LDL.128 R108, [R1+0x2e0] ;  /* 0x0002e000016c7983 */ /* 0x000f280000100c00 */
[----:B------:R-:W4:Y:S04]  /*2cb20*/  LDL.128 R112, [R1+0x2d0] ;  /* 0x0002d00001707983 */ /* 0x000f280000100c00 */
[----:B------:R-:W4:Y:S04]  /*2cb30*/  LDL.128 R100, [R1+0x300] ;  /* 0x0003000001647983 */ /* 0x000f280000100c00 */
[----:B------:R-:W4:Y:S04]  /*2cb40*/  LDL.128 R104, [R1+0x2f0] ;  /* 0x0002f00001687983 */ /* 0x000f280000100c00 */
[----:B------:R-:W4:Y:S04]  /*2cb50*/  LDL.128 R92, [R1+0x320] ;  /* 0x00032000015c7983 */ /* 0x000f280000100c00 */
[----:B------:R-:W4:Y:S01]  /*2cb60*/  LDL.128 R96, [R1+0x310] ;  /* 0x0003100001607983 */ /* 0x000f220000100c00 */
[----:B------:R-:W-:-:S02]  /*2cb70*/  MOV R18, R2 ;  /* 0x0000000200127202 */ /* 0x000fc40000000f00 */
[----:B0-----:R-:W-:Y:S01]  /*2cb80*/  MOV R19, R3 ;  /* 0x0000000300137202 */ /* 0x001fe20000000f00 */
        /* <DEDUP_REMOVED lines=10> */
[----:B-----5:R-:W4:Y:S01]  /*2cc30*/  LDL.128 R44, [R1+0x3d0] ;  /* 0x0003d000012c7983 */ /* 0x020f220000100c00 */
[----:B--2---:R-:W-:Y:S01]  /*2cc40*/  IMAD.WIDE R20, R0, 0x2, R18 ;  /* 0x0000000200147825 */ /* 0x004fe200078e0212 */
[----:B---3--:R-:W-:-:S02]  /*2cc50*/  F2FP.F16.F32.PACK_AB R28, R29, R28 ;  /* 0x0000001c1d1c723e */ /* 0x008fc400000000ff */
[C---:B------:R-:W-:Y:S02]  /*2cc60*/  IADD3 R37, P3, R20.reuse, 0x20, RZ ;  /* 0x0000002014257810 */ /* 0x040fe40007f7e0ff */
[C---:B------:R-:W-:Y:S02]  /*2cc70*/  LOP3.LUT R41, R20.reuse, 0x380, RZ, 0xc0, !PT ;  /* 0x0000038014297812 */ /* 0x040fe400078ec0ff */
[----:B------:R-:W-:Y:S02]  /*2cc80*/  IADD3 R38, P2, R20, 0x40, RZ ;  /* 0x0000004014267810 */ /* 0x000fe40007f5e0ff */
[----:B------:R-:W-:Y:S02]  /*2cc90*/  LOP3.LUT R36, R37, 0x380, RZ, 0xc0, !PT ;  /* 0x0000038025247812 */ /* 0x000fe400078ec0ff */
[----:B------:R-:W-:Y:S02]  /*2cca0*/  SHF.R.U64 R41, R41, 0x3, RZ ;  /* 0x0000000329297819 */ /* 0x000fe400000012ff */
[----:B------:R-:W-:-:S02]  /*2ccb0*/  LOP3.LUT R0, R38, 0x380, RZ, 0xc0, !PT ;  /* 0x0000038026007812 */ /* 0x000fc400078ec0ff */
[----:B------:R-:W-:Y:S02]  /*2ccc0*/  SHF.R.U64 R36, R36, 0x3, RZ ;  /* 0x0000000324247819 */ /* 0x000fe400000012ff */
[----:B------:R-:W-:Y:S01]  /*2ccd0*/  LOP3.LUT R40, R41, R20, RZ, 0x3c, !PT ;  /* 0x0000001429287212 */ /* 0x000fe200078e3cff */
[--C-:B------:R-:W-:Y:S01]  /*2cce0*/  IMAD.MOV.U32 R41, RZ, RZ, R21.reuse ;  /* 0x000000ffff297224 */ /* 0x100fe200078e0015 */
[----:B------:R-:W-:Y:S02]  /*2ccf0*/  SHF.R.U64 R39, R0, 0x3, RZ ;  /* 0x0000000300277819 */ /* 0x000fe400000012ff */
[----:B------:R-:W-:Y:S01]  /*2cd00*/  LOP3.LUT R36, R36, R37, RZ, 0x3c, !PT ;  /* 0x0000002524247212 */ /* 0x000fe200078e3cff */
[--C-:B------:R-:W-:Y:S01]  /*2cd10*/  IMAD.X R37, RZ, RZ, R21.reuse, P3 ;  /* 0x000000ffff257224 */ /* 0x100fe200018e0615 */
[----:B------:R-:W-:Y:S01]  /*2cd20*/  LOP3.LUT R38, R39, R38, RZ, 0x3c, !PT ;  /* 0x0000002627267212 */ /* 0x000fe200078e3cff */
[----:B------:R-:W-:Y:S01]  /*2cd30*/  IMAD.X R39, RZ, RZ, R21, P2 ;  /* 0x000000ffff277224 */ /* 0x000fe200010e0615 */
[----:B------:R-:W-:-:S02]  /*2cd40*/  F2FP.F16.F32.PACK_AB R29, R31, R30 ;  /* 0x0000001e1f1d723e */ /* 0x000fc400000000ff */
[----:B------:R-:W-:Y:S02]  /*2cd50*/  MOV R40, R40 ;  /* 0x0000002800287202 */ /* 0x000fe40000000f00 */
[----:B----4-:R-:W-:Y:S02]  /*2cd60*/  F2FP.F16.F32.PACK_AB R30, R25, R24 ;  /* 0x00000018191e723e */ /* 0x010fe400000000ff */
[----:B------:R-:W-:Y:S01]  /*2cd70*/  F2FP.F16.F32.PACK_AB R31, R27, R26 ;  /* 0x0000001a1b1f723e */ /* 0x000fe200000000ff */
[----:B------:R-:W-:Y:S01]  /*2cd80*/  BAR.SYNC.DEFER_BLOCKING 0x1, 0x100 ;  /* 0x0044000000007b1d */ /* 0x000fe20000010000 */
[----:B------:R-:W-:Y:S02]  /*2cd90*/  MOV R36, R36 ;  /* 0x0000002400247202 */ /* 0x000fe40000000f00 */
[----:B------:R-:W-:Y:S02]  /*2cda0*/  F2FP.F16.F32.PACK_AB R24, R33, R32 ;  /* 0x000000202118723e */ /* 0x000fe400000000ff */
[----:B------:R-:W-:-:S02]  /*2cdb0*/  F2FP.F16.F32.PACK_AB R25, R35, R34 ;  /* 0x000000222319723e */ /* 0x000fc400000000ff */
[----:B------:R-:W-:Y:S01]  /*2cdc0*/  F2FP.F16.F32.PACK_AB R26, R13, R12 ;  /* 0x0000000c0d1a723e */ /* 0x000fe200000000ff */
[----:B------:R-:W2:Y:S01]  /*2cdd0*/  LDL.128 R32, [R1+0x400] ;  /* 0x0004000001207983 */ /* 0x000ea20000100c00 */
[----:B------:R-:W-:Y:S02]  /*2cde0*/  F2FP.F16.F32.PACK_AB R27, R15, R14 ;  /* 0x0000000e0f1b723e */ /* 0x000fe400000000ff */
[----:B------:R-:W-:Y:S01]  /*2cdf0*/  F2FP.F16.F32.PACK_AB R4, R5, R4 ;  /* 0x000000040504723e */ /* 0x000fe200000000ff */
[----:B------:R-:W3:Y:S01]  /*2ce00*/  LDL.128 R12, [R1+0x430] ;  /* 0x00043000010c7983 */ /* 0x000ee20000100c00 */
[----:B------:R-:W-:Y:S02]  /*2ce10*/  F2FP.F16.F32.PACK_AB R5, R7, R6 ;  /* 0x000000060705723e */ /* 0x000fe400000000ff */
[----:B------:R-:W-:Y:S02]  /*2ce20*/  MOV R0, R38 ;  /* 0x0000002600007202 */ /* 0x000fe40000000f00 */
[----:B------:R-:W-:-:S02]  /*2ce30*/  F2FP.F16.F32.PACK_AB R6, R9, R8 ;  /* 0x000000080906723e */ /* 0x000fc400000000ff */
[----:B------:R-:W-:Y:S02]  /*2ce40*/  F2FP.F16.F32.PACK_AB R7, R11, R10 ;  /* 0x0000000a0b07723e */ /* 0x000fe400000000ff */
[----:B------:R-:W4:Y:S01]  /*2ce50*/  LDL.128 R8, [R1+0x440] ;  /* 0x0004400001087983 */ /* 0x000f220000100c00 */
[C---:B------:R-:W-:Y:S02]  /*2ce60*/  IADD3 R135, P0, R20.reuse, 0x4000, RZ ;  /* 0x0000400014877810 */ /* 0x040fe40007f1e0ff */
[C---:B------:R-:W-:Y:S01]  /*2ce70*/  IADD3 R136, P1, R20.reuse, 0x60, RZ ;  /* 0x0000006014887810 */ /* 0x040fe20007f3e0ff */
[----:B------:R0:W-:Y:S01]  /*2ce80*/  STSM.16.M88.4 [R40], R28 ;  /* 0x0000001c28007844 */ /* 0x0001e20000000200 */
[----:B------:R-:W-:Y:S02]  /*2ce90*/  LOP3.LUT R134, R135, 0x380, RZ, 0xc0, !PT ;  /* 0x0000038087867812 */ /* 0x000fe400078ec0ff */
[----:B------:R-:W-:Y:S01]  /*2cea0*/  IADD3 R129, P5, R20, 0x4020, RZ ;  /* 0x0000402014817810 */ /* 0x000fe20007fbe0ff */
[----:B------:R1:W-:Y:S01]  /*2ceb0*/  STSM.16.M88.4 [R36], R24 ;  /* 0x0000001824007844 */ /* 0x0003e20000000200 */
[----:B------:R-:W-:Y:S01]  /*2cec0*/  SHF.R.U64 R134, R134, 0x3, RZ ;  /* 0x0000000386867819 */ /* 0x000fe200000012ff */
[----:B------:R-:W-:Y:S01]  /*2ced0*/  IMAD.X R137, RZ, RZ, R21, P1 ;  /* 0x000000ffff897224 */ /* 0x000fe200008e0615 */
[C---:B------:R-:W-:Y:S01]  /*2cee0*/  IADD3 R121, P4, R20.reuse, 0x4040, RZ ;  /* 0x0000404014797810 */ /* 0x040fe20007f9e0ff */
[----:B------:R1:W-:Y:S01]  /*2cef0*/  STSM.16.M88.4 [R0], R4 ;  /* 0x0000000400007844 */ /* 0x0003e20000000200 */
[----:B------:R-:W-:-:S02]  /*2cf00*/  IADD3 R123, P3, R20, 0x4060, RZ ;  /* 0x00004060147b7810 */ /* 0x000fc40007f7e0ff */
[----:B------:R-:W-:Y:S02]  /*2cf10*/  IADD3 R125, P2, R20, 0x8000, RZ ;  /* 0x00008000147d7810 */ /* 0x000fe40007f5e0ff */
[----:B------:R-:W-:Y:S02]  /*2cf20*/  LOP3.LUT R128, R129, 0x380, RZ, 0xc0, !PT ;  /* 0x0000038081807812 */ /* 0x000fe400078ec0ff */
[----:B------:R-:W-:Y:S01]  /*2cf30*/  LOP3.LUT R134, R134, R135, RZ, 0x3c, !PT ;  /* 0x0000008786867212 */ /* 0x000fe200078e3cff */
[----:B0-----:R-:W3:Y:S01]  /*2cf40*/  LDL.128 R40, [R1+0x3e0] ;  /* 0x0003e00001287983 */ /* 0x001ee20000100c00 */
[----:B------:R-:W-:Y:S01]  /*2cf50*/  LOP3.LUT R120, R121, 0x380, RZ, 0xc0, !PT ;  /* 0x0000038079787812 */ /* 0x000fe200078ec0ff */
[----:B------:R-:W-:Y:S01]  /*2cf60*/  IMAD.X R135, RZ, RZ, R21, P0 ;  /* 0x000000ffff877224 */ /* 0x000fe200000e0615 */
[----:B------:R-:W-:Y:S01]  /*2cf70*/  LOP3.LUT R122, R123, 0x380, RZ, 0xc0, !PT ;  /* 0x000003807b7a7812 */ /* 0x000fe200078ec0ff */
[----:B-1----:R-:W3:Y:S01]  /*2cf80*/  LDL.128 R36, [R1+0x3f0] ;  /* 0x0003f00001247983 */ /* 0x002ee20000100c00 */
[----:B------:R-:W-:-:S02]  /*2cf90*/  IADD3 R127, P1, R20, 0x8020, RZ ;  /* 0x00008020147f7810 */ /* 0x000fc40007f3e0ff */
[----:B------:R-:W-:Y:S01]  /*2cfa0*/  IADD3 R131, P0, R20, 0x8040, RZ ;  /* 0x0000804014837810 */ /* 0x000fe20007f1e0ff */
[----:B------:R-:W3:Y:S01]  /*2cfb0*/  LDL.128 R24, [R1+0x420] ;  /* 0x0004200001187983 */ /* 0x000ee20000100c00 */
[----:B------:R-:W-:Y:S02]  /*2cfc0*/  LOP3.LUT R124, R125, 0x380, RZ, 0xc0, !PT ;  /* 0x000003807d7c7812 */ /* 0x000fe400078ec0ff */
[----:B------:R-:W-:Y:S01]  /*2cfd0*/  SHF.R.U64 R128, R128, 0x3, RZ ;  /* 0x0000000380807819 */ /* 0x000fe200000012ff */
[----:B------:R-:W3:Y:S01]  /*2cfe0*/  LDL.128 R28, [R1+0x410] ;  /* 0x00041000011c7983 */ /* 0x000ee20000100c00 */
[----:B------:R-:W-:Y:S02]  /*2cff0*/  SHF.R.U64 R120, R120, 0x3, RZ ;  /* 0x0000000378787819 */ /* 0x000fe400000012ff */
[----:B------:R-:W-:Y:S01]  /*2d000*/  SHF.R.U64 R122, R122, 0x3, RZ ;  /* 0x000000037a7a7819 */ /* 0x000fe200000012ff */
[----:B------:R-:W3:Y:S01]  /*2d010*/  LDL.128 R4, [R1+0x450] ;  /* 0x0004500001047983 */ /* 0x000ee20000100c00 */
[----:B------:R-:W-:-:S02]  /*2d020*/  LOP3.LUT R126, R127, 0x380, RZ, 0xc0, !PT ;  /* 0x000003807f7e7812 */ /* 0x000fc400078ec0ff */
[----:B------:R-:W-:Y:S02]  /*2d030*/  LOP3.LUT R130, R131, 0x380, RZ, 0xc0, !PT ;  /* 0x0000038083827812 */ /* 0x000fe400078ec0ff */
[----:B------:R-:W-:Y:S02]  /*2d040*/  SHF.R.U64 R124, R124, 0x3, RZ ;  /* 0x000000037c7c7819 */ /* 0x000fe400000012ff */
[----:B------:R-:W-:Y:S02]  /*2d050*/  LOP3.LUT R3, R136, 0x380, RZ, 0xc0, !PT ;  /* 0x0000038088037812 */ /* 0x000fe400078ec0ff */
[----:B------:R-:W-:Y:S01]  /*2d060*/  LOP3.LUT R128, R128, R129, RZ, 0x3c, !PT ;  /* 0x0000008180807212 */ /* 0x000fe200078e3cff */
[--C-:B------:R-:W-:Y:S01]  /*2d070*/  IMAD.X R129, RZ, RZ, R21.reuse, P5 ;  /* 0x000000ffff817224 */ /* 0x100fe200028e0615 */
[----:B------:R-:W-:Y:S01]  /*2d080*/  LOP3.LUT R120, R120, R121, RZ, 0x3c, !PT ;  /* 0x0000007978787212 */ /* 0x000fe200078e3cff */
[--C-:B------:R-:W-:Y:S01]  /*2d090*/  IMAD.X R121, RZ, RZ, R21.reuse, P4 ;  /* 0x000000ffff797224 */ /* 0x100fe200020e0615 */
[----:B------:R-:W-:Y:S01]  /*2d0a0*/  LOP3.LUT R122, R122, R123, RZ, 0x3c, !PT ;  /* 0x0000007b7a7a7212 */ /* 0x000fe200078e3cff */
[----:B------:R-:W-:Y:S01]  /*2d0b0*/  IMAD.X R123, RZ, RZ, R21, P3 ;  /* 0x000000ffff7b7224 */ /* 0x000fe200018e0615 */
[----:B------:R-:W-:-:S02]  /*2d0c0*/  IADD3 R133, P5, R20, 0x8060, RZ ;  /* 0x0000806014857810 */ /* 0x000fc40007fbe0ff */
[----:B------:R-:W-:Y:S02]  /*2d0d0*/  SHF.R.U64 R126, R126, 0x3, RZ ;  /* 0x000000037e7e7819 */ /* 0x000fe400000012ff */
[----:B------:R-:W-:Y:S02]  /*2d0e0*/  SHF.R.U64 R130, R130, 0x3, RZ ;  /* 0x0000000382827819 */ /* 0x000fe400000012ff */
[----:B------:R-:W-:Y:S01]  /*2d0f0*/  LOP3.LUT R124, R124, R125, RZ, 0x3c, !PT ;  /* 0x0000007d7c7c7212 */ /* 0x000fe200078e3cff */
[----:B------:R-:W-:Y:S01]  /*2d100*/  IMAD.X R125, RZ, RZ, R21, P2 ;  /* 0x000000ffff7d7224 */ /* 0x000fe200010e0615 */
[C---:B------:R-:W-:Y:S02]  /*2d110*/  IADD3 R139, P4, R20.reuse, 0xc000, RZ ;  /* 0x0000c000148b7810 */ /* 0x040fe40007f9e0ff */
[----:B------:R-:W-:Y:S02]  /*2d120*/  SHF.R.U64 R3, R3, 0x3, RZ ;  /* 0x0000000303037819 */ /* 0x000fe400000012ff */
[----:B------:R-:W-:-:S02]  /*2d130*/  IADD3 R141, P3, R20, 0xc020, RZ ;  /* 0x0000c020148d7810 */ /* 0x000fc40007f7e0ff */
[----:B------:R-:W-:Y:S02]  /*2d140*/  IADD3 R143, P2, R20, 0xc040, RZ ;  /* 0x0000c040148f7810 */ /* 0x000fe40007f5e0ff */
[----:B------:R-:W-:Y:S02]  /*2d150*/  LOP3.LUT R132, R133, 0x380, RZ, 0xc0, !PT ;  /* 0x0000038085847812 */ /* 0x000fe400078ec0ff */
[----:B------:R-:W-:Y:S01]  /*2d160*/  LOP3.LUT R126, R126, R127, RZ, 0x3c, !PT ;  /* 0x0000007f7e7e7212 */ /* 0x000fe200078e3cff */
[--C-:B------:R-:W-:Y:S01]  /*2d170*/  IMAD.X R127, RZ, RZ, R21.reuse, P1 ;  /* 0x000000ffff7f7224 */ /* 0x100fe200008e0615 */
[----:B------:R-:W-:Y:S01]  /*2d180*/  LOP3.LUT R130, R130, R131, RZ, 0x3c, !PT ;  /* 0x0000008382827212 */ /* 0x000fe200078e3cff */
[----:B------:R-:W-:Y:S01]  /*2d190*/  IMAD.X R131, RZ, RZ, R21, P0 ;  /* 0x000000ffff837224 */ /* 0x000fe200000e0615 */
[----:B------:R-:W-:Y:S02]  /*2d1a0*/  LOP3.LUT R138, R139, 0x380, RZ, 0xc0, !PT ;  /* 0x000003808b8a7812 */ /* 0x000fe400078ec0ff */
[----:B------:R-:W-:-:S02]  /*2d1b0*/  LOP3.LUT R136, R3, R136, RZ, 0x3c, !PT ;  /* 0x0000008803887212 */ /* 0x000fc400078e3cff */
[----:B------:R-:W-:Y:S02]  /*2d1c0*/  LOP3.LUT R140, R141, 0x380, RZ, 0xc0, !PT ;  /* 0x000003808d8c7812 */ /* 0x000fe400078ec0ff */
[----:B------:R-:W-:Y:S02]  /*2d1d0*/  IADD3 R20, P1, R20, 0xc060, RZ ;  /* 0x0000c06014147810 */ /* 0x000fe40007f3e0ff */
[----:B------:R-:W-:Y:S02]  /*2d1e0*/  ISETP.NE.U32.AND P0, PT, RZ, UR6, PT ;  /* 0x00000006ff007c0c */ /* 0x000fe4000bf05070 */
[----:B------:R-:W-:Y:S02]  /*2d1f0*/  LOP3.LUT R142, R143, 0x380, RZ, 0xc0, !PT ;  /* 0x000003808f8e7812 */ /* 0x000fe400078ec0ff */
[----:B------:R-:W-:Y:S02]  /*2d200*/  SHF.R.U64 R132, R132, 0x3, RZ ;  /* 0x0000000384847819 */ /* 0x000fe400000012ff */
[----:B------:R-:W-:-:S02]  /*2d210*/  F2FP.F16.F32.PACK_AB R116, R117, R116 ;  /* 0x000000747574723e */ /* 0x000fc400000000ff */
[----:B------:R-:W-:Y:S02]  /*2d220*/  SHF.R.U64 R138, R138, 0x3, RZ ;  /* 0x000000038a8a7819 */ /* 0x000fe400000012ff */
[----:B------:R-:W-:Y:S02]  /*2d230*/  F2FP.F16.F32.PACK_AB R117, R119, R118 ;  /* 0x000000767775723e */ /* 0x000fe400000000ff */
[----:B------:R-:W-:Y:S02]  /*2d240*/  F2FP.F16.F32.PACK_AB R108, R109, R108 ;  /* 0x0000006c6d6c723e */ /* 0x000fe400000000ff */
[----:B------:R-:W-:Y:S02]  /*2d250*/  SHF.R.U64 R140, R140, 0x3, RZ ;  /* 0x000000038c8c7819 */ /* 0x000fe400000012ff */
[----:B------:R-:W-:Y:S02]  /*2d260*/  MOV R136, R136 ;  /* 0x0000008800887202 */ /* 0x000fe40000000f00 */
[----:B------:R-:W-:-:S02]  /*2d270*/  LOP3.LUT R0, R20, 0x380, RZ, 0xc0, !PT ;  /* 0x0000038014007812 */ /* 0x000fc400078ec0ff */
[----:B------:R-:W-:Y:S02]  /*2d280*/  F2FP.F16.F32.PACK_AB R118, R113, R112 ;  /* 0x000000707176723e */ /* 0x000fe400000000ff */
[----:B------:R-:W-:Y:S02]  /*2d290*/  F2FP.F16.F32.PACK_AB R119, R115, R114 ;  /* 0x000000727377723e */ /* 0x000fe400000000ff */
[----:B------:R-:W-:Y:S02]  /*2d2a0*/  F2FP.F16.F32.PACK_AB R109, R111, R110 ;  /* 0x0000006e6f6d723e */ /* 0x000fe400000000ff */
[----:B------:R-:W-:Y:S02]  /*2d2b0*/  F2FP.F16.F32.PACK_AB R100, R101, R100 ;  /* 0x000000646564723e */ /* 0x000fe400000000ff */
[----:B------:R-:W-:Y:S02]  /*2d2c0*/  ISETP.NE.AND.EX P0, PT, RZ, UR7, PT, P0 ;  /* 0x00000007ff007c0c */ /* 0x000fe4000bf05300 */
[----:B------:R-:W-:-:S02]  /*2d2d0*/  SHF.R.U64 R142, R142, 0x3, RZ ;  /* 0x000000038e8e7819 */ /* 0x000fc400000012ff */
[----:B------:R-:W-:Y:S02]  /*2d2e0*/  MOV R134, R134 ;  /* 0x0000008600867202 */ /* 0x000fe40000000f00 */
[----:B------:R-:W-:Y:S02]  /*2d2f0*/  F2FP.F16.F32.PACK_AB R110, R105, R104 ;  /* 0x00000068696e723e */ /* 0x000fe400000000ff */
[----:B------:R-:W-:Y:S02]  /*2d300*/  F2FP.F16.F32.PACK_AB R111, R107, R106 ;  /* 0x0000006a6b6f723e */ /* 0x000fe400000000ff */
[----:B------:R-:W-:Y:S02]  /*2d310*/  F2FP.F16.F32.PACK_AB R101, R103, R102 ;  /* 0x000000666765723e */ /* 0x000fe400000000ff */
[----:B------:R-:W-:Y:S02]  /*2d320*/  F2FP.F16.F32.PACK_AB R92, R93, R92 ;  /* 0x0000005c5d5c723e */ /* 0x000fe400000000ff */
[----:B------:R-:W-:Y:S01]  /*2d330*/  LOP3.LUT R132, R132, R133, RZ, 0x3c, !PT ;  /* 0x0000008584847212 */ /* 0x000fe200078e3cff */
[----:B------:R-:W-:Y:S01]  /*2d340*/  IMAD.X R133, RZ, RZ, R21, P5 ;  /* 0x000000ffff857224 */ /* 0x000fe200028e0615 */
[----:B------:R-:W-:-:S02]  /*2d350*/  MOV R128, R128 ;  /* 0x0000008000807202 */ /* 0x000fc40000000f00 */
        /* <DEDUP_REMOVED lines=10> */
[----:B------:R-:W-:Y:S01]  /*2d400*/  F2FP.F16.F32.PACK_AB R72, R73, R72 ;  /* 0x000000484948723e */ /* 0x000fe200000000ff */
[----:B------:R0:W-:Y:S01]  /*2d410*/  STSM.16.M88.4 [R136], R116 ;  /* 0x0000007488007844 */ /* 0x0001e20000000200 */
[----:B------:R-:W-:Y:S01]  /*2d420*/  LOP3.LUT R140, R140, R141, RZ, 0x3c, !PT ;  /* 0x0000008d8c8c7212 */ /* 0x000fe200078e3cff */
[----:B------:R-:W-:Y:S01]  /*2d430*/  IMAD.X R141, RZ, RZ, R21, P3 ;  /* 0x000000ffff8d7224 */ /* 0x000fe200018e0615 */
[----:B------:R-:W-:-:S02]  /*2d440*/  SHF.R.U64 R0, R0, 0x3, RZ ;  /* 0x0000000300007819 */ /* 0x000fc400000012ff */
[----:B------:R-:W-:Y:S02]  /*2d450*/  MOV R122, R122 ;  /* 0x0000007a007a7202 */ /* 0x000fe40000000f00 */
[----:B------:R-:W-:Y:S02]  /*2d460*/  F2FP.F16.F32.PACK_AB R82, R77, R76 ;  /* 0x0000004c4d52723e */ /* 0x000fe400000000ff */
[----:B------:R-:W-:Y:S02]  /*2d470*/  F2FP.F16.F32.PACK_AB R83, R79, R78 ;  /* 0x0000004e4f53723e */ /* 0x000fe400000000ff */
[----:B------:R-:W-:Y:S02]  /*2d480*/  F2FP.F16.F32.PACK_AB R73, R75, R74 ;  /* 0x0000004a4b49723e */ /* 0x000fe400000000ff */
[----:B------:R-:W-:Y:S01]  /*2d490*/  F2FP.F16.F32.PACK_AB R64, R65, R64 ;  /* 0x000000404140723e */ /* 0x000fe200000000ff */
[----:B------:R0:W-:Y:S01]  /*2d4a0*/  STSM.16.M88.4 [R134], R108 ;  /* 0x0000006c86007844 */ /* 0x0001e20000000200 */
[----:B------:R-:W-:Y:S01]  /*2d4b0*/  LOP3.LUT R142, R142, R143, RZ, 0x3c, !PT ;  /* 0x0000008f8e8e7212 */ /* 0x000fe200078e3cff */
[----:B------:R-:W-:Y:S01]  /*2d4c0*/  IMAD.X R143, RZ, RZ, R21, P2 ;  /* 0x000000ffff8f7224 */ /* 0x000fe200010e0615 */
[----:B------:R-:W-:-:S02]  /*2d4d0*/  MOV R124, R124 ;  /* 0x0000007c007c7202 */ /* 0x000fc40000000f00 */
[----:B------:R-:W-:Y:S02]  /*2d4e0*/  F2FP.F16.F32.PACK_AB R74, R69, R68 ;  /* 0x00000044454a723e */ /* 0x000fe400000000ff */
[----:B------:R-:W-:Y:S02]  /*2d4f0*/  F2FP.F16.F32.PACK_AB R75, R71, R70 ;  /* 0x00000046474b723e */ /* 0x000fe400000000ff */
[----:B------:R-:W-:Y:S02]  /*2d500*/  F2FP.F16.F32.PACK_AB R65, R67, R66 ;  /* 0x000000424341723e */ /* 0x000fe400000000ff */
[----:B------:R-:W-:Y:S01]  /*2d510*/  F2FP.F16.F32.PACK_AB R56, R57, R56 ;  /* 0x000000383938723e */ /* 0x000fe200000000ff */
[----:B------:R-:W-:Y:S01]  /*2d520*/  IMAD.X R21, RZ, RZ, R21, P1 ;  /* 0x000000ffff157224 */ /* 0x000fe200008e0615 */
[----:B------:R-:W-:Y:S01]  /*2d530*/  MOV R126, R126 ;  /* 0x0000007e007e7202 */ /* 0x000fe20000000f00 */
[----:B------:R0:W-:Y:S01]  /*2d540*/  STSM.16.M88.4 [R128], R100 ;  /* 0x0000006480007844 */ /* 0x0001e20000000200 */
[----:B------:R-:W-:-:S02]  /*2d550*/  F2FP.F16.F32.PACK_AB R66, R61, R60 ;  /* 0x0000003c3d42723e */ /* 0x000fc400000000ff */
[----:B------:R-:W-:Y:S02]  /*2d560*/  F2FP.F16.F32.PACK_AB R67, R63, R62 ;  /* 0x0000003e3f43723e */ /* 0x000fe400000000ff */
[----:B------:R-:W-:Y:S02]  /*2d570*/  F2FP.F16.F32.PACK_AB R57, R59, R58 ;  /* 0x0000003a3b39723e */ /* 0x000fe400000000ff */
[----:B------:R-:W-:Y:S01]  /*2d580*/  F2FP.F16.F32.PACK_AB R48, R49, R48 ;  /* 0x000000303130723e */ /* 0x000fe200000000ff */
[----:B------:R0:W-:Y:S01]  /*2d590*/  STSM.16.M88.4 [R120], R92 ;  /* 0x0000005c78007844 */ /* 0x0001e20000000200 */
[----:B------:R-:W-:Y:S02]  /*2d5a0*/  MOV R130, R130 ;  /* 0x0000008200827202 */ /* 0x000fe40000000f00 */
[----:B------:R-:W-:Y:S02]  /*2d5b0*/  F2FP.F16.F32.PACK_AB R58, R53, R52 ;  /* 0x00000034353a723e */ /* 0x000fe400000000ff */
[----:B------:R-:W-:-:S02]  /*2d5c0*/  F2FP.F16.F32.PACK_AB R59, R55, R54 ;  /* 0x00000036373b723e */ /* 0x000fc400000000ff */
[----:B------:R-:W-:Y:S01]  /*2d5d0*/  F2FP.F16.F32.PACK_AB R49, R51, R50 ;  /* 0x000000323331723e */ /* 0x000fe200000000ff */
[----:B------:R0:W-:Y:S01]  /*2d5e0*/  STSM.16.M88.4 [R122], R80 ;  /* 0x000000507a007844 */ /* 0x0001e20000000200 */
[----:B------:R-:W-:Y:S02]  /*2d5f0*/  LOP3.LUT R20, R0, R20, RZ, 0x3c, !PT ;  /* 0x0000001400147212 */ /* 0x000fe400078e3cff */
[----:B------:R-:W-:Y:S02]  /*2d600*/  MOV R132, R132 ;  /* 0x0000008400847202 */ /* 0x000fe40000000f00 */
[----:B------:R-:W-:Y:S02]  /*2d610*/  F2FP.F16.F32.PACK_AB R50, R45, R44 ;  /* 0x0000002c2d32723e */ /* 0x000fe400000000ff */
[----:B------:R-:W-:Y:S01]  /*2d620*/  F2FP.F16.F32.PACK_AB R51, R47, R46 ;  /* 0x0000002e2f33723e */ /* 0x000fe200000000ff */
[----:B------:R0:W-:Y:S01]  /*2d630*/  STSM.16.M88.4 [R124], R72 ;  /* 0x000000487c007844 */ /* 0x0001e20000000200 */
[----:B------:R-:W-:Y:S01]  /*2d640*/  MOV R138, R138 ;  /* 0x0000008a008a7202 */ /* 0x000fe20000000f00 */
[----:B------:R-:W1:Y:S01]  /*2d650*/  LDC.64 R44, c[0x0][0xd00] ;  /* 0x00034000ff2c7b82 */ /* 0x000e620000000a00 */
[----:B------:R-:W-:Y:S01]  /*2d660*/  MOV R140, R140 ;  /* 0x0000008c008c7202 */ /* 0x000fe20000000f00 */
[----:B------:R0:W-:Y:S01]  /*2d670*/  STSM.16.M88.4 [R126], R64 ;  /* 0x000000407e007844 */ /* 0x0001e20000000200 */
[----:B------:R-:W-:-:S02]  /*2d680*/  MOV R142, R142 ;  /* 0x0000008e008e7202 */ /* 0x000fc40000000f00 */
[----:B------:R-:W-:Y:S01]  /*2d690*/  MOV R20, R20 ;  /* 0x0000001400147202 */ /* 0x000fe20000000f00 */
[----:B------:R0:W-:Y:S04]  /*2d6a0*/  STSM.16.M88.4 [R130], R56 ;  /* 0x0000003882007844 */ /* 0x0001e80000000200 */
[----:B------:R0:W-:Y:S01]  /*2d6b0*/  STSM.16.M88.4 [R132], R48 ;  /* 0x0000003084007844 */ /* 0x0001e20000000200 */
[----:B------:R-:W-:-:S04]  /*2d6c0*/  ISETP.NE.U32.AND P1, PT, RZ, UR4, PT ;  /* 0x00000004ff007c0c */ /* 0x000fc8000bf25070 */
[----:B------:R-:W-:Y:S01]  /*2d6d0*/  ISETP.NE.AND.EX P1, PT, RZ, UR5, PT, P1 ;  /* 0x00000005ff007c0c */ /* 0x000fe2000bf25310 */
[----:B------:R-:W-:Y:S01]  /*2d6e0*/  ULDC UR6, c[0x0][0xb88] ;  /* 0x0002e20000067ab9 */ /* 0x000fe20000000800 */
[----:B------:R-:W-:Y:S02]  /*2d6f0*/  IMAD.MOV.U32 R3, RZ, RZ, RZ ;  /* 0x000000ffff037224 */ /* 0x000fe400078e00ff */
[----:B-1----:R-:W-:Y:S01]  /*2d700*/  IMAD.WIDE R44, R198, 0x4, R44 ;  /* 0x00000004c62c7825 */ /* 0x002fe200078e022c */
[----:B--2---:R-:W-:Y:S02]  /*2d710*/  F2FP.F16.F32.PACK_AB R32, R33, R32 ;  /* 0x000000202120723e */ /* 0x004fe400000000ff */
[----:B------:R-:W-:Y:S02]  /*2d720*/  F2FP.F16.F32.PACK_AB R33, R35, R34 ;  /* 0x000000222321723e */ /* 0x000fe400000000ff */
[----:B----4-:R-:W-:Y:S02]  /*2d730*/  F2FP.F16.F32.PACK_AB R8, R9, R8 ;  /* 0x000000080908723e */ /* 0x010fe400000000ff */
[----:B------:R-:W-:-:S02]  /*2d740*/  F2FP.F16.F32.PACK_AB R9, R11, R10 ;  /* 0x0000000a0b09723e */ /* 0x000fc400000000ff */
[----:B---3--:R-:W-:Y:S02]  /*2d750*/  F2FP.F16.F32.PACK_AB R40, R41, R40 ;  /* 0x000000282928723e */ /* 0x008fe400000000ff */
        /* <DEDUP_REMOVED lines=11> */
[----:B------:R-:W1:Y:S01]  /*2d810*/  @P0 LDC.64 R4, c[0x0][0xd08] ;  /* 0x00034200ff040b82 */ /* 0x000e620000000a00 */
[----:B------:R0:W-:Y:S04]  /*2d820*/  STSM.16.M88.4 [R138], R40 ;  /* 0x000000288a007844 */ /* 0x0001e80000000200 */
[----:B------:R0:W-:Y:S03]  /*2d830*/  STSM.16.M88.4 [R140], R32 ;  /* 0x000000208c007844 */ /* 0x0001e60000000200 */
[----:B------:R-:W2:Y:S01]  /*2d840*/  LDC R12, c[0x0][0xce8] ;  /* 0x00033a00ff0c7b82 */ /* 0x000ea20000000800 */
[----:B------:R0:W-:Y:S04]  /*2d850*/  STSM.16.M88.4 [R142], R24 ;  /* 0x000000188e007844 */ /* 0x0001e80000000200 */
[----:B------:R0:W-:Y:S03]  /*2d860*/  STSM.16.M88.4 [R20], R8 ;  /* 0x0000000814007844 */ /* 0x0001e60000000200 */
[----:B------:R-:W-:Y:S01]  /*2d870*/  BAR.SYNC.DEFER_BLOCKING 0x1, 0x100 ;  /* 0x0044000000007b1d */ /* 0x000fe20000010000 */
[----:B------:R-:W-:-:S02]  /*2d880*/  IMAD.U32 R7, RZ, RZ, UR6 ;  /* 0x00000006ff077e24 */ /* 0x000fc4000f8e00ff */
[----:B-1----:R-:W-:-:S03]  /*2d890*/  @P0 IMAD.WIDE R4, R198, 0x4, R4 ;  /* 0x00000004c6040825 */ /* 0x002fc600078e0204 */
[----:B------:R0:W5:Y:S04]  /*2d8a0*/  @P1 LDG.E R3, desc[UR42][R44.64] ;  /* 0x0000002a2c031981 */ /* 0x000168000c1e1900 */
[----:B------:R0:W5:Y:S01]  /*2d8b0*/  @P0 LDG.E R7, desc[UR42][R4.64] ;  /* 0x0000002a04070981 */ /* 0x000162000c1e1900 */
[----:B------:R-:W-:Y:S05]  /*2d8c0*/  @P0 BRA `(.L_x_3801) ;  /* 0x0000000000100947 */ /* 0x000fea0003800000 */
[----:B------:R-:W-:Y:S05]  /*2d8d0*/  @!P1 BRA `(.L_x_3801) ;  /* 0x00000000000c9947 */ /* 0x000fea0003800000 */
[----:B------:R-:W3:Y:S04]  /*2d8e0*/  LDG.E R0, desc[UR42][R44.64] ;  /* 0x0000002a2c007981 */ /* 0x000ee8000c1e1900 */
[----:B-----5:R-:W3:Y:S02]  /*2d8f0*/  LDG.E R7, desc[UR42][R44.64+0x4] ;  /* 0x0000042a2c077981 */ /* 0x020ee4000c1e1900 */
[----:B---3--:R-:W-:-:S07]  /*2d900*/  IMAD.IADD R7, R7, 0x1, -R0 ;  /* 0x0000000107077824 */ /* 0x008fce00078e0a00 */
.L_x_3801:
[----:B------:R-:W3:Y:S04]  /*2d910*/  LDL R0, [R1+0x514] ;  /* 0x0005140001007983 */ /* 0x000ee80000100800 */
[----:B0-----:R-:W4:Y:S01]  /*2d920*/  LDL R26, [R1+0x51c] ;  /* 0x00051c00011a7983 */ /* 0x001f220000100800 */
[----:B------:R-:W-:Y:S01]  /*2d930*/  IMAD.IADD R37, R196, 0x1, R194 ;  /* 0x00000001c4257824 */ /* 0x000fe200078e02c2 */
[----:B------:R-:W-:Y:S01]  /*2d940*/  ISETP.GT.AND P3, PT, R195, 0x1, PT ;  /* 0x00000001c300780c */ /* 0x000fe20003f64270 */
[----:B------:R-:W-:Y:S01]  /*2d950*/  IMAD.MOV.U32 R13, RZ, RZ, 0xab8 ;  /* 0x00000ab8ff0d7424 */ /* 0x000fe200078e00ff */
[----:B--2---:R-:W-:Y:S01]  /*2d960*/  ISETP.NE.AND P2, PT, R12, 0x1, PT ;  /* 0x000000010c00780c */ /* 0x004fe20003f45270 */
[----:B------:R-:W0:Y:S03]  /*2d970*/  LDC.64 R20, c[0x0][0xca8] ;  /* 0x00032a00ff147b82 */ /* 0x000e260000000a00 */
[----:B------:R-:W-:-:S05]  /*2d980*/  SEL R13, R13, 0xa78, P3 ;  /* 0x00000a780d0d7807 */ /* 0x000fca0001800000 */
[----:B------:R-:W1:Y:S08]  /*2d990*/  LDC.64 R10, c[0x0][R13+0x218] ;  /* 0x000086000d0a7b82 */ /* 0x000e700000000a00 */
[----:B------:R-:W2:Y:S08]  /*2d9a0*/  LDC.64 R4, c[0x0][R13+0x228] ;  /* 0x00008a000d047b82 */ /* 0x000eb00000000a00 */
[----:B------:R2:W2:Y:S01]  /*2d9b0*/  LDC.64 R8, c[0x0][R13+0x210] ;  /* 0x000084000d087b82 */ /* 0x0004a20000000a00 */
[----:B------:R-:W-:-:S07]  /*2d9c0*/  ISETP.NE.U32.AND P1, PT, RZ, UR4, PT ;  /* 0x00000004ff007c0c */ /* 0x000fce000bf25070 */
[----:B------:R-:W1:Y:S01]  /*2d9d0*/  @P2 LDC R14, c[0x0][0xcec] ;  /* 0x00033b00ff0e2b82 */ /* 0x000e620000000800 */
[----:B------:R-:W-:-:S07]  /*2d9e0*/  ISETP.NE.AND.EX P1, PT, RZ, UR5, PT, P1 ;  /* 0x00000005ff007c0c */ /* 0x000fce000bf25310 */
[----:B------:R-:W2:Y:S01]  /*2d9f0*/  @P2 LDC R33, c[0x0][0xcf0] ;  /* 0x00033c00ff212b82 */ /* 0x000ea20000000800 */
[----:B------:R-:W-:Y:S02]  /*2da00*/  SHF.R.S32.HI R24, RZ, 0x1f, R198 ;  /* 0x0000001fff187819 */ /* 0x000fe400000114c6 */
[----:B------:R-:W-:Y:S02]  /*2da10*/  SEL R15, R198, RZ, !P1 ;  /* 0x000000ffc60f7207 */ /* 0x000fe40004800000 */
[----:B---3--:R-:W-:Y:S01]  /*2da20*/  LOP3.LUT P0, RZ, R0, 0x3, RZ, 0xc0, !PT ;  /* 0x0000000300ff7812 */ /* 0x008fe2000780c0ff */
[----:B-----5:R-:W-:Y:S02]  /*2da30*/  IMAD R0, R7, R12, RZ ;  /* 0x0000000c07007224 */ /* 0x020fe400078e02ff */
[----:B0-----:R-:W0:Y:S03]  /*2da40*/  @!P3 LDC R20, c[0x0][0xc50] ;  /* 0x00031400ff14bb82 */ /* 0x001e260000000800 */
[----:B------:R-:W-:Y:S01]  /*2da50*/  ISETP.GE.OR P4, PT, R37, R0, P0 ;  /* 0x000000002500720c */ /* 0x000fe20000786670 */
[----:B----4-:R-:W-:-:S04]  /*2da60*/  IMAD.IADD R35, R26, 0x1, R194 ;  /* 0x000000011a237824 */ /* 0x010fc800078e02c2 */
[----:B------:R-:W3:Y:S08]  /*2da70*/  @!P3 LDC R21, c[0x0][0xc54] ;  /* 0x00031500ff15bb82 */ /* 0x000ef00000000800 */
[----:B------:R-:W4:Y:S01]  /*2da80*/  @!P4 LDL R27, [R1+0x240] ;  /* 0x00024000011bc983 */ /* 0x000f220000100800 */
[----:B------:R-:W2:Y:S01]  /*2da90*/  LDC.64 R6, c[0x0][R13+0x220] ;  /* 0x000088000d067b82 */ /* 0x000ea20000000a00 */
[----:B------:R-:W-:Y:S01]  /*2daa0*/  SEL R25, R24, RZ, !P1 ;  /* 0x000000ff18197207 */ /* 0x000fe20004800000 */
[----:B-1----:R-:W-:-:S04]  /*2dab0*/  @P2 IMAD.HI.U32 R14, R35, R14, RZ ;  /* 0x0000000e230e2227 */ /* 0x002fc800078e00ff */
[-C--:B------:R-:W-:Y:S02]  /*2dac0*/  IMAD R29, R11, R193.reuse, RZ ;  /* 0x000000c10b1d7224 */ /* 0x080fe400078e02ff */
[----:B------:R-:W-:-:S04]  /*2dad0*/  IMAD.WIDE.U32 R10, R10, R193, RZ ;  /* 0x000000c10a0a7225 */ /* 0x000fc800078e00ff */
[----:B------:R-:W-:Y:S02]  /*2dae0*/  IMAD.IADD R29, R11, 0x1, R29 ;  /* 0x000000010b1d7824 */ /* 0x000fe400078e021d */
[----:B--2---:R-:W-:-:S04]  /*2daf0*/  IMAD R7, R7, R15, RZ ;  /* 0x0000000f07077224 */ /* 0x004fc800078e02ff */
[C---:B------:R-:W-:Y:S01]  /*2db00*/  IMAD R31, R6.reuse, R25, R7 ;  /* 0x00000019061f7224 */ /* 0x040fe200078e0207 */
[----:B------:R-:W-:Y:S01]  /*2db10*/  SEL R25, R203, RZ, P3 ;  /* 0x000000ffcb197207 */ /* 0x000fe20001800000 */
[----:B------:R-:W-:-:S04]  /*2db20*/  IMAD.WIDE.U32 R6, R6, R15, RZ ;  /* 0x0000000f06067225 */ /* 0x000fc800078e00ff */
[----:B------:R-:W-:Y:S01]  /*2db30*/  IMAD.IADD R31, R7, 0x1, R31 ;  /* 0x00000001071f7824 */ /* 0x000fe200078e021f */
[----:B------:R-:W-:Y:S01]  /*2db40*/  IADD3 R6, P1, P5, R6, R10, R3 ;  /* 0x0000000a06067210 */ /* 0x000fe20007d3e003 */
[----:B------:R-:W-:Y:S01]  /*2db50*/  IMAD.MOV.U32 R7, RZ, RZ, R35 ;  /* 0x000000ffff077224 */ /* 0x000fe200078e0023 */
[----:B------:R-:W-:Y:S01]  /*2db60*/  @P2 SHF.R.U32.HI R7, RZ, R33, R14 ;  /* 0x00000021ff072219 */ /* 0x000fe2000001160e */
[-C--:B------:R-:W-:Y:S01]  /*2db70*/  IMAD R11, R5, R25.reuse, RZ ;  /* 0x00000019050b7224 */ /* 0x080fe200078e02ff */
[----:B------:R-:W-:Y:S01]  /*2db80*/  SHF.R.S32.HI R10, RZ, 0x1f, R3 ;  /* 0x0000001fff0a7819 */ /* 0x000fe20000011403 */
[----:B------:R-:W-:-:S03]  /*2db90*/  IMAD.WIDE.U32 R4, R4, R25, RZ ;  /* 0x0000001904047225 */ /* 0x000fc600078e00ff */
[----:B------:R-:W-:Y:S01]  /*2dba0*/  IADD3.X R14, R31, R29, R10, P1, P5 ;  /* 0x0000001d1f0e7210 */ /* 0x000fe20000fea40a */
[----:B------:R-:W-:Y:S01]  /*2dbb0*/  IMAD.MOV R13, RZ, RZ, -R7 ;  /* 0x000000ffff0d7224 */ /* 0x000fe200078e0a07 */
[----:B------:R-:W-:Y:S01]  /*2dbc0*/  IADD3 R4, P1, P5, R7, R6, R4 ;  /* 0x0000000607047210 */ /* 0x000fe20007d3e004 */
[----:B------:R-:W-:Y:S01]  /*2dbd0*/  IMAD.IADD R11, R5, 0x1, R11 ;  /* 0x00000001050b7824 */ /* 0x000fe200078e020b */
[----:B------:R-:W-:Y:S01]  /*2dbe0*/  SHF.R.S32.HI R5, RZ, 0x1f, R7 ;  /* 0x0000001fff057819 */ /* 0x000fe20000011407 */
[----:B------:R-:W-:Y:S02]  /*2dbf0*/  IMAD R7, R12, R13, R35 ;  /* 0x0000000d0c077224 */ /* 0x000fe400078e0223 */
[----:B------:R-:W-:Y:S01]  /*2dc00*/  VIADD R25, R37, 0x8 ;  /* 0x0000000825197836 */ /* 0x000fe20000000000 */
[----:B------:R-:W-:Y:S01]  /*2dc10*/  IADD3.X R5, R5, R14, R11, P1, P5 ;  /* 0x0000000e05057210 */ /* 0x000fe20000fea40b */
[----:B------:R-:W-:Y:S01]  /*2dc20*/  IMAD R6, R9, R7, RZ ;  /* 0x0000000709067224 */ /* 0x000fe200078e02ff */
[----:B------:R-:W-:-:S02]  /*2dc30*/  SHF.R.S32.HI R11, RZ, 0x1f, R7 ;  /* 0x0000001fff0b7819 */ /* 0x000fc40000011407 */
[----:B------:R-:W-:Y:S01]  /*2dc40*/  ISETP.GE.OR P0, PT, R25, R0, P0 ;  /* 0x000000001900720c */ /* 0x000fe20000706670 */
[----:B------:R-:W-:-:S04]  /*2dc50*/  IMAD.WIDE.U32 R4, R8, R7, R4 ;  /* 0x0000000708047225 */ /* 0x000fc800078e0004 */
[----:B------:R-:W-:Y:S01]  /*2dc60*/  IMAD R11, R8, R11, R6 ;  /* 0x0000000b080b7224 */ /* 0x000fe200078e0206 */
[----:B0-----:R-:W-:-:S03]  /*2dc70*/  LEA R20, P1, R4, R20, 0x2 ;  /* 0x0000001404147211 */ /* 0x001fc600078210ff */
[----:B------:R-:W-:Y:S02]  /*2dc80*/  IMAD.IADD R5, R5, 0x1, R11 ;  /* 0x0000000105057824 */ /* 0x000fe400078e020b */
[----:B------:R-:W-:Y:S03]  /*2dc90*/  SHFL.IDX PT, R6, R20, RZ, 0x1c1f ;  /* 0x001c1fff14067589 */ /* 0x000fe600000e0000 */
[----:B---3--:R-:W-:-:S05]  /*2dca0*/  LEA.HI.X R21, R4, R21, R5, 0x2, P1 ;  /* 0x0000001504157211 */ /* 0x008fca00008f1405 */
[----:B------:R-:W4:Y:S04]  /*2dcb0*/  SHFL.IDX PT, R7, R21, RZ, 0x1c1f ;  /* 0x001c1fff15077589 */ /* 0x000f2800000e0000 */
[----:B----4-:R-:W-:Y:S04]  /*2dcc0*/  @!P4 ST.E desc[UR42][R6.64], R27 ;  /* 0x0000001b0600c985 */ /* 0x010fe8000c10192a */
[----:B------:R-:W2:Y:S04]  /*2dcd0*/  @!P0 LDL R9, [R1+0x244] ;  /* 0x0002440001098983 */ /* 0x000ea80000100800 */
[----:B------:R-:W-:Y:S04]  /*2dce0*/  SHFL.IDX PT, R4, R20, 0x1, 0x1c1f ;  /* 0x003c1f0014047f89 */ /* 0x000fe800000e0000 */
[----:B------:R-:W2:Y:S04]  /*2dcf0*/  SHFL.IDX PT, R5, R21, 0x1, 0x1c1f ;  /* 0x003c1f0015057f89 */ /* 0x000ea800000e0000 */
[----:B--2---:R0:W-:Y:S01]  /*2dd00*/  @!P0 ST.E desc[UR42][R4.64], R9 ;  /* 0x0000000904008985 */ /* 0x0041e2000c10192a */
[----:B------:R-:W-:Y:S05]  /*2dd10*/  @P3 BRA `(.L_x_3802) ;  /* 0x0000000c00e83947 */ /* 0x000fea0003800000 */
[----:B------:R-:W2:Y:S01]  /*2dd20*/  LDL R84, [R1+0x47c] ;  /* 0x00047c0001547983 */ /* 0x000ea20000100800 */
[----:B------:R-:W1:Y:S01]  /*2dd30*/  @P2 LDC R13, c[0x0][0xcec] ;  /* 0x00033b00ff0d2b82 */ /* 0x000e620000000800 */
[----:B------:R-:W-:Y:S02]  /*2dd40*/  ULDC.64 UR4, c[0x0][0xba0] ;  /* 0x0002e80000047ab9 */ /* 0x000fe40000000a00 */
[----:B------:R-:W3:Y:S01]  /*2dd50*/  LDL R85, [R1+0x490] ;  /* 0x0004900001557983 */ /* 0x000ee20000100800 */
[----:B------:R-:W-:Y:S02]  /*2dd60*/  IMAD R10, R10, UR4, RZ ;  /* 0x000000040a0a7c24 */ /* 0x000fe4000f8e02ff */
[----:B0-----:R-:W-:-:S04]  /*2dd70*/  IMAD.WIDE.U32 R8, R3, UR4, RZ ;  /* 0x0000000403087c25 */ /* 0x001fc8000f8e00ff */
[----:B------:R-:W-:Y:S01]  /*2dd80*/  IMAD R11, R3, UR5, R10 ;  /* 0x00000005030b7c24 */ /* 0x000fe2000f8e020a */
        /* <DEDUP_REMOVED lines=8> */
[----:B--2---:R-:W-:-:S04]  /*2de10*/  IMAD R5, R84, 0x40, R181 ;  /* 0x0000004054057824 */ /* 0x004fc800078e02b5 */
        /* <DEDUP_REMOVED lines=27> */
[----:B---3--:R-:W-:Y:S01]  /*2dfd0*/  IMAD R3, R85, 0x20, R84 ;  /* 0x0000002055037824 */ /* 0x008fe200078e0254 */
        /* <DEDUP_REMOVED lines=9> */
[----:B------:R-:W-:Y:S01]  /*2e070*/  LOP3.LUT R52, R53, 0x380, RZ, 0xc0, !PT ;  /* 0x0000038035347812 */ /* 0x000fe200078ec0ff */
[----:B------:R-:W5:Y:S01]  /*2e080*/  LD.E.128 R36, desc[UR42][R36.64] ;  /* 0x0000002a24247980 */ /* 0x000f62000c101d00 */
[----:B------:R-:W-:-:S02]  /*2e090*/  LOP3.LUT R56, R57, 0x380, RZ, 0xc0, !PT ;  /* 0x0000038039387812 */ /* 0x000fc400078ec0ff */
[----:B------:R-:W-:Y:S01]  /*2e0a0*/  LOP3.LUT R60, R61, 0x380, RZ, 0xc0, !PT ;  /* 0x000003803d3c7812 */ /* 0x000fe200078ec0ff */
[----:B------:R-:W5:Y:S01]  /*2e0b0*/  LD.E.128 R40, desc[UR42][R40.64] ;  /* 0x0000002a28287980 */ /* 0x000f62000c101d00 */
        /* <DEDUP_REMOVED lines=13> */
[----:B------:R-:W-:Y:S01]  /*2e190*/  LOP3.LUT R5, R18, 0x380, RZ, 0xc0, !PT ;  /* 0x0000038012057812 */ /* 0x000fe200078ec0ff */
[----:B------:R-:W5:Y:S01]  /*2e1a0*/  LD.E.128 R44, desc[UR42][R44.64] ;  /* 0x0000002a2c2c7980 */ /* 0x000f62000c101d00 */
        /* <DEDUP_REMOVED lines=8> */
[----:B------:R-:W-:Y:S01]  /*2e230*/  IADD3 R7, P5, R18, 0xf000, RZ ;  /* 0x0000f00012077810 */ /* 0x000fe20007fbe0ff */
[----:B------:R-:W5:Y:S01]  /*2e240*/  LD.E.128 R56, desc[UR42][R56.64] ;  /* 0x0000002a38387980 */ /* 0x000f62000c101d00 */
[----:B------:R-:W-:Y:S02]  /*2e250*/  SHF.R.U64 R5, R5, 0x3, RZ ;  /* 0x0000000305057819 */ /* 0x000fe400000012ff */
[----:B------:R-:W-:Y:S01]  /*2e260*/  LOP3.LUT R64, R65, 0x380, RZ, 0xc0, !PT ;  /* 0x0000038041407812 */ /* 0x000fe200078ec0ff */
[----:B------:R-:W5:Y:S01]  /*2e270*/  LD.E.128 R60, desc[UR42][R60.64] ;  /* 0x0000002a3c3c7980 */ /* 0x000f62000c101d00 */
[----:B------:R-:W-:-:S02]  /*2e280*/  LOP3.LUT R68, R69, 0x380, RZ, 0xc0, !PT ;  /* 0x0000038045447812 */ /* 0x000fc400078ec0ff */
[----:B------:R-:W-:Y:S02]  /*2e290*/  LOP3.LUT R72, R73, 0x380, RZ, 0xc0, !PT ;  /* 0x0000038049487812 */ /* 0x000fe400078ec0ff */
[----:B------:R-:W-:Y:S02]  /*2e2a0*/  LOP3.LUT R76, R77, 0x380, RZ, 0xc0, !PT ;  /* 0x000003804d4c7812 */ /* 0x000fe400078ec0ff */
[----:B------:R-:W-:Y:S02]  /*2e2b0*/  LOP3.LUT R6, R7, 0x380, RZ, 0xc0, !PT ;  /* 0x0000038007067812 */ /* 0x000fe400078ec0ff */
[----:B------:R-:W-:Y:S02]  /*2e2c0*/  LOP3.LUT R4, R5, R18, RZ, 0x3c, !PT ;  /* 0x0000001205047212 */ /* 0x000fe400078e3cff */
[----:B------:R-:W0:Y:S01]  /*2e2d0*/  @P2 LDC R18, c[0x0][0xcf0] ;  /* 0x00033c00ff122b82 */ /* 0x000e220000000800 */
[----:B------:R-:W-:Y:S02]  /*2e2e0*/  SHF.R.U64 R64, R64, 0x3, RZ ;  /* 0x0000000340407819 */ /* 0x000fe400000012ff */
[----:B------:R-:W-:-:S02]  /*2e2f0*/  SHF.R.U64 R68, R68, 0x3, RZ ;  /* 0x0000000344447819 */ /* 0x000fc400000012ff */
[----:B------:R-:W-:Y:S02]  /*2e300*/  SHF.R.U64 R72, R72, 0x3, RZ ;  /* 0x0000000348487819 */ /* 0x000fe400000012ff */
[----:B------:R-:W-:Y:S02]  /*2e310*/  SHF.R.U64 R76, R76, 0x3, RZ ;  /* 0x000000034c4c7819 */ /* 0x000fe400000012ff */
[----:B------:R-:W-:Y:S01]  /*2e320*/  SHF.R.U64 R6, R6, 0x3, RZ ;  /* 0x0000000306067819 */ /* 0x000fe200000012ff */
        /* <DEDUP_REMOVED lines=10> */
[----:B------:R-:W-:Y:S01]  /*2e3d0*/  IMAD.MOV.U32 R5, RZ, RZ, R19 ;  /* 0x000000ffff057224 */ /* 0x000fe200078e0013 */
[----:B------:R-:W5:Y:S01]  /*2e3e0*/  LD.E.128 R64, desc[UR42][R64.64] ;  /* 0x0000002a40407980 */ /* 0x000f62000c101d00 */
[----:B------:R-:W-:-:S03]  /*2e3f0*/  IMAD.IADD R14, R194, 0x1, R3 ;  /* 0x00000001c20e7824 */ /* 0x000fc600078e0203 */
[----:B------:R-:W5:Y:S04]  /*2e400*/  LD.E.128 R68, desc[UR42][R68.64] ;  /* 0x0000002a44447980 */ /* 0x000f68000c101d00 */
[----:B------:R-:W5:Y:S04]  /*2e410*/  LD.E.128 R4, desc[UR42][R4.64] ;  /* 0x0000002a04047980 */ /* 0x000f68000c101d00 */
[----:B------:R-:W5:Y:S04]  /*2e420*/  LD.E.128 R72, desc[UR42][R72.64] ;  /* 0x0000002a48487980 */ /* 0x000f68000c101d00 */
[----:B------:R-:W5:Y:S04]  /*2e430*/  LD.E.128 R76, desc[UR42][R76.64] ;  /* 0x0000002a4c4c7980 */ /* 0x000f68000c101d00 */
[----:B------:R-:W5:Y:S01]  /*2e440*/  LD.E.128 R80, desc[UR42][R80.64] ;  /* 0x0000002a50507980 */ /* 0x000f62000c101d00 */
[----:B------:R-:W-:Y:S01]  /*2e450*/  @!PT LDS RZ, [RZ] ;  /* 0x00000000fffff984 */ /* 0x000fe20000000800 */
[----:B------:R-:W-:Y:S01]  /*2e460*/  @!PT LDS RZ, [RZ] ;  /* 0x00000000fffff984 */ /* 0x000fe20000000800 */
[----:B------:R-:W-:Y:S01]  /*2e470*/  @!PT LDS RZ, [RZ] ;  /* 0x00000000fffff984 */ /* 0x000fe20000000800 */
[----:B------:R-:W-:Y:S01]  /*2e480*/  @!PT LDS RZ, [RZ] ;  /* 0x00000000fffff984 */ /* 0x000fe20000000800 */
[----:B------:R2:W-:Y:S06]  /*2e490*/  MEMBAR.ALL.CTA ;  /* 0x0000000000007992 */ /* 0x0005ec0000008000 */
[----:B--2---:R-:W2:Y:S01]  /*2e4a0*/  FENCE.VIEW.ASYNC.S ;  /* 0x00000000000073c6 */ /* 0x004ea20000000000 */
[----:B-1----:R-:W-:-:S04]  /*2e4b0*/  @P2 IMAD.HI.U32 R3, R14, R13, RZ ;  /* 0x0000000d0e032227 */ /* 0x002fc800078e00ff */
[----:B------:R-:W-:Y:S01]  /*2e4c0*/  IMAD.MOV.U32 R11, RZ, RZ, R14 ;  /* 0x000000ffff0b7224 */ /* 0x000fe200078e000e */
[----:B0-----:R-:W-:Y:S01]  /*2e4d0*/  @P2 SHF.R.U32.HI R11, RZ, R18, R3 ;  /* 0x00000012ff0b2219 */ /* 0x001fe20000011603 */
[----:B------:R-:W-:Y:S01]  /*2e4e0*/  IMAD R13, R15, UR5, R10 ;  /* 0x000000050f0d7c24 */ /* 0x000fe2000f8e020a */
[----:B------:R-:W-:Y:S01]  /*2e4f0*/  ULDC.64 UR4, c[0x0][0xbe0] ;  /* 0x0002f80000047ab9 */ /* 0x000fe20000000a00 */
[----:B------:R-:W-:Y:S02]  /*2e500*/  VIADD R3, R2, 0x32420 ;  /* 0x0003242002037836 */ /* 0x000fe40000000000 */
[----:B------:R-:W-:Y:S01]  /*2e510*/  IMAD.IADD R9, R9, 0x1, R13 ;  /* 0x0000000109097824 */ /* 0x000fe200078e020d */
[--C-:B------:R-:W-:Y:S01]  /*2e520*/  SHF.R.S32.HI R10, RZ, 0x1f, R11.reuse ;  /* 0x0000001fff0a7819 */ /* 0x100fe2000001140b */
[----:B------:R-:W-:Y:S01]  /*2e530*/  IMAD.MOV R13, RZ, RZ, -R11 ;  /* 0x000000ffff0d7224 */ /* 0x000fe200078e0a0b */
[----:B------:R-:W-:-:S03]  /*2e540*/  PRMT R3, RZ, 0x654, R3 ;  /* 0x00000654ff037816 */ /* 0x000fc60000000003 */
[----:B------:R-:W-:Y:S02]  /*2e550*/  IMAD R13, R12, R13, R14 ;  /* 0x0000000d0c0d7224 */ /* 0x000fe400078e020e */
[----:B------:R-:W-:Y:S02]  /*2e560*/  IMAD R10, R10, UR4, RZ ;  /* 0x000000040a0a7c24 */ /* 0x000fe4000f8e02ff */
[C---:B------:R-:W-:Y:S01]  /*2e570*/  IMAD.WIDE.U32 R8, R11.reuse, UR4, R8 ;  /* 0x000000040b087c25 */ /* 0x040fe2000f8e0008 */
[----:B--2---:R0:W-:Y:S03]  /*2e580*/  SYNCS.ARRIVE.TRANS64.RED.A1T0 RZ, [R3+URZ], RZ ;  /* 0x000000ff03ff79a7 */ /* 0x0041e6000810043f */
[----:B------:R-:W-:Y:S01]  /*2e590*/  IMAD R15, R11, UR5, R10 ;  /* 0x000000050b0f7c24 */ /* 0x000fe2000f8e020a */
[----:B------:R-:W-:Y:S01]  /*2e5a0*/  ULDC.64 UR4, c[0x0][0xbd8] ;  /* 0x0002f60000047ab9 */ /* 0x000fe20000000a00 */
[----:B0-----:R-:W-:-:S02]  /*2e5b0*/  SHF.R.S32.HI R3, RZ, 0x1f, R13 ;  /* 0x0000001fff037819 */ /* 0x001fc4000001140d */
[----:B------:R-:W-:-:S03]  /*2e5c0*/  IMAD.IADD R9, R9, 0x1, R15 ;  /* 0x0000000109097824 */ /* 0x000fc600078e020f */
[----:B------:R-:W-:Y:S02]  /*2e5d0*/  IMAD R10, R3, UR4, RZ ;  /* 0x00000004030a7c24 */ /* 0x000fe4000f8e02ff */
[----:B------:R-:W-:-:S04]  /*2e5e0*/  IMAD.WIDE.U32 R8, R13, UR4, R8 ;  /* 0x000000040d087c25 */ /* 0x000fc8000f8e0008 */
        /* <DEDUP_REMOVED lines=9> */
.L_x_4053:
[----:B------:R-:W-:Y:S01]  /*2e680*/  IMAD.IADD R21, R84, 0x1, R194 ;  /* 0x0000000154157824 */ /* 0x000fe200078e02c2 */
[----:B------:R-:W-:Y:S04]  /*2e690*/  BSSY B1, `(.L_x_3804) ;  /* 0x0000014000017945 */ /* 0x000fe80003800000 */
[----:B------:R-:W-:-:S13]  /*2e6a0*/  ISETP.GE.AND P0, PT, R21, R0, PT ;  /* 0x000000001500720c */ /* 0x000fda0003f06270 */
[----:B------:R-:W-:Y:S05]  /*2e6b0*/  @P0 BRA `(.L_x_3805) ;  /* 0x0000000000440947 */ /* 0x000fea0003800000 */
[----:B------:R-:W-:Y:S02]  /*2e6c0*/  ULDC UR4, c[0x0][0xbc8] ;  /* 0x0002f20000047ab9 */ /* 0x000fe40000000800 */
[----:B------:R-:W-:Y:S02]  /*2e6d0*/  ISETP.GE.AND P3, PT, R181, UR4, PT ;  /* 0x00000004b5007c0c */ /* 0x000fe4000bf66270 */
[----:B------:R-:W-:Y:S02]  /*2e6e0*/  ISETP.GE.AND P2, PT, R183, UR4, PT ;  /* 0x00000004b7007c0c */ /* 0x000fe4000bf46270 */
[----:B------:R-:W-:Y:S02]  /*2e6f0*/  ISETP.GE.AND P1, PT, R182, UR4, PT ;  /* 0x00000004b6007c0c */ /* 0x000fe4000bf26270 */
[----:B------:R-:W-:-:S07]  /*2e700*/  ISETP.GE.AND P0, PT, R188, UR4, PT ;  /* 0x00000004bc007c0c */ /* 0x000fce000bf06270 */
[-C--:B--2---:R-:W-:Y:S02]  /*2e710*/  @!P3 LEA R8, P5, R181, R14.reuse, 0x1 ;  /* 0x0000000eb508b211 */ /* 0x084fe400078a08ff */
[-C--:B------:R-:W-:Y:S02]  /*2e720*/  @!P2 LEA R10, P4, R183, R14.reuse, 0x1 ;  /* 0x0000000eb70aa211 */ /* 0x080fe400078808ff */
[-C--:B-1----:R-:W-:Y:S02]  /*2e730*/  @!P3 LEA.HI.X R9, R181, R3.reuse, R202, 0x1, P5 ;  /* 0x00000003b509b211 */ /* 0x082fe400028f0cca */
[-C--:B------:R-:W-:Y:S02]  /*2e740*/  @!P1 LEA R12, P5, R182, R14.reuse, 0x1 ;  /* 0x0000000eb60c9211 */ /* 0x080fe400078a08ff */
[----:B------:R-:W-:Y:S01]  /*2e750*/  @!P2 LEA.HI.X R11, R183, R3, R201, 0x1, P4 ;  /* 0x00000003b70ba211 */ /* 0x000fe200020f0cc9 */
[----:B-----5:R3:W-:Y:S01]  /*2e760*/  @!P3 ST.E.128 desc[UR42][R8.64], R4 ;  /* 0x000000040800b985 */ /* 0x0207e2000c101d2a */
[----:B------:R-:W-:-:S02]  /*2e770*/  @!P0 LEA R14, P4, R188, R14, 0x1 ;  /* 0x0000000ebc0e8211 */ /* 0x000fc400078808ff */
[-C--:B------:R-:W-:Y:S01]  /*2e780*/  @!P1 LEA.HI.X R13, R182, R3.reuse, R200, 0x1, P5 ;  /* 0x00000003b60d9211 */ /* 0x080fe200028f0cc8 */
[----:B------:R3:W-:Y:S01]  /*2e790*/  @!P2 ST.E.128 desc[UR42][R10.64], R36 ;  /* 0x000000240a00a985 */ /* 0x0007e2000c101d2a */
[----:B------:R-:W-:-:S03]  /*2e7a0*/  @!P0 LEA.HI.X R15, R188, R3, R199, 0x1, P4 ;  /* 0x00000003bc0f8211 */ /* 0x000fc600020f0cc7 */
[----:B------:R3:W-:Y:S04]  /*2e7b0*/  @!P1 ST.E.128 desc[UR42][R12.64], R52 ;  /* 0x000000340c009985 */ /* 0x0007e8000c101d2a */
[----:B------:R3:W-:Y:S02]  /*2e7c0*/  @!P0 ST.E.128 desc[UR42][R14.64], R68 ;  /* 0x000000440e008985 */ /* 0x0007e4000c101d2a */
.L_x_3805:
[----:B------:R-:W-:Y:S05]  /*2e7d0*/  BSYNC B1 ;  /* 0x0000000000017941 */ /* 0x000fea0003800000 */
.L_x_3804:
[----:B------:R-:W-:-:S03]  /*2e7e0*/  UMOV UR4, 0xffffffff ;  /* 0xffffffff00047882 */ /* 0x000fc60000000000 */
[----:B------:R-:W-:Y:S05]  /*2e7f0*/  BRA.DIV UR4, `(.L_x_3806) ;  /* 0x000000da04787947 */ /* 0x000fea000b800000 */
[----:B-1----:R1:W4:Y:S04]  /*2e800*/  SHFL.IDX PT, R3, R19, 0x1, 0x181f ;  /* 0x00381f0013037f89 */ /* 0x00232800000e0000 */
[----:B--23--:R1:W2:Y:S02]  /*2e810*/  SHFL.IDX PT, R14, R18, 0x1, 0x181f ;  /* 0x00381f00120e7f89 */ /* 0x00c2a400000e0000 */
.L_x_4057:
[----:B-----5:R-:W-:Y:S01]  /*2e820*/  VIADD R5, R21, 0x20 ;  /* 0x0000002015057836 */ /* 0x020fe20000000000 */
        /* <DEDUP_REMOVED lines=10> */
[-C--:B----4-:R-:W-:Y:S02]  /*2e8d0*/  @!P3 LEA.HI.X R5, R181, R3.reuse, R202, 0x1, P5 ;  /* 0x00000003b505b211 */ /* 0x090fe400028f0cca */
        /* <DEDUP_REMOVED lines=9> */
.L_x_3808:
[----:B------:R-:W-:Y:S05]  /*2e970*/  BSYNC B1 ;  /* 0x0000000000017941 */ /* 0x000fea0003800000 */
.L_x_3807:
[----:B------:R-:W-:-:S03]  /*2e980*/  UMOV UR4, 0xffffffff ;  /* 0xffffffff00047882 */ /* 0x000fc60000000000 */
[----:B------:R-:W-:Y:S05]  /*2e990*/  BRA.DIV UR4, `(.L_x_3809) ;  /* 0x000000da04587947 */ /* 0x000fea000b800000 */
[----:B----4-:R4:W0:Y:S04]  /*2e9a0*/  SHFL.IDX PT, R3, R19, 0x2, 0x181f ;  /* 0x00581f0013037f89 */ /* 0x01082800000e0000 */
[----:B--2---:R4:W2:Y:S02]  /*2e9b0*/  SHFL.IDX PT, R14, R18, 0x2, 0x181f ;  /* 0x00581f00120e7f89 */ /* 0x0048a400000e0000 */
.L_x_4061:
[----:B---3--:R-:W-:Y:S01]  /*2e9c0*/  VIADD R5, R21, 0x40 ;  /* 0x0000004015057836 */ /* 0x008fe20000000000 */
        /* <DEDUP_REMOVED lines=20> */
.L_x_3811:
[----:B------:R-:W-:Y:S05]  /*2eb10*/  BSYNC B1 ;  /* 0x0000000000017941 */ /* 0x000fea0003800000 */
.L_x_3810:
[----:B------:R-:W-:-:S03]  /*2eb20*/  UMOV UR4, 0xffffffff ;  /* 0xffffffff00047882 */ /* 0x000fc60000000000 */
[----:B------:R-:W-:Y:S05]  /*2eb30*/  BRA.DIV UR4, `(.L_x_3812) ;  /* 0x000000da04387947 */ /* 0x000fea000b800000 */
[----:B0-----:R0:W0:Y:S04]  /*2eb40*/  SHFL.IDX PT, R3, R19, 0x3, 0x181f ;  /* 0x00781f0013037f89 */ /* 0x00102800000e0000 */
[----:B--2---:R2:W0:Y:S02]  /*2eb50*/  SHFL.IDX PT, R14, R18, 0x3, 0x181f ;  /* 0x00781f00120e7f89 */ /* 0x00442400000e0000 */
.L_x_4065:
[----:B---3--:R-:W-:-:S05]  /*2eb60*/  VIADD R5, R21, 0x60 ;  /* 0x0000006015057836 */ /* 0x008fca0000000000 */
[----:B------:R-:W-:-:S13]  /*2eb70*/  ISETP.GE.AND P0, PT, R5, R0, PT ;  /* 0x000000000500720c */ /* 0x000fda0003f06270 */
[----:B------:R-:W-:Y:S05]  /*2eb80*/  @P0 BRA `(.L_x_3813) ;  /* 0x0000002c00200947 */ /* 0x000fea0003800000 */
[----:B------:R-:W-:Y:S02]  /*2eb90*/  ULDC UR4, c[0x0][0xbc8] ;  /* 0x0002f20000047ab9 */ /* 0x000fe40000000800 */
[----:B------:R-:W-:Y:S02]  /*2eba0*/  ISETP.GE.AND P3, PT, R181, UR4, PT ;  /* 0x00000004b5007c0c */ /* 0x000fe4000bf66270 */
[----:B------:R-:W-:Y:S02]  /*2ebb0*/  ISETP.GE.AND P4, PT, R183, UR4, PT ;  /* 0x00000004b7007c0c */ /* 0x000fe4000bf86270 */
[----:B------:R-:W-:-:S09]  /*2ebc0*/  ISETP.GE.AND P5, PT, R182, UR4, PT ;  /* 0x00000004b6007c0c */ /* 0x000fd2000bfa6270 */
[-C--:B0-----:R-:W-:Y:S02]  /*2ebd0*/  @!P3 LEA R4, P0, R181, R14.reuse, 0x1 ;  /* 0x0000000eb504b211 */ /* 0x081fe400078008ff */
        /* <DEDUP_REMOVED lines=14> */
.L_x_3802:
[----:B------:R-:W-:Y:S01]  /*2ecc0*/  ULDC.64 UR4, c[0x0][0xc08] ;  /* 0x0003020000047ab9 */ /* 0x000fe20000000a00 */
[----:B------:R-:W1:Y:S01]  /*2ecd0*/  @P2 LDC R8, c[0x0][0xcec] ;  /* 0x00033b00ff082b82 */ /* 0x000e620000000800 */
[----:B------:R-:W-:Y:S01]  /*2ece0*/  IMAD R10, R10, UR4, RZ ;  /* 0x000000040a0a7c24 */ /* 0x000fe2000f8e02ff */
[----:B------:R-:W-:Y:S01]  /*2ecf0*/  SHF.R.S32.HI R6, RZ, 0x1f, R15 ;  /* 0x0000001fff067819 */ /* 0x000fe2000001140f */
[----:B0-----:R-:W-:-:S04]  /*2ed00*/  IMAD.WIDE.U32 R4, R3, UR4, RZ ;  /* 0x0000000403047c25 */ /* 0x001fc8000f8e00ff */
[----:B------:R-:W-:Y:S01]  /*2ed10*/  IMAD R3, R3, UR5, R10 ;  /* 0x0000000503037c24 */ /* 0x000fe2000f8e020a */
[----:B------:R-:W0:Y:S01]  /*2ed20*/  @P2 LDC R9, c[0x0][0xcf0] ;  /* 0x00033c00ff092b82 */ /* 0x000e220000000800 */
[----:B------:R-:W-:Y:S02]  /*2ed30*/  ULDC.64 UR4, c[0x0][0xc38] ;  /* 0x00030e0000047ab9 */ /* 0x000fe40000000a00 */
[----:B------:R-:W-:Y:S02]  /*2ed40*/  IMAD.IADD R5, R5, 0x1, R3 ;  /* 0x0000000105057824 */ /* 0x000fe400078e0203 */
[----:B------:R-:W-:Y:S02]  /*2ed50*/  IMAD.MOV.U32 R3, RZ, RZ, R35 ;  /* 0x000000ffff037224 */ /* 0x000fe400078e0023 */
[----:B------:R-:W-:-:S04]  /*2ed60*/  IMAD.WIDE.U32 R4, R193, UR4, R4 ;  /* 0x00000004c1047c25 */ /* 0x000fc8000f8e0004 */
[----:B------:R-:W-:Y:S01]  /*2ed70*/  IMAD R5, R193, UR5, R5 ;  /* 0x00000005c1057c24 */ /* 0x000fe2000f8e0205 */
[----:B------:R-:W-:Y:S02]  /*2ed80*/  ULDC.64 UR4, c[0x0][0xc40] ;  /* 0x0003100000047ab9 */ /* 0x000fe40000000a00 */
[----:B------:R-:W-:Y:S02]  /*2ed90*/  IMAD R6, R6, UR4, RZ ;  /* 0x0000000406067c24 */ /* 0x000fe4000f8e02ff */
[----:B------:R-:W-:-:S04]  /*2eda0*/  IMAD.WIDE.U32 R4, R15, UR4, R4 ;  /* 0x000000040f047c25 */ /* 0x000fc8000f8e0004 */
[----:B------:R-:W-:Y:S01]  /*2edb0*/  IMAD R7, R15, UR5, R6 ;  /* 0x000000050f077c24 */ /* 0x000fe2000f8e0206 */
[----:B------:R-:W-:Y:S01]  /*2edc0*/  ULDC.64 UR4, c[0x0][0xc48] ;  /* 0x0003120000047ab9 */ /* 0x000fe20000000a00 */
[----:B-1----:R-:W-:-:S04]  /*2edd0*/  @P2 IMAD.HI.U32 R8, R35, R8, RZ ;  /* 0x0000000823082227 */ /* 0x002fc800078e00ff */
[----:B------:R-:W-:Y:S01]  /*2ede0*/  IMAD.IADD R5, R5, 0x1, R7 ;  /* 0x0000000105057824 */ /* 0x000fe200078e0207 */
[----:B0-----:R-:W-:Y:S01]  /*2edf0*/  @P2 SHF.R.U32.HI R3, RZ, R9, R8 ;  /* 0x00000009ff032219 */ /* 0x001fe20000011608 */
[----:B------:R-:W-:Y:S02]  /*2ee00*/  VIADD R8, R2, 0x32420 ;  /* 0x0003242002087836 */ /* 0x000fe40000000000 */
[C---:B------:R-:W-:Y:S01]  /*2ee10*/  IMAD.WIDE.U32 R4, R203.reuse, UR4, R4 ;  /* 0x00000004cb047c25 */ /* 0x040fe2000f8e0004 */
[--C-:B------:R-:W-:Y:S02]  /*2ee20*/  SHF.R.S32.HI R6, RZ, 0x1f, R3.reuse ;  /* 0x0000001fff067819 */ /* 0x100fe40000011403 */
[----:B------:R-:W-:Y:S01]  /*2ee30*/  PRMT R8, RZ, 0x654, R8 ;  /* 0x00000654ff087816 */ /* 0x000fe20000000008 */
[----:B------:R-:W-:Y:S02]  /*2ee40*/  IMAD.MOV R7, RZ, RZ, -R3 ;  /* 0x000000ffff077224 */ /* 0x000fe400078e0a03 */
[----:B------:R-:W-:Y:S01]  /*2ee50*/  IMAD R5, R203, UR5, R5 ;  /* 0x00000005cb057c24 */ /* 0x000fe2000f8e0205 */
[----:B------:R-:W-:Y:S01]  /*2ee60*/  ULDC.64 UR4, c[0x0][0xc30] ;  /* 0x00030c0000047ab9 */ /* 0x000fe20000000a00 */
[----:B------:R-:W-:Y:S01]  /*2ee70*/  IMAD R7, R12, R7, R35 ;  /* 0x000000070c077224 */ /* 0x000fe200078e0223 */
[----:B------:R0:W-:Y:S01]  /*2ee80*/  SYNCS.ARRIVE.TRANS64.RED.A1T0 RZ, [R8+URZ], RZ ;  /* 0x000000ff08ff79a7 */ /* 0x0001e2000810043f */
[----:B------:R-:W-:-:S02]  /*2ee90*/  IMAD R6, R6, UR4, RZ ;  /* 0x0000000406067c24 */ /* 0x000fc4000f8e02ff */
        /* <DEDUP_REMOVED lines=16> */
.L_x_4068:
[----:B------:R-:W-:Y:S01]  /*2efa0*/  ISETP.GE.AND P0, PT, R37, R0, PT ;  /* 0x000000002500720c */ /* 0x000fe20003f06270 */
[----:B------:R-:W-:-:S12]  /*2efb0*/  BSSY B1, `(.L_x_3815) ;  /* 0x00000c7000017945 */ /* 0x000fd80003800000 */
[----:B------:R-:W-:Y:S05]  /*2efc0*/  @P0 BRA `(.L_x_3816) ;  /* 0x0000000c00140947 */ /* 0x000fea0003800000 */
[----:B------:R-:W-:Y:S01]  /*2efd0*/  ULDC UR4, c[0x0][0xbc8] ;  /* 0x0002f20000047ab9 */ /* 0x000fe20000000800 */
[----:B------:R-:W3:Y:S01]  /*2efe0*/  LDL R10, [R1+0x46c] ;  /* 0x00046c00010a7983 */ /* 0x000ee20000100800 */
[----:B------:R-:W-:-:S03]  /*2eff0*/  ISETP.GE.AND P0, PT, R197, UR4, PT ;  /* 0x00000004c5007c0c */ /* 0x000fc6000bf06270 */
[----:B------:R-:W4:Y:S04]  /*2f000*/  LDL R28, [R1+0x468] ;  /* 0x00046800011c7983 */ /* 0x000f280000100800 */
[----:B------:R-:W5:Y:S04]  /*2f010*/  LDL R11, [R1+0x50c] ;  /* 0x00050c00010b7983 */ /* 0x000f680000100800 */
[----:B------:R-:W5:Y:S04]  /*2f020*/  LDL R27, [R1+0x464] ;  /* 0x00046400011b7983 */ /* 0x000f680000100800 */
[----:B------:R-:W4:Y:S01]  /*2f030*/  @!P0 LDL.64 R20, [R1+0x260] ;  /* 0x0002600001148983 */ /* 0x000f220000100a00 */
[----:B-1----:R-:W-:-:S03]  /*2f040*/  @!P0 IMAD.MOV.U32 R15, RZ, RZ, R5 ;  /* 0x000000ffff0f8224 */ /* 0x002fc600078e0005 */
[----:B------:R-:W5:Y:S01]  /*2f050*/  LDL R32, [R1+0x508] ;  /* 0x0005080001207983 */ /* 0x000f620000100800 */
[----:B--2---:R-:W-:-:S03]  /*2f060*/  @!P0 IMAD.WIDE R6, R197, 0x4, R14 ;  /* 0x00000004c5068825 */ /* 0x004fc600078e020e */
[----:B------:R-:W2:Y:S04]  /*2f070*/  LDL R31, [R1+0x504] ;  /* 0x00050400011f7983 */ /* 0x000ea80000100800 */
[----:B------:R-:W2:Y:S04]  /*2f080*/  LDL R24, [R1+0x500] ;  /* 0x0005000001187983 */ /* 0x000ea80000100800 */
[----:B------:R-:W2:Y:S04]  /*2f090*/  LDL R30, [R1+0x4fc] ;  /* 0x0004fc00011e7983 */ /* 0x000ea80000100800 */
[----:B------:R-:W2:Y:S04]  /*2f0a0*/  LDL R29, [R1+0x4f8] ;  /* 0x0004f800011d7983 */ /* 0x000ea80000100800 */
[----:B------:R-:W2:Y:S04]  /*2f0b0*/  LDL R26, [R1+0x4f4] ;  /* 0x0004f400011a7983 */ /* 0x000ea80000100800 */
[----:B------:R-:W2:Y:S01]  /*2f0c0*/  LDL R15, [R1+0x4e4] ;  /* 0x0004e400010f7983 */ /* 0x000ea20000100800 */
[----:B---3--:R-:W-:-:S03]  /*2f0d0*/  ISETP.GE.AND P1, PT, R10, UR4, PT ;  /* 0x000000040a007c0c */ /* 0x008fc6000bf26270 */
[----:B----4-:R1:W-:Y:S10]  /*2f0e0*/  @!P0 ST.E.64 desc[UR42][R6.64], R20 ;  /* 0x0000001406008985 */ /* 0x0103f4000c101b2a */
[----:B------:R-:W3:Y:S01]  /*2f0f0*/  @!P1 LDL.64 R8, [R1+0x270] ;  /* 0x0002700001089983 */ /* 0x000ee20000100a00 */
[----:B------:R-:W-:-:S02]  /*2f100*/  ISETP.GE.AND P0, PT, R28, UR4, PT ;  /* 0x000000041c007c0c */ /* 0x000fc4000bf06270 */
[----:B------:R-:W-:-:S04]  /*2f110*/  @!P1 LEA R12, P2, R10, R14, 0x2 ;  /* 0x0000000e0a0c9211 */ /* 0x000fc800078410ff */
[----:B-----5:R-:W-:-:S05]  /*2f120*/  @!P1 LEA.HI.X R13, R10, R5, R11, 0x2, P2 ;  /* 0x000000050a0d9211 */ /* 0x020fca00010f140b */
[----:B---3--:R3:W-:Y:S04]  /*2f130*/  @!P1 ST.E.64 desc[UR42][R12.64], R8 ;  /* 0x000000080c009985 */ /* 0x0087e8000c101b2a */
[----:B------:R-:W4:Y:S01]  /*2f140*/  @!P0 LDL.64 R10, [R1+0x280] ;  /* 0x00028000010a8983 */ /* 0x000f220000100a00 */
[----:B------:R-:W-:Y:S02]  /*2f150*/  ISETP.GE.AND P1, PT, R27, UR4, PT ;  /* 0x000000041b007c0c */ /* 0x000fe4000bf26270 */
[----:B------:R-:W-:-:S04]  /*2f160*/  @!P0 LEA R18, P2, R28, R14, 0x2 ;  /* 0x0000000e1c128211 */ /* 0x000fc800078410ff */
[----:B------:R-:W-:Y:S02]  /*2f170*/  @!P0 LEA.HI.X R19, R28, R5, R32, 0x2, P2 ;  /* 0x000000051c138211 */ /* 0x000fe400010f1420 */
[----:B------:R-:W5:Y:S04]  /*2f180*/  LDL R28, [R1+0x4f0] ;  /* 0x0004f000011c7983 */ /* 0x000f680000100800 */
[----:B------:R-:W5:Y:S04]  /*2f190*/  LDL R32, [R1+0x4ac] ;  /* 0x0004ac0001207983 */ /* 0x000f680000100800 */
[----:B----4-:R4:W-:Y:S04]  /*2f1a0*/  @!P0 ST.E.64 desc[UR42][R18.64], R10 ;  /* 0x0000000a12008985 */ /* 0x0109e8000c101b2a */
[----:B-1----:R-:W3:Y:S01]  /*2f1b0*/  @!P1 LDL.64 R6, [R1+0x290] ;  /* 0x0002900001069983 */ /* 0x002ee20000100a00 */
[----:B------:R-:W-:-:S02]  /*2f1c0*/  ISETP.GE.AND P0, PT, R237, UR4, PT ;  /* 0x00000004ed007c0c */ /* 0x000fc4000bf06270 */
[----:B------:R-:W-:-:S04]  /*2f1d0*/  @!P1 LEA R20, P2, R27, R14, 0x2 ;  /* 0x0000000e1b149211 */ /* 0x000fc800078410ff */
[----:B--2---:R-:W-:Y:S02]  /*2f1e0*/  @!P1 LEA.HI.X R21, R27, R5, R31, 0x2, P2 ;  /* 0x000000051b159211 */ /* 0x004fe400010f141f */
[----:B------:R-:W2:Y:S04]  /*2f1f0*/  LDL R27, [R1+0x4ec] ;  /* 0x0004ec00011b7983 */ /* 0x000ea80000100800 */
[----:B------:R-:W2:Y:S04]  /*2f200*/  LDL R31, [R1+0x4a8] ;  /* 0x0004a800011f7983 */ /* 0x000ea80000100800 */
[----:B---3--:R1:W-:Y:S04]  /*2f210*/  @!P1 ST.E.64 desc[UR42][R20.64], R6 ;  /* 0x0000000614009985 */ /* 0x0083e8000c101b2a */
[----:B------:R-:W3:Y:S01]  /*2f220*/  @!P0 LDL.64 R8, [R1+0x2a0] ;  /* 0x0002a00001088983 */ /* 0x000ee20000100a00 */
[----:B------:R-:W-:-:S02]  /*2f230*/  ISETP.GE.AND P1, PT, R236, UR4, PT ;  /* 0x00000004ec007c0c */ /* 0x000fc4000bf26270 */
[----:B------:R-:W-:-:S04]  /*2f240*/  @!P0 LEA R12, P2, R237, R14, 0x2 ;  /* 0x0000000eed0c8211 */ /* 0x000fc800078410ff */
[----:B------:R-:W-:Y:S02]  /*2f250*/  @!P0 LEA.HI.X R13, R237, R5, R24, 0x2, P2 ;  /* 0x00000005ed0d8211 */ /* 0x000fe400010f1418 */
[----:B------:R-:W2:Y:S04]  /*2f260*/  LDL R24, [R1+0x4e8] ;  /* 0x0004e80001187983 */ /* 0x000ea80000100800 */
[----:B---3--:R3:W-:Y:S04]  /*2f270*/  @!P0 ST.E.64 desc[UR42][R12.64], R8 ;  /* 0x000000080c008985 */ /* 0x0087e8000c101b2a */
[----:B----4-:R-:W4:Y:S01]  /*2f280*/  @!P1 LDL.64 R10, [R1+0x2b0] ;  /* 0x0002b000010a9983 */ /* 0x010f220000100a00 */
[----:B------:R-:W-:-:S02]  /*2f290*/  ISETP.GE.AND P0, PT, R235, UR4, PT ;  /* 0x00000004eb007c0c */ /* 0x000fc4000bf06270 */
[----:B------:R-:W-:-:S04]  /*2f2a0*/  @!P1 LEA R18, P2, R236, R14, 0x2 ;  /* 0x0000000eec129211 */ /* 0x000fc800078410ff */
[----:B------:R-:W-:Y:S02]  /*2f2b0*/  @!P1 LEA.HI.X R19, R236, R5, R30, 0x2, P2 ;  /* 0x00000005ec139211 */ /* 0x000fe400010f141e */
[----:B------:R-:W2:Y:S04]  /*2f2c0*/  LDL R30, [R1+0x4a4] ;  /* 0x0004a400011e7983 */ /* 0x000ea80000100800 */
[----:B----4-:R4:W-:Y:S04]  /*2f2d0*/  @!P1 ST.E.64 desc[UR42][R18.64], R10 ;  /* 0x0000000a12009985 */ /* 0x0109e8000c101b2a */
[----:B-1----:R-:W5:Y:S01]  /*2f2e0*/  @!P0 LDL.64 R6, [R1+0x2c0] ;  /* 0x0002c00001068983 */ /* 0x002f620000100a00 */
[----:B------:R-:W-:-:S02]  /*2f2f0*/  ISETP.GE.AND P1, PT, R234, UR4, PT ;  /* 0x00000004ea007c0c */ /* 0x000fc4000bf26270 */
[----:B------:R-:W-:-:S04]  /*2f300*/  @!P0 LEA R20, P2, R235, R14, 0x2 ;  /* 0x0000000eeb148211 */ /* 0x000fc800078410ff */
[----:B------:R-:W-:Y:S02]  /*2f310*/  @!P0 LEA.HI.X R21, R235, R5, R29, 0x2, P2 ;  /* 0x00000005eb158211 */ /* 0x000fe400010f141d */
[----:B------:R-:W2:Y:S04]  /*2f320*/  LDL R29, [R1+0x4e0] ;  /* 0x0004e000011d7983 */ /* 0x000ea80000100800 */
[----:B-----5:R1:W-:Y:S04]  /*2f330*/  @!P0 ST.E.64 desc[UR42][R20.64], R6 ;  /* 0x0000000614008985 */ /* 0x0203e8000c101b2a */
[----:B---3--:R-:W3:Y:S01]  /*2f340*/  @!P1 LDL.64 R8, [R1+0x2d0] ;  /* 0x0002d00001089983 */ /* 0x008ee20000100a00 */
[----:B------:R-:W-:-:S02]  /*2f350*/  ISETP.GE.AND P0, PT, R233, UR4, PT ;  /* 0x00000004e9007c0c */ /* 0x000fc4000bf06270 */
[----:B------:R-:W-:-:S04]  /*2f360*/  @!P1 LEA R12, P2, R234, R14, 0x2 ;  /* 0x0000000eea0c9211 */ /* 0x000fc800078410ff */
[----:B------:R-:W-:Y:S02]  /*2f370*/  @!P1 LEA.HI.X R13, R234, R5, R26, 0x2, P2 ;  /* 0x00000005ea0d9211 */ /* 0x000fe400010f141a */
[----:B------:R-:W5:Y:S04]  /*2f380*/  LDL R26, [R1+0x4dc] ;  /* 0x0004dc00011a7983 */ /* 0x000f680000100800 */
[----:B---3--:R3:W-:Y:S04]  /*2f390*/  @!P1 ST.E.64 desc[UR42][R12.64], R8 ;  /* 0x000000080c009985 */ /* 0x0087e8000c101b2a */
[----:B----4-:R-:W4:Y:S01]  /*2f3a0*/  @!P0 LDL.64 R10, [R1+0x2e0] ;  /* 0x0002e000010a8983 */ /* 0x010f220000100a00 */
[----:B------:R-:W-:-:S02]  /*2f3b0*/  ISETP.GE.AND P1, PT, R226, UR4, PT ;  /* 0x00000004e2007c0c */ /* 0x000fc4000bf26270 */
[----:B------:R-:W-:-:S04]  /*2f3c0*/  @!P0 LEA R18, P2, R233, R14, 0x2 ;  /* 0x0000000ee9128211 */ /* 0x000fc800078410ff */
[----:B------:R-:W-:Y:S02]  /*2f3d0*/  @!P0 LEA.HI.X R19, R233, R5, R28, 0x2, P2 ;  /* 0x00000005e9138211 */ /* 0x000fe400010f141c */
[----:B------:R-:W5:Y:S04]  /*2f3e0*/  LDL R28, [R1+0x4d8] ;  /* 0x0004d800011c7983 */ /* 0x000f680000100800 */
[----:B----4-:R4:W-:Y:S04]  /*2f3f0*/  @!P0 ST.E.64 desc[UR42][R18.64], R10 ;  /* 0x0000000a12008985 */ /* 0x0109e8000c101b2a */
[----:B-1----:R-:W3:Y:S01]  /*2f400*/  @!P1 LDL.64 R6, [R1+0x2f0] ;  /* 0x0002f00001069983 */ /* 0x002ee20000100a00 */
[----:B------:R-:W-:-:S02]  /*2f410*/  ISETP.GE.AND P0, PT, R225, UR4, PT ;  /* 0x00000004e1007c0c */ /* 0x000fc4000bf06270 */
[----:B------:R-:W-:-:S04]  /*2f420*/  @!P1 LEA R20, P2, R226, R14, 0x2 ;  /* 0x0000000ee2149211 */ /* 0x000fc800078410ff */
[----:B--2---:R-:W-:Y:S02]  /*2f430*/  @!P1 LEA.HI.X R21, R226, R5, R27, 0x2, P2 ;  /* 0x00000005e2159211 */ /* 0x004fe400010f141b */
        /* <DEDUP_REMOVED lines=86> */
[----:B-1----:R-:W3:Y:S01]  /*2f9a0*/  @!P0 LDL.64 R6, [R1+0x3e0] ;  /* 0x0003e00001068983 */ /* 0x002ee20000100a00 */
[----:B------:R-:W-:-:S02]  /*2f9b0*/  ISETP.GE.AND P1, PT, R210, UR4, PT ;  /* 0x00000004d2007c0c */ /* 0x000fc4000bf26270 */
[----:B------:R-:W-:-:S04]  /*2f9c0*/  @!P0 LEA R20, P2, R211, R14, 0x2 ;  /* 0x0000000ed3148211 */ /* 0x000fc800078410ff */
[----:B-----5:R-:W-:Y:S02]  /*2f9d0*/  @!P0 LEA.HI.X R21, R211, R5, R26, 0x2, P2 ;  /* 0x00000005d3158211 */ /* 0x020fe400010f141a */
[----:B------:R-:W5:Y:S04]  /*2f9e0*/  LDL R26, [R1+0x494] ;  /* 0x00049400011a7983 */ /* 0x000f680000100800 */
[----:B---3--:R1:W-:Y:S04]  /*2f9f0*/  @!P0 ST.E.64 desc[UR42][R20.64], R6 ;  /* 0x0000000614008985 */ /* 0x0083e8000c101b2a */
[----:B------:R-:W3:Y:S01]  /*2fa00*/  @!P1 LDL.64 R8, [R1+0x3f0] ;  /* 0x0003f00001089983 */ /* 0x000ee20000100a00 */
[----:B------:R-:W-:-:S02]  /*2fa10*/  ISETP.GE.AND P0, PT, R209, UR4, PT ;  /* 0x00000004d1007c0c */ /* 0x000fc4000bf06270 */
[----:B------:R-:W-:-:S04]  /*2fa20*/  @!P1 LEA R12, P2, R210, R14, 0x2 ;  /* 0x0000000ed20c9211 */ /* 0x000fc800078410ff */
[----:B------:R-:W-:-:S05]  /*2fa30*/  @!P1 LEA.HI.X R13, R210, R5, R32, 0x2, P2 ;  /* 0x00000005d20d9211 */ /* 0x000fca00010f1420 */
[----:B---3--:R3:W-:Y:S04]  /*2fa40*/  @!P1 ST.E.64 desc[UR42][R12.64], R8 ;  /* 0x000000080c009985 */ /* 0x0087e8000c101b2a */
[----:B----4-:R-:W4:Y:S01]  /*2fa50*/  @!P0 LDL.64 R10, [R1+0x400] ;  /* 0x00040000010a8983 */ /* 0x010f220000100a00 */
[----:B------:R-:W-:Y:S02]  /*2fa60*/  ISETP.GE.AND P1, PT, R208, UR4, PT ;  /* 0x00000004d0007c0c */ /* 0x000fe4000bf26270 */
[----:B------:R-:W-:-:S04]  /*2fa70*/  @!P0 LEA R18, P2, R209, R14, 0x2 ;  /* 0x0000000ed1128211 */ /* 0x000fc800078410ff */
[----:B------:R-:W-:-:S05]  /*2fa80*/  @!P0 LEA.HI.X R19, R209, R5, R31, 0x2, P2 ;  /* 0x00000005d1138211 */ /* 0x000fca00010f141f */
[----:B----4-:R4:W-:Y:S04]  /*2fa90*/  @!P0 ST.E.64 desc[UR42][R18.64], R10 ;  /* 0x0000000a12008985 */ /* 0x0109e8000c101b2a */
[----:B-1----:R-:W2:Y:S01]  /*2faa0*/  @!P1 LDL.64 R6, [R1+0x410] ;  /* 0x0004100001069983 */ /* 0x002ea20000100a00 */
[----:B------:R-:W-:Y:S02]  /*2fab0*/  ISETP.GE.AND P0, PT, R207, UR4, PT ;  /* 0x00000004cf007c0c */ /* 0x000fe4000bf06270 */
[----:B------:R-:W-:-:S04]  /*2fac0*/  @!P1 LEA R20, P2, R208, R14, 0x2 ;  /* 0x0000000ed0149211 */ /* 0x000fc800078410ff */
[----:B------:R-:W-:-:S05]  /*2fad0*/  @!P1 LEA.HI.X R21, R208, R5, R30, 0x2, P2 ;  /* 0x00000005d0159211 */ /* 0x000fca00010f141e */
[----:B--2---:R1:W-:Y:S04]  /*2fae0*/  @!P1 ST.E.64 desc[UR42][R20.64], R6 ;  /* 0x0000000614009985 */ /* 0x0043e8000c101b2a */
[----:B---3--:R-:W2:Y:S01]  /*2faf0*/  @!P0 LDL.64 R8, [R1+0x420] ;  /* 0x0004200001088983 */ /* 0x008ea20000100a00 */
[----:B------:R-:W-:Y:S02]  /*2fb00*/  ISETP.GE.AND P1, PT, R206, UR4, PT ;  /* 0x00000004ce007c0c */ /* 0x000fe4000bf26270 */
[----:B------:R-:W-:-:S04]  /*2fb10*/  @!P0 LEA R12, P2, R207, R14, 0x2 ;  /* 0x0000000ecf0c8211 */ /* 0x000fc800078410ff */
[----:B------:R-:W-:-:S05]  /*2fb20*/  @!P0 LEA.HI.X R13, R207, R5, R29, 0x2, P2 ;  /* 0x00000005cf0d8211 */ /* 0x000fca00010f141d */
[----:B--2---:R2:W-:Y:S04]  /*2fb30*/  @!P0 ST.E.64 desc[UR42][R12.64], R8 ;  /* 0x000000080c008985 */ /* 0x0045e8000c101b2a */
[----:B----4-:R-:W3:Y:S01]  /*2fb40*/  @!P1 LDL.64 R10, [R1+0x430] ;  /* 0x00043000010a9983 */ /* 0x010ee20000100a00 */
[----:B------:R-:W-:Y:S02]  /*2fb50*/  ISETP.GE.AND P0, PT, R15, UR4, PT ;  /* 0x000000040f007c0c */ /* 0x000fe4000bf06270 */
[----:B------:R-:W-:-:S04]  /*2fb60*/  @!P1 LEA R18, P2, R206, R14, 0x2 ;  /* 0x0000000ece129211 */ /* 0x000fc800078410ff */
[----:B------:R-:W-:-:S05]  /*2fb70*/  @!P1 LEA.HI.X R19, R206, R5, R28, 0x2, P2 ;  /* 0x00000005ce139211 */ /* 0x000fca00010f141c */
[----:B---3--:R3:W-:Y:S04]  /*2fb80*/  @!P1 ST.E.64 desc[UR42][R18.64], R10 ;  /* 0x0000000a12009985 */ /* 0x0087e8000c101b2a */
[----:B-1----:R-:W4:Y:S01]  /*2fb90*/  @!P0 LDL.64 R6, [R1+0x440] ;  /* 0x0004400001068983 */ /* 0x002f220000100a00 */
[----:B------:R-:W-:Y:S02]  /*2fba0*/  ISETP.GE.AND P1, PT, R24, UR4, PT ;  /* 0x0000000418007c0c */ /* 0x000fe4000bf26270 */
[----:B------:R-:W-:-:S04]  /*2fbb0*/  @!P0 LEA R20, P2, R15, R14, 0x2 ;  /* 0x0000000e0f148211 */ /* 0x000fc800078410ff */
[----:B------:R-:W-:-:S05]  /*2fbc0*/  @!P0 LEA.HI.X R21, R15, R5, R27, 0x2, P2 ;  /* 0x000000050f158211 */ /* 0x000fca00010f141b */
[----:B----4-:R3:W-:Y:S04]  /*2fbd0*/  @!P0 ST.E.64 desc[UR42][R20.64], R6 ;  /* 0x0000000614008985 */ /* 0x0107e8000c101b2a */
[----:B--2---:R-:W2:Y:S01]  /*2fbe0*/  @!P1 LDL.64 R8, [R1+0x450] ;  /* 0x0004500001089983 */ /* 0x004ea20000100a00 */
[----:B------:R-:W-:-:S04]  /*2fbf0*/  @!P1 LEA R14, P0, R24, R14, 0x2 ;  /* 0x0000000e180e9211 */ /* 0x000fc800078010ff */
[----:B-----5:R-:W-:-:S05]  /*2fc00*/  @!P1 LEA.HI.X R15, R24, R5, R26, 0x2, P0 ;  /* 0x00000005180f9211 */ /* 0x020fca00000f141a */
[----:B--2---:R3:W-:Y:S04]  /*2fc10*/  @!P1 ST.E.64 desc[UR42][R14.64], R8 ;  /* 0x000000080e009985 */ /* 0x0047e8000c101b2a */
.L_x_3816:
[----:B------:R-:W-:Y:S05]  /*2fc20*/  BSYNC B1 ;  /* 0x0000000000017941 */ /* 0x000fea0003800000 */
.L_x_3815:
[----:B------:R-:W-:-:S03]  /*2fc30*/  UMOV UR4, 0xffffffff ;  /* 0xffffffff00047882 */ /* 0x000fc60000000000 */
[----:B------:R-:W-:Y:S05]  /*2fc40*/  BRA.DIV UR4, `(.L_x_3817) ;  /* 0x000000ca04707947 */ /* 0x000fea000b800000 */
[----:B-1----:R1:W4:Y:S04]  /*2fc50*/  SHFL.IDX PT, R5, R4, 0x1, 0x1c1f ;  /* 0x003c1f0004057f89 */ /* 0x00232800000e0000 */
[----:B--23--:R1:W2:Y:S02]  /*2fc60*/  SHFL.IDX PT, R14, R3, 0x1, 0x1c1f ;  /* 0x003c1f00030e7f89 */ /* 0x00c2a400000e0000 */
.L_x_4072:
[----:B------:R-:W-:-:S13]  /*2fc70*/  ISETP.GE.AND P0, PT, R25, R0, PT ;  /* 0x000000001900720c */ /* 0x000fda0003f06270 */
[----:B------:R-:W-:Y:S05]  /*2fc80*/  @P0 BRA `(.L_x_3813) ;  /* 0x0000001800e00947 */ /* 0x000fea0003800000 */
[----:B------:R-:W3:Y:S01]  /*2fc90*/  LDC R0, c[0x0][0xbc8] ;  /* 0x0002f200ff007b82 */ /* 0x000ee20000000800 */
[----:B------:R-:W5:Y:S04]  /*2fca0*/  LDL R49, [R1+0x46c] ;  /* 0x00046c0001317983 */ /* 0x000f680000100800 */
[----:B------:R-:W5:Y:S04]  /*2fcb0*/  LDL R53, [R1+0x468] ;  /* 0x0004680001357983 */ /* 0x000f680000100800 */
[----:B------:R-:W5:Y:S04]  /*2fcc0*/  LDL R50, [R1+0x50c] ;  /* 0x00050c0001327983 */ /* 0x000f680000100800 */
[----:B------:R-:W5:Y:S04]  /*2fcd0*/  LDL R45, [R1+0x4fc] ;  /* 0x0004fc00012d7983 */ /* 0x000f680000100800 */
[----:B------:R-:W5:Y:S04]  /*2fce0*/  LDL R42, [R1+0x4ec] ;  /* 0x0004ec00012a7983 */ /* 0x000f680000100800 */
[----:B------:R-:W5:Y:S01]  /*2fcf0*/  LDL R46, [R1+0x500] ;  /* 0x00050000012e7983 */ /* 0x000f620000100800 */
[----:B---3--:R-:W-:-:S03]  /*2fd00*/  ISETP.GE.AND P0, PT, R197, R0, PT ;  /* 0x00000000c500720c */ /* 0x008fc60003f06270 */
[----:B------:R-:W3:Y:S04]  /*2fd10*/  LDL R40, [R1+0x4e0] ;  /* 0x0004e00001287983 */ /* 0x000ee80000100800 */
[----:B------:R-:W3:Y:S04]  /*2fd20*/  LDL R10, [R1+0x4f0] ;  /* 0x0004f000010a7983 */ /* 0x000ee80000100800 */
[----:B------:R-:W3:Y:S04]  /*2fd30*/  LDL R11, [R1+0x4d8] ;  /* 0x0004d800010b7983 */ /* 0x000ee80000100800 */
[----:B------:R-:W3:Y:S01]  /*2fd40*/  @!P0 LDL.64 R20, [R1+0x268] ;  /* 0x0002680001148983 */ /* 0x000ee20000100a00 */
[----:B012---:R-:W-:-:S03]  /*2fd50*/  @!P0 IMAD.MOV.U32 R4, RZ, RZ, R14 ;  /* 0x000000ffff048224 */ /* 0x007fc600078e000e */
[----:B------:R-:W2:Y:S01]  /*2fd60*/  LDL R51, [R1+0x464] ;  /* 0x0004640001337983 */ /* 0x000ea20000100800 */
[----:B----4-:R-:W-:-:S03]  /*2fd70*/  @!P0 IMAD.WIDE R6, R197, 0x4, R4 ;  /* 0x00000004c5068825 */ /* 0x010fc600078e0204 */
        /* <DEDUP_REMOVED lines=23> */
[----:B------:R-:W4:Y:S01]  /*2fef0*/  LDL R3, [R1+0x470] ;  /* 0x0004700001037983 */ /* 0x000f220000100800 */
[----:B-----5:R-:W-:-:S03]  /*2ff00*/  ISETP.GE.AND P1, PT, R49, R0, PT ;  /* 0x000000003100720c */ /* 0x020fc60003f26270 */
[----:B---3--:R0:W-:Y:S10]  /*2ff10*/  @!P0 ST.E.64 desc[UR42][R6.64], R20 ;  /* 0x0000001406008985 */ /* 0x0081f4000c101b2a */
[----:B------:R-:W3:Y:S01]  /*2ff20*/  @!P1 LDL.64 R8, [R1+0x278] ;  /* 0x0002780001089983 */ /* 0x000ee20000100a00 */
[----:B------:R-:W-:-:S02]  /*2ff30*/  ISETP.GE.AND P2, PT, R53, R0, PT ;  /* 0x000000003500720c */ /* 0x000fc40003f46270 */
[----:B------:R-:W-:-:S04]  /*2ff40*/  @!P1 LEA R12, P0, R49, R14, 0x2 ;  /* 0x0000000e310c9211 */ /* 0x000fc800078010ff */
[----:B------:R-:W-:Y:S01]  /*2ff50*/  @!P1 LEA.HI.X R13, R49, R5, R50, 0x2, P0 ;  /* 0x00000005310d9211 */ /* 0x000fe200000f1432 */
[----:B------:R-:W-:Y:S02]  /*2ff60*/  IMAD.MOV.U32 R49, RZ, RZ, R45 ;  /* 0x000000ffff317224 */ /* 0x000fe400078e002d */
[----:B------:R-:W-:Y:S02]  /*2ff70*/  IMAD.MOV.U32 R45, RZ, RZ, R42 ;  /* 0x000000ffff2d7224 */ /* 0x000fe400078e002a */
[----:B------:R-:W-:Y:S02]  /*2ff80*/  IMAD.MOV.U32 R50, RZ, RZ, R46 ;  /* 0x000000ffff327224 */ /* 0x000fe400078e002e */
[----:B------:R-:W-:Y:S02]  /*2ff90*/  IMAD.MOV.U32 R42, RZ, RZ, R40 ;  /* 0x000000ffff2a7224 */ /* 0x000fe400078e0028 */
[----:B------:R-:W-:Y:S02]  /*2ffa0*/  IMAD.MOV.U32 R40, RZ, RZ, R11 ;  /* 0x000000ffff287224 */ /* 0x000fe400078e000b */
[----:B------:R-:W-:Y:S01]  /*2ffb0*/  IMAD.MOV.U32 R46, RZ, RZ, R10 ;  /* 0x000000ffff2e7224 */ /* 0x000fe200078e000a */
[----:B---3--:R1:W-:Y:S04]  /*2ffc0*/  @!P1 ST.E.64 desc[UR42][R12.64], R8 ;  /* 0x000000080c009985 */ /* 0x0083e8000c101b2a */
[----:B------:R-:W3:Y:S01]  /*2ffd0*/  @!P2 LDL.64 R10, [R1+0x288] ;  /* 0x00028800010aa983 */ /* 0x000ee20000100a00 */
[----:B--2---:R-:W-:Y:S01]  /*2ffe0*/  ISETP.GE.AND P1, PT, R51, R0, PT ;  /* 0x000000003300720c */ /* 0x004fe20003f26270 */
[----:B----4-:R-:W-:-:S02]  /*2fff0*/  IMAD.MOV.U32 R54, RZ, RZ, R48 ;  /* 0x000000ffff367224 */ /* 0x010fc400078e0030 */
[----:B------:R-:W-:Y:S01]  /*30000*/  IMAD.MOV.U32 R48, RZ, RZ, R18 ;  /* 0x000000ffff307224 */ /* 0x000fe200078e0012 */
[C---:B------:R-:W-:Y:S01]  /*30010*/  @!P2 LEA R18, P0, R53.reuse, R14, 0x2 ;  /* 0x0000000e3512a211 */ /* 0x040fe200078010ff */
[----:B------:R-:W-:Y:S02]  /*30020*/  IMAD.MOV.U32 R52, RZ, RZ, R47 ;  /* 0x000000ffff347224 */ /* 0x000fe400078e002f */
[----:B------:R-:W-:Y:S02]  /*30030*/  IMAD.MOV.U32 R47, RZ, RZ, R43 ;  /* 0x000000ffff2f7224 */ /* 0x000fe400078e002b */
[----:B------:R-:W-:Y:S02]  /*30040*/  IMAD.MOV.U32 R43, RZ, RZ, R36 ;  /* 0x000000ffff2b7224 */ /* 0x000fe400078e0024 */
[----:B------:R-:W-:Y:S01]  /*30050*/  IMAD.MOV.U32 R36, RZ, RZ, R19 ;  /* 0x000000ffff247224 */ /* 0x000fe200078e0013 */
[----:B------:R-:W-:-:S05]  /*30060*/  @!P2 LEA.HI.X R19, R53, R5, R54, 0x2, P0 ;  /* 0x000000053513a211 */ /* 0x000fca00000f1436 */
[----:B---3--:R2:W-:Y:S04]  /*30070*/  @!P2 ST.E.64 desc[UR42][R18.64], R10 ;  /* 0x0000000a1200a985 */ /* 0x0085e8000c101b2a */
        /* <DEDUP_REMOVED lines=132> */
[----:B------:R-:W-:Y:S02]  /*308c0*/  @!P1 LEA.HI.X R19, R206, R5, R24, 0x2, P0 ;  /* 0x00000005ce139211 */ /* 0x000fe400000f1418 */
[-C--:B------:R-:W-:Y:S01]  /*308d0*/  ISETP.GE.AND P0, PT, R15, R0.reuse, PT ;  /* 0x000000000f00720c */ /* 0x080fe20003f06270 */
[----:B------:R-:W-:Y:S02]  /*308e0*/  BSSY B1, `(.L_x_3818) ;  /* 0x0000009000017945 */ /* 0x000fe40003800000 */
[----:B--2---:R0:W-:Y:S01]  /*308f0*/  @!P1 ST.E.64 desc[UR42][R18.64], R10 ;  /* 0x0000000a12009985 */ /* 0x0041e2000c101b2a */
[----:B------:R-:W-:-:S09]  /*30900*/  ISETP.GE.AND P1, PT, R3, R0, PT ;  /* 0x000000000300720c */ /* 0x000fd20003f26270 */
[----:B------:R-:W-:Y:S05]  /*30910*/  @P0 BRA `(.L_x_3819) ;  /* 0x0000000000140947 */ /* 0x000fea0003800000 */
[----:B------:R-:W2:Y:S04]  /*30920*/  LDL R24, [R1+0x498] ;  /* 0x0004980001187983 */ /* 0x000ea80000100800 */
[----:B0-----:R-:W3:Y:S01]  /*30930*/  LDL.64 R8, [R1+0x448] ;  /* 0x0004480001087983 */ /* 0x001ee20000100a00 */
[----:B------:R-:W-:-:S04]  /*30940*/  LEA R6, P0, R15, R14, 0x2 ;  /* 0x0000000e0f067211 */ /* 0x000fc800078010ff */
[----:B--2---:R-:W-:-:S05]  /*30950*/  LEA.HI.X R7, R15, R5, R24, 0x2, P0 ;  /* 0x000000050f077211 */ /* 0x004fca00000f1418 */
[----:B---3--:R1:W-:Y:S04]  /*30960*/  ST.E.64 desc[UR42][R6.64], R8 ;  /* 0x0000000806007985 */ /* 0x0083e8000c101b2a */
.L_x_3819:
[----:B------:R-:W-:Y:S05]  /*30970*/  BSYNC B1 ;  /* 0x0000000000017941 */ /* 0x000fea0003800000 */
.L_x_3818:
[----:B------:R-:W-:Y:S05]  /*30980*/  @P1 BRA `(.L_x_3813) ;  /* 0x0000000c00a01947 */ /* 0x000fea0003800000 */
[----:B------:R-:W2:Y:S04]  /*30990*/  LDL R0, [R1+0x494] ;  /* 0x0004940001007983 */ /* 0x000ea80000100800 */
[----:B01----:R-:W3:Y:S01]  /*309a0*/  LDL.64 R6, [R1+0x458] ;  /* 0x0004580001067983 */ /* 0x003ee20000100a00 */
[----:B------:R-:W-:-:S04]  /*309b0*/  LEA R14, P0, R3, R14, 0x2 ;  /* 0x0000000e030e7211 */ /* 0x000fc800078010ff */
[----:B--2---:R-:W-:-:S05]  /*309c0*/  LEA.HI.X R15, R3, R5, R0, 0x2, P0 ;  /* 0x00000005030f7211 */ /* 0x004fca00000f1400 */
[----:B---3--:R3:W-:Y:S01]  /*309d0*/  ST.E.64 desc[UR42][R14.64], R6 ;  /* 0x000000060e007985 */ /* 0x0087e2000c101b2a */
[----:B------:R-:W-:Y:S05]  /*309e0*/  BRA `(.L_x_3813) ;  /* 0x0000000c00887947 */ /* 0x000fea0003800000 */
.L_x_3800:
[----:B------:R-:W-:Y:S01]  /*309f0*/  ULDC.64 UR4, c[0x0][0xd08] ;  /* 0x0003420000047ab9 */ /* 0x000fe20000000a00 */
[----:B------:R-:W2:Y:S01]  /*30a00*/  LDC.64 R4, c[0x0][0xd00] ;  /* 0x00034000ff047b82 */ /* 0x000ea20000000a00 */
[----:B------:R-:W-:Y:S01]  /*30a10*/  ISETP.NE.U32.AND P0, PT, RZ, UR4, PT ;  /* 0x00000004ff007c0c */ /* 0x000fe2000bf05070 */
[----:B------:R-:W3:Y:S01]  /*30a20*/  LDL R0, [R1+0x480] ;  /* 0x0004800001007983 */ /* 0x000ee20000100800 */
[----:B------:R-:W-:Y:S02]  /*30a30*/  IMAD.MOV.U32 R3, RZ, RZ, RZ ;  /* 0x000000ffff037224 */ /* 0x000fe400078e00ff */
[----:B------:R-:W-:Y:S01]  /*30a40*/  ISETP.NE.AND.EX P1, PT, RZ, UR5, PT, P0 ;  /* 0x00000005ff007c0c */ /* 0x000fe2000bf25300 */
[----:B------:R-:W-:Y:S02]  /*30a50*/  ULDC.64 UR4, c[0x0][0xd00] ;  /* 0x0003400000047ab9 */ /* 0x000fe40000000a00 */
[----:B------:R-:W-:-:S04]  /*30a60*/  ISETP.NE.U32.AND P0, PT, RZ, UR4, PT ;  /* 0x00000004ff007c0c */ /* 0x000fc8000bf05070 */
[----:B------:R-:W-:-:S06]  /*30a70*/  ISETP.NE.AND.EX P0, PT, RZ, UR5, PT, P0 ;  /* 0x00000005ff007c0c */ /* 0x000fcc000bf05300 */
[----:B------:R-:W4:Y:S01]  /*30a80*/  @P1 LDC.64 R6, c[0x0][0xd08] ;  /* 0x00034200ff061b82 */ /* 0x000f220000000a00 */
[----:B------:R-:W-:Y:S02]  /*30a90*/  ULDC UR4, c[0x0][0xb88] ;  /* 0x0002e20000047ab9 */ /* 0x000fe40000000800 */
[----:B------:R-:W-:Y:S02]  /*30aa0*/  IMAD.U32 R18, RZ, RZ, UR4 ;  /* 0x00000004ff127e24 */ /* 0x000fe4000f8e00ff */
[----:B--2---:R-:W-:-:S05]  /*30ab0*/  IMAD.WIDE R4, R198, 0x4, R4 ;  /* 0x00000004c6047825 */ /* 0x004fca00078e0204 */
[----:B------:R2:W5:Y:S01]  /*30ac0*/  @P0 LDG.E R3, desc[UR42][R4.64] ;  /* 0x0000002a04030981 */ /* 0x000562000c1e1900 */
[----:B----4-:R-:W-:-:S05]  /*30ad0*/  @P1 IMAD.WIDE R6, R198, 0x4, R6 ;  /* 0x00000004c6061825 */ /* 0x010fca00078e0206 */
[----:B------:R2:W5:Y:S01]  /*30ae0*/  @P1 LDG.E R18, desc[UR42][R6.64] ;  /* 0x0000002a06121981 */ /* 0x000562000c1e1900 */
[----:B------:R-:W-:Y:S02]  /*30af0*/  ISETP.NE.AND P2, PT, R195, RZ, PT ;  /* 0x000000ffc300720c */ /* 0x000fe40003f45270 */
[----:B------:R-:W-:-:S11]  /*30b00*/  SHF.R.S32.HI R26, RZ, 0x1f, R198 ;  /* 0x0000001fff1a7819 */ /* 0x000fd600000114c6 */
[----:B------:R-:W4:Y:S02]  /*30b10*/  @!P2 LDC R195, c[0x0][0xbd4] ;  /* 0x0002f500ffc3ab82 */ /* 0x000f240000000800 */
[----:B----4-:R-:W-:Y:S02]  /*30b20*/  ISETP.GT.AND P2, PT, R195, 0x1, PT ;  /* 0x00000001c300780c */ /* 0x010fe40003f44270 */
[----:B---3--:R-:W-:Y:S01]  /*30b30*/  ISETP.GT.AND P3, PT, R0, 0x7f, PT ;  /* 0x0000007f0000780c */ /* 0x008fe20003f64270 */
[----:B--2---:R-:W-:-:S12]  /*30b40*/  @P1 BRA `(.L_x_3820) ;  /* 0x0000000000101947 */ /* 0x004fd80003800000 */
[----:B------:R-:W-:Y:S05]  /*30b50*/  @!P0 BRA `(.L_x_3820) ;  /* 0x00000000000c8947 */ /* 0x000fea0003800000 */
[----:B------:R-:W2:Y:S04]  /*30b60*/  LDG.E R7, desc[UR42][R4.64] ;  /* 0x0000002a04077981 */ /* 0x000ea8000c1e1900 */
[----:B-----5:R-:W2:Y:S02]  /*30b70*/  LDG.E R18, desc[UR42][R4.64+0x4] ;  /* 0x0000042a04127981 */ /* 0x020ea4000c1e1900 */
[----:B--2---:R-:W-:-:S07]  /*30b80*/  IMAD.IADD R18, R18, 0x1, -R7 ;  /* 0x0000000112127824 */ /* 0x004fce00078e0a07 */
.L_x_3820:
[----:B------:R-:W-:Y:S01]  /*30b90*/  BSSY B1, `(.L_x_3821) ;  /* 0x0000036000017945 */ /* 0x000fe20003800000 */
[----:B------:R-:W-:Y:S02]  /*30ba0*/  SEL R25, R198, RZ, !P0 ;  /* 0x000000ffc6197207 */ /* 0x000fe40004000000 */
[----:B------:R-:W-:Y:S02]  /*30bb0*/  SEL R26, R26, RZ, !P0 ;  /* 0x000000ff1a1a7207 */ /* 0x000fe40004000000 */
[----:B-----5:R-:W-:Y:S01]  /*30bc0*/  SHF.R.S32.HI R24, RZ, 0x1f, R3 ;  /* 0x0000001fff187819 */ /* 0x020fe20000011403 */
[----:B------:R-:W-:Y:S06]  /*30bd0*/  @P3 BRA `(.L_x_3822) ;  /* 0x0000000000c43947 */ /* 0x000fec0003800000 */
[----:B------:R-:W2:Y:S01]  /*30be0*/  S2R R4, SR_TID.X ;  /* 0x0000000000047919 */ /* 0x000ea20000002100 */
[----:B------:R-:W3:Y:S02]  /*30bf0*/  LDC R29, c[0x0][0xce8] ;  /* 0x00033a00ff1d7b82 */ /* 0x000ee40000000800 */
[----:B---3--:R-:W-:Y:S01]  /*30c00*/  IMAD R0, R18, R29, RZ ;  /* 0x0000001d12007224 */ /* 0x008fe200078e02ff */
[----:B--2---:R-:W-:-:S04]  /*30c10*/  IADD3 R27, R194, -0x80, R4 ;  /* 0xffffff80c21b7810 */ /* 0x004fc80007ffe004 */
[----:B------:R-:W-:-:S13]  /*30c20*/  ISETP.GE.AND P0, PT, R27, R0, PT ;  /* 0x000000001b00720c */ /* 0x000fda0003f06270 */
[----:B------:R-:W-:Y:S05]  /*30c30*/  @P0 BRA `(.L_x_3822) ;  /* 0x0000000000ac0947 */ /* 0x000fea0003800000 */
[----:B------:R-:W-:Y:S01]  /*30c40*/  IMAD.MOV.U32 R20, RZ, RZ, 0xab8 ;  /* 0x00000ab8ff147424 */ /* 0x000fe200078e00ff */
[----:B------:R-:W-:Y:S01]  /*30c50*/  ISETP.GT.AND P0, PT, R195, 0x1, PT ;  /* 0x00000001c300780c */ /* 0x000fe20003f04270 */
[----:B------:R-:W2:Y:S01]  /*30c60*/  LDC.64 R4, c[0x0][0xca8] ;  /* 0x00032a00ff047b82 */ /* 0x000ea20000000a00 */
[----:B------:R-:W-:Y:S01]  /*30c70*/  ISETP.NE.AND P1, PT, R29, 0x1, PT ;  /* 0x000000011d00780c */ /* 0x000fe20003f25270 */
[----:B------:R-:W-:Y:S01]  /*30c80*/  IMAD.MOV.U32 R19, RZ, RZ, R27 ;  /* 0x000000ffff137224 */ /* 0x000fe200078e001b */
[----:B------:R-:W-:Y:S02]  /*30c90*/  SEL R20, R20, 0xa78, P0 ;  /* 0x00000a7814147807 */ /* 0x000fe40000000000 */
[----:B------:R-:W-:-:S03]  /*30ca0*/  SEL R203, R203, RZ, P0 ;  /* 0x000000ffcbcb7207 */ /* 0x000fc60000000000 */
[----:B------:R-:W3:Y:S08]  /*30cb0*/  LDC.64 R10, c[0x0][R20+0x220] ;  /* 0x00008800140a7b82 */ /* 0x000ef00000000a00 */
[----:B------:R-:W4:Y:S08]  /*30cc0*/  LDC.64 R14, c[0x0][R20+0x218] ;  /* 0x00008600140e7b82 */ /* 0x000f300000000a00 */
[----:B------:R-:W5:Y:S08]  /*30cd0*/  LDC.64 R8, c[0x0][R20+0x228] ;  /* 0x00008a0014087b82 */ /* 0x000f700000000a00 */
[----:B------:R-:W0:Y:S08]  /*30ce0*/  LDC.64 R6, c[0x0][R20+0x210] ;  /* 0x0000840014067b82 */ /* 0x000e300000000a00 */
[----:B------:R-:W1:Y:S08]  /*30cf0*/  @P1 LDC R0, c[0x0][0xcec] ;  /* 0x00033b00ff001b82 */ /* 0x000e700000000800 */
[----:B------:R-:W5:Y:S01]  /*30d00*/  @P1 LDC R31, c[0x0][0xcf0] ;  /* 0x00033c00ff1f1b82 */ /* 0x000f620000000800 */
[----:B---3--:R-:W-:-:S07]  /*30d10*/  IMAD R11, R11, R25, RZ ;  /* 0x000000190b0b7224 */ /* 0x008fce00078e02ff */
[----:B--2---:R-:W2:Y:S01]  /*30d20*/  @!P0 LDC R4, c[0x0][0xc50] ;  /* 0x00031400ff048b82 */ /* 0x004ea20000000800 */
[----:B------:R-:W-:-:S04]  /*30d30*/  IMAD.WIDE.U32 R12, R10, R25, RZ ;  /* 0x000000190a0c7225 */ /* 0x000fc800078e00ff */
[----:B------:R-:W-:Y:S02]  /*30d40*/  IMAD R11, R10, R26, R11 ;  /* 0x0000001a0a0b7224 */ /* 0x000fe400078e020b */
[----:B-1----:R-:W-:Y:S01]  /*30d50*/  @P1 IMAD.HI.U32 R0, R27, R0, RZ ;  /* 0x000000001b001227 */ /* 0x002fe200078e00ff */
        /* <DEDUP_REMOVED lines=16> */
[-C--:B0-----:R-:W-:Y:S01]  /*30e60*/  IMAD R0, R7, R11.reuse, RZ ;  /* 0x0000000b07007224 */ /* 0x081fe200078e02ff */
[----:B------:R-:W-:Y:S01]  /*30e70*/  SHF.R.S32.HI R13, RZ, 0x1f, R11 ;  /* 0x0000001fff0d7819 */ /* 0x000fe2000001140b */
[----:B------:R-:W-:Y:S02]  /*30e80*/  IMAD.MOV.U32 R7, RZ, RZ, -0x800000 ;  /* 0xff800000ff077424 */ /* 0x000fe400078e00ff */
[----:B------:R-:W-:-:S04]  /*30e90*/  IMAD.WIDE.U32 R8, R6, R11, R8 ;  /* 0x0000000b06087225 */ /* 0x000fc800078e0008 */
[----:B------:R-:W-:Y:S01]  /*30ea0*/  IMAD R13, R6, R13, R0 ;  /* 0x0000000d060d7224 */ /* 0x000fe200078e0200 */
[----:B--2---:R-:W-:-:S03]  /*30eb0*/  LEA R4, P0, R8, R4, 0x2 ;  /* 0x0000000408047211 */ /* 0x004fc600078010ff */
[----:B------:R-:W-:-:S05]  /*30ec0*/  IMAD.IADD R0, R9, 0x1, R13 ;  /* 0x0000000109007824 */ /* 0x000fca00078e020d */
[----:B-1----:R-:W-:-:S05]  /*30ed0*/  LEA.HI.X R5, R8, R5, R0, 0x2, P0 ;  /* 0x0000000508057211 */ /* 0x002fca00000f1400 */
[----:B------:R2:W-:Y:S02]  /*30ee0*/  STG.E desc[UR42][R4.64], R7 ;  /* 0x0000000704007986 */ /* 0x0005e4000c10192a */
.L_x_3822:
[----:B------:R-:W-:Y:S05]  /*30ef0*/  BSYNC B1 ;  /* 0x0000000000017941 */ /* 0x000fea0003800000 */
.L_x_3821:
[----:B------:R-:W-:Y:S05]  /*30f00*/  @P2 BRA `(.L_x_3813) ;  /* 0x0000000800402947 */ /* 0x000fea0003800000 */
[----:B------:R-:W3:Y:S01]  /*30f10*/  LDL R6, [R1+0x490] ;  /* 0x0004900001067983 */ /* 0x000ee20000100800 */
[----:B------:R-:W4:Y:S01]  /*30f20*/  LDC R19, c[0x0][0xce8] ;  /* 0x00033a00ff137b82 */ /* 0x000f220000000800 */
[----:B------:R-:W-:Y:S01]  /*30f30*/  ULDC.64 UR4, c[0x0][0xba0] ;  /* 0x0002e80000047ab9 */ /* 0x000fe20000000a00 */
[----:B------:R-:W-:Y:S01]  /*30f40*/  ULDC.64 UR6, c[0x0][0xbf0] ;  /* 0x0002fc0000067ab9 */ /* 0x000fe20000000a00 */
[----:B------:R-:W3:Y:S01]  /*30f50*/  LDL R10, [R1+0x47c] ;  /* 0x00047c00010a7983 */ /* 0x000ee20000100800 */
[----:B------:R-:W-:Y:S02]  /*30f60*/  IMAD R0, R24, UR4, RZ ;  /* 0x0000000418007c24 */ /* 0x000fe4000f8e02ff */
[----:B--2---:R-:W-:-:S04]  /*30f70*/  IMAD.WIDE.U32 R4, R3, UR4, RZ ;  /* 0x0000000403047c25 */ /* 0x004fc8000f8e00ff */
[----:B------:R-:W-:Y:S01]  /*30f80*/  IMAD R7, R3, UR5, R0 ;  /* 0x0000000503077c24 */ /* 0x000fe2000f8e0200 */
[----:B------:R-:W-:-:S03]  /*30f90*/  ULDC.64 UR4, c[0x0][0xbe8] ;  /* 0x0002fa0000047ab9 */ /* 0x000fc60000000a00 */
[----:B------:R-:W-:Y:S02]  /*30fa0*/  IMAD.IADD R5, R5, 0x1, R7 ;  /* 0x0000000105057824 */ /* 0x000fe400078e0207 */
[----:B------:R-:W-:-:S04]  /*30fb0*/  IMAD.WIDE.U32 R4, R193, UR4, R4 ;  /* 0x00000004c1047c25 */ /* 0x000fc8000f8e0004 */
[----:B------:R-:W-:Y:S01]  /*30fc0*/  IMAD R5, R193, UR5, R5 ;  /* 0x00000005c1057c24 */ /* 0x000fe2000f8e0205 */
[----:B------:R-:W-:Y:S01]  /*30fd0*/  ULDC.64 UR4, c[0x0][0xbe0] ;  /* 0x0002f80000047ab9 */ /* 0x000fe20000000a00 */
[----:B----4-:R-:W-:Y:S01]  /*30fe0*/  ISETP.NE.AND P0, PT, R19, 0x1, PT ;  /* 0x000000011300780c */ /* 0x010fe20003f05270 */
[----:B------:R-:W-:-:S12]  /*30ff0*/  IMAD.WIDE.U32 R4, R25, UR6, R4 ;  /* 0x0000000619047c25 */ /* 0x000fd8000f8e0004 */
[----:B------:R-:W2:Y:S08]  /*31000*/  @P0 LDC R9, c[0x0][0xcec] ;  /* 0x00033b00ff090b82 */ /* 0x000eb00000000800 */
[----:B------:R-:W4:Y:S01]  /*31010*/  @P0 LDC R11, c[0x0][0xcf0] ;  /* 0x00033c00ff0b0b82 */ /* 0x000f220000000800 */
[----:B---3--:R-:W-:Y:S02]  /*31020*/  IMAD R3, R6, 0x20, R10 ;  /* 0x0000002006037824 */ /* 0x008fe400078e020a */
[----:B------:R-:W-:-:S02]  /*31030*/  IMAD R6, R26, UR6, RZ ;  /* 0x000000061a067c24 */ /* 0x000fc4000f8e02ff */
[----:B------:R-:W-:-:S04]  /*31040*/  IMAD.IADD R8, R194, 0x1, R3 ;  /* 0x00000001c2087824 */ /* 0x000fc800078e0203 */
[----:B--2---:R-:W-:-:S04]  /*31050*/  @P0 IMAD.HI.U32 R0, R8, R9, RZ ;  /* 0x0000000908000227 */ /* 0x004fc800078e00ff */
[----:B------:R-:W-:Y:S01]  /*31060*/  IMAD.MOV.U32 R3, RZ, RZ, R8 ;  /* 0x000000ffff037224 */ /* 0x000fe200078e0008 */
[----:B----4-:R-:W-:Y:S01]  /*31070*/  @P0 SHF.R.U32.HI R3, RZ, R11, R0 ;  /* 0x0000000bff030219 */ /* 0x010fe20000011600 */
[----:B------:R-:W-:-:S03]  /*31080*/  IMAD R9, R25, UR7, R6 ;  /* 0x0000000719097c24 */ /* 0x000fc6000f8e0206 */
        /* <DEDUP_REMOVED lines=21> */
.L_x_4075:
[----:B------:R-:W-:Y:S01]  /*311e0*/  IMAD R18, R18, R19, RZ ;  /* 0x0000001312127224 */ /* 0x000fe200078e02ff */
[----:B------:R-:W-:Y:S01]  /*311f0*/  BSSY B1, `(.L_x_3824) ;  /* 0x0000015000017945 */ /* 0x000fe20003800000 */
[----:B------:R-:W-:-:S05]  /*31200*/  IMAD.IADD R7, R10, 0x1, R194 ;  /* 0x000000010a077824 */ /* 0x000fca00078e02c2 */
[----:B------:R-:W-:-:S13]  /*31210*/  ISETP.GE.AND P0, PT, R7, R18, PT ;  /* 0x000000120700720c */ /* 0x000fda0003f06270 */
[----:B------:R-:W-:Y:S05]  /*31220*/  @P0 BRA `(.L_x_3825) ;  /* 0x0000000000440947 */ /* 0x000fea0003800000 */
[----:B------:R-:W-:Y:S02]  /*31230*/  ULDC UR4, c[0x0][0xbc8] ;  /* 0x0002f20000047ab9 */ /* 0x000fe40000000800 */
[----:B------:R-:W-:Y:S02]  /*31240*/  ISETP.GE.AND P3, PT, R181, UR4, PT ;  /* 0x00000004b5007c0c */ /* 0x000fe4000bf66270 */
[----:B------:R-:W-:Y:S02]  /*31250*/  ISETP.GE.AND P2, PT, R183, UR4, PT ;  /* 0x00000004b7007c0c */ /* 0x000fe4000bf46270 */
[----:B------:R-:W-:Y:S02]  /*31260*/  ISETP.GE.AND P1, PT, R182, UR4, PT ;  /* 0x00000004b6007c0c */ /* 0x000fe4000bf26270 */
[----:B------:R-:W-:-:S07]  /*31270*/  ISETP.GE.AND P0, PT, R188, UR4, PT ;  /* 0x00000004bc007c0c */ /* 0x000fce000bf06270 */
[-C--:B----4-:R-:W-:Y:S02]  /*31280*/  @!P3 LEA R8, P5, R181, R14.reuse, 0x1 ;  /* 0x0000000eb508b211 */ /* 0x090fe400078a08ff */
[----:B------:R-:W-:Y:S02]  /*31290*/  @!P2 LEA R10, P4, R183, R14, 0x1 ;  /* 0x0000000eb70aa211 */ /* 0x000fe400078808ff */
[----:B---3--:R-:W-:Y:S02]  /*312a0*/  @!P3 LEA.HI.X R9, R181, R0, R202, 0x1, P5 ;  /* 0x00000000b509b211 */ /* 0x008fe400028f0cca */
        /* <DEDUP_REMOVED lines=9> */
.L_x_3825:
[----:B------:R-:W-:Y:S05]  /*31340*/  BSYNC B1 ;  /* 0x0000000000017941 */ /* 0x000fea0003800000 */
.L_x_3824:
[----:B------:R-:W-:-:S03]  /*31350*/  UMOV UR4, 0xffffffff ;  /* 0xffffffff00047882 */ /* 0x000fc60000000000 */
[----:B------:R-:W-:Y:S05]  /*31360*/  BRA.DIV UR4, `(.L_x_3826) ;  /* 0x000000b604247947 */ /* 0x000fea000b800000 */
[----:B---3--:R3:W0:Y:S04]  /*31370*/  SHFL.IDX PT, R0, R4, 0x1, 0x181f ;  /* 0x00381f0004007f89 */ /* 0x00862800000e0000 */
[----:B----4-:R3:W4:Y:S02]  /*31380*/  SHFL.IDX PT, R14, R3, 0x1, 0x181f ;  /* 0x00381f00030e7f89 */ /* 0x01072400000e0000 */
.L_x_4079:
[----:B------:R-:W-:Y:S01]  /*31390*/  VIADD R5, R7, 0x20 ;  /* 0x0000002007057836 */ /* 0x000fe20000000000 */
        /* <DEDUP_REMOVED lines=20> */
.L_x_3828:
[----:B------:R-:W-:Y:S05]  /*314e0*/  BSYNC B1 ;  /* 0x0000000000017941 */ /* 0x000fea0003800000 */
.L_x_3827:
[----:B------:R-:W-:-:S03]  /*314f0*/  UMOV UR4, 0xffffffff ;  /* 0xffffffff00047882 */ /* 0x000fc60000000000 */
[----:B------:R-:W-:Y:S05]  /*31500*/  BRA.DIV UR4, `(.L_x_3829) ;  /* 0x000000b604047947 */ /* 0x000fea000b800000 */
[----:B0-----:R0:W0:Y:S04]  /*31510*/  SHFL.IDX PT, R0, R4, 0x2, 0x181f ;  /* 0x00581f0004007f89 */ /* 0x00102800000e0000 */
[----:B----4-:R4:W0:Y:S02]  /*31520*/  SHFL.IDX PT, R14, R3, 0x2, 0x181f ;  /* 0x00581f00030e7f89 */ /* 0x01082400000e0000 */
.L_x_4083:
        /* <DEDUP_REMOVED lines=21> */
.L_x_3831:
[----:B------:R-:W-:Y:S05]  /*31680*/  BSYNC B1 ;  /* 0x0000000000017941 */ /* 0x000fea0003800000 */
.L_x_3830:
[----:B------:R-:W-:-:S03]  /*31690*/  UMOV UR4, 0xffffffff ;  /* 0xffffffff00047882 */ /* 0x000fc60000000000 */
[----:B------:R-:W-:Y:S05]  /*316a0*/  BRA.DIV UR4, `(.L_x_3832) ;  /* 0x000000b204e47947 */ /* 0x000fea000b800000 */
[----:B0-----:R0:W0:Y:S04]  /*316b0*/  SHFL.IDX PT, R0, R4, 0x3, 0x181f ;  /* 0x00781f0004007f89 */ /* 0x00102800000e0000 */
[----:B------:R0:W0:Y:S02]  /*316c0*/  SHFL.IDX PT, R14, R3, 0x3, 0x181f ;  /* 0x00781f00030e7f89 */ /* 0x00002400000e0000 */
.L_x_4087:
[----:B0-234-:R-:W-:-:S05]  /*316d0*/  VIADD R3, R7, 0x60 ;  /* 0x0000006007037836 */ /* 0x01dfca0000000000 */
[----:B------:R-:W-:-:S13]  /*316e0*/  ISETP.GE.AND P0, PT, R3, R18, PT ;  /* 0x000000120300720c */ /* 0x000fda0003f06270 */
[----:B------:R-:W-:Y:S05]  /*316f0*/  @P0 BRA `(.L_x_3813) ;  /* 0x0000000000440947 */ /* 0x000fea0003800000 */
[----:B------:R-:W-:Y:S02]  /*31700*/  ULDC UR4, c[0x0][0xbc8] ;  /* 0x0002f20000047ab9 */ /* 0x000fe40000000800 */
[----:B------:R-:W-:Y:S02]  /*31710*/  ISETP.GE.AND P3, PT, R181, UR4, PT ;  /* 0x00000004b5007c0c */ /* 0x000fe4000bf66270 */
[----:B------:R-:W-:Y:S02]  /*31720*/  ISETP.GE.AND P2, PT, R183, UR4, PT ;  /* 0x00000004b7007c0c */ /* 0x000fe4000bf46270 */
[----:B------:R-:W-:Y:S02]  /*31730*/  ISETP.GE.AND P1, PT, R182, UR4, PT ;  /* 0x00000004b6007c0c */ /* 0x000fe4000bf26270 */
[----:B------:R-:W-:-:S07]  /*31740*/  ISETP.GE.AND P0, PT, R188, UR4, PT ;  /* 0x00000004bc007c0c */ /* 0x000fce000bf06270 */
        /* <DEDUP_REMOVED lines=12> */
.L_x_3813:
[----:B------:R-:W-:Y:S05]  /*31810*/  BSYNC B0 ;  /* 0x0000000000007941 */ /* 0x000fea0003800000 */
.L_x_3799:
[----:B------:R-:W-:Y:S02]  /*31820*/  ULDC UR4, c[0x0][0xd3c] ;  /* 0x00034f0000047ab9 */ /* 0x000fe40000000800 */
[----:B-1----:R-:W-:-:S13]  /*31830*/  ISETP.GE.AND P0, PT, R91, UR4, PT ;  /* 0x000000045b007c0c */ /* 0x002fda000bf06270 */
[----:B------:R-:W-:Y:S05]  /*31840*/  @!P0 BRA `(.L_x_3833) ;  /* 0xfffffcfc00f08947 */ /* 0x000fea000383ffff */
[----:B------:R-:W-:Y:S05]  /*31850*/  BRA `(.L_x_3599) ;  /* 0x0000009800c47947 */ /* 0x000fea0003800000 */
.L_x_3597:
        /* <DEDUP_REMOVED lines=19> */
.L_x_3834:
        /* <DEDUP_REMOVED lines=44> */
.L_x_3838:
        /* <DEDUP_REMOVED lines=39> */
.L_x_3836:
        /* <DEDUP_REMOVED lines=12> */
.L_x_3839:
        /* <DEDUP_REMOVED lines=63> */
.L_x_3840:
        /* <DEDUP_REMOVED lines=61> */
.L_x_3841:
[----:B01----:R-:W-:-:S05]  /*32740*/  LOP3.LUT R3, RZ, R2, RZ, 0x33, !PT ;  /* 0x00000002ff037212 */ /* 0x003fca00078e33ff */
[----:B------:R-:W-:-:S05]  /*32750*/  IMAD.IADD R2, R4, 0x1, R3 ;  /* 0x0000000104027824 */ /* 0x000fca00078e0203 */
[----:B------:R1:W-:Y:S01]  /*32760*/  STL [R1+0x464], R2 ;  /* 0x0004640201007387 */ /* 0x0003e20000100800 */
[----:B------:R-:W-:Y:S05]  /*32770*/  BRA `(.L_x_3842) ;  /* 0x0000000000107947 */ /* 0x000fea0003800000 */
.L_x_3837:
[----:B------:R-:W-:Y:S01]  /*32780*/  IMAD.U32 R2, RZ, RZ, UR6 ;  /* 0x00000006ff027e24 */ /* 0x000fe2000f8e00ff */
[----:B------:R0:W-:Y:S04]  /*32790*/  STL [R1+0x464], RZ ;  /* 0x000464ff01007387 */ /* 0x0001e80000100800 */
[----:B------:R0:W-:Y:S04]  /*327a0*/  STL [R1+0x468], RZ ;  /* 0x000468ff01007387 */ /* 0x0001e80000100800 */
[----:B------:R0:W-:Y:S02]  /*327b0*/  STL [R1+0x460], R2 ;  /* 0x0004600201007387 */ /* 0x0001e40000100800 */
.L_x_3842:
        /* <DEDUP_REMOVED lines=10> */
.L_x_3835:
        /* <DEDUP_REMOVED lines=8> */
[----:B-1----:R-:W1:Y:S01]  /*328e0*/  S2R R5, SR_TID.X ;  /* 0x0000000000057919 */ /* 0x002e620000002100 */
[----:B------:R-:W2:Y:S01]  /*328f0*/  S2UR UR5, SR_CgaCtaId ;  /* 0x00000000000579c3 */ /* 0x000ea20000008800 */
[----:B------:R-:W-:Y:S01]  /*32900*/  UMOV UR4, 0x400 ;  /* 0x0000040000047882 */ /* 0x000fe20000000000 */
[----:B------:R-:W-:Y:S01]  /*32910*/  BSSY B8, `(.L_x_3843) ;  /* 0x000086d000087945 */ /* 0x000fe20003800000 */
[----:B------:R-:W-:Y:S01]  /*32920*/  STL [R1+0x4e0], RZ ;  /* 0x0004e0ff01007387 */ /* 0x000fe20000100800 */
[----:B------:R-:W-:Y:S01]  /*32930*/  IMAD.MOV.U32 R19, RZ, RZ, RZ ;  /* 0x000000ffff137224 */ /* 0x000fe200078e00ff */
[----:B------:R-:W-:Y:S01]  /*32940*/  ULDC.64 UR40, c[0x0][0x198] ;  /* 0x0000660000287ab9 */ /* 0x000fe20000000a00 */
[----:B------:R-:W-:Y:S01]  /*32950*/  ULDC UR39, c[0x0][0xc] ;  /* 0x0000030000277ab9 */ /* 0x000fe20000000800 */
[----:B------:R-:W-:Y:S01]  /*32960*/  STL [R1+0x470], RZ ;  /* 0x000470ff01007387 */ /* 0x000fe20000100800 */
[----:B--2---:R-:W-:-:S06]  /*32970*/  ULEA UR4, UR5, UR4, 0x18 ;  /* 0x0000000405047291 */ /* 0x004fcc000f8ec03f */
[----:B------:R-:W-:Y:S01]  /*32980*/  IMAD.U32 R18, RZ, RZ, UR4 ;  /* 0x00000004ff127e24 */ /* 0x000fe2000f8e00ff */
[C---:B-1----:R-:W-:Y:S01]  /*32990*/  LOP3.LUT R4, R5.reuse, 0x7f, RZ, 0xc0, !PT ;  /* 0x0000007f05047812 */ /* 0x042fe200078ec0ff */
[----:B---3--:R-:W-:-:S05]  /*329a0*/  IMAD.SHL.U32 R0, R5, 0x8, RZ ;  /* 0x0000000805007824 */ /* 0x008fca00078e00ff */
        /* <DEDUP_REMOVED lines=9> */
[----:B------:R-:W-:Y:S02]  /*32a40*/  IMAD.MOV.U32 R4, RZ, RZ, 0x1 ;  /* 0x00000001ff047424 */ /* 0x000fe400078e00ff */
[----:B------:R-:W-:Y:S01]  /*32a50*/  IMAD.MOV.U32 R2, RZ, RZ, 0x1 ;  /* 0x00000001ff027424 */ /* 0x000fe200078e00ff */
[----:B------:R0:W-:Y:S04]  /*32a60*/  STL [R1+0x474], R3 ;  /* 0x0004740301007387 */ /* 0x0001e80000100800 */
[----:B------:R-:W-:Y:S04]  /*32a70*/  STL [R1+0x478], R4 ;  /* 0x0004780401007387 */ /* 0x000fe80000100800 */
[----:B------:R1:W-:Y:S01]  /*32a80*/  STL [R1+0x47c], R2 ;  /* 0x00047c0201007387 */ /* 0x0003e20000100800 */
[----:B0-----:R-:W-:-:S02]  /*32a90*/  LOP3.LUT R3, R0, 0x40, RZ, 0xfc, !PT ;  /* 0x0000004000037812 */ /* 0x001fc400078efcff */
[C---:B-1----:R-:W-:Y:S02]  /*32aa0*/  LOP3.LUT R2, R0.reuse, 0x80, RZ, 0xfc, !PT ;  /* 0x0000008000027812 */ /* 0x042fe400078efcff */
[----:B------:R-:W-:-:S07]  /*32ab0*/  LOP3.LUT R0, R0, 0xc0, RZ, 0xfc, !PT ;  /* 0x000000c000007812 */ /* 0x000fce00078efcff */
.L_x_4009:
[----:B------:R-:W2:Y:S01]  /*32ac0*/  LDL R14, [R1+0x46c] ;  /* 0x00046c00010e7983 */ /* 0x000ea20000100800 */
[----:B------:R-:W-:Y:S05]  /*32ad0*/  YIELD ;  /* 0x0000000000007946 */ /* 0x000fea0003800000 */
[----:B------:R-:W-:Y:S01]  /*32ae0*/  ULDC.64 UR4, c[0x0][0xb20] ;  /* 0x0002c80000047ab9 */ /* 0x000fe20000000a00 */
[----:B01----:R-:W-:Y:S02]  /*32af0*/  CS2R R6, SRZ ;  /* 0x0000000000067805 */ /* 0x003fe4000001ff00 */
[----:B------:R-:W-:Y:S01]  /*32b00*/  ISETP.NE.U32.AND P0, PT, RZ, UR4, PT ;  /* 0x00000004ff007c0c */ /* 0x000fe2000bf05070 */
[----:B------:R-:W0:Y:S01]  /*32b10*/  LDC.64 R12, c[0x0][0xaf8] ;  /* 0x0002be00ff0c7b82 */ /* 0x000e220000000a00 */
[----:B------:R-:W-:Y:S01]  /*32b20*/  ULDC.64 UR6, c[0x0][0xb00] ;  /* 0x0002c00000067ab9 */ /* 0x000fe20000000a00 */
[----:B------:R-:W-:Y:S01]  /*32b30*/  ULDC.64 UR8, c[0x0][0xb08] ;  /* 0x0002c20000087ab9 */ /* 0x000fe20000000a00 */
[----:B------:R-:W-:Y:S01]  /*32b40*/  ISETP.NE.AND.EX P0, PT, RZ, UR5, PT, P0 ;  /* 0x00000005ff007c0c */ /* 0x000fe2000bf05300 */
[----:B------:R-:W-:-:S04]  /*32b50*/  ULDC.64 UR4, c[0x0][0xb10] ;  /* 0x0002c40000047ab9 */ /* 0x000fc80000000a00 */
[----:B------:R-:W1:Y:S08]  /*32b60*/  LDC.64 R4, c[0x0][0xb00] ;  /* 0x0002c000ff047b82 */ /* 0x000e700000000a00 */
        /* <DEDUP_REMOVED lines=8> */
[----:B------:R-:W-:Y:S01]  /*32bf0*/  ISETP.NE.U32.AND P4, PT, RZ, UR8, PT ;  /* 0x00000008ff007c0c */ /* 0x000fe2000bf85070 */
[----:B------:R-:W-:Y:S01]  /*32c00*/  IMAD.MOV.U32 R8, RZ, RZ, RZ ;  /* 0x000000ffff087224 */ /* 0x000fe200078e00ff */
[----:B------:R-:W-:Y:S01]  /*32c10*/  ISETP.NE.U32.AND P1, PT, RZ, UR4, PT ;  /* 0x00000004ff007c0c */ /* 0x000fe2000bf25070 */
[----:B--2---:R-:W0:Y:S01]  /*32c20*/  LDC.64 R2, c[0x0][0xb08] ;  /* 0x0002c200ff027b82 */ /* 0x004e220000000a00 */
[----:B------:R-:W-:-:S02]  /*32c30*/  IMAD.MOV.U32 R0, RZ, RZ, RZ ;  /* 0x000000ffff007224 */ /* 0x000fc400078e00ff */
[----:B------:R-:W-:Y:S01]  /*32c40*/  ISETP.NE.AND.EX P3, PT, RZ, UR5, PT, P1 ;  /* 0x00000005ff007c0c */ /* 0x000fe2000bf65310 */
[----:B-1----:R-:W-:-:S04]  /*32c50*/  IMAD.WIDE R4, R14, 0x4, R4 ;  /* 0x000000040e047825 */ /* 0x002fc800078e0204 */
        /* <DEDUP_REMOVED lines=30> */
.L_x_3844:
        /* <DEDUP_REMOVED lines=16> */
.L_x_3845:
[----:B------:R-:W-:Y:S05]  /*32f40*/  @!P1 BRA `(.L_x_3846) ;  /* 0x00000000000c9947 */ /* 0x000fea0003800000 */
[----:B------:R-:W2:Y:S04]  /*32f50*/  LDG.E R7, desc[UR42][R4.64] ;  /* 0x0000002a04077981 */ /* 0x000ea8000c1e1900 */
[----:B------:R-:W2:Y:S02]  /*32f60*/  LDG.E R4, desc[UR42][R4.64+0x4] ;  /* 0x0000042a04047981 */ /* 0x000ea4000c1e1900 */
[----:B--2---:R-:W-:-:S07]  /*32f70*/  IMAD.IADD R7, R4, 0x1, -R7 ;  /* 0x0000000104077824 */ /* 0x004fce00078e0a07 */
.L_x_3846:
        /* <DEDUP_REMOVED lines=37> */
.L_x_3849:
[----:B------:R-:W-:-:S13]  /*331d0*/  ISETP.NE.AND P0, PT, R3, 0x1, PT ;  /* 0x000000010300780c */ /* 0x000fda0003f05270 */
[----:B------:R-:W1:Y:S02]  /*331e0*/  @P0 LDC.64 R4, c[0x0][0xae0] ;  /* 0x0002b800ff040b82 */ /* 0x000e640000000a00 */
[----:B-1----:R-:W-:-:S05]  /*331f0*/  @P0 IMAD.HI.U32 R4, R2, R4, RZ ;  /* 0x0000000402040227 */ /* 0x002fca00078e00ff */
[----:B------:R-:W-:-:S07]  /*33200*/  @P0 SHF.R.U32.HI R2, RZ, R5, R4 ;  /* 0x00000005ff020219 */ /* 0x000fce0000011604 */
.L_x_3850:
[----:B------:R-:W-:Y:S05]  /*33210*/  BSYNC B0 ;  /* 0x0000000000007941 */ /* 0x000fea0003800000 */
.L_x_3848:
[----:B------:R-:W-:-:S05]  /*33220*/  IMAD R2, R2, R3, R3 ;  /* 0x0000000302027224 */ /* 0x000fca00078e0203 */
[----:B------:R-:W-:-:S07]  /*33230*/  VIMNMX R8, R8, R2, PT ;  /* 0x0000000208087248 */ /* 0x000fce0003fe0100 */
.L_x_3847:
        /* <DEDUP_REMOVED lines=25> */
.L_x_3853:
[----:B------:R-:W-:-:S13]  /*333d0*/  ISETP.NE.AND P0, PT, R3, 0x1, PT ;  /* 0x000000010300780c */ /* 0x000fda0003f05270 */
[----:B------:R-:W1:Y:S02]  /*333e0*/  @P0 LDC.64 R4, c[0x0][0xae0] ;  /* 0x0002b800ff040b82 */ /* 0x000e640000000a00 */
[----:B-1----:R-:W-:-:S05]  /*333f0*/  @P0 IMAD.HI.U32 R4, R2, R4, RZ ;  /* 0x0000000402040227 */ /* 0x002fca00078e00ff */
[----:B------:R-:W-:-:S07]  /*33400*/  @P0 SHF.R.U32.HI R2, RZ, R5, R4 ;  /* 0x00000005ff020219 */ /* 0x000fce0000011604 */
.L_x_3854:
[----:B------:R-:W-:Y:S05]  /*33410*/  BSYNC B0 ;  /* 0x0000000000007941 */ /* 0x000fea0003800000 */
.L_x_3852:
[----:B------:R-:W-:-:S05]  /*33420*/  IMAD R2, R2, R3, RZ ;  /* 0x0000000302027224 */ /* 0x000fca00078e02ff */
[----:B------:R-:W-:-:S07]  /*33430*/  VIMNMX R6, R6, R2, !PT ;  /* 0x0000000206067248 */ /* 0x000fce0007fe0100 */
.L_x_3851:
        /* <DEDUP_REMOVED lines=41> */
.L_x_3856:
[----:B------:R-:W-:Y:S05]  /*336d0*/  BSYNC B0 ;  /* 0x0000000000007941 */ /* 0x000fea0003800000 */
.L_x_3855:
        /* <DEDUP_REMOVED lines=25> */
.L_x_4090:
[----:B--2---:R-:W-:Y:S02]  /*33870*/  ISETP.NE.AND P0, PT, R14, RZ, PT ;  /* 0x000000ff0e00720c */ /* 0x004fe40003f05270 */
[----:B------:R-:W-:-:S11]  /*33880*/  PLOP3.LUT P6, PT, PT, PT, PT, 0x8, 0x0 ;  /* 0x000000000000781c */ /* 0x000fd60003fce170 */
[----:B------:R-:W-:Y:S05]  /*33890*/  @P0 BRA `(.L_x_3860) ;  /* 0x00000000000c0947 */ /* 0x000fea0003800000 */
[----:B------:R-:W-:-:S03]  /*338a0*/  UMOV UR4, 0xffffffff ;  /* 0xffffffff00047882 */ /* 0x000fc60000000000 */
[----:B------:R-:W-:Y:S05]  /*338b0*/  BRA.DIV UR4, `(.L_x_3861) ;  /* 0x0000009204dc7947 */ /* 0x000fea000b800000 */
[----:B------:R-:W-:-:S13]  /*338c0*/  ELECT P6, URZ, PT ;  /* 0x00000000003f782f */ /* 0x000fda00038c0000 */
.L_x_3860:
        /* <DEDUP_REMOVED lines=9> */
.L_x_4093:
[----:B------:R-:W-:Y:S05]  /*33960*/  BSYNC B1 ;  /* 0x0000000000017941 */ /* 0x000fea0003800000 */
.L_x_3862:
[----:B------:R-:W-:Y:S04]  /*33970*/  BSSY B1, `(.L_x_3864) ;  /* 0x000007f000017945 */ /* 0x000fe80003800000 */
[----:B------:R-:W-:Y:S05]  /*33980*/  @!P6 BRA `(.L_x_3865) ;  /* 0x0000000400f4e947 */ /* 0x000fea0003800000 */
[----:B------:R-:W1:Y:S04]  /*33990*/  LDL R8, [R1+0x470] ;  /* 0x0004700001087983 */ /* 0x000e680000100800 */
[----:B------:R-:W2:Y:S01]  /*339a0*/  LDL R7, [R1+0x47c] ;  /* 0x00047c0001077983 */ /* 0x000ea20000100800 */
[----:B------:R-:W3:Y:S01]  /*339b0*/  S2R R6, SR_TID.X ;  /* 0x0000000000067919 */ /* 0x000ee20000002100 */
[----:B------:R-:W-:Y:S01]  /*339c0*/  BSSY B2, `(.L_x_3866) ;  /* 0x0000007000027945 */ /* 0x000fe20003800000 */
[----:B---3--:R-:W-:-:S04]  /*339d0*/  LOP3.LUT R6, R6, 0x7f, RZ, 0xc0, !PT ;  /* 0x0000007f06067812 */ /* 0x008fc800078ec0ff */
[----:B------:R-:W-:Y:S01]  /*339e0*/  ISETP.NE.AND P1, PT, R6, RZ, PT ;  /* 0x000000ff0600720c */ /* 0x000fe20003f25270 */
[----:B-1----:R-:W-:Y:S01]  /*339f0*/  IMAD R5, R8, 0x8, R18 ;  /* 0x0000000808057824 */ /* 0x002fe200078e0212 */
[----:B--2---:R-:W-:-:S04]  /*33a00*/  SHF.L.U32 R10, R7, 0x1f, RZ ;  /* 0x0000001f070a7819 */ /* 0x004fc800000006ff */
[----:B------:R-:W1:Y:S02]  /*33a10*/  SYNCS.PHASECHK.TRANS64.TRYWAIT P0, [R5+URZ+0x324a0], R10 ;  /* 0x0324a00a050075a7 */ /* 0x000e64000800017f */
[----:B-1----:R-:W-:Y:S05]  /*33a20*/  @!P0 BRA `(.L_x_3867) ;  /* 0x0000009000b48947 */ /* 0x002fea0003800000 */
.L_x_4094:
[----:B------:R-:W-:Y:S05]  /*33a30*/  BSYNC B2 ;  /* 0x0000000000027941 */ /* 0x000fea0003800000 */
.L_x_3866:
        /* <DEDUP_REMOVED lines=9> */
.L_x_3869:
[----:B------:R-:W-:Y:S05]  /*33ad0*/  BSYNC B2 ;  /* 0x0000000000027941 */ /* 0x000fea0003800000 */
.L_x_3868:
        /* <DEDUP_REMOVED lines=13> */
.L_x_3870:
        /* <DEDUP_REMOVED lines=13> */
.L_x_4095:
[----:B------:R-:W-:Y:S05]  /*33c80*/  BSYNC B2 ;  /* 0x0000000000027941 */ /* 0x000fea0003800000 */
.L_x_3871:
[----:B------:R-:W-:Y:S01]  /*33c90*/  BSSY B2, `(.L_x_3873) ;  /* 0x000000b000027945 */ /* 0x000fe20003800000 */
[----:B-12---:R-:W-:Y:S02]  /*33ca0*/  IMAD.MOV.U32 R10, RZ, RZ, 0x0 ;  /* 0x00000000ff0a7424 */ /* 0x006fe400078e00ff */
[----:B------:R-:W-:Y:S01]  /*33cb0*/  IMAD.MOV.U32 R11, RZ, RZ, 0x12f00000 ;  /* 0x12f00000ff0b7424 */ /* 0x000fe200078e00ff */
[----:B------:R-:W-:Y:S06]  /*33cc0*/  @P1 BRA `(.L_x_3874) ;  /* 0x00000000001c1947 */ /* 0x000fec0003800000 */
[----:B------:R-:W1:Y:S02]  /*33cd0*/  S2R R7, SR_TID.X ;  /* 0x0000000000077919 */ /* 0x000e640000002100 */
[----:B-1----:R-:W-:Y:S01]  /*33ce0*/  LOP3.LUT R8, R7, 0x1f, RZ, 0xc0, !PT ;  /* 0x0000001f07087812 */ /* 0x002fe200078ec0ff */
[----:B------:R-:W-:-:S03]  /*33cf0*/  IMAD.MOV.U32 R7, RZ, RZ, 0xc000 ;  /* 0x0000c000ff077424 */ /* 0x000fc600078e00ff */
[----:B------:R-:W-:Y:S01]  /*33d00*/  ISETP.NE.AND P0, PT, R8, RZ, PT ;  /* 0x000000ff0800720c */ /* 0x000fe20003f05270 */
[----:B------:R1:W-:-:S12]  /*33d10*/  SYNCS.ARRIVE.TRANS64 RZ, [R5+URZ+0x324b0], R7 ;  /* 0x0324b00705ff79a7 */ /* 0x0003d8000800003f */
[----:B-1----:R-:W-:Y:S05]  /*33d20*/  @!P0 BRA `(.L_x_3874) ;  /* 0x0000000000048947 */ /* 0x002fea0003800000 */
[----:B------:R-:W-:Y:S01]  /*33d30*/  BPT.TRAP 0x1 ;  /* 0x000000040000795c */ /* 0x000fe20000300000 */
.L_x_3874:
[----:B------:R-:W-:Y:S05]  /*33d40*/  BSYNC B2 ;  /* 0x0000000000027941 */ /* 0x000fea0003800000 */
.L_x_3873:
        /* <DEDUP_REMOVED lines=10> */
.L_x_3875:
        /* <DEDUP_REMOVED lines=15> */
.L_x_3876:
        /* <DEDUP_REMOVED lines=15> */
.L_x_3877:
        /* <DEDUP_REMOVED lines=15> */
.L_x_3878:
        /* <DEDUP_REMOVED lines=10> */
.L_x_3865:
[----:B------:R-:W-:Y:S05]  /*34160*/  BSYNC B1 ;  /* 0x0000000000017941 */ /* 0x000fea0003800000 */
.L_x_3864:
[----:B------:R-:W2:Y:S04]  /*34170*/  LDL.LU R10, [R1+0x470] ;  /* 0x00047000010a7983 */ /* 0x000ea80000300800 */
[----:B------:R-:W3:Y:S01]  /*34180*/  LDL.LU R8, [R1+0x47c] ;  /* 0x00047c0001087983 */ /* 0x000ee20000300800 */
[----:B-1----:R-:W-:Y:S01]  /*34190*/  VIADD R5, R9, 0xfffffffe ;  /* 0xfffffffe09057836 */ /* 0x002fe20000000000 */
        /* <DEDUP_REMOVED lines=10> */
.L_x_3894:
[----:B------:R-:W-:Y:S05]  /*34240*/  YIELD ;  /* 0x0000000000007946 */ /* 0x000fea0003800000 */
[----:B------:R-:W-:Y:S04]  /*34250*/  BSSY B1, `(.L_x_3879) ;  /* 0x000007e000017945 */ /* 0x000fe80003800000 */
[----:B--2---:R-:W-:Y:S05]  /*34260*/  @!P6 BRA `(.L_x_3880) ;  /* 0x0000000400f0e947 */ /* 0x004fea0003800000 */
[----:B-1----:R-:W2:Y:S04]  /*34270*/  LDL R6, [R1+0x470] ;  /* 0x0004700001067983 */ /* 0x002ea80000100800 */
[----:B------:R-:W3:Y:S01]  /*34280*/  LDL R7, [R1+0x47c] ;  /* 0x00047c0001077983 */ /* 0x000ee20000100800 */
[----:B------:R-:W1:Y:S01]  /*34290*/  S2R R8, SR_TID.X ;  /* 0x0000000000087919 */ /* 0x000e620000002100 */
[----:B------:R-:W-:Y:S01]  /*342a0*/  BSSY B2, `(.L_x_3881) ;  /* 0x0000007000027945 */ /* 0x000fe20003800000 */
[----:B-1----:R-:W-:-:S04]  /*342b0*/  LOP3.LUT R8, R8, 0x7f, RZ, 0xc0, !PT ;  /* 0x0000007f08087812 */ /* 0x002fc800078ec0ff */
[----:B------:R-:W-:Y:S01]  /*342c0*/  ISETP.NE.AND P2, PT, R8, RZ, PT ;  /* 0x000000ff0800720c */ /* 0x000fe20003f45270 */
[----:B--2---:R-:W-:Y:S01]  /*342d0*/  IMAD R6, R6, 0x8, R18 ;  /* 0x0000000806067824 */ /* 0x004fe200078e0212 */
[----:B---3--:R-:W-:-:S04]  /*342e0*/  SHF.L.U32 R7, R7, 0x1f, RZ ;  /* 0x0000001f07077819 */ /* 0x008fc800000006ff */
[----:B------:R-:W1:Y:S02]  /*342f0*/  SYNCS.PHASECHK.TRANS64.TRYWAIT P1, [R6+URZ+0x324a0], R7 ;  /* 0x0324a007060075a7 */ /* 0x000e64000802017f */
[----:B-1----:R-:W-:Y:S05]  /*34300*/  @!P1 BRA `(.L_x_3882) ;  /* 0x0000008800a49947 */ /* 0x002fea0003800000 */
.L_x_4096:
[----:B------:R-:W-:Y:S05]  /*34310*/  BSYNC B2 ;  /* 0x0000000000027941 */ /* 0x000fea0003800000 */
.L_x_3881:
        /* <DEDUP_REMOVED lines=9> */
.L_x_3884:
[----:B------:R-:W-:Y:S05]  /*343b0*/  BSYNC B2 ;  /* 0x0000000000027941 */ /* 0x000fea0003800000 */
.L_x_3883:
        /* <DEDUP_REMOVED lines=12> */
.L_x_3885:
        /* <DEDUP_REMOVED lines=13> */
.L_x_4097:
[----:B------:R-:W-:Y:S05]  /*34550*/  BSYNC B2 ;  /* 0x0000000000027941 */ /* 0x000fea0003800000 */
.L_x_3886:
        /* <DEDUP_REMOVED lines=11> */
.L_x_3889:
[----:B------:R-:W-:Y:S05]  /*34610*/  BSYNC B2 ;  /* 0x0000000000027941 */ /* 0x000fea0003800000 */
.L_x_3888:
        /* <DEDUP_REMOVED lines=10> */
.L_x_3890:
        /* <DEDUP_REMOVED lines=15> */
.L_x_3891:
        /* <DEDUP_REMOVED lines=15> */
.L_x_3892:
        /* <DEDUP_REMOVED lines=15> */
.L_x_3893:
        /* <DEDUP_REMOVED lines=10> */
.L_x_3880:
[----:B------:R-:W-:Y:S05]  /*34a30*/  BSYNC B1 ;  /* 0x0000000000017941 */ /* 0x000fea0003800000 */
.L_x_3879:
        /* <DEDUP_REMOVED lines=8> */
[----:B---3--:R-:W-:-:S03]  /*34ac0*/  LOP3.LUT R8, R8, R7, RZ, 0x3c, !PT ;  /* 0x0000000708087212 */ /* 0x008fc600078e3cff */
[----:B------:R2:W-:Y:S04]  /*34ad0*/  STL [R1+0x470], R6 ;  /* 0x0004700601007387 */ /* 0x0005e80000100800 */
[----:B------:R2:W-:Y:S01]  /*34ae0*/  STL [R1+0x47c], R8 ;  /* 0x00047c0801007387 */ /* 0x0005e20000100800 */
[----:B------:R-:W-:Y:S05]  /*34af0*/  @P2 BRA `(.L_x_3894) ;  /* 0xfffffff400d02947 */ /* 0x000fea000383ffff */
.L_x_3858:
[----:B------:R-:W-:Y:S05]  /*34b00*/  BSYNC B0 ;  /* 0x0000000000007941 */ /* 0x000fea0003800000 */
.L_x_3857:
[----:B-12---:R-:W2:Y:S01]  /*34b10*/  LDL R8, [R1+0x488] ;  /* 0x0004880001087983 */ /* 0x006ea20000100800 */
[----:B------:R-:W1:Y:S01]  /*34b20*/  LDC R0, c[0x0][0x448] ;  /* 0x00011200ff007b82 */ /* 0x000e620000000800 */
[----:B------:R-:W-:Y:S07]  /*34b30*/  @!P0 WARPSYNC.ALL ;  /* 0x0000000000008948 */ /* 0x000fee0003800000 */
[----:B------:R-:W-:Y:S01]  /*34b40*/  @!P0 BAR.SYNC.DEFER_BLOCKING 0xc, 0x180 ;  /* 0x0306000000008b1d */ /* 0x000fe20000010000 */
[----:B-1----:R-:W-:-:S13]  /*34b50*/  ISETP.NE.AND P1, PT, R0, 0x1, PT ;  /* 0x000000010000780c */ /* 0x002fda0003f25270 */
[----:B------:R-:W1:Y:S08]  /*34b60*/  @P1 LDC R0, c[0x0][0x44c] ;  /* 0x00011300ff001b82 */ /* 0x000e700000000800 */
[----:B------:R-:W3:Y:S01]  /*34b70*/  @P1 LDC R3, c[0x0][0x450] ;  /* 0x00011400ff031b82 */ /* 0x000ee20000000800 */
[----:B--2---:R-:W-:-:S04]  /*34b80*/  VIADD R2, R8, 0x7f ;  /* 0x0000007f08027836 */ /* 0x004fc80000000000 */
[----:B-1----:R-:W-:-:S05]  /*34b90*/  @P1 IMAD.HI.U32 R0, R2, R0, RZ ;  /* 0x0000000002001227 */ /* 0x002fca00078e00ff */
[----:B---3--:R-:W-:-:S05]  /*34ba0*/  @P1 SHF.R.U32.HI R2, RZ, R3, R0 ;  /* 0x00000003ff021219 */ /* 0x008fca0000011600 */
[----:B------:R-:W-:Y:S02]  /*34bb0*/  IMAD.IADD R0, R20, 0x1, R2 ;  /* 0x0000000114007824 */ /* 0x000fe400078e0202 */
[----:B------:R-:W1:Y:S02]  /*34bc0*/  LDC.64 R2, c[0x0][0xad8] ;  /* 0x0002b600ff027b82 */ /* 0x000e640000000a00 */
[----:B-1----:R-:W-:Y:S01]  /*34bd0*/  ISETP.GE.AND P2, PT, R3, 0x1, PT ;  /* 0x000000010300780c */ /* 0x002fe20003f46270 */
        /* <DEDUP_REMOVED lines=13> */
.L_x_3897:
[----:B------:R-:W-:-:S13]  /*34cb0*/  ISETP.NE.AND P0, PT, R3, 0x1, PT ;  /* 0x000000010300780c */ /* 0x000fda0003f05270 */
[----:B------:R-:W1:Y:S02]  /*34cc0*/  @P0 LDC.64 R6, c[0x0][0xae0] ;  /* 0x0002b800ff060b82 */ /* 0x000e640000000a00 */
[----:B-1----:R-:W-:-:S05]  /*34cd0*/  @P0 IMAD.HI.U32 R6, R2, R6, RZ ;  /* 0x0000000602060227 */ /* 0x002fca00078e00ff */
[----:B------:R-:W-:-:S07]  /*34ce0*/  @P0 SHF.R.U32.HI R2, RZ, R7, R6 ;  /* 0x00000007ff020219 */ /* 0x000fce0000011606 */
.L_x_3898:
[----:B------:R-:W-:Y:S05]  /*34cf0*/  BSYNC B0 ;  /* 0x0000000000007941 */ /* 0x000fea0003800000 */
.L_x_3896:
[----:B------:R-:W-:-:S05]  /*34d00*/  IMAD R2, R2, R3, R3 ;  /* 0x0000000302027224 */ /* 0x000fca00078e0203 */
[----:B------:R-:W-:-:S07]  /*34d10*/  VIMNMX R5, R5, R2, PT ;  /* 0x0000000205057248 */ /* 0x000fce0003fe0100 */
.L_x_3895:
[----:B------:R-:W2:Y:S01]  /*34d20*/  LDL R7, [R1+0x4e8] ;  /* 0x0004e80001077983 */ /* 0x000ea20000100800 */
[----:B------:R-:W1:Y:S01]  /*34d30*/  @P1 LDC R2, c[0x0][0x44c] ;  /* 0x00011300ff021b82 */ /* 0x000e620000000800 */
[----:B------:R-:W-:Y:S01]  /*34d40*/  VIADD R5, R5, 0x5f ;  /* 0x0000005f05057836 */ /* 0x000fe20000000000 */
[----:B------:R-:W-:Y:S01]  /*34d50*/  ULDC UR4, c[0x0][0xad4] ;  /* 0x0002b50000047ab9 */ /* 0x000fe20000000800 */
[----:B------:R-:W-:Y:S02]  /*34d60*/  IMAD.MOV.U32 R0, RZ, RZ, R8 ;  /* 0x000000ffff007224 */ /* 0x000fe400078e0008 */
[----:B------:R-:W-:-:S03]  /*34d70*/  IMAD.HI R5, R5, 0x2aaaaaab, RZ ;  /* 0x2aaaaaab05057827 */ /* 0x000fc600078e02ff */
[----:B------:R-:W3:Y:S01]  /*34d80*/  @P1 LDC R6, c[0x0][0x450] ;  /* 0x00011400ff061b82 */ /* 0x000ee20000000800 */
[----:B-1----:R-:W-:-:S05]  /*34d90*/  @P1 IMAD.HI.U32 R2, R8, R2, RZ ;  /* 0x0000000208021227 */ /* 0x002fca00078e00ff */
[----:B---3--:R-:W-:Y:S02]  /*34da0*/  @P1 SHF.R.U32.HI R0, RZ, R6, R2 ;  /* 0x00000006ff001219 */ /* 0x008fe40000011602 */
[----:B------:R-:W-:-:S03]  /*34db0*/  SHF.R.U32.HI R2, RZ, 0x1f, R5 ;  /* 0x0000001fff027819 */ /* 0x000fc60000011605 */
[----:B------:R-:W-:Y:S01]  /*34dc0*/  IMAD.IADD R0, R17, 0x1, R0 ;  /* 0x0000000111007824 */ /* 0x000fe200078e0200 */
[----:B------:R-:W-:-:S03]  /*34dd0*/  LEA.HI.SX32 R8, R5, R2, 0x1c ;  /* 0x0000000205087211 */ /* 0x000fc600078fe2ff */
[----:B------:R-:W-:Y:S02]  /*34de0*/  VIADD R2, R0, -UR4 ;  /* 0x8000000400027c36 */ /* 0x000fe40008000000 */
        /* <DEDUP_REMOVED lines=13> */
.L_x_3901:
[----:B------:R-:W-:-:S13]  /*34ec0*/  ISETP.NE.AND P0, PT, R3, 0x1, PT ;  /* 0x000000010300780c */ /* 0x000fda0003f05270 */
[----:B------:R-:W1:Y:S02]  /*34ed0*/  @P0 LDC.64 R6, c[0x0][0xae0] ;  /* 0x0002b800ff060b82 */ /* 0x000e640000000a00 */
[----:B-1----:R-:W-:-:S05]  /*34ee0*/  @P0 IMAD.HI.U32 R6, R0, R6, RZ ;  /* 0x0000000600060227 */ /* 0x002fca00078e00ff */
[----:B------:R-:W-:-:S07]  /*34ef0*/  @P0 SHF.R.U32.HI R0, RZ, R7, R6 ;  /* 0x00000007ff000219 */ /* 0x000fce0000011606 */
.L_x_3902:
[----:B------:R-:W-:Y:S05]  /*34f00*/  BSYNC B0 ;  /* 0x0000000000007941 */ /* 0x000fea0003800000 */
.L_x_3900:
[----:B------:R-:W-:-:S05]  /*34f10*/  IMAD R0, R0, R3, RZ ;  /* 0x0000000300007224 */ /* 0x000fca00078e02ff */
[----:B------:R-:W-:-:S07]  /*34f20*/  VIMNMX R2, R2, R0, !PT ;  /* 0x0000000002027248 */ /* 0x000fce0007fe0100 */
.L_x_3899:
[----:B------:R-:W-:Y:S01]  /*34f30*/  IMAD.HI R2, R2, 0x2aaaaaab, RZ ;  /* 0x2aaaaaab02027827 */ /* 0x000fe200078e02ff */
[----:B------:R-:W-:Y:S01]  /*34f40*/  ISETP.NE.AND P1, PT, R4, RZ, PT ;  /* 0x000000ff0400720c */ /* 0x000fe20003f25270 */
[----:B------:R1:W-:Y:S01]  /*34f50*/  STL [R1+0x4ac], RZ ;  /* 0x0004acff01007387 */ /* 0x0003e20000100800 */
[----:B------:R-:W-:Y:S02]  /*34f60*/  BSSY B0, `(.L_x_3903) ;  /* 0x0000024000007945 */ /* 0x000fe40003800000 */
[----:B------:R-:W-:-:S04]  /*34f70*/  SHF.R.U32.HI R0, RZ, 0x1f, R2 ;  /* 0x0000001fff007819 */ /* 0x000fc80000011602 */
[----:B------:R-:W-:-:S04]  /*34f80*/  LEA.HI.SX32 R0, R2, R0, 0x1c ;  /* 0x0000000002007211 */ /* 0x000fc800078fe2ff */
[----:B------:R-:W-:Y:S01]  /*34f90*/  VIMNMX R9, RZ, R0, !PT ;  /* 0x00000000ff097248 */ /* 0x000fe20007fe0100 */
[----:B------:R-:W2:Y:S03]  /*34fa0*/  @!P1 LDC R4, c[0x0][0xae8] ;  /* 0x0002ba00ff049b82 */ /* 0x000ea60000000800 */
[----:B------:R-:W-:Y:S01]  /*34fb0*/  ISETP.GT.AND P0, PT, R5, R9, PT ;  /* 0x000000090500720c */ /* 0x000fe20003f04270 */
[----:B------:R1:W-:-:S12]  /*34fc0*/  STL [R1+0x4a8], R9 ;  /* 0x0004a80901007387 */ /* 0x0003d80000100800 */
[----:B-1----:R-:W-:Y:S05]  /*34fd0*/  @!P0 BRA `(.L_x_3904) ;  /* 0x0000000000708947 */ /* 0x002fea0003800000 */
        /* <DEDUP_REMOVED lines=28> */
.L_x_3904:
[----:B------:R-:W-:Y:S05]  /*351a0*/  BSYNC B0 ;  /* 0x0000000000007941 */ /* 0x000fea0003800000 */
.L_x_3903:
[----:B------:R-:W3:Y:S04]  /*351b0*/  LDL R0, [R1+0x4ac] ;  /* 0x0004ac0001007983 */ /* 0x000ee80000100800 */
[----:B-1----:R-:W3:Y:S01]  /*351c0*/  LDL R2, [R1+0x4e4] ;  /* 0x0004e40001027983 */ /* 0x002ee20000100800 */
[----:B------:R-:W-:Y:S01]  /*351d0*/  BSSY B7, `(.L_x_3905) ;  /* 0x00004c2000077945 */ /* 0x000fe20003800000 */
[----:B---3--:R-:W-:-:S05]  /*351e0*/  IMAD R2, R2, R0, R9 ;  /* 0x0000000002027224 */ /* 0x008fca00078e0209 */
[----:B------:R-:W-:Y:S01]  /*351f0*/  VIADDMNMX R0, R2, R0, R5, PT ;  /* 0x0000000002007246 */ /* 0x000fe20003800105 */
        /* <DEDUP_REMOVED lines=10> */
[----:B--2---:R-:W2:Y:S01]  /*352a0*/  LDC.64 R4, c[0x0][0xd60] ;  /* 0x00035800ff047b82 */ /* 0x004ea20000000a00 */
[----:B------:R-:W1:Y:S08]  /*352b0*/  FLO.U32 R0, UR4 ;  /* 0x0000000400007d00 */ /* 0x000e7000080e0000 */
[----:B------:R-:W2:Y:S01]  /*352c0*/  POPC R2, UR4 ;  /* 0x0000000400027d09 */ /* 0x000ea20008000000 */
[----:B-1----:R-:W-:-:S13]  /*352d0*/  ISETP.EQ.U32.AND P0, PT, R0, R3, PT ;  /* 0x000000030000720c */ /* 0x002fda0003f02070 */
[----:B--2---:R-:W2:Y:S01]  /*352e0*/  @P0 ATOMG.E.ADD.STRONG.GPU PT, R5, desc[UR42][R4.64], R2 ;  /* 0x00000002040509a8 */ /* 0x004ea200081ee1ea */
[----:B------:R-:W1:Y:S02]  /*352f0*/  S2R R3, SR_LTMASK ;  /* 0x0000000000037919 */ /* 0x000e640000003900 */
[----:B-1----:R-:W-:-:S06]  /*35300*/  LOP3.LUT R3, R3, UR4, RZ, 0xc0, !PT ;  /* 0x0000000403037c12 */ /* 0x002fcc000f8ec0ff */
[----:B------:R-:W1:Y:S01]  /*35310*/  POPC R3, R3 ;  /* 0x0000000300037309 */ /* 0x000e620000000000 */
[----:B--2---:R-:W1:Y:S02]  /*35320*/  SHFL.IDX PT, R0, R5, R0, 0x1f ;  /* 0x00001f0005007589 */ /* 0x004e6400000e0000 */
[----:B-1----:R-:W-:-:S05]  /*35330*/  IADD3 R0, R0, UR39, R3 ;  /* 0x0000002700007c10 */ /* 0x002fca000fffe003 */
[----:B------:R4:W-:Y:S01]  /*35340*/  STL [R1+0x460], R0 ;  /* 0x0004600001007387 */ /* 0x0009e20000100800 */
[----:B------:R-:W-:Y:S05]  /*35350*/  BRA `(.L_x_3907) ;  /* 0x0000004800a47947 */ /* 0x000fea0003800000 */
.L_x_3906:
        /* <DEDUP_REMOVED lines=20> */
.L_x_3909:
[----:B------:R-:W-:Y:S05]  /*354a0*/  BSYNC B6 ;  /* 0x0000000000067941 */ /* 0x000fea0003800000 */
.L_x_3908:
        /* <DEDUP_REMOVED lines=9> */
[----:B--2---:R-:W-:Y:S02]  /*35540*/  IMAD.U32 R4, RZ, RZ, UR6 ;  /* 0x00000006ff047e24 */ /* 0x004fe4000f8e00ff */
[----:B------:R-:W-:Y:S02]  /*35550*/  IMAD.U32 R5, RZ, RZ, UR7 ;  /* 0x00000007ff057e24 */ /* 0x000fe4000f8e00ff */
        /* <DEDUP_REMOVED lines=8> */
[----:B0--3--:R-:W-:Y:S05]  /*355e0*/  CALL.ABS.NOINC R2 ;  /* 0x0000000002007343 */ /* 0x009fea0003c00000 */
.L_x_3912:
        /* <DEDUP_REMOVED lines=15> */
.L_x_3911:
[----:B------:R-:W-:Y:S05]  /*356e0*/  BSYNC B6 ;  /* 0x0000000000067941 */ /* 0x000fea0003800000 */
.L_x_3910:
[----:B------:R-:W3:Y:S01]  /*356f0*/  LDL R0, [R1+0x46c] ;  /* 0x00046c0001007983 */ /* 0x000ee20000100800 */
[----:B------:R-:W-:Y:S02]  /*35700*/  ULDC.64 UR4, c[0x0][0xaf0] ;  /* 0x0002bc0000047ab9 */ /* 0x000fe40000000a00 */
[----:B------:R-:W-:Y:S01]  /*35710*/  ISETP.NE.U32.AND P0, PT, RZ, UR4, PT ;  /* 0x00000004ff007c0c */ /* 0x000fe2000bf05070 */
[----:B------:R-:W4:Y:S03]  /*35720*/  LDL R17, [R1+0x4b0] ;  /* 0x0004b00001117983 */ /* 0x000f260000100800 */
[----:B------:R-:W-:Y:S01]  /*35730*/  ISETP.NE.AND.EX P0, PT, RZ, UR5, PT, P0 ;  /* 0x00000005ff007c0c */ /* 0x000fe2000bf05300 */
[----:B------:R-:W-:-:S12]  /*35740*/  ULDC.64 UR4, c[0x0][0xb00] ;  /* 0x0002c00000047ab9 */ /* 0x000fd80000000a00 */
[----:B------:R-:W1:Y:S01]  /*35750*/  @P0 LDC.64 R2, c[0x0][0xaf0] ;  /* 0x0002bc00ff020b82 */ /* 0x000e620000000a00 */
[----:B---3--:R-:W-:Y:S02]  /*35760*/  IMAD.MOV.U32 R7, RZ, RZ, R0 ;  /* 0x000000ffff077224 */ /* 0x008fe400078e0000 */
[----:B-1----:R-:W-:-:S05]  /*35770*/  @P0 IMAD.WIDE R2, R0, 0x4, R2 ;  /* 0x0000000400020825 */ /* 0x002fca00078e0202 */
[----:B------:R1:W3:Y:S01]  /*35780*/  @P0 LDG.E R7, desc[UR42][R2.64] ;  /* 0x0000002a02070981 */ /* 0x0002e2000c1e1900 */
[----:B----4-:R-:W-:Y:S01]  /*35790*/  VIADD R0, R17, 0xffffffff ;  /* 0xffffffff11007836 */ /* 0x010fe20000000000 */
[----:B-1----:R-:W1:Y:S02]  /*357a0*/  LDC.64 R2, c[0x0][0x418] ;  /* 0x00010600ff027b82 */ /* 0x002e640000000a00 */
[----:B-1----:R-:W-:Y:S01]  /*357b0*/  LOP3.LUT P0, RZ, R2, UR4, RZ, 0xfc, !PT ;  /* 0x0000000402ff7c12 */ /* 0x002fe2000f80fcff */
[----:B------:R-:W-:-:S03]  /*357c0*/  UMOV UR4, 0xffffffff ;  /* 0xffffffff00047882 */ /* 0x000fc60000000000 */
[----:B------:R-:W-:Y:S02]  /*357d0*/  LOP3.LUT P0, RZ, R3, UR5, RZ, 0xfc, P0 ;  /* 0x0000000503ff7c12 */ /* 0x000fe4000800fcff */
[----:B---3--:R-:W-:Y:S01]  /*357e0*/  SHF.R.S32.HI R8, RZ, 0x1f, R7 ;  /* 0x0000001fff087819 */ /* 0x008fe20000011407 */
[----:B------:R1:W-:Y:S01]  /*357f0*/  STL [R1+0x464], R7 ;  /* 0x0004640701007387 */ /* 0x0003e20000100800 */
[----:B------:R-:W-:-:S03]  /*35800*/  SEL R17, R7, RZ, !P0 ;  /* 0x000000ff07117207 */ /* 0x000fc60004000000 */
[----:B------:R1:W-:Y:S01]  /*35810*/  STL [R1+0x468], R8 ;  /* 0x0004680801007387 */ /* 0x0003e20000100800 */
[----:B------:R-:W-:Y:S05]  /*35820*/  BRA.DIV UR4, `(.L_x_3913) ;  /* 0x0000007604847947 */ /* 0x000fea000b800000 */
[----:B--2---:R-:W2:Y:S02]  /*35830*/  S2R R4, SR_TID.X ;  /* 0x0000000000047919 */ /* 0x004ea40000002100 */
[----:B--2---:R-:W-:-:S04]  /*35840*/  SHF.R.U32.HI R4, RZ, 0x5, R4 ;  /* 0x00000005ff047819 */ /* 0x004fc80000011604 */
[----:B------:R-:W-:-:S05]  /*35850*/  LOP3.LUT R4, R4, 0x3, RZ, 0xc0, !PT ;  /* 0x0000000304047812 */ /* 0x000fca00078ec0ff */
[----:B------:R2:W3:Y:S02]  /*35860*/  SHFL.IDX PT, R14, R4, RZ, 0x1f ;  /* 0x00001fff040e7589 */ /* 0x0004e400000e0000 */
.L_x_4100:
        /* <DEDUP_REMOVED lines=11> */
.L_x_4103:
        /* <DEDUP_REMOVED lines=24> */
.L_x_3916:
[----:B--2---:R-:W2:Y:S01]  /*35aa0*/  LDL R2, [R1+0x478] ;  /* 0x0004780001027983 */ /* 0x004ea20000100800 */
[----:B---3--:R-:W-:Y:S01]  /*35ab0*/  IMAD R0, R19, 0x8, R18 ;  /* 0x0000000813007824 */ /* 0x008fe200078e0212 */
[----:B--2---:R-:W-:-:S04]  /*35ac0*/  SHF.L.U32 R2, R2, 0x1f, RZ ;  /* 0x0000001f02027819 */ /* 0x004fc800000006ff */
[----:B------:R-:W2:Y:S02]  /*35ad0*/  SYNCS.PHASECHK.TRANS64.TRYWAIT P0, [R0+URZ+0x32440], R2 ;  /* 0x03244002000075a7 */ /* 0x000ea4000800017f */
[----:B--2---:R-:W-:Y:S05]  /*35ae0*/  @!P0 BRA `(.L_x_3917) ;  /* 0x0000007400288947 */ /* 0x004fea0003800000 */
.L_x_4104:
        /* <DEDUP_REMOVED lines=11> */
.L_x_3918:
        /* <DEDUP_REMOVED lines=24> */
.L_x_3914:
[----:B--2---:R-:W2:Y:S04]  /*35d20*/  LDL R2, [R1+0x46c] ;  /* 0x00046c0001027983 */ /* 0x004ea80000100800 */
[----:B------:R-:W4:Y:S01]  /*35d30*/  LDL R3, [R1+0x498] ;  /* 0x0004980001037983 */ /* 0x000f220000100800 */
[----:B------:R-:W-:Y:S05]  /*35d40*/  WARPSYNC.ALL ;  /* 0x0000000000007948 */ /* 0x000fea0003800000 */
[----:B------:R-:W-:Y:S01]  /*35d50*/  ULDC.64 UR4, c[0x0][0xaf8] ;  /* 0x0002be0000047ab9 */ /* 0x000fe20000000a00 */
[----:B---3--:R-:W-:Y:S01]  /*35d60*/  VIADD R0, R18, 0x18400 ;  /* 0x0001840012007836 */ /* 0x008fe20000000000 */
[----:B------:R-:W-:Y:S01]  /*35d70*/  BAR.SYNC.DEFER_BLOCKING 0x8, 0x180 ;  /* 0x0206000000007b1d */ /* 0x000fe20000010000 */
[----:B------:R-:W-:-:S03]  /*35d80*/  ISETP.NE.U32.AND P0, PT, RZ, UR4, PT ;  /* 0x00000004ff007c0c */ /* 0x000fc6000bf05070 */
[----:B------:R-:W-:Y:S02]  /*35d90*/  LOP3.LUT P1, RZ, R0, 0x3ff, RZ, 0xc0, !PT ;  /* 0x000003ff00ff7812 */ /* 0x000fe4000782c0ff */
[----:B------:R-:W-:Y:S01]  /*35da0*/  ISETP.NE.AND.EX P0, PT, RZ, UR5, PT, P0 ;  /* 0x00000005ff007c0c */ /* 0x000fe2000bf05300 */
[----:B------:R-:W-:Y:S01]  /*35db0*/  BSSY B6, `(.L_x_3919) ;  /* 0x0000019000067945 */ /* 0x000fe20003800000 */
[----:B--2---:R-:W-:-:S04]  /*35dc0*/  SHF.R.S32.HI R0, RZ, 0x1f, R2 ;  /* 0x0000001fff007819 */ /* 0x004fc80000011402 */
[----:B------:R-:W-:Y:S02]  /*35dd0*/  SEL R4, R0, RZ, !P0 ;  /* 0x000000ff00047207 */ /* 0x000fe40004000000 */
[----:B----4-:R-:W-:Y:S02]  /*35de0*/  SHF.R.S32.HI R3, RZ, 0x1f, R3 ;  /* 0x0000001fff037819 */ /* 0x010fe40000011403 */
        /* <DEDUP_REMOVED lines=20> */
[----:B0-2---:R-:W-:Y:S05]  /*35f30*/  CALL.ABS.NOINC R2 ;  /* 0x0000000002007343 */ /* 0x005fea0003c00000 */
.L_x_3920:
[----:B------:R-:W-:Y:S05]  /*35f40*/  BSYNC B6 ;  /* 0x0000000000067941 */ /* 0x000fea0003800000 */
.L_x_3919:
[----:B------:R-:W3:Y:S01]  /*35f50*/  LDL R11, [R1+0x488] ;  /* 0x00048800010b7983 */ /* 0x000ee20000100800 */
[----:B-1----:R-:W1:Y:S01]  /*35f60*/  LDC R7, c[0x0][0x448] ;  /* 0x00011200ff077b82 */ /* 0x002e620000000800 */
[----:B------:R-:W-:Y:S01]  /*35f70*/  ULDC.64 UR4, c[0x0][0x298] ;  /* 0x0000a60000047ab9 */ /* 0x000fe20000000a00 */
[----:B------:R-:W-:Y:S01]  /*35f80*/  ULDC.64 UR6, c[0x0][0x280] ;  /* 0x0000a00000067ab9 */ /* 0x000fe20000000a00 */
[----:B--2---:R-:W2:Y:S04]  /*35f90*/  LDL R4, [R1+0x4b8] ;  /* 0x0004b80001047983 */ /* 0x004ea80000100800 */
        /* <DEDUP_REMOVED lines=12> */
[----:B---3--:R-:W-:-:S04]  /*36060*/  IMAD.IADD R5, R0, 0x1, R11 ;  /* 0x0000000100057824 */ /* 0x008fc800078e020b */
[----:B0-----:R-:W-:-:S04]  /*36070*/  @P0 IMAD.HI.U32 R2, R5, R2, RZ ;  /* 0x0000000205020227 */ /* 0x001fc800078e00ff */
[----:B------:R-:W-:Y:S01]  /*36080*/  IMAD.MOV.U32 R0, RZ, RZ, R5 ;  /* 0x000000ffff007224 */ /* 0x000fe200078e0005 */
[----:B-1----:R-:W-:Y:S01]  /*36090*/  @P0 SHF.R.U32.HI R0, RZ, R3, R2 ;  /* 0x00000003ff000219 */ /* 0x002fe20000011602 */
[----:B--2---:R-:W-:-:S04]  /*360a0*/  IMAD R2, R4, UR4, RZ ;  /* 0x0000000404027c24 */ /* 0x004fc8000f8e02ff */
        /* <DEDUP_REMOVED lines=40> */
[----:B------:R-:W0:Y:S04]  /*36330*/  SHFL.IDX PT, R5, R3, RZ, 0x181f ;  /* 0x00181fff03057589 */ /* 0x000e2800000e0000 */
[----:B------:R-:W1:Y:S01]  /*36340*/  SHFL.IDX PT, R4, R2, RZ, 0x181f ;  /* 0x00181fff02047589 */ /* 0x000e6200000e0000 */
[----:B--2---:R-:W-:-:S03]  /*36350*/  IMAD R0, R11, R7, RZ ;  /* 0x000000070b007224 */ /* 0x004fc600078e02ff */
[----:B------:R-:W-:Y:S01]  /*36360*/  SHFL.IDX PT, R7, R2, 0x1, 0x181f ;  /* 0x00381f0002077f89 */ /* 0x000fe200000e0000 */
[----:B---3--:R-:W-:-:S03]  /*36370*/  IMAD.IADD R10, R10, 0x1, R6 ;  /* 0x000000010a0a7824 */ /* 0x008fc600078e0206 */
[----:B------:R-:W2:Y:S01]  /*36380*/  SHFL.IDX PT, R6, R3, 0x1, 0x181f ;  /* 0x00381f0003067f89 */ /* 0x000ea200000e0000 */
[C---:B------:R-:W-:Y:S01]  /*36390*/  VIADD R11, R10.reuse, 0x10 ;  /* 0x000000100a0b7836 */ /* 0x040fe20000000000 */
[CC--:B------:R-:W-:Y:S02]  /*363a0*/  ISETP.GE.AND P1, PT, R10.reuse, R0.reuse, PT ;  /* 0x000000000a00720c */ /* 0x0c0fe40003f26270 */
[----:B------:R-:W-:Y:S02]  /*363b0*/  STL [R1+0x488], R10 ;  /* 0x0004880a01007387 */ /* 0x000fe40000100800 */
[----:B------:R-:W-:Y:S02]  /*363c0*/  ISETP.GE.AND P2, PT, R11, R0, PT ;  /* 0x000000000b00720c */ /* 0x000fe40003f46270 */
[----:B------:R3:W-:Y:S07]  /*363d0*/  STL [R1+0x4c0], R11 ;  /* 0x0004c00b01007387 */ /* 0x0007ee0000100800 */
[----:B0-----:R-:W-:Y:S01]  /*363e0*/  @!P1 LEA R5, P3, R9, R5, 0x1 ;  /* 0x0000000509059211 */ /* 0x001fe200078608ff */
[----:B---3--:R-:W-:-:S04]  /*363f0*/  VIADD R11, R10, 0x20 ;  /* 0x000000200a0b7836 */ /* 0x008fc80000000000 */
        /* <DEDUP_REMOVED lines=65> */
[----:B------:R0:W-:Y:S04]  /*36810*/  @!P1 LDGSTS.E.BYPASS.LTC128B.128 [R8+0x1b400], desc[UR42][R4.64], !P0 ;  /* 0x1b40000004089fae */ /* 0x0001e8000c101d6a */
[----:B01----:R0:W2:Y:S02]  /*36820*/  SHFL.IDX PT, R4, R2, 0x7, 0x181f ;  /* 0x00f81f0002047f89 */ /* 0x0030a400000e0000 */
.L_x_4121:
[----:B0-----:R-:W3:Y:S02]  /*36830*/  LDL R2, [R1+0x488] ;  /* 0x0004880001027983 */ /* 0x001ee40000100800 */
[----:B---3--:R-:W-:-:S05]  /*36840*/  VIADD R2, R2, 0x70 ;  /* 0x0000007002027836 */ /* 0x008fca0000000000 */
[----:B------:R-:W-:Y:S01]  /*36850*/  ISETP.GE.AND P1, PT, R2, R0, PT ;  /* 0x000000000200720c */ /* 0x000fe20003f26270 */
[----:B------:R0:W-:-:S12]  /*36860*/  STL [R1+0x4dc], R2 ;  /* 0x0004dc0201007387 */ /* 0x0001d80000100800 */
[----:B0-----:R-:W-:-:S05]  /*36870*/  @!P1 LEA R2, P2, R9, R3, 0x1 ;  /* 0x0000000309029211 */ /* 0x001fca00078408ff */
[----:B--2---:R-:W-:-:S05]  /*36880*/  @!P1 IMAD.X R3, RZ, RZ, R4, P2 ;  /* 0x000000ffff039224 */ /* 0x004fca00010e0604 */
[----:B------:R-:W-:Y:S01]  /*36890*/  @!PT LDS RZ, [RZ] ;  /* 0x00000000fffff984 */ /* 0x000fe20000000800 */
[----:B------:R-:W-:Y:S01]  /*368a0*/  @!PT LDS RZ, [RZ] ;  /* 0x00000000fffff984 */ /* 0x000fe20000000800 */
[----:B------:R-:W-:Y:S01]  /*368b0*/  @!PT LDS RZ, [RZ] ;  /* 0x00000000fffff984 */ /* 0x000fe20000000800 */
[----:B------:R0:W-:Y:S01]  /*368c0*/  @!P1 LDGSTS.E.BYPASS.LTC128B.128 [R8+0x1bc00], desc[UR42][R2.64], !P0 ;  /* 0x1bc0000002089fae */ /* 0x0001e2000c101d6a */
[----:B------:R-:W-:Y:S01]  /*368d0*/  PLOP3.LUT P0, PT, PT, PT, PT, 0x80, 0x0 ;  /* 0x000000000000781c */ /* 0x000fe20003f0f070 */
[----:B------:R-:W-:-:S12]  /*368e0*/  NOP ;  /* 0x0000000000007918 */ /* 0x000fd80000000000 */
.L_x_3922:
        /* <DEDUP_REMOVED lines=37> */
.L_x_3924:
[----:B------:R-:W-:Y:S05]  /*36b40*/  BSYNC B6 ;  /* 0x0000000000067941 */ /* 0x000fea0003800000 */
.L_x_3923:
        /* <DEDUP_REMOVED lines=144> */
[----:B------:R2:W3:Y:S04]  /*37450*/  SHFL.IDX PT, R6, R0, 0x7, 0x181f ;  /* 0x00f81f0000067f89 */ /* 0x0004e800000e0000 */
[----:B------:R2:W-:Y:S04]  /*37460*/  @!P4 LDGSTS.E.BYPASS.LTC128B.128 [R9+0x25400], desc[UR42][R4.64], !P3 ;  /* 0x254000000409cfae */ /* 0x0005e8000d901d6a */
[----:B------:R2:W-:Y:S04]  /*37470*/  @!P4 LDGSTS.E.BYPASS.LTC128B.128 [R9+0x29400], desc[UR42][R4.64+0x80], !P2 ;  /* 0x294000800409cfae */ /* 0x0005e8000d101d6a */
[----:B------:R2:W-:Y:S04]  /*37480*/  @!P4 LDGSTS.E.BYPASS.LTC128B.128 [R9+0x2d400], desc[UR42][R4.64+0x100], !P1 ;  /* 0x2d4001000409cfae */ /* 0x0005e8000c901d6a */
[----:B-1----:R2:W-:Y:S02]  /*37490*/  @!P4 LDGSTS.E.BYPASS.LTC128B.128 [R9+0x31400], desc[UR42][R4.64+0x180], !P0 ;  /* 0x314001800409cfae */ /* 0x0025e4000c101d6a */
.L_x_4139:
[----:B--2---:R-:W2:Y:S01]  /*374a0*/  LDL.LU R0, [R1+0x4dc] ;  /* 0x0004dc0001007983 */ /* 0x004ea20000300800 */
[----:B------:R-:W-:Y:S01]  /*374b0*/  BSSY B0, `(.L_x_3926) ;  /* 0x000000d000007945 */ /* 0x000fe20003800000 */
[----:B--2---:R-:W-:-:S13]  /*374c0*/  ISETP.GE.AND P4, PT, R0, R3, PT ;  /* 0x000000030000720c */ /* 0x004fda0003f86270 */
[----:B------:R-:W-:Y:S05]  /*374d0*/  @P4 BRA `(.L_x_3927) ;  /* 0x0000000000284947 */ /* 0x000fea0003800000 */
[----:B------:R-:W2:Y:S01]  /*374e0*/  LDL R0, [R1+0x474] ;  /* 0x0004740001007983 */ /* 0x000ea20000100800 */
[----:B------:R-:W-:-:S05]  /*374f0*/  LEA R2, P4, R8, R2, 0x1 ;  /* 0x0000000208027211 */ /* 0x000fca00078808ff */
[----:B---3--:R-:W-:-:S05]  /*37500*/  IMAD.X R3, RZ, RZ, R6, P4 ;  /* 0x000000ffff037224 */ /* 0x008fca00020e0606 */
[----:B------:R-:W-:Y:S01]  /*37510*/  @!PT LDS RZ, [RZ] ;  /* 0x00000000fffff984 */ /* 0x000fe20000000800 */
[----:B------:R-:W-:Y:S01]  /*37520*/  @!PT LDS RZ, [RZ] ;  /* 0x00000000fffff984 */ /* 0x000fe20000000800 */
[----:B------:R-:W-:Y:S01]  /*37530*/  @!PT LDS RZ, [RZ] ;  /* 0x00000000fffff984 */ /* 0x000fe20000000800 */
[----:B--2---:R1:W-:Y:S04]  /*37540*/  LDGSTS.E.BYPASS.LTC128B.128 [R0+0x25c00], desc[UR42][R2.64], !P3 ;  /* 0x25c0000002007fae */ /* 0x0043e8000d901d6a */
[----:B------:R1:W-:Y:S04]  /*37550*/  LDGSTS.E.BYPASS.LTC128B.128 [R0+0x29c00], desc[UR42][R2.64+0x80], !P2 ;  /* 0x29c0008002007fae */ /* 0x0003e8000d101d6a */
[----:B------:R1:W-:Y:S04]  /*37560*/  LDGSTS.E.BYPASS.LTC128B.128 [R0+0x2dc00], desc[UR42][R2.64+0x100], !P1 ;  /* 0x2dc0010002007fae */ /* 0x0003e8000c901d6a */
[----:B------:R1:W-:Y:S02]  /*37570*/  LDGSTS.E.BYPASS.LTC128B.128 [R0+0x31c00], desc[UR42][R2.64+0x180], !P0 ;  /* 0x31c0018002007fae */ /* 0x0003e4000c101d6a */
.L_x_3927:
[----:B------:R-:W-:Y:S05]  /*37580*/  BSYNC B0 ;  /* 0x0000000000007941 */ /* 0x000fea0003800000 */
.L_x_3926:
[----:B------:R-:W-:Y:S01]  /*37590*/  NOP ;  /* 0x0000000000007918 */ /* 0x000fe20000000000 */
[----:B------:R-:W-:-:S13]  /*375a0*/  PLOP3.LUT P0, PT, PT, PT, PT, 0x80, 0x0 ;  /* 0x000000000000781c */ /* 0x000fda0003f0f070 */
.L_x_3928:
[----:B------:R-:W-:Y:S02]  /*375b0*/  PLOP3.LUT P1, PT, P1, P0, PT, 0xa2, 0x0 ;  /* 0x000000000000781c */ /* 0x000fe40000f21472 */
[----:B------:R-:W-:-:S08]  /*375c0*/  @P0 R2UR P1, UR4, R18 ;  /* 0x00000000120402ca */ /* 0x000fd00000020000 */
[----:B------:R-:W-:-:S05]  /*375d0*/  @P0 PLOP3.LUT P0, PT, P1, PT, PT, 0x80, 0x0 ;  /* 0x000000000000081c */ /* 0x000fca0000f0f070 */
[----:B------:R-:W-:Y:S01]  /*375e0*/  @!P1 SYNCS.ARRIVE.TRANS64.RED.A0T1 RZ, [UR4+0x32410], RZ ;  /* 0x032410ffffff99a7 */ /* 0x000fe20008200404 */
[----:B------:R-:W-:Y:S07]  /*375f0*/  @!P1 ARRIVES.LDGSTSBAR.64.TRANSCNT [UR4+0x32410] ;  /* 0x03241000ff0099b0 */ /* 0x000fee0008000a84 */
[----:B------:R-:W-:Y:S05]  /*37600*/  @P0 BRA.U.ANY `(.L_x_3928) ;  /* 0xfffffffd00e80947 */ /* 0x000fea000393ffff */
[----:B-1----:R-:W2:Y:S02]  /*37610*/  LDL.LU R2, [R1+0x4e0] ;  /* 0x0004e00001027983 */ /* 0x002ea40000300800 */
        /* <DEDUP_REMOVED lines=9> */
[----:B------:R-:W2:Y:S03]  /*376b0*/  SYNCS.PHASECHK.TRANS64.TRYWAIT P0, [R18+URZ+0x32420], R0 ;  /* 0x03242000120075a7 */ /* 0x000ea6000800017f */
[----:B-12---:R-:W-:Y:S05]  /*376c0*/  @!P0 BRA `(.L_x_3930) ;  /* 0x0000007000848947 */ /* 0x006fea0003800000 */
.L_x_4140:
[----:B------:R-:W-:Y:S05]  /*376d0*/  BSYNC B0 ;  /* 0x0000000000007941 */ /* 0x000fea0003800000 */
.L_x_3929:
[----:B------:R-:W2:Y:S01]  /*376e0*/  LDL R2, [R1+0x48c] ;  /* 0x00048c0001027983 */ /* 0x000ea20000100800 */
[----:B------:R-:W-:Y:S01]  /*376f0*/  BSSY B0, `(.L_x_3931) ;  /* 0x000005a000007945 */ /* 0x000fe20003800000 */
[----:B--2---:R-:W-:-:S13]  /*37700*/  LOP3.LUT P0, RZ, R2, 0x1, RZ, 0xc0, !PT ;  /* 0x0000000102ff7812 */ /* 0x004fda000780c0ff */
[----:B------:R-:W-:Y:S05]  /*37710*/  @!P0 BRA `(.L_x_3932) ;  /* 0x00000004005c8947 */ /* 0x000fea0003800000 */
[----:B0-----:R-:W1:Y:S01]  /*37720*/  LDL R4, [R1+0x478] ;  /* 0x0004780001047983 */ /* 0x001e620000100800 */
[----:B------:R-:W0:Y:S02]  /*37730*/  S2R R2, SR_TID.X ;  /* 0x0000000000027919 */ /* 0x000e240000002100 */
[----:B0-----:R-:W-:Y:S01]  /*37740*/  LOP3.LUT R3, R2, 0x7f, RZ, 0xc0, !PT ;  /* 0x0000007f02037812 */ /* 0x001fe200078ec0ff */
[----:B------:R-:W-:Y:S01]  /*37750*/  IMAD R2, R19, 0x8, R18 ;  /* 0x0000000813027824 */ /* 0x000fe200078e0212 */
[----:B------:R-:W-:Y:S02]  /*37760*/  BSSY B1, `(.L_x_3933) ;  /* 0x0000005000017945 */ /* 0x000fe40003800000 */
[----:B------:R-:W-:Y:S02]  /*37770*/  ISETP.NE.AND P1, PT, R3, RZ, PT ;  /* 0x000000ff0300720c */ /* 0x000fe40003f25270 */
[----:B-1----:R-:W-:-:S04]  /*37780*/  SHF.L.U32 R0, R4, 0x1f, RZ ;  /* 0x0000001f04007819 */ /* 0x002fc800000006ff */
[----:B------:R-:W0:Y:S02]  /*37790*/  SYNCS.PHASECHK.TRANS64.TRYWAIT P0, [R2+URZ+0x32460], R0 ;  /* 0x03246000020075a7 */ /* 0x000e24000800017f */
[----:B0-----:R-:W-:Y:S05]  /*377a0*/  @!P0 BRA `(.L_x_3934) ;  /* 0x0000007000608947 */ /* 0x001fea0003800000 */
.L_x_4141:
[----:B------:R-:W-:Y:S05]  /*377b0*/  BSYNC B1 ;  /* 0x0000000000017941 */ /* 0x000fea0003800000 */
.L_x_3933:
        /* <DEDUP_REMOVED lines=9> */
.L_x_3936:
[----:B------:R-:W-:Y:S05]  /*37850*/  BSYNC B1 ;  /* 0x0000000000017941 */ /* 0x000fea0003800000 */
.L_x_3935:
        /* <DEDUP_REMOVED lines=12> */
.L_x_3937:
        /* <DEDUP_REMOVED lines=15> */
.L_x_3938:
        /* <DEDUP_REMOVED lines=15> */
.L_x_3939:
        /* <DEDUP_REMOVED lines=15> */
.L_x_3940:
        /* <DEDUP_REMOVED lines=10> */
.L_x_3932:
[----:B------:R-:W-:Y:S05]  /*37c90*/  BSYNC B0 ;  /* 0x0000000000007941 */ /* 0x000fea0003800000 */
.L_x_3931:
[----:B0-----:R-:W1:Y:S04]  /*37ca0*/  LDL R4, [R1+0x4b0] ;  /* 0x0004b00001047983 */ /* 0x001e680000100800 */
[----:B------:R-:W2:Y:S01]  /*37cb0*/  LDL R5, [R1+0x484] ;  /* 0x0004840001057983 */ /* 0x000ea20000100800 */
[----:B------:R-:W-:Y:S01]  /*37cc0*/  BSSY B0, `(.L_x_3941) ;  /* 0x00001f8000007945 */ /* 0x000fe20003800000 */
[----:B-1----:R-:W-:-:S05]  /*37cd0*/  VIADD R0, R4, 0xfffffffe ;  /* 0xfffffffe04007836 */ /* 0x002fca0000000000 */
[----:B--2---:R-:W-:-:S13]  /*37ce0*/  ISETP.GE.AND P0, PT, R0, R5, PT ;  /* 0x000000050000720c */ /* 0x004fda0003f06270 */
[----:B------:R-:W-:Y:S05]  /*37cf0*/  @!P0 BRA `(.L_x_3942) ;  /* 0x0000001c00d08947 */ /* 0x000fea0003800000 */
[----:B------:R-:W2:Y:S04]  /*37d00*/  LDL.LU R9, [R1+0x4e4] ;  /* 0x0004e40001097983 */ /* 0x000ea80000300800 */
[----:B------:R-:W4:Y:S04]  /*37d10*/  LDL.LU R8, [R1+0x4ac] ;  /* 0x0004ac0001087983 */ /* 0x000f280000300800 */
[----:B------:R-:W5:Y:S04]  /*37d20*/  LDL.LU R7, [R1+0x4ec] ;  /* 0x0004ec0001077983 */ /* 0x000f680000300800 */
[----:B---3--:R-:W3:Y:S04]  /*37d30*/  LDL.LU R6, [R1+0x4a8] ;  /* 0x0004a80001067983 */ /* 0x008ee80000300800 */
[----:B------:R-:W3:Y:S01]  /*37d40*/  LDL.LU R4, [R1+0x4e8] ;  /* 0x0004e80001047983 */ /* 0x000ee20000300800 */
[----:B------:R-:W-:Y:S01]  /*37d50*/  BSSY B2, `(.L_x_3943) ;  /* 0x00000ad000027945 */ /* 0x000fe20003800000 */
[----:B--2---:R-:W-:-:S04]  /*37d60*/  VIADD R3, R9, 0x1 ;  /* 0x0000000109037836 */ /* 0x004fc80000000000 */
[----:B----4-:R-:W-:Y:S01]  /*37d70*/  IMAD R3, R3, R8, RZ ;  /* 0x0000000803037224 */ /* 0x010fe200078e02ff */
[----:B------:R-:W-:Y:S02]  /*37d80*/  LOP3.LUT R8, RZ, R5, RZ, 0x33, !PT ;  /* 0x00000005ff087212 */ /* 0x000fe400078e33ff */
[----:B-----5:R-:W-:Y:S02]  /*37d90*/  LOP3.LUT R2, RZ, R7, RZ, 0x33, !PT ;  /* 0x00000007ff027212 */ /* 0x020fe400078e33ff */
[----:B------:R-:W-:-:S04]  /*37da0*/  LOP3.LUT R3, RZ, R3, RZ, 0x33, !PT ;  /* 0x00000003ff037212 */ /* 0x000fc800078e33ff */
[----:B---3--:R-:W-:Y:S02]  /*37db0*/  VIADDMNMX R2, R3, -R6, R2, !PT ;  /* 0x8000000603027246 */ /* 0x008fe40007800102 */
        /* <DEDUP_REMOVED lines=42> */
.L_x_3947:
        /* <DEDUP_REMOVED lines=8> */
.L_x_4142:
[----:B------:R-:W-:Y:S05]  /*380e0*/  BSYNC B3 ;  /* 0x0000000000037941 */ /* 0x000fea0003800000 */
.L_x_3948:
        /* <DEDUP_REMOVED lines=9> */
.L_x_3951:
[----:B------:R-:W-:Y:S05]  /*38180*/  BSYNC B3 ;  /* 0x0000000000037941 */ /* 0x000fea0003800000 */
.L_x_3950:
        /* <DEDUP_REMOVED lines=12> */
.L_x_3952:
        /* <DEDUP_REMOVED lines=13> */
.L_x_4143:
[----:B------:R-:W-:Y:S05]  /*38320*/  BSYNC B3 ;  /* 0x0000000000037941 */ /* 0x000fea0003800000 */
.L_x_3953:
        /* <DEDUP_REMOVED lines=11> */
.L_x_3956:
[----:B------:R-:W-:Y:S05]  /*383e0*/  BSYNC B3 ;  /* 0x0000000000037941 */ /* 0x000fea0003800000 */
.L_x_3955:
        /* <DEDUP_REMOVED lines=9> */
.L_x_3957:
        /* <DEDUP_REMOVED lines=15> */
.L_x_3958:
        /* <DEDUP_REMOVED lines=15> */
.L_x_3959:
        /* <DEDUP_REMOVED lines=15> */
.L_x_3960:
        /* <DEDUP_REMOVED lines=10> */
.L_x_3946:
[----:B------:R-:W-:Y:S05]  /*387f0*/  BSYNC B1 ;  /* 0x0000000000017941 */ /* 0x000fea0003800000 */
.L_x_3945:
[----:B------:R-:W2:Y:S02]  /*38800*/  LDL.LU R5, [R1+0x4b0] ;  /* 0x0004b00001057983 */ /* 0x000ea40000300800 */
[----:B--2---:R-:W-:-:S07]  /*38810*/  VIADD R0, R5, 0xfffffffd ;  /* 0xfffffffd05007836 */ /* 0x004fce0000000000 */
.L_x_3944:
[----:B------:R-:W-:Y:S05]  /*38820*/  BSYNC B2 ;  /* 0x0000000000027941 */ /* 0x000fea0003800000 */
.L_x_3943:
[----:B------:R-:W-:-:S05]  /*38830*/  VIADD R8, R8, 0xfffffffe ;  /* 0xfffffffe08087836 */ /* 0x000fca0000000000 */
[----:B------:R-:W-:-:S13]  /*38840*/  ISETP.NE.AND P0, PT, R8, R4, PT ;  /* 0x000000040800720c */ /* 0x000fda0003f05270 */
[----:B------:R-:W-:Y:S05]  /*38850*/  @!P0 BRA `(.L_x_3942) ;  /* 0x0000001000f88947 */ /* 0x000fea0003800000 */
.L_x_3993:
        /* <DEDUP_REMOVED lines=35> */
.L_x_3963:
        /* <DEDUP_REMOVED lines=8> */
.L_x_4144:
[----:B------:R-:W-:Y:S05]  /*38b10*/  BSYNC B2 ;  /* 0x0000000000027941 */ /* 0x000fea0003800000 */
.L_x_3964:
        /* <DEDUP_REMOVED lines=9> */
.L_x_3967:
[----:B------:R-:W-:Y:S05]  /*38bb0*/  BSYNC B2 ;  /* 0x0000000000027941 */ /* 0x000fea0003800000 */
.L_x_3966:
        /* <DEDUP_REMOVED lines=12> */
.L_x_3968:
        /* <DEDUP_REMOVED lines=13> */
.L_x_4145:
[----:B------:R-:W-:Y:S05]  /*38d50*/  BSYNC B2 ;  /* 0x0000000000027941 */ /* 0x000fea0003800000 */
.L_x_3969:
        /* <DEDUP_REMOVED lines=11> */
.L_x_3972:
[----:B------:R-:W-:Y:S05]  /*38e10*/  BSYNC B2 ;  /* 0x0000000000027941 */ /* 0x000fea0003800000 */
.L_x_3971:
        /* <DEDUP_REMOVED lines=9> */
.L_x_3973:
        /* <DEDUP_REMOVED lines=15> */
.L_x_3974:
        /* <DEDUP_REMOVED lines=15> */
.L_x_3975:
        /* <DEDUP_REMOVED lines=15> */
.L_x_3976:
        /* <DEDUP_REMOVED lines=10> */
.L_x_3962:
[----:B------:R-:W-:Y:S05]  /*39220*/  BSYNC B1 ;  /* 0x0000000000017941 */ /* 0x000fea0003800000 */
.L_x_3961:
        /* <DEDUP_REMOVED lines=35> */
.L_x_3979:
        /* <DEDUP_REMOVED lines=8> */
.L_x_4146:
[----:B------:R-:W-:Y:S05]  /*394e0*/  BSYNC B2 ;  /* 0x0000000000027941 */ /* 0x000fea0003800000 */
.L_x_3980:
        /* <DEDUP_REMOVED lines=9> */
.L_x_3983:
[----:B------:R-:W-:Y:S05]  /*39580*/  BSYNC B2 ;  /* 0x0000000000027941 */ /* 0x000fea0003800000 */
.L_x_3982:
        /* <DEDUP_REMOVED lines=12> */
.L_x_3984:
        /* <DEDUP_REMOVED lines=13> */
.L_x_4147:
[----:B------:R-:W-:Y:S05]  /*39720*/  BSYNC B2 ;  /* 0x0000000000027941 */ /* 0x000fea0003800000 */
.L_x_3985:
        /* <DEDUP_REMOVED lines=11> */
.L_x_3988:
[----:B------:R-:W-:Y:S05]  /*397e0*/  BSYNC B2 ;  /* 0x0000000000027941 */ /* 0x000fea0003800000 */
.L_x_3987:
        /* <DEDUP_REMOVED lines=9> */
.L_x_3989:
        /* <DEDUP_REMOVED lines=15> */
.L_x_3990:
        /* <DEDUP_REMOVED lines=15> */
.L_x_3991:
        /* <DEDUP_REMOVED lines=15> */
.L_x_3992:
        /* <DEDUP_REMOVED lines=10> */
.L_x_3978:
[----:B------:R-:W-:Y:S05]  /*39bf0*/  BSYNC B1 ;  /* 0x0000000000017941 */ /* 0x000fea0003800000 */
.L_x_3977:
[----:B------:R-:W2:Y:S01]  /*39c00*/  LDL R5, [R1+0x484] ;  /* 0x0004840001057983 */ /* 0x000ea20000100800 */
[----:B------:R-:W-:Y:S01]  /*39c10*/  VIADD R0, R0, 0xfffffffe ;  /* 0xfffffffe00007836 */ /* 0x000fe20000000000 */
[----:B--2---:R-:W-:-:S13]  /*39c20*/  ISETP.GT.AND P0, PT, R6, R5, PT ;  /* 0x000000050600720c */ /* 0x004fda0003f04270 */
[----:B------:R-:W-:Y:S05]  /*39c30*/  @P0 BRA `(.L_x_3993) ;  /* 0xffffffec00080947 */ /* 0x000fea000383ffff */
.L_x_3942:
[----:B------:R-:W-:Y:S05]  /*39c40*/  BSYNC B0 ;  /* 0x0000000000007941 */ /* 0x000fea0003800000 */
.L_x_3941:
[----:B------:R-:W0:Y:S02]  /*39c50*/  S2R R2, SR_TID.X ;  /* 0x0000000000027919 */ /* 0x000e240000002100 */
[----:B0-----:R-:W-:Y:S02]  /*39c60*/  LOP3.LUT R3, R2, 0x7f, RZ, 0xc0, !PT ;  /* 0x0000007f02037812 */ /* 0x001fe400078ec0ff */
[----:B------:R-:W2:Y:S01]  /*39c70*/  LDL.LU R2, [R1+0x478] ;  /* 0x0004780001027983 */ /* 0x000ea20000300800 */
[----:B------:R-:W-:Y:S01]  /*39c80*/  VIADD R19, R19, 0x1 ;  /* 0x0000000113137836 */ /* 0x000fe20000000000 */
[----:B------:R-:W-:Y:S01]  /*39c90*/  ISETP.NE.AND P1, PT, R3, RZ, PT ;  /* 0x000000ff0300720c */ /* 0x000fe20003f25270 */
[----:B------:R-:W-:Y:S03]  /*39ca0*/  BSSY B0, `(.L_x_3994) ;  /* 0x0000013000007945 */ /* 0x000fe60003800000 */
[----:B------:R-:W-:-:S04]  /*39cb0*/  ISETP.NE.AND P0, PT, R19, 0x2, PT ;  /* 0x000000021300780c */ /* 0x000fc80003f05270 */
[----:B------:R-:W-:-:S04]  /*39cc0*/  SEL R0, RZ, 0x1, P0 ;  /* 0x00000001ff007807 */ /* 0x000fc80000000000 */
[----:B--2---:R-:W-:-:S05]  /*39cd0*/  LOP3.LUT R2, R2, R0, RZ, 0x3c, !PT ;  /* 0x0000000002027212 */ /* 0x004fca00078e3cff */
[----:B------:R0:W-:Y:S01]  /*39ce0*/  STL [R1+0x478], R2 ;  /* 0x0004780201007387 */ /* 0x0001e20000100800 */
[----:B------:R-:W-:Y:S05]  /*39cf0*/  @P1 BRA `(.L_x_3995) ;  /* 0x0000000000341947 */ /* 0x000fea0003800000 */
[----:B------:R-:W1:Y:S01]  /*39d00*/  S2R R3, SR_LANEID ;  /* 0x0000000000037919 */ /* 0x000e620000000000 */
[----:B------:R-:W-:Y:S01]  /*39d10*/  VOTEU.ANY UR4, UPT, PT ;  /* 0x0000000000047886 */ /* 0x000fe200038e0100 */
[----:B------:R-:W2:Y:S01]  /*39d20*/  LDC.64 R4, c[0x0][0xd60] ;  /* 0x00035800ff047b82 */ /* 0x000ea20000000a00 */
[----:B------:R-:W1:Y:S08]  /*39d30*/  FLO.U32 R0, UR4 ;  /* 0x0000000400007d00 */ /* 0x000e7000080e0000 */
[----:B0-----:R-:W2:Y:S01]  /*39d40*/  POPC R2, UR4 ;  /* 0x0000000400027d09 */ /* 0x001ea20008000000 */
[----:B-1----:R-:W-:-:S13]  /*39d50*/  ISETP.EQ.U32.AND P1, PT, R0, R3, PT ;  /* 0x000000030000720c */ /* 0x002fda0003f22070 */
[----:B--2---:R-:W2:Y:S01]  /*39d60*/  @P1 ATOMG.E.ADD.STRONG.GPU PT, R5, desc[UR42][R4.64], R2 ;  /* 0x00000002040519a8 */ /* 0x004ea200081ee1ea */
[----:B------:R-:W0:Y:S02]  /*39d70*/  S2R R3, SR_LTMASK ;  /* 0x0000000000037919 */ /* 0x000e240000003900 */
[----:B0-----:R-:W-:-:S06]  /*39d80*/  LOP3.LUT R3, R3, UR4, RZ, 0xc0, !PT ;  /* 0x0000000403037c12 */ /* 0x001fcc000f8ec0ff */
[----:B------:R-:W0:Y:S01]  /*39d90*/  POPC R3, R3 ;  /* 0x0000000300037309 */ /* 0x000e220000000000 */
[----:B--2---:R-:W0:Y:S02]  /*39da0*/  SHFL.IDX PT, R0, R5, R0, 0x1f ;  /* 0x00001f0005007589 */ /* 0x004e2400000e0000 */
[----:B0-----:R-:W-:-:S05]  /*39db0*/  IADD3 R0, R0, UR39, R3 ;  /* 0x0000002700007c10 */ /* 0x001fca000fffe003 */
[----:B------:R1:W-:Y:S02]  /*39dc0*/  STL [R1+0x460], R0 ;  /* 0x0004600001007387 */ /* 0x0003e40000100800 */
.L_x_3995:
[----:B------:R-:W-:Y:S05]  /*39dd0*/  BSYNC B0 ;  /* 0x0000000000007941 */ /* 0x000fea0003800000 */
.L_x_3994:
[----:B------:R-:W-:-:S07]  /*39de0*/  SEL R19, R19, RZ, P0 ;  /* 0x000000ff13137207 */ /* 0x000fce0000000000 */
.L_x_3907:
[----:B------:R-:W-:Y:S05]  /*39df0*/  BSYNC B7 ;  /* 0x0000000000077941 */ /* 0x000fea0003800000 */
.L_x_3905:
[----:B-1--4-:R-:W4:Y:S02]  /*39e00*/  LDL R0, [R1+0x48c] ;  /* 0x00048c0001007983 */ /* 0x012f240000100800 */
[----:B----4-:R-:W-:-:S13]  /*39e10*/  LOP3.LUT P0, RZ, R0, 0x40, RZ, 0xc0, !PT ;  /* 0x0000004000ff7812 */ /* 0x010fda000780c0ff */
[----:B------:R-:W-:Y:S05]  /*39e20*/  @!P0 BRA `(.L_x_3996) ;  /* 0x0000000000288947 */ /* 0x000fea0003800000 */
[----:B------:R-:W-:Y:S05]  /*39e30*/  WARPSYNC.ALL ;  /* 0x0000000000007948 */ /* 0x000fea0003800000 */
[----:B------:R-:W1:Y:S08]  /*39e40*/  S2UR UR5, SR_CgaCtaId ;  /* 0x00000000000579c3 */ /* 0x000e700000008800 */
[----:B------:R-:W-:Y:S06]  /*39e50*/  BAR.SYNC.DEFER_BLOCKING 0x5, 0x180 ;  /* 0x0146000000007b1d */ /* 0x000fec0000010000 */
[----:B------:R-:W-:-:S02]  /*39e60*/  UMOV UR4, 0x400 ;  /* 0x0000040000047882 */ /* 0x000fc40000000000 */
[----:B-1----:R-:W-:-:S06]  /*39e70*/  ULEA UR4, UR5, UR4, 0x18 ;  /* 0x0000000405047291 */ /* 0x002fcc000f8ec03f */
[----:B------:R-:W-:-:S05]  /*39e80*/  IMAD.U32 R18, RZ, RZ, UR4 ;  /* 0x00000004ff127e24 */ /* 0x000fca000f8e00ff */
[----:B--23--:R-:W1:Y:S04]  /*39e90*/  LDS.128 R4, [R18+0x324d0] ;  /* 0x0324d00012047984 */ /* 0x00ce680000000c00 */
[----:B-1----:R1:W-:Y:S01]  /*39ea0*/  STL.128 [R1+0x460], R4 ;  /* 0x0004600401007387 */ /* 0x0023e20000100c00 */
[----:B------:R-:W-:Y:S06]  /*39eb0*/  BAR.ARV 0x4, 0x180 ;  /* 0x0106000000007b1d */ /* 0x000fec0000002000 */
[----:B------:R-:W-:Y:S05]  /*39ec0*/  BRA `(.L_x_3997) ;  /* 0x0000001000347947 */ /* 0x000fea0003800000 */
.L_x_3996:
[----:B------:R-:W1:Y:S01]  /*39ed0*/  S2R R0, SR_TID.X ;  /* 0x0000000000007919 */ /* 0x000e620000002100 */
[----:B------:R-:W-:Y:S01]  /*39ee0*/  UMOV UR4, 0xffffffff ;  /* 0xffffffff00047882 */ /* 0x000fe20000000000 */
[----:B-1----:R-:W-:-:S04]  /*39ef0*/  LOP3.LUT R16, R0, 0x1f, RZ, 0xc0, !PT ;  /* 0x0000001f00107812 */ /* 0x002fc800078ec0ff */
[----:B------:R-:W-:Y:S01]  /*39f00*/  ISETP.NE.AND P0, PT, R16, 0x1f, PT ;  /* 0x0000001f1000780c */ /* 0x000fe20003f05270 */
[----:B------:R-:W-:-:S12]  /*39f10*/  BRA.DIV UR4, `(.L_x_3998) ;  /* 0x0000004e04107947 */ /* 0x000fd8000b800000 */
[----:B------:R-:W4:Y:S01]  /*39f20*/  LDL R3, [R1+0x46c] ;  /* 0x00046c0001037983 */ /* 0x000f220000100800 */
[----:B------:R-:W-:-:S03]  /*39f30*/  ULDC UR4, c[0x0][0xd3c] ;  /* 0x00034f0000047ab9 */ /* 0x000fc60000000800 */
[----:B0-----:R-:W5:Y:S01]  /*39f40*/  LDL.LU R2, [R1+0x460] ;  /* 0x0004600001027983 */ /* 0x001f620000300800 */
[----:B----4-:R-:W-:-:S05]  /*39f50*/  IMAD.IADD R0, R3, 0x1, R16 ;  /* 0x0000000103007824 */ /* 0x010fca00078e0210 */
[----:B------:R-:W-:Y:S01]  /*39f60*/  ISETP.GE.OR P1, PT, R0, UR4, !P0 ;  /* 0x0000000400007c0c */ /* 0x000fe2000c726670 */
[----:B-----5:R-:W-:-:S12]  /*39f70*/  IMAD.MOV.U32 R10, RZ, RZ, R2 ;  /* 0x000000ffff0a7224 */ /* 0x020fd800078e0002 */
[----:B------:R-:W0:Y:S08]  /*39f80*/  @!P1 LDC.64 R2, c[0x0][0xd80] ;  /* 0x00036000ff029b82 */ /* 0x000e300000000a00 */
[----:B---3--:R-:W1:Y:S01]  /*39f90*/  @!P1 LDC.64 R6, c[0x0][0xd78] ;  /* 0x00035e00ff069b82 */ /* 0x008e620000000a00 */
[----:B0-----:R-:W-:-:S05]  /*39fa0*/  @!P1 IMAD.WIDE R2, R0, 0x4, R2 ;  /* 0x0000000400029825 */ /* 0x001fca00078e0202 */
[----:B------:R1:W3:Y:S02]  /*39fb0*/  @!P1 LDG.E R8, desc[UR42][R2.64] ;  /* 0x0000002a02089981 */ /* 0x0002e4000c1e1900 */
[----:B-1----:R-:W-:-:S06]  /*39fc0*/  @!P1 IMAD.WIDE R2, R0, 0x4, R6 ;  /* 0x0000000400029825 */ /* 0x002fcc00078e0206 */
[----:B------:R-:W4:Y:S01]  /*39fd0*/  @!P1 LDG.E R2, desc[UR42][R2.64] ;  /* 0x0000002a02029981 */ /* 0x000f22000c1e1900 */
[----:B--2---:R-:W-:Y:S02]  /*39fe0*/  IMAD.MOV.U32 R4, RZ, RZ, RZ ;  /* 0x000000ffff047224 */ /* 0x004fe400078e00ff */
[----:B------:R-:W-:Y:S01]  /*39ff0*/  IMAD.MOV.U32 R6, RZ, RZ, RZ ;  /* 0x000000ffff067224 */ /* 0x000fe200078e00ff */
[C---:B------:R-:W-:Y:S02]  /*3a000*/  ISETP.GE.U32.AND P2, PT, R16.reuse, 0x2, PT ;  /* 0x000000021000780c */ /* 0x040fe40003f46070 */
[C---:B------:R-:W-:Y:S02]  /*3a010*/  ISETP.GE.U32.AND P3, PT, R16.reuse, 0x4, PT ;  /* 0x000000041000780c */ /* 0x040fe40003f66070 */
[C---:B------:R-:W-:Y:S02]  /*3a020*/  ISETP.GE.U32.AND P4, PT, R16.reuse, 0x8, PT ;  /* 0x000000081000780c */ /* 0x040fe40003f86070 */
[----:B------:R-:W-:Y:S01]  /*3a030*/  ISETP.GE.U32.AND P5, PT, R16, 0x10, PT ;  /* 0x000000101000780c */ /* 0x000fe20003fa6070 */
[----:B------:R-:W-:Y:S04]  /*3a040*/  SHFL.IDX PT, R5, R10, RZ, 0x1f ;  /* 0x00001fff0a057589 */ /* 0x000fe800000e0000 */
[----:B------:R-:W-:Y:S01]  /*3a050*/  SHFL.IDX PT, R0, R10, 0x1, 0x1f ;  /* 0x00201f000a007f89 */ /* 0x000fe200000e0000 */
[----:B---3--:R-:W-:-:S02]  /*3a060*/  @!P1 IMAD.MOV.U32 R4, RZ, RZ, R8 ;  /* 0x000000ffff049224 */ /* 0x008fc400078e0008 */
[----:B----4-:R-:W-:-:S04]  /*3a070*/  @!P1 IMAD.MOV.U32 R6, RZ, RZ, R2 ;  /* 0x000000ffff069224 */ /* 0x010fc800078e0002 */
        /* <DEDUP_REMOVED lines=17> */
[----:B------:R0:W1:Y:S01]  /*3a190*/  SHFL.IDX PT, R9, R7, 0x1f, 0x1f ;  /* 0x03e01f0007097f89 */ /* 0x00006200000e0000 */
[----:B------:R-:W-:-:S07]  /*3a1a0*/  IMAD.MOV.U32 R8, RZ, RZ, RZ ;  /* 0x000000ffff087224 */ /* 0x000fce00078e00ff */
.L_x_4157:
[----:B------:R-:W-:Y:S02]  /*3a1b0*/  ULDC UR4, c[0x0][0xd38] ;  /* 0x00034e0000047ab9 */ /* 0x000fe40000000800 */
[----:B------:R-:W-:-:S04]  /*3a1c0*/  IMAD.U32 R2, RZ, RZ, UR4 ;  /* 0x00000004ff027e24 */ /* 0x000fc8000f8e00ff */
[----:B-1----:R-:W-:-:S04]  /*3a1d0*/  IMAD R9, R9, R2, RZ ;  /* 0x0000000209097224 */ /* 0x002fc800078e02ff */
[----:B------:R-:W-:-:S05]  /*3a1e0*/  IMAD.IADD R0, R0, 0x1, R9 ;  /* 0x0000000100007824 */ /* 0x000fca00078e0209 */
[----:B------:R-:W-:-:S13]  /*3a1f0*/  ISETP.GT.AND P6, PT, R0, R5, PT ;  /* 0x000000050000720c */ /* 0x000fda0003fc4270 */
[----:B------:R-:W-:Y:S05]  /*3a200*/  @P6 BRA `(.L_x_3999) ;  /* 0x0000000000ac6947 */ /* 0x000fea0003800000 */
.L_x_4002:
        /* <DEDUP_REMOVED lines=37> */
.L_x_4165:
[----:B------:R-:W-:Y:S02]  /*3a460*/  ULDC UR4, c[0x0][0xd38] ;  /* 0x00034e0000047ab9 */ /* 0x000fe40000000800 */
[----:B------:R-:W-:-:S04]  /*3a470*/  IMAD.U32 R2, RZ, RZ, UR4 ;  /* 0x00000004ff027e24 */ /* 0x000fc8000f8e00ff */
[----:B-1----:R-:W-:-:S04]  /*3a480*/  IMAD R9, R9, R2, RZ ;  /* 0x0000000209097224 */ /* 0x002fc800078e02ff */
[----:B------:R-:W-:-:S05]  /*3a490*/  IMAD.IADD R0, R9, 0x1, R0 ;  /* 0x0000000109007824 */ /* 0x000fca00078e0200 */
[----:B------:R-:W-:-:S13]  /*3a4a0*/  ISETP.GT.AND P6, PT, R0, R5, PT ;  /* 0x000000050000720c */ /* 0x000fda0003fc4270 */
[----:B------:R-:W-:Y:S05]  /*3a4b0*/  @!P6 BRA `(.L_x_4002) ;  /* 0xfffffffc0054e947 */ /* 0x000fea000383ffff */
.L_x_3999:
        /* <DEDUP_REMOVED lines=12> */
.L_x_4170:
[----:B------:R-:W-:-:S13]  /*3a580*/  ISETP.NE.AND P0, PT, R0, RZ, PT ;  /* 0x000000ff0000720c */ /* 0x000fda0003f05270 */
[----:B------:R-:W-:Y:S05]  /*3a590*/  @!P0 BRA `(.L_x_4004) ;  /* 0x0000000000148947 */ /* 0x000fea0003800000 */
[----:B------:R-:W-:Y:S01]  /*3a5a0*/  UMOV UR4, 0xffffffff ;  /* 0xffffffff00047882 */ /* 0x000fe20000000000 */
[----:B-1----:R-:W-:Y:S02]  /*3a5b0*/  VIADD R3, R3, 0xffffffff ;  /* 0xffffffff03037836 */ /* 0x002fe40000000000 */
[----:B------:R-:W-:Y:S05]  /*3a5c0*/  BRA.DIV UR4, `(.L_x_4005) ;  /* 0x0000005204047947 */ /* 0x000fea000b800000 */
[----:B------:R1:W3:Y:S02]  /*3a5d0*/  SHFL.IDX PT, R3, R7, R3, 0x1f ;  /* 0x00001f0307037589 */ /* 0x0002e400000e0000 */
.L_x_4173:
[----:B---3--:R-:W-:-:S07]  /*3a5e0*/  IMAD.MOV.U32 R8, RZ, RZ, R3 ;  /* 0x000000ffff087224 */ /* 0x008fce00078e0003 */
.L_x_4004:
[----:B------:R-:W-:Y:S01]  /*3a5f0*/  ISETP.NE.AND P0, PT, R6, 0x1, PT ;  /* 0x000000010600780c */ /* 0x000fe20003f05270 */
[----:B------:R-:W-:-:S05]  /*3a600*/  IMAD R0, R8, R2, R9 ;  /* 0x0000000208007224 */ /* 0x000fca00078e0209 */
[----:B------:R3:W-:Y:S02]  /*3a610*/  STL [R1+0x460], R0 ;  /* 0x0004600001007387 */ /* 0x0007e40000100800 */
[----:B---3--:R-:W-:-:S05]  /*3a620*/  IMAD.IADD R0, R5, 0x1, -R0 ;  /* 0x0000000105007824 */ /* 0x008fca00078e0a00 */
[----:B------:R-:W-:Y:S05]  /*3a630*/  @!P0 BRA `(.L_x_4006) ;  /* 0x0000000000e48947 */ /* 0x000fea0003800000 */
[----:B------:R-:W-:-:S04]  /*3a640*/  IABS R5, R4 ;  /* 0x0000000400057213 */ /* 0x000fc80000000000 */
[----:B------:R-:W3:Y:S08]  /*3a650*/  I2F.RP R2, R5 ;  /* 0x0000000500027306 */ /* 0x000ef00000209400 */
[----:B---3--:R-:W3:Y:S02]  /*3a660*/  MUFU.RCP R2, R2 ;  /* 0x0000000200027308 */ /* 0x008ee40000001000 */
[----:B---3--:R-:W-:-:S06]  /*3a670*/  VIADD R2, R2, 0xffffffe ;  /* 0x0ffffffe02027836 */ /* 0x008fcc0000000000 */
[----:B-1----:R-:W1:Y:S02]  /*3a680*/  F2I.FTZ.U32.TRUNC.NTZ R3, R2 ;  /* 0x0000000200037305 */ /* 0x002e64000021f000 */
        /* <DEDUP_REMOVED lines=15> */
[----:B------:R-:W1:Y:S07]  /*3a780*/  I2F.RP R2, R5 ;  /* 0x0000000500027306 */ /* 0x000e6e0000209400 */
[----:B------:R-:W-:Y:S01]  /*3a790*/  @P0 VIADD R8, R8, 0x1 ;  /* 0x0000000108080836 */ /* 0x000fe20000000000 */
[----:B-1----:R-:W1:Y:S02]  /*3a7a0*/  MUFU.RCP R2, R2 ;  /* 0x0000000200027308 */ /* 0x002e640000001000 */
[----:B-1----:R-:W-:-:S06]  /*3a7b0*/  VIADD R2, R2, 0xffffffe ;  /* 0x0ffffffe02027836 */ /* 0x002fcc0000000000 */
[----:B------:R-:W1:Y:S02]  /*3a7c0*/  F2I.FTZ.U32.TRUNC.NTZ R3, R2 ;  /* 0x0000000200037305 */ /* 0x000e64000021f000 */
[----:B-1----:R-:W-:-:S04]  /*3a7d0*/  IMAD.MOV R2, RZ, RZ, -R3 ;  /* 0x000000ffff027224 */ /* 0x002fc800078e0a03 */
[----:B0-----:R-:W-:Y:S02]  /*3a7e0*/  IMAD R7, R2, R5, RZ ;  /* 0x0000000502077224 */ /* 0x001fe400078e02ff */
        /* <DEDUP_REMOVED lines=30> */
.L_x_4006:
[----:B-1----:R-:W3:Y:S01]  /*3a9d0*/  LDL R3, [R1+0x46c] ;  /* 0x00046c0001037983 */ /* 0x002ee20000100800 */
        /* <DEDUP_REMOVED lines=52> */
[----:B------:R-:W-:Y:S02]  /*3ad20*/  LOP3.LUT R0, R6, R8, RZ, 0x3c, !PT ;  /* 0x0000000806007212 */ /* 0x000fe400078e3cff */
[----:B------:R-:W-:Y:S02]  /*3ad30*/  IADD3 R6, R7, 0x1000000, R6 ;  /* 0x0100000007067810 */ /* 0x000fe40007ffe006 */
        /* <DEDUP_REMOVED lines=8> */
.L_x_4007:
[----:B------:R-:W-:-:S05]  /*3adc0*/  LOP3.LUT R0, RZ, R0, RZ, 0x33, !PT ;  /* 0x00000000ff007212 */ /* 0x000fca00078e33ff */
[----:B------:R-:W-:-:S05]  /*3add0*/  IMAD.IADD R0, R4, 0x1, R0 ;  /* 0x0000000104007824 */ /* 0x000fca00078e0200 */
[----:B------:R3:W-:Y:S01]  /*3ade0*/  STL [R1+0x464], R0 ;  /* 0x0004640001007387 */ /* 0x0007e20000100800 */
[----:B------:R-:W-:Y:S05]  /*3adf0*/  BRA `(.L_x_4008) ;  /* 0x0000000000287947 */ /* 0x000fea0003800000 */
.L_x_4000:
[----:B------:R-:W-:Y:S01]  /*3ae00*/  UMOV UR4, URZ ;  /* 0x0000003f00047c82 */ /* 0x000fe20008000000 */
[----:B------:R-:W-:Y:S01]  /*3ae10*/  UMOV UR5, URZ ;  /* 0x0000003f00057c82 */ /* 0x000fe20008000000 */
[----:B------:R-:W-:Y:S01]  /*3ae20*/  ULDC UR6, c[0x0][0xd3c] ;  /* 0x00034f0000067ab9 */ /* 0x000fe20000000800 */
[----:B------:R-:W-:Y:S01]  /*3ae30*/  IMAD.U32 R3, RZ, RZ, UR4 ;  /* 0x00000004ff037e24 */ /* 0x000fe2000f8e00ff */
[----:B------:R1:W-:Y:S01]  /*3ae40*/  STL [R1+0x460], R5 ;  /* 0x0004600501007387 */ /* 0x0003e20000100800 */
[----:B------:R-:W-:Y:S02]  /*3ae50*/  IMAD.U32 R2, RZ, RZ, UR5 ;  /* 0x00000005ff027e24 */ /* 0x000fe4000f8e00ff */
[----:B------:R-:W-:Y:S01]  /*3ae60*/  IMAD.U32 R0, RZ, RZ, UR6 ;  /* 0x00000006ff007e24 */ /* 0x000fe2000f8e00ff */
[----:B------:R1:W-:Y:S04]  /*3ae70*/  STL [R1+0x464], R3 ;  /* 0x0004640301007387 */ /* 0x0003e80000100800 */
[----:B------:R1:W-:Y:S04]  /*3ae80*/  STL [R1+0x46c], R0 ;  /* 0x00046c0001007387 */ /* 0x0003e80000100800 */
[----:B------:R1:W-:Y:S02]  /*3ae90*/  STL [R1+0x468], R2 ;  /* 0x0004680201007387 */ /* 0x0003e40000100800 */
.L_x_4008:
[----:B01----:R-:W4:Y:S04]  /*3aea0*/  LDL R2, [R1+0x46c] ;  /* 0x00046c0001027983 */ /* 0x003f280000100800 */
[----:B------:R-:W5:Y:S04]  /*3aeb0*/  LDL R3, [R1+0x468] ;  /* 0x0004680001037983 */ /* 0x000f680000100800 */
[----:B------:R-:W2:Y:S04]  /*3aec0*/  LDL R4, [R1+0x460] ;  /* 0x0004600001047983 */ /* 0x000ea80000100800 */
[----:B------:R-:W2:Y:S01]  /*3aed0*/  LDL R5, [R1+0x464] ;  /* 0x0004640001057983 */ /* 0x000ea20000100800 */
[----:B---3--:R-:W0:Y:S01]  /*3aee0*/  S2R R0, SR_TID.X ;  /* 0x0000000000007919 */ /* 0x008e220000002100 */
[----:B------:R-:W-:Y:S05]  /*3aef0*/  WARPSYNC.ALL ;  /* 0x0000000000007948 */ /* 0x000fea0003800000 */
[----:B0-----:R-:W-:Y:S01]  /*3af00*/  LOP3.LUT R0, R0, 0x1f, RZ, 0xc0, !PT ;  /* 0x0000001f00007812 */ /* 0x001fe200078ec0ff */
[----:B------:R-:W-:Y:S03]  /*3af10*/  BAR.SYNC.DEFER_BLOCKING 0x4, 0x180 ;  /* 0x0106000000007b1d */ /* 0x000fe60000010000 */
[----:B------:R-:W-:-:S13]  /*3af20*/  ISETP.NE.AND P0, PT, R0, RZ, PT ;  /* 0x000000ff0000720c */ /* 0x000fda0003f05270 */
[----:B------:R-:W0:Y:S01]  /*3af30*/  @!P0 S2R R0, SR_CgaCtaId ;  /* 0x0000000000008919 */ /* 0x000e220000008800 */
[----:B----4-:R-:W-:Y:S01]  /*3af40*/  IMAD.MOV.U32 R7, RZ, RZ, R2 ;  /* 0x000000ffff077224 */ /* 0x010fe200078e0002 */
[----:B------:R-:W-:Y:S01]  /*3af50*/  @!P0 MOV R2, 0x400 ;  /* 0x0000040000028802 */ /* 0x000fe20000000f00 */
[----:B-----5:R-:W-:-:S03]  /*3af60*/  IMAD.MOV.U32 R6, RZ, RZ, R3 ;  /* 0x000000ffff067224 */ /* 0x020fc600078e0003 */
[----:B0-----:R-:W-:-:S05]  /*3af70*/  @!P0 LEA R18, R0, R2, 0x18 ;  /* 0x0000000200128211 */ /* 0x001fca00078ec0ff */
[----:B--2---:R0:W-:Y:S01]  /*3af80*/  @!P0 STS.128 [R18+0x324d0], R4 ;  /* 0x0324d00412008388 */ /* 0x0041e20000000c00 */
[----:B------:R-:W-:Y:S06]  /*3af90*/  BAR.ARV 0x5, 0x180 ;  /* 0x0146000000007b1d */ /* 0x000fec0000002000 */
.L_x_3997:
[----:B------:R-:W2:Y:S01]  /*3afa0*/  LDL R0, [R1+0x46c] ;  /* 0x00046c0001007983 */ /* 0x000ea20000100800 */
[----:B------:R-:W-:Y:S02]  /*3afb0*/  ULDC UR4, c[0x0][0xd3c] ;  /* 0x00034f0000047ab9 */ /* 0x000fe40000000800 */
[----:B--2---:R-:W-:-:S13]  /*3afc0*/  ISETP.GE.AND P0, PT, R0, UR4, PT ;  /* 0x0000000400007c0c */ /* 0x004fda000bf06270 */
[----:B------:R-:W-:Y:S05]  /*3afd0*/  @!P0 BRA `(.L_x_4009) ;  /* 0xffffff7800b88947 */ /* 0x000fea000383ffff */
[----:B------:R-:W-:Y:S05]  /*3afe0*/  BSYNC B8 ;  /* 0x0000000000087941 */ /* 0x000fea0003800000 */
.L_x_3843:
[----:B---3--:R-:W2:Y:S01]  /*3aff0*/  LDL.LU R0, [R1+0x4e0] ;  /* 0x0004e00001007983 */ /* 0x008ea20000300800 */
[----:B------:R-:W-:Y:S01]  /*3b000*/  BSSY B0, `(.L_x_4010) ;  /* 0x000000b000007945 */ /* 0x000fe20003800000 */
[----:B01----:R-:W0:Y:S01]  /*3b010*/  S2R R5, SR_CgaCtaId ;  /* 0x0000000000057919 */ /* 0x003e220000008800 */
        /* <DEDUP_REMOVED lines=9> */
.L_x_4174:
[----:B------:R-:W-:Y:S05]  /*3b0b0*/  BSYNC B0 ;  /* 0x0000000000007941 */ /* 0x000fea0003800000 */
.L_x_4010:
[----:B------:R-:W-:-:S03]  /*3b0c0*/  UMOV UR4, 0xffffffff ;  /* 0xffffffff00047882 */ /* 0x000fc60000000000 */
[----:B------:R-:W-:Y:S05]  /*3b0d0*/  BRA.DIV UR4, `(.L_x_4012) ;  /* 0x0000004604807947 */ /* 0x000fea000b800000 */
[----:B------:R-:W1:Y:S02]  /*3b0e0*/  S2R R2, SR_TID.X ;  /* 0x0000000000027919 */ /* 0x000e640000002100 */
[----:B-1----:R-:W-:-:S04]  /*3b0f0*/  SHF.R.U32.HI R2, RZ, 0x5, R2 ;  /* 0x00000005ff027819 */ /* 0x002fc80000011602 */
[----:B------:R-:W-:-:S05]  /*3b100*/  LOP3.LUT R2, R2, 0x3, RZ, 0xc0, !PT ;  /* 0x0000000302027812 */ /* 0x000fca00078ec0ff */
[----:B------:R1:W2:Y:S02]  /*3b110*/  SHFL.IDX PT, R14, R2, RZ, 0x1f ;  /* 0x00001fff020e7589 */ /* 0x0002a400000e0000 */
.L_x_4177:
[----:B--2---:R-:W-:-:S13]  /*3b120*/  ISETP.NE.AND P0, PT, R14, RZ, PT ;  /* 0x000000ff0e00720c */ /* 0x004fda0003f05270 */
[----:B------:R-:W-:Y:S05]  /*3b130*/  @P0 BRA `(.L_x_3599) ;  /* 0x00000000008c0947 */ /* 0x000fea0003800000 */
[----:B------:R-:W-:-:S03]  /*3b140*/  UMOV UR4, 0xffffffff ;  /* 0xffffffff00047882 */ /* 0x000fc60000000000 */
[----:B------:R-:W-:Y:S05]  /*3b150*/  BRA.DIV UR4, `(.L_x_4013) ;  /* 0x0000004604947947 */ /* 0x000fea000b800000 */
[----:B------:R-:W-:-:S13]  /*3b160*/  ELECT P6, URZ, PT ;  /* 0x00000000003f782f */ /* 0x000fda00038c0000 */
.L_x_4180:
[----:B------:R-:W-:Y:S05]  /*3b170*/  @!P6 BRA `(.L_x_3599) ;  /* 0x00000000007ce947 */ /* 0x000fea0003800000 */
[----:B------:R-:W-:-:S06]  /*3b180*/  ULOP3.LUT UR4, UR38, 0x2, URZ, 0xfc, !UPT ;  /* 0x0000000226047892 */ /* 0x000fcc000f8efc3f */
[----:B-1----:R-:W-:-:S05]  /*3b190*/  IMAD.U32 R2, RZ, RZ, UR4 ;  /* 0x00000004ff027e24 */ /* 0x002fca000f8e00ff */
[----:B------:R-:W-:-:S13]  /*3b1a0*/  ISETP.NE.AND P2, PT, R2, 0x3, PT ;  /* 0x000000030200780c */ /* 0x000fda0003f45270 */
[----:B------:R-:W-:Y:S05]  /*3b1b0*/  @!P2 BRA `(.L_x_4014) ;  /* 0x000000000004a947 */ /* 0x000fea0003800000 */
[----:B------:R-:W-:Y:S01]  /*3b1c0*/  BPT.TRAP 0x1 ;  /* 0x000000040000795c */ /* 0x000fe20000300000 */
.L_x_4014:
        /* <DEDUP_REMOVED lines=13> */
.L_x_4181:
[----:B------:R-:W1:Y:S02]  /*3b2a0*/  SYNCS.PHASECHK.TRANS64.TRYWAIT P0, [R7+URZ], R2 ;  /* 0x00000002070075a7 */ /* 0x000e64000800017f */
[----:B-1----:R-:W-:Y:S05]  /*3b2b0*/  @!P0 BRA `(.L_x_4016) ;  /* 0x0000004400708947 */ /* 0x002fea0003800000 */
.L_x_4182:
[----:B------:R-:W-:Y:S05]  /*3b2c0*/  @!P2 BRA `(.L_x_4017) ;  /* 0x000000000004a947 */ /* 0x000fea0003800000 */
[----:B------:R-:W-:Y:S01]  /*3b2d0*/  BPT.TRAP 0x1 ;  /* 0x000000040000795c */ /* 0x000fe20000300000 */
.L_x_4017:
[----:B------:R-:W-:-:S04]  /*3b2e0*/  VIADD R0, R0, 0x32460 ;  /* 0x0003246000007836 */ /* 0x000fc80000000000 */
[----:B------:R-:W-:-:S04]  /*3b2f0*/  IMAD R4, R19, 0x8, R0 ;  /* 0x0000000813047824 */ /* 0x000fc800078e0200 */
[----:B------:R-:W2:Y:S02]  /*3b300*/  SYNCS.PHASECHK.TRANS64.TRYWAIT P0, [R4+URZ], R5 ;  /* 0x00000005040075a7 */ /* 0x000ea4000800017f */
[----:B--2---:R-:W-:Y:S05]  /*3b310*/  @!P0 BRA `(.L_x_4018) ;  /* 0x00000044006c8947 */ /* 0x004fea0003800000 */
.L_x_4183:
[----:B------:R-:W-:-:S07]  /*3b320*/  IMAD R3, R3, 0x8, R0 ;  /* 0x0000000803037824 */ /* 0x000fce00078e0200 */
.L_x_4019:
[----:B---3--:R3:W4:Y:S02]  /*3b330*/  SYNCS.PHASECHK.TRANS64.TRYWAIT P0, [R3+URZ], R2 ;  /* 0x00000002030075a7 */ /* 0x008724000800017f */
[----:B----4-:R-:W-:Y:S05]  /*3b340*/  @!P0 NANOSLEEP.SYNCS 0x989680 ;  /* 0x009896800000895d */ /* 0x010fea0003900000 */
[----:B------:R-:W4:Y:S02]  /*3b350*/  @!P0 SYNCS.PHASECHK.TRANS64 P0, [R3+URZ], R2 ;  /* 0x00000002030085a7 */ /* 0x000f24000800007f */
[----:B----4-:R-:W-:Y:S05]  /*3b360*/  @!P0 BRA `(.L_x_4019) ;  /* 0xfffffffc00f08947 */ /* 0x010fea000383ffff */
.L_x_3599:
[----:B------:R-:W-:Y:S05]  /*3b370*/  BSYNC B9 ;  /* 0x0000000000097941 */ /* 0x000fea0003800000 */
.L_x_3596:
[----:B------:R-:W-:Y:S05]  /*3b380*/  EXIT ;  /* 0x000000000000794d */ /* 0x000fea0003800000 */
.L_x_3627:
[----:B0-----:R0:W1:Y:S02]  /*3b390*/  SYNCS.PHASECHK.TRANS64.TRYWAIT P6, [R68+URZ+0x32490], R80 ;  /* 0x03249050440075a7 */ /* 0x00106400080c017f */
[----:B-1----:R-:W-:Y:S05]  /*3b3a0*/  @!P6 NANOSLEEP.SYNCS 0x989680 ;  /* 0x009896800000e95d */ /* 0x002fea0003900000 */
[----:B------:R-:W1:Y:S02]  /*3b3b0*/  @!P6 SYNCS.PHASECHK.TRANS64 P6, [R68+URZ+0x32490], R80 ;  /* 0x032490504400e5a7 */ /* 0x000e6400080c007f */
[----:B-1----:R-:W-:Y:S05]  /*3b3c0*/  @!P6 BRA `(.L_x_3627) ;  /* 0xfffffffc00f0e947 */ /* 0x002fea000383ffff */
[----:B------:R-:W-:Y:S05]  /*3b3d0*/  BRA `(.L_x_4020) ;  /* 0xfffffc84003c7947 */ /* 0x000fea000383ffff */
.L_x_3649:
[----:B0-----:R0:W1:Y:S02]  /*3b3e0*/  SYNCS.PHASECHK.TRANS64.TRYWAIT P5, [R68+URZ+0x32490], R80 ;  /* 0x03249050440075a7 */ /* 0x00106400080a017f */
[----:B-1----:R-:W-:Y:S05]  /*3b3f0*/  @!P5 NANOSLEEP.SYNCS 0x989680 ;  /* 0x009896800000d95d */ /* 0x002fea0003900000 */
[----:B------:R-:W1:Y:S02]  /*3b400*/  @!P5 SYNCS.PHASECHK.TRANS64 P5, [R68+URZ+0x32490], R80 ;  /* 0x032490504400d5a7 */ /* 0x000e6400080a007f */
[----:B-1----:R-:W-:Y:S05]  /*3b410*/  @!P5 BRA `(.L_x_3649) ;  /* 0xfffffffc00f0d947 */ /* 0x002fea000383ffff */
[----:B------:R-:W-:Y:S05]  /*3b420*/  BRA `(.L_x_4021) ;  /* 0xfffffc9800447947 */ /* 0x000fea000383ffff */
.L_x_3658:
[----:B0-----:R0:W1:Y:S02]  /*3b430*/  SYNCS.PHASECHK.TRANS64.TRYWAIT P4, [R68+URZ+0x32490], R80 ;  /* 0x03249050440075a7 */ /* 0x001064000808017f */
[----:B-1----:R-:W-:Y:S05]  /*3b440*/  @!P4 NANOSLEEP.SYNCS 0x989680 ;  /* 0x009896800000c95d */ /* 0x002fea0003900000 */
[----:B------:R-:W1:Y:S02]  /*3b450*/  @!P4 SYNCS.PHASECHK.TRANS64 P4, [R68+URZ+0x32490], R80 ;  /* 0x032490504400c5a7 */ /* 0x000e64000808007f */
[----:B-1----:R-:W-:Y:S05]  /*3b460*/  @!P4 BRA `(.L_x_3658) ;  /* 0xfffffffc00f0c947 */ /* 0x002fea000383ffff */
[----:B------:R-:W-:Y:S05]  /*3b470*/  BRA `(.L_x_4022) ;  /* 0xfffffca800687947 */ /* 0x000fea000383ffff */
.L_x_3664:
[----:B-1----:R1:W2:Y:S02]  /*3b480*/  SYNCS.PHASECHK.TRANS64.TRYWAIT P3, [R68+URZ+0x324b0], R80 ;  /* 0x0324b050440075a7 */ /* 0x0022a4000806017f */
[----:B--2---:R-:W-:Y:S05]  /*3b490*/  @!P3 NANOSLEEP.SYNCS 0x989680 ;  /* 0x009896800000b95d */ /* 0x004fea0003900000 */
[----:B------:R-:W2:Y:S02]  /*3b4a0*/  @!P3 SYNCS.PHASECHK.TRANS64 P3, [R68+URZ+0x324b0], R80 ;  /* 0x0324b0504400b5a7 */ /* 0x000ea4000806007f */
[----:B--2---:R-:W-:Y:S05]  /*3b4b0*/  @!P3 BRA `(.L_x_3664) ;  /* 0xfffffffc00f0b947 */ /* 0x004fea000383ffff */
[----:B------:R-:W-:Y:S05]  /*3b4c0*/  BRA `(.L_x_4023) ;  /* 0xfffffcac00007947 */ /* 0x000fea000383ffff */
.L_x_3682:
[----:B------:R0:W5:Y:S01]  /*3b4d0*/  LDL R13, [R1+0x518] ;  /* 0x00051800010d7983 */ /* 0x0001620000100800 */
[----:B------:R-:W-:Y:S01]  /*3b4e0*/  BSSY B0, `(.L_x_4024) ;  /* 0x0000007000007945 */ /* 0x000fe20003800000 */
[----:B------:R-:W-:Y:S02]  /*3b4f0*/  IMAD.MOV.U32 R12, RZ, RZ, RZ ;  /* 0x000000ffff0c7224 */ /* 0x000fe400078e00ff */
[----:B------:R-:W-:Y:S02]  /*3b500*/  IMAD.MOV.U32 R11, RZ, RZ, 0x1f ;  /* 0x0000001fff0b7424 */ /* 0x000fe400078e00ff */
[----:B------:R-:W-:-:S07]  /*3b510*/  IMAD.MOV.U32 R15, RZ, RZ, -0x1 ;  /* 0xffffffffff0f7424 */ /* 0x000fce00078e00ff */
[----:B0----5:R-:W-:Y:S05]  /*3b520*/  WARPSYNC.COLLECTIVE R15, `(.L_x_4025) ;  /* 0x000000000f087348 */ /* 0x021fea0003c00000 */
[----:B-----5:R1:W2:Y:S02]  /*3b530*/  SHFL.IDX P6, R14, R13, R12, R11 ;  /* 0x0000000c0d0e7389 */ /* 0x0202a400000c000b */
[----:B012---:R-:W-:Y:S01]  /*3b540*/  ENDCOLLECTIVE ;  /* 0x000000000000791b */ /* 0x007fe20003800000 */
.L_x_4025:
[----:B------:R-:W-:Y:S05]  /*3b550*/  BSYNC B0 ;  /* 0x0000000000007941 */ /* 0x000fea0003800000 */
.L_x_4024:
[----:B------:R-:W-:Y:S05]  /*3b560*/  BRA `(.L_x_4026) ;  /* 0xfffffcbc00bc7947 */ /* 0x000fea000383ffff */
.L_x_3694:
        /* <DEDUP_REMOVED lines=8> */
.L_x_4028:
[----:B------:R-:W-:Y:S05]  /*3b5f0*/  BSYNC B1 ;  /* 0x0000000000017941 */ /* 0x000fea0003800000 */
.L_x_4027:
        /* <DEDUP_REMOVED lines=8> */
.L_x_4029:
[----:B------:R-:W-:Y:S02]  /*3b680*/  IMAD.MOV.U32 R13, RZ, RZ, R66 ;  /* 0x000000ffff0d7224 */ /* 0x000fe400078e0042 */
[----:B------:R-:W-:-:S07]  /*3b690*/  IMAD.MOV.U32 R6, RZ, RZ, R14 ;  /* 0x000000ffff067224 */ /* 0x000fce00078e000e */
[----:B------:R-:W-:Y:S05]  /*3b6a0*/  WARPSYNC.COLLECTIVE R15, `(.L_x_4030) ;  /* 0x000000000f087348 */ /* 0x000fea0003c00000 */
[----:B------:R0:W1:Y:S02]  /*3b6b0*/  SHFL.IDX P6, R14, R13, R12, R11 ;  /* 0x0000000c0d0e7389 */ /* 0x00006400000c000b */
[----:B01----:R-:W-:Y:S01]  /*3b6c0*/  ENDCOLLECTIVE ;  /* 0x000000000000791b */ /* 0x003fe20003800000 */
.L_x_4030:
[----:B------:R-:W-:Y:S02]  /*3b6d0*/  IMAD.MOV.U32 R13, RZ, RZ, R63 ;  /* 0x000000ffff0d7224 */ /* 0x000fe400078e003f */
[----:B------:R-:W-:-:S07]  /*3b6e0*/  IMAD.MOV.U32 R7, RZ, RZ, R14 ;  /* 0x000000ffff077224 */ /* 0x000fce00078e000e */
[----:B------:R-:W-:Y:S05]  /*3b6f0*/  WARPSYNC.COLLECTIVE R15, `(.L_x_4031) ;  /* 0x000000000f087348 */ /* 0x000fea0003c00000 */
[----:B------:R0:W1:Y:S02]  /*3b700*/  SHFL.IDX P6, R14, R13, R12, R11 ;  /* 0x0000000c0d0e7389 */ /* 0x00006400000c000b */
[----:B01----:R-:W-:Y:S01]  /*3b710*/  ENDCOLLECTIVE ;  /* 0x000000000000791b */ /* 0x003fe20003800000 */
.L_x_4031:
[----:B------:R-:W-:Y:S01]  /*3b720*/  IMAD.MOV.U32 R8, RZ, RZ, R14 ;  /* 0x000000ffff087224 */ /* 0x000fe200078e000e */
[----:B------:R-:W-:Y:S06]  /*3b730*/  BRA `(.L_x_4032) ;  /* 0xfffffcc800b07947 */ /* 0x000fec000383ffff */
.L_x_3697:
[----:B------:R-:W-:Y:S01]  /*3b740*/  BSSY B1, `(.L_x_4033) ;  /* 0x0000008000017945 */ /* 0x000fe20003800000 */
[----:B------:R-:W-:Y:S02]  /*3b750*/  IMAD.MOV.U32 R13, RZ, RZ, R44 ;  /* 0x000000ffff0d7224 */ /* 0x000fe400078e002c */
[----:B------:R-:W-:Y:S02]  /*3b760*/  IMAD.MOV.U32 R12, RZ, RZ, 0x1 ;  /* 0x00000001ff0c7424 */ /* 0x000fe400078e00ff */
[----:B------:R-:W-:Y:S02]  /*3b770*/  IMAD.MOV.U32 R11, RZ, RZ, 0x1c1f ;  /* 0x00001c1fff0b7424 */ /* 0x000fe400078e00ff */
[----:B------:R-:W-:-:S07]  /*3b780*/  IMAD.MOV.U32 R15, RZ, RZ, -0x1 ;  /* 0xffffffffff0f7424 */ /* 0x000fce00078e00ff */
[----:B0--34-:R-:W-:Y:S05]  /*3b790*/  WARPSYNC.COLLECTIVE R15, `(.L_x_4034) ;  /* 0x000000000f087348 */ /* 0x019fea0003c00000 */
[----:B------:R1:W2:Y:S02]  /*3b7a0*/  SHFL.IDX P6, R14, R13, R12, R11 ;  /* 0x0000000c0d0e7389 */ /* 0x0002a400000c000b */
[----:B01234-:R-:W-:Y:S01]  /*3b7b0*/  ENDCOLLECTIVE ;  /* 0x000000000000791b */ /* 0x01ffe20003800000 */
.L_x_4034:
[----:B------:R-:W-:Y:S05]  /*3b7c0*/  BSYNC B1 ;  /* 0x0000000000017941 */ /* 0x000fea0003800000 */
.L_x_4033:
        /* <DEDUP_REMOVED lines=8> */
.L_x_4035:
[----:B------:R-:W-:Y:S02]  /*3b850*/  IMAD.MOV.U32 R13, RZ, RZ, R66 ;  /* 0x000000ffff0d7224 */ /* 0x000fe400078e0042 */
[----:B------:R-:W-:-:S07]  /*3b860*/  IMAD.MOV.U32 R6, RZ, RZ, R14 ;  /* 0x000000ffff067224 */ /* 0x000fce00078e000e */
[----:B------:R-:W-:Y:S05]  /*3b870*/  WARPSYNC.COLLECTIVE R15, `(.L_x_4036) ;  /* 0x000000000f087348 */ /* 0x000fea0003c00000 */
[----:B------:R0:W1:Y:S02]  /*3b880*/  SHFL.IDX P6, R14, R13, R12, R11 ;  /* 0x0000000c0d0e7389 */ /* 0x00006400000c000b */
[----:B01----:R-:W-:Y:S01]  /*3b890*/  ENDCOLLECTIVE ;  /* 0x000000000000791b */ /* 0x003fe20003800000 */
.L_x_4036:
[----:B------:R-:W-:Y:S02]  /*3b8a0*/  IMAD.MOV.U32 R13, RZ, RZ, R63 ;  /* 0x000000ffff0d7224 */ /* 0x000fe400078e003f */
[----:B------:R-:W-:-:S07]  /*3b8b0*/  IMAD.MOV.U32 R7, RZ, RZ, R14 ;  /* 0x000000ffff077224 */ /* 0x000fce00078e000e */
[----:B------:R-:W-:Y:S05]  /*3b8c0*/  WARPSYNC.COLLECTIVE R15, `(.L_x_4037) ;  /* 0x000000000f087348 */ /* 0x000fea0003c00000 */
[----:B------:R0:W1:Y:S02]  /*3b8d0*/  SHFL.IDX P6, R14, R13, R12, R11 ;  /* 0x0000000c0d0e7389 */ /* 0x00006400000c000b */
[----:B01----:R-:W-:Y:S01]  /*3b8e0*/  ENDCOLLECTIVE ;  /* 0x000000000000791b */ /* 0x003fe20003800000 */
.L_x_4037:
[----:B------:R-:W-:Y:S05]  /*3b8f0*/  BRA `(.L_x_4038) ;  /* 0xfffffccc001c7947 */ /* 0x000fea000383ffff */
.L_x_3701:
[----:B-1----:R1:W4:Y:S02]  /*3b900*/  SYNCS.PHASECHK.TRANS64.TRYWAIT P0, [R2+URZ+0x32400], R63 ;  /* 0x0324003f020075a7 */ /* 0x002324000800017f */
[----:B----4-:R-:W-:Y:S05]  /*3b910*/  @!P0 NANOSLEEP.SYNCS 0x989680 ;  /* 0x009896800000895d */ /* 0x010fea0003900000 */
[----:B------:R-:W4:Y:S02]  /*3b920*/  @!P0 SYNCS.PHASECHK.TRANS64 P0, [R2+URZ+0x32400], R63 ;  /* 0x0324003f020085a7 */ /* 0x000f24000800007f */
[----:B----4-:R-:W-:Y:S05]  /*3b930*/  @!P0 BRA `(.L_x_3701) ;  /* 0xfffffffc00f08947 */ /* 0x010fea000383ffff */
[----:B------:R-:W-:Y:S05]  /*3b940*/  BRA `(.L_x_4039) ;  /* 0xfffffccc00a87947 */ /* 0x000fea000383ffff */
.L_x_3709:
[----:B------:R-:W0:Y:S01]  /*3b950*/  LDC R69, c[0x0][0x3f4] ;  /* 0x0000fd00ff457b82 */ /* 0x000e220000000800 */
        /* <DEDUP_REMOVED lines=8> */
.L_x_4041:
[----:B------:R-:W-:Y:S05]  /*3b9e0*/  BSYNC B1 ;  /* 0x0000000000017941 */ /* 0x000fea0003800000 */
.L_x_4040:
        /* <DEDUP_REMOVED lines=10> */
.L_x_4042:
        /* <DEDUP_REMOVED lines=8> */
.L_x_4043:
[----:B------:R-:W-:-:S05]  /*3bb10*/  @!P1 IADD3 R8, P2, R5, R7, RZ ;  /* 0x0000000705089210 */ /* 0x000fca0007f5e0ff */
[----:B------:R-:W-:Y:S02]  /*3bb20*/  @!P1 IMAD.X R9, R4, 0x1, R21, P2 ;  /* 0x0000000104099824 */ /* 0x000fe400010e0615 */
[----:B------:R-:W-:Y:S02]  /*3bb30*/  IMAD.MOV.U32 R13, RZ, RZ, R44 ;  /* 0x000000ffff0d7224 */ /* 0x000fe400078e002c */
[----:B------:R-:W-:-:S07]  /*3bb40*/  IMAD.MOV.U32 R6, RZ, RZ, R14 ;  /* 0x000000ffff067224 */ /* 0x000fce00078e000e */
[----:B------:R-:W-:Y:S05]  /*3bb50*/  WARPSYNC.COLLECTIVE R15, `(.L_x_4044) ;  /* 0x000000000f087348 */ /* 0x000fea0003c00000 */
[----:B------:R0:W1:Y:S02]  /*3bb60*/  SHFL.IDX P6, R14, R13, R12, R11 ;  /* 0x0000000c0d0e7389 */ /* 0x00006400000c000b */
[----:B01----:R-:W-:Y:S01]  /*3bb70*/  ENDCOLLECTIVE ;  /* 0x000000000000791b */ /* 0x003fe20003800000 */
.L_x_4044:
[----:B------:R-:W2:Y:S01]  /*3bb80*/  @!P1 LD.E.128 R8, desc[UR42][R8.64] ;  /* 0x0000002a08089980 */ /* 0x000ea2000c101d00 */
[----:B------:R-:W-:-:S05]  /*3bb90*/  @!P1 IADD3 R4, P2, R14, R7, RZ ;  /* 0x000000070e049210 */ /* 0x000fca0007f5e0ff */
[----:B------:R-:W-:-:S06]  /*3bba0*/  @!P1 IMAD.X R5, R6, 0x1, R21, P2 ;  /* 0x0000000106059824 */ /* 0x000fcc00010e0615 */
[----:B------:R-:W5:Y:S01]  /*3bbb0*/  @!P1 LD.E.128 R4, desc[UR42][R4.64] ;  /* 0x0000002a04049980 */ /* 0x000f62000c101d00 */
[----:B------:R-:W-:Y:S02]  /*3bbc0*/  CS2R R20, SRZ ;  /* 0x0000000000147805 */ /* 0x000fe4000001ff00 */
[----:B------:R-:W-:Y:S02]  /*3bbd0*/  CS2R R24, SRZ ;  /* 0x0000000000187805 */ /* 0x000fe4000001ff00 */
[----:B------:R-:W-:Y:S02]  /*3bbe0*/  CS2R R64, SRZ ;  /* 0x0000000000407805 */ /* 0x000fe4000001ff00 */
[----:B------:R-:W-:Y:S01]  /*3bbf0*/  CS2R R66, SRZ ;  /* 0x0000000000427805 */ /* 0x000fe2000001ff00 */
[----:B--2---:R-:W-:Y:S02]  /*3bc00*/  @!P1 IMAD.MOV.U32 R20, RZ, RZ, R8 ;  /* 0x000000ffff149224 */ /* 0x004fe400078e0008 */
[----:B------:R-:W-:-:S02]  /*3bc10*/  @!P1 IMAD.MOV.U32 R21, RZ, RZ, R9 ;  /* 0x000000ffff159224 */ /* 0x000fc400078e0009 */
[----:B------:R-:W-:Y:S02]  /*3bc20*/  IMAD.MOV.U32 R12, RZ, RZ, R20 ;  /* 0x000000ffff0c7224 */ /* 0x000fe400078e0014 */
[----:B------:R-:W-:Y:S02]  /*3bc30*/  IMAD.MOV.U32 R13, RZ, RZ, R21 ;  /* 0x000000ffff0d7224 */ /* 0x000fe400078e0015 */
[----:B------:R-:W-:Y:S01]  /*3bc40*/  @!P1 IMAD.MOV.U32 R25, RZ, RZ, R11 ;  /* 0x000000ffff199224 */ /* 0x000fe200078e000b */
[----:B------:R-:W-:Y:S01]  /*3bc50*/  PRMT R75, R12, 0x7610, R75 ;  /* 0x000076100c4b7816 */ /* 0x000fe2000000004b */
[----:B------:R-:W-:Y:S01]  /*3bc60*/  IMAD.MOV.U32 R12, RZ, RZ, 0x1 ;  /* 0x00000001ff0c7424 */ /* 0x000fe200078e00ff */
[----:B------:R-:W-:Y:S01]  /*3bc70*/  PRMT R82, R13, 0x7610, R82 ;  /* 0x000076100d527816 */ /* 0x000fe20000000052 */
[----:B------:R-:W-:Y:S02]  /*3bc80*/  IMAD.MOV.U32 R13, RZ, RZ, R31 ;  /* 0x000000ffff0d7224 */ /* 0x000fe400078e001f */
[----:B------:R-:W-:-:S02]  /*3bc90*/  IMAD.MOV.U32 R11, RZ, RZ, 0x1c1f ;  /* 0x00001c1fff0b7424 */ /* 0x000fc400078e00ff */
[----:B------:R-:W-:Y:S02]  /*3bca0*/  @!P1 IMAD.MOV.U32 R24, RZ, RZ, R10 ;  /* 0x000000ffff189224 */ /* 0x000fe400078e000a */
[----:B------:R-:W-:-:S07]  /*3bcb0*/  IMAD.MOV.U32 R9, RZ, RZ, R25 ;  /* 0x000000ffff097224 */ /* 0x000fce00078e0019 */
[----:B-----5:R-:W-:Y:S05]  /*3bcc0*/  WARPSYNC.COLLECTIVE R15, `(.L_x_4045) ;  /* 0x000000000f087348 */ /* 0x020fea0003c00000 */
[----:B------:R0:W1:Y:S02]  /*3bcd0*/  SHFL.IDX P6, R14, R13, R12, R11 ;  /* 0x0000000c0d0e7389 */ /* 0x00006400000c000b */
[----:B01---5:R-:W-:Y:S01]  /*3bce0*/  ENDCOLLECTIVE ;  /* 0x000000000000791b */ /* 0x023fe20003800000 */
.L_x_4045:
[----:B------:R-:W-:Y:S02]  /*3bcf0*/  IMAD.MOV.U32 R8, RZ, RZ, R24 ;  /* 0x000000ffff087224 */ /* 0x000fe400078e0018 */
[----:B------:R-:W-:Y:S02]  /*3bd00*/  @!P1 IMAD.MOV.U32 R64, RZ, RZ, R4 ;  /* 0x000000ffff409224 */ /* 0x000fe400078e0004 */
[----:B------:R-:W-:Y:S01]  /*3bd10*/  @!P1 IMAD.MOV.U32 R65, RZ, RZ, R5 ;  /* 0x000000ffff419224 */ /* 0x000fe200078e0005 */
[----:B------:R-:W-:Y:S01]  /*3bd20*/  PRMT R63, R8, 0x5410, R9 ;  /* 0x00005410083f7816 */ /* 0x000fe20000000009 */
[----:B------:R-:W-:Y:S01]  /*3bd30*/  @!P1 IMAD.MOV.U32 R66, RZ, RZ, R6 ;  /* 0x000000ffff429224 */ /* 0x000fe200078e0006 */
[----:B------:R-:W-:Y:S01]  /*3bd40*/  CS2R R8, SRZ ;  /* 0x0000000000087805 */ /* 0x000fe2000001ff00 */
[----:B------:R-:W-:Y:S02]  /*3bd50*/  @!P1 IMAD.MOV.U32 R67, RZ, RZ, R7 ;  /* 0x000000ffff439224 */ /* 0x000fe400078e0007 */
[----:B------:R-:W-:-:S02]  /*3bd60*/  IMAD.MOV.U32 R4, RZ, RZ, R64 ;  /* 0x000000ffff047224 */ /* 0x000fc400078e0040 */
[----:B------:R-:W-:Y:S02]  /*3bd70*/  IMAD.MOV.U32 R5, RZ, RZ, R65 ;  /* 0x000000ffff057224 */ /* 0x000fe400078e0041 */
[----:B------:R-:W-:Y:S01]  /*3bd80*/  IMAD.MOV.U32 R13, RZ, RZ, R29 ;  /* 0x000000ffff0d7224 */ /* 0x000fe200078e001d */
[----:B------:R-:W-:Y:S01]  /*3bd90*/  PRMT R75, R75, 0x5410, R4 ;  /* 0x000054104b4b7816 */ /* 0x000fe20000000004 */
[----:B------:R-:W-:Y:S01]  /*3bda0*/  IMAD.MOV.U32 R6, RZ, RZ, R66 ;  /* 0x000000ffff067224 */ /* 0x000fe200078e0042 */
[----:B------:R-:W-:Y:S01]  /*3bdb0*/  PRMT R84, R5, 0x7610, R84 ;  /* 0x0000761005547816 */ /* 0x000fe20000000054 */
[----:B------:R-:W-:-:S03]  /*3bdc0*/  IMAD.MOV.U32 R7, RZ, RZ, R67 ;  /* 0x000000ffff077224 */ /* 0x000fc600078e0043 */
[----:B------:R-:W-:Y:S01]  /*3bdd0*/  PRMT R91, R6, 0x7610, R91 ;  /* 0x00007610065b7816 */ /* 0x000fe2000000005b */
[----:B------:R-:W-:Y:S01]  /*3bde0*/  IMAD.MOV.U32 R28, RZ, RZ, R14 ;  /* 0x000000ffff1c7224 */ /* 0x000fe200078e000e */
[----:B------:R-:W-:-:S07]  /*3bdf0*/  PRMT R85, R7, 0x7610, R85 ;  /* 0x0000761007557816 */ /* 0x000fce0000000055 */
[----:B------:R-:W-:Y:S05]  /*3be00*/  WARPSYNC.COLLECTIVE R15, `(.L_x_4046) ;  /* 0x000000000f087348 */ /* 0x000fea0003c00000 */
[----:B------:R0:W1:Y:S02]  /*3be10*/  SHFL.IDX P6, R14, R13, R12, R11 ;  /* 0x0000000c0d0e7389 */ /* 0x00006400000c000b */
[----:B01----:R-:W-:Y:S01]  /*3be20*/  ENDCOLLECTIVE ;  /* 0x000000000000791b */ /* 0x003fe20003800000 */
.L_x_4046:
[----:B------:R-:W-:Y:S02]  /*3be30*/  IMAD.MOV.U32 R13, RZ, RZ, R30 ;  /* 0x000000ffff0d7224 */ /* 0x000fe400078e001e */
[----:B------:R-:W-:-:S07]  /*3be40*/  IMAD.MOV.U32 R29, RZ, RZ, R14 ;  /* 0x000000ffff1d7224 */ /* 0x000fce00078e000e */
[----:B------:R-:W-:Y:S05]  /*3be50*/  WARPSYNC.COLLECTIVE R15, `(.L_x_4047) ;  /* 0x000000000f087348 */ /* 0x000fea0003c00000 */
[----:B------:R0:W1:Y:S02]  /*3be60*/  SHFL.IDX P6, R14, R13, R12, R11 ;  /* 0x0000000c0d0e7389 */ /* 0x00006400000c000b */
[----:B01----:R-:W-:Y:S01]  /*3be70*/  ENDCOLLECTIVE ;  /* 0x000000000000791b */ /* 0x003fe20003800000 */
.L_x_4047:
[----:B------:R-:W-:Y:S02]  /*3be80*/  IMAD.MOV.U32 R13, RZ, RZ, R44 ;  /* 0x000000ffff0d7224 */ /* 0x000fe400078e002c */
[----:B------:R-:W-:-:S07]  /*3be90*/  IMAD.MOV.U32 R30, RZ, RZ, R14 ;  /* 0x000000ffff1e7224 */ /* 0x000fce00078e000e */
[----:B------:R-:W-:Y:S05]  /*3bea0*/  WARPSYNC.COLLECTIVE R15, `(.L_x_4048) ;  /* 0x000000000f087348 */ /* 0x000fea0003c00000 */
[----:B------:R0:W1:Y:S02]  /*3beb0*/  SHFL.IDX P6, R14, R13, R12, R11 ;  /* 0x0000000c0d0e7389 */ /* 0x00006400000c000b */
[----:B01----:R-:W-:Y:S01]  /*3bec0*/  ENDCOLLECTIVE ;  /* 0x000000000000791b */ /* 0x003fe20003800000 */
.L_x_4048:
[----:B------:R-:W-:Y:S05]  /*3bed0*/  BRA `(.L_x_4049) ;  /* 0xfffffcd800e87947 */ /* 0x000fea000383ffff */
.L_x_3713:
[----:B0-----:R0:W1:Y:S02]  /*3bee0*/  SYNCS.PHASECHK.TRANS64.TRYWAIT P1, [R2+URZ+0x32400], R13 ;  /* 0x0324000d020075a7 */ /* 0x001064000802017f */
[----:B-1----:R-:W-:Y:S05]  /*3bef0*/  @!P1 NANOSLEEP.SYNCS 0x989680 ;  /* 0x009896800000995d */ /* 0x002fea0003900000 */
[----:B------:R-:W1:Y:S02]  /*3bf00*/  @!P1 SYNCS.PHASECHK.TRANS64 P1, [R2+URZ+0x32400], R13 ;  /* 0x0324000d020095a7 */ /* 0x000e64000802007f */
[----:B-1----:R-:W-:Y:S05]  /*3bf10*/  @!P1 BRA `(.L_x_3713) ;  /* 0xfffffffc00f09947 */ /* 0x002fea000383ffff */
[----:B------:R-:W-:Y:S05]  /*3bf20*/  BRA `(.L_x_4050) ;  /* 0xfffffcdc00447947 */ /* 0x000fea000383ffff */
.L_x_3728:
[----:B0-----:R0:W1:Y:S02]  /*3bf30*/  SYNCS.PHASECHK.TRANS64.TRYWAIT P0, [R2+URZ], R7 ;  /* 0x00000007020075a7 */ /* 0x001064000800017f */
[----:B-1----:R-:W-:Y:S05]  /*3bf40*/  @!P0 NANOSLEEP.SYNCS 0x989680 ;  /* 0x009896800000895d */ /* 0x002fea0003900000 */
[----:B------:R-:W1:Y:S02]  /*3bf50*/  @!P0 SYNCS.PHASECHK.TRANS64 P0, [R2+URZ], R7 ;  /* 0x00000007020085a7 */ /* 0x000e64000800007f */
[----:B-1----:R-:W-:Y:S05]  /*3bf60*/  @!P0 BRA `(.L_x_3728) ;  /* 0xfffffffc00f08947 */ /* 0x002fea000383ffff */
[----:B------:R-:W-:Y:S05]  /*3bf70*/  BRA `(.L_x_3727) ;  /* 0xfffffcf000d87947 */ /* 0x000fea000383ffff */
.L_x_3735:
[----:B-1----:R1:W2:Y:S02]  /*3bf80*/  SYNCS.PHASECHK.TRANS64.TRYWAIT P0, [R4+URZ], R5 ;  /* 0x00000005040075a7 */ /* 0x0022a4000800017f */
[----:B--2---:R-:W-:Y:S05]  /*3bf90*/  @!P0 NANOSLEEP.SYNCS 0x989680 ;  /* 0x009896800000895d */ /* 0x004fea0003900000 */
[----:B------:R-:W2:Y:S02]  /*3bfa0*/  @!P0 SYNCS.PHASECHK.TRANS64 P0, [R4+URZ], R5 ;  /* 0x00000005040085a7 */ /* 0x000ea4000800007f */
[----:B--2---:R-:W-:Y:S05]  /*3bfb0*/  @!P0 BRA `(.L_x_3735) ;  /* 0xfffffffc00f08947 */ /* 0x004fea000383ffff */
[----:B------:R-:W-:Y:S05]  /*3bfc0*/  BRA `(.L_x_3734) ;  /* 0xfffffcf400fc7947 */ /* 0x000fea000383ffff */
.L_x_3760:
[----:B-1----:R1:W2:Y:S02]  /*3bfd0*/  SYNCS.PHASECHK.TRANS64.TRYWAIT P1, [R0+URZ], R9 ;  /* 0x00000009000075a7 */ /* 0x0022a4000802017f */
[----:B--2---:R-:W-:Y:S05]  /*3bfe0*/  @!P1 NANOSLEEP.SYNCS 0x989680 ;  /* 0x009896800000995d */ /* 0x004fea0003900000 */
[----:B------:R-:W2:Y:S02]  /*3bff0*/  @!P1 SYNCS.PHASECHK.TRANS64 P1, [R0+URZ], R9 ;  /* 0x00000009000095a7 */ /* 0x000ea4000802007f */
[----:B--2---:R-:W-:Y:S05]  /*3c000*/  @!P1 BRA `(.L_x_3760) ;  /* 0xfffffffc00f09947 */ /* 0x004fea000383ffff */
[----:B------:R-:W-:Y:S05]  /*3c010*/  BRA `(.L_x_3759) ;  /* 0xfffffda400d87947 */ /* 0x000fea000383ffff */
.L_x_3767:
[----:B--2---:R2:W3:Y:S02]  /*3c020*/  SYNCS.PHASECHK.TRANS64.TRYWAIT P1, [R6+URZ], R7 ;  /* 0x00000007060075a7 */ /* 0x0044e4000802017f */
[----:B---3--:R-:W-:Y:S05]  /*3c030*/  @!P1 NANOSLEEP.SYNCS 0x989680 ;  /* 0x009896800000995d */ /* 0x008fea0003900000 */
[----:B------:R-:W3:Y:S02]  /*3c040*/  @!P1 SYNCS.PHASECHK.TRANS64 P1, [R6+URZ], R7 ;  /* 0x00000007060095a7 */ /* 0x000ee4000802007f */
[----:B---3--:R-:W-:Y:S05]  /*3c050*/  @!P1 BRA `(.L_x_3767) ;  /* 0xfffffffc00f09947 */ /* 0x008fea000383ffff */
[----:B------:R-:W-:Y:S05]  /*3c060*/  BRA `(.L_x_3766) ;  /* 0xfffffda800fc7947 */ /* 0x000fea000383ffff */
.L_x_3778:
[----:B-1----:R1:W2:Y:S02]  /*3c070*/  SYNCS.PHASECHK.TRANS64.TRYWAIT P0, [R6+URZ], R7 ;  /* 0x00000007060075a7 */ /* 0x0022a4000800017f */
[----:B--2---:R-:W-:Y:S05]  /*3c080*/  @!P0 NANOSLEEP.SYNCS 0x989680 ;  /* 0x009896800000895d */ /* 0x004fea0003900000 */
[----:B------:R-:W2:Y:S02]  /*3c090*/  @!P0 SYNCS.PHASECHK.TRANS64 P0, [R6+URZ], R7 ;  /* 0x00000007060085a7 */ /* 0x000ea4000800007f */
[----:B--2---:R-:W-:Y:S05]  /*3c0a0*/  @!P0 BRA `(.L_x_3778) ;  /* 0xfffffffc00f08947 */ /* 0x004fea000383ffff */
[----:B------:R-:W-:Y:S05]  /*3c0b0*/  BRA `(.L_x_3777) ;  /* 0xfffffe44007c7947 */ /* 0x000fea000383ffff */
.L_x_3785:
[----:B--2---:R2:W3:Y:S02]  /*3c0c0*/  SYNCS.PHASECHK.TRANS64.TRYWAIT P0, [R6+URZ], R7 ;  /* 0x00000007060075a7 */ /* 0x0044e4000800017f */
[----:B---3--:R-:W-:Y:S05]  /*3c0d0*/  @!P0 NANOSLEEP.SYNCS 0x989680 ;  /* 0x009896800000895d */ /* 0x008fea0003900000 */
[----:B------:R-:W3:Y:S02]  /*3c0e0*/  @!P0 SYNCS.PHASECHK.TRANS64 P0, [R6+URZ], R7 ;  /* 0x00000007060085a7 */ /* 0x000ee4000800007f */
[----:B---3--:R-:W-:Y:S05]  /*3c0f0*/  @!P0 BRA `(.L_x_3785) ;  /* 0xfffffffc00f08947 */ /* 0x008fea000383ffff */
[----:B------:R-:W-:Y:S05]  /*3c100*/  BRA `(.L_x_3784) ;  /* 0xfffffe4800a07947 */ /* 0x000fea000383ffff */
.L_x_3803:
[----:B------:R-:W-:Y:S02]  /*3c110*/  IMAD.MOV.U32 R13, RZ, RZ, R19 ;  /* 0x000000ffff0d7224 */ /* 0x000fe400078e0013 */
[----:B------:R-:W-:Y:S02]  /*3c120*/  IMAD.MOV.U32 R12, RZ, RZ, RZ ;  /* 0x000000ffff0c7224 */ /* 0x000fe400078e00ff */
[----:B------:R-:W-:Y:S02]  /*3c130*/  IMAD.MOV.U32 R11, RZ, RZ, 0x181f ;  /* 0x0000181fff0b7424 */ /* 0x000fe400078e00ff */
[----:B------:R-:W-:-:S07]  /*3c140*/  IMAD.MOV.U32 R15, RZ, RZ, -0x1 ;  /* 0xffffffffff0f7424 */ /* 0x000fce00078e00ff */
[----:B-----5:R-:W-:Y:S05]  /*3c150*/  WARPSYNC.COLLECTIVE R15, `(.L_x_4051) ;  /* 0x000000000f087348 */ /* 0x020fea0003c00000 */
[----:B------:R0:W1:Y:S02]  /*3c160*/  SHFL.IDX P6, R14, R13, R12, R11 ;  /* 0x0000000c0d0e7389 */ /* 0x00006400000c000b */
[----:B01---5:R-:W-:Y:S01]  /*3c170*/  ENDCOLLECTIVE ;  /* 0x000000000000791b */ /* 0x023fe20003800000 */
.L_x_4051:
[----:B------:R-:W-:Y:S02]  /*3c180*/  IMAD.MOV.U32 R13, RZ, RZ, R18 ;  /* 0x000000ffff0d7224 */ /* 0x000fe400078e0012 */
[----:B------:R-:W-:-:S07]  /*3c190*/  IMAD.MOV.U32 R3, RZ, RZ, R14 ;  /* 0x000000ffff037224 */ /* 0x000fce00078e000e */
[----:B------:R-:W-:Y:S05]  /*3c1a0*/  WARPSYNC.COLLECTIVE R15, `(.L_x_4052) ;  /* 0x000000000f087348 */ /* 0x000fea0003c00000 */
[----:B------:R0:W1:Y:S02]  /*3c1b0*/  SHFL.IDX P6, R14, R13, R12, R11 ;  /* 0x0000000c0d0e7389 */ /* 0x00006400000c000b */
[----:B01----:R-:W-:Y:S01]  /*3c1c0*/  ENDCOLLECTIVE ;  /* 0x000000000000791b */ /* 0x003fe20003800000 */
.L_x_4052:
[----:B------:R-:W-:Y:S05]  /*3c1d0*/  BRA `(.L_x_4053) ;  /* 0xffffff2400287947 */ /* 0x000fea000383ffff */
.L_x_3806:
[----:B------:R-:W-:Y:S01]  /*3c1e0*/  BSSY B1, `(.L_x_4054) ;  /* 0x0000008000017945 */ /* 0x000fe20003800000 */
[----:B---3--:R-:W-:Y:S02]  /*3c1f0*/  IMAD.MOV.U32 R13, RZ, RZ, R19 ;  /* 0x000000ffff0d7224 */ /* 0x008fe400078e0013 */
[----:B------:R-:W-:Y:S02]  /*3c200*/  IMAD.MOV.U32 R12, RZ, RZ, 0x1 ;  /* 0x00000001ff0c7424 */ /* 0x000fe400078e00ff */
[----:B------:R-:W-:Y:S02]  /*3c210*/  IMAD.MOV.U32 R11, RZ, RZ, 0x181f ;  /* 0x0000181fff0b7424 */ /* 0x000fe400078e00ff */
[----:B------:R-:W-:-:S07]  /*3c220*/  IMAD.MOV.U32 R15, RZ, RZ, -0x1 ;  /* 0xffffffffff0f7424 */ /* 0x000fce00078e00ff */
[----:B012--5:R-:W-:Y:S05]  /*3c230*/  WARPSYNC.COLLECTIVE R15, `(.L_x_4055) ;  /* 0x000000000f087348 */ /* 0x027fea0003c00000 */
[----:B--2---:R2:W3:Y:S02]  /*3c240*/  SHFL.IDX P6, R14, R13, R12, R11 ;  /* 0x0000000c0d0e7389 */ /* 0x0044e400000c000b */
[----:B0123-5:R-:W-:Y:S01]  /*3c250*/  ENDCOLLECTIVE ;  /* 0x000000000000791b */ /* 0x02ffe20003800000 */
.L_x_4055:
[----:B------:R-:W-:Y:S05]  /*3c260*/  BSYNC B1 ;  /* 0x0000000000017941 */ /* 0x000fea0003800000 */
.L_x_4054:
        /* <DEDUP_REMOVED lines=8> */
.L_x_4056:
[----:B------:R-:W-:Y:S05]  /*3c2f0*/  BRA `(.L_x_4057) ;  /* 0xffffff2400487947 */ /* 0x000fea000383ffff */
.L_x_3809:
[----:B------:R-:W-:Y:S01]  /*3c300*/  BSSY B1, `(.L_x_4058) ;  /* 0x0000008000017945 */ /* 0x000fe20003800000 */
[----:B------:R-:W-:Y:S02]  /*3c310*/  IMAD.MOV.U32 R13, RZ, RZ, R19 ;  /* 0x000000ffff0d7224 */ /* 0x000fe400078e0013 */
[----:B------:R-:W-:Y:S02]  /*3c320*/  IMAD.MOV.U32 R12, RZ, RZ, 0x2 ;  /* 0x00000002ff0c7424 */ /* 0x000fe400078e00ff */
[----:B---3--:R-:W-:Y:S02]  /*3c330*/  IMAD.MOV.U32 R11, RZ, RZ, 0x181f ;  /* 0x0000181fff0b7424 */ /* 0x008fe400078e00ff */
[----:B------:R-:W-:-:S07]  /*3c340*/  IMAD.MOV.U32 R15, RZ, RZ, -0x1 ;  /* 0xffffffffff0f7424 */ /* 0x000fce00078e00ff */
[----:B012-4-:R-:W-:Y:S05]  /*3c350*/  WARPSYNC.COLLECTIVE R15, `(.L_x_4059) ;  /* 0x000000000f087348 */ /* 0x017fea0003c00000 */
[----:B--2---:R2:W3:Y:S02]  /*3c360*/  SHFL.IDX P6, R14, R13, R12, R11 ;  /* 0x0000000c0d0e7389 */ /* 0x0044e400000c000b */
[----:B01234-:R-:W-:Y:S01]  /*3c370*/  ENDCOLLECTIVE ;  /* 0x000000000000791b */ /* 0x01ffe20003800000 */
.L_x_4059:
[----:B------:R-:W-:Y:S05]  /*3c380*/  BSYNC B1 ;  /* 0x0000000000017941 */ /* 0x000fea0003800000 */
.L_x_4058:
        /* <DEDUP_REMOVED lines=8> */
.L_x_4060:
[----:B------:R-:W-:Y:S05]  /*3c410*/  BRA `(.L_x_4061) ;  /* 0xffffff2400687947 */ /* 0x000fea000383ffff */
.L_x_3812:
        /* <DEDUP_REMOVED lines=8> */
.L_x_4063:
[----:B------:R-:W-:Y:S05]  /*3c4a0*/  BSYNC B1 ;  /* 0x0000000000017941 */ /* 0x000fea0003800000 */
.L_x_4062:
        /* <DEDUP_REMOVED lines=8> */
.L_x_4064:
[----:B------:R-:W-:Y:S05]  /*3c530*/  BRA `(.L_x_4065) ;  /* 0xffffff2400887947 */ /* 0x000fea000383ffff */
.L_x_3814:
[----:B------:R-:W-:Y:S02]  /*3c540*/  IMAD.MOV.U32 R13, RZ, RZ, R4 ;  /* 0x000000ffff0d7224 */ /* 0x000fe400078e0004 */
[----:B------:R-:W-:Y:S02]  /*3c550*/  IMAD.MOV.U32 R12, RZ, RZ, RZ ;  /* 0x000000ffff0c7224 */ /* 0x000fe400078e00ff */
[----:B------:R-:W-:Y:S02]  /*3c560*/  IMAD.MOV.U32 R11, RZ, RZ, 0x1c1f ;  /* 0x00001c1fff0b7424 */ /* 0x000fe400078e00ff */
[----:B------:R-:W-:-:S07]  /*3c570*/  IMAD.MOV.U32 R15, RZ, RZ, -0x1 ;  /* 0xffffffffff0f7424 */ /* 0x000fce00078e00ff */
[----:B------:R-:W-:Y:S05]  /*3c580*/  WARPSYNC.COLLECTIVE R15, `(.L_x_4066) ;  /* 0x000000000f087348 */ /* 0x000fea0003c00000 */
[----:B------:R0:W1:Y:S02]  /*3c590*/  SHFL.IDX P6, R14, R13, R12, R11 ;  /* 0x0000000c0d0e7389 */ /* 0x00006400000c000b */
[----:B01----:R-:W-:Y:S01]  /*3c5a0*/  ENDCOLLECTIVE ;  /* 0x000000000000791b */ /* 0x003fe20003800000 */
.L_x_4066:
[----:B------:R-:W-:Y:S02]  /*3c5b0*/  IMAD.MOV.U32 R13, RZ, RZ, R3 ;  /* 0x000000ffff0d7224 */ /* 0x000fe400078e0003 */
[----:B------:R-:W-:-:S07]  /*3c5c0*/  IMAD.MOV.U32 R5, RZ, RZ, R14 ;  /* 0x000000ffff057224 */ /* 0x000fce00078e000e */
[----:B------:R-:W-:Y:S05]  /*3c5d0*/  WARPSYNC.COLLECTIVE R15, `(.L_x_4067) ;  /* 0x000000000f087348 */ /* 0x000fea0003c00000 */
[----:B------:R0:W1:Y:S02]  /*3c5e0*/  SHFL.IDX P6, R14, R13, R12, R11 ;  /* 0x0000000c0d0e7389 */ /* 0x00006400000c000b */
[----:B01----:R-:W-:Y:S01]  /*3c5f0*/  ENDCOLLECTIVE ;  /* 0x000000000000791b */ /* 0x003fe20003800000 */
.L_x_4067:
[----:B------:R-:W-:Y:S05]  /*3c600*/  BRA `(.L_x_4068) ;  /* 0xffffff2800647947 */ /* 0x000fea000383ffff */
.L_x_3817:
[----:B------:R-:W-:Y:S01]  /*3c610*/  BSSY B1, `(.L_x_4069) ;  /* 0x0000008000017945 */ /* 0x000fe20003800000 */
[----:B------:R-:W-:Y:S02]  /*3c620*/  IMAD.MOV.U32 R13, RZ, RZ, R4 ;  /* 0x000000ffff0d7224 */ /* 0x000fe400078e0004 */
[----:B------:R-:W-:Y:S02]  /*3c630*/  IMAD.MOV.U32 R12, RZ, RZ, 0x1 ;  /* 0x00000001ff0c7424 */ /* 0x000fe400078e00ff */
[----:B---3--:R-:W-:Y:S02]  /*3c640*/  IMAD.MOV.U32 R11, RZ, RZ, 0x1c1f ;  /* 0x00001c1fff0b7424 */ /* 0x008fe400078e00ff */
[----:B------:R-:W-:-:S07]  /*3c650*/  IMAD.MOV.U32 R15, RZ, RZ, -0x1 ;  /* 0xffffffffff0f7424 */ /* 0x000fce00078e00ff */
[----:B012---:R-:W-:Y:S05]  /*3c660*/  WARPSYNC.COLLECTIVE R15, `(.L_x_4070) ;  /* 0x000000000f087348 */ /* 0x007fea0003c00000 */
[----:B--2---:R2:W3:Y:S02]  /*3c670*/  SHFL.IDX P6, R14, R13, R12, R11 ;  /* 0x0000000c0d0e7389 */ /* 0x0044e400000c000b */
[----:B0123--:R-:W-:Y:S01]  /*3c680*/  ENDCOLLECTIVE ;  /* 0x000000000000791b */ /* 0x00ffe20003800000 */
.L_x_4070:
[----:B------:R-:W-:Y:S05]  /*3c690*/  BSYNC B1 ;  /* 0x0000000000017941 */ /* 0x000fea0003800000 */
.L_x_4069:
        /* <DEDUP_REMOVED lines=8> */
.L_x_4071:
[----:B------:R-:W-:Y:S05]  /*3c720*/  BRA `(.L_x_4072) ;  /* 0xffffff3400507947 */ /* 0x000fea000383ffff */
.L_x_3823:
[----:B------:R-:W-:Y:S02]  /*3c730*/  IMAD.MOV.U32 R13, RZ, RZ, R4 ;  /* 0x000000ffff0d7224 */ /* 0x000fe400078e0004 */
[----:B------:R-:W-:Y:S02]  /*3c740*/  IMAD.MOV.U32 R12, RZ, RZ, RZ ;  /* 0x000000ffff0c7224 */ /* 0x000fe400078e00ff */
[----:B------:R-:W-:Y:S02]  /*3c750*/  IMAD.MOV.U32 R11, RZ, RZ, 0x181f ;  /* 0x0000181fff0b7424 */ /* 0x000fe400078e00ff */
[----:B------:R-:W-:-:S07]  /*3c760*/  IMAD.MOV.U32 R15, RZ, RZ, -0x1 ;  /* 0xffffffffff0f7424 */ /* 0x000fce00078e00ff */
[----:B01----:R-:W-:Y:S05]  /*3c770*/  WARPSYNC.COLLECTIVE R15, `(.L_x_4073) ;  /* 0x000000000f087348 */ /* 0x003fea0003c00000 */
[----:B------:R2:W3:Y:S02]  /*3c780*/  SHFL.IDX P6, R14, R13, R12, R11 ;  /* 0x0000000c0d0e7389 */ /* 0x0004e400000c000b */
[----:B0123--:R-:W-:Y:S01]  /*3c790*/  ENDCOLLECTIVE ;  /* 0x000000000000791b */ /* 0x00ffe20003800000 */
.L_x_4073:
[----:B------:R-:W-:Y:S02]  /*3c7a0*/  IMAD.MOV.U32 R13, RZ, RZ, R3 ;  /* 0x000000ffff0d7224 */ /* 0x000fe400078e0003 */
[----:B------:R-:W-:-:S07]  /*3c7b0*/  IMAD.MOV.U32 R0, RZ, RZ, R14 ;  /* 0x000000ffff007224 */ /* 0x000fce00078e000e */
[----:B------:R-:W-:Y:S05]  /*3c7c0*/  WARPSYNC.COLLECTIVE R15, `(.L_x_4074) ;  /* 0x000000000f087348 */ /* 0x000fea0003c00000 */
[----:B------:R0:W1:Y:S02]  /*3c7d0*/  SHFL.IDX P6, R14, R13, R12, R11 ;  /* 0x0000000c0d0e7389 */ /* 0x00006400000c000b */
[----:B01----:R-:W-:Y:S01]  /*3c7e0*/  ENDCOLLECTIVE ;  /* 0x000000000000791b */ /* 0x003fe20003800000 */
.L_x_4074:
[----:B------:R-:W-:Y:S05]  /*3c7f0*/  BRA `(.L_x_4075) ;  /* 0xffffff4800787947 */ /* 0x000fea000383ffff */
.L_x_3826:
[----:B------:R-:W-:Y:S01]  /*3c800*/  BSSY B1, `(.L_x_4076) ;  /* 0x0000008000017945 */ /* 0x000fe20003800000 */
[----:B---3--:R-:W-:Y:S02]  /*3c810*/  IMAD.MOV.U32 R13, RZ, RZ, R4 ;  /* 0x000000ffff0d7224 */ /* 0x008fe400078e0004 */
[----:B------:R-:W-:Y:S02]  /*3c820*/  IMAD.MOV.U32 R12, RZ, RZ, 0x1 ;  /* 0x00000001ff0c7424 */ /* 0x000fe400078e00ff */
[----:B------:R-:W-:Y:S02]  /*3c830*/  IMAD.MOV.U32 R11, RZ, RZ, 0x181f ;  /* 0x0000181fff0b7424 */ /* 0x000fe400078e00ff */
[----:B------:R-:W-:-:S07]  /*3c840*/  IMAD.MOV.U32 R15, RZ, RZ, -0x1 ;  /* 0xffffffffff0f7424 */ /* 0x000fce00078e00ff */
[----:B012-4-:R-:W-:Y:S05]  /*3c850*/  WARPSYNC.COLLECTIVE R15, `(.L_x_4077) ;  /* 0x000000000f087348 */ /* 0x017fea0003c00000 */
[----:B----4-:R3:W4:Y:S02]  /*3c860*/  SHFL.IDX P6, R14, R13, R12, R11 ;  /* 0x0000000c0d0e7389 */ /* 0x01072400000c000b */
[----:B01234-:R-:W-:Y:S01]  /*3c870*/  ENDCOLLECTIVE ;  /* 0x000000000000791b */ /* 0x01ffe20003800000 */
.L_x_4077:
[----:B------:R-:W-:Y:S05]  /*3c880*/  BSYNC B1 ;  /* 0x0000000000017941 */ /* 0x000fea0003800000 */
.L_x_4076:
        /* <DEDUP_REMOVED lines=8> */
.L_x_4078:
[----:B------:R-:W-:Y:S05]  /*3c910*/  BRA `(.L_x_4079) ;  /* 0xffffff48009c7947 */ /* 0x000fea000383ffff */
.L_x_3829:
        /* <DEDUP_REMOVED lines=8> */
.L_x_4081:
[----:B------:R-:W-:Y:S05]  /*3c9a0*/  BSYNC B1 ;  /* 0x0000000000017941 */ /* 0x000fea0003800000 */
.L_x_4080:
        /* <DEDUP_REMOVED lines=8> */
.L_x_4082:
[----:B------:R-:W-:Y:S05]  /*3ca30*/  BRA `(.L_x_4083) ;  /* 0xffffff4800bc7947 */ /* 0x000fea000383ffff */
.L_x_3832:
        /* <DEDUP_REMOVED lines=8> */
.L_x_4085:
[----:B------:R-:W-:Y:S05]  /*3cac0*/  BSYNC B1 ;  /* 0x0000000000017941 */ /* 0x000fea0003800000 */
.L_x_4084:
        /* <DEDUP_REMOVED lines=8> */
.L_x_4086:
[----:B------:R-:W-:Y:S05]  /*3cb50*/  BRA `(.L_x_4087) ;  /* 0xffffff4800dc7947 */ /* 0x000fea000383ffff */
.L_x_3859:
        /* <DEDUP_REMOVED lines=11> */
.L_x_4089:
[----:B------:R-:W-:Y:S05]  /*3cc10*/  BSYNC B1 ;  /* 0x0000000000017941 */ /* 0x000fea0003800000 */
.L_x_4088:
[----:B------:R-:W-:Y:S05]  /*3cc20*/  BRA `(.L_x_4090) ;  /* 0xffffff6c00107947 */ /* 0x000fea000383ffff */
.L_x_3861:
[----:B------:R-:W-:Y:S01]  /*3cc30*/  BSSY B1, `(.L_x_4091) ;  /* 0x0000006000017945 */ /* 0x000fe20003800000 */
[----:B0-----:R-:W-:-:S07]  /*3cc40*/  IMAD.MOV.U32 R15, RZ, RZ, -0x1 ;  /* 0xffffffffff0f7424 */ /* 0x001fce00078e00ff */
[----:B-1----:R-:W-:Y:S05]  /*3cc50*/  WARPSYNC.COLLECTIVE R15, `(.L_x_4092) ;  /* 0x000000000f0c7348 */ /* 0x002fea0003c00000 */
[----:B------:R-:W-:Y:S02]  /*3cc60*/  ELECT P6, UR62, PT ;  /* 0x00000000003e782f */ /* 0x000fe400038c0000 */
[----:B------:R-:W-:Y:S01]  /*3cc70*/  MOV R14, UR62 ;  /* 0x0000003e000e7c02 */ /* 0x000fe20008000f00 */
[----:B-1----:R-:W-:Y:S10]  /*3cc80*/  ENDCOLLECTIVE ;  /* 0x000000000000791b */ /* 0x002ff40003800000 */
.L_x_4092:
[----:B------:R-:W-:Y:S05]  /*3cc90*/  BSYNC B1 ;  /* 0x0000000000017941 */ /* 0x000fea0003800000 */
.L_x_4091:
[----:B------:R-:W-:Y:S05]  /*3cca0*/  BRA `(.L_x_3860) ;  /* 0xffffff6c00087947 */ /* 0x000fea000383ffff */
.L_x_3863:
[----:B-1----:R1:W2:Y:S02]  /*3ccb0*/  SYNCS.PHASECHK.TRANS64.TRYWAIT P0, [R18+URZ+0x32420], R5 ;  /* 0x03242005120075a7 */ /* 0x0022a4000800017f */
[----:B--2---:R-:W-:Y:S05]  /*3ccc0*/  @!P0 NANOSLEEP.SYNCS 0x989680 ;  /* 0x009896800000895d */ /* 0x004fea0003900000 */
[----:B------:R-:W2:Y:S02]  /*3ccd0*/  @!P0 SYNCS.PHASECHK.TRANS64 P0, [R18+URZ+0x32420], R5 ;  /* 0x03242005120085a7 */ /* 0x000ea4000800007f */
[----:B--2---:R-:W-:Y:S05]  /*3cce0*/  @!P0 BRA `(.L_x_3863) ;  /* 0xfffffffc00f08947 */ /* 0x004fea000383ffff */
[----:B------:R-:W-:Y:S05]  /*3ccf0*/  BRA `(.L_x_4093) ;  /* 0xffffff6c00187947 */ /* 0x000fea000383ffff */
.L_x_3867:
[----:B-1----:R1:W2:Y:S02]  /*3cd00*/  SYNCS.PHASECHK.TRANS64.TRYWAIT P0, [R5+URZ+0x324a0], R10 ;  /* 0x0324a00a050075a7 */ /* 0x0022a4000800017f */
[----:B--2---:R-:W-:Y:S05]  /*3cd10*/  @!P0 NANOSLEEP.SYNCS 0x989680 ;  /* 0x009896800000895d */ /* 0x004fea0003900000 */
[----:B------:R-:W2:Y:S02]  /*3cd20*/  @!P0 SYNCS.PHASECHK.TRANS64 P0, [R5+URZ+0x324a0], R10 ;  /* 0x0324a00a050085a7 */ /* 0x000ea4000800007f */
[----:B--2---:R-:W-:Y:S05]  /*3cd30*/  @!P0 BRA `(.L_x_3867) ;  /* 0xfffffffc00f08947 */ /* 0x004fea000383ffff */
[----:B------:R-:W-:Y:S05]  /*3cd40*/  BRA `(.L_x_4094) ;  /* 0xffffff6c00387947 */ /* 0x000fea000383ffff */
.L_x_3872:
[----:B--2---:R2:W3:Y:S02]  /*3cd50*/  SYNCS.PHASECHK.TRANS64.TRYWAIT P0, [R5+URZ+0x324c0], R10 ;  /* 0x0324c00a050075a7 */ /* 0x0044e4000800017f */
[----:B---3--:R-:W-:Y:S05]  /*3cd60*/  @!P0 NANOSLEEP.SYNCS 0x989680 ;  /* 0x009896800000895d */ /* 0x008fea0003900000 */
[----:B------:R-:W3:Y:S02]  /*3cd70*/  @!P0 SYNCS.PHASECHK.TRANS64 P0, [R5+URZ+0x324c0], R10 ;  /* 0x0324c00a050085a7 */ /* 0x000ee4000800007f */
[----:B---3--:R-:W-:Y:S05]  /*3cd80*/  @!P0 BRA `(.L_x_3872) ;  /* 0xfffffffc00f08947 */ /* 0x008fea000383ffff */
[----:B------:R-:W-:Y:S05]  /*3cd90*/  BRA `(.L_x_4095) ;  /* 0xffffff6c00b87947 */ /* 0x000fea000383ffff */
.L_x_3882:
[----:B-1----:R1:W2:Y:S02]  /*3cda0*/  SYNCS.PHASECHK.TRANS64.TRYWAIT P1, [R6+URZ+0x324a0], R7 ;  /* 0x0324a007060075a7 */ /* 0x0022a4000802017f */
[----:B--2---:R-:W-:Y:S05]  /*3cdb0*/  @!P1 NANOSLEEP.SYNCS 0x989680 ;  /* 0x009896800000995d */ /* 0x004fea0003900000 */
[----:B------:R-:W2:Y:S02]  /*3cdc0*/  @!P1 SYNCS.PHASECHK.TRANS64 P1, [R6+URZ+0x324a0], R7 ;  /* 0x0324a007060095a7 */ /* 0x000ea4000802007f */
[----:B--2---:R-:W-:Y:S05]  /*3cdd0*/  @!P1 BRA `(.L_x_3882) ;  /* 0xfffffffc00f09947 */ /* 0x004fea000383ffff */
[----:B------:R-:W-:Y:S05]  /*3cde0*/  BRA `(.L_x_4096) ;  /* 0xffffff7400487947 */ /* 0x000fea000383ffff */
.L_x_3887:
[----:B--2---:R2:W3:Y:S02]  /*3cdf0*/  SYNCS.PHASECHK.TRANS64.TRYWAIT P1, [R6+URZ+0x324c0], R7 ;  /* 0x0324c007060075a7 */ /* 0x0044e4000802017f */
[----:B---3--:R-:W-:Y:S05]  /*3ce00*/  @!P1 NANOSLEEP.SYNCS 0x989680 ;  /* 0x009896800000995d */ /* 0x008fea0003900000 */
[----:B------:R-:W3:Y:S02]  /*3ce10*/  @!P1 SYNCS.PHASECHK.TRANS64 P1, [R6+URZ+0x324c0], R7 ;  /* 0x0324c007060095a7 */ /* 0x000ee4000802007f */
[----:B---3--:R-:W-:Y:S05]  /*3ce20*/  @!P1 BRA `(.L_x_3887) ;  /* 0xfffffffc00f09947 */ /* 0x008fea000383ffff */
[----:B------:R-:W-:Y:S05]  /*3ce30*/  BRA `(.L_x_4097) ;  /* 0xffffff7400c47947 */ /* 0x000fea000383ffff */
.L_x_3913:
[----:B--2---:R-:W2:Y:S01]  /*3ce40*/  S2R R4, SR_TID.X ;  /* 0x0000000000047919 */ /* 0x004ea20000002100 */
[----:B------:R-:W-:Y:S01]  /*3ce50*/  BSSY B0, `(.L_x_4098) ;  /* 0x000000a000007945 */ /* 0x000fe20003800000 */
[----:B------:R-:W-:Y:S02]  /*3ce60*/  IMAD.MOV.U32 R12, RZ, RZ, RZ ;  /* 0x000000ffff0c7224 */ /* 0x000fe400078e00ff */
[----:B------:R-:W-:Y:S02]  /*3ce70*/  IMAD.MOV.U32 R11, RZ, RZ, 0x1f ;  /* 0x0000001fff0b7424 */ /* 0x000fe400078e00ff */
[----:B0-----:R-:W-:Y:S01]  /*3ce80*/  IMAD.MOV.U32 R15, RZ, RZ, -0x1 ;  /* 0xffffffffff0f7424 */ /* 0x001fe200078e00ff */
[----:B--2---:R-:W-:-:S04]  /*3ce90*/  SHF.R.U32.HI R4, RZ, 0x5, R4 ;  /* 0x00000005ff047819 */ /* 0x004fc80000011604 */
[----:B------:R-:W-:-:S05]  /*3cea0*/  LOP3.LUT R4, R4, 0x3, RZ, 0xc0, !PT ;  /* 0x0000000304047812 */ /* 0x000fca00078ec0ff */
[----:B------:R-:W-:-:S07]  /*3ceb0*/  IMAD.MOV.U32 R13, RZ, RZ, R4 ;  /* 0x000000ffff0d7224 */ /* 0x000fce00078e0004 */
[----:B-1----:R-:W-:Y:S05]  /*3cec0*/  WARPSYNC.COLLECTIVE R15, `(.L_x_4099) ;  /* 0x000000000f087348 */ /* 0x002fea0003c00000 */
[----:B------:R0:W2:Y:S02]  /*3ced0*/  SHFL.IDX P6, R14, R13, R12, R11 ;  /* 0x0000000c0d0e7389 */ /* 0x0000a400000c000b */
[----:B012---:R-:W-:Y:S01]  /*3cee0*/  ENDCOLLECTIVE ;  /* 0x000000000000791b */ /* 0x007fe20003800000 */
.L_x_4099:
[----:B------:R-:W-:Y:S05]  /*3cef0*/  BSYNC B0 ;  /* 0x0000000000007941 */ /* 0x000fea0003800000 */
.L_x_4098:
[----:B------:R-:W-:Y:S05]  /*3cf00*/  BRA `(.L_x_4100) ;  /* 0xffffff8800587947 */ /* 0x000fea000383ffff */
.L_x_3915:
[----:B------:R-:W-:Y:S01]  /*3cf10*/  BSSY B0, `(.L_x_4101) ;  /* 0x0000006000007945 */ /* 0x000fe20003800000 */
[----:B0-----:R-:W-:-:S07]  /*3cf20*/  IMAD.MOV.U32 R15, RZ, RZ, -0x1 ;  /* 0xffffffffff0f7424 */ /* 0x001fce00078e00ff */
[----:B-1-3--:R-:W-:Y:S05]  /*3cf30*/  WARPSYNC.COLLECTIVE R15, `(.L_x_4102) ;  /* 0x000000000f0c7348 */ /* 0x00afea0003c00000 */
[----:B------:R-:W-:Y:S02]  /*3cf40*/  ELECT P6, UR62, PT ;  /* 0x00000000003e782f */ /* 0x000fe400038c0000 */
[----:B------:R-:W-:Y:S01]  /*3cf50*/  MOV R14, UR62 ;  /* 0x0000003e000e7c02 */ /* 0x000fe20008000f00 */
[----:B-1-3--:R-:W-:Y:S10]  /*3cf60*/  ENDCOLLECTIVE ;  /* 0x000000000000791b */ /* 0x00aff40003800000 */
.L_x_4102:
[----:B------:R-:W-:Y:S05]  /*3cf70*/  BSYNC B0 ;  /* 0x0000000000007941 */ /* 0x000fea0003800000 */
.L_x_4101:
[----:B------:R-:W-:Y:S05]  /*3cf80*/  BRA `(.L_x_4103) ;  /* 0xffffff8800647947 */ /* 0x000fea000383ffff */
.L_x_3917:
[----:B--2---:R2:W3:Y:S02]  /*3cf90*/  SYNCS.PHASECHK.TRANS64.TRYWAIT P0, [R0+URZ+0x32440], R2 ;  /* 0x03244002000075a7 */ /* 0x0044e4000800017f */
[----:B---3--:R-:W-:Y:S05]  /*3cfa0*/  @!P0 NANOSLEEP.SYNCS 0x989680 ;  /* 0x009896800000895d */ /* 0x008fea0003900000 */
[----:B------:R-:W3:Y:S02]  /*3cfb0*/  @!P0 SYNCS.PHASECHK.TRANS64 P0, [R0+URZ+0x32440], R2 ;  /* 0x03244002000085a7 */ /* 0x000ee4000800007f */
[----:B---3--:R-:W-:Y:S05]  /*3cfc0*/  @!P0 BRA `(.L_x_3917) ;  /* 0xfffffffc00f08947 */ /* 0x008fea000383ffff */
[----:B------:R-:W-:Y:S05]  /*3cfd0*/  BRA `(.L_x_4104) ;  /* 0xffffff8800c47947 */ /* 0x000fea000383ffff */
.L_x_3921:
        /* <DEDUP_REMOVED lines=10> */
.L_x_4105:
[----:B------:R0:W-:Y:S01]  /*3d080*/  STL [R1+0x488], R10 ;  /* 0x0004880a01007387 */ /* 0x0001e20000100800 */
[----:B------:R-:W-:Y:S02]  /*3d090*/  IMAD.MOV.U32 R13, RZ, RZ, R3 ;  /* 0x000000ffff0d7224 */ /* 0x000fe400078e0003 */
[----:B------:R-:W-:-:S07]  /*3d0a0*/  IMAD.MOV.U32 R4, RZ, RZ, R14 ;  /* 0x000000ffff047224 */ /* 0x000fce00078e000e */
[----:B0-----:R-:W-:Y:S05]  /*3d0b0*/  WARPSYNC.COLLECTIVE R15, `(.L_x_4106) ;  /* 0x000000000f087348 */ /* 0x001fea0003c00000 */
[----:B------:R1:W2:Y:S02]  /*3d0c0*/  SHFL.IDX P6, R14, R13, R12, R11 ;  /* 0x0000000c0d0e7389 */ /* 0x0002a400000c000b */
[----:B012---:R-:W-:Y:S01]  /*3d0d0*/  ENDCOLLECTIVE ;  /* 0x000000000000791b */ /* 0x007fe20003800000 */
.L_x_4106:
[----:B------:R-:W-:Y:S02]  /*3d0e0*/  IMAD.MOV.U32 R13, RZ, RZ, R2 ;  /* 0x000000ffff0d7224 */ /* 0x000fe400078e0002 */
[----:B------:R-:W-:Y:S02]  /*3d0f0*/  IMAD.MOV.U32 R12, RZ, RZ, 0x1 ;  /* 0x00000001ff0c7424 */ /* 0x000fe400078e00ff */
[----:B------:R-:W-:-:S07]  /*3d100*/  IMAD.MOV.U32 R5, RZ, RZ, R14 ;  /* 0x000000ffff057224 */ /* 0x000fce00078e000e */
[----:B------:R-:W-:Y:S05]  /*3d110*/  WARPSYNC.COLLECTIVE R15, `(.L_x_4107) ;  /* 0x000000000f087348 */ /* 0x000fea0003c00000 */
[----:B------:R0:W1:Y:S02]  /*3d120*/  SHFL.IDX P6, R14, R13, R12, R11 ;  /* 0x0000000c0d0e7389 */ /* 0x00006400000c000b */
[----:B01----:R-:W-:Y:S01]  /*3d130*/  ENDCOLLECTIVE ;  /* 0x000000000000791b */ /* 0x003fe20003800000 */
.L_x_4107:
[----:B------:R-:W-:Y:S02]  /*3d140*/  IMAD.MOV.U32 R13, RZ, RZ, R3 ;  /* 0x000000ffff0d7224 */ /* 0x000fe400078e0003 */
[----:B------:R-:W-:Y:S02]  /*3d150*/  IMAD R0, R0, R7, RZ ;  /* 0x0000000700007224 */ /* 0x000fe400078e02ff */
[----:B------:R-:W-:-:S07]  /*3d160*/  IMAD.MOV.U32 R7, RZ, RZ, R14 ;  /* 0x000000ffff077224 */ /* 0x000fce00078e000e */
[----:B------:R-:W-:Y:S05]  /*3d170*/  WARPSYNC.COLLECTIVE R15, `(.L_x_4108) ;  /* 0x000000000f087348 */ /* 0x000fea0003c00000 */
[----:B------:R0:W1:Y:S02]  /*3d180*/  SHFL.IDX P6, R14, R13, R12, R11 ;  /* 0x0000000c0d0e7389 */ /* 0x00006400000c000b */
[----:B01----:R-:W-:Y:S01]  /*3d190*/  ENDCOLLECTIVE ;  /* 0x000000000000791b */ /* 0x003fe20003800000 */
.L_x_4108:
        /* <DEDUP_REMOVED lines=10> */
.L_x_4109:
        /* <DEDUP_REMOVED lines=15> */
.L_x_4110:
        /* <DEDUP_REMOVED lines=19> */
.L_x_4111:
        /* <DEDUP_REMOVED lines=10> */
.L_x_4112:
        /* <DEDUP_REMOVED lines=13> */
.L_x_4113:
        /* <DEDUP_REMOVED lines=10> */
.L_x_4114:
        /* <DEDUP_REMOVED lines=13> */
.L_x_4115:
        /* <DEDUP_REMOVED lines=10> */
.L_x_4116:
        /* <DEDUP_REMOVED lines=13> */
.L_x_4117:
        /* <DEDUP_REMOVED lines=10> */
.L_x_4118:
        /* <DEDUP_REMOVED lines=11> */
.L_x_4119:
        /* <DEDUP_REMOVED lines=14> */
.L_x_4120:
[----:B------:R-:W-:Y:S01]  /*3dae0*/  IMAD.MOV.U32 R3, RZ, RZ, R14 ;  /* 0x000000ffff037224 */ /* 0x000fe200078e000e */
[----:B------:R-:W-:Y:S06]  /*3daf0*/  BRA `(.L_x_4121) ;  /* 0xffffff8c004c7947 */ /* 0x000fec000383ffff */
.L_x_3925:
        /* <DEDUP_REMOVED lines=36> */
.L_x_4123:
[----:B------:R-:W-:Y:S05]  /*3dd40*/  BSYNC B0 ;  /* 0x0000000000007941 */ /* 0x000fea0003800000 */
.L_x_4122:
        /* <DEDUP_REMOVED lines=10> */
.L_x_4124:
        /* <DEDUP_REMOVED lines=16> */
.L_x_4125:
        /* <DEDUP_REMOVED lines=15> */
.L_x_4126:
        /* <DEDUP_REMOVED lines=9> */
.L_x_4127:
        /* <DEDUP_REMOVED lines=15> */
.L_x_4128:
        /* <DEDUP_REMOVED lines=9> */
.L_x_4129:
        /* <DEDUP_REMOVED lines=15> */
.L_x_4130:
        /* <DEDUP_REMOVED lines=9> */
.L_x_4131:
        /* <DEDUP_REMOVED lines=15> */
.L_x_4132:
        /* <DEDUP_REMOVED lines=9> */
.L_x_4133:
        /* <DEDUP_REMOVED lines=14> */
.L_x_4134:
        /* <DEDUP_REMOVED lines=19> */
.L_x_4135:
[----:B------:R-:W-:Y:S02]  /*3e700*/  IMAD.MOV.U32 R13, RZ, RZ, R2 ;  /* 0x000000ffff0d7224 */ /* 0x000fe400078e0002 */
[----:B------:R-:W-:-:S07]  /*3e710*/  IMAD.MOV.U32 R6, RZ, RZ, R14 ;  /* 0x000000ffff067224 */ /* 0x000fce00078e000e */
[----:B------:R-:W-:Y:S05]  /*3e720*/  WARPSYNC.COLLECTIVE R15, `(.L_x_4136) ;  /* 0x000000000f087348 */ /* 0x000fea0003c00000 */
[----:B------:R0:W1:Y:S02]  /*3e730*/  SHFL.IDX P6, R14, R13, R12, R11 ;  /* 0x0000000c0d0e7389 */ /* 0x00006400000c000b */
[----:B01----:R-:W-:Y:S01]  /*3e740*/  ENDCOLLECTIVE ;  /* 0x000000000000791b */ /* 0x003fe20003800000 */
.L_x_4136:
[----:B------:R-:W-:Y:S02]  /*3e750*/  IMAD.MOV.U32 R13, RZ, RZ, R0 ;  /* 0x000000ffff0d7224 */ /* 0x000fe400078e0000 */
[----:B------:R-:W-:Y:S02]  /*3e760*/  IMAD.MOV.U32 R12, RZ, RZ, 0x7 ;  /* 0x00000007ff0c7424 */ /* 0x000fe400078e00ff */
[----:B------:R-:W-:-:S07]  /*3e770*/  IMAD.MOV.U32 R5, RZ, RZ, R14 ;  /* 0x000000ffff057224 */ /* 0x000fce00078e000e */
[----:B------:R-:W-:Y:S05]  /*3e780*/  WARPSYNC.COLLECTIVE R15, `(.L_x_4137) ;  /* 0x000000000f087348 */ /* 0x000fea0003c00000 */
[----:B------:R0:W1:Y:S02]  /*3e790*/  SHFL.IDX P6, R14, R13, R12, R11 ;  /* 0x0000000c0d0e7389 */ /* 0x00006400000c000b */
[----:B01----:R-:W-:Y:S01]  /*3e7a0*/  ENDCOLLECTIVE ;  /* 0x000000000000791b */ /* 0x003fe20003800000 */
.L_x_4137:
        /* <DEDUP_REMOVED lines=10> */
.L_x_4138:
        /* <DEDUP_REMOVED lines=9> */
.L_x_3930:
[----:B-1----:R1:W2:Y:S02]  /*3e8e0*/  SYNCS.PHASECHK.TRANS64.TRYWAIT P0, [R18+URZ+0x32420], R0 ;  /* 0x03242000120075a7 */ /* 0x0022a4000800017f */
[----:B--2---:R-:W-:Y:S05]  /*3e8f0*/  @!P0 NANOSLEEP.SYNCS 0x989680 ;  /* 0x009896800000895d */ /* 0x004fea0003900000 */
[----:B------:R-:W2:Y:S02]  /*3e900*/  @!P0 SYNCS.PHASECHK.TRANS64 P0, [R18+URZ+0x32420], R0 ;  /* 0x03242000120085a7 */ /* 0x000ea4000800007f */
[----:B--2---:R-:W-:Y:S05]  /*3e910*/  @!P0 BRA `(.L_x_3930) ;  /* 0xfffffffc00f08947 */ /* 0x004fea000383ffff */
[----:B------:R-:W-:Y:S05]  /*3e920*/  BRA `(.L_x_4140) ;  /* 0xffffff8c00687947 */ /* 0x000fea000383ffff */
.L_x_3934:
[----:B0-----:R0:W1:Y:S02]  /*3e930*/  SYNCS.PHASECHK.TRANS64.TRYWAIT P0, [R2+URZ+0x32460], R0 ;  /* 0x03246000020075a7 */ /* 0x001064000800017f */
[----:B-1----:R-:W-:Y:S05]  /*3e940*/  @!P0 NANOSLEEP.SYNCS 0x989680 ;  /* 0x009896800000895d */ /* 0x002fea0003900000 */
[----:B------:R-:W1:Y:S02]  /*3e950*/  @!P0 SYNCS.PHASECHK.TRANS64 P0, [R2+URZ+0x32460], R0 ;  /* 0x03246000020085a7 */ /* 0x000e64000800007f */
[----:B-1----:R-:W-:Y:S05]  /*3e960*/  @!P0 BRA `(.L_x_3934) ;  /* 0xfffffffc00f08947 */ /* 0x002fea000383ffff */
[----:B------:R-:W-:Y:S05]  /*3e970*/  BRA `(.L_x_4141) ;  /* 0xffffff8c008c7947 */ /* 0x000fea000383ffff */
.L_x_3949:
[----:B0-----:R0:W1:Y:S02]  /*3e980*/  SYNCS.PHASECHK.TRANS64.TRYWAIT P0, [R2+URZ+0x32440], R6 ;  /* 0x03244006020075a7 */ /* 0x001064000800017f */
[----:B-1----:R-:W-:Y:S05]  /*3e990*/  @!P0 NANOSLEEP.SYNCS 0x989680 ;  /* 0x009896800000895d */ /* 0x002fea0003900000 */
[----:B------:R-:W1:Y:S02]  /*3e9a0*/  @!P0 SYNCS.PHASECHK.TRANS64 P0, [R2+URZ+0x32440], R6 ;  /* 0x03244006020085a7 */ /* 0x000e64000800007f */
[----:B-1----:R-:W-:Y:S05]  /*3e9b0*/  @!P0 BRA `(.L_x_3949) ;  /* 0xfffffffc00f08947 */ /* 0x002fea000383ffff */
[----:B------:R-:W-:Y:S05]  /*3e9c0*/  BRA `(.L_x_4142) ;  /* 0xffffff9400c47947 */ /* 0x000fea000383ffff */
.L_x_3954:
[----:B-1----:R1:W2:Y:S02]  /*3e9d0*/  SYNCS.PHASECHK.TRANS64.TRYWAIT P0, [R2+URZ+0x32460], R6 ;  /* 0x03246006020075a7 */ /* 0x0022a4000800017f */
[----:B--2---:R-:W-:Y:S05]  /*3e9e0*/  @!P0 NANOSLEEP.SYNCS 0x989680 ;  /* 0x009896800000895d */ /* 0x004fea0003900000 */
[----:B------:R-:W2:Y:S02]  /*3e9f0*/  @!P0 SYNCS.PHASECHK.TRANS64 P0, [R2+URZ+0x32460], R6 ;  /* 0x03246006020085a7 */ /* 0x000ea4000800007f */
[----:B--2---:R-:W-:Y:S05]  /*3ea00*/  @!P0 BRA `(.L_x_3954) ;  /* 0xfffffffc00f08947 */ /* 0x004fea000383ffff */
[----:B------:R-:W-:Y:S05]  /*3ea10*/  BRA `(.L_x_4143) ;  /* 0xffffff9800407947 */ /* 0x000fea000383ffff */
.L_x_3965:
[----:B0-----:R0:W1:Y:S02]  /*3ea20*/  SYNCS.PHASECHK.TRANS64.TRYWAIT P0, [R3+URZ+0x32440], R2 ;  /* 0x03244002030075a7 */ /* 0x001064000800017f */
[----:B-1----:R-:W-:Y:S05]  /*3ea30*/  @!P0 NANOSLEEP.SYNCS 0x989680 ;  /* 0x009896800000895d */ /* 0x002fea0003900000 */
[----:B------:R-:W1:Y:S02]  /*3ea40*/  @!P0 SYNCS.PHASECHK.TRANS64 P0, [R3+URZ+0x32440], R2 ;  /* 0x03244002030085a7 */ /* 0x000e64000800007f */
[----:B-1----:R-:W-:Y:S05]  /*3ea50*/  @!P0 BRA `(.L_x_3965) ;  /* 0xfffffffc00f08947 */ /* 0x002fea000383ffff */
[----:B------:R-:W-:Y:S05]  /*3ea60*/  BRA `(.L_x_4144) ;  /* 0xffffffa000287947 */ /* 0x000fea000383ffff */
.L_x_3970:
[----:B-1----:R1:W2:Y:S02]  /*3ea70*/  SYNCS.PHASECHK.TRANS64.TRYWAIT P0, [R3+URZ+0x32460], R2 ;  /* 0x03246002030075a7 */ /* 0x0022a4000800017f */
[----:B--2---:R-:W-:Y:S05]  /*3ea80*/  @!P0 NANOSLEEP.SYNCS 0x989680 ;  /* 0x009896800000895d */ /* 0x004fea0003900000 */
[----:B------:R-:W2:Y:S02]  /*3ea90*/  @!P0 SYNCS.PHASECHK.TRANS64 P0, [R3+URZ+0x32460], R2 ;  /* 0x03246002030085a7 */ /* 0x000ea4000800007f */
[----:B--2---:R-:W-:Y:S05]  /*3eaa0*/  @!P0 BRA `(.L_x_3970) ;  /* 0xfffffffc00f08947 */ /* 0x004fea000383ffff */
[----:B------:R-:W-:Y:S05]  /*3eab0*/  BRA `(.L_x_4145) ;  /* 0xffffffa000a47947 */ /* 0x000fea000383ffff */
.L_x_3981:
[----:B0-----:R0:W1:Y:S02]  /*3eac0*/  SYNCS.PHASECHK.TRANS64.TRYWAIT P0, [R3+URZ+0x32440], R2 ;  /* 0x03244002030075a7 */ /* 0x001064000800017f */
[----:B-1----:R-:W-:Y:S05]  /*3ead0*/  @!P0 NANOSLEEP.SYNCS 0x989680 ;  /* 0x009896800000895d */ /* 0x002fea0003900000 */
[----:B------:R-:W1:Y:S02]  /*3eae0*/  @!P0 SYNCS.PHASECHK.TRANS64 P0, [R3+URZ+0x32440], R2 ;  /* 0x03244002030085a7 */ /* 0x000e64000800007f */
[----:B-1----:R-:W-:Y:S05]  /*3eaf0*/  @!P0 BRA `(.L_x_3981) ;  /* 0xfffffffc00f08947 */ /* 0x002fea000383ffff */
[----:B------:R-:W-:Y:S05]  /*3eb00*/  BRA `(.L_x_4146) ;  /* 0xffffffa800747947 */ /* 0x000fea000383ffff */
.L_x_3986:
[----:B-1----:R1:W2:Y:S02]  /*3eb10*/  SYNCS.PHASECHK.TRANS64.TRYWAIT P0, [R3+URZ+0x32460], R2 ;  /* 0x03246002030075a7 */ /* 0x0022a4000800017f */
[----:B--2---:R-:W-:Y:S05]  /*3eb20*/  @!P0 NANOSLEEP.SYNCS 0x989680 ;  /* 0x009896800000895d */ /* 0x004fea0003900000 */
[----:B------:R-:W2:Y:S02]  /*3eb30*/  @!P0 SYNCS.PHASECHK.TRANS64 P0, [R3+URZ+0x32460], R2 ;  /* 0x03246002030085a7 */ /* 0x000ea4000800007f */
[----:B--2---:R-:W-:Y:S05]  /*3eb40*/  @!P0 BRA `(.L_x_3986) ;  /* 0xfffffffc00f08947 */ /* 0x004fea000383ffff */
[----:B------:R-:W-:Y:S05]  /*3eb50*/  BRA `(.L_x_4147) ;  /* 0xffffffa800f07947 */ /* 0x000fea000383ffff */
.L_x_3998:
[----:B------:R-:W4:Y:S01]  /*3eb60*/  LDL R0, [R1+0x460] ;  /* 0x0004600001007983 */ /* 0x000f220000100800 */
[----:B------:R-:W-:Y:S01]  /*3eb70*/  BSSY B0, `(.L_x_4148) ;  /* 0x0000008000007945 */ /* 0x000fe20003800000 */
[----:B------:R-:W-:Y:S02]  /*3eb80*/  IMAD.MOV.U32 R12, RZ, RZ, RZ ;  /* 0x000000ffff0c7224 */ /* 0x000fe400078e00ff */
[----:B------:R-:W-:Y:S02]  /*3eb90*/  IMAD.MOV.U32 R11, RZ, RZ, 0x1f ;  /* 0x0000001fff0b7424 */ /* 0x000fe400078e00ff */
[----:B0-----:R-:W-:Y:S02]  /*3eba0*/  IMAD.MOV.U32 R15, RZ, RZ, -0x1 ;  /* 0xffffffffff0f7424 */ /* 0x001fe400078e00ff */
[----:B----4-:R-:W-:-:S07]  /*3ebb0*/  IMAD.MOV.U32 R13, RZ, RZ, R0 ;  /* 0x000000ffff0d7224 */ /* 0x010fce00078e0000 */
[----:B--23--:R-:W-:Y:S05]  /*3ebc0*/  WARPSYNC.COLLECTIVE R15, `(.L_x_4149) ;  /* 0x000000000f087348 */ /* 0x00cfea0003c00000 */
[----:B------:R0:W1:Y:S02]  /*3ebd0*/  SHFL.IDX P6, R14, R13, R12, R11 ;  /* 0x0000000c0d0e7389 */ /* 0x00006400000c000b */
[----:B0123--:R-:W-:Y:S01]  /*3ebe0*/  ENDCOLLECTIVE ;  /* 0x000000000000791b */ /* 0x00ffe20003800000 */
.L_x_4149:
[----:B------:R-:W-:Y:S05]  /*3ebf0*/  BSYNC B0 ;  /* 0x0000000000007941 */ /* 0x000fea0003800000 */
.L_x_4148:
        /* <DEDUP_REMOVED lines=9> */
.L_x_4150:
        /* <DEDUP_REMOVED lines=26> */
.L_x_4151:
        /* <DEDUP_REMOVED lines=8> */
.L_x_4152:
        /* <DEDUP_REMOVED lines=8> */
.L_x_4153:
        /* <DEDUP_REMOVED lines=8> */
.L_x_4154:
        /* <DEDUP_REMOVED lines=8> */
.L_x_4155:
        /* <DEDUP_REMOVED lines=9> */
.L_x_4156:
[----:B------:R-:W-:Y:S01]  /*3f0c0*/  IMAD.MOV.U32 R9, RZ, RZ, R14 ;  /* 0x000000ffff097224 */ /* 0x000fe200078e000e */
[----:B------:R-:W-:Y:S06]  /*3f0d0*/  BRA `(.L_x_4157) ;  /* 0xffffffb000347947 */ /* 0x000fec000383ffff */
.L_x_4001:
        /* <DEDUP_REMOVED lines=8> */
.L_x_4159:
[----:B------:R-:W-:Y:S05]  /*3f160*/  BSYNC B0 ;  /* 0x0000000000007941 */ /* 0x000fea0003800000 */
.L_x_4158:
        /* <DEDUP_REMOVED lines=10> */
.L_x_4160:
        /* <DEDUP_REMOVED lines=8> */
.L_x_4161:
        /* <DEDUP_REMOVED lines=8> */
.L_x_4162:
        /* <DEDUP_REMOVED lines=8> */
.L_x_4163:
        /* <DEDUP_REMOVED lines=9> */
.L_x_4164:
[----:B------:R-:W-:Y:S01]  /*3f420*/  IMAD.MOV.U32 R9, RZ, RZ, R14 ;  /* 0x000000ffff097224 */ /* 0x000fe200078e000e */
[----:B------:R-:W-:Y:S06]  /*3f430*/  BRA `(.L_x_4165) ;  /* 0xffffffb000087947 */ /* 0x000fec000383ffff */
.L_x_4003:
[----:B------:R-:W-:Y:S01]  /*3f440*/  BSSY B0, `(.L_x_4166) ;  /* 0x0000006000007945 */ /* 0x000fe20003800000 */
[----:B------:R-:W-:Y:S01]  /*3f450*/  PLOP3.LUT P6, PT, P6, PT, PT, 0x8, 0x0 ;  /* 0x000000000000781c */ /* 0x000fe200037ce170 */
[----:B------:R-:W-:-:S12]  /*3f460*/  IMAD.MOV.U32 R15, RZ, RZ, -0x1 ;  /* 0xffffffffff0f7424 */ /* 0x000fd800078e00ff */
[----:B0-----:R-:W-:Y:S05]  /*3f470*/  WARPSYNC.COLLECTIVE R15, `(.L_x_4167) ;  /* 0x000000000f087348 */ /* 0x001fea0003c00000 */
[----:B------:R-:W-:Y:S01]  /*3f480*/  VOTE.ANY R14, PT, P6 ;  /* 0x00000000000e7806 */ /* 0x000fe200030e0100 */
[----:B0-----:R-:W-:Y:S06]  /*3f490*/  ENDCOLLECTIVE ;  /* 0x000000000000791b */ /* 0x001fec0003800000 */
.L_x_4167:
[----:B------:R-:W-:Y:S05]  /*3f4a0*/  BSYNC B0 ;  /* 0x0000000000007941 */ /* 0x000fea0003800000 */
.L_x_4166:
        /* <DEDUP_REMOVED lines=10> */
.L_x_4168:
[----:B------:R-:W-:Y:S02]  /*3f550*/  IMAD.MOV.U32 R13, RZ, RZ, R6 ;  /* 0x000000ffff0d7224 */ /* 0x000fe400078e0006 */
[----:B------:R-:W-:-:S07]  /*3f560*/  IMAD.MOV.U32 R4, RZ, RZ, R14 ;  /* 0x000000ffff047224 */ /* 0x000fce00078e000e */
[----:B------:R-:W-:Y:S05]  /*3f570*/  WARPSYNC.COLLECTIVE R15, `(.L_x_4169) ;  /* 0x000000000f087348 */ /* 0x000fea0003c00000 */
[----:B------:R0:W1:Y:S02]  /*3f580*/  SHFL.IDX P6, R14, R13, R12, R11 ;  /* 0x0000000c0d0e7389 */ /* 0x00006400000c000b */
[----:B01----:R-:W-:Y:S01]  /*3f590*/  ENDCOLLECTIVE ;  /* 0x000000000000791b */ /* 0x003fe20003800000 */
.L_x_4169:
[----:B------:R-:W-:Y:S02]  /*3f5a0*/  IMAD.MOV.U32 R6, RZ, RZ, R14 ;  /* 0x000000ffff067224 */ /* 0x000fe400078e000e */
[----:B------:R-:W-:-:S05]  /*3f5b0*/  IMAD.IADD R10, R3, 0x1, R10 ;  /* 0x00000001030a7824 */ /* 0x000fca00078e020a */
[----:B------:R2:W-:Y:S01]  /*3f5c0*/  STL [R1+0x46c], R10 ;  /* 0x00046c0a01007387 */ /* 0x0005e20000100800 */
[----:B------:R-:W-:Y:S05]  /*3f5d0*/  BRA `(.L_x_4170) ;  /* 0xffffffac00e87947 */ /* 0x000fea000383ffff */
.L_x_4005:
        /* <DEDUP_REMOVED lines=8> */
.L_x_4172:
[----:B------:R-:W-:Y:S05]  /*3f660*/  BSYNC B0 ;  /* 0x0000000000007941 */ /* 0x000fea0003800000 */
.L_x_4171:
[----:B------:R-:W-:Y:S01]  /*3f670*/  IMAD.MOV.U32 R3, RZ, RZ, R14 ;  /* 0x000000ffff037224 */ /* 0x000fe200078e000e */
[----:B------:R-:W-:Y:S06]  /*3f680*/  BRA `(.L_x_4173) ;  /* 0xffffffac00d47947 */ /* 0x000fec000383ffff */
.L_x_4011:
[----:B0-----:R0:W1:Y:S02]  /*3f690*/  SYNCS.PHASECHK.TRANS64.TRYWAIT P0, [R0+URZ+0x32420], R3 ;  /* 0x03242003000075a7 */ /* 0x001064000800017f */
[----:B-1----:R-:W-:Y:S05]  /*3f6a0*/  @!P0 NANOSLEEP.SYNCS 0x989680 ;  /* 0x009896800000895d */ /* 0x002fea0003900000 */
[----:B------:R-:W1:Y:S02]  /*3f6b0*/  @!P0 SYNCS.PHASECHK.TRANS64 P0, [R0+URZ+0x32420], R3 ;  /* 0x03242003000085a7 */ /* 0x000e64000800007f */
[----:B-1----:R-:W-:Y:S05]  /*3f6c0*/  @!P0 BRA `(.L_x_4011) ;  /* 0xfffffffc00f08947 */ /* 0x002fea000383ffff */
[----:B------:R-:W-:Y:S05]  /*3f6d0*/  BRA `(.L_x_4174) ;  /* 0xffffffb800747947 */ /* 0x000fea000383ffff */
.L_x_4012:
        /* <DEDUP_REMOVED lines=11> */
.L_x_4176:
[----:B------:R-:W-:Y:S05]  /*3f790*/  BSYNC B0 ;  /* 0x0000000000007941 */ /* 0x000fea0003800000 */
.L_x_4175:
[----:B------:R-:W-:Y:S05]  /*3f7a0*/  BRA `(.L_x_4177) ;  /* 0xffffffb8005c7947 */ /* 0x000fea000383ffff */
.L_x_4013:
[----:B------:R-:W-:Y:S01]  /*3f7b0*/  BSSY B0, `(.L_x_4178) ;  /* 0x0000006000007945 */ /* 0x000fe20003800000 */
[----:B------:R-:W-:-:S07]  /*3f7c0*/  IMAD.MOV.U32 R15, RZ, RZ, -0x1 ;  /* 0xffffffffff0f7424 */ /* 0x000fce00078e00ff */
[----:B01----:R-:W-:Y:S05]  /*3f7d0*/  WARPSYNC.COLLECTIVE R15, `(.L_x_4179) ;  /* 0x000000000f0c7348 */ /* 0x003fea0003c00000 */
[----:B------:R-:W-:Y:S02]  /*3f7e0*/  ELECT P6, UR62, PT ;  /* 0x00000000003e782f */ /* 0x000fe400038c0000 */
[----:B------:R-:W-:Y:S01]  /*3f7f0*/  MOV R14, UR62 ;  /* 0x0000003e000e7c02 */ /* 0x000fe20008000f00 */
[----:B01----:R-:W-:Y:S10]  /*3f800*/  ENDCOLLECTIVE ;  /* 0x000000000000791b */ /* 0x003ff40003800000 */
.L_x_4179:
[----:B------:R-:W-:Y:S05]  /*3f810*/  BSYNC B0 ;  /* 0x0000000000007941 */ /* 0x000fea0003800000 */
.L_x_4178:
[----:B------:R-:W-:Y:S05]  /*3f820*/  BRA `(.L_x_4180) ;  /* 0xffffffb800507947 */ /* 0x000fea000383ffff */
.L_x_4015:
[----:B0-----:R0:W1:Y:S02]  /*3f830*/  SYNCS.PHASECHK.TRANS64.TRYWAIT P0, [R6+URZ], R5 ;  /* 0x00000005060075a7 */ /* 0x001064000800017f */
[----:B-1----:R-:W-:Y:S05]  /*3f840*/  @!P0 NANOSLEEP.SYNCS 0x989680 ;  /* 0x009896800000895d */ /* 0x002fea0003900000 */
[----:B------:R-:W1:Y:S02]  /*3f850*/  @!P0 SYNCS.PHASECHK.TRANS64 P0, [R6+URZ], R5 ;  /* 0x00000005060085a7 */ /* 0x000e64000800007f */
[----:B-1----:R-:W-:Y:S05]  /*3f860*/  @!P0 BRA `(.L_x_4015) ;  /* 0xfffffffc00f08947 */ /* 0x002fea000383ffff */
[----:B------:R-:W-:Y:S05]  /*3f870*/  BRA `(.L_x_4181) ;  /* 0xffffffb800887947 */ /* 0x000fea000383ffff */
.L_x_4016:
[----:B-1----:R1:W2:Y:S02]  /*3f880*/  SYNCS.PHASECHK.TRANS64.TRYWAIT P0, [R7+URZ], R2 ;  /* 0x00000002070075a7 */ /* 0x0022a4000800017f */
[----:B--2---:R-:W-:Y:S05]  /*3f890*/  @!P0 NANOSLEEP.SYNCS 0x989680 ;  /* 0x009896800000895d */ /* 0x004fea0003900000 */
[----:B------:R-:W2:Y:S02]  /*3f8a0*/  @!P0 SYNCS.PHASECHK.TRANS64 P0, [R7+URZ], R2 ;  /* 0x00000002070085a7 */ /* 0x000ea4000800007f */
[----:B--2---:R-:W-:Y:S05]  /*3f8b0*/  @!P0 BRA `(.L_x_4016) ;  /* 0xfffffffc00f08947 */ /* 0x004fea000383ffff */
[----:B------:R-:W-:Y:S05]  /*3f8c0*/  BRA `(.L_x_4182) ;  /* 0xffffffb8007c7947 */ /* 0x000fea000383ffff */
.L_x_4018:
[----:B--2---:R2:W3:Y:S02]  /*3f8d0*/  SYNCS.PHASECHK.TRANS64.TRYWAIT P0, [R4+URZ], R5 ;  /* 0x00000005040075a7 */ /* 0x0044e4000800017f */
[----:B---3--:R-:W-:Y:S05]  /*3f8e0*/  @!P0 NANOSLEEP.SYNCS 0x989680 ;  /* 0x009896800000895d */ /* 0x008fea0003900000 */
[----:B------:R-:W3:Y:S02]  /*3f8f0*/  @!P0 SYNCS.PHASECHK.TRANS64 P0, [R4+URZ], R5 ;  /* 0x00000005040085a7 */ /* 0x000ee4000800007f */
[----:B---3--:R-:W-:Y:S05]  /*3f900*/  @!P0 BRA `(.L_x_4018) ;  /* 0xfffffffc00f08947 */ /* 0x008fea000383ffff */
[----:B------:R-:W-:Y:S05]  /*3f910*/  BRA `(.L_x_4183) ;  /* 0xffffffb800807947 */ /* 0x000fea000383ffff */
        .type           $_ZN7cutlass13device_kernelIN5flash11enable_sm90INS1_16FlashAttnFwdSm90INS1_25CollectiveMainloopFwdSm90ILi2EN4cute5tupleIJNS5_1CILi1EEES8_S8_EEENS6_IJNS7_ILi128EEENS7_ILi96EEENS7_ILi64EEEEEELi256ENS_6half_tEfNS_4arch4Sm90ELb0ELb1ELb1ELb1ELb0ELb1ELb1ELb1ELb0ELb1ELb1ELb0EEENS1_21CollectiveEpilogueFwdINS6_IJSA_NS7_ILi256EEESB_EEES9_SE_SG_Li256ELb1ELb1ELb1ELb0EEENS1_36VarlenDynamicPersistentTileSchedulerILi128ELi96ELi256ELi128ELb1ELb1ELb1ELb1ELb0ELb1EEEEEEEEEvNT_6ParamsE$_ZZN5flash25CollectiveMainloopFwdSm90ILi2EN4cute5tupleIJNS1_1CILi1EEES4_S4_EEENS2_IJNS3_ILi128EEENS3_ILi96EEENS3_ILi64EEEEEELi256EN7cutlass6half_tEfNSA_4arch4Sm90ELb0ELb1ELb1ELb1ELb0ELb1ELb1ELb1ELb0ELb1ELb1ELb0EE3mmaINS_16FlashAttnFwdSm90ISE_NS_21CollectiveEpilogueFwdINS2_IJS6_NS3_ILi256EEES7_EEES5_SB_SD_Li256ELb1ELb1ELb1ELb0EEENS_36VarlenDynamicPersistentTileSchedulerILi128ELi96ELi256ELi128ELb1ELb1ELb1ELb1ELb0ELb1EEEE13SharedStorageENS1_6TensorINS1_11ArrayEngineIfLm128EEENS1_6LayoutINS2_IJNS2_IJNS3_ILi2EEEST_NS3_ILi32EEEEEES4_S4_EEENS2_IJNS2_IJS4_ST_NS3_ILi4EEEEEENS3_ILi0EEESZ_EEEEEEENS_7SoftmaxILi2ELi0EEEEEbRKNSE_6ParamsENSA_25PipelineTmaAsyncNoClusterILi2ENSA_16PipelineTmaAsyncILi2EEEEES1B_RNSA_13PipelineStateILj2EEERT0_RT1_iRiRKNS_16SeqlenInfoQKNewKILb1ELb1EEENS2_IJiiiiEEERT_ENKUliT_T0_T1_E_clIZSF_ISO_S12_S14_EbS17_S1B_S1B_S1E_S1G_S1I_iS1J_S1N_S1O_S1Q_EUlRS1R_iE0_NS3_ILb1EEES1Y_EEDaiS1R_S1S_S1T_,@function
        .size           $_ZN7cutlass13device_kernelIN5flash11enable_sm90INS1_16FlashAttnFwdSm90INS1_25CollectiveMainloopFwdSm90ILi2EN4cute5tupleIJNS5_1CILi1EEES8_S8_EEENS6_IJNS7_ILi128EEENS7_ILi96EEENS7_ILi64EEEEEELi256ENS_6half_tEfNS_4arch4Sm90ELb0ELb1ELb1ELb1ELb0ELb1ELb1ELb1ELb0ELb1ELb1ELb0EEENS1_21CollectiveEpilogueFwdINS6_IJSA_NS7_ILi256EEESB_EEES9_SE_SG_Li256ELb1ELb1ELb1ELb0EEENS1_36VarlenDynamicPersistentTileSchedulerILi128ELi96ELi256ELi128ELb1ELb1ELb1ELb1ELb0ELb1EEEEEEEEEvNT_6ParamsE$_ZZN5flash25CollectiveMainloopFwdSm90ILi2EN4cute5tupleIJNS1_1CILi1EEES4_S4_EEENS2_IJNS3_ILi128EEENS3_ILi96EEENS3_ILi64EEEEEELi256EN7cutlass6half_tEfNSA_4arch4Sm90ELb0ELb1ELb1ELb1ELb0ELb1ELb1ELb1ELb0ELb1ELb1ELb0EE3mmaINS_16FlashAttnFwdSm90ISE_NS_21CollectiveEpilogueFwdINS2_IJS6_NS3_ILi256EEES7_EEES5_SB_SD_Li256ELb1ELb1ELb1ELb0EEENS_36VarlenDynamicPersistentTileSchedulerILi128ELi96ELi256ELi128ELb1ELb1ELb1ELb1ELb0ELb1EEEE13SharedStorageENS1_6TensorINS1_11ArrayEngineIfLm128EEENS1_6LayoutINS2_IJNS2_IJNS3_ILi2EEEST_NS3_ILi32EEEEEES4_S4_EEENS2_IJNS2_IJS4_ST_NS3_ILi4EEEEEENS3_ILi0EEESZ_EEEEEEENS_7SoftmaxILi2ELi0EEEEEbRKNSE_6ParamsENSA_25PipelineTmaAsyncNoClusterILi2ENSA_16PipelineTmaAsyncILi2EEEEES1B_RNSA_13PipelineStateILj2EEERT0_RT1_iRiRKNS_16SeqlenInfoQKNewKILb1ELb1EEENS2_IJiiiiEEERT_ENKUliT_T0_T1_E_clIZSF_ISO_S12_S14_EbS17_S1B_S1B_S1E_S1G_S1I_iS1J_S1N_S1O_S1Q_EUlRS1R_iE0_NS3_ILb1EEES1Y_EEDaiS1R_S1S_S1T_,(.L_x_6141 - $_ZN7cutlass13device_kernelIN5flash11enable_sm90INS1_16FlashAttnFwdSm90INS1_25CollectiveMainloopFwdSm90ILi2EN4cute5tupleIJNS5_1CILi1EEES8_S8_EEENS6_IJNS7_ILi128EEENS7_ILi96EEENS7_ILi64EEEEEELi256ENS_6half_tEfNS_4arch4Sm90ELb0ELb1ELb1ELb1ELb0ELb1ELb1ELb1ELb0ELb1ELb1ELb0EEENS1_21CollectiveEpilogueFwdINS6_IJSA_NS7_ILi256EEESB_EEES9_SE_SG_Li256ELb1ELb1ELb1ELb0EEENS1_36VarlenDynamicPersistentTileSchedulerILi128ELi96ELi256ELi128ELb1ELb1ELb1ELb1ELb0ELb1EEEEEEEEEvNT_6ParamsE$_ZZN5flash25CollectiveMainloopFwdSm90ILi2EN4cute5tupleIJNS1_1CILi1EEES4_S4_EEENS2_IJNS3_ILi128EEENS3_ILi96EEENS3_ILi64EEEEEELi256EN7cutlass6half_tEfNSA_4arch4Sm90ELb0ELb1ELb1ELb1ELb0ELb1ELb1ELb1ELb0ELb1ELb1ELb0EE3mmaINS_16FlashAttnFwdSm90ISE_NS_21CollectiveEpilogueFwdINS2_IJS6_NS3_ILi256EEES7_EEES5_SB_SD_Li256ELb1ELb1ELb1ELb0EEENS_36VarlenDynamicPersistentTileSchedulerILi128ELi96ELi256ELi128ELb1ELb1ELb1ELb1ELb0ELb1EEEE13SharedStorageENS1_6TensorINS1_11ArrayEngineIfLm128EEENS1_6LayoutINS2_IJNS2_IJNS3_ILi2EEEST_NS3_ILi32EEEEEES4_S4_EEENS2_IJNS2_IJS4_ST_NS3_ILi4EEEEEENS3_ILi0EEESZ_EEEEEEENS_7SoftmaxILi2ELi0EEEEEbRKNSE_6ParamsENSA_25PipelineTmaAsyncNoClusterILi2ENSA_16PipelineTmaAsyncILi2EEEEES1B_RNSA_13PipelineStateILj2EEERT0_RT1_iRiRKNS_16SeqlenInfoQKNewKILb1ELb1EEENS2_IJiiiiEEERT_ENKUliT_T0_T1_E_clIZSF_ISO_S12_S14_EbS17_S1B_S1B_S1E_S1G_S1I_iS1J_S1N_S1O_S1Q_EUlRS1R_iE0_NS3_ILb1EEES1Y_EEDaiS1R_S1S_S1T_)
$_ZN7cutlass13device_kernelIN5flash11enable_sm90INS1_16FlashAttnFwdSm90INS1_25CollectiveMainloopFwdSm90ILi2EN4cute5tupleIJNS5_1CILi1EEES8_S8_EEENS6_IJNS7_ILi128EEENS7_ILi96EEENS7_ILi64EEEEEELi256ENS_6half_tEfNS_4arch4Sm90ELb0ELb1ELb1ELb1ELb0ELb1ELb1ELb1ELb0ELb1ELb1ELb0EEENS1_21CollectiveEpilogueFwdINS6_IJSA_NS7_ILi256EEESB_EEES9_SE_SG_Li256ELb1ELb1ELb1ELb0EEENS1_36VarlenDynamicPersistentTileSchedulerILi128ELi96ELi256ELi128ELb1ELb1ELb1ELb1ELb0ELb1EEEEEEEEEvNT_6ParamsE$_ZZN5flash25CollectiveMainloopFwdSm90ILi2EN4cute5tupleIJNS1_1CILi1EEES4_S4_EEENS2_IJNS3_ILi128EEENS3_ILi96EEENS3_ILi64EEEEEELi256EN7cutlass6half_tEfNSA_4arch4Sm90ELb0ELb1ELb1ELb1ELb0ELb1ELb1ELb1ELb0ELb1ELb1ELb0EE3mmaINS_16FlashAttnFwdSm90ISE_NS_21CollectiveEpilogueFwdINS2_IJS6_NS3_ILi256EEES7_EEES5_SB_SD_Li256ELb1ELb1ELb1ELb0EEENS_36VarlenDynamicPersistentTileSchedulerILi128ELi96ELi256ELi128ELb1ELb1ELb1ELb1ELb0ELb1EEEE13SharedStorageENS1_6TensorINS1_11ArrayEngineIfLm128EEENS1_6LayoutINS2_IJNS2_IJNS3_ILi2EEEST_NS3_ILi32EEEEEES4_S4_EEENS2_IJNS2_IJS4_ST_NS3_ILi4EEEEEENS3_ILi0EEESZ_EEEEEEENS_7SoftmaxILi2ELi0EEEEEbRKNSE_6ParamsENSA_25PipelineTmaAsyncNoClusterILi2ENSA_16PipelineTmaAsyncILi2EEEEES1B_RNSA_13PipelineStateILj2EEERT0_RT1_iRiRKNS_16SeqlenInfoQKNewKILb1ELb1EEENS2_IJiiiiEEERT_ENKUliT_T0_T1_E_clIZSF_ISO_S12_S14_EbS17_S1B_S1B_S1E_S1G_S1I_iS1J_S1N_S1O_S1Q_EUlRS1R_iE0_NS3_ILb1EEES1Y_EEDaiS1R_S1S_S1T_:
[----:B------:R-:W-:Y:S02]  /*3f920*/  ULDC UR4, c[0x0][0x20] ;  /* 0x0000080000047ab9 */ /* 0x000fe40000000800 */
[----:B------:R-:W-:-:S09]  /*3f930*/  UIADD3 UR4, -UR4, UR5, URZ ;  /* 0x0000000504047290 */ /* 0x000fd2000fffe13f */
[----:B------:R-:W2:Y:S04]  /*3f940*/  LDL.64 R8, [UR4+0x18] ;  /* 0x00001804ff087983 */ /* 0x000ea80008100a00 */
[----:B------:R-:W3:Y:S01]  /*3f950*/  LDL.64 R4, [UR4] ;  /* 0x00000004ff047983 */ /* 0x000ee20008100a00 */
[----:B------:R-:W-:-:S03]  /*3f960*/  ULDC.64 UR6, c[0x0][0x208] ;  /* 0x0000820000067ab9 */ /* 0x000fc60000000a00 */
[----:B--2---:R-:W2:Y:S04]  /*3f970*/  LD.E R6, desc[UR6][R8.64+0x1c] ;  /* 0x00001c0608067980 */ /* 0x004ea8000c101900 */
[----:B---3--:R0:W5:Y:S04]  /*3f980*/  LD.E R0, desc[UR6][R4.64] ;  /* 0x0000000604007980 */ /* 0x008168000c101900 */
[----:B------:R0:W5:Y:S01]  /*3f990*/  LD.E R3, desc[UR6][R4.64+0x4] ;  /* 0x0000040604037980 */ /* 0x000162000c101900 */
[----:B------:R-:W-:Y:S01]  /*3f9a0*/  BSSY B1, `(.L_x_4184) ;  /* 0x0000007000017945 */ /* 0x000fe20003800000 */
[----:B------:R-:W-:Y:S01]  /*3f9b0*/  IMAD.MOV.U32 R7, RZ, RZ, R51 ;  /* 0x000000ffff077224 */ /* 0x000fe200078e0033 */
[----:B--2---:R-:W-:-:S04]  /*3f9c0*/  LOP3.LUT R6, R6, 0x1, RZ, 0xfc, !PT ;  /* 0x0000000106067812 */ /* 0x004fc800078efcff */
[----:B------:R-:W-:Y:S01]  /*3f9d0*/  ISETP.NE.AND P0, PT, R6, 0x3, PT ;  /* 0x000000030600780c */ /* 0x000fe20003f05270 */
[----:B------:R-:W-:-:S12]  /*3f9e0*/  IMAD.MOV.U32 R6, RZ, RZ, R36 ;  /* 0x000000ffff067224 */ /* 0x000fd800078e0024 */
[----:B0-----:R-:W-:Y:S05]  /*3f9f0*/  @!P0 BRA `(.L_x_4185) ;  /* 0x0000000000048947 */ /* 0x001fea0003800000 */
[----:B------:R-:W-:Y:S01]  /*3fa00*/  BPT.TRAP 0x1 ;  /* 0x000000040000795c */ /* 0x000fe20000300000 */
.L_x_4185:
[----:B------:R-:W-:Y:S05]  /*3fa10*/  BSYNC B1 ;  /* 0x0000000000017941 */ /* 0x000fea0003800000 */
.L_x_4184:
        /* <DEDUP_REMOVED lines=13> */
.L_x_4187:
[----:B------:R-:W-:Y:S05]  /*3faf0*/  BSYNC B1 ;  /* 0x0000000000017941 */ /* 0x000fea0003800000 */
.L_x_4186:
        /* <DEDUP_REMOVED lines=8> */
.L_x_4189:
[----:B------:R-:W-:Y:S05]  /*3fb80*/  BSYNC B1 ;  /* 0x0000000000017941 */ /* 0x000fea0003800000 */
.L_x_4188:
[----:B------:R-:W2:Y:S04]  /*3fb90*/  LDL.64 R12, [UR4] ;  /* 0x00000004ff0c7983 */ /* 0x000ea80008100a00 */
[----:B------:R-:W3:Y:S04]  /*3fba0*/  LDL.64 R4, [UR4+0x28] ;  /* 0x00002804ff047983 */ /* 0x000ee80008100a00 */
[----:B0----5:R-:W4:Y:S04]  /*3fbb0*/  LDL.64 R10, [UR4+0x20] ;  /* 0x00002004ff0a7983 */ /* 0x021f280008100a00 */
[----:B------:R-:W4:Y:S04]  /*3fbc0*/  LDL.64 R8, [UR4+0x8] ;  /* 0x00000804ff087983 */ /* 0x000f280008100a00 */
[----:B--2---:R-:W2:Y:S04]  /*3fbd0*/  LD.E R3, desc[UR6][R12.64] ;  /* 0x000000060c037980 */ /* 0x004ea8000c101900 */
[----:B---3--:R-:W2:Y:S01]  /*3fbe0*/  LD.E.64 R4, desc[UR6][R4.64] ;  /* 0x0000000604047980 */ /* 0x008ea2000c101b00 */
[----:B------:R-:W-:Y:S05]  /*3fbf0*/  WARPSYNC.ALL ;  /* 0x0000000000007948 */ /* 0x000fea0003800000 */
[----:B----4-:R0:W-:Y:S04]  /*3fc00*/  ST.E desc[UR6][R8.64], RZ ;  /* 0x000000ff08007985 */ /* 0x0101e8000c101906 */
[----:B------:R-:W3:Y:S01]  /*3fc10*/  LD.E.64 R12, desc[UR6][R10.64] ;  /* 0x000000060a0c7980 */ /* 0x000ee2000c101b00 */
[----:B--2---:R-:W-:Y:S01]  /*3fc20*/  IMAD R4, R3, 0x300, R4 ;  /* 0x0000030003047824 */ /* 0x004fe200078e0204 */
[----:B------:R-:W-:Y:S01]  /*3fc30*/  R2UR UR11, R5 ;  /* 0x00000000050b72ca */ /* 0x000fe200000e0000 */
[----:B------:R-:W-:Y:S01]  /*3fc40*/  WARPGROUP.ARRIVE ;  /* 0x00000000000079c5 */ /* 0x000fe20000000000 */
[----:B------:R-:W-:-:S02]  /*3fc50*/  IMAD.MOV.U32 R0, RZ, RZ, 0x1 ;  /* 0x00000001ff007424 */ /* 0x000fc400078e00ff */
        /* <DEDUP_REMOVED lines=8> */
[----:B------:R-:W-:Y:S01]  /*3fce0*/  WARPGROUP.ARRIVE ;  /* 0x00000000000079c5 */ /* 0x000fe20000000000 */
[----:B------:R-:W-:-:S03]  /*3fcf0*/  IMAD.MOV.U32 R15, RZ, RZ, R5 ;  /* 0x000000ffff0f7224 */ /* 0x000fc600078e0005 */
        /* <DEDUP_REMOVED lines=23> */
[----:B------:R-:W-:-:S03]  /*3fe70*/  WARPGROUP.ARRIVE ;  /* 0x00000000000079c5 */ /* 0x000fc60000000000 */
[----:B------:R-:W-:Y:S01]  /*3fe80*/  R2UR UR10, R4 ;  /* 0x00000000040a72ca */ /* 0x000fe200000e0000 */
[----:B--2---:R-:W-:Y:S01]  /*3fe90*/  VIADD R10, R10, 0x6 ;  /* 0x000000060a0a7836 */ /* 0x004fe20000000000 */
[----:B------:R-:W-:-:S04]  /*3fea0*/  R2UR UR9, R11 ;  /* 0x000000000b0972ca */ /* 0x000fc800000e0000 */
[----:B------:R-:W-:-:S13]  /*3feb0*/  R2UR UR8, R10 ;  /* 0x000000000a0872ca */ /* 0x000fda00000e0000 */
[----:B------:R-:W-:Y:S03]  /*3fec0*/  HGMMA.64x96x16.F32 R24, gdesc[UR8], R24, gsb0 ;  /* 0x01600000081879f0 */ /* 0x000fe60008000818 */
[----:B------:R-:W-:Y:S02]  /*3fed0*/  WARPGROUP.DEPBAR.LE gsb0, 0x0 ;  /* 0x00008000000079c5 */ /* 0x000fe40000010000 */
[----:B------:R0:W-:Y:S04]  /*3fee0*/  ST.E desc[UR6][R8.64], R0 ;  /* 0x0000000008007985 */ /* 0x0001e8000c101906 */
[----:B------:R-:W2:Y:S04]  /*3fef0*/  LDL.64 R4, [UR4+0x38] ;  /* 0x00003804ff047983 */ /* 0x000ea80008100a00 */
[----:B--2---:R-:W2:Y:S04]  /*3ff00*/  LD.E R3, desc[UR6][R4.64] ;  /* 0x0000000604037980 */ /* 0x004ea8000c101900 */
[----:B------:R-:W3:Y:S01]  /*3ff10*/  LDL.64 R4, [UR4+0x30] ;  /* 0x00003004ff047983 */ /* 0x000ee20008100a00 */
[----:B------:R-:W-:Y:S01]  /*3ff20*/  BSSY B1, `(.L_x_4191) ;  /* 0x0000008000017945 */ /* 0x000fe20003800000 */
[----:B--2---:R-:W-:-:S04]  /*3ff30*/  LEA.HI R10, R3, R3, RZ, 0x1 ;  /* 0x00000003030a7211 */ /* 0x004fc800078f08ff */
[----:B------:R-:W-:-:S05]  /*3ff40*/  LOP3.LUT R10, R10, 0xfffffffe, RZ, 0xc0, !PT ;  /* 0xfffffffe0a0a7812 */ /* 0x000fca00078ec0ff */
[----:B------:R-:W-:Y:S01]  /*3ff50*/  IMAD.IADD R10, R3, 0x1, -R10 ;  /* 0x00000001030a7824 */ /* 0x000fe200078e0a0a */
[----:B---3--:R-:W-:-:S04]  /*3ff60*/  MOV R3, R4 ;  /* 0x0000000400037202 */ /* 0x008fc80000000f00 */
[----:B------:R-:W-:-:S04]  /*3ff70*/  SHF.L.U32 R10, R10, 0x1f, RZ ;  /* 0x0000001f0a0a7819 */ /* 0x000fc800000006ff */
[----:B------:R-:W1:Y:S02]  /*3ff80*/  SYNCS.PHASECHK.TRANS64.TRYWAIT P0, [R3+URZ+0x32410], R10 ;  /* 0x0324100a030075a7 */ /* 0x000e64000800017f */
[----:B01----:R-:W-:Y:S05]  /*3ff90*/  @!P0 BRA `(.L_x_4192) ;  /* 0x000000b400588947 */ /* 0x003fea0003800000 */
.L_x_4215:
[----:B------:R-:W-:Y:S05]  /*3ffa0*/  BSYNC B1 ;  /* 0x0000000000017941 */ /* 0x000fea0003800000 */
.L_x_4191:
[----:B------:R-:W0:Y:S04]  /*3ffb0*/  LDL.64 R4, [UR4+0x40] ;  /* 0x00004004ff047983 */ /* 0x000e280008100a00 */
[----:B------:R-:W2:Y:S04]  /*3ffc0*/  LDL.64 R8, [UR4] ;  /* 0x00000004ff087983 */ /* 0x000ea80008100a00 */
[----:B0-----:R-:W3:Y:S04]  /*3ffd0*/  LD.E R10, desc[UR6][R4.64+0x1c] ;  /* 0x00001c06040a7980 */ /* 0x001ee8000c101900 */
[----:B--2---:R0:W5:Y:S04]  /*3ffe0*/  LD.E R3, desc[UR6][R8.64] ;  /* 0x0000000608037980 */ /* 0x004168000c101900 */
[----:B------:R0:W5:Y:S01]  /*3fff0*/  LD.E R12, desc[UR6][R8.64+0x4] ;  /* 0x00000406080c7980 */ /* 0x000162000c101900 */
[----:B------:R-:W-:Y:S01]  /*40000*/  BSSY B1, `(.L_x_4193) ;  /* 0x0000005000017945 */ /* 0x000fe20003800000 */
[----:B---3--:R-:W-:-:S04]  /*40010*/  LOP3.LUT R10, R10, 0x1, RZ, 0xfc, !PT ;  /* 0x000000010a0a7812 */ /* 0x008fc800078efcff */
[----:B------:R-:W-:-:S13]  /*40020*/  ISETP.NE.AND P0, PT, R10, 0x3, PT ;  /* 0x000000030a00780c */ /* 0x000fda0003f05270 */
[----:B0-----:R-:W-:Y:S05]  /*40030*/  @!P0 BRA `(.L_x_4194) ;  /* 0x0000000000048947 */ /* 0x001fea0003800000 */
[----:B------:R-:W-:Y:S01]  /*40040*/  BPT.TRAP 0x1 ;  /* 0x000000040000795c */ /* 0x000fe20000300000 */
.L_x_4194:
[----:B------:R-:W-:Y:S05]  /*40050*/  BSYNC B1 ;  /* 0x0000000000017941 */ /* 0x000fea0003800000 */
.L_x_4193:
        /* <DEDUP_REMOVED lines=13> */
.L_x_4196:
[----:B------:R-:W-:Y:S05]  /*40130*/  BSYNC B1 ;  /* 0x0000000000017941 */ /* 0x000fea0003800000 */
.L_x_4195:
        /* <DEDUP_REMOVED lines=8> */
.L_x_4198:
[----:B------:R-:W-:Y:S05]  /*401c0*/  BSYNC B1 ;  /* 0x0000000000017941 */ /* 0x000fea0003800000 */
.L_x_4197:
[----:B------:R-:W2:Y:S04]  /*401d0*/  LDL.64 R4, [UR4] ;  /* 0x00000004ff047983 */ /* 0x000ea80008100a00 */
[----:B------:R-:W3:Y:S04]  /*401e0*/  LDL.64 R12, [UR4+0x58] ;  /* 0x00005804ff0c7983 */ /* 0x000ee80008100a00 */
[----:B------:R-:W4:Y:S04]  /*401f0*/  LDL.64 R8, [UR4+0x48] ;  /* 0x00004804ff087983 */ /* 0x000f280008100a00 */
[----:B0----5:R-:W3:Y:S04]  /*40200*/  LDL.64 R10, [UR4+0x50] ;  /* 0x00005004ff0a7983 */ /* 0x021ee80008100a00 */
[----:B------:R-:W3:Y:S04]  /*40210*/  LDL.LU R18, [R1+0x48c] ;  /* 0x00048c0001127983 */ /* 0x000ee80000300800 */
[----:B--2---:R-:W2:Y:S04]  /*40220*/  LD.E R3, desc[UR6][R4.64] ;  /* 0x0000000604037980 */ /* 0x004ea8000c101900 */
[----:B----4-:R-:W4:Y:S04]  /*40230*/  LD.E R14, desc[UR6][R8.64] ;  /* 0x00000006080e7980 */ /* 0x010f28000c101900 */
[----:B---3--:R-:W2:Y:S04]  /*40240*/  LD.E.64 R4, desc[UR6][R12.64] ;  /* 0x000000060c047980 */ /* 0x008ea8000c101b00 */
[----:B------:R-:W3:Y:S01]  /*40250*/  LD.E.64 R12, desc[UR6][R10.64] ;  /* 0x000000060a0c7980 */ /* 0x000ee2000c101b00 */
[----:B------:R-:W-:Y:S05]  /*40260*/  WARPSYNC.ALL ;  /* 0x0000000000007948 */ /* 0x000fea0003800000 */
[----:B------:R-:W-:Y:S01]  /*40270*/  WARPGROUP.ARRIVE ;  /* 0x00000000000079c5 */ /* 0x000fe20000000000 */
[----:B----4-:R-:W-:Y:S01]  /*40280*/  ISETP.NE.U32.AND P0, PT, R14, RZ, PT ;  /* 0x000000ff0e00720c */ /* 0x010fe20003f05070 */
[----:B--2---:R-:W-:Y:S01]  /*40290*/  IMAD R4, R3, 0xc00, R4 ;  /* 0x00000c0003047824 */ /* 0x004fe200078e0204 */
[----:B------:R-:W-:-:S04]  /*402a0*/  R2UR UR11, R5 ;  /* 0x00000000050b72ca */ /* 0x000fc800000e0000 */
[----:B------:R-:W-:Y:S02]  /*402b0*/  R2UR UR10, R4 ;  /* 0x00000000040a72ca */ /* 0x000fe400000e0000 */
[----:B---3--:R-:W-:Y:S02]  /*402c0*/  R2UR UR8, R12 ;  /* 0x000000000c0872ca */ /* 0x008fe400000e0000 */
[----:B------:R-:W-:-:S03]  /*402d0*/  R2UR UR9, R13 ;  /* 0x000000000d0972ca */ /* 0x000fc600000e0000 */
[----:B------:R-:W-:-:S10]  /*402e0*/  VOTEU.ANY UP0, P0 ;  /* 0x00000000003f7886 */ /* 0x000fd40000000100 */
        /* <DEDUP_REMOVED lines=176> */
[----:B------:R-:W0:Y:S02]  /*40df0*/  S2R R227, SR_TID.X ;  /* 0x0000000000e37919 */ /* 0x000e240000002100 */
[----:B0-----:R-:W-:Y:S01]  /*40e00*/  LOP3.LUT P1, RZ, R227, 0x7f, RZ, 0xc0, !PT ;  /* 0x0000007fe3ff7812 */ /* 0x001fe2000782c0ff */
[----:B--2---:R-:W-:Y:S01]  /*40e10*/  VIADD R10, R10, 0xc06 ;  /* 0x00000c060a0a7836 */ /* 0x004fe20000000000 */
[----:B------:R-:W-:-:S04]  /*40e20*/  R2UR UR9, R11 ;  /* 0x000000000b0972ca */ /* 0x000fc800000e0000 */
[----:B------:R-:W-:-:S13]  /*40e30*/  R2UR UR8, R10 ;  /* 0x000000000a0872ca */ /* 0x000fda00000e0000 */
[----:B------:R-:W-:Y:S03]  /*40e40*/  HGMMA.64x96x16.F32 R24, gdesc[UR8], R24, gsb0 ;  /* 0x01600000081879f0 */ /* 0x000fe60008000818 */
[----:B------:R-:W-:Y:S02]  /*40e50*/  WARPGROUP.DEPBAR.LE gsb0, 0x0 ;  /* 0x00008000000079c5 */ /* 0x000fe40000010000 */
[----:B------:R0:W-:Y:S04]  /*40e60*/  ST.E desc[UR6][R8.64], R0 ;  /* 0x0000000008007985 */ /* 0x0001e8000c101906 */
[----:B------:R-:W2:Y:S04]  /*40e70*/  @!P1 LDL.64 R4, [UR4] ;  /* 0x00000004ff049983 */ /* 0x000ea80008100a00 */
[----:B0-----:R-:W3:Y:S01]  /*40e80*/  @!P1 LDL.64 R8, [UR4+0x18] ;  /* 0x00001804ff089983 */ /* 0x001ee20008100a00 */
[----:B------:R-:W-:-:S04]  /*40e90*/  SHF.R.U32.HI R3, RZ, 0x7, R227 ;  /* 0x00000007ff037819 */ /* 0x000fc800000116e3 */
        /* <DEDUP_REMOVED lines=8> */
[----:B------:R-:W2:Y:S04]  /*40f20*/  LDL.64 R4, [UR4+0x68] ;  /* 0x00006804ff047983 */ /* 0x000ea80008100a00 */
[----:B------:R-:W3:Y:S04]  /*40f30*/  LD.E R80, desc[UR6][R6.64] ;  /* 0x0000000606507980 */ /* 0x000ee8000c101900 */
[----:B-1----:R-:W4:Y:S04]  /*40f40*/  LD.E R10, desc[UR6][R6.64+0x24] ;  /* 0x00002406060a7980 */ /* 0x002f28000c101900 */
[----:B------:R-:W3:Y:S04]  /*40f50*/  LD.E R72, desc[UR6][R72.64] ;  /* 0x0000000648487980 */ /* 0x000ee8000c101900 */
[----:B0-----:R-:W3:Y:S04]  /*40f60*/  LD.E R3, desc[UR6][R6.64+0x18] ;  /* 0x0000180606037980 */ /* 0x001ee8000c101900 */
[----:B------:R-:W3:Y:S04]  /*40f70*/  LD.E R9, desc[UR6][R6.64+0x8] ;  /* 0x0000080606097980 */ /* 0x000ee8000c101900 */
[----:B------:R-:W3:Y:S04]  /*40f80*/  LD.E R8, desc[UR6][R6.64+0x4] ;  /* 0x0000040606087980 */ /* 0x000ee8000c101900 */
[----:B------:R-:W3:Y:S04]  /*40f90*/  LD.E R76, desc[UR6][R6.64+0xc] ;  /* 0x00000c06064c7980 */ /* 0x000ee8000c101900 */
[----:B------:R-:W3:Y:S04]  /*40fa0*/  LD.E R75, desc[UR6][R6.64+0x10] ;  /* 0x00001006064b7980 */ /* 0x000ee8000c101900 */
[----:B------:R-:W3:Y:S04]  /*40fb0*/  LD.E R77, desc[UR6][R6.64+0x14] ;  /* 0x00001406064d7980 */ /* 0x000ee8000c101900 */
[----:B--2---:R-:W2:Y:S01]  /*40fc0*/  LD.E.64 R4, desc[UR6][R4.64] ;  /* 0x0000000604047980 */ /* 0x004ea2000c101b00 */
[----:B----4-:R-:W-:-:S13]  /*40fd0*/  ISETP.NE.AND P0, PT, R10, 0x1, PT ;  /* 0x000000010a00780c */ /* 0x010fda0003f05270 */
[----:B------:R-:W4:Y:S04]  /*40fe0*/  @P0 LD.E R78, desc[UR6][R6.64+0x28] ;  /* 0x00002806064e0980 */ /* 0x000f28000c101900 */
[----:B------:R-:W4:Y:S04]  /*40ff0*/  @P0 LD.E R79, desc[UR6][R6.64+0x2c] ;  /* 0x00002c06064f0980 */ /* 0x000f28000c101900 */
[----:B--2---:R-:W2:Y:S01]  /*41000*/  LD.E R74, desc[UR6][R4.64] ;  /* 0x00000006044a7980 */ /* 0x004ea2000c101900 */
[----:B------:R-:W-:-:S04]  /*41010*/  LOP3.LUT R18, R18, 0xfff7ffff, RZ, 0xc0, !PT ;  /* 0xfff7ffff12127812 */ /* 0x000fc800078ec0ff */
[----:B------:R-:W-:-:S05]  /*41020*/  @P1 LOP3.LUT R18, R18, 0x80000, RZ, 0xfc, !PT ;  /* 0x0008000012121812 */ /* 0x000fca00078efcff */
[----:B------:R0:W-:Y:S01]  /*41030*/  STL [R1+0x48c], R18 ;  /* 0x00048c1201007387 */ /* 0x0001e20000100800 */
[----:B---3--:R-:W-:Y:S01]  /*41040*/  ISETP.GE.AND P1, PT, R3, 0x1, PT ;  /* 0x000000010300780c */ /* 0x008fe20003f26270 */
[----:B------:R-:W-:Y:S01]  /*41050*/  BSSY B1, `(.L_x_4200) ;  /* 0x00000a8000017945 */ /* 0x000fe20003800000 */
[----:B------:R-:W-:Y:S02]  /*41060*/  IMAD R77, R2, -0x60, R77 ;  /* 0xffffffa0024d7824 */ /* 0x000fe400078e024d */
        /* <DEDUP_REMOVED lines=16> */
[-C--:B------:R-:W-:Y:S01]  /*41170*/  FMUL.FTZ R13, R35, R74.reuse ;  /* 0x0000004a230d7220 */ /* 0x080fe20000410000 */
[----:B------:R-:W-:-:S02]  /*41180*/  FMUL.FTZ R35, R55, R74 ;  /* 0x0000004a37237220 */ /* 0x000fc40000410000 */
[----:B------:R-:W-:Y:S01]  /*41190*/  LOP3.LUT R55, R48, 0xffffff80, RZ, 0xc0, !PT ;  /* 0xffffff8030377812 */ /* 0x000fe200078ec0ff */
[----:B------:R-:W-:-:S04]  /*411a0*/  FMUL.FTZ R14, R34, R74 ;  /* 0x0000004a220e7220 */ /* 0x000fc80000410000 */
[----:B------:R-:W-:Y:S02]  /*411b0*/  IMAD.IADD R55, R80, 0x1, -R55 ;  /* 0x0000000150377824 */ /* 0x000fe400078e0a37 */
[-C--:B------:R-:W-:Y:S01]  /*411c0*/  FMUL.FTZ R34, R54, R74.reuse ;  /* 0x0000004a36227220 */ /* 0x080fe20000410000 */
[-C--:B------:R-:W-:Y:S01]  /*411d0*/  FMUL.FTZ R11, R30, R74.reuse ;  /* 0x0000004a1e0b7220 */ /* 0x080fe20000410000 */
[-C--:B------:R-:W-:Y:S01]  /*411e0*/  FMUL.FTZ R30, R50, R74.reuse ;  /* 0x0000004a321e7220 */ /* 0x080fe20000410000 */
[----:B------:R-:W-:Y:S01]  /*411f0*/  SHF.R.S32.HI R54, RZ, 0x1f, R55 ;  /* 0x0000001fff367819 */ /* 0x000fe20000011437 */
[----:B------:R-:W-:Y:S01]  /*41200*/  FMUL.FTZ R50, R56, R74 ;  /* 0x0000004a38327220 */ /* 0x000fe20000410000 */
[----:B------:R-:W-:Y:S01]  /*41210*/  LEA.HI R49, R49, R80, RZ, 0x2 ;  /* 0x0000005031317211 */ /* 0x000fe200078f10ff */
[-C--:B------:R-:W-:Y:S01]  /*41220*/  FMUL.FTZ R12, R31, R74.reuse ;  /* 0x0000004a1f0c7220 */ /* 0x080fe20000410000 */
[----:B------:R-:W-:Y:S01]  /*41230*/  LEA.HI R56, R54, R55, RZ, 0x2 ;  /* 0x0000003736387211 */ /* 0x000fe200078f10ff */
[-C--:B0-----:R-:W-:Y:S01]  /*41240*/  FMUL.FTZ R18, R38, R74.reuse ;  /* 0x0000004a26127220 */ /* 0x081fe20000410000 */
[-C--:B------:R-:W-:Y:S01]  /*41250*/  FMUL.FTZ R31, R51, R74.reuse ;  /* 0x0000004a331f7220 */ /* 0x080fe20000410000 */
[----:B------:R-:W-:Y:S01]  /*41260*/  LOP3.LUT R49, R49, 0xfffffffc, RZ, 0xc0, !PT ;  /* 0xfffffffc31317812 */ /* 0x000fe200078ec0ff */
[-C--:B------:R-:W-:Y:S01]  /*41270*/  FMUL.FTZ R51, R57, R74.reuse ;  /* 0x0000004a39337220 */ /* 0x080fe20000410000 */
[----:B------:R-:W-:Y:S01]  /*41280*/  FMUL.FTZ R38, R58, R74 ;  /* 0x0000004a3a267220 */ /* 0x000fe20000410000 */
[----:B------:R-:W-:-:S02]  /*41290*/  SHF.R.S32.HI R57, RZ, 0x2, R56 ;  /* 0x00000002ff397819 */ /* 0x000fc40000011438 */
[----:B------:R-:W-:Y:S01]  /*412a0*/  SHF.R.S32.HI R58, RZ, 0x1f, R56 ;  /* 0x0000001fff3a7819 */ /* 0x000fe20000011438 */
[----:B------:R-:W-:Y:S01]  /*412b0*/  IMAD.IADD R80, R80, 0x1, -R49 ;  /* 0x0000000150507824 */ /* 0x000fe200078e0a31 */
[----:B------:R-:W-:Y:S01]  /*412c0*/  LEA.HI R54, R54, R55, RZ, 0x5 ;  /* 0x0000003736367211 */ /* 0x000fe200078f28ff */
[-C--:B------:R-:W-:Y:S01]  /*412d0*/  FMUL.FTZ R15, R39, R74.reuse ;  /* 0x0000004a270f7220 */ /* 0x080fe20000410000 */
[----:B------:R-:W-:Y:S01]  /*412e0*/  SHF.R.S32.HI R49, RZ, 0x7, R48 ;  /* 0x00000007ff317819 */ /* 0x000fe20000011430 */
[-C--:B------:R-:W-:Y:S01]  /*412f0*/  FMUL.FTZ R39, R59, R74.reuse ;  /* 0x0000004a3b277220 */ /* 0x080fe20000410000 */
[----:B------:R-:W-:Y:S02]  /*41300*/  LEA.HI R58, R58, R57, RZ, 0x3 ;  /* 0x000000393a3a7211 */ /* 0x000fe400078f18ff */
[----:B------:R-:W-:Y:S01]  /*41310*/  SHF.R.S32.HI R59, RZ, 0x5, R54 ;  /* 0x00000005ff3b7819 */ /* 0x000fe20000011436 */
[-C--:B------:R-:W-:Y:S01]  /*41320*/  FMUL.FTZ R21, R47, R74.reuse ;  /* 0x0000004a2f157220 */ /* 0x080fe20000410000 */
[----:B------:R-:W-:Y:S01]  /*41330*/  LEA.HI R48, R48, R49, RZ, 0x1 ;  /* 0x0000003130307211 */ /* 0x000fe200078f08ff */
[-C--:B------:R-:W-:Y:S01]  /*41340*/  FMUL.FTZ R47, R53, R74.reuse ;  /* 0x0000004a352f7220 */ /* 0x080fe20000410000 */
[----:B------:R-:W-:Y:S01]  /*41350*/  LOP3.LUT R58, R58, 0xfffffff8, RZ, 0xc0, !PT ;  /* 0xfffffff83a3a7812 */ /* 0x000fe200078ec0ff */
[----:B------:R-:W-:Y:S01]  /*41360*/  FMUL.FTZ R53, R61, R74 ;  /* 0x0000004a3d357220 */ /* 0x000fe20000410000 */
[----:B------:R-:W-:Y:S01]  /*41370*/  IMAD R61, R72, 0x8, R59 ;  /* 0x00000008483d7824 */ /* 0x000fe200078e023b */
[----:B------:R-:W-:-:S02]  /*41380*/  LOP3.LUT R48, R48, 0x3fffffe, RZ, 0xc0, !PT ;  /* 0x03fffffe30307812 */ /* 0x000fc400078ec0ff */
[----:B------:R-:W-:Y:S01]  /*41390*/  LEA.HI R59, R80, R80, RZ, 0x1 ;  /* 0x00000050503b7211 */ /* 0x000fe200078f08ff */
[----:B------:R-:W-:Y:S02]  /*413a0*/  IMAD.IADD R58, R57, 0x1, -R58 ;  /* 0x00000001393a7824 */ /* 0x000fe400078e0a3a */
[----:B------:R-:W-:Y:S01]  /*413b0*/  IMAD.IADD R49, R49, 0x1, -R48 ;  /* 0x0000000131317824 */ /* 0x000fe200078e0a30 */
[----:B------:R-:W-:Y:S01]  /*413c0*/  LOP3.LUT R59, R59, 0x1ffffffe, RZ, 0xc0, !PT ;  /* 0x1ffffffe3b3b7812 */ /* 0x000fe200078ec0ff */
[----:B------:R-:W-:-:S04]  /*413d0*/  IMAD.U32 R58, R61, 0x10, R58 ;  /* 0x000000103d3a7824 */ /* 0x000fc800078e003a */
[----:B------:R-:W-:Y:S02]  /*413e0*/  IMAD.IADD R59, R80, 0x1, -R59 ;  /* 0x00000001503b7824 */ /* 0x000fe400078e0a3b */
[----:B------:R-:W-:-:S04]  /*413f0*/  IMAD R58, R49, 0x40, R58 ;  /* 0x00000040313a7824 */ /* 0x000fc800078e023a */
[----:B------:R-:W-:-:S04]  /*41400*/  IMAD R61, R59, 0x8, R58 ;  /* 0x000000083b3d7824 */ /* 0x000fc800078e023a */
[----:B----4-:R-:W-:-:S05]  /*41410*/  @P0 IMAD.HI.U32 R78, R61, R78, RZ ;  /* 0x0000004e3d4e0227 */ /* 0x010fca00078e00ff */
[----:B------:R-:W-:Y:S01]  /*41420*/  @P0 SHF.R.U32.HI R61, RZ, R79, R78 ;  /* 0x0000004fff3d0219 */ /* 0x000fe2000001164e */
[----:B------:R-:W-:Y:S01]  /*41430*/  IMAD R58, R2, -0x60, RZ ;  /* 0xffffffa0023a7824 */ /* 0x000fe200078e02ff */
[----:B------:R-:W-:Y:S01]  /*41440*/  LOP3.LUT R56, R56, 0x7ffffffc, RZ, 0xc0, !PT ;  /* 0x7ffffffc38387812 */ /* 0x000fe200078ec0ff */
[-C--:B------:R-:W-:Y:S02]  /*41450*/  FMUL.FTZ R4, R24, R74.reuse ;  /* 0x0000004a18047220 */ /* 0x080fe40000410000 */
[----:B------:R-:W0:Y:S01]  /*41460*/  SHFL.IDX PT, R72, R61, RZ, 0x1c1f ;  /* 0x001c1fff3d487589 */ /* 0x000e2200000e0000 */
        /* <DEDUP_REMOVED lines=18> */
[----:B------:R-:W-:Y:S01]  /*41590*/  IMAD R64, R57, -0x2, R58 ;  /* 0xfffffffe39407824 */ /* 0x000fe200078e023a */
[----:B------:R-:W1:Y:S01]  /*415a0*/  MUFU.TANH R4, R4 ;  /* 0x0000000400047308 */ /* 0x000e620000002400 */
[----:B------:R-:W-:Y:S01]  /*415b0*/  IMAD R58, R2, -0x60, R9 ;  /* 0xffffffa0023a7824 */ /* 0x000fe200078e0209 */
[----:B------:R-:W-:-:S02]  /*415c0*/  LOP3.LUT R59, RZ, R76, RZ, 0x33, !PT ;  /* 0x0000004cff3b7212 */ /* 0x000fc400078e33ff */
[----:B------:R-:W-:-:S04]  /*415d0*/  IADD3 R66, -R8, R64, R9 ;  /* 0x0000004008427210 */ /* 0x000fc80007ffe109 */
[----:B------:R-:W2:Y:S01]  /*415e0*/  MUFU.TANH R25, R25 ;  /* 0x0000001900197308 */ /* 0x000ea20000002400 */
[----:B------:R-:W-:-:S07]  /*415f0*/  IMAD R67, R57, -0x2, R58 ;  /* 0xfffffffe39437824 */ /* 0x000fce00078e023a */
[----:B------:R-:W3:Y:S01]  /*41600*/  MUFU.TANH R5, R5 ;  /* 0x0000000500057308 */ /* 0x000ee20000002400 */
[----:B------:R-:W-:-:S07]  /*41610*/  IMAD.IADD R68, R66, 0x1, R75 ;  /* 0x0000000142447824 */ /* 0x000fce00078e024b */
        /* <DEDUP_REMOVED lines=43> */
[----:B------:R-:W1:Y:S08]  /*418d0*/  MUFU.TANH R55, R55 ;  /* 0x0000003700377308 */ /* 0x000e700000002400 */
[----:B------:R-:W1:Y:S01]  /*418e0*/  MUFU.TANH R56, R56 ;  /* 0x0000003800387308 */ /* 0x000e620000002400 */
[----:B------:R-:W-:Y:S01]  /*418f0*/  IMAD.IADD R69, R66, 0x1, R59 ;  /* 0x0000000142457824 */ /* 0x000fe200078e023b */
[----:B0-----:R-:W-:Y:S01]  /*41900*/  VIADDMNMX R2, R72, R68, R67, PT ;  /* 0x0000004448027246 */ /* 0x001fe20003800143 */
[----:B------:R-:W-:-:S02]  /*41910*/  VIADD R64, R64, 0xffffffff ;  /* 0xffffffff40407836 */ /* 0x000fc40000000000 */
        /* <DEDUP_REMOVED lines=10> */
[----:B------:R-:W2:Y:S04]  /*419c0*/  LD.E R58, desc[UR6][R6.64+0x1c] ;  /* 0x00001c06063a7980 */ /* 0x000ea8000c101900 */
[----:B------:R-:W3:Y:S01]  /*419d0*/  LD.E R66, desc[UR6][R6.64+0x20] ;  /* 0x0000200606427980 */ /* 0x000ee2000c101900 */
[----:B--2---:R-:W-:-:S05]  /*419e0*/  IMAD.HI.U32 R57, R57, R58, RZ ;  /* 0x0000003a39397227 */ /* 0x004fca00078e00ff */
[----:B---3--:R-:W-:-:S07]  /*419f0*/  SHF.R.U32.HI R57, RZ, R66, R57 ;  /* 0x00000042ff397219 */ /* 0x008fce0000011639 */
.L_x_4205:
[----:B------:R-:W-:Y:S05]  /*41a00*/  BSYNC B3 ;  /* 0x0000000000037941 */ /* 0x000fea0003800000 */
.L_x_4204:
[----:B------:R-:W-:Y:S01]  /*41a10*/  LOP3.LUT R57, RZ, R57, RZ, 0x33, !PT ;  /* 0x00000039ff397212 */ /* 0x000fe200078e33ff */
[----:B------:R-:W-:Y:S06]  /*41a20*/  BRA `(.L_x_4206) ;  /* 0x0000000000187947 */ /* 0x000fec0003800000 */
.L_x_4203:
[----:B------:R-:W-:-:S13]  /*41a30*/  ISETP.NE.AND P0, PT, R3, 0x1, PT ;  /* 0x000000010300780c */ /* 0x000fda0003f05270 */
[----:B------:R-:W-:Y:S05]  /*41a40*/  @!P0 BRA `(.L_x_4206) ;  /* 0x0000000000108947 */ /* 0x000fea0003800000 */
[----:B------:R-:W2:Y:S04]  /*41a50*/  LD.E R58, desc[UR6][R6.64+0x1c] ;  /* 0x00001c06063a7980 */ /* 0x000ea8000c101900 */
[----:B------:R-:W3:Y:S01]  /*41a60*/  LD.E R66, desc[UR6][R6.64+0x20] ;  /* 0x0000200606427980 */ /* 0x000ee2000c101900 */
[----:B--2---:R-:W-:-:S05]  /*41a70*/  IMAD.HI.U32 R57, R57, R58, RZ ;  /* 0x0000003a39397227 */ /* 0x004fca00078e00ff */
[----:B---3--:R-:W-:-:S07]  /*41a80*/  SHF.R.U32.HI R57, RZ, R66, R57 ;  /* 0x00000042ff397219 */ /* 0x008fce0000011639 */
.L_x_4206:
[----:B------:R-:W-:Y:S05]  /*41a90*/  BSYNC B2 ;  /* 0x0000000000027941 */ /* 0x000fea0003800000 */
.L_x_4202:
[----:B------:R-:W-:-:S05]  /*41aa0*/  IMAD R58, R3, R57, R64 ;  /* 0x00000039033a7224 */ /* 0x000fca00078e0240 */
[----:B------:R-:W-:Y:S02]  /*41ab0*/  VIMNMX R65, R65, R58, !PT ;  /* 0x0000003a41417248 */ /* 0x000fe40007fe0100 */
[----:B------:R-:W-:-:S07]  /*41ac0*/  VIADDMNMX R2, R58, R3, R2, PT ;  /* 0x000000033a027246 */ /* 0x000fce0003800102 */
.L_x_4201:
[----:B------:R-:W-:Y:S05]  /*41ad0*/  BSYNC B1 ;  /* 0x0000000000017941 */ /* 0x000fea0003800000 */
.L_x_4200:
        /* <DEDUP_REMOVED lines=110> */
[----:B------:R-:W-:Y:S01]  /*421c0*/  ISETP.GE.AND P6, PT, R77, 0x5a, PT ;  /* 0x0000005a4d00780c */ /* 0x000fe20003fc6270 */
[----:B------:R-:W0:Y:S03]  /*421d0*/  SHFL.IDX PT, R4, R61, 0x1, 0x1c1f ;  /* 0x003c1f003d047f89 */ /* 0x000e2600000e0000 */
[----:B------:R-:W-:Y:S02]  /*421e0*/  P2R R77, PR, RZ, 0x40 ;  /* 0x00000040ff4d7803 */ /* 0x000fe40000000000 */
[----:B------:R-:W-:-:S04]  /*421f0*/  ISETP.GT.AND P6, PT, R65, 0x59, !P6 ;  /* 0x000000594100780c */ /* 0x000fc800077c4270 */
[----:B------:R-:W-:-:S04]  /*42200*/  ISETP.LT.OR P6, PT, R2, 0x5a, P6 ;  /* 0x0000005a0200780c */ /* 0x000fc800037c1670 */
[----:B------:R-:W-:Y:S02]  /*42210*/  FSEL R60, R62, -INF , !P6 ;  /* 0xff8000003e3c7808 */ /* 0x000fe40007000000 */
[----:B------:R-:W-:Y:S02]  /*42220*/  ISETP.GE.AND P6, PT, R3, 0x1, PT ;  /* 0x000000010300780c */ /* 0x000fe40003fc6270 */
[----:B0-----:R-:W-:Y:S01]  /*42230*/  VIADDMNMX R2, R4, R68, R67, PT ;  /* 0x0000004404027246 */ /* 0x001fe20003800143 */
        /* <DEDUP_REMOVED lines=14> */
.L_x_4212:
[----:B------:R-:W-:Y:S05]  /*42320*/  BSYNC B3 ;  /* 0x0000000000037941 */ /* 0x000fea0003800000 */
.L_x_4211:
[----:B------:R-:W-:Y:S01]  /*42330*/  LOP3.LUT R8, RZ, R8, RZ, 0x33, !PT ;  /* 0x00000008ff087212 */ /* 0x000fe200078e33ff */
[----:B------:R-:W-:Y:S06]  /*42340*/  BRA `(.L_x_4213) ;  /* 0x0000000000187947 */ /* 0x000fec0003800000 */
.L_x_4210:
[----:B------:R-:W-:-:S13]  /*42350*/  ISETP.NE.AND P6, PT, R3, 0x1, PT ;  /* 0x000000010300780c */ /* 0x000fda0003fc5270 */
[----:B------:R-:W-:Y:S05]  /*42360*/  @!P6 BRA `(.L_x_4213) ;  /* 0x000000000010e947 */ /* 0x000fea0003800000 */
[----:B------:R-:W2:Y:S04]  /*42370*/  LD.E R9, desc[UR6][R6.64+0x1c] ;  /* 0x00001c0606097980 */ /* 0x000ea8000c101900 */
[----:B------:R-:W3:Y:S01]  /*42380*/  LD.E R61, desc[UR6][R6.64+0x20] ;  /* 0x00002006063d7980 */ /* 0x000ee2000c101900 */
[----:B--2---:R-:W-:-:S05]  /*42390*/  IMAD.HI.U32 R8, R8, R9, RZ ;  /* 0x0000000908087227 */ /* 0x004fca00078e00ff */
[----:B---3--:R-:W-:-:S07]  /*423a0*/  SHF.R.U32.HI R8, RZ, R61, R8 ;  /* 0x0000003dff087219 */ /* 0x008fce0000011608 */
.L_x_4213:
[----:B------:R-:W-:Y:S05]  /*423b0*/  BSYNC B2 ;  /* 0x0000000000027941 */ /* 0x000fea0003800000 */
.L_x_4209:
[----:B------:R-:W-:-:S05]  /*423c0*/  IMAD R8, R3, R8, R64 ;  /* 0x0000000803087224 */ /* 0x000fca00078e0240 */
[----:B------:R-:W-:Y:S02]  /*423d0*/  VIADDMNMX R2, R8, R3, R2, PT ;  /* 0x0000000308027246 */ /* 0x000fe40003800102 */
[----:B------:R-:W-:-:S07]  /*423e0*/  VIMNMX R33, R33, R8, !PT ;  /* 0x0000000821217248 */ /* 0x000fce0007fe0100 */
.L_x_4208:
[----:B------:R-:W-:Y:S05]  /*423f0*/  BSYNC B1 ;  /* 0x0000000000017941 */ /* 0x000fea0003800000 */
.L_x_4207:
        /* <DEDUP_REMOVED lines=68> */
[----:B------:R-:W-:-:S04]  /*42840*/  ISETP.GT.AND P0, PT, R33, 0x48, !P1 ;  /* 0x000000482100780c */ /* 0x000fc80004f04270 */
[----:B------:R-:W-:-:S04]  /*42850*/  ISETP.LT.OR P0, PT, R2, 0x49, P0 ;  /* 0x000000490200780c */ /* 0x000fc80000701670 */
[----:B------:R-:W-:Y:S02]  /*42860*/  FSEL R43, R43, -INF , !P0 ;  /* 0xff8000002b2b7808 */ /* 0x000fe40004000000 */
[C---:B------:R-:W-:Y:S02]  /*42870*/  ISETP.GT.AND P0, PT, R33.reuse, RZ, !P6 ;  /* 0x000000ff2100720c */ /* 0x040fe40007704270 */
[C---:B------:R-:W-:Y:S02]  /*42880*/  ISETP.GT.AND P2, PT, R33.reuse, 0x49, !P2 ;  /* 0x000000492100780c */ /* 0x040fe40005744270 */
[----:B------:R-:W-:Y:S02]  /*42890*/  ISETP.LT.OR P0, PT, R2, 0x1, P0 ;  /* 0x000000010200780c */ /* 0x000fe40000701670 */
[----:B------:R-:W-:Y:S02]  /*428a0*/  ISETP.GT.AND P3, PT, R33, 0x50, !P3 ;  /* 0x000000502100780c */ /* 0x000fe40005f64270 */
[----:B------:R-:W-:-:S02]  /*428b0*/  FSEL R19, R5, -INF , !P0 ;  /* 0xff80000005137808 */ /* 0x000fc40004000000 */
[----:B------:R-:W2:Y:S01]  /*428c0*/  LDL.64 R4, [UR4+0x70] ;  /* 0x00007004ff047983 */ /* 0x000ea20008100a00 */
        /* <DEDUP_REMOVED lines=35> */
[----:B------:R-:W-:-:S04]  /*42b00*/  FMNMX.FTZ R3, R55, R20, !PT ;  /* 0x0000001437037209 */ /* 0x000fc80007810000 */
[----:B------:R-:W-:-:S05]  /*42b10*/  FMNMX.FTZ R21, R56, R3, !PT ;  /* 0x0000000338157209 */ /* 0x000fca0007810000 */
[----:B--2---:R0:W-:Y:S04]  /*42b20*/  ST.E desc[UR6][R4.64+0x4], R21 ;  /* 0x0000041504007985 */ /* 0x0041e8000c101906 */
[----:B------:R-:W2:Y:S01]  /*42b30*/  LD.E R24, desc[UR6][R4.64+0x4] ;  /* 0x0000040604187980 */ /* 0x000ea2000c101900 */
        /* <DEDUP_REMOVED lines=22> */
[----:B0-----:R-:W-:-:S05]  /*42ca0*/  FMNMX.FTZ R21, R60, R3, !PT ;  /* 0x000000033c157209 */ /* 0x001fca0007810000 */
[----:B------:R-:W0:Y:S02]  /*42cb0*/  SHFL.BFLY PT, R2, R21, 0x2, 0x1f ;  /* 0x0c401f0015027f89 */ /* 0x000e2400000e0000 */
[----:B0-----:R-:W-:Y:S02]  /*42cc0*/  FMNMX.FTZ R20, R21, R2, !PT ;  /* 0x0000000215147209 */ /* 0x001fe40007810000 */
[----:B------:R-:W-:Y:S04]  /*42cd0*/  ST.E desc[UR6][R4.64], R21 ;  /* 0x0000001504007985 */ /* 0x000fe8000c101906 */
[----:B--2---:R-:W0:Y:S02]  /*42ce0*/  SHFL.BFLY PT, R3, R24, 0x2, 0x1f ;  /* 0x0c401f0018037f89 */ /* 0x004e2400000e0000 */
[----:B0-----:R-:W-:-:S02]  /*42cf0*/  FMNMX.FTZ R30, R24, R3, !PT ;  /* 0x00000003181e7209 */ /* 0x001fc40007810000 */
[----:B------:R-:W0:Y:S04]  /*42d00*/  SHFL.BFLY PT, R3, R20, 0x1, 0x1f ;  /* 0x0c201f0014037f89 */ /* 0x000e2800000e0000 */
[----:B------:R-:W1:Y:S01]  /*42d10*/  SHFL.BFLY PT, R33, R30, 0x1, 0x1f ;  /* 0x0c201f001e217f89 */ /* 0x000e6200000e0000 */
[----:B0-----:R-:W-:Y:S02]  /*42d20*/  FMNMX.FTZ R31, R20, R3, !PT ;  /* 0x00000003141f7209 */ /* 0x001fe40007810000 */
[----:B-1----:R-:W-:-:S03]  /*42d30*/  FMNMX.FTZ R33, R30, R33, !PT ;  /* 0x000000211e217209 */ /* 0x002fc60007810000 */
[----:B------:R-:W-:Y:S04]  /*42d40*/  ST.E desc[UR6][R4.64], R31 ;  /* 0x0000001f04007985 */ /* 0x000fe8000c101906 */
[----:B------:R0:W-:Y:S04]  /*42d50*/  ST.E desc[UR6][R4.64+0x4], R33 ;  /* 0x0000042104007985 */ /* 0x0001e8000c101906 */
[----:B------:R-:W2:Y:S04]  /*42d60*/  LDL.64 R2, [UR4+0x70] ;  /* 0x00007004ff027983 */ /* 0x000ea80008100a00 */
[----:B--2---:R-:W2:Y:S04]  /*42d70*/  LD.E R65, desc[UR6][R2.64+0x20] ;  /* 0x0000200602417980 */ /* 0x004ea8000c101900 */
[----:B------:R-:W2:Y:S04]  /*42d80*/  LD.E R24, desc[UR6][R2.64] ;  /* 0x0000000602187980 */ /* 0x000ea8000c101900 */
[----:B------:R-:W0:Y:S01]  /*42d90*/  LD.E R68, desc[UR6][R2.64+0x4] ;  /* 0x0000040602447980 */ /* 0x000e22000c101900 */
[C---:B--2---:R-:W-:Y:S01]  /*42da0*/  FMUL.FTZ R20, R24.reuse, R65 ;  /* 0x0000004118147220 */ /* 0x044fe20000410000 */
[----:B------:R-:W-:Y:S01]  /*42db0*/  FSETP.NEU.FTZ.AND P0, PT, R24, -INF , PT ;  /* 0xff8000001800780b */ /* 0x000fe20003f1d000 */
[----:B0-----:R-:W-:-:S03]  /*42dc0*/  FMUL.FTZ R4, R65, R68 ;  /* 0x0000004441047220 */ /* 0x001fc60000410000 */
[----:B------:R-:W-:Y:S02]  /*42dd0*/  FSEL R20, R20, RZ, P0 ;  /* 0x000000ff14147208 */ /* 0x000fe40000000000 */
[----:B------:R-:W-:-:S04]  /*42de0*/  FSETP.NEU.FTZ.AND P0, PT, R68, -INF , PT ;  /* 0xff8000004400780b */ /* 0x000fc80003f1d000 */
[----:B------:R-:W-:Y:S01]  /*42df0*/  FSEL R4, R4, RZ, P0 ;  /* 0x000000ff04047208 */ /* 0x000fe20000000000 */
[-CC-:B------:R-:W-:Y:S01]  /*42e00*/  FFMA.FTZ R35, R66, R65.reuse, -R20.reuse ;  /* 0x0000004142237223 */ /* 0x180fe20000010814 */
[-CC-:B------:R-:W-:Y:S01]  /*42e10*/  FFMA.FTZ R184, R25, R65.reuse, -R20.reuse ;  /* 0x0000004119b87223 */ /* 0x180fe20000010814 */
[-C--:B------:R-:W-:Y:S02]  /*42e20*/  FFMA.FTZ R34, R26, R65.reuse, -R20 ;  /* 0x000000411a227223 */ /* 0x080fe40000010814 */
        /* <DEDUP_REMOVED lines=24> */
[----:B------:R-:W-:Y:S01]  /*42fb0*/  MUFU.EX2 R35, R35 ;  /* 0x0000002300237308 */ /* 0x000fe20000000800 */
[-CC-:B------:R-:W-:Y:S01]  /*42fc0*/  FFMA.FTZ R187, R63, R65.reuse, -R4.reuse ;  /* 0x000000413fbb7223 */ /* 0x180fe20000010804 */
[----:B------:R-:W-:-:S06]  /*42fd0*/  FFMA.FTZ R19, R14, R65, -R4 ;  /* 0x000000410e137223 */ /* 0x000fcc0000010804 */
[----:B------:R-:W0:Y:S08]  /*42fe0*/  MUFU.EX2 R184, R184 ;  /* 0x000000b800b87308 */ /* 0x000e300000000800 */
[----:B------:R-:W-:Y:S08]  /*42ff0*/  MUFU.EX2 R21, R21 ;  /* 0x0000001500157308 */ /* 0x000ff00000000800 */
[----:B------:R-:W1:Y:S01]  /*43000*/  MUFU.EX2 R185, R185 ;  /* 0x000000b900b97308 */ /* 0x000e620000000800 */
[----:B------:R-:W-:-:S07]  /*43010*/  FFMA.FTZ R161, R62, R65, -R4 ;  /* 0x000000413ea17223 */ /* 0x000fce0000010804 */
[----:B------:R-:W2:Y:S08]  /*43020*/  MUFU.EX2 R34, R34 ;  /* 0x0000002200227308 */ /* 0x000eb00000000800 */
[----:B------:R-:W3:Y:S01]  /*43030*/  MUFU.EX2 R20, R20 ;  /* 0x0000001400147308 */ /* 0x000ee20000000800 */
[----:B------:R-:W-:-:S07]  /*43040*/  FFMA.FTZ R18, R18, R65, -R4 ;  /* 0x0000004112127223 */ /* 0x000fce0000010804 */
[----:B------:R-:W4:Y:S01]  /*43050*/  MUFU.EX2 R186, R186 ;  /* 0x000000ba00ba7308 */ /* 0x000f220000000800 */
[----:B------:R-:W-:-:S07]  /*43060*/  FFMA.FTZ R167, R13, R65, -R4 ;  /* 0x000000410da77223 */ /* 0x000fce0000010804 */
[----:B------:R-:W5:Y:S01]  /*43070*/  MUFU.EX2 R187, R187 ;  /* 0x000000bb00bb7308 */ /* 0x000f620000000800 */
[----:B------:R-:W-:Y:S01]  /*43080*/  FFMA.FTZ R13, R7, R65, -R4 ;  /* 0x00000041070d7223 */ /* 0x000fe20000010804 */
[----:B0-----:R-:W-:Y:S01]  /*43090*/  FADD.FTZ R5, R35, R184 ;  /* 0x000000b823057221 */ /* 0x001fe20000010000 */
[----:B-1----:R-:W-:-:S05]  /*430a0*/  FADD.FTZ R7, R21, R185 ;  /* 0x000000b915077221 */ /* 0x002fca0000010000 */
[----:B------:R-:W0:Y:S01]  /*430b0*/  MUFU.EX2 R33, R33 ;  /* 0x0000002100217308 */ /* 0x000e220000000800 */
[----:B------:R-:W-:-:S07]  /*430c0*/  FFMA.FTZ R163, R15, R65, -R4 ;  /* 0x000000410fa37223 */ /* 0x000fce0000010804 */
[----:B------:R-:W1:Y:S01]  /*430d0*/  MUFU.EX2 R19, R19 ;  /* 0x0000001300137308 */ /* 0x000e620000000800 */
[----:B------:R-:W-:Y:S01]  /*430e0*/  FFMA.FTZ R171, R6, R65, -R4 ;  /* 0x0000004106ab7223 */ /* 0x000fe20000010804 */
[----:B--2---:R-:W-:Y:S01]  /*430f0*/  FADD.FTZ R5, R34, R5 ;  /* 0x0000000522057221 */ /* 0x004fe20000010000 */
[----:B---3--:R-:W-:-:S05]  /*43100*/  FADD.FTZ R6, R20, R7 ;  /* 0x0000000714067221 */ /* 0x008fca0000010000 */
[----:B------:R-:W2:Y:S01]  /*43110*/  MUFU.EX2 R160, R160 ;  /* 0x000000a000a07308 */ /* 0x000ea20000000800 */
[----:B------:R-:W-:-:S07]  /*43120*/  FFMA.FTZ R15, R9, R65, -R4 ;  /* 0x00000041090f7223 */ /* 0x000fce0000010804 */
[----:B------:R-:W3:Y:S01]  /*43130*/  MUFU.EX2 R161, R161 ;  /* 0x000000a100a17308 */ /* 0x000ee20000000800 */
[-CC-:B------:R-:W-:Y:S01]  /*43140*/  FFMA.FTZ R169, R12, R65.reuse, -R4.reuse ;  /* 0x000000410ca97223 */ /* 0x180fe20000010804 */
[----:B------:R-:W-:Y:S01]  /*43150*/  FFMA.FTZ R12, R8, R65, -R4 ;  /* 0x00000041080c7223 */ /* 0x000fe20000010804 */
[----:B----4-:R-:W-:-:S05]  /*43160*/  FADD.FTZ R8, R186, R5 ;  /* 0x00000005ba087221 */ /* 0x010fca0000010000 */
        /* <DEDUP_REMOVED lines=84> */
[----:B-1----:R-:W-:-:S03]  /*436b0*/  FADD.FTZ R4, R8, R7 ;  /* 0x0000000708047221 */ /* 0x002fc60000010000 */
[----:B--2---:R-:W-:Y:S01]  /*436c0*/  FADD.FTZ R37, R178, R5 ;  /* 0x00000005b2257221 */ /* 0x004fe20000010000 */
[----:B---3--:R-:W-:-:S04]  /*436d0*/  FADD.FTZ R39, R179, R4 ;  /* 0x00000004b3277221 */ /* 0x008fc80000010000 */
[----:B------:R-:W-:Y:S04]  /*436e0*/  ST.E desc[UR6][R2.64+0x10], R37 ;  /* 0x0000102502007985 */ /* 0x000fe8000c101906 */
[----:B------:R0:W-:Y:S04]  /*436f0*/  ST.E desc[UR6][R2.64+0x14], R39 ;  /* 0x0000142702007985 */ /* 0x0001e8000c101906 */
[----:B------:R-:W2:Y:S04]  /*43700*/  LDL.64 R4, [UR4] ;  /* 0x00000004ff047983 */ /* 0x000ea80008100a00 */
[----:B------:R-:W3:Y:S04]  /*43710*/  LDL.64 R6, [UR4+0x98] ;  /* 0x00009804ff067983 */ /* 0x000ee80008100a00 */
[----:B0-----:R-:W4:Y:S01]  /*43720*/  LDL.64 R2, [UR4+0x80] ;  /* 0x00008004ff027983 */ /* 0x001f220008100a00 */
[----:B------:R-:W-:-:S05]  /*43730*/  LEA.HI R36, R227, 0x8, RZ, 0x19 ;  /* 0x00000008e3247811 */ /* 0x000fca00078fc8ff */
[----:B------:R0:W-:Y:S06]  /*43740*/  BAR.SYNC.DEFER_BLOCKING R36, 0x100 ;  /* 0x000400240000751d */ /* 0x0001ec0000010000 */
[----:B--2---:R-:W2:Y:S04]  /*43750*/  LD.E R41, desc[UR6][R4.64] ;  /* 0x0000000604297980 */ /* 0x004ea8000c101900 */
[----:B----4-:R-:W4:Y:S04]  /*43760*/  LD.E R43, desc[UR6][R2.64] ;  /* 0x00000006022b7980 */ /* 0x010f28000c101900 */
[----:B---3--:R-:W2:Y:S04]  /*43770*/  LD.E.64 R4, desc[UR6][R6.64] ;  /* 0x0000000606047980 */ /* 0x008ea8000c101b00 */
        /* <DEDUP_REMOVED lines=27> */
[----:B------:R-:W5:Y:S04]  /*43930*/  LDL.64 R6, [UR4+0x88] ;  /* 0x00008804ff067983 */ /* 0x000f680008100a00 */
        /* <DEDUP_REMOVED lines=45> */
[----:B----4-:R-:W-:Y:S01]  /*43c10*/  ST.E desc[UR6][R2.64], R43 ;  /* 0x0000002b02007985 */ /* 0x010fe2000c101906 */
[----:B--2---:R-:W-:-:S03]  /*43c20*/  IMAD R4, R41, 0xc00, R4 ;  /* 0x00000c0029047824 */ /* 0x004fc600078e0204 */
[----:B------:R-:W2:Y:S04]  /*43c30*/  LD.E R110, desc[UR6][R2.64+0x198] ;  /* 0x00019806026e7980 */ /* 0x000ea8000c101900 */
[----:B---3--:R-:W-:Y:S04]  /*43c40*/  ST.E desc[UR6][R2.64+0x4], R45 ;  /* 0x0000042d02007985 */ /* 0x008fe8000c101906 */
        /* <DEDUP_REMOVED lines=26> */
[----:B0-----:R-:W2:Y:S04]  /*43df0*/  LD.E R37, desc[UR6][R2.64+0x74] ;  /* 0x0000740602257980 */ /* 0x001ea8000c101900 */
[----:B-1----:R-:W2:Y:S04]  /*43e00*/  LD.E R39, desc[UR6][R2.64+0x7c] ;  /* 0x00007c0602277980 */ /* 0x002ea8000c101900 */
[----:B------:R-:W2:Y:S04]  /*43e10*/  LD.E R41, desc[UR6][R2.64+0x84] ;  /* 0x0000840602297980 */ /* 0x000ea8000c101900 */
[----:B------:R-:W2:Y:S04]  /*43e20*/  LD.E R43, desc[UR6][R2.64+0x8c] ;  /* 0x00008c06022b7980 */ /* 0x000ea8000c101900 */
[----:B------:R-:W2:Y:S04]  /*43e30*/  LD.E R45, desc[UR6][R2.64+0x94] ;  /* 0x00009406022d7980 */ /* 0x000ea8000c101900 */
        /* <DEDUP_REMOVED lines=51> */
[----:B------:R-:W-:Y:S02]  /*44170*/  F2FP.F16.F32.PACK_AB R184, R184, R35 ;  /* 0x00000023b8b8723e */ /* 0x000fe400000000ff */
[----:B------:R-:W-:Y:S02]  /*44180*/  F2FP.F16.F32.PACK_AB R186, R186, R34 ;  /* 0x00000022baba723e */ /* 0x000fe400000000ff */
[----:B------:R-:W-:Y:S02]  /*44190*/  F2FP.F16.F32.PACK_AB R185, R185, R21 ;  /* 0x00000015b9b9723e */ /* 0x000fe400000000ff */
[----:B------:R-:W-:Y:S01]  /*441a0*/  F2FP.F16.F32.PACK_AB R187, R187, R20 ;  /* 0x00000014bbbb723e */ /* 0x000fe200000000ff */
[----:B------:R-:W-:Y:S01]  /*441b0*/  ST.E desc[UR6][R2.64+0x70], R36 ;  /* 0x0000702402007985 */ /* 0x000fe2000c101906 */
[----:B------:R-:W-:-:S02]  /*441c0*/  F2FP.F16.F32.PACK_AB R160, R160, R33 ;  /* 0x00000021a0a0723e */ /* 0x000fc400000000ff */
[----:B------:R-:W-:Y:S01]  /*441d0*/  F2FP.F16.F32.PACK_AB R162, R162, R32 ;  /* 0x00000020a2a2723e */ /* 0x000fe200000000ff */
[----:B------:R-:W-:Y:S01]  /*441e0*/  ST.E desc[UR6][R2.64+0x78], R38 ;  /* 0x0000782602007985 */ /* 0x000fe2000c101906 */
[----:B------:R-:W-:Y:S02]  /*441f0*/  F2FP.F16.F32.PACK_AB R164, R164, R31 ;  /* 0x0000001fa4a4723e */ /* 0x000fe400000000ff */
[----:B------:R-:W-:Y:S01]  /*44200*/  F2FP.F16.F32.PACK_AB R166, R166, R30 ;  /* 0x0000001ea6a6723e */ /* 0x000fe200000000ff */
[----:B------:R-:W-:Y:S01]  /*44210*/  ST.E desc[UR6][R2.64+0x80], R40 ;  /* 0x0000802802007985 */ /* 0x000fe2000c101906 */
        /* <DEDUP_REMOVED lines=22> */
[----:B--2---:R-:W-:Y:S04]  /*44380*/  ST.E desc[UR6][R2.64+0x74], R37 ;  /* 0x0000742502007985 */ /* 0x004fe8000c101906 */
[----:B------:R-:W-:Y:S04]  /*44390*/  ST.E desc[UR6][R2.64+0x7c], R39 ;  /* 0x00007c2702007985 */ /* 0x000fe8000c101906 */
[----:B------:R-:W-:Y:S04]  /*443a0*/  ST.E desc[UR6][R2.64+0x84], R41 ;  /* 0x0000842902007985 */ /* 0x000fe8000c101906 */
[----:B------:R-:W-:Y:S04]  /*443b0*/  ST.E desc[UR6][R2.64+0x8c], R43 ;  /* 0x00008c2b02007985 */ /* 0x000fe8000c101906 */
[----:B------:R-:W-:Y:S04]  /*443c0*/  ST.E desc[UR6][R2.64+0x94], R45 ;  /* 0x0000942d02007985 */ /* 0x000fe8000c101906 */
[----:B---3--:R-:W-:Y:S04]  /*443d0*/  ST.E desc[UR6][R2.64+0x9c], R47 ;  /* 0x00009c2f02007985 */ /* 0x008fe8000c101906 */
        /* <DEDUP_REMOVED lines=75> */
[----:B------:R-:W-:Y:S01]  /*44890*/  ST.E desc[UR6][R6.64], RZ ;  /* 0x000000ff06007985 */ /* 0x000fe2000c101906 */
[----:B0-----:R-:W-:-:S06]  /*448a0*/  WARPGROUP.ARRIVE ;  /* 0x00000000000079c5 */ /* 0x001fcc0000000000 */
[----:B------:R-:W-:Y:S03]  /*448b0*/  HGMMA.64x256x16.F32 R24, R184, gdesc[UR8].tnspB, RZ, !UPT, gsb0 ;  /* 0x43e00008b8187df0 */ /* 0x000fe6000c0008ff */
[----:B------:R-:W-:Y:S02]  /*448c0*/  WARPGROUP.DEPBAR.LE gsb0, 0x0 ;  /* 0x00008000000079c5 */ /* 0x000fe40000010000 */
        /* <DEDUP_REMOVED lines=128> */
[----:B------:R-:W-:Y:S04]  /*450d0*/  ST.E desc[UR6][R6.64], R0 ;  /* 0x0000000006007985 */ /* 0x000fe8000c101906 */
[----:B0-----:R-:W5:Y:S04]  /*450e0*/  LD.E R24, desc[UR6][R2.64] ;  /* 0x0000000602187980 */ /* 0x001f68000c101900 */
[----:B-1----:R-:W5:Y:S04]  /*450f0*/  LD.E R25, desc[UR6][R2.64+0x4] ;  /* 0x0000040602197980 */ /* 0x002f68000c101900 */
[----:B--2---:R-:W2:Y:S04]  /*45100*/  LD.E R26, desc[UR6][R2.64+0x8] ;  /* 0x00000806021a7980 */ /* 0x004ea8000c101900 */
[----:B---3--:R-:W2:Y:S04]  /*45110*/  LD.E R27, desc[UR6][R2.64+0xc] ;  /* 0x00000c06021b7980 */ /* 0x008ea8000c101900 */
[----:B----4-:R-:W2:Y:S04]  /*45120*/  LD.E R28, desc[UR6][R2.64+0x10] ;  /* 0x00001006021c7980 */ /* 0x010ea8000c101900 */
        /* <DEDUP_REMOVED lines=123> */
[----:B------:R-:W-:Y:S01]  /*458e0*/  F2FP.F16.F32.PACK_AB R177, R177, R9 ;  /* 0x00000009b1b1723e */ /* 0x000fe200000000ff */
[----:B------:R-:W-:Y:S01]  /*458f0*/  IMAD.MOV.U32 R9, RZ, RZ, R5 ;  /* 0x000000ffff097224 */ /* 0x000fe200078e0005 */
[----:B------:R-:W-:Y:S01]  /*45900*/  F2FP.F16.F32.PACK_AB R179, R179, R8 ;  /* 0x00000008b3b3723e */ /* 0x000fe200000000ff */
[----:B------:R-:W-:-:S03]  /*45910*/  VIADD R8, R4, 0x80 ;  /* 0x0000008004087836 */ /* 0x000fc60000000000 */
[----:B------:R-:W-:Y:S02]  /*45920*/  R2UR UR11, R9 ;  /* 0x00000000090b72ca */ /* 0x000fe400000e0000 */
[----:B------:R-:W-:Y:S02]  /*45930*/  R2UR UR10, R8 ;  /* 0x00000000080a72ca */ /* 0x000fe400000e0000 */
[----:B------:R-:W-:Y:S02]  /*45940*/  F2FP.F16.F32.PACK_AB R161, R161, R19 ;  /* 0x00000013a1a1723e */ /* 0x000fe400000000ff */
[----:B------:R-:W-:-:S04]  /*45950*/  F2FP.F16.F32.PACK_AB R163, R163, R18 ;  /* 0x00000012a3a3723e */ /* 0x000fc800000000ff */
[----:B--2---:R-:W-:-:S06]  /*45960*/  WARPGROUP.ARRIVE ;  /* 0x00000000000079c5 */ /* 0x004fcc0000000000 */
[----:B------:R-:W-:Y:S03]  /*45970*/  HGMMA.64x256x16.F32 R24, R160, gdesc[UR8].tnspB, R24, gsb0 ;  /* 0x43e00008a0187df0 */ /* 0x000fe60008000818 */
        /* <DEDUP_REMOVED lines=1058> */
[----:B------:R-:W-:Y:S01]  /*49ba0*/  R2UR UR10, R4 ;  /* 0x00000000040a72ca */ /* 0x000fe200000e0000 */
[----:B--2---:R-:W-:-:S12]  /*49bb0*/  WARPGROUP.ARRIVE ;  /* 0x00000000000079c5 */ /* 0x004fd80000000000 */
        /* <DEDUP_REMOVED lines=131> */
[----:B------:R-:W2:Y:S04]  /*4a3f0*/  LD.E R4, desc[UR6][R2.64] ;  /* 0x0000000602047980 */ /* 0x000ea8000c101900 */
[----:B------:R-:W3:Y:S04]  /*4a400*/  LD.E R5, desc[UR6][R2.64+0x4] ;  /* 0x0000040602057980 */ /* 0x000ee8000c101900 */
[----:B0-----:R-:W4:Y:S04]  /*4a410*/  LD.E R0, desc[UR6][R2.64+0x1fc] ;  /* 0x0001fc0602007980 */ /* 0x001f28000c101900 */
        /* <DEDUP_REMOVED lines=126> */
[----:B--2---:R0:W-:Y:S04]  /*4ac00*/  ST.E desc[UR6][R2.64], R4 ;  /* 0x0000000402007985 */ /* 0x0041e8000c101906 */
[----:B---3--:R0:W-:Y:S04]  /*4ac10*/  ST.E desc[UR6][R2.64+0x4], R5 ;  /* 0x0000040502007985 */ /* 0x0081e8000c101906 */
        /* <DEDUP_REMOVED lines=125> */
[----:B------:R-:W-:-:S13]  /*4b3f0*/  LOP3.LUT P6, RZ, R227, 0x7f, RZ, 0xc0, !PT ;  /* 0x0000007fe3ff7812 */ /* 0x000fda00078cc0ff */
[----:B0-----:R-:W-:Y:S05]  /*4b400*/  @P6 BRA `(.L_x_4214) ;  /* 0x0000000000206947 */ /* 0x001fea0003800000 */
[----:B------:R-:W2:Y:S04]  /*4b410*/  LDL.64 R2, [UR4+0x40] ;  /* 0x00004004ff027983 */ /* 0x000ea80008100a00 */
[----:B------:R-:W3:Y:S04]  /*4b420*/  LDL.64 R4, [UR4] ;  /* 0x00000004ff047983 */ /* 0x000ee80008100a00 */
[----:B--2---:R-:W2:Y:S04]  /*4b430*/  LD.E.64 R2, desc[UR6][R2.64+0x30] ;  /* 0x0000300602027980 */ /* 0x004ea8000c101b00 */
[----:B---3--:R-:W3:Y:S01]  /*4b440*/  LD.E R4, desc[UR6][R4.64] ;  /* 0x0000000604047980 */ /* 0x008ee2000c101900 */
[----:B--2---:R-:W-:-:S05]  /*4b450*/  MOV R7, R2 ;  /* 0x0000000200077202 */ /* 0x004fca0000000f00 */
[----:B---3--:R-:W-:-:S05]  /*4b460*/  IMAD R0, R4, 0x8, R7 ;  /* 0x0000000804007824 */ /* 0x008fca00078e0207 */
[----:B------:R-:W-:-:S04]  /*4b470*/  PRMT R0, RZ, 0x654, R0 ;  /* 0x00000654ff007816 */ /* 0x000fc80000000000 */
[----:B------:R0:W-:Y:S03]  /*4b480*/  SYNCS.ARRIVE.TRANS64.RED.A1T0 RZ, [R0+URZ], RZ ;  /* 0x000000ff00ff79a7 */ /* 0x0001e6000810043f */
.L_x_4214:
[----:B------:R-:W-:-:S04]  /*4b490*/  IMAD.MOV.U32 R229, RZ, RZ, 0x0 ;  /* 0x00000000ffe57424 */ /* 0x000fc800078e00ff */
[----:B0-----:R-:W-:Y:S05]  /*4b4a0*/  RET.REL.NODEC R228 `(_ZN7cutlass13device_kernelIN5flash11enable_sm90INS1_16FlashAttnFwdSm90INS1_25CollectiveMainloopFwdSm90ILi2EN4cute5tupleIJNS5_1CILi1EEES8_S8_EEENS6_IJNS7_ILi128EEENS7_ILi96EEENS7_ILi64EEEEEELi256ENS_6half_tEfNS_4arch4Sm90ELb0ELb1ELb1ELb1ELb0ELb1ELb1ELb1ELb0ELb1ELb1ELb0EEENS1_21CollectiveEpilogueFwdINS6_IJSA_NS7_ILi256EEESB_EEES9_SE_SG_Li256ELb1ELb1ELb1ELb0EEENS1_36VarlenDynamicPersistentTileSchedulerILi128ELi96ELi256ELi128ELb1ELb1ELb1ELb1ELb0ELb1EEEEEEEEEvNT_6ParamsE) ;  /* 0xfffffb48e4d47950 */ /* 0x001fea0003c3ffff */
.L_x_4190:
[----:B0-----:R0:W1:Y:S02]  /*4b4b0*/  SYNCS.PHASECHK.TRANS64.TRYWAIT P0, [R3+URZ], R10 ;  /* 0x0000000a030075a7 */ /* 0x001064000800017f */
[----:B-1----:R-:W-:Y:S05]  /*4b4c0*/  @!P0 NANOSLEEP.SYNCS 0x989680 ;  /* 0x009896800000895d */ /* 0x002fea0003900000 */
[----:B------:R-:W1:Y:S02]  /*4b4d0*/  @!P0 SYNCS.PHASECHK.TRANS64 P0, [R3+URZ], R10 ;  /* 0x0000000a030085a7 */ /* 0x000e64000800007f */
[----:B-1----:R-:W-:Y:S05]  /*4b4e0*/  @!P0 BRA `(.L_x_4190) ;  /* 0xfffffffc00f08947 */ /* 0x002fea000383ffff */
[----:B------:R-:W-:Y:S05]  /*4b4f0*/  BRA `(.L_x_4189) ;  /* 0xffffff4400a07947 */ /* 0x000fea000383ffff */
.L_x_4192:
[----:B0-----:R0:W1:Y:S02]  /*4b500*/  SYNCS.PHASECHK.TRANS64.TRYWAIT P0, [R3+URZ+0x32410], R10 ;  /* 0x0324100a030075a7 */ /* 0x001064000800017f */
[----:B-1----:R-:W-:Y:S05]  /*4b510*/  @!P0 NANOSLEEP.SYNCS 0x989680 ;  /* 0x009896800000895d */ /* 0x002fea0003900000 */
[----:B------:R-:W1:Y:S02]  /*4b520*/  @!P0 SYNCS.PHASECHK.TRANS64 P0, [R3+URZ+0x32410], R10 ;  /* 0x0324100a030085a7 */ /* 0x000e64000800007f */
[----:B-1----:R-:W-:Y:S05]  /*4b530*/  @!P0 BRA `(.L_x_4192) ;  /* 0xfffffffc00f08947 */ /* 0x002fea000383ffff */
[----:B------:R-:W-:Y:S05]  /*4b540*/  BRA `(.L_x_4215) ;  /* 0xffffff4800947947 */ /* 0x000fea000383ffff */
.L_x_4199:
[----:B0-----:R0:W1:Y:S02]  /*4b550*/  SYNCS.PHASECHK.TRANS64.TRYWAIT P0, [R10+URZ], R11 ;  /* 0x0000000b0a0075a7 */ /* 0x001064000800017f */
[----:B-1----:R-:W-:Y:S05]  /*4b560*/  @!P0 NANOSLEEP.SYNCS 0x989680 ;  /* 0x009896800000895d */ /* 0x002fea0003900000 */
[----:B------:R-:W1:Y:S02]  /*4b570*/  @!P0 SYNCS.PHASECHK.TRANS64 P0, [R10+URZ], R11 ;  /* 0x0000000b0a0085a7 */ /* 0x000e64000800007f */
[----:B-1----:R-:W-:Y:S05]  /*4b580*/  @!P0 BRA `(.L_x_4199) ;  /* 0xfffffffc00f08947 */ /* 0x002fea000383ffff */
[----:B------:R-:W-:Y:S05]  /*4b590*/  BRA `(.L_x_4198) ;  /* 0xffffff4c00087947 */ /* 0x000fea000383ffff */
.L_x_4216:
        /* <DEDUP_REMOVED lines=14> */
.L_x_6141:


//--------------------- .text._ZN7cutlass13device_kernelIN5flash11enable_sm90INS1_16FlashAttnFwdSm90INS1_25CollectiveMainloopFwdSm90ILi2EN4cute5tupleIJNS5_1CILi1EEES8_S8_EEENS6_IJNS7_ILi128EEENS7_ILi96EEENS7_ILi64EEEEEELi256ENS_6half_tEfNS_4arch4Sm90ELb1ELb0ELb1ELb0ELb0ELb0ELb0ELb1ELb0ELb1ELb1ELb0EEENS1_21CollectiveEpilogueFwdINS6_IJSA_NS7_ILi256EEESB_EEES9_SE_SG_Li256ELb0ELb1ELb1ELb0EEENS1_19SingleTileSchedulerILb0ELb1ELb1ELi128EEEEEEEEEvNT_6ParamsE --------------------------
	.section	.text._ZN7cutlass13device_kernelIN5flash11enable_sm90INS1_16FlashAttnFwdSm90INS1_25CollectiveMainloopFwdSm90ILi2EN4cute5tupleIJNS5_1CILi1EEES8_S8_EEENS6_IJNS7_ILi128EEENS7_ILi96EEENS7_ILi64EEEEEELi256ENS_6half_tEfNS_4arch4Sm90ELb1ELb0ELb1ELb0ELb0ELb0ELb0ELb1ELb0ELb1ELb1ELb0EEENS1_21CollectiveEpilogueFwdINS6_IJSA_NS7_ILi256EEESB_EEES9_SE_SG_Li256ELb0ELb1ELb1ELb0EEENS1_19SingleTileSchedulerILb0ELb1ELb1ELi128EEEEEEEEEvNT_6ParamsE,"ax",@progbits
	.align	128
.text._ZN7cutlass13device_kernelIN5flash11enable_sm90INS1_16FlashAttnFwdSm90INS1_25CollectiveMainloopFwdSm90ILi2EN4cute5tupleIJNS5_1CILi1EEES8_S8_EEENS6_IJNS7_ILi128EEENS7_ILi96EEENS7_ILi64EEEEEELi256ENS_6half_tEfNS_4arch4Sm90ELb1ELb0ELb1ELb0ELb0ELb0ELb0ELb1ELb0ELb1ELb1ELb0EEENS1_21CollectiveEpilogueFwdINS6_IJSA_NS7_ILi256EEESB_EEES9_SE_SG_Li256ELb0ELb1ELb1ELb0EEENS1_19SingleTileSchedulerILb0ELb1ELb1ELi128EEEEEEEEEvNT_6ParamsE:
        .type           _ZN7cutlass13device_kernelIN5flash11enable_sm90INS1_16FlashAttnFwdSm90INS1_25CollectiveMainloopFwdSm90ILi2EN4cute5tupleIJNS5_1CILi1EEES8_S8_EEENS6_IJNS7_ILi128EEENS7_ILi96EEENS7_ILi64EEEEEELi256ENS_6half_tEfNS_4arch4Sm90ELb1ELb0ELb1ELb0ELb0ELb0ELb0ELb1ELb0ELb1ELb1ELb0EEENS1_21CollectiveEpilogueFwdINS6_IJSA_NS7_ILi256EEESB_EEES9_SE_SG_Li256ELb0ELb1ELb1ELb0EEENS1_19SingleTileSchedulerILb0ELb1ELb1ELi128EEEEEEEEEvNT_6ParamsE,@function
        .size           _ZN7cutlass13device_kernelIN5flash11enable_sm90INS1_16FlashAttnFwdSm90INS1_25CollectiveMainloopFwdSm90ILi2EN4cute5tupleIJNS5_1CILi1EEES8_S8_EEENS6_IJNS7_ILi128EEENS7_ILi96EEENS7_ILi64EEEEEELi256ENS_6half_tEfNS_4arch4Sm90ELb1ELb0ELb1ELb0ELb0ELb0ELb0ELb1ELb0ELb1ELb1ELb0EEENS1_21CollectiveEpilogueFwdINS6_IJSA_NS7_ILi256EEESB_EEES9_SE_SG_Li256ELb0ELb1ELb1ELb0EEENS1_19SingleTileSchedulerILb0ELb1ELb1ELi128EEEEEEEEEvNT_6ParamsE,(.L_x_6143 - _ZN7cutlass13device_kernelIN5flash11enable_sm90INS1_16FlashAttnFwdSm90INS1_25CollectiveMainloopFwdSm90ILi2EN4cute5tupleIJNS5_1CILi1EEES8_S8_EEENS6_IJNS7_ILi128EEENS7_ILi96EEENS7_ILi64EEEEEELi256ENS_6half_tEfNS_4arch4Sm90ELb1ELb0ELb1ELb0ELb0ELb0ELb0ELb1ELb0ELb1ELb1ELb0EEENS1_21CollectiveEpilogueFwdINS6_IJSA_NS7_ILi256EEESB_EEES9_SE_SG_Li256ELb0ELb1ELb1ELb0EEENS1_19SingleTileSchedulerILb0ELb1ELb1ELi128EEEEEEEEEvNT_6ParamsE)
        .other          _ZN7cutlass13device_kernelIN5flash11enable_sm90INS1_16FlashAttnFwdSm90INS1_25CollectiveMainloopFwdSm90ILi2EN4cute5tupleIJNS5_1CILi1EEES8_S8_EEENS6_IJNS7_ILi128EEENS7_ILi96EEENS7_ILi64EEEEEELi256ENS_6half_tEfNS_4arch4Sm90ELb1ELb0ELb1ELb0ELb0ELb0ELb0ELb1ELb0ELb1ELb1ELb0EEENS1_21CollectiveEpilogueFwdINS6_IJSA_NS7_ILi256EEESB_EEES9_SE_SG_Li256ELb0ELb1ELb1ELb0EEENS1_19SingleTileSchedulerILb0ELb1ELb1ELi128EEEEEEEEEvNT_6ParamsE,@"STO_CUDA_ENTRY STV_DEFAULT"
_ZN7cutlass13device_kernelIN5flash11enable_sm90INS1_16FlashAttnFwdSm90INS1_25CollectiveMainloopFwdSm90ILi2EN4cute5tupleIJNS5_1CILi1EEES8_S8_EEENS6_IJNS7_ILi128EEENS7_ILi96EEENS7_ILi64EEEEEELi256ENS_6half_tEfNS_4arch4Sm90ELb1ELb0ELb1ELb0ELb0ELb0ELb0ELb1ELb0ELb1ELb1ELb0EEENS1_21CollectiveEpilogueFwdINS6_IJSA_NS7_ILi256EEESB_EEES9_SE_SG_Li256ELb0ELb1ELb1ELb0EEENS1_19SingleTileSchedulerILb0ELb1ELb1ELi128EEEEEEEEEvNT_6ParamsE:
        /* <DEDUP_REMOVED lines=18> */
.L_x_4218:
[----:B------:R-:W-:Y:S05]  /*0120*/  BSYNC B0 ;  /* 0x0000000000007941 */ /* 0x000fea0003800000 */
.L_x_4217:
        /* <DEDUP_REMOVED lines=41> */
.L_x_4219:
        /* <DEDUP_REMOVED lines=22> */
.L_x_4220:
        /* <DEDUP_REMOVED lines=18> */
.L_x_4221:
        /* <DEDUP_REMOVED lines=22> */
.L_x_4222:
        /* <DEDUP_REMOVED lines=22> */
.L_x_4223:
        /* <DEDUP_REMOVED lines=8> */
.L_x_4226:
        /* <DEDUP_REMOVED lines=20> */
[----:B------:R-:W0:Y:S01]  /*0ac0*/  S2UR UR43, SR_CTAID.X ;  /* 0x00000000002b79c3 */ /* 0x000e220000002500 */
[----:B------:R-:W-:Y:S01]  /*0ad0*/  ULDC UR4, c[0x0][0x448] ;  /* 0x0001120000047ab9 */ /* 0x000fe20000000800 */
[----:B------:R-:W-:Y:S01]  /*0ae0*/  ULDC UR36, c[0x0][0x424] ;  /* 0x0001090000247ab9 */ /* 0x000fe20000000800 */
[----:B------:R-:W-:Y:S01]  /*0af0*/  UISETP.NE.AND UP1, UPT, UR4, 0x1, UPT ;  /* 0x000000010400788c */ /* 0x000fe2000bf25270 */
[----:B------:R-:W-:Y:S02]  /*0b00*/  ULDC UR40, c[0x0][0x2f0] ;  /* 0x0000bc0000287ab9 */ /* 0x000fe40000000800 */
[----:B------:R-:W-:Y:S01]  /*0b10*/  ULDC.64 UR4, c[0x0][0x418] ;  /* 0x0001060000047ab9 */ /* 0x000fe20000000a00 */
[----:B------:R-:W-:Y:S01]  /*0b20*/  ULDC UR7, c[0x0][0x288] ;  /* 0x0000a20000077ab9 */ /* 0x000fe20000000800 */
[----:B------:R-:W-:Y:S02]  /*0b30*/  UISETP.NE.U32.AND UP0, UPT, UR4, URZ, UPT ;  /* 0x0000003f0400728c */ /* 0x000fe4000bf05070 */
[----:B------:R-:W-:-:S02]  /*0b40*/  USHF.R.U32.HI UR10, URZ, 0x10, UR38 ;  /* 0x000000103f0a7899 */ /* 0x000fc40008011626 */
[----:B------:R-:W-:Y:S02]  /*0b50*/  UISETP.NE.AND.EX UP0, UPT, UR5, URZ, UPT, UP0 ;  /* 0x0000003f0500728c */ /* 0x000fe4000bf05300 */
[----:B------:R-:W-:Y:S01]  /*0b60*/  @UP1 ULDC UR4, c[0x0][0x44c] ;  /* 0x0001130000041ab9 */ /* 0x000fe20000000800 */
[----:B------:R-:W-:Y:S01]  /*0b70*/  @UP1 ULDC UR8, c[0x0][0x450] ;  /* 0x0001140000081ab9 */ /* 0x000fe20000000800 */
[----:B------:R-:W-:Y:S02]  /*0b80*/  USEL UR36, UR36, 0x1, UP0 ;  /* 0x0000000124247887 */ /* 0x000fe40008000000 */
[----:B------:R-:W-:Y:S02]  /*0b90*/  ULOP3.LUT UR38, UR38, 0xffff, URZ, 0xc0, !UPT ;  /* 0x0000ffff26267892 */ /* 0x000fe4000f8ec03f */
[----:B------:R-:W-:Y:S02]  /*0ba0*/  UIMAD UR40, UR36, UR40, URZ ;  /* 0x00000028242872a4 */ /* 0x000fe4000f8e023f */
[----:B0-----:R-:W-:-:S04]  /*0bb0*/  USHF.L.U32 UR43, UR43, 0x7, URZ ;  /* 0x000000072b2b7899 */ /* 0x001fc8000800063f */
[----:B------:R-:W-:-:S04]  /*0bc0*/  UIADD3 UR6, UR43, 0x7f, URZ ;  /* 0x0000007f2b067890 */ /* 0x000fc8000fffe03f */
[----:B------:R-:W-:Y:S02]  /*0bd0*/  UIMAD.WIDE.U32 UR4, UR6, UR4, URZ ;  /* 0x00000004060472a5 */ /* 0x000fe4000f8e003f */
[----:B------:R-:W-:Y:S02]  /*0be0*/  UIADD3 UR4, UR40, 0x5f, URZ ;  /* 0x0000005f28047890 */ /* 0x000fe4000fffe03f */
[----:B------:R-:W-:Y:S02]  /*0bf0*/  @UP1 USHF.R.U32.HI UR6, URZ, UR8, UR5 ;  /* 0x000000083f061299 */ /* 0x000fe40008011605 */
[----:B------:R-:W-:-:S04]  /*0c00*/  UIADD3 UR5, UR40, 0x60, -UR7 ;  /* 0x0000006028057890 */ /* 0x000fc8000fffe807 */
[----:B------:R-:W-:Y:S02]  /*0c10*/  UIADD3 UR6, UR5, UR6, URZ ;  /* 0x0000000605067290 */ /* 0x000fe4000fffe03f */
[----:B------:R-:W-:Y:S02]  /*0c20*/  UIMAD.WIDE UR4, UR4, 0x2aaaaaab, URZ ;  /* 0x2aaaaaab040478a5 */ /* 0x000fe4000f8e023f */
[----:B------:R-:W-:Y:S02]  /*0c30*/  UIMAD.WIDE UR6, UR6, 0x2aaaaaab, URZ ;  /* 0x2aaaaaab060678a5 */ /* 0x000fe4000f8e023f */
[----:B------:R-:W-:Y:S02]  /*0c40*/  USHF.R.U32.HI UR4, URZ, 0x1f, UR5 ;  /* 0x0000001f3f047899 */ /* 0x000fe40008011605 */
[----:B------:R-:W-:Y:S02]  /*0c50*/  USHF.R.U32.HI UR6, URZ, 0x1f, UR7 ;  /* 0x0000001f3f067899 */ /* 0x000fe40008011607 */
[----:B------:R-:W-:-:S02]  /*0c60*/  ULEA.HI.SX32 UR4, UR5, UR4, 0x1c ;  /* 0x0000000405047291 */ /* 0x000fc4000f8fe23f */
[----:B------:R-:W-:-:S04]  /*0c70*/  ULEA.HI.SX32 UR6, UR7, UR6, 0x1c ;  /* 0x0000000607067291 */ /* 0x000fc8000f8fe23f */
[----:B------:R-:W-:-:S04]  /*0c80*/  UISETP.LT.AND UP0, UPT, UR4, UR6, UPT ;  /* 0x000000060400728c */ /* 0x000fc8000bf01270 */
[----:B------:R-:W-:Y:S02]  /*0c90*/  USEL UR9, UR4, UR6, UP0 ;  /* 0x0000000604097287 */ /* 0x000fe40008000000 */
[----:B------:R-:W-:Y:S02]  /*0ca0*/  UISETP.NE.AND UP0, UPT, UR10, URZ, UPT ;  /* 0x0000003f0a00728c */ /* 0x000fe4000bf05270 */
[----:B------:R-:W-:Y:S01]  /*0cb0*/  UISETP.GE.AND UP1, UPT, UR9, 0x1, UPT ;  /* 0x000000010900788c */ /* 0x000fe2000bf26270 */
[----:B------:R-:W-:-:S05]  /*0cc0*/  UMOV UR4, URZ ;  /* 0x0000003f00047c82 */ /* 0x000fca0008000000 */
[----:B------:R-:W-:-:S03]  /*0cd0*/  PLOP3.LUT P0, PT, PT, PT, UP1, 0x80, 0x0 ;  /* 0x000000000000781c */ /* 0x000fc60003f0f018 */
[----:B------:R-:W-:-:S10]  /*0ce0*/  @!UP0 ULDC UR10, c[0x0][0x9f0] ;  /* 0x00027c00000a8ab9 */ /* 0x000fd40000000800 */
[----:B------:R-:W-:Y:S05]  /*0cf0*/  @!P0 BRA `(.L_x_4228) ;  /* 0x0000000000848947 */ /* 0x000fea0003800000 */
[----:B------:R-:W-:Y:S01]  /*0d00*/  IMAD.U32 R4, RZ, RZ, UR10 ;  /* 0x0000000aff047e24 */ /* 0x000fe2000f8e00ff */
[----:B------:R-:W-:Y:S01]  /*0d10*/  UIADD3 UR6, UR10, -0x1, UR9 ;  /* 0xffffffff0a067890 */ /* 0x000fe2000fffe009 */
[----:B------:R-:W-:-:S03]  /*0d20*/  UMOV UR4, URZ ;  /* 0x0000003f00047c82 */ /* 0x000fc60008000000 */
[-C--:B------:R-:W-:Y:S02]  /*0d30*/  IABS R0, R4.reuse ;  /* 0x0000000400007213 */ /* 0x080fe40000000000 */
[----:B------:R-:W-:Y:S01]  /*0d40*/  MOV R5, UR6 ;  /* 0x0000000600057c02 */ /* 0x000fe20008000f00 */
[----:B------:R-:W-:Y:S01]  /*0d50*/  ULOP3.LUT UR6, UR6, UR10, URZ, 0x3c, !UPT ;  /* 0x0000000a06067292 */ /* 0x000fe2000f8e3c3f */
[----:B------:R-:W-:Y:S02]  /*0d60*/  R2UR UR11, R0 ;  /* 0x00000000000b72ca */ /* 0x000fe400000e0000 */
[----:B------:R-:W-:Y:S02]  /*0d70*/  IABS R5, R5 ;  /* 0x0000000500057213 */ /* 0x000fe40000000000 */
[----:B------:R-:W-:-:S03]  /*0d80*/  IABS R6, R4 ;  /* 0x0000000400067213 */ /* 0x000fc60000000000 */
        /* <DEDUP_REMOVED lines=24> */
.L_x_4228:
[----:B------:R-:W-:Y:S01]  /*0f10*/  UIMAD UR38, UR38, UR4, URZ ;  /* 0x00000004262672a4 */ /* 0x000fe2000f8e023f */
[----:B------:R-:W-:Y:S01]  /*0f20*/  IMAD.U32 R0, RZ, RZ, UR9 ;  /* 0x00000009ff007e24 */ /* 0x000fe2000f8e00ff */
[----:B------:R-:W-:Y:S01]  /*0f30*/  MOV R3, UR4 ;  /* 0x0000000400037c02 */ /* 0x000fe20008000f00 */
[----:B------:R-:W0:Y:S01]  /*0f40*/  S2R R4, SR_TID.X ;  /* 0x0000000000047919 */ /* 0x000e220000002100 */
[----:B------:R-:W-:Y:S02]  /*0f50*/  PLOP3.LUT P0, PT, PT, PT, PT, 0x80, 0x0 ;  /* 0x000000000000781c */ /* 0x000fe40003f0f070 */
[----:B------:R-:W-:Y:S02]  /*0f60*/  CS2R R150, SRZ ;  /* 0x0000000000967805 */ /* 0x000fe4000001ff00 */
[----:B------:R-:W-:Y:S01]  /*0f70*/  VIADDMNMX R0, R3, UR38, R0, PT ;  /* 0x0000002603007c46 */ /* 0x000fe2000b800100 */
[----:B------:R-:W-:Y:S01]  /*0f80*/  IMAD.MOV.U32 R3, RZ, RZ, RZ ;  /* 0x000000ffff037224 */ /* 0x000fe200078e00ff */
[----:B------:R-:W-:-:S02]  /*0f90*/  CS2R R148, SRZ ;  /* 0x0000000000947805 */ /* 0x000fc4000001ff00 */
[----:B------:R-:W-:Y:S02]  /*0fa0*/  CS2R R146, SRZ ;  /* 0x0000000000927805 */ /* 0x000fe4000001ff00 */
[----:B------:R-:W-:Y:S02]  /*0fb0*/  R2UR UR41, R0 ;  /* 0x00000000002972ca */ /* 0x000fe400000e0000 */
        /* <DEDUP_REMOVED lines=11> */
[----:B------:R-:W-:Y:S01]  /*1070*/  CS2R R122, SRZ ;  /* 0x00000000007a7805 */ /* 0x000fe2000001ff00 */
[----:B------:R-:W-:Y:S01]  /*1080*/  UISETP.GT.AND UP0, UPT, UR41, UR38, UPT ;  /* 0x000000262900728c */ /* 0x000fe2000bf04270 */
[----:B------:R-:W-:Y:S02]  /*1090*/  CS2R R120, SRZ ;  /* 0x0000000000787805 */ /* 0x000fe4000001ff00 */
[----:B------:R-:W-:Y:S02]  /*10a0*/  CS2R R118, SRZ ;  /* 0x0000000000767805 */ /* 0x000fe4000001ff00 */
[----:B------:R-:W-:Y:S02]  /*10b0*/  CS2R R116, SRZ ;  /* 0x0000000000747805 */ /* 0x000fe4000001ff00 */
[----:B------:R-:W-:-:S02]  /*10c0*/  CS2R R114, SRZ ;  /* 0x0000000000727805 */ /* 0x000fc4000001ff00 */
[----:B------:R-:W-:Y:S02]  /*10d0*/  CS2R R112, SRZ ;  /* 0x0000000000707805 */ /* 0x000fe4000001ff00 */
[----:B------:R-:W-:Y:S02]  /*10e0*/  PLOP3.LUT P1, PT, PT, PT, UP0, 0x80, 0x0 ;  /* 0x000000000000781c */ /* 0x000fe40003f2f008 */
[----:B------:R-:W-:Y:S02]  /*10f0*/  CS2R R110, SRZ ;  /* 0x00000000006e7805 */ /* 0x000fe4000001ff00 */
[----:B------:R-:W-:Y:S02]  /*1100*/  CS2R R108, SRZ ;  /* 0x00000000006c7805 */ /* 0x000fe4000001ff00 */
[----:B------:R-:W-:Y:S02]  /*1110*/  CS2R R106, SRZ ;  /* 0x00000000006a7805 */ /* 0x000fe4000001ff00 */
[----:B------:R-:W-:-:S02]  /*1120*/  CS2R R104, SRZ ;  /* 0x0000000000687805 */ /* 0x000fc4000001ff00 */
[----:B------:R-:W-:Y:S01]  /*1130*/  CS2R R102, SRZ ;  /* 0x0000000000667805 */ /* 0x000fe2000001ff00 */
[----:B0-----:R-:W-:Y:S01]  /*1140*/  VIADD R16, R4, 0xffffff80 ;  /* 0xffffff8004107836 */ /* 0x001fe20000000000 */
[----:B------:R-:W-:Y:S01]  /*1150*/  CS2R R100, SRZ ;  /* 0x0000000000647805 */ /* 0x000fe2000001ff00 */
[----:B------:R-:W-:Y:S01]  /*1160*/  IMAD.MOV.U32 R4, RZ, RZ, RZ ;  /* 0x000000ffff047224 */ /* 0x000fe200078e00ff */
        /* <DEDUP_REMOVED lines=60> */
[----:B------:R-:W-:Y:S01]  /*1530*/  MOV R4, UR4 ;  /* 0x0000000400047c02 */ /* 0x000fe20008000f00 */
[----:B------:R0:W1:Y:S01]  /*1540*/  LDC.64 R14, c[0x4][R0] ;  /* 0x01000000000e7b82 */ /* 0x0000620000000a00 */
[----:B------:R-:W-:Y:S01]  /*1550*/  IMAD.U32 R5, RZ, RZ, UR5 ;  /* 0x00000005ff057e24 */ /* 0x000fe2000f8e00ff */
[----:B------:R-:W-:Y:S01]  /*1560*/  ULDC.64 UR4, c[0x4][0xa0] ;  /* 0x0100280000047ab9 */ /* 0x000fe20000000a00 */
[----:B------:R-:W-:Y:S01]  /*1570*/  MOV R10, UR6 ;  /* 0x00000006000a7c02 */ /* 0x000fe20008000f00 */
[----:B------:R-:W-:Y:S01]  /*1580*/  IMAD.U32 R6, RZ, RZ, UR4 ;  /* 0x00000004ff067e24 */ /* 0x000fe2000f8e00ff */
[----:B------:R-:W-:Y:S01]  /*1590*/  MOV R13, RZ ;  /* 0x000000ff000d7202 */ /* 0x000fe20000000f00 */
[----:B------:R-:W-:-:S02]  /*15a0*/  IMAD.U32 R7, RZ, RZ, UR5 ;  /* 0x00000005ff077e24 */ /* 0x000fc4000f8e00ff */
[----:B------:R-:W-:Y:S02]  /*15b0*/  IMAD.U32 R11, RZ, RZ, UR7 ;  /* 0x00000007ff0b7e24 */ /* 0x000fe4000f8e00ff */
[----:B------:R-:W-:Y:S02]  /*15c0*/  IMAD.MOV.U32 R8, RZ, RZ, 0x70 ;  /* 0x00000070ff087424 */ /* 0x000fe400078e00ff */
[----:B0-----:R-:W-:-:S07]  /*15d0*/  IMAD.MOV.U32 R12, RZ, RZ, 0x1 ;  /* 0x00000001ff0c7424 */ /* 0x001fce00078e00ff */
[----:B------:R-:W-:-:S07]  /*15e0*/  LEPC R20, `(.L_x_4230) ;  /* 0x000000001014794e */ /* 0x000fce0000000000 */
[----:B-1----:R-:W-:Y:S05]  /*15f0*/  CALL.ABS.NOINC R14 ;  /* 0x000000000e007343 */ /* 0x002fea0003c00000 */
.L_x_4230:
[----:B------:R-:W-:Y:S01]  /*1600*/  SHF.L.U32 R7, RZ, 0x1f, RZ ;  /* 0x0000001fff077819 */ /* 0x000fe200000006ff */
[----:B------:R-:W-:-:S03]  /*1610*/  VIADD R0, R2, 0x8 ;  /* 0x0000000802007836 */ /* 0x000fc60000000000 */
[----:B------:R-:W0:Y:S02]  /*1620*/  SYNCS.PHASECHK.TRANS64.TRYWAIT P0, [UR39+0x22800], R7 ;  /* 0x02280007ff0075a7 */ /* 0x000e240008000167 */
[----:B0-----:R-:W-:Y:S05]  /*1630*/  @!P0 BRA `(.L_x_4231) ;  /* 0x000000dc00648947 */ /* 0x001fea0003800000 */
.L_x_4347:
[----:B------:R-:W-:Y:S05]  /*1640*/  WARPSYNC.ALL ;  /* 0x0000000000007948 */ /* 0x000fea0003800000 */
[----:B------:R-:W-:Y:S01]  /*1650*/  ULOP3.LUT UR4, UR42, 0x1, URZ, 0xfc, !UPT ;  /* 0x000000012a047892 */ /* 0x000fe2000f8efc3f */
[----:B------:R1:W-:Y:S03]  /*1660*/  BAR.SYNC.DEFER_BLOCKING R0, 0x100 ;  /* 0x000400000000751d */ /* 0x0003e60000010000 */
[----:B------:R-:W-:-:S06]  /*1670*/  UISETP.NE.AND UP0, UPT, UR4, 0x3, UPT ;  /* 0x000000030400788c */ /* 0x000fcc000bf05270 */
[----:B------:R-:W-:-:S13]  /*1680*/  PLOP3.LUT P0, PT, PT, PT, UP0, 0x80, 0x0 ;  /* 0x000000000000781c */ /* 0x000fda0003f0f008 */
[----:B-1----:R-:W-:Y:S05]  /*1690*/  @!P0 BRA `(.L_x_4232) ;  /* 0x0000000000048947 */ /* 0x002fea0003800000 */
[----:B------:R-:W-:Y:S01]  /*16a0*/  BPT.TRAP 0x1 ;  /* 0x000000040000795c */ /* 0x000fe20000300000 */
.L_x_4232:
[----:B------:R1:W2:Y:S01]  /*16b0*/  SYNCS.PHASECHK.TRANS64.TRYWAIT P1, [UR39+0x22830], R7 ;  /* 0x02283007ff0075a7 */ /* 0x0002a20008020167 */
[----:B------:R-:W-:Y:S05]  /*16c0*/  @!P0 BRA `(.L_x_4233) ;  /* 0x0000000000048947 */ /* 0x000fea0003800000 */
[----:B------:R-:W-:Y:S01]  /*16d0*/  BPT.TRAP 0x1 ;  /* 0x000000040000795c */ /* 0x000fe20000300000 */
.L_x_4233:
[----:B--2---:R-:W-:Y:S05]  /*16e0*/  @P1 BRA `(.L_x_4234) ;  /* 0x0000000000081947 */ /* 0x004fea0003800000 */
[----:B------:R-:W2:Y:S02]  /*16f0*/  SYNCS.PHASECHK.TRANS64.TRYWAIT P1, [UR39+0x22830], R7 ;  /* 0x02283007ff0075a7 */ /* 0x000ea40008020167 */
[----:B--2---:R-:W-:Y:S05]  /*1700*/  @!P1 BRA `(.L_x_4235) ;  /* 0x000000dc00489947 */ /* 0x004fea0003800000 */
.L_x_4234:
[----:B------:R-:W-:Y:S01]  /*1710*/  UIADD3 UR4, UR39, 0x1c400, URZ ;  /* 0x0001c40027047890 */ /* 0x000fe2000fffe03f */
[----:B------:R-:W-:Y:S01]  /*1720*/  WARPGROUP.ARRIVE ;  /* 0x00000000000079c5 */ /* 0x000fe20000000000 */
[----:B------:R-:W-:Y:S01]  /*1730*/  ULOP3.LUT UR8, UR46, 0x10000, URZ, 0xfc, !UPT ;  /* 0x000100002e087892 */ /* 0x000fe2000f8efc3f */
[----:B------:R-:W-:Y:S01]  /*1740*/  LOP3.LUT R5, R18, 0xffffff80, RZ, 0xc0, !PT ;  /* 0xffffff8012057812 */ /* 0x000fe200078ec0ff */
[----:B------:R-:W-:Y:S01]  /*1750*/  USHF.R.U32.HI UR4, URZ, 0x4, UR4 ;  /* 0x000000043f047899 */ /* 0x000fe20008011604 */
[----:B------:R-:W-:Y:S01]  /*1760*/  LEA.HI R17, R17, R16, RZ, 0x2 ;  /* 0x0000001011117211 */ /* 0x000fe200078f10ff */
[----:B------:R-:W-:Y:S01]  /*1770*/  UMOV UR9, 0x40000040 ;  /* 0x4000004000097882 */ /* 0x000fe20000000000 */
[----:B------:R-:W-:Y:S01]  /*1780*/  UMOV UR7, 0x40000040 ;  /* 0x4000004000077882 */ /* 0x000fe20000000000 */
[----:B------:R-:W-:Y:S01]  /*1790*/  ULOP3.LUT UR4, UR4, 0x3fff, URZ, 0xc0, !UPT ;  /* 0x00003fff04047892 */ /* 0x000fe2000f8ec03f */
[C---:B------:R-:W-:Y:S01]  /*17a0*/  IMAD.IADD R6, R16.reuse, 0x1, -R5 ;  /* 0x0000000110067824 */ /* 0x040fe200078e0a05 */
[----:B------:R-:W-:Y:S01]  /*17b0*/  UMOV UR5, UR9 ;  /* 0x0000000900057c82 */ /* 0x000fe20008000000 */
[----:B------:R-:W-:Y:S01]  /*17c0*/  UIADD3 UR12, UR8, 0x2, URZ ;  /* 0x00000002080c7890 */ /* 0x000fe2000fffe03f */
[----:B------:R-:W-:Y:S01]  /*17d0*/  LOP3.LUT R17, R17, 0xfffffffc, RZ, 0xc0, !PT ;  /* 0xfffffffc11117812 */ /* 0x000fe200078ec0ff */
[----:B------:R-:W-:Y:S01]  /*17e0*/  ULOP3.LUT UR6, UR4, 0x10000, URZ, 0xfc, !UPT ;  /* 0x0001000004067892 */ /* 0x000fe2000f8efc3f */
[----:B------:R-:W-:Y:S01]  /*17f0*/  SHF.R.S32.HI R5, RZ, 0x1f, R6 ;  /* 0x0000001fff057819 */ /* 0x000fe20000011406 */
[----:B------:R-:W-:Y:S01]  /*1800*/  UMOV UR13, 0x40000040 ;  /* 0x40000040000d7882 */ /* 0x000fe20000000000 */
[----:B------:R-:W-:Y:S01]  /*1810*/  UMOV UR4, UR8 ;  /* 0x0000000800047c82 */ /* 0x000fe20008000000 */
[----:B------:R-:W-:Y:S01]  /*1820*/  UIADD3 UR14, UR6, 0x2, URZ ;  /* 0x00000002060e7890 */ /* 0x000fe2000fffe03f */
[----:B------:R-:W-:Y:S01]  /*1830*/  LEA.HI R12, R19, R19, RZ, 0x1 ;  /* 0x00000013130c7211 */ /* 0x000fe200078f08ff */
[----:B------:R-:W-:Y:S01]  /*1840*/  UMOV UR15, 0x40000040 ;  /* 0x40000040000f7882 */ /* 0x000fe20000000000 */
[----:B------:R-:W-:Y:S01]  /*1850*/  UIADD3 UR16, UR8, 0x4, URZ ;  /* 0x0000000408107890 */ /* 0x000fe2000fffe03f */
[CC--:B------:R-:W-:Y:S01]  /*1860*/  LEA.HI R8, R5.reuse, R6.reuse, RZ, 0x2 ;  /* 0x0000000605087211 */ /* 0x0c0fe200078f10ff */
[----:B------:R-:W-:Y:S01]  /*1870*/  HGMMA.64x96x16.F32 R24, gdesc[UR4], RZ, !UPT, gsb0 ;  /* 0x01600000041879f0 */ /* 0x000fe2000c0008ff */
[----:B------:R-:W-:Y:S01]  /*1880*/  UIADD3 UR18, UR6, 0x4, URZ ;  /* 0x0000000406127890 */ /* 0x000fe2000fffe03f */
[----:B------:R-:W-:Y:S01]  /*1890*/  IMAD.IADD R17, R16, 0x1, -R17 ;  /* 0x0000000110117824 */ /* 0x000fe200078e0a11 */
[----:B------:R-:W-:Y:S01]  /*18a0*/  UMOV UR17, 0x40000040 ;  /* 0x4000004000117882 */ /* 0x000fe20000000000 */
[----:B------:R-:W-:Y:S01]  /*18b0*/  UMOV UR19, 0x40000040 ;  /* 0x4000004000137882 */ /* 0x000fe20000000000 */
[----:B------:R-:W-:Y:S01]  /*18c0*/  UIADD3 UR20, UR8, 0x6, URZ ;  /* 0x0000000608147890 */ /* 0x000fe2000fffe03f */
[----:B------:R-:W-:Y:S01]  /*18d0*/  LOP3.LUT R16, R12, 0x3fffffe, RZ, 0xc0, !PT ;  /* 0x03fffffe0c107812 */ /* 0x000fe200078ec0ff */
[----:B------:R-:W-:Y:S01]  /*18e0*/  UIADD3 UR22, UR6, 0x6, URZ ;  /* 0x0000000606167890 */ /* 0x000fe2000fffe03f */
[----:B------:R-:W-:Y:S01]  /*18f0*/  LEA.HI R12, R5, R6, RZ, 0x5 ;  /* 0x00000006050c7211 */ /* 0x000fe200078f28ff */
[----:B------:R-:W-:Y:S01]  /*1900*/  UMOV UR21, 0x40000040 ;  /* 0x4000004000157882 */ /* 0x000fe20000000000 */
[----:B------:R-:W-:Y:S01]  /*1910*/  UMOV UR23, 0x40000040 ;  /* 0x4000004000177882 */ /* 0x000fe20000000000 */
[--C-:B------:R-:W-:Y:S01]  /*1920*/  SHF.R.S32.HI R5, RZ, 0x2, R8.reuse ;  /* 0x00000002ff057819 */ /* 0x100fe20000011408 */
[----:B------:R-:W-:Y:S01]  /*1930*/  ULDC UR4, c[0x0][0x448] ;  /* 0x0001120000047ab9 */ /* 0x000fe20000000800 */
[----:B------:R-:W-:Y:S01]  /*1940*/  SHF.R.S32.HI R14, RZ, 0x1f, R8 ;  /* 0x0000001fff0e7819 */ /* 0x000fe20000011408 */
[----:B------:R-:W-:Y:S01]  /*1950*/  UISETP.NE.AND UP0, UPT, UR4, 0x1, UPT ;  /* 0x000000010400788c */ /* 0x000fe2000bf05270 */
[----:B------:R-:W-:Y:S01]  /*1960*/  SHF.R.S32.HI R12, RZ, 0x5, R12 ;  /* 0x00000005ff0c7819 */ /* 0x000fe2000001140c */
[----:B------:R-:W-:Y:S01]  /*1970*/  ULDC UR5, c[0x0][0x9d8] ;  /* 0x0002760000057ab9 */ /* 0x000fe20000000800 */
[----:B------:R-:W-:Y:S01]  /*1980*/  LEA.HI R14, R14, R5, RZ, 0x3 ;  /* 0x000000050e0e7211 */ /* 0x000fe200078f18ff */
[----:B------:R-:W-:Y:S01]  /*1990*/  ULDC UR11, c[0x0][0x288] ;  /* 0x0000a200000b7ab9 */ /* 0x000fe20000000800 */
[----:B------:R-:W-:Y:S01]  /*19a0*/  LEA R12, R12, UR43, 0x4 ;  /* 0x0000002b0c0c7c11 */ /* 0x000fe2000f8e20ff */
[----:B------:R-:W-:Y:S01]  /*19b0*/  ULDC UR7, c[0x0][0x988] ;  /* 0x0002620000077ab9 */ /* 0x000fe20000000800 */
[----:B------:R-:W-:Y:S01]  /*19c0*/  LOP3.LUT R14, R14, 0xfffffff8, RZ, 0xc0, !PT ;  /* 0xfffffff80e0e7812 */ /* 0x000fe200078ec0ff */
[----:B------:R-:W2:Y:S01]  /*19d0*/  S2R R75, SR_TID.X ;  /* 0x00000000004b7919 */ /* 0x000ea20000002100 */
[----:B------:R-:W-:-:S02]  /*19e0*/  LEA.HI R13, R17, R17, RZ, 0x1 ;  /* 0x00000011110d7211 */ /* 0x000fc400078f08ff */
[----:B------:R-:W-:Y:S01]  /*19f0*/  IADD3 R15, R12, R5, -R14 ;  /* 0x000000050c0f7210 */ /* 0x000fe20007ffe80e */
[----:B------:R-:W-:Y:S01]  /*1a00*/  @UP0 ULDC UR4, c[0x0][0x44c] ;  /* 0x0001130000040ab9 */ /* 0x000fe20000000800 */
[----:B------:R-:W-:Y:S02]  /*1a10*/  IADD3 R16, R19, -R16, RZ ;  /* 0x8000001013107210 */ /* 0x000fe40007ffe0ff */
[----:B------:R-:W-:Y:S02]  /*1a20*/  LOP3.LUT R12, R13, 0x1ffffffe, RZ, 0xc0, !PT ;  /* 0x1ffffffe0d0c7812 */ /* 0x000fe400078ec0ff */
[----:B------:R-:W-:Y:S01]  /*1a30*/  PLOP3.LUT P1, PT, PT, PT, UP0, 0x80, 0x0 ;  /* 0x000000000000781c */ /* 0x000fe20003f2f008 */
[----:B------:R-:W-:Y:S02]  /*1a40*/  IMAD R16, R16, 0x40, R15 ;  /* 0x0000004010107824 */ /* 0x000fe400078e020f */
[----:B------:R-:W-:-:S04]  /*1a50*/  IMAD.IADD R5, R17, 0x1, -R12 ;  /* 0x0000000111057824 */ /* 0x000fc800078e0a0c */
[----:B------:R-:W-:-:S05]  /*1a60*/  IMAD R5, R5, 0x8, R16 ;  /* 0x0000000805057824 */ /* 0x000fca00078e0210 */
[----:B------:R-:W-:Y:S01]  /*1a70*/  MOV R12, R5 ;  /* 0x00000005000c7202 */ /* 0x000fe20000000f00 */
[----:B------:R-:W-:Y:S01]  /*1a80*/  @P1 IMAD.HI.U32 R13, R5, UR4, RZ ;  /* 0x00000004050d1c27 */ /* 0x000fe2000f8e00ff */
[----:B------:R-:W-:-:S04]  /*1a90*/  @UP0 ULDC UR4, c[0x0][0x450] ;  /* 0x0001140000040ab9 */ /* 0x000fc80000000800 */
[----:B------:R-:W-:Y:S01]  /*1aa0*/  @P1 SHF.R.U32.HI R12, RZ, UR4, R13 ;  /* 0x00000004ff0c1c19 */ /* 0x000fe2000801160d */
[----:B------:R-:W-:Y:S01]  /*1ab0*/  UIMAD UR4, UR41, -0x60, UR40 ;  /* 0xffffffa0290478a4 */ /* 0x000fe2000f8e0228 */
[----:B------:R-:W-:-:S03]  /*1ac0*/  LOP3.LUT R13, R8, 0x7ffffffc, RZ, 0xc0, !PT ;  /* 0x7ffffffc080d7812 */ /* 0x000fc600078ec0ff */
[----:B------:R-:W3:Y:S01]  /*1ad0*/  SHFL.IDX PT, R14, R12, 0x1, 0x1c1f ;  /* 0x003c1f000c0e7f89 */ /* 0x000ee200000e0000 */
[----:B------:R-:W-:Y:S01]  /*1ae0*/  UIADD3 UR4, UR4, 0x60, URZ ;  /* 0x0000006004047890 */ /* 0x000fe2000fffe03f */
[----:B------:R-:W-:Y:S01]  /*1af0*/  IMAD.IADD R6, R6, 0x1, -R13 ;  /* 0x0000000106067824 */ /* 0x000fe200078e0a0d */
[----:B--2---:R-:W-:Y:S01]  /*1b00*/  LOP3.LUT R75, R75, 0x7f, RZ, 0xc0, !PT ;  /* 0x0000007f4b4b7812 */ /* 0x004fe200078ec0ff */
[----:B------:R-:W2:Y:S03]  /*1b10*/  SHFL.IDX PT, R12, R12, RZ, 0x1c1f ;  /* 0x001c1fff0c0c7589 */ /* 0x000ea600000e0000 */
[----:B------:R-:W-:-:S04]  /*1b20*/  IMAD.U32 R13, RZ, RZ, UR4 ;  /* 0x00000004ff0d7e24 */ /* 0x000fc8000f8e00ff */
[----:B------:R-:W-:Y:S02]  /*1b30*/  IMAD R8, R6, -0x2, R13 ;  /* 0xfffffffe06087824 */ /* 0x000fe400078e020d */
[----:B------:R-:W-:-:S05]  /*1b40*/  IMAD.U32 R13, RZ, RZ, UR11 ;  /* 0x0000000bff0d7e24 */ /* 0x000fca000f8e00ff */
[----:B------:R-:W-:-:S04]  /*1b50*/  IADD3 R13, R8, 0x1, -R13 ;  /* 0x00000001080d7810 */ /* 0x000fc80007ffe80d */
[----:B---3--:R-:W-:-:S04]  /*1b60*/  VIADDMNMX R14, R14, R13, R8, PT ;  /* 0x0000000d0e0e7246 */ /* 0x008fc80003800108 */
[C---:B------:R-:W-:Y:S02]  /*1b70*/  ISETP.GT.AND P2, PT, R14.reuse, RZ, PT ;  /* 0x000000ff0e00720c */ /* 0x040fe40003f44270 */
[C---:B------:R-:W-:Y:S02]  /*1b80*/  ISETP.GT.AND P3, PT, R14.reuse, 0x1, PT ;  /* 0x000000010e00780c */ /* 0x040fe40003f64270 */
[----:B------:R-:W-:Y:S02]  /*1b90*/  ISETP.GT.AND P4, PT, R14, 0x8, PT ;  /* 0x000000080e00780c */ /* 0x000fe40003f84270 */
[----:B--2---:R-:W-:-:S04]  /*1ba0*/  VIADDMNMX R12, R12, R13, R8, PT ;  /* 0x0000000d0c0c7246 */ /* 0x004fc80003800108 */
[----:B------:R-:W-:Y:S01]  /*1bb0*/  ISETP.GT.AND P5, PT, R12, 0x8, PT ;  /* 0x000000080c00780c */ /* 0x000fe20003fa4270 */
        /* <DEDUP_REMOVED lines=33> */
[----:B--2---:R-:W-:Y:S01]  /*1dd0*/  FSEL R18, R26, -INF , P2 ;  /* 0xff8000001a127808 */ /* 0x004fe20001000000 */
[----:B------:R-:W-:Y:S01]  /*1de0*/  FMUL.FTZ R55, R55, UR5 ;  /* 0x0000000537377c20 */ /* 0x000fe20008410000 */
[----:B------:R-:W-:Y:S01]  /*1df0*/  ISETP.GT.AND P2, PT, R14, 0x9, PT ;  /* 0x000000090e00780c */ /* 0x000fe20003f44270 */
[----:B------:R-:W-:Y:S01]  /*1e00*/  FMUL.FTZ R10, R37, UR5 ;  /* 0x00000005250a7c20 */ /* 0x000fe20008410000 */
[----:B------:R-:W-:Y:S01]  /*1e10*/  FMUL.FTZ R58, R58, UR5 ;  /* 0x000000053a3a7c20 */ /* 0x000fe20008410000 */
[----:B------:R-:W-:Y:S01]  /*1e20*/  FMUL.FTZ R59, R59, UR5 ;  /* 0x000000053b3b7c20 */ /* 0x000fe20008410000 */
[----:B------:R-:W-:Y:S01]  /*1e30*/  FMUL.FTZ R9, R40, UR5 ;  /* 0x0000000528097c20 */ /* 0x000fe20008410000 */
[----:B------:R-:W2:Y:S01]  /*1e40*/  MUFU.TANH R21, R31 ;  /* 0x0000001f00157308 */ /* 0x000ea20000002400 */
[----:B---3--:R-:W-:Y:S01]  /*1e50*/  FSEL R19, R27, -INF , P3 ;  /* 0xff8000001b137808 */ /* 0x008fe20001800000 */
[----:B------:R-:W-:Y:S01]  /*1e60*/  FMUL.FTZ R62, R62, UR5 ;  /* 0x000000053e3e7c20 */ /* 0x000fe20008410000 */
[----:B------:R-:W-:Y:S01]  /*1e70*/  ISETP.GT.AND P3, PT, R14, 0x10, PT ;  /* 0x000000100e00780c */ /* 0x000fe20003f64270 */
[----:B0-----:R-:W-:Y:S01]  /*1e80*/  FMUL.FTZ R4, R41, UR5 ;  /* 0x0000000529047c20 */ /* 0x001fe20008410000 */
[----:B------:R-:W-:Y:S01]  /*1e90*/  FMNMX.FTZ R15, R18, R19, !PT ;  /* 0x00000013120f7209 */ /* 0x000fe20007810000 */
[----:B------:R-:W-:Y:S01]  /*1ea0*/  FMUL.FTZ R63, R63, UR5 ;  /* 0x000000053f3f7c20 */ /* 0x000fe20008410000 */
[----:B------:R-:W-:Y:S01]  /*1eb0*/  FMUL.FTZ R66, R66, UR5 ;  /* 0x0000000542427c20 */ /* 0x000fe20008410000 */
[----:B------:R-:W0:Y:S01]  /*1ec0*/  MUFU.TANH R22, R34 ;  /* 0x0000002200167308 */ /* 0x000e220000002400 */
[----:B----4-:R-:W-:Y:S01]  /*1ed0*/  FSEL R20, R20, -INF , P4 ;  /* 0xff80000014147808 */ /* 0x010fe20002000000 */
[----:B------:R-:W-:Y:S01]  /*1ee0*/  FMUL.FTZ R67, R67, UR5 ;  /* 0x0000000543437c20 */ /* 0x000fe20008410000 */
[----:B------:R-:W-:Y:S01]  /*1ef0*/  FMUL.FTZ R3, R44, UR5 ;  /* 0x000000052c037c20 */ /* 0x000fe20008410000 */
[----:B------:R-:W-:Y:S01]  /*1f00*/  FMUL.FTZ R70, R70, UR5 ;  /* 0x0000000546467c20 */ /* 0x000fe20008410000 */
[----:B------:R-:W-:Y:S01]  /*1f10*/  FMNMX.FTZ R16, R20, R15, !PT ;  /* 0x0000000f14107209 */ /* 0x000fe20007810000 */
[----:B------:R-:W-:Y:S01]  /*1f20*/  FMUL.FTZ R71, R71, UR5 ;  /* 0x0000000547477c20 */ /* 0x000fe20008410000 */
[----:B------:R-:W-:Y:S01]  /*1f30*/  FMUL.FTZ R25, R25, UR5 ;  /* 0x0000000519197c20 */ /* 0x000fe20008410000 */
[----:B------:R-:W-:Y:S01]  /*1f40*/  MUFU.TANH R23, R24 ;  /* 0x0000001800177308 */ /* 0x000fe20000002400 */
[----:B--2---:R-:W-:Y:S01]  /*1f50*/  FSEL R21, R21, -INF , P2 ;  /* 0xff80000015157808 */ /* 0x004fe20001000000 */
[----:B------:R-:W-:Y:S01]  /*1f60*/  FMUL.FTZ R29, R29, UR5 ;  /* 0x000000051d1d7c20 */ /* 0x000fe20008410000 */
[----:B------:R-:W-:Y:S01]  /*1f70*/  ISETP.GT.AND P2, PT, R14, 0x11, PT ;  /* 0x000000110e00780c */ /* 0x000fe20003f44270 */
[----:B------:R-:W-:Y:S01]  /*1f80*/  FMUL.FTZ R48, R48, UR5 ;  /* 0x0000000530307c20 */ /* 0x000fe20008410000 */
[----:B------:R-:W-:Y:S01]  /*1f90*/  FMNMX.FTZ R15, R21, R16, !PT ;  /* 0x00000010150f7209 */ /* 0x000fe20007810000 */
[----:B------:R-:W-:Y:S01]  /*1fa0*/  FMUL.FTZ R49, R49, UR5 ;  /* 0x0000000531317c20 */ /* 0x000fe20008410000 */
[----:B------:R-:W-:Y:S01]  /*1fb0*/  ISETP.GT.AND P4, PT, R12, 0x1, PT ;  /* 0x000000010c00780c */ /* 0x000fe20003f84270 */
[----:B------:R-:W2:Y:S01]  /*1fc0*/  MUFU.TANH R24, R35 ;  /* 0x0000002300187308 */ /* 0x000ea20000002400 */
[----:B0-----:R-:W-:Y:S01]  /*1fd0*/  FSEL R22, R22, -INF , P3 ;  /* 0xff80000016167808 */ /* 0x001fe20001800000 */
[----:B------:R-:W-:Y:S01]  /*1fe0*/  FMUL.FTZ R45, R45, UR5 ;  /* 0x000000052d2d7c20 */ /* 0x000fe20008410000 */
[----:B------:R-:W-:Y:S01]  /*1ff0*/  ISETP.GT.AND P3, PT, R14, 0x18, PT ;  /* 0x000000180e00780c */ /* 0x000fe20003f64270 */
[----:B------:R-:W-:Y:S01]  /*2000*/  FMUL.FTZ R52, R52, UR5 ;  /* 0x0000000534347c20 */ /* 0x000fe20008410000 */
[----:B------:R-:W-:Y:S01]  /*2010*/  FMNMX.FTZ R15, R22, R15, !PT ;  /* 0x0000000f160f7209 */ /* 0x000fe20007810000 */
        /* <DEDUP_REMOVED lines=11> */
[----:B--2---:R-:W-:-:S02]  /*20d0*/  FSEL R24, R24, -INF , P2 ;  /* 0xff80000018187808 */ /* 0x004fc40001000000 */
[----:B------:R-:W-:Y:S02]  /*20e0*/  ISETP.GT.AND P2, PT, R14, 0x19, PT ;  /* 0x000000190e00780c */ /* 0x000fe40003f44270 */
[----:B------:R-:W-:-:S03]  /*20f0*/  FMNMX.FTZ R15, R24, R15, !PT ;  /* 0x0000000f180f7209 */ /* 0x000fc60007810000 */
[----:B------:R-:W2:Y:S01]  /*2100*/  MUFU.TANH R28, R39 ;  /* 0x00000027001c7308 */ /* 0x000ea20000002400 */
[----:B0-----:R-:W-:Y:S02]  /*2110*/  FSEL R26, R38, -INF , P3 ;  /* 0xff800000261a7808 */ /* 0x001fe40001800000 */
[----:B------:R-:W-:Y:S02]  /*2120*/  ISETP.GT.AND P3, PT, R14, 0x20, PT ;  /* 0x000000200e00780c */ /* 0x000fe40003f64270 */
[----:B------:R-:W-:-:S03]  /*2130*/  FMNMX.FTZ R15, R26, R15, !PT ;  /* 0x0000000f1a0f7209 */ /* 0x000fc60007810000 */
[----:B------:R-:W0:Y:S08]  /*2140*/  MUFU.TANH R30, R42 ;  /* 0x0000002a001e7308 */ /* 0x000e300000002400 */
[----:B------:R-:W-:Y:S01]  /*2150*/  MUFU.TANH R73, R32 ;  /* 0x0000002000497308 */ /* 0x000fe20000002400 */
[----:B--2---:R-:W-:Y:S02]  /*2160*/  FSEL R28, R28, -INF , P2 ;  /* 0xff8000001c1c7808 */ /* 0x004fe40001000000 */
[----:B------:R-:W-:-:S02]  /*2170*/  ISETP.GT.AND P2, PT, R14, 0x21, PT ;  /* 0x000000210e00780c */ /* 0x000fc40003f44270 */
[----:B------:R-:W-:-:S03]  /*2180*/  FMNMX.FTZ R15, R28, R15, !PT ;  /* 0x0000000f1c0f7209 */ /* 0x000fc60007810000 */
[----:B------:R-:W2:Y:S01]  /*2190*/  MUFU.TANH R32, R43 ;  /* 0x0000002b00207308 */ /* 0x000ea20000002400 */
[----:B0-----:R-:W-:Y:S02]  /*21a0*/  FSEL R30, R30, -INF , P3 ;  /* 0xff8000001e1e7808 */ /* 0x001fe40001800000 */
[----:B------:R-:W-:Y:S02]  /*21b0*/  ISETP.GT.AND P3, PT, R14, 0x28, PT ;  /* 0x000000280e00780c */ /* 0x000fe40003f64270 */
[----:B------:R-:W-:-:S03]  /*21c0*/  FMNMX.FTZ R15, R30, R15, !PT ;  /* 0x0000000f1e0f7209 */ /* 0x000fc60007810000 */
[----:B------:R-:W-:Y:S08]  /*21d0*/  MUFU.TANH R74, R33 ;  /* 0x00000021004a7308 */ /* 0x000ff00000002400 */
[----:B------:R-:W0:Y:S01]  /*21e0*/  MUFU.TANH R33, R46 ;  /* 0x0000002e00217308 */ /* 0x000e220000002400 */
[----:B--2---:R-:W-:Y:S02]  /*21f0*/  FSEL R32, R32, -INF , P2 ;  /* 0xff80000020207808 */ /* 0x004fe40001000000 */
[----:B------:R-:W-:-:S02]  /*2200*/  ISETP.GT.AND P2, PT, R14, 0x29, PT ;  /* 0x000000290e00780c */ /* 0x000fc40003f44270 */
[----:B------:R-:W-:-:S03]  /*2210*/  FMNMX.FTZ R16, R32, R15, !PT ;  /* 0x0000000f20107209 */ /* 0x000fc60007810000 */
[----:B------:R-:W2:Y:S08]  /*2220*/  MUFU.TANH R34, R47 ;  /* 0x0000002f00227308 */ /* 0x000eb00000002400 */
[----:B------:R-:W3:Y:S01]  /*2230*/  MUFU.TANH R35, R50 ;  /* 0x0000003200237308 */ /* 0x000ee20000002400 */
[----:B0-----:R-:W-:Y:S02]  /*2240*/  FSEL R33, R33, -INF , P3 ;  /* 0xff80000021217808 */ /* 0x001fe40001800000 */
[----:B------:R-:W-:-:S02]  /*2250*/  ISETP.GT.AND P3, PT, R14, 0x30, PT ;  /* 0x000000300e00780c */ /* 0x000fc40003f64270 */
[----:B------:R-:W-:-:S03]  /*2260*/  FMNMX.FTZ R15, R33, R16, !PT ;  /* 0x00000010210f7209 */ /* 0x000fc60007810000 */
[----:B------:R-:W0:Y:S01]  /*2270*/  MUFU.TANH R36, R51 ;  /* 0x0000003300247308 */ /* 0x000e220000002400 */
[----:B--2---:R-:W-:Y:S02]  /*2280*/  FSEL R34, R34, -INF , P2 ;  /* 0xff80000022227808 */ /* 0x004fe40001000000 */
[----:B------:R-:W-:Y:S02]  /*2290*/  ISETP.GT.AND P2, PT, R14, 0x31, PT ;  /* 0x000000310e00780c */ /* 0x000fe40003f44270 */
[----:B------:R-:W-:-:S03]  /*22a0*/  FMNMX.FTZ R16, R34, R15, !PT ;  /* 0x0000000f22107209 */ /* 0x000fc60007810000 */
[----:B------:R-:W2:Y:S01]  /*22b0*/  MUFU.TANH R37, R54 ;  /* 0x0000003600257308 */ /* 0x000ea20000002400 */
[----:B---3--:R-:W-:Y:S02]  /*22c0*/  FSEL R35, R35, -INF , P3 ;  /* 0xff80000023237808 */ /* 0x008fe40001800000 */
[----:B------:R-:W-:Y:S02]  /*22d0*/  ISETP.GT.AND P3, PT, R14, 0x38, PT ;  /* 0x000000380e00780c */ /* 0x000fe40003f64270 */
[----:B------:R-:W-:-:S03]  /*22e0*/  FMNMX.FTZ R15, R35, R16, !PT ;  /* 0x00000010230f7209 */ /* 0x000fc60007810000 */
[----:B------:R-:W3:Y:S01]  /*22f0*/  MUFU.TANH R55, R55 ;  /* 0x0000003700377308 */ /* 0x000ee20000002400 */
[----:B0-----:R-:W-:Y:S02]  /*2300*/  FSEL R36, R36, -INF , P2 ;  /* 0xff80000024247808 */ /* 0x001fe40001000000 */
[----:B------:R-:W-:Y:S02]  /*2310*/  ISETP.GT.AND P2, PT, R14, 0x39, PT ;  /* 0x000000390e00780c */ /* 0x000fe40003f44270 */
        /* <DEDUP_REMOVED lines=33> */
[----:B------:R-:W-:Y:S01]  /*2530*/  MUFU.TANH R25, R25 ;  /* 0x0000001900197308 */ /* 0x000fe20000002400 */
[----:B0-----:R-:W-:Y:S02]  /*2540*/  FSEL R46, R46, -INF , P3 ;  /* 0xff8000002e2e7808 */ /* 0x001fe40001800000 */
[----:B------:R-:W-:Y:S02]  /*2550*/  ISETP.GT.AND P3, PT, R12, RZ, PT ;  /* 0x000000ff0c00720c */ /* 0x000fe40003f64270 */
[----:B------:R-:W-:Y:S02]  /*2560*/  FMNMX.FTZ R14, R46, R15, !PT ;  /* 0x0000000f2e0e7209 */ /* 0x000fe40007810000 */
[----:B------:R-:W-:Y:S01]  /*2570*/  FSEL R13, R23, -INF , P3 ;  /* 0xff800000170d7808 */ /* 0x000fe20001800000 */
[----:B------:R-:W-:Y:S01]  /*2580*/  MUFU.TANH R29, R29 ;  /* 0x0000001d001d7308 */ /* 0x000fe20000002400 */
[----:B--2---:R-:W-:Y:S02]  /*2590*/  FSEL R47, R47, -INF , P2 ;  /* 0xff8000002f2f7808 */ /* 0x004fe40001000000 */
[----:B------:R-:W-:-:S02]  /*25a0*/  ISETP.GT.AND P2, PT, R12, 0x9, PT ;  /* 0x000000090c00780c */ /* 0x000fc40003f44270 */
[----:B------:R-:W-:Y:S02]  /*25b0*/  FMNMX.FTZ R14, R47, R14, !PT ;  /* 0x0000000e2f0e7209 */ /* 0x000fe40007810000 */
[C---:B------:R-:W-:Y:S01]  /*25c0*/  ISETP.GT.AND P3, PT, R12.reuse, 0x10, PT ;  /* 0x000000100c00780c */ /* 0x040fe20003f64270 */
[----:B------:R-:W0:Y:S02]  /*25d0*/  MUFU.TANH R11, R11 ;  /* 0x0000000b000b7308 */ /* 0x000e240000002400 */
[----:B------:R-:W2:Y:S01]  /*25e0*/  SHFL.BFLY PT, R15, R14, 0x2, 0x1f ;  /* 0x0c401f000e0f7f89 */ /* 0x000ea200000e0000 */
[----:B------:R-:W-:Y:S02]  /*25f0*/  FSEL R17, R73, -INF , P3 ;  /* 0xff80000049117808 */ /* 0x000fe40001800000 */
[----:B------:R-:W-:-:S03]  /*2600*/  ISETP.GT.AND P3, PT, R12, 0x18, PT ;  /* 0x000000180c00780c */ /* 0x000fc60003f64270 */
[----:B------:R-:W-:Y:S08]  /*2610*/  MUFU.TANH R31, R48 ;  /* 0x00000030001f7308 */ /* 0x000ff00000002400 */
[----:B------:R-:W-:Y:S01]  /*2620*/  MUFU.TANH R51, R49 ;  /* 0x0000003100337308 */ /* 0x000fe20000002400 */
[----:B0-----:R-:W-:Y:S02]  /*2630*/  FSEL R11, R11, -INF , P3 ;  /* 0xff8000000b0b7808 */ /* 0x001fe40001800000 */
[----:B------:R-:W-:-:S05]  /*2640*/  ISETP.GT.AND P3, PT, R12, 0x20, PT ;  /* 0x000000200c00780c */ /* 0x000fca0003f64270 */
[----:B------:R-:W-:Y:S01]  /*2650*/  MUFU.TANH R10, R10 ;  /* 0x0000000a000a7308 */ /* 0x000fe20000002400 */
[----:B--2---:R-:W-:-:S05]  /*2660*/  FMNMX.FTZ R15, R14, R15, !PT ;  /* 0x0000000f0e0f7209 */ /* 0x004fca0007810000 */
[----:B------:R-:W0:Y:S02]  /*2670*/  SHFL.BFLY PT, R14, R15, 0x1, 0x1f ;  /* 0x0c201f000f0e7f89 */ /* 0x000e2400000e0000 */
[----:B------:R-:W2:Y:S08]  /*2680*/  MUFU.TANH R9, R9 ;  /* 0x0000000900097308 */ /* 0x000eb00000002400 */
[----:B------:R-:W3:Y:S08]  /*2690*/  MUFU.TANH R4, R4 ;  /* 0x0000000400047308 */ /* 0x000ef00000002400 */
[----:B------:R-:W4:Y:S01]  /*26a0*/  MUFU.TANH R3, R3 ;  /* 0x0000000300037308 */ /* 0x000f220000002400 */
[----:B--2---:R-:W-:-:S02]  /*26b0*/  FSEL R9, R9, -INF , P3 ;  /* 0xff80000009097808 */ /* 0x004fc40001800000 */
[----:B------:R-:W-:Y:S02]  /*26c0*/  ISETP.GT.AND P3, PT, R12, 0x28, PT ;  /* 0x000000280c00780c */ /* 0x000fe40003f64270 */
[----:B0-----:R-:W-:-:S03]  /*26d0*/  FMNMX.FTZ R8, R15, R14, !PT ;  /* 0x0000000e0f087209 */ /* 0x001fc60007810000 */
[----:B------:R-:W0:Y:S01]  /*26e0*/  MUFU.TANH R45, R45 ;  /* 0x0000002d002d7308 */ /* 0x000e220000002400 */
[----:B------:R-:W-:Y:S02]  /*26f0*/  FSEL R14, R25, -INF , P4 ;  /* 0xff800000190e7808 */ /* 0x000fe40002000000 */
[C---:B------:R-:W-:Y:S01]  /*2700*/  FSETP.NEU.FTZ.AND P4, PT, R8.reuse, -INF , PT ;  /* 0xff8000000800780b */ /* 0x040fe20003f9d000 */
[----:B------:R-:W-:Y:S01]  /*2710*/  FMUL.FTZ R16, R8, UR7 ;  /* 0x0000000708107c20 */ /* 0x000fe20008410000 */
[----:B------:R-:W-:Y:S02]  /*2720*/  FSEL R15, R72, -INF , P5 ;  /* 0xff800000480f7808 */ /* 0x000fe40002800000 */
[----:B------:R-:W-:Y:S01]  /*2730*/  FMNMX.FTZ R48, R13, R14, !PT ;  /* 0x0000000e0d307209 */ /* 0x000fe20007810000 */
[----:B------:R-:W2:Y:S01]  /*2740*/  MUFU.TANH R52, R52 ;  /* 0x0000003400347308 */ /* 0x000ea20000002400 */
[----:B------:R-:W-:Y:S02]  /*2750*/  FSEL R49, R16, RZ, P4 ;  /* 0x000000ff10317208 */ /* 0x000fe40002000000 */
[----:B------:R-:W-:-:S02]  /*2760*/  FSEL R16, R29, -INF , P2 ;  /* 0xff8000001d107808 */ /* 0x000fc40001000000 */
[----:B------:R-:W-:Y:S01]  /*2770*/  FMNMX.FTZ R23, R15, R48, !PT ;  /* 0x000000300f177209 */ /* 0x000fe20007810000 */
[--C-:B------:R-:W-:Y:S01]  /*2780*/  FFMA.FTZ R25, R18, UR7, -R49.reuse ;  /* 0x0000000712197c23 */ /* 0x100fe20008010831 */
[----:B------:R-:W-:Y:S01]  /*2790*/  ISETP.GT.AND P2, PT, R12, 0x11, PT ;  /* 0x000000110c00780c */ /* 0x000fe20003f44270 */
[--C-:B------:R-:W-:Y:S01]  /*27a0*/  FFMA.FTZ R27, R19, UR7, -R49.reuse ;  /* 0x00000007131b7c23 */ /* 0x100fe20008010831 */
[----:B------:R-:W-:Y:S01]  /*27b0*/  FMNMX.FTZ R48, R16, R23, !PT ;  /* 0x0000001710307209 */ /* 0x000fe20007810000 */
[----:B------:R5:W-:Y:S01]  /*27c0*/  MUFU.EX2 R153, R25 ;  /* 0x0000001900997308 */ /* 0x000be20000000800 */
[----:B------:R-:W-:Y:S01]  /*27d0*/  FSEL R18, R74, -INF , P2 ;  /* 0xff8000004a127808 */ /* 0x000fe20001000000 */
[--C-:B------:R-:W-:Y:S01]  /*27e0*/  FFMA.FTZ R29, R22, UR7, -R49.reuse ;  /* 0x00000007161d7c23 */ /* 0x100fe20008010831 */
[----:B------:R-:W-:Y:S01]  /*27f0*/  FMNMX.FTZ R23, R17, R48, !PT ;  /* 0x0000003011177209 */ /* 0x000fe20007810000 */
[--C-:B------:R-:W-:Y:S01]  /*2800*/  FFMA.FTZ R33, R33, UR7, -R49.reuse ;  /* 0x0000000721217c23 */ /* 0x100fe20008010831 */
[----:B------:R-:W-:Y:S01]  /*2810*/  ISETP.GT.AND P2, PT, R12, 0x19, PT ;  /* 0x000000190c00780c */ /* 0x000fe20003f44270 */
[--C-:B------:R-:W-:Y:S01]  /*2820*/  FFMA.FTZ R34, R34, UR7, -R49.reuse ;  /* 0x0000000722227c23 */ /* 0x100fe20008010831 */
[----:B------:R-:W-:Y:S01]  /*2830*/  FMNMX.FTZ R48, R18, R23, !PT ;  /* 0x0000001712307209 */ /* 0x000fe20007810000 */
[----:B------:R-:W1:Y:S01]  /*2840*/  MUFU.TANH R53, R53 ;  /* 0x0000003500357308 */ /* 0x000e620000002400 */
[----:B------:R-:W-:Y:S01]  /*2850*/  FSEL R19, R10, -INF , P2 ;  /* 0xff8000000a137808 */ /* 0x000fe20001000000 */
[--C-:B-----5:R-:W-:Y:S01]  /*2860*/  FFMA.FTZ R25, R20, UR7, -R49.reuse ;  /* 0x0000000714197c23 */ /* 0x120fe20008010831 */
[----:B------:R-:W-:Y:S01]  /*2870*/  FMNMX.FTZ R48, R11, R48, !PT ;  /* 0x000000300b307209 */ /* 0x000fe20007810000 */
[--C-:B------:R-:W-:Y:S01]  /*2880*/  FFMA.FTZ R35, R35, UR7, -R49.reuse ;  /* 0x0000000723237c23 */ /* 0x100fe20008010831 */
[----:B------:R-:W-:Y:S01]  /*2890*/  ISETP.GT.AND P2, PT, R12, 0x21, PT ;  /* 0x000000210c00780c */ /* 0x000fe20003f44270 */
[--C-:B------:R-:W-:Y:S01]  /*28a0*/  FFMA.FTZ R36, R36, UR7, -R49.reuse ;  /* 0x0000000724247c23 */ /* 0x100fe20008010831 */
[----:B------:R-:W-:Y:S01]  /*28b0*/  FMNMX.FTZ R48, R19, R48, !PT ;  /* 0x0000003013307209 */ /* 0x000fe20007810000 */
[----:B------:R5:W-:Y:S01]  /*28c0*/  MUFU.EX2 R50, R27 ;  /* 0x0000001b00327308 */ /* 0x000be20000000800 */
[----:B---3--:R-:W-:Y:S01]  /*28d0*/  FSEL R4, R4, -INF , P2 ;  /* 0xff80000004047808 */ /* 0x008fe20001000000 */
[--C-:B------:R-:W-:Y:S01]  /*28e0*/  FFMA.FTZ R37, R37, UR7, -R49.reuse ;  /* 0x0000000725257c23 */ /* 0x100fe20008010831 */
[----:B------:R-:W-:Y:S01]  /*28f0*/  FMNMX.FTZ R23, R9, R48, !PT ;  /* 0x0000003009177209 */ /* 0x000fe20007810000 */
[--C-:B------:R-:W-:Y:S01]  /*2900*/  FFMA.FTZ R38, R38, UR7, -R49.reuse ;  /* 0x0000000726267c23 */ /* 0x100fe20008010831 */
[----:B------:R-:W-:Y:S01]  /*2910*/  ISETP.GT.AND P2, PT, R12, 0x29, PT ;  /* 0x000000290c00780c */ /* 0x000fe20003f44270 */
[--C-:B------:R-:W-:Y:S01]  /*2920*/  FFMA.FTZ R39, R39, UR7, -R49.reuse ;  /* 0x0000000727277c23 */ /* 0x100fe20008010831 */
[----:B----4-:R-:W-:Y:S01]  /*2930*/  FSEL R3, R3, -INF , P3 ;  /* 0xff80000003037808 */ /* 0x010fe20001800000 */
[----:B------:R-:W3:Y:S01]  /*2940*/  MUFU.TANH R56, R56 ;  /* 0x0000003800387308 */ /* 0x000ee20000002400 */
[----:B------:R-:W-:Y:S01]  /*2950*/  FMNMX.FTZ R10, R4, R23, !PT ;  /* 0x00000017040a7209 */ /* 0x000fe20007810000 */
[--C-:B-----5:R-:W-:Y:S01]  /*2960*/  FFMA.FTZ R27, R21, UR7, -R49.reuse ;  /* 0x00000007151b7c23 */ /* 0x120fe20008010831 */
[----:B------:R-:W-:Y:S01]  /*2970*/  ISETP.GT.AND P3, PT, R12, 0x30, PT ;  /* 0x000000300c00780c */ /* 0x000fe20003f64270 */
[--C-:B------:R-:W-:Y:S01]  /*2980*/  FFMA.FTZ R40, R40, UR7, -R49.reuse ;  /* 0x0000000728287c23 */ /* 0x100fe20008010831 */
[----:B0-----:R-:W-:Y:S01]  /*2990*/  FSEL R20, R45, -INF , P2 ;  /* 0xff8000002d147808 */ /* 0x001fe20001000000 */
[--C-:B------:R-:W-:Y:S01]  /*29a0*/  FFMA.FTZ R45, R26, UR7, -R49.reuse ;  /* 0x000000071a2d7c23 */ /* 0x100fe20008010831 */
[----:B------:R-:W-:Y:S01]  /*29b0*/  FMNMX.FTZ R23, R3, R10, !PT ;  /* 0x0000000a03177209 */ /* 0x000fe20007810000 */
[----:B------:R-:W0:Y:S01]  /*29c0*/  MUFU.TANH R57, R57 ;  /* 0x0000003900397308 */ /* 0x000e220000002400 */
[----:B------:R-:W-:Y:S01]  /*29d0*/  ISETP.GT.AND P2, PT, R12, 0x31, PT ;  /* 0x000000310c00780c */ /* 0x000fe20003f44270 */
[--C-:B------:R-:W-:Y:S01]  /*29e0*/  FFMA.FTZ R41, R41, UR7, -R49.reuse ;  /* 0x0000000729297c23 */ /* 0x100fe20008010831 */
[----:B------:R-:W-:Y:S01]  /*29f0*/  FSEL R21, R31, -INF , P3 ;  /* 0xff8000001f157808 */ /* 0x000fe20001800000 */
[--C-:B------:R-:W-:Y:S01]  /*2a00*/  FFMA.FTZ R31, R24, UR7, -R49.reuse ;  /* 0x00000007181f7c23 */ /* 0x100fe20008010831 */
[----:B------:R-:W-:Y:S01]  /*2a10*/  FMNMX.FTZ R10, R20, R23, !PT ;  /* 0x00000017140a7209 */ /* 0x000fe20007810000 */
[--C-:B------:R-:W-:Y:S01]  /*2a20*/  FFMA.FTZ R42, R42, UR7, -R49.reuse ;  /* 0x000000072a2a7c23 */ /* 0x100fe20008010831 */
[----:B------:R-:W-:Y:S01]  /*2a30*/  ISETP.GT.AND P3, PT, R12, 0x38, PT ;  /* 0x000000380c00780c */ /* 0x000fe20003f64270 */
[----:B------:R4:W-:Y:S01]  /*2a40*/  MUFU.EX2 R155, R25 ;  /* 0x00000019009b7308 */ /* 0x0009e20000000800 */
[----:B------:R-:W-:Y:S01]  /*2a50*/  FSEL R22, R51, -INF , P2 ;  /* 0xff80000033167808 */ /* 0x000fe20001000000 */
[--C-:B------:R-:W-:Y:S01]  /*2a60*/  FFMA.FTZ R51, R28, UR7, -R49.reuse ;  /* 0x000000071c337c23 */ /* 0x100fe20008010831 */
[----:B------:R-:W-:Y:S01]  /*2a70*/  ISETP.GT.AND P2, PT, R12, 0x39, PT ;  /* 0x000000390c00780c */ /* 0x000fe20003f44270 */
[--C-:B------:R-:W-:Y:S01]  /*2a80*/  FFMA.FTZ R43, R43, UR7, -R49.reuse ;  /* 0x000000072b2b7c23 */ /* 0x100fe20008010831 */
[----:B--2---:R-:W-:Y:S01]  /*2a90*/  FSEL R23, R52, -INF , P3 ;  /* 0xff80000034177808 */ /* 0x004fe20001800000 */
[--C-:B------:R-:W-:Y:S01]  /*2aa0*/  FFMA.FTZ R44, R44, UR7, -R49.reuse ;  /* 0x000000072c2c7c23 */ /* 0x100fe20008010831 */
[----:B------:R-:W-:Y:S01]  /*2ab0*/  ISETP.GT.AND P3, PT, R12, 0x40, PT ;  /* 0x000000400c00780c */ /* 0x000fe20003f64270 */
[----:B------:R-:W-:Y:S01]  /*2ac0*/  MUFU.TANH R60, R60 ;  /* 0x0000003c003c7308 */ /* 0x000fe20000002400 */
[----:B----4-:R-:W-:Y:S01]  /*2ad0*/  FMNMX.FTZ R25, R21, R10, !PT ;  /* 0x0000000a15197209 */ /* 0x010fe20007810000 */
[--C-:B------:R-:W-:Y:S01]  /*2ae0*/  FFMA.FTZ R46, R46, UR7, -R49.reuse ;  /* 0x000000072e2e7c23 */ /* 0x100fe20008010831 */
[----:B-1----:R-:W-:Y:S01]  /*2af0*/  FSEL R24, R53, -INF , P2 ;  /* 0xff80000035187808 */ /* 0x002fe20001000000 */
[--C-:B------:R-:W-:Y:S01]  /*2b00*/  FFMA.FTZ R53, R30, UR7, -R49.reuse ;  /* 0x000000071e357c23 */ /* 0x100fe20008010831 */
[----:B------:R-:W-:Y:S01]  /*2b10*/  FMNMX.FTZ R10, R22, R25, !PT ;  /* 0x00000019160a7209 */ /* 0x000fe20007810000 */
[----:B------:R-:W-:Y:S01]  /*2b20*/  FFMA.FTZ R47, R47, UR7, -R49 ;  /* 0x000000072f2f7c23 */ /* 0x000fe20008010831 */
[----:B------:R-:W-:Y:S01]  /*2b30*/  ISETP.GT.AND P2, PT, R12, 0x41, PT ;  /* 0x000000410c00780c */ /* 0x000fe20003f44270 */
[----:B------:R-:W1:Y:S01]  /*2b40*/  MUFU.TANH R61, R61 ;  /* 0x0000003d003d7308 */ /* 0x000e620000002400 */
[----:B---3--:R-:W-:-:S02]  /*2b50*/  FSEL R25, R56, -INF , P3 ;  /* 0xff80000038197808 */ /* 0x008fc40001800000 */
[C---:B------:R-:W-:Y:S02]  /*2b60*/  ISETP.GT.AND P3, PT, R12.reuse, 0x48, PT ;  /* 0x000000480c00780c */ /* 0x040fe40003f64270 */
[----:B0-----:R-:W-:Y:S02]  /*2b70*/  FSEL R26, R57, -INF , P2 ;  /* 0xff800000391a7808 */ /* 0x001fe40001000000 */
[----:B------:R-:W-:Y:S01]  /*2b80*/  ISETP.GT.AND P2, PT, R12, 0x49, PT ;  /* 0x000000490c00780c */ /* 0x000fe20003f44270 */
[----:B------:R0:W-:Y:S08]  /*2b90*/  MUFU.EX2 R48, R27 ;  /* 0x0000001b00307308 */ /* 0x0001f00000000800 */
[----:B------:R-:W-:Y:S01]  /*2ba0*/  MUFU.TANH R64, R64 ;  /* 0x0000004000407308 */ /* 0x000fe20000002400 */
[----:B0-----:R-:W-:-:S02]  /*2bb0*/  FMNMX.FTZ R27, R23, R10, !PT ;  /* 0x0000000a171b7209 */ /* 0x001fc40007810000 */
[----:B-1----:R-:W-:Y:S02]  /*2bc0*/  FSEL R28, R61, -INF , P2 ;  /* 0xff8000003d1c7808 */ /* 0x002fe40001000000 */
[----:B------:R-:W-:Y:S02]  /*2bd0*/  FMNMX.FTZ R10, R24, R27, !PT ;  /* 0x0000001b180a7209 */ /* 0x000fe40007810000 */
[----:B------:R-:W-:Y:S01]  /*2be0*/  FSEL R27, R60, -INF , P3 ;  /* 0xff8000003c1b7808 */ /* 0x000fe20001800000 */
[----:B------:R-:W0:Y:S01]  /*2bf0*/  MUFU.TANH R65, R65 ;  /* 0x0000004100417308 */ /* 0x000e220000002400 */
[C---:B------:R-:W-:Y:S02]  /*2c00*/  ISETP.GT.AND P3, PT, R12.reuse, 0x50, PT ;  /* 0x000000500c00780c */ /* 0x040fe40003f64270 */
[----:B------:R-:W-:-:S05]  /*2c10*/  ISETP.GT.AND P2, PT, R12, 0x51, PT ;  /* 0x000000510c00780c */ /* 0x000fca0003f44270 */
[----:B------:R1:W-:Y:S08]  /*2c20*/  MUFU.EX2 R157, R29 ;  /* 0x0000001d009d7308 */ /* 0x0003f00000000800 */
[----:B------:R-:W-:Y:S01]  /*2c30*/  MUFU.TANH R68, R68 ;  /* 0x0000004400447308 */ /* 0x000fe20000002400 */
[----:B-1----:R-:W-:Y:S02]  /*2c40*/  FMNMX.FTZ R29, R25, R10, !PT ;  /* 0x0000000a191d7209 */ /* 0x002fe40007810000 */
[----:B0-----:R-:W-:-:S02]  /*2c50*/  FSEL R30, R65, -INF , P2 ;  /* 0xff800000411e7808 */ /* 0x001fc40001000000 */
[----:B------:R-:W-:Y:S02]  /*2c60*/  FMNMX.FTZ R10, R26, R29, !PT ;  /* 0x0000001d1a0a7209 */ /* 0x000fe40007810000 */
[----:B------:R-:W-:Y:S01]  /*2c70*/  FSEL R29, R64, -INF , P3 ;  /* 0xff800000401d7808 */ /* 0x000fe20001800000 */
[----:B------:R-:W0:Y:S01]  /*2c80*/  MUFU.TANH R69, R69 ;  /* 0x0000004500457308 */ /* 0x000e220000002400 */
[C---:B------:R-:W-:Y:S02]  /*2c90*/  ISETP.GT.AND P3, PT, R12.reuse, 0x58, PT ;  /* 0x000000580c00780c */ /* 0x040fe40003f64270 */
[----:B------:R-:W-:Y:S01]  /*2ca0*/  ISETP.GT.AND P2, PT, R12, 0x59, PT ;  /* 0x000000590c00780c */ /* 0x000fe20003f44270 */
[----:B------:R-:W-:-:S04]  /*2cb0*/  FFMA.FTZ R12, R32, UR7, -R49 ;  /* 0x00000007200c7c23 */ /* 0x000fc80008010831 */
[----:B------:R1:W-:Y:S08]  /*2cc0*/  MUFU.EX2 R52, R31 ;  /* 0x0000001f00347308 */ /* 0x0003f00000000800 */
[----:B------:R2:W-:Y:S01]  /*2cd0*/  MUFU.EX2 R159, R45 ;  /* 0x0000002d009f7308 */ /* 0x0005e20000000800 */
[----:B-1----:R-:W-:Y:S02]  /*2ce0*/  FMNMX.FTZ R31, R27, R10, !PT ;  /* 0x0000000a1b1f7209 */ /* 0x002fe40007810000 */
[----:B0-----:R-:W-:-:S02]  /*2cf0*/  FSEL R32, R69, -INF , P2 ;  /* 0xff80000045207808 */ /* 0x001fc40001000000 */
[----:B------:R-:W-:Y:S02]  /*2d00*/  FMNMX.FTZ R10, R28, R31, !PT ;  /* 0x0000001f1c0a7209 */ /* 0x000fe40007810000 */
[----:B------:R-:W-:Y:S01]  /*2d10*/  FSEL R31, R68, -INF , P3 ;  /* 0xff800000441f7808 */ /* 0x000fe20001800000 */
[----:B------:R0:W-:Y:S01]  /*2d20*/  MUFU.EX2 R56, R12 ;  /* 0x0000000c00387308 */ /* 0x0001e20000000800 */
[----:B--2---:R-:W-:-:S04]  /*2d30*/  FMNMX.FTZ R45, R29, R10, !PT ;  /* 0x0000000a1d2d7209 */ /* 0x004fc80007810000 */
[----:B------:R-:W-:-:S03]  /*2d40*/  FMNMX.FTZ R10, R30, R45, !PT ;  /* 0x0000002d1e0a7209 */ /* 0x000fc60007810000 */
[----:B------:R1:W-:Y:S01]  /*2d50*/  MUFU.EX2 R163, R33 ;  /* 0x0000002100a37308 */ /* 0x0003e20000000800 */
[----:B------:R-:W-:-:S04]  /*2d60*/  FMNMX.FTZ R45, R31, R10, !PT ;  /* 0x0000000a1f2d7209 */ /* 0x000fc80007810000 */
[----:B------:R-:W-:-:S03]  /*2d70*/  FMNMX.FTZ R45, R32, R45, !PT ;  /* 0x0000002d202d7209 */ /* 0x000fc60007810000 */
[----:B------:R-:W-:Y:S02]  /*2d80*/  MUFU.EX2 R58, R34 ;  /* 0x00000022003a7308 */ /* 0x000fe40000000800 */
[----:B------:R-:W0:Y:S06]  /*2d90*/  SHFL.BFLY PT, R10, R45, 0x2, 0x1f ;  /* 0x0c401f002d0a7f89 */ /* 0x000e2c00000e0000 */
[----:B------:R-:W-:Y:S08]  /*2da0*/  MUFU.EX2 R54, R51 ;  /* 0x0000003300367308 */ /* 0x000ff00000000800 */
[----:B------:R-:W2:Y:S08]  /*2db0*/  MUFU.EX2 R53, R53 ;  /* 0x0000003500357308 */ /* 0x000eb00000000800 */
[----:B------:R-:W-:Y:S01]  /*2dc0*/  MUFU.EX2 R165, R35 ;  /* 0x0000002300a57308 */ /* 0x000fe20000000800 */
[----:B0-----:R-:W-:-:S05]  /*2dd0*/  FMNMX.FTZ R12, R45, R10, !PT ;  /* 0x0000000a2d0c7209 */ /* 0x001fca0007810000 */
[----:B-1----:R-:W0:Y:S02]  /*2de0*/  SHFL.BFLY PT, R33, R12, 0x1, 0x1f ;  /* 0x0c201f000c217f89 */ /* 0x002e2400000e0000 */
[----:B------:R-:W-:Y:S01]  /*2df0*/  MUFU.EX2 R36, R36 ;  /* 0x0000002400247308 */ /* 0x000fe20000000800 */
[----:B--2---:R-:W-:-:S07]  /*2e00*/  F2FP.F16.F32.PACK_AB R161, R56, R53 ;  /* 0x0000003538a1723e */ /* 0x004fce00000000ff */
[----:B------:R-:W-:Y:S08]  /*2e10*/  MUFU.EX2 R37, R37 ;  /* 0x0000002500257308 */ /* 0x000ff00000000800 */
[----:B------:R-:W1:Y:S01]  /*2e20*/  MUFU.EX2 R38, R38 ;  /* 0x0000002600267308 */ /* 0x000e620000000800 */
[----:B0-----:R-:W-:-:S07]  /*2e30*/  FMNMX.FTZ R10, R12, R33, !PT ;  /* 0x000000210c0a7209 */ /* 0x001fce0007810000 */
[----:B------:R-:W-:Y:S01]  /*2e40*/  MUFU.EX2 R39, R39 ;  /* 0x0000002700277308 */ /* 0x000fe20000000800 */
[C---:B------:R-:W-:Y:S01]  /*2e50*/  FSETP.NEU.FTZ.AND P2, PT, R10.reuse, -INF , PT ;  /* 0xff8000000a00780b */ /* 0x040fe20003f5d000 */
[----:B------:R-:W-:-:S06]  /*2e60*/  FMUL.FTZ R12, R10, UR7 ;  /* 0x000000070a0c7c20 */ /* 0x000fcc0008410000 */
[----:B------:R-:W0:Y:S01]  /*2e70*/  MUFU.EX2 R40, R40 ;  /* 0x0000002800287308 */ /* 0x000e220000000800 */
[----:B------:R-:W-:Y:S01]  /*2e80*/  FSEL R34, R12, RZ, P2 ;  /* 0x000000ff0c227208 */ /* 0x000fe20001000000 */
[----:B------:R-:W-:Y:S01]  /*2e90*/  FADD.FTZ R12, R153, R50 ;  /* 0x00000032990c7221 */ /* 0x000fe20000010000 */
[----:B------:R-:W-:Y:S02]  /*2ea0*/  ISETP.NE.AND P2, PT, R75, RZ, PT ;  /* 0x000000ff4b00720c */ /* 0x000fe40003f45270 */
[----:B------:R-:W-:Y:S01]  /*2eb0*/  F2FP.F16.F32.PACK_AB R153, R50, R153 ;  /* 0x000000993299723e */ /* 0x000fe200000000ff */
        /* <DEDUP_REMOVED lines=27> */
[----:B-1----:R-:W-:-:S02]  /*3070*/  F2FP.F16.F32.PACK_AB R167, R38, R37 ;  /* 0x0000002526a7723e */ /* 0x002fc400000000ff */
[----:B0-----:R-:W-:Y:S01]  /*3080*/  F2FP.F16.F32.PACK_AB R169, R40, R39 ;  /* 0x0000002728a9723e */ /* 0x001fe200000000ff */
[----:B------:R0:W-:Y:S01]  /*3090*/  MUFU.EX2 R158, R19 ;  /* 0x00000013009e7308 */ /* 0x0001e20000000800 */
[----:B--2---:R-:W-:-:S07]  /*30a0*/  F2FP.F16.F32.PACK_AB R152, R14, R13 ;  /* 0x0000000d0e98723e */ /* 0x004fce00000000ff */
[----:B------:R-:W1:Y:S01]  /*30b0*/  MUFU.EX2 R16, R16 ;  /* 0x0000001000107308 */ /* 0x000e620000000800 */
[----:B0-----:R-:W-:Y:S01]  /*30c0*/  FADD.FTZ R19, R155, R12 ;  /* 0x0000000c9b137221 */ /* 0x001fe20000010000 */
[----:B------:R-:W-:-:S03]  /*30d0*/  F2FP.F16.F32.PACK_AB R155, R48, R155 ;  /* 0x0000009b309b723e */ /* 0x000fc600000000ff */
[----:B------:R-:W-:-:S03]  /*30e0*/  FADD.FTZ R12, R48, R19 ;  /* 0x00000013300c7221 */ /* 0x000fc60000010000 */
[----:B------:R-:W-:Y:S08]  /*30f0*/  MUFU.EX2 R17, R17 ;  /* 0x0000001100117308 */ /* 0x000ff00000000800 */
[----:B------:R0:W-:Y:S01]  /*3100*/  MUFU.EX2 R162, R3 ;  /* 0x0000000300a27308 */ /* 0x0001e20000000800 */
[----:B-1----:R-:W-:-:S07]  /*3110*/  F2FP.F16.F32.PACK_AB R154, R16, R15 ;  /* 0x0000000f109a723e */ /* 0x002fce00000000ff */
[----:B------:R-:W1:Y:S01]  /*3120*/  MUFU.EX2 R18, R18 ;  /* 0x0000001200127308 */ /* 0x000e620000000800 */
[----:B0-----:R-:W-:Y:S01]  /*3130*/  FADD.FTZ R3, R157, R12 ;  /* 0x0000000c9d037221 */ /* 0x001fe20000010000 */
[----:B------:R-:W-:-:S03]  /*3140*/  F2FP.F16.F32.PACK_AB R157, R52, R157 ;  /* 0x0000009d349d723e */ /* 0x000fc600000000ff */
[----:B------:R-:W-:-:S03]  /*3150*/  FADD.FTZ R12, R52, R3 ;  /* 0x00000003340c7221 */ /* 0x000fc60000010000 */
[----:B------:R0:W-:Y:S01]  /*3160*/  MUFU.EX2 R33, R4 ;  /* 0x0000000400217308 */ /* 0x0001e20000000800 */
[----:B------:R-:W-:Y:S01]  /*3170*/  FADD.FTZ R19, R159, R12 ;  /* 0x0000000c9f137221 */ /* 0x000fe20000010000 */
[----:B------:R-:W-:Y:S02]  /*3180*/  MOV R12, UR39 ;  /* 0x00000027000c7c02 */ /* 0x000fe40008000f00 */
[----:B------:R-:W-:-:S04]  /*3190*/  F2FP.F16.F32.PACK_AB R159, R54, R159 ;  /* 0x0000009f369f723e */ /* 0x000fc800000000ff */
[----:B------:R-:W2:Y:S01]  /*31a0*/  MUFU.EX2 R11, R11 ;  /* 0x0000000b000b7308 */ /* 0x000ea20000000800 */
[----:B0-----:R-:W-:Y:S01]  /*31b0*/  FADD.FTZ R4, R13, R14 ;  /* 0x0000000e0d047221 */ /* 0x001fe20000010000 */
[----:B-1----:R-:W-:-:S03]  /*31c0*/  F2FP.F16.F32.PACK_AB R156, R18, R17 ;  /* 0x00000011129c723e */ /* 0x002fc600000000ff */
[----:B------:R-:W-:-:S03]  /*31d0*/  FADD.FTZ R3, R15, R4 ;  /* 0x000000040f037221 */ /* 0x000fc60000010000 */
[----:B------:R0:W-:Y:S01]  /*31e0*/  MUFU.EX2 R35, R20 ;  /* 0x0000001400237308 */ /* 0x0001e20000000800 */
[----:B------:R-:W-:Y:S01]  /*31f0*/  FADD.FTZ R4, R16, R3 ;  /* 0x0000000310047221 */ /* 0x000fe20000010000 */
[----:B------:R-:W-:-:S05]  /*3200*/  @!P2 VIADD R3, R12, 0x22840 ;  /* 0x000228400c03a836 */ /* 0x000fca0000000000 */
[----:B------:R-:W-:Y:S01]  /*3210*/  @!P2 PRMT R3, RZ, 0x654, R3 ;  /* 0x00000654ff03a816 */ /* 0x000fe20000000003 */
[----:B------:R1:W3:Y:S01]  /*3220*/  MUFU.EX2 R160, R9 ;  /* 0x0000000900a07308 */ /* 0x0002e20000000800 */
[----:B0-----:R-:W-:Y:S01]  /*3230*/  FADD.FTZ R20, R54, R19 ;  /* 0x0000001336147221 */ /* 0x001fe20000010000 */
[----:B------:R-:W-:-:S03]  /*3240*/  FADD.FTZ R19, R17, R4 ;  /* 0x0000000411137221 */ /* 0x000fc60000010000 */
[----:B------:R-:W-:Y:S01]  /*3250*/  FADD.FTZ R45, R53, R20 ;  /* 0x00000014352d7221 */ /* 0x000fe20000010000 */
[----:B------:R-:W-:Y:S02]  /*3260*/  FADD.FTZ R4, R18, R19 ;  /* 0x0000001312047221 */ /* 0x000fe40000010000 */
[----:B------:R-:W-:Y:S01]  /*3270*/  MUFU.EX2 R21, R21 ;  /* 0x0000001500157308 */ /* 0x000fe20000000800 */
[----:B------:R-:W-:Y:S01]  /*3280*/  FADD.FTZ R20, R56, R45 ;  /* 0x0000002d38147221 */ /* 0x000fe20000010000 */
[----:B--2---:R-:W-:Y:S01]  /*3290*/  FADD.FTZ R19, R11, R4 ;  /* 0x000000040b137221 */ /* 0x004fe20000010000 */
[----:B-1----:R-:W-:Y:S02]  /*32a0*/  IADD3 R9, -R2, 0xb, RZ ;  /* 0x0000000b02097810 */ /* 0x002fe40007ffe1ff */
[----:B------:R-:W-:Y:S01]  /*32b0*/  FADD.FTZ R45, R163, R20 ;  /* 0x00000014a32d7221 */ /* 0x000fe20000010000 */
[C---:B------:R-:W-:Y:S01]  /*32c0*/  FADD.FTZ R19, R158.reuse, R19 ;  /* 0x000000139e137221 */ /* 0x040fe20000010000 */
[----:B------:R-:W-:Y:S01]  /*32d0*/  F2FP.F16.F32.PACK_AB R158, R158, R11 ;  /* 0x0000000b9e9e723e */ /* 0x000fe200000000ff */
[----:B------:R0:W-:Y:S06]  /*32e0*/  BAR.ARV R9, 0x100 ;  /* 0x000400090000751d */ /* 0x0001ec0000002000 */
[----:B------:R-:W-:Y:S01]  /*32f0*/  FADD.FTZ R20, R58, R45 ;  /* 0x0000002d3a147221 */ /* 0x000fe20000010000 */
[----:B---3--:R-:W-:Y:S01]  /*3300*/  FADD.FTZ R4, R160, R19 ;  /* 0x00000013a0047221 */ /* 0x008fe20000010000 */
[----:B------:R-:W1:Y:S01]  /*3310*/  MUFU.EX2 R22, R22 ;  /* 0x0000001600167308 */ /* 0x000e620000000800 */
[----:B------:R2:W-:Y:S01]  /*3320*/  @!P2 SYNCS.ARRIVE.TRANS64.RED.A1T0 RZ, [R3+URZ], RZ ;  /* 0x000000ff03ffa9a7 */ /* 0x0005e2000810043f */
[----:B------:R-:W-:Y:S01]  /*3330*/  FADD.FTZ R19, R165, R20 ;  /* 0x00000014a5137221 */ /* 0x000fe20000010000 */
[----:B------:R-:W-:-:S02]  /*3340*/  F2FP.F16.F32.PACK_AB R163, R58, R163 ;  /* 0x000000a33aa3723e */ /* 0x000fc400000000ff */
[C---:B------:R-:W-:Y:S01]  /*3350*/  F2FP.F16.F32.PACK_AB R165, R36.reuse, R165 ;  /* 0x000000a524a5723e */ /* 0x040fe200000000ff */
[----:B------:R-:W-:Y:S01]  /*3360*/  FADD.FTZ R20, R36, R19 ;  /* 0x0000001324147221 */ /* 0x000fe20000010000 */
[C---:B------:R-:W-:Y:S01]  /*3370*/  F2FP.F16.F32.PACK_AB R160, R33.reuse, R160 ;  /* 0x000000a021a0723e */ /* 0x040fe200000000ff */
[----:B------:R-:W3:Y:S01]  /*3380*/  MUFU.EX2 R23, R23 ;  /* 0x0000001700177308 */ /* 0x000ee20000000800 */
[----:B--2---:R-:W-:-:S04]  /*3390*/  FADD.FTZ R3, R33, R4 ;  /* 0x0000000421037221 */ /* 0x004fc80000010000 */
[----:B------:R-:W-:Y:S01]  /*33a0*/  FADD.FTZ R4, R162, R3 ;  /* 0x00000003a2047221 */ /* 0x000fe20000010000 */
[----:B------:R-:W-:Y:S01]  /*33b0*/  FADD.FTZ R3, R37, R20 ;  /* 0x0000001425037221 */ /* 0x000fe20000010000 */
[C---:B------:R-:W-:Y:S01]  /*33c0*/  F2FP.F16.F32.PACK_AB R162, R35.reuse, R162 ;  /* 0x000000a223a2723e */ /* 0x040fe200000000ff */
[----:B------:R-:W2:Y:S01]  /*33d0*/  MUFU.EX2 R24, R24 ;  /* 0x0000001800187308 */ /* 0x000ea20000000800 */
[----:B------:R-:W-:Y:S01]  /*33e0*/  FADD.FTZ R4, R35, R4 ;  /* 0x0000000423047221 */ /* 0x000fe20000010000 */
[----:B------:R-:W-:Y:S01]  /*33f0*/  FADD.FTZ R20, R38, R3 ;  /* 0x0000000326147221 */ /* 0x000fe20000010000 */
[C---:B-1----:R-:W-:Y:S02]  /*3400*/  F2FP.F16.F32.PACK_AB R164, R22.reuse, R21 ;  /* 0x0000001516a4723e */ /* 0x042fe400000000ff */
[----:B------:R-:W-:Y:S01]  /*3410*/  FADD.FTZ R3, R21, R4 ;  /* 0x0000000415037221 */ /* 0x000fe20000010000 */
[----:B------:R-:W-:Y:S02]  /*3420*/  FADD.FTZ R19, R39, R20 ;  /* 0x0000001427137221 */ /* 0x000fe40000010000 */
[----:B------:R-:W1:Y:S01]  /*3430*/  MUFU.EX2 R25, R25 ;  /* 0x0000001900197308 */ /* 0x000e620000000800 */
[----:B------:R-:W-:Y:S01]  /*3440*/  FADD.FTZ R4, R22, R3 ;  /* 0x0000000316047221 */ /* 0x000fe20000010000 */
[----:B------:R-:W-:-:S03]  /*3450*/  FADD.FTZ R20, R40, R19 ;  /* 0x0000001328147221 */ /* 0x000fc60000010000 */
[----:B---3--:R-:W-:-:S03]  /*3460*/  FADD.FTZ R3, R23, R4 ;  /* 0x0000000417037221 */ /* 0x008fc60000010000 */
[----:B------:R-:W3:Y:S01]  /*3470*/  MUFU.EX2 R26, R26 ;  /* 0x0000001a001a7308 */ /* 0x000ee20000000800 */
[C---:B--2---:R-:W-:Y:S01]  /*3480*/  FADD.FTZ R4, R24.reuse, R3 ;  /* 0x0000000318047221 */ /* 0x044fe20000010000 */
[----:B------:R-:W-:-:S06]  /*3490*/  F2FP.F16.F32.PACK_AB R166, R24, R23 ;  /* 0x0000001718a6723e */ /* 0x000fcc00000000ff */
[----:B------:R-:W2:Y:S01]  /*34a0*/  MUFU.EX2 R41, R41 ;  /* 0x0000002900297308 */ /* 0x000ea20000000800 */
[----:B-1----:R-:W-:-:S07]  /*34b0*/  FADD.FTZ R3, R25, R4 ;  /* 0x0000000419037221 */ /* 0x002fce0000010000 */
[----:B------:R-:W1:Y:S01]  /*34c0*/  MUFU.EX2 R27, R27 ;  /* 0x0000001b001b7308 */ /* 0x000e620000000800 */
[C---:B---3--:R-:W-:Y:S01]  /*34d0*/  FADD.FTZ R4, R26.reuse, R3 ;  /* 0x000000031a047221 */ /* 0x048fe20000010000 */
[----:B------:R-:W-:-:S06]  /*34e0*/  F2FP.F16.F32.PACK_AB R168, R26, R25 ;  /* 0x000000191aa8723e */ /* 0x000fcc00000000ff */
[----:B------:R-:W3:Y:S01]  /*34f0*/  MUFU.EX2 R42, R42 ;  /* 0x0000002a002a7308 */ /* 0x000ee20000000800 */
[----:B--2---:R-:W-:-:S07]  /*3500*/  FADD.FTZ R19, R41, R20 ;  /* 0x0000001429137221 */ /* 0x004fce0000010000 */
[----:B------:R-:W2:Y:S01]  /*3510*/  MUFU.EX2 R28, R28 ;  /* 0x0000001c001c7308 */ /* 0x000ea20000000800 */
[----:B-1----:R-:W-:-:S07]  /*3520*/  FADD.FTZ R3, R27, R4 ;  /* 0x000000041b037221 */ /* 0x002fce0000010000 */
[----:B------:R-:W1:Y:S01]  /*3530*/  MUFU.EX2 R43, R43 ;  /* 0x0000002b002b7308 */ /* 0x000e620000000800 */
[C---:B---3--:R-:W-:Y:S01]  /*3540*/  FADD.FTZ R20, R42.reuse, R19 ;  /* 0x000000132a147221 */ /* 0x048fe20000010000 */
[----:B------:R-:W-:-:S06]  /*3550*/  F2FP.F16.F32.PACK_AB R171, R42, R41 ;  /* 0x000000292aab723e */ /* 0x000fcc00000000ff */
[----:B------:R-:W3:Y:S01]  /*3560*/  MUFU.EX2 R29, R29 ;  /* 0x0000001d001d7308 */ /* 0x000ee20000000800 */
[C---:B--2---:R-:W-:Y:S01]  /*3570*/  FADD.FTZ R4, R28.reuse, R3 ;  /* 0x000000031c047221 */ /* 0x044fe20000010000 */
[----:B------:R-:W-:-:S06]  /*3580*/  F2FP.F16.F32.PACK_AB R170, R28, R27 ;  /* 0x0000001b1caa723e */ /* 0x000fcc00000000ff */
[----:B------:R-:W2:Y:S01]  /*3590*/  MUFU.EX2 R44, R44 ;  /* 0x0000002c002c7308 */ /* 0x000ea20000000800 */
[----:B-1----:R-:W-:-:S07]  /*35a0*/  FADD.FTZ R19, R43, R20 ;  /* 0x000000142b137221 */ /* 0x002fce0000010000 */
[----:B------:R-:W1:Y:S01]  /*35b0*/  MUFU.EX2 R30, R30 ;  /* 0x0000001e001e7308 */ /* 0x000e620000000800 */
[----:B---3--:R-:W-:-:S07]  /*35c0*/  FADD.FTZ R13, R29, R4 ;  /* 0x000000041d0d7221 */ /* 0x008fce0000010000 */
[----:B------:R-:W3:Y:S01]  /*35d0*/  MUFU.EX2 R46, R46 ;  /* 0x0000002e002e7308 */ /* 0x000ee20000000800 */
[C---:B--2---:R-:W-:Y:S01]  /*35e0*/  FADD.FTZ R19, R44.reuse, R19 ;  /* 0x000000132c137221 */ /* 0x044fe20000010000 */
[----:B------:R-:W-:-:S06]  /*35f0*/  F2FP.F16.F32.PACK_AB R173, R44, R43 ;  /* 0x0000002b2cad723e */ /* 0x000fcc00000000ff */
[----:B------:R-:W2:Y:S01]  /*3600*/  MUFU.EX2 R31, R31 ;  /* 0x0000001f001f7308 */ /* 0x000ea20000000800 */
[C---:B-1----:R-:W-:Y:S01]  /*3610*/  FADD.FTZ R4, R30.reuse, R13 ;  /* 0x0000000d1e047221 */ /* 0x042fe20000010000 */
[----:B------:R-:W-:-:S06]  /*3620*/  F2FP.F16.F32.PACK_AB R172, R30, R29 ;  /* 0x0000001d1eac723e */ /* 0x000fcc00000000ff */
[----:B------:R-:W1:Y:S01]  /*3630*/  MUFU.EX2 R47, R47 ;  /* 0x0000002f002f7308 */ /* 0x000e620000000800 */
[----:B---3--:R-:W-:-:S07]  /*3640*/  FADD.FTZ R20, R46, R19 ;  /* 0x000000132e147221 */ /* 0x008fce0000010000 */
[----:B------:R-:W3:Y:S01]  /*3650*/  MUFU.EX2 R32, R32 ;  /* 0x0000002000207308 */ /* 0x000ee20000000800 */
[----:B--2---:R-:W-:Y:S01]  /*3660*/  FADD.FTZ R11, R31, R4 ;  /* 0x000000041f0b7221 */ /* 0x004fe20000010000 */
[C---:B-1----:R-:W-:Y:S01]  /*3670*/  FADD.FTZ R3, R47.reuse, R20 ;  /* 0x000000142f037221 */ /* 0x042fe20000010000 */
[----:B------:R-:W-:Y:S02]  /*3680*/  F2FP.F16.F32.PACK_AB R175, R47, R46 ;  /* 0x0000002e2faf723e */ /* 0x000fe400000000ff */
[C---:B---3--:R-:W-:Y:S01]  /*3690*/  FADD.FTZ R4, R32.reuse, R11 ;  /* 0x0000000b20047221 */ /* 0x048fe20000010000 */
[----:B------:R-:W-:Y:S01]  /*36a0*/  F2FP.F16.F32.PACK_AB R174, R32, R31 ;  /* 0x0000001f20ae723e */ /* 0x000fe200000000ff */
[----:B0-----:R-:W-:Y:S06]  /*36b0*/  @!P0 BRA `(.L_x_4236) ;  /* 0x0000000000048947 */ /* 0x001fec0003800000 */
[----:B------:R-:W-:Y:S01]  /*36c0*/  BPT.TRAP 0x1 ;  /* 0x000000040000795c */ /* 0x000fe20000300000 */
.L_x_4236:
[----:B------:R0:W1:Y:S01]  /*36d0*/  SYNCS.PHASECHK.TRANS64.TRYWAIT P3, [UR39+0x22850], R7 ;  /* 0x02285007ff0075a7 */ /* 0x0000620008060167 */
[----:B------:R-:W-:Y:S05]  /*36e0*/  @!P0 BRA `(.L_x_4237) ;  /* 0x0000000000048947 */ /* 0x000fea0003800000 */
[----:B------:R-:W-:Y:S01]  /*36f0*/  BPT.TRAP 0x1 ;  /* 0x000000040000795c */ /* 0x000fe20000300000 */
.L_x_4237:
[----:B-1----:R-:W-:Y:S05]  /*3700*/  @P3 BRA `(.L_x_4238) ;  /* 0x0000000000083947 */ /* 0x002fea0003800000 */
[----:B------:R-:W1:Y:S02]  /*3710*/  SYNCS.PHASECHK.TRANS64.TRYWAIT P3, [UR39+0x22850], R7 ;  /* 0x02285007ff0075a7 */ /* 0x000e640008060167 */
[----:B-1----:R-:W-:Y:S05]  /*3720*/  @!P3 BRA `(.L_x_4239) ;  /* 0x000000bc0058b947 */ /* 0x002fea0003800000 */
.L_x_4238:
[----:B------:R2:W-:Y:S01]  /*3730*/  BAR.SYNC.DEFER_BLOCKING R0, 0x100 ;  /* 0x000400000000751d */ /* 0x0005e20000010000 */
[----:B------:R-:W-:Y:S01]  /*3740*/  UIADD3 UR4, UR39, 0x400, URZ ;  /* 0x0000040027047890 */ /* 0x000fe2000fffe03f */
[----:B-1----:R-:W-:Y:S01]  /*3750*/  @!P2 VIADD R12, R12, 0x22860 ;  /* 0x000228600c0ca836 */ /* 0x002fe20000000000 */
[----:B------:R-:W-:Y:S02]  /*3760*/  UIADD3 UR41, UR41, -0x2, URZ ;  /* 0xfffffffe29297890 */ /* 0x000fe4000fffe03f */
[----:B------:R-:W-:Y:S01]  /*3770*/  USHF.R.U32.HI UR4, URZ, 0x4, UR4 ;  /* 0x000000043f047899 */ /* 0x000fe20008011604 */
[----:B------:R-:W-:Y:S01]  /*3780*/  UMOV UR15, 0x40000040 ;  /* 0x40000040000f7882 */ /* 0x000fe20000000000 */
[----:B------:R-:W-:Y:S02]  /*3790*/  @!P2 PRMT R12, RZ, 0x654, R12 ;  /* 0x00000654ff0ca816 */ /* 0x000fe4000000000c */
[----:B------:R-:W-:-:S04]  /*37a0*/  ULOP3.LUT UR4, UR4, 0x3fff, URZ, 0xc0, !UPT ;  /* 0x00003fff04047892 */ /* 0x000fc8000f8ec03f */
[----:B------:R-:W-:-:S04]  /*37b0*/  ULOP3.LUT UR24, UR4, 0x3000000, URZ, 0xfc, !UPT ;  /* 0x0300000004187892 */ /* 0x000fc8000f8efc3f */
        /* <DEDUP_REMOVED lines=34> */
[----:B------:R-:W1:Y:S02]  /*39e0*/  S2UR UR4, SR_CTAID.X ;  /* 0x00000000000479c3 */ /* 0x000e640000002500 */
[----:B-1----:R-:W-:-:S03]  /*39f0*/  USHF.L.U32 UR10, UR4, 0x7, URZ ;  /* 0x00000007040a7899 */ /* 0x002fc6000800063f */
[----:B------:R-:W-:Y:S02]  /*3a00*/  @UP0 ULDC UR4, c[0x0][0x44c] ;  /* 0x0001130000040ab9 */ /* 0x000fe40000000800 */
[----:B------:R-:W-:Y:S01]  /*3a10*/  UIMAD.WIDE.U32 UR4, UR10, UR4, URZ ;  /* 0x000000040a0472a5 */ /* 0x000fe2000f8e003f */
[----:B------:R-:W-:Y:S02]  /*3a20*/  WARPGROUP.DEPBAR.LE gsb0, 0x0 ;  /* 0x00008000000079c5 */ /* 0x000fe40000010000 */
[----:B------:R-:W-:-:S15]  /*3a30*/  WARPGROUP.ARRIVE ;  /* 0x00000000000079c5 */ /* 0x000fde0000000000 */
[----:B------:R-:W-:Y:S01]  /*3a40*/  HGMMA.64x256x16.F32 R24, R172, gdesc[UR12].tnspB, R24, gsb0 ;  /* 0x43e0000cac187df0 */ /* 0x000fe20008000818 */
[----:B------:R-:W-:Y:S02]  /*3a50*/  @UP0 ULDC UR14, c[0x0][0x450] ;  /* 0x00011400000e0ab9 */ /* 0x000fe40000000800 */
[----:B------:R-:W-:-:S04]  /*3a60*/  @UP0 USHF.R.U32.HI UR10, URZ, UR14, UR5 ;  /* 0x0000000e3f0a0299 */ /* 0x000fc80008011605 */
[----:B------:R-:W-:-:S04]  /*3a70*/  UIADD3 UR4, UR10, -UR11, UR40 ;  /* 0x8000000b0a047290 */ /* 0x000fc8000fffe028 */
[----:B------:R-:W-:-:S04]  /*3a80*/  UIMAD.WIDE UR4, UR4, 0x2aaaaaab, URZ ;  /* 0x2aaaaaab040478a5 */ /* 0x000fc8000f8e023f */
[----:B------:R-:W-:-:S04]  /*3a90*/  USHF.R.U32.HI UR4, URZ, 0x1f, UR5 ;  /* 0x0000001f3f047899 */ /* 0x000fc80008011605 */
[----:B------:R-:W-:-:S03]  /*3aa0*/  ULEA.HI.SX32 UR4, UR5, UR4, 0x1c ;  /* 0x0000000405047291 */ /* 0x000fc6000f8fe23f */
[----:B------:R-:W-:Y:S01]  /*3ab0*/  UMOV UR5, URZ ;  /* 0x0000003f00057c82 */ /* 0x000fe20008000000 */
[----:B------:R-:W-:-:S04]  /*3ac0*/  UISETP.LT.AND UP1, UPT, UR38, UR4, UPT ;  /* 0x000000042600728c */ /* 0x000fc8000bf21270 */
[----:B------:R-:W-:-:S03]  /*3ad0*/  USEL UR25, UR38, UR4, !UP1 ;  /* 0x0000000426197287 */ /* 0x000fc6000c800000 */
[----:B------:R-:W-:Y:S01]  /*3ae0*/  UMOV UR4, URZ ;  /* 0x0000003f00047c82 */ /* 0x000fe20008000000 */
[----:B------:R-:W-:-:S06]  /*3af0*/  UISETP.GE.AND UP1, UPT, UR41, UR25, UPT ;  /* 0x000000192900728c */ /* 0x000fcc000bf26270 */
[----:B------:R-:W-:Y:S01]  /*3b00*/  PLOP3.LUT P3, PT, PT, PT, UP1, 0x80, 0x0 ;  /* 0x000000000000781c */ /* 0x000fe20003f6f018 */
[----:B------:R-:W-:Y:S02]  /*3b10*/  WARPGROUP.DEPBAR.LE gsb0, 0x0 ;  /* 0x00008000000079c5 */ /* 0x000fe40000010000 */
[----:B------:R2:W-:Y:S10]  /*3b20*/  @!P2 SYNCS.ARRIVE.TRANS64.RED.A1T0 RZ, [R12+URZ], RZ ;  /* 0x000000ff0cffa9a7 */ /* 0x0005f4000810043f */
[----:B--2---:R-:W-:Y:S05]  /*3b30*/  @!P3 BRA `(.L_x_4240) ;  /* 0x000000280094b947 */ /* 0x004fea0003800000 */
[----:B------:R-:W-:Y:S01]  /*3b40*/  IMAD.MOV.U32 R11, RZ, RZ, R8 ;  /* 0x000000ffff0b7224 */ /* 0x000fe200078e0008 */
[----:B------:R-:W-:Y:S01]  /*3b50*/  MOV R12, R10 ;  /* 0x0000000a000c7202 */ /* 0x000fe20000000f00 */
[----:B------:R-:W-:Y:S01]  /*3b60*/  UMOV UR5, URZ ;  /* 0x0000003f00057c82 */ /* 0x000fe20008000000 */
[----:B------:R-:W-:Y:S01]  /*3b70*/  UMOV UR4, URZ ;  /* 0x0000003f00047c82 */ /* 0x000fe20008000000 */
[----:B------:R-:W-:Y:S01]  /*3b80*/  ULDC UR28, c[0x0][0x288] ;  /* 0x0000a200001c7ab9 */ /* 0x000fe20000000800 */
[----:B------:R-:W-:Y:S01]  /*3b90*/  ULDC UR27, c[0x0][0x2f0] ;  /* 0x0000bc00001b7ab9 */ /* 0x000fe20000000800 */
[----:B------:R-:W-:Y:S01]  /*3ba0*/  ULDC UR26, c[0x0][0x9d8] ;  /* 0x00027600001a7ab9 */ /* 0x000fe20000000800 */
[----:B------:R-:W-:-:S05]  /*3bb0*/  ULDC UR7, c[0x0][0x988] ;  /* 0x0002620000077ab9 */ /* 0x000fca0000000800 */
.L_x_4249:
[----:B------:R-:W-:-:S04]  /*3bc0*/  UIADD3 UR4, UR4, 0x1, URZ ;  /* 0x0000000104047890 */ /* 0x000fc8000fffe03f */
[----:B------:R-:W-:-:S04]  /*3bd0*/  UISETP.NE.AND UP1, UPT, UR4, 0x2, UPT ;  /* 0x000000020400788c */ /* 0x000fc8000bf25270 */
[----:B------:R-:W-:Y:S02]  /*3be0*/  USEL UR10, URZ, 0x1, UP1 ;  /* 0x000000013f0a7887 */ /* 0x000fe40008800000 */
[----:B------:R-:W-:Y:S02]  /*3bf0*/  USEL UR4, UR4, URZ, UP1 ;  /* 0x0000003f04047287 */ /* 0x000fe40008800000 */
[----:B------:R-:W-:Y:S01]  /*3c00*/  ULOP3.LUT UR5, UR5, UR10, URZ, 0x3c, !UPT ;  /* 0x0000000a05057292 */ /* 0x000fe2000f8e3c3f */
[----:B--2---:R-:W-:Y:S11]  /*3c10*/  @!P0 BRA `(.L_x_4241) ;  /* 0x0000000000048947 */ /* 0x004ff60003800000 */
[----:B------:R-:W-:Y:S01]  /*3c20*/  BPT.TRAP 0x1 ;  /* 0x000000040000795c */ /* 0x000fe20000300000 */
.L_x_4241:
[----:B------:R-:W-:Y:S01]  /*3c30*/  ULEA UR29, UR4, UR39, 0x3 ;  /* 0x00000027041d7291 */ /* 0x000fe2000f8e183f */
[----:B0-----:R-:W-:-:S05]  /*3c40*/  IMAD.U32 R7, RZ, RZ, UR5 ;  /* 0x00000005ff077e24 */ /* 0x001fca000f8e00ff */
[----:B------:R-:W-:-:S04]  /*3c50*/  SHF.L.U32 R7, R7, 0x1f, RZ ;  /* 0x0000001f07077819 */ /* 0x000fc800000006ff */
[----:B------:R0:W1:Y:S01]  /*3c60*/  SYNCS.PHASECHK.TRANS64.TRYWAIT P3, [UR29+0x22830], R7 ;  /* 0x02283007ff0075a7 */ /* 0x000062000806015d */
[----:B------:R-:W-:Y:S05]  /*3c70*/  @!P0 BRA `(.L_x_4242) ;  /* 0x0000000000048947 */ /* 0x000fea0003800000 */
[----:B------:R-:W-:Y:S01]  /*3c80*/  BPT.TRAP 0x1 ;  /* 0x000000040000795c */ /* 0x000fe20000300000 */
.L_x_4242:
[----:B-1----:R-:W-:Y:S05]  /*3c90*/  @P3 BRA `(.L_x_4243) ;  /* 0x0000000000083947 */ /* 0x002fea0003800000 */
[----:B------:R-:W1:Y:S02]  /*3ca0*/  SYNCS.PHASECHK.TRANS64.TRYWAIT P3, [UR29+0x22830], R7 ;  /* 0x02283007ff0075a7 */ /* 0x000e64000806015d */
[----:B-1----:R-:W-:Y:S05]  /*3cb0*/  @!P3 BRA `(.L_x_4244) ;  /* 0x000000b80008b947 */ /* 0x002fea0003800000 */
.L_x_4243:
[----:B------:R-:W-:Y:S01]  /*3cc0*/  UIMAD UR10, UR4, 0x300, UR6 ;  /* 0x00000300040a78a4 */ /* 0x000fe2000f8e0206 */
[----:B------:R-:W-:Y:S01]  /*3cd0*/  WARPGROUP.ARRIVE ;  /* 0x00000000000079c5 */ /* 0x000fe20000000000 */
[----:B------:R-:W-:Y:S01]  /*3ce0*/  UMOV UR11, 0x40000040 ;  /* 0x40000040000b7882 */ /* 0x000fe20000000000 */
[----:B------:R-:W-:Y:S01]  /*3cf0*/  UMOV UR15, 0x40000040 ;  /* 0x40000040000f7882 */ /* 0x000fe20000000000 */
[----:B------:R-:W-:Y:S01]  /*3d00*/  UIADD3 UR14, UR10, 0x2, URZ ;  /* 0x000000020a0e7890 */ /* 0x000fe2000fffe03f */
[----:B------:R-:W-:Y:S01]  /*3d10*/  IMAD.MOV.U32 R21, RZ, RZ, -0x2 ;  /* 0xfffffffeff157424 */ /* 0x000fe200078e00ff */
[----:B------:R-:W-:Y:S01]  /*3d20*/  UIADD3 UR18, UR10, 0x4, URZ ;  /* 0x000000040a127890 */ /* 0x000fe2000fffe03f */
[----:B------:R-:W-:Y:S01]  /*3d30*/  MOV R19, UR27 ;  /* 0x0000001b00137c02 */ /* 0x000fe20008000f00 */
[----:B------:R-:W-:Y:S01]  /*3d40*/  UMOV UR19, 0x40000040 ;  /* 0x4000004000137882 */ /* 0x000fe20000000000 */
[----:B------:R-:W-:Y:S01]  /*3d50*/  HGMMA.64x96x16.F32 R152, gdesc[UR8], RZ, !UPT, gsb0 ;  /* 0x01600000089879f0 */ /* 0x000fe2000c0008ff */
[----:B------:R-:W-:Y:S01]  /*3d60*/  UIADD3 UR22, UR10, 0x6, URZ ;  /* 0x000000060a167890 */ /* 0x000fe2000fffe03f */
[----:B------:R-:W-:-:S02]  /*3d70*/  UMOV UR23, 0x40000040 ;  /* 0x4000004000177882 */ /* 0x000fc40000000000 */
[----:B------:R-:W-:Y:S02]  /*3d80*/  @UP0 ULDC UR10, c[0x0][0x44c] ;  /* 0x00011300000a0ab9 */ /* 0x000fe40000000800 */
[----:B------:R-:W-:Y:S01]  /*3d90*/  @P1 IMAD.HI.U32 R13, R5, UR10, RZ ;  /* 0x0000000a050d1c27 */ /* 0x000fe2000f8e00ff */
[----:B------:R-:W-:Y:S01]  /*3da0*/  @UP0 ULDC UR10, c[0x0][0x450] ;  /* 0x00011400000a0ab9 */ /* 0x000fe20000000800 */
        /* <DEDUP_REMOVED lines=10> */
[----:B-1----:R-:W-:Y:S01]  /*3e50*/  FMUL.FTZ R8, R167, UR26 ;  /* 0x0000001aa7087c20 */ /* 0x002fe20008410000 */
[----:B------:R-:W-:Y:S01]  /*3e60*/  IMAD.MOV.U32 R167, RZ, RZ, R5 ;  /* 0x000000ffffa77224 */ /* 0x000fe200078e0005 */
[----:B------:R-:W-:Y:S01]  /*3e70*/  @P1 SHF.R.U32.HI R167, RZ, UR10, R13 ;  /* 0x0000000affa71c19 */ /* 0x000fe2000801160d */
[----:B------:R-:W-:Y:S01]  /*3e80*/  UMOV UR10, 0x1 ;  /* 0x00000001000a7882 */ /* 0x000fe20000000000 */
[----:B------:R-:W-:Y:S01]  /*3e90*/  FMUL.FTZ R154, R154, UR26 ;  /* 0x0000001a9a9a7c20 */ /* 0x000fe20008410000 */
[----:B------:R-:W-:Y:S01]  /*3ea0*/  UIMAD UR10, UR41, -0x60, UR10 ;  /* 0xffffffa0290a78a4 */ /* 0x000fe2000f8e020a */
[----:B------:R-:W-:Y:S01]  /*3eb0*/  FMUL.FTZ R155, R155, UR26 ;  /* 0x0000001a9b9b7c20 */ /* 0x000fe20008410000 */
[----:B------:R-:W1:Y:S01]  /*3ec0*/  SHFL.IDX PT, R13, R167, 0x1, 0x1c1f ;  /* 0x003c1f00a70d7f89 */ /* 0x000e6200000e0000 */
[----:B------:R2:W-:Y:S01]  /*3ed0*/  MUFU.TANH R18, R8 ;  /* 0x0000000800127308 */ /* 0x0005e20000002400 */
        /* <DEDUP_REMOVED lines=8> */
[----:B--2---:R-:W-:-:S02]  /*3f60*/  IMAD R8, R6, R21, UR10 ;  /* 0x0000000a06087e24 */ /* 0x004fc4000f8e0215 */
[----:B------:R-:W-:Y:S01]  /*3f70*/  FMUL.FTZ R200, R160, UR26 ;  /* 0x0000001aa0c87c20 */ /* 0x000fe20008410000 */
[----:B------:R-:W-:Y:S01]  /*3f80*/  FMUL.FTZ R160, R161, UR26 ;  /* 0x0000001aa1a07c20 */ /* 0x000fe20008410000 */
[----:B------:R-:W-:Y:S01]  /*3f90*/  FMUL.FTZ R15, R165, UR26 ;  /* 0x0000001aa50f7c20 */ /* 0x000fe20008410000 */
[----:B------:R-:W-:Y:S02]  /*3fa0*/  IMAD R8, R19, UR36, R8 ;  /* 0x0000002413087c24 */ /* 0x000fe4000f8e0208 */
        /* <DEDUP_REMOVED lines=9> */
[----:B-1----:R-:W-:Y:S01]  /*4040*/  IADD3 R156, R13, -UR28, R8 ;  /* 0x8000001c0d9c7c10 */ /* 0x002fe2000fffe008 */
[----:B------:R-:W1:Y:S01]  /*4050*/  MUFU.TANH R158, R158 ;  /* 0x0000009e009e7308 */ /* 0x000e620000002400 */
[----:B------:R-:W-:Y:S01]  /*4060*/  FMUL.FTZ R183, R183, UR26 ;  /* 0x0000001ab7b77c20 */ /* 0x000fe20008410000 */
[----:B------:R-:W-:Y:S01]  /*4070*/  FMUL.FTZ R186, R186, UR26 ;  /* 0x0000001ababa7c20 */ /* 0x000fe20008410000 */
[C---:B------:R-:W-:Y:S01]  /*4080*/  ISETP.GT.AND P3, PT, R156.reuse, RZ, PT ;  /* 0x000000ff9c00720c */ /* 0x040fe20003f64270 */
[----:B------:R-:W-:Y:S01]  /*4090*/  FMUL.FTZ R187, R187, UR26 ;  /* 0x0000001abbbb7c20 */ /* 0x000fe20008410000 */
[----:B------:R-:W-:Y:S01]  /*40a0*/  ISETP.GT.AND P4, PT, R156, 0x1, PT ;  /* 0x000000019c00780c */ /* 0x000fe20003f84270 */
[----:B------:R-:W-:Y:S01]  /*40b0*/  FMUL.FTZ R190, R190, UR26 ;  /* 0x0000001abebe7c20 */ /* 0x000fe20008410000 */
[----:B---3--:R-:W-:Y:S01]  /*40c0*/  FSEL R168, R154, -INF , P3 ;  /* 0xff8000009aa87808 */ /* 0x008fe20001800000 */
[----:B------:R-:W2:Y:S01]  /*40d0*/  MUFU.TANH R159, R159 ;  /* 0x0000009f009f7308 */ /* 0x000ea20000002400 */
[----:B------:R-:W-:Y:S01]  /*40e0*/  ISETP.GT.AND P3, PT, R156, 0x8, PT ;  /* 0x000000089c00780c */ /* 0x000fe20003f64270 */
[----:B------:R-:W-:Y:S01]  /*40f0*/  FMUL.FTZ R191, R191, UR26 ;  /* 0x0000001abfbf7c20 */ /* 0x000fe20008410000 */
[----:B------:R-:W-:Y:S01]  /*4100*/  FMNMX.FTZ R13, R168, R11, !PT ;  /* 0x0000000ba80d7209 */ /* 0x000fe20007810000 */
[----:B------:R-:W-:Y:S01]  /*4110*/  FMUL.FTZ R202, R152, UR26 ;  /* 0x0000001a98ca7c20 */ /* 0x000fe20008410000 */
[----:B------:R-:W-:Y:S01]  /*4120*/  FMUL.FTZ R194, R194, UR26 ;  /* 0x0000001ac2c27c20 */ /* 0x000fe20008410000 */
[----:B------:R-:W-:Y:S01]  /*4130*/  FMUL.FTZ R195, R195, UR26 ;  /* 0x0000001ac3c37c20 */ /* 0x000fe20008410000 */
[----:B------:R-:W-:Y:S01]  /*4140*/  FMUL.FTZ R204, R153, UR26 ;  /* 0x0000001a99cc7c20 */ /* 0x000fe20008410000 */
[----:B------:R-:W3:Y:S01]  /*4150*/  MUFU.TANH R16, R162 ;  /* 0x000000a200107308 */ /* 0x000ee20000002400 */
[----:B-1----:R-:W-:Y:S01]  /*4160*/  FSEL R165, R158, -INF , P3 ;  /* 0xff8000009ea57808 */ /* 0x002fe20001800000 */
[----:B------:R-:W-:Y:S01]  /*4170*/  FMUL.FTZ R198, R198, UR26 ;  /* 0x0000001ac6c67c20 */ /* 0x000fe20008410000 */
[----:B------:R-:W-:Y:S01]  /*4180*/  ISETP.GT.AND P3, PT, R156, 0x10, PT ;  /* 0x000000109c00780c */ /* 0x000fe20003f64270 */
[----:B------:R-:W-:Y:S01]  /*4190*/  FMUL.FTZ R199, R199, UR26 ;  /* 0x0000001ac7c77c20 */ /* 0x000fe20008410000 */
[----:B------:R-:W-:Y:S01]  /*41a0*/  FMUL.FTZ R201, R157, UR26 ;  /* 0x0000001a9dc97c20 */ /* 0x000fe20008410000 */
[----:B------:R-:W-:-:S02]  /*41b0*/  FMUL.FTZ R10, R169, UR26 ;  /* 0x0000001aa90a7c20 */ /* 0x000fc40008410000 */
[----:B------:R-:W1:Y:S08]  /*41c0*/  MUFU.TANH R163, R163 ;  /* 0x000000a300a37308 */ /* 0x000e700000002400 */
[----:B------:R4:W5:Y:S08]  /*41d0*/  MUFU.TANH R161, R166 ;  /* 0x000000a600a17308 */ /* 0x0009700000002400 */
[----:B------:R-:W0:Y:S01]  /*41e0*/  MUFU.TANH R170, R170 ;  /* 0x000000aa00aa7308 */ /* 0x000e220000002400 */
[----:B----4-:R-:W-:-:S02]  /*41f0*/  FSEL R166, R155, -INF , P4 ;  /* 0xff8000009ba67808 */ /* 0x010fc40002000000 */
[----:B------:R-:W-:Y:S02]  /*4200*/  ISETP.GT.AND P4, PT, R156, 0x9, PT ;  /* 0x000000099c00780c */ /* 0x000fe40003f84270 */
[----:B------:R-:W-:Y:S02]  /*4210*/  FMNMX.FTZ R14, R166, R13, !PT ;  /* 0x0000000da60e7209 */ /* 0x000fe40007810000 */
[----:B--2---:R-:W-:Y:S01]  /*4220*/  FSEL R162, R159, -INF , P4 ;  /* 0xff8000009fa27808 */ /* 0x004fe20002000000 */
[----:B------:R-:W2:Y:S01]  /*4230*/  MUFU.TANH R171, R171 ;  /* 0x000000ab00ab7308 */ /* 0x000ea20000002400 */
[----:B------:R-:W-:Y:S02]  /*4240*/  FMNMX.FTZ R13, R165, R14, !PT ;  /* 0x0000000ea50d7209 */ /* 0x000fe40007810000 */
[----:B------:R-:W-:Y:S02]  /*4250*/  ISETP.GT.AND P4, PT, R156, 0x11, PT ;  /* 0x000000119c00780c */ /* 0x000fe40003f84270 */
[----:B---3--:R-:W-:-:S02]  /*4260*/  FSEL R159, R16, -INF , P3 ;  /* 0xff800000109f7808 */ /* 0x008fc40001800000 */
[----:B------:R-:W-:Y:S01]  /*4270*/  FMNMX.FTZ R14, R162, R13, !PT ;  /* 0x0000000da20e7209 */ /* 0x000fe20007810000 */
[----:B------:R-:W3:Y:S01]  /*4280*/  MUFU.TANH R174, R174 ;  /* 0x000000ae00ae7308 */ /* 0x000ee20000002400 */
[C---:B------:R-:W-:Y:S02]  /*4290*/  ISETP.GT.AND P3, PT, R156.reuse, 0x18, PT ;  /* 0x000000189c00780c */ /* 0x040fe40003f64270 */
[----:B-1----:R-:W-:Y:S02]  /*42a0*/  FSEL R164, R163, -INF , P4 ;  /* 0xff800000a3a47808 */ /* 0x002fe40002000000 */
[----:B------:R-:W-:Y:S02]  /*42b0*/  FMNMX.FTZ R13, R159, R14, !PT ;  /* 0x0000000e9f0d7209 */ /* 0x000fe40007810000 */
[----:B------:R-:W-:Y:S01]  /*42c0*/  ISETP.GT.AND P4, PT, R156, 0x19, PT ;  /* 0x000000199c00780c */ /* 0x000fe20003f84270 */
[----:B------:R-:W1:Y:S01]  /*42d0*/  MUFU.TANH R175, R175 ;  /* 0x000000af00af7308 */ /* 0x000e620000002400 */
[----:B-----5:R-:W-:-:S02]  /*42e0*/  FSEL R161, R161, -INF , P3 ;  /* 0xff800000a1a17808 */ /* 0x020fc40001800000 */
[----:B------:R-:W-:Y:S02]  /*42f0*/  FMNMX.FTZ R14, R164, R13, !PT ;  /* 0x0000000da40e7209 */ /* 0x000fe40007810000 */
[----:B------:R-:W-:Y:S02]  /*4300*/  ISETP.GT.AND P3, PT, R156, 0x20, PT ;  /* 0x000000209c00780c */ /* 0x000fe40003f64270 */
[----:B------:R-:W-:Y:S01]  /*4310*/  FSEL R163, R18, -INF , P4 ;  /* 0xff80000012a37808 */ /* 0x000fe20002000000 */
[----:B------:R-:W4:Y:S01]  /*4320*/  MUFU.TANH R178, R178 ;  /* 0x000000b200b27308 */ /* 0x000f220000002400 */
[----:B------:R-:W-:Y:S02]  /*4330*/  FMNMX.FTZ R14, R161, R14, !PT ;  /* 0x0000000ea10e7209 */ /* 0x000fe40007810000 */
[----:B------:R-:W-:Y:S02]  /*4340*/  ISETP.GT.AND P4, PT, R156, 0x21, PT ;  /* 0x000000219c00780c */ /* 0x000fe40003f84270 */
[----:B0-----:R-:W-:Y:S01]  /*4350*/  FSEL R16, R170, -INF , P3 ;  /* 0xff800000aa107808 */ /* 0x001fe20001800000 */
[----:B------:R-:W-:Y:S01]  /*4360*/  FMUL.FTZ R170, R172, UR26 ;  /* 0x0000001aacaa7c20 */ /* 0x000fe20008410000 */
[----:B------:R-:W-:Y:S01]  /*4370*/  FMNMX.FTZ R19, R163, R14, !PT ;  /* 0x0000000ea3137209 */ /* 0x000fe20007810000 */
[----:B------:R0:W5:Y:S01]  /*4380*/  MUFU.TANH R20, R179 ;  /* 0x000000b300147308 */ /* 0x0001620000002400 */
[----:B------:R-:W-:-:S02]  /*4390*/  ISETP.GT.AND P3, PT, R156, 0x28, PT ;  /* 0x000000289c00780c */ /* 0x000fc40003f64270 */
[----:B--2---:R-:W-:Y:S02]  /*43a0*/  FSEL R13, R171, -INF , P4 ;  /* 0xff800000ab0d7808 */ /* 0x004fe40002000000 */
[----:B------:R-:W-:Y:S02]  /*43b0*/  FMNMX.FTZ R18, R16, R19, !PT ;  /* 0x0000001310127209 */ /* 0x000fe40007810000 */
[----:B------:R-:W-:Y:S01]  /*43c0*/  ISETP.GT.AND P4, PT, R156, 0x29, PT ;  /* 0x000000299c00780c */ /* 0x000fe20003f84270 */
[----:B------:R-:W2:Y:S01]  /*43d0*/  MUFU.TANH R182, R182 ;  /* 0x000000b600b67308 */ /* 0x000ea20000002400 */
[----:B---3--:R-:W-:Y:S01]  /*43e0*/  FSEL R14, R174, -INF , P3 ;  /* 0xff800000ae0e7808 */ /* 0x008fe20001800000 */
[----:B0-----:R-:W-:Y:S01]  /*43f0*/  FMUL.FTZ R179, R188, UR26 ;  /* 0x0000001abcb37c20 */ /* 0x001fe20008410000 */
[----:B------:R-:W-:Y:S01]  /*4400*/  FMNMX.FTZ R19, R13, R18, !PT ;  /* 0x000000120d137209 */ /* 0x000fe20007810000 */
[----:B------:R-:W-:Y:S01]  /*4410*/  FMUL.FTZ R174, R173, UR26 ;  /* 0x0000001aadae7c20 */ /* 0x000fe20008410000 */
[----:B------:R-:W-:Y:S01]  /*4420*/  ISETP.GT.AND P3, PT, R156, 0x30, PT ;  /* 0x000000309c00780c */ /* 0x000fe20003f64270 */
[----:B------:R-:W-:Y:S01]  /*4430*/  FMUL.FTZ R173, R176, UR26 ;  /* 0x0000001ab0ad7c20 */ /* 0x000fe20008410000 */
[----:B-1----:R-:W-:Y:S01]  /*4440*/  FSEL R18, R175, -INF , P4 ;  /* 0xff800000af127808 */ /* 0x002fe20002000000 */
[----:B------:R-:W0:Y:S01]  /*4450*/  MUFU.TANH R183, R183 ;  /* 0x000000b700b77308 */ /* 0x000e220000002400 */
[----:B------:R-:W-:Y:S01]  /*4460*/  FMNMX.FTZ R21, R14, R19, !PT ;  /* 0x000000130e157209 */ /* 0x000fe20007810000 */
[----:B------:R-:W-:Y:S01]  /*4470*/  FMUL.FTZ R176, R177, UR26 ;  /* 0x0000001ab1b07c20 */ /* 0x000fe20008410000 */
[----:B------:R-:W-:Y:S01]  /*4480*/  ISETP.GT.AND P4, PT, R156, 0x31, PT ;  /* 0x000000319c00780c */ /* 0x000fe20003f84270 */
[----:B------:R-:W-:Y:S01]  /*4490*/  FMUL.FTZ R175, R180, UR26 ;  /* 0x0000001ab4af7c20 */ /* 0x000fe20008410000 */
[----:B----4-:R-:W-:Y:S01]  /*44a0*/  FSEL R19, R178, -INF , P3 ;  /* 0xff800000b2137808 */ /* 0x010fe20001800000 */
[----:B------:R-:W-:Y:S01]  /*44b0*/  FMUL.FTZ R177, R181, UR26 ;  /* 0x0000001ab5b17c20 */ /* 0x000fe20008410000 */
[----:B------:R-:W-:Y:S01]  /*44c0*/  FMNMX.FTZ R22, R18, R21, !PT ;  /* 0x0000001512167209 */ /* 0x000fe20007810000 */
[----:B------:R-:W1:Y:S01]  /*44d0*/  MUFU.TANH R186, R186 ;  /* 0x000000ba00ba7308 */ /* 0x000e620000002400 */
[----:B------:R-:W-:Y:S01]  /*44e0*/  ISETP.GT.AND P3, PT, R156, 0x38, PT ;  /* 0x000000389c00780c */ /* 0x000fe20003f64270 */
[----:B------:R-:W-:Y:S01]  /*44f0*/  FMUL.FTZ R178, R184, UR26 ;  /* 0x0000001ab8b27c20 */ /* 0x000fe20008410000 */
[----:B-----5:R-:W-:Y:S01]  /*4500*/  FSEL R20, R20, -INF , P4 ;  /* 0xff80000014147808 */ /* 0x020fe20002000000 */
[----:B------:R-:W-:Y:S01]  /*4510*/  FMUL.FTZ R180, R185, UR26 ;  /* 0x0000001ab9b47c20 */ /* 0x000fe20008410000 */
[----:B------:R-:W-:Y:S01]  /*4520*/  FMNMX.FTZ R23, R19, R22, !PT ;  /* 0x0000001613177209 */ /* 0x000fe20007810000 */
[----:B------:R-:W-:Y:S01]  /*4530*/  FMUL.FTZ R181, R192, UR26 ;  /* 0x0000001ac0b57c20 */ /* 0x000fe20008410000 */
[----:B------:R-:W-:Y:S01]  /*4540*/  ISETP.GT.AND P4, PT, R156, 0x39, PT ;  /* 0x000000399c00780c */ /* 0x000fe20003f84270 */
[----:B------:R-:W3:Y:S01]  /*4550*/  MUFU.TANH R187, R187 ;  /* 0x000000bb00bb7308 */ /* 0x000ee20000002400 */
[----:B--2---:R-:W-:Y:S01]  /*4560*/  FSEL R21, R182, -INF , P3 ;  /* 0xff800000b6157808 */ /* 0x004fe20001800000 */
[----:B------:R-:W-:Y:S01]  /*4570*/  FMUL.FTZ R182, R189, UR26 ;  /* 0x0000001abdb67c20 */ /* 0x000fe20008410000 */
[----:B------:R-:W-:Y:S01]  /*4580*/  FMNMX.FTZ R152, R20, R23, !PT ;  /* 0x0000001714987209 */ /* 0x000fe20007810000 */
[----:B------:R-:W-:Y:S01]  /*4590*/  FMUL.FTZ R184, R193, UR26 ;  /* 0x0000001ac1b87c20 */ /* 0x000fe20008410000 */
[----:B------:R-:W-:Y:S01]  /*45a0*/  ISETP.GT.AND P3, PT, R156, 0x40, PT ;  /* 0x000000409c00780c */ /* 0x000fe20003f64270 */
[----:B------:R-:W-:Y:S01]  /*45b0*/  FMUL.FTZ R185, R196, UR26 ;  /* 0x0000001ac4b97c20 */ /* 0x000fe20008410000 */
[----:B0-----:R-:W-:Y:S01]  /*45c0*/  FSEL R22, R183, -INF , P4 ;  /* 0xff800000b7167808 */ /* 0x001fe20002000000 */
[----:B------:R-:W0:Y:S01]  /*45d0*/  MUFU.TANH R190, R190 ;  /* 0x000000be00be7308 */ /* 0x000e220000002400 */
[----:B------:R-:W-:Y:S01]  /*45e0*/  FMNMX.FTZ R23, R21, R152, !PT ;  /* 0x0000009815177209 */ /* 0x000fe20007810000 */
[----:B------:R-:W2:Y:S01]  /*45f0*/  SHFL.IDX PT, R183, R167, RZ, 0x1c1f ;  /* 0x001c1fffa7b77589 */ /* 0x000ea200000e0000 */
[----:B------:R-:W-:-:S02]  /*4600*/  ISETP.GT.AND P4, PT, R156, 0x41, PT ;  /* 0x000000419c00780c */ /* 0x000fc40003f84270 */
[----:B-1----:R-:W-:Y:S01]  /*4610*/  FSEL R152, R186, -INF , P3 ;  /* 0xff800000ba987808 */ /* 0x002fe20001800000 */
[----:B------:R-:W-:Y:S01]  /*4620*/  FMUL.FTZ R186, R197, UR26 ;  /* 0x0000001ac5ba7c20 */ /* 0x000fe20008410000 */
[----:B------:R-:W-:Y:S01]  /*4630*/  FMNMX.FTZ R153, R22, R23, !PT ;  /* 0x0000001716997209 */ /* 0x000fe20007810000 */
[----:B------:R-:W1:Y:S01]  /*4640*/  MUFU.TANH R191, R191 ;  /* 0x000000bf00bf7308 */ /* 0x000e620000002400 */
[----:B------:R-:W-:Y:S02]  /*4650*/  ISETP.GT.AND P3, PT, R156, 0x48, PT ;  /* 0x000000489c00780c */ /* 0x000fe40003f64270 */
[----:B---3--:R-:W-:Y:S02]  /*4660*/  FSEL R23, R187, -INF , P4 ;  /* 0xff800000bb177808 */ /* 0x008fe40002000000 */
[----:B------:R-:W-:Y:S02]  /*4670*/  FMNMX.FTZ R154, R152, R153, !PT ;  /* 0x00000099989a7209 */ /* 0x000fe40007810000 */
[----:B------:R-:W-:Y:S01]  /*4680*/  ISETP.GT.AND P4, PT, R156, 0x49, PT ;  /* 0x000000499c00780c */ /* 0x000fe20003f84270 */
[----:B------:R-:W3:Y:S01]  /*4690*/  MUFU.TANH R155, R194 ;  /* 0x000000c2009b7308 */ /* 0x000ee20000002400 */
[----:B0-----:R-:W-:-:S02]  /*46a0*/  FSEL R153, R190, -INF , P3 ;  /* 0xff800000be997808 */ /* 0x001fc40001800000 */
[----:B------:R-:W-:Y:S02]  /*46b0*/  FMNMX.FTZ R158, R23, R154, !PT ;  /* 0x0000009a179e7209 */ /* 0x000fe40007810000 */
[C---:B------:R-:W-:Y:S02]  /*46c0*/  ISETP.GT.AND P3, PT, R156.reuse, 0x50, PT ;  /* 0x000000509c00780c */ /* 0x040fe40003f64270 */
[----:B------:R-:W-:Y:S01]  /*46d0*/  FMNMX.FTZ R157, R153, R158, !PT ;  /* 0x0000009e999d7209 */ /* 0x000fe20007810000 */
[----:B------:R-:W0:Y:S01]  /*46e0*/  MUFU.TANH R195, R195 ;  /* 0x000000c300c37308 */ /* 0x000e220000002400 */
[----:B-1----:R-:W-:Y:S02]  /*46f0*/  FSEL R154, R191, -INF , P4 ;  /* 0xff800000bf9a7808 */ /* 0x002fe40002000000 */
[----:B------:R-:W-:Y:S02]  /*4700*/  ISETP.GT.AND P4, PT, R156, 0x51, PT ;  /* 0x000000519c00780c */ /* 0x000fe40003f84270 */
[----:B------:R-:W-:-:S02]  /*4710*/  FMNMX.FTZ R172, R154, R157, !PT ;  /* 0x0000009d9aac7209 */ /* 0x000fc40007810000 */
[----:B--2---:R-:W-:Y:S01]  /*4720*/  IADD3 R183, R183, -UR28, R8 ;  /* 0x8000001cb7b77c10 */ /* 0x004fe2000fffe008 */
[----:B------:R-:W1:Y:S01]  /*4730*/  MUFU.TANH R198, R198 ;  /* 0x000000c600c67308 */ /* 0x000e620000002400 */
[----:B---3--:R-:W-:Y:S02]  /*4740*/  FSEL R155, R155, -INF , P3 ;  /* 0xff8000009b9b7808 */ /* 0x008fe40001800000 */
[----:B------:R-:W-:Y:S02]  /*4750*/  ISETP.GT.AND P3, PT, R156, 0x58, PT ;  /* 0x000000589c00780c */ /* 0x000fe40003f64270 */
[----:B------:R-:W-:Y:S02]  /*4760*/  FMNMX.FTZ R157, R155, R172, !PT ;  /* 0x000000ac9b9d7209 */ /* 0x000fe40007810000 */
[----:B------:R-:W-:Y:S01]  /*4770*/  ISETP.GT.AND P6, PT, R183, 0x1, PT ;  /* 0x00000001b700780c */ /* 0x000fe20003fc4270 */
[----:B------:R-:W2:Y:S01]  /*4780*/  MUFU.TANH R199, R199 ;  /* 0x000000c700c77308 */ /* 0x000ea20000002400 */
[----:B0-----:R-:W-:-:S02]  /*4790*/  FSEL R158, R195, -INF , P4 ;  /* 0xff800000c39e7808 */ /* 0x001fc40002000000 */
[----:B------:R-:W-:Y:S02]  /*47a0*/  ISETP.GT.AND P4, PT, R156, 0x59, PT ;  /* 0x000000599c00780c */ /* 0x000fe40003f84270 */
[----:B------:R-:W-:Y:S02]  /*47b0*/  FMNMX.FTZ R169, R158, R157, !PT ;  /* 0x0000009d9ea97209 */ /* 0x000fe40007810000 */
[C---:B------:R-:W-:Y:S01]  /*47c0*/  ISETP.GT.AND P5, PT, R183.reuse, 0x8, PT ;  /* 0x00000008b700780c */ /* 0x040fe20003fa4270 */
[----:B------:R-:W0:Y:S01]  /*47d0*/  MUFU.TANH R202, R202 ;  /* 0x000000ca00ca7308 */ /* 0x000e220000002400 */
[----:B-1----:R-:W-:Y:S02]  /*47e0*/  FSEL R156, R198, -INF , P3 ;  /* 0xff800000c69c7808 */ /* 0x002fe40001800000 */
[----:B------:R-:W-:Y:S02]  /*47f0*/  ISETP.GT.AND P3, PT, R183, RZ, PT ;  /* 0x000000ffb700720c */ /* 0x000fe40003f64270 */
[----:B------:R-:W-:-:S03]  /*4800*/  FMNMX.FTZ R172, R156, R169, !PT ;  /* 0x000000a99cac7209 */ /* 0x000fc60007810000 */
[----:B------:R-:W1:Y:S01]  /*4810*/  MUFU.TANH R204, R204 ;  /* 0x000000cc00cc7308 */ /* 0x000e620000002400 */
[----:B--2---:R-:W-:Y:S02]  /*4820*/  FSEL R157, R199, -INF , P4 ;  /* 0xff800000c79d7808 */ /* 0x004fe40002000000 */
[----:B------:R-:W-:Y:S02]  /*4830*/  ISETP.GT.AND P4, PT, R183, 0x9, PT ;  /* 0x00000009b700780c */ /* 0x000fe40003f84270 */
[----:B------:R-:W-:-:S03]  /*4840*/  FMNMX.FTZ R172, R157, R172, !PT ;  /* 0x000000ac9dac7209 */ /* 0x000fc60007810000 */
[----:B------:R-:W2:Y:S01]  /*4850*/  MUFU.TANH R203, R203 ;  /* 0x000000cb00cb7308 */ /* 0x000ea20000002400 */
[----:B0-----:R-:W-:Y:S01]  /*4860*/  FSEL R167, R202, -INF , P3 ;  /* 0xff800000caa77808 */ /* 0x001fe20001800000 */
[----:B------:R-:W0:Y:S01]  /*4870*/  SHFL.BFLY PT, R169, R172, 0x2, 0x1f ;  /* 0x0c401f00aca97f89 */ /* 0x000e2200000e0000 */
[----:B------:R-:W-:-:S05]  /*4880*/  ISETP.GT.AND P3, PT, R183, 0x10, PT ;  /* 0x00000010b700780c */ /* 0x000fca0003f64270 */
[----:B------:R-:W3:Y:S01]  /*4890*/  MUFU.TANH R201, R201 ;  /* 0x000000c900c97308 */ /* 0x000ee20000002400 */
[----:B-1----:R-:W-:-:S07]  /*48a0*/  FSEL R204, R204, -INF , P6 ;  /* 0xff800000cccc7808 */ /* 0x002fce0003000000 */
[----:B------:R-:W1:Y:S01]  /*48b0*/  MUFU.TANH R200, R200 ;  /* 0x000000c800c87308 */ /* 0x000e620000002400 */
[----:B--2---:R-:W-:-:S07]  /*48c0*/  FSEL R203, R203, -INF , P5 ;  /* 0xff800000cbcb7808 */ /* 0x004fce0002800000 */
[----:B------:R-:W2:Y:S01]  /*48d0*/  MUFU.TANH R160, R160 ;  /* 0x000000a000a07308 */ /* 0x000ea20000002400 */
[----:B---3--:R-:W-:Y:S02]  /*48e0*/  FSEL R201, R201, -INF , P4 ;  /* 0xff800000c9c97808 */ /* 0x008fe40002000000 */
[----:B0-----:R-:W-:Y:S02]  /*48f0*/  FMNMX.FTZ R169, R172, R169, !PT ;  /* 0x000000a9aca97209 */ /* 0x001fe40007810000 */
[----:B------:R-:W-:-:S03]  /*4900*/  ISETP.GT.AND P4, PT, R183, 0x11, PT ;  /* 0x00000011b700780c */ /* 0x000fc60003f84270 */
[----:B------:R-:W0:Y:S01]  /*4910*/  SHFL.BFLY PT, R172, R169, 0x1, 0x1f ;  /* 0x0c201f00a9ac7f89 */ /* 0x000e2200000e0000 */
[----:B------:R-:W3:Y:S01]  /*4920*/  MUFU.TANH R17, R17 ;  /* 0x0000001100117308 */ /* 0x000ee20000002400 */
[----:B-1----:R-:W-:Y:S02]  /*4930*/  FSEL R200, R200, -INF , P3 ;  /* 0xff800000c8c87808 */ /* 0x002fe40001800000 */
[----:B------:R-:W-:-:S05]  /*4940*/  ISETP.GT.AND P3, PT, R183, 0x18, PT ;  /* 0x00000018b700780c */ /* 0x000fca0003f64270 */
[----:B------:R-:W1:Y:S08]  /*4950*/  MUFU.TANH R15, R15 ;  /* 0x0000000f000f7308 */ /* 0x000e700000002400 */
[----:B------:R-:W4:Y:S01]  /*4960*/  MUFU.TANH R9, R9 ;  /* 0x0000000900097308 */ /* 0x000f220000002400 */
[----:B0-----:R-:W-:-:S07]  /*4970*/  FMNMX.FTZ R8, R169, R172, !PT ;  /* 0x000000aca9087209 */ /* 0x001fce0007810000 */
[----:B------:R-:W-:Y:S01]  /*4980*/  MUFU.TANH R10, R10 ;  /* 0x0000000a000a7308 */ /* 0x000fe20000002400 */
[----:B------:R-:W-:Y:S02]  /*4990*/  FMNMX.FTZ R169, R167, R12, !PT ;  /* 0x0000000ca7a97209 */ /* 0x000fe40007810000 */
[C---:B------:R-:W-:Y:S01]  /*49a0*/  FSETP.NEU.FTZ.AND P6, PT, R8.reuse, -INF , PT ;  /* 0xff8000000800780b */ /* 0x040fe20003fdd000 */
[----:B------:R-:W-:Y:S01]  /*49b0*/  FMUL.FTZ R171, R8, UR7 ;  /* 0x0000000708ab7c20 */ /* 0x000fe20008410000 */
[----:B------:R-:W-:Y:S02]  /*49c0*/  FMNMX.FTZ R172, R204, R169, !PT ;  /* 0x000000a9ccac7209 */ /* 0x000fe40007810000 */
[----:B------:R-:W-:Y:S01]  /*49d0*/  FSEL R192, R8, RZ, P6 ;  /* 0x000000ff08c07208 */ /* 0x000fe20003000000 */
[----:B------:R-:W0:Y:S01]  /*49e0*/  MUFU.TANH R170, R170 ;  /* 0x000000aa00aa7308 */ /* 0x000e220000002400 */
[----:B------:R-:W-:Y:S02]  /*49f0*/  FMNMX.FTZ R172, R203, R172, !PT ;  /* 0x000000accbac7209 */ /* 0x000fe40007810000 */
[----:B------:R-:W-:Y:S01]  /*4a00*/  FSEL R171, R171, RZ, P6 ;  /* 0x000000ffabab7208 */ /* 0x000fe20003000000 */
[----:B------:R-:W-:Y:S01]  /*4a10*/  FADD.FTZ R192, -R192, R11 ;  /* 0x0000000bc0c07221 */ /* 0x000fe20000010100 */
[----:B------:R-:W-:-:S03]  /*4a20*/  FMNMX.FTZ R169, R201, R172, !PT ;  /* 0x000000acc9a97209 */ /* 0x000fc60007810000 */
[--C-:B------:R-:W-:Y:S01]  /*4a30*/  FFMA.FTZ R188, R168, UR7, -R171.reuse ;  /* 0x00000007a8bc7c23 */ /* 0x100fe200080108ab */
[----:B--2---:R-:W-:Y:S01]  /*4a40*/  FSEL R168, R160, -INF , P4 ;  /* 0xff800000a0a87808 */ /* 0x004fe20002000000 */
[--C-:B------:R-:W-:Y:S01]  /*4a50*/  FFMA.FTZ R189, R166, UR7, -R171.reuse ;  /* 0x00000007a6bd7c23 */ /* 0x100fe200080108ab */
[----:B------:R-:W-:Y:S01]  /*4a60*/  FMNMX.FTZ R187, R200, R169, !PT ;  /* 0x000000a9c8bb7209 */ /* 0x000fe20007810000 */
[----:B------:R-:W2:Y:S01]  /*4a70*/  MUFU.TANH R174, R174 ;  /* 0x000000ae00ae7308 */ /* 0x000ea20000002400 */
[----:B------:R-:W-:Y:S01]  /*4a80*/  ISETP.GT.AND P4, PT, R183, 0x19, PT ;  /* 0x00000019b700780c */ /* 0x000fe20003f84270 */
[----:B------:R-:W-:Y:S01]  /*4a90*/  FMUL.FTZ R11, R192, UR7 ;  /* 0x00000007c00b7c20 */ /* 0x000fe20008410000 */
[----:B---3--:R-:W-:Y:S01]  /*4aa0*/  FSEL R169, R17, -INF , P3 ;  /* 0xff80000011a97808 */ /* 0x008fe20001800000 */
[--C-:B------:R-:W-:Y:S01]  /*4ab0*/  FFMA.FTZ R162, R162, UR7, -R171.reuse ;  /* 0x00000007a2a27c23 */ /* 0x100fe200080108ab */
[----:B------:R-:W-:Y:S01]  /*4ac0*/  FMNMX.FTZ R166, R168, R187, !PT ;  /* 0x000000bba8a67209 */ /* 0x000fe20007810000 */
[--C-:B------:R-:W-:Y:S01]  /*4ad0*/  FFMA.FTZ R159, R159, UR7, -R171.reuse ;  /* 0x000000079f9f7c23 */ /* 0x100fe200080108ab */
[----:B------:R-:W-:Y:S01]  /*4ae0*/  ISETP.GT.AND P3, PT, R183, 0x20, PT ;  /* 0x00000020b700780c */ /* 0x000fe20003f64270 */
[----:B------:R-:W3:Y:S01]  /*4af0*/  MUFU.TANH R173, R173 ;  /* 0x000000ad00ad7308 */ /* 0x000ee20000002400 */
[----:B-1----:R-:W-:Y:S01]  /*4b00*/  FSEL R172, R15, -INF , P4 ;  /* 0xff8000000fac7808 */ /* 0x002fe20002000000 */
[--C-:B------:R-:W-:Y:S01]  /*4b10*/  FFMA.FTZ R164, R164, UR7, -R171.reuse ;  /* 0x00000007a4a47c23 */ /* 0x100fe200080108ab */
[----:B------:R-:W-:Y:S01]  /*4b20*/  FMNMX.FTZ R17, R169, R166, !PT ;  /* 0x000000a6a9117209 */ /* 0x000fe20007810000 */
[--C-:B------:R-:W-:Y:S01]  /*4b30*/  FFMA.FTZ R161, R161, UR7, -R171.reuse ;  /* 0x00000007a1a17c23 */ /* 0x100fe200080108ab */
[----:B------:R-:W-:Y:S01]  /*4b40*/  ISETP.GT.AND P4, PT, R183, 0x21, PT ;  /* 0x00000021b700780c */ /* 0x000fe20003f84270 */
[--C-:B------:R-:W-:Y:S01]  /*4b50*/  FFMA.FTZ R16, R16, UR7, -R171.reuse ;  /* 0x0000000710107c23 */ /* 0x100fe200080108ab */
[----:B----4-:R-:W-:Y:S01]  /*4b60*/  FSEL R9, R9, -INF , P3 ;  /* 0xff80000009097808 */ /* 0x010fe20001800000 */
[----:B------:R1:W-:Y:S01]  /*4b70*/  MUFU.EX2 R160, R188 ;  /* 0x000000bc00a07308 */ /* 0x0003e20000000800 */
[----:B------:R-:W-:Y:S01]  /*4b80*/  FMNMX.FTZ R166, R172, R17, !PT ;  /* 0x00000011aca67209 */ /* 0x000fe20007810000 */
[--C-:B------:R-:W-:Y:S01]  /*4b90*/  FFMA.FTZ R13, R13, UR7, -R171.reuse ;  /* 0x000000070d0d7c23 */ /* 0x100fe200080108ab */
[----:B------:R-:W-:Y:S01]  /*4ba0*/  ISETP.GT.AND P3, PT, R183, 0x28, PT ;  /* 0x00000028b700780c */ /* 0x000fe20003f64270 */
[--C-:B------:R-:W-:Y:S01]  /*4bb0*/  FFMA.FTZ R23, R23, UR7, -R171.reuse ;  /* 0x0000000717177c23 */ /* 0x100fe200080108ab */
[----:B------:R-:W-:Y:S01]  /*4bc0*/  FMNMX.FTZ R166, R9, R166, !PT ;  /* 0x000000a609a67209 */ /* 0x000fe20007810000 */
[--C-:B------:R-:W-:Y:S01]  /*4bd0*/  FFMA.FTZ R156, R156, UR7, -R171.reuse ;  /* 0x000000079c9c7c23 */ /* 0x100fe200080108ab */
[----:B0-----:R-:W-:Y:S01]  /*4be0*/  FSEL R170, R170, -INF , P3 ;  /* 0xff800000aaaa7808 */ /* 0x001fe20001800000 */
[----:B------:R-:W0:Y:S01]  /*4bf0*/  MUFU.TANH R176, R176 ;  /* 0x000000b000b07308 */ /* 0x000e220000002400 */
[----:B-1----:R-:W-:Y:S01]  /*4c00*/  FFMA.FTZ R188, R165, UR7, -R171 ;  /* 0x00000007a5bc7c23 */ /* 0x002fe200080108ab */
[----:B------:R-:W-:-:S02]  /*4c10*/  FSEL R165, R10, -INF , P4 ;  /* 0xff8000000aa57808 */ /* 0x000fc40002000000 */
[----:B------:R-:W-:Y:S02]  /*4c20*/  ISETP.GT.AND P4, PT, R183, 0x29, PT ;  /* 0x00000029b700780c */ /* 0x000fe40003f84270 */
[----:B------:R-:W-:Y:S01]  /*4c30*/  FMNMX.FTZ R187, R165, R166, !PT ;  /* 0x000000a6a5bb7209 */ /* 0x000fe20007810000 */
[----:B------:R-:W-:Y:S01]  /*4c40*/  FFMA.FTZ R166, R163, UR7, -R171 ;  /* 0x00000007a3a67c23 */ /* 0x000fe200080108ab */
[----:B------:R-:W1:Y:S01]  /*4c50*/  MUFU.TANH R175, R175 ;  /* 0x000000af00af7308 */ /* 0x000e620000002400 */
[C---:B------:R-:W-:Y:S02]  /*4c60*/  ISETP.GT.AND P3, PT, R183.reuse, 0x30, PT ;  /* 0x00000030b700780c */ /* 0x040fe40003f64270 */
[----:B--2---:R-:W-:Y:S02]  /*4c70*/  FSEL R174, R174, -INF , P4 ;  /* 0xff800000aeae7808 */ /* 0x004fe40002000000 */
[----:B------:R-:W-:Y:S02]  /*4c80*/  FMNMX.FTZ R187, R170, R187, !PT ;  /* 0x000000bbaabb7209 */ /* 0x000fe40007810000 */
[----:B------:R-:W-:Y:S01]  /*4c90*/  ISETP.GT.AND P4, PT, R183, 0x31, PT ;  /* 0x00000031b700780c */ /* 0x000fe20003f84270 */
[----:B------:R-:W2:Y:S01]  /*4ca0*/  MUFU.TANH R177, R177 ;  /* 0x000000b100b17308 */ /* 0x000ea20000002400 */
[----:B---3--:R-:W-:-:S02]  /*4cb0*/  FSEL R173, R173, -INF , P3 ;  /* 0xff800000adad7808 */ /* 0x008fc40001800000 */
[----:B------:R-:W-:Y:S02]  /*4cc0*/  FMNMX.FTZ R10, R174, R187, !PT ;  /* 0x000000bbae0a7209 */ /* 0x000fe40007810000 */
[----:B------:R-:W-:Y:S02]  /*4cd0*/  ISETP.GT.AND P3, PT, R183, 0x38, PT ;  /* 0x00000038b700780c */ /* 0x000fe40003f64270 */
[----:B0-----:R-:W-:Y:S01]  /*4ce0*/  FSEL R176, R176, -INF , P4 ;  /* 0xff800000b0b07808 */ /* 0x001fe20002000000 */
[----:B------:R-:W0:Y:S01]  /*4cf0*/  MUFU.TANH R178, R178 ;  /* 0x000000b200b27308 */ /* 0x000e220000002400 */
[----:B------:R-:W-:Y:S02]  /*4d00*/  FMNMX.FTZ R187, R173, R10, !PT ;  /* 0x0000000aadbb7209 */ /* 0x000fe40007810000 */
[----:B------:R-:W-:Y:S02]  /*4d10*/  ISETP.GT.AND P4, PT, R183, 0x39, PT ;  /* 0x00000039b700780c */ /* 0x000fe40003f84270 */
[----:B-1----:R-:W-:-:S02]  /*4d20*/  FSEL R175, R175, -INF , P3 ;  /* 0xff800000afaf7808 */ /* 0x002fc40001800000 */
[----:B------:R-:W-:Y:S01]  /*4d30*/  FMNMX.FTZ R10, R176, R187, !PT ;  /* 0x000000bbb00a7209 */ /* 0x000fe20007810000 */
[----:B------:R-:W1:Y:S01]  /*4d40*/  MUFU.TANH R180, R180 ;  /* 0x000000b400b47308 */ /* 0x000e620000002400 */
[----:B------:R-:W-:Y:S02]  /*4d50*/  ISETP.GT.AND P3, PT, R183, 0x40, PT ;  /* 0x00000040b700780c */ /* 0x000fe40003f64270 */
[----:B--2---:R-:W-:Y:S02]  /*4d60*/  FSEL R177, R177, -INF , P4 ;  /* 0xff800000b1b17808 */ /* 0x004fe40002000000 */
[----:B------:R-:W-:Y:S02]  /*4d70*/  FMNMX.FTZ R10, R175, R10, !PT ;  /* 0x0000000aaf0a7209 */ /* 0x000fe40007810000 */
[----:B------:R-:W-:Y:S01]  /*4d80*/  ISETP.GT.AND P4, PT, R183, 0x41, PT ;  /* 0x00000041b700780c */ /* 0x000fe20003f84270 */
[----:B------:R-:W2:Y:S01]  /*4d90*/  MUFU.TANH R179, R179 ;  /* 0x000000b300b37308 */ /* 0x000ea20000002400 */
[----:B0-----:R-:W-:-:S02]  /*4da0*/  FSEL R178, R178, -INF , P3 ;  /* 0xff800000b2b27808 */ /* 0x001fc40001800000 */
[----:B------:R-:W-:Y:S02]  /*4db0*/  FMNMX.FTZ R187, R177, R10, !PT ;  /* 0x0000000ab1bb7209 */ /* 0x000fe40007810000 */
[C---:B------:R-:W-:Y:S02]  /*4dc0*/  ISETP.GT.AND P3, PT, R183.reuse, 0x48, PT ;  /* 0x00000048b700780c */ /* 0x040fe40003f64270 */
[----:B------:R-:W-:Y:S01]  /*4dd0*/  FMNMX.FTZ R187, R178, R187, !PT ;  /* 0x000000bbb2bb7209 */ /* 0x000fe20007810000 */
[----:B------:R-:W0:Y:S01]  /*4de0*/  MUFU.TANH R182, R182 ;  /* 0x000000b600b67308 */ /* 0x000e220000002400 */
[----:B-1----:R-:W-:Y:S02]  /*4df0*/  FSEL R180, R180, -INF , P4 ;  /* 0xff800000b4b47808 */ /* 0x002fe40002000000 */
[----:B------:R-:W-:Y:S02]  /*4e00*/  ISETP.GT.AND P4, PT, R183, 0x49, PT ;  /* 0x00000049b700780c */ /* 0x000fe40003f84270 */
[----:B------:R-:W-:Y:S01]  /*4e10*/  FMNMX.FTZ R10, R180, R187, !PT ;  /* 0x000000bbb40a7209 */ /* 0x000fe20007810000 */
[--C-:B------:R-:W-:Y:S01]  /*4e20*/  FFMA.FTZ R187, R14, UR7, -R171.reuse ;  /* 0x000000070ebb7c23 */ /* 0x100fe200080108ab */
[--C-:B------:R-:W-:Y:S01]  /*4e30*/  FFMA.FTZ R14, R18, UR7, -R171.reuse ;  /* 0x00000007120e7c23 */ /* 0x100fe200080108ab */
[----:B------:R-:W1:Y:S01]  /*4e40*/  MUFU.TANH R181, R181 ;  /* 0x000000b500b57308 */ /* 0x000e620000002400 */
[----:B--2---:R-:W-:Y:S01]  /*4e50*/  FSEL R179, R179, -INF , P3 ;  /* 0xff800000b3b37808 */ /* 0x004fe20001800000 */
[--C-:B------:R-:W-:Y:S01]  /*4e60*/  FFMA.FTZ R18, R19, UR7, -R171.reuse ;  /* 0x0000000713127c23 */ /* 0x100fe200080108ab */
[----:B------:R-:W-:Y:S01]  /*4e70*/  ISETP.GT.AND P3, PT, R183, 0x50, PT ;  /* 0x00000050b700780c */ /* 0x000fe20003f64270 */
[--C-:B------:R-:W-:Y:S01]  /*4e80*/  FFMA.FTZ R19, R20, UR7, -R171.reuse ;  /* 0x0000000714137c23 */ /* 0x100fe200080108ab */
[----:B------:R-:W-:Y:S01]  /*4e90*/  FMNMX.FTZ R163, R179, R10, !PT ;  /* 0x0000000ab3a37209 */ /* 0x000fe20007810000 */
[--C-:B------:R-:W-:Y:S01]  /*4ea0*/  FFMA.FTZ R20, R21, UR7, -R171.reuse ;  /* 0x0000000715147c23 */ /* 0x100fe200080108ab */
[--C-:B------:R-:W-:Y:S01]  /*4eb0*/  FFMA.FTZ R21, R22, UR7, -R171.reuse ;  /* 0x0000000716157c23 */ /* 0x100fe200080108ab */
[----:B------:R-:W2:Y:S01]  /*4ec0*/  MUFU.TANH R184, R184 ;  /* 0x000000b800b87308 */ /* 0x000ea20000002400 */
[----:B0-----:R-:W-:Y:S01]  /*4ed0*/  FSEL R182, R182, -INF , P4 ;  /* 0xff800000b6b67808 */ /* 0x001fe20002000000 */
[--C-:B------:R-:W-:Y:S01]  /*4ee0*/  FFMA.FTZ R22, R152, UR7, -R171.reuse ;  /* 0x0000000798167c23 */ /* 0x100fe200080108ab */
[----:B------:R-:W-:Y:S01]  /*4ef0*/  ISETP.GT.AND P4, PT, R183, 0x51, PT ;  /* 0x00000051b700780c */ /* 0x000fe20003f84270 */
[----:B------:R-:W-:Y:S01]  /*4f00*/  FFMA.FTZ R152, R153, UR7, -R171 ;  /* 0x0000000799987c23 */ /* 0x000fe200080108ab */
[----:B------:R-:W-:-:S03]  /*4f10*/  FMNMX.FTZ R10, R182, R163, !PT ;  /* 0x000000a3b60a7209 */ /* 0x000fc60007810000 */
[----:B------:R-:W0:Y:S01]  /*4f20*/  MUFU.TANH R185, R185 ;  /* 0x000000b900b97308 */ /* 0x000e220000002400 */
[----:B-1----:R-:W-:Y:S02]  /*4f30*/  FSEL R181, R181, -INF , P3 ;  /* 0xff800000b5b57808 */ /* 0x002fe40001800000 */
[----:B------:R-:W-:Y:S02]  /*4f40*/  ISETP.GT.AND P3, PT, R183, 0x58, PT ;  /* 0x00000058b700780c */ /* 0x000fe40003f64270 */
[----:B------:R-:W-:-:S03]  /*4f50*/  FMNMX.FTZ R163, R181, R10, !PT ;  /* 0x0000000ab5a37209 */ /* 0x000fc60007810000 */
[----:B------:R-:W1:Y:S01]  /*4f60*/  MUFU.TANH R186, R186 ;  /* 0x000000ba00ba7308 */ /* 0x000e620000002400 */
[----:B--2---:R-:W-:Y:S02]  /*4f70*/  FSEL R184, R184, -INF , P4 ;  /* 0xff800000b8b87808 */ /* 0x004fe40002000000 */
[----:B------:R-:W-:Y:S02]  /*4f80*/  ISETP.GT.AND P4, PT, R183, 0x59, PT ;  /* 0x00000059b700780c */ /* 0x000fe40003f84270 */
[----:B------:R-:W-:-:S03]  /*4f90*/  FMNMX.FTZ R10, R184, R163, !PT ;  /* 0x000000a3b80a7209 */ /* 0x000fc60007810000 */
[----:B------:R-:W2:Y:S01]  /*4fa0*/  MUFU.EX2 R11, R11 ;  /* 0x0000000b000b7308 */ /* 0x000ea20000000800 */
[----:B0-----:R-:W-:-:S04]  /*4fb0*/  FSEL R185, R185, -INF , P3 ;  /* 0xff800000b9b97808 */ /* 0x001fc80001800000 */
[----:B------:R-:W-:-:S03]  /*4fc0*/  FMNMX.FTZ R163, R185, R10, !PT ;  /* 0x0000000ab9a37209 */ /* 0x000fc60007810000 */
[----:B------:R0:W3:Y:S01]  /*4fd0*/  MUFU.EX2 R15, R189 ;  /* 0x000000bd000f7308 */ /* 0x0000e20000000800 */
[----:B-1----:R-:W-:-:S04]  /*4fe0*/  FSEL R186, R186, -INF , P4 ;  /* 0xff800000baba7808 */ /* 0x002fc80002000000 */
[----:B------:R-:W-:-:S03]  /*4ff0*/  FMNMX.FTZ R10, R186, R163, !PT ;  /* 0x000000a3ba0a7209 */ /* 0x000fc60007810000 */
[----:B------:R-:W-:Y:S01]  /*5000*/  MUFU.EX2 R163, R187 ;  /* 0x000000bb00a37308 */ /* 0x000fe20000000800 */
[----:B--2---:R-:W-:Y:S01]  /*5010*/  FFMA.FTZ R192, R11, R3, R160 ;  /* 0x000000030bc07223 */ /* 0x004fe200000100a0 */
[----:B------:R-:W1:Y:S01]  /*5020*/  SHFL.BFLY PT, R183, R10, 0x2, 0x1f ;  /* 0x0c401f000ab77f89 */ /* 0x000e6200000e0000 */
[--C-:B0-----:R-:W-:Y:S01]  /*5030*/  FFMA.FTZ R189, R157, UR7, -R171.reuse ;  /* 0x000000079dbd7c23 */ /* 0x101fe200080108ab */
[-C--:B------:R-:W-:Y:S01]  /*5040*/  FMUL.FTZ R26, R26, R11.reuse ;  /* 0x0000000b1a1a7220 */ /* 0x080fe20000410000 */
[-C--:B------:R-:W-:Y:S01]  /*5050*/  FMUL.FTZ R27, R27, R11.reuse ;  /* 0x0000000b1b1b7220 */ /* 0x080fe20000410000 */
[-C--:B------:R-:W-:Y:S01]  /*5060*/  FMUL.FTZ R30, R30, R11.reuse ;  /* 0x0000000b1e1e7220 */ /* 0x080fe20000410000 */
[-C--:B------:R-:W-:Y:S01]  /*5070*/  FMUL.FTZ R31, R31, R11.reuse ;  /* 0x0000000b1f1f7220 */ /* 0x080fe20000410000 */
[----:B------:R-:W0:Y:S01]  /*5080*/  MUFU.EX2 R17, R188 ;  /* 0x000000bc00117308 */ /* 0x000e220000000800 */
        /* <DEDUP_REMOVED lines=11> */
[-C--:B------:R-:W-:Y:S01]  /*5140*/  FMUL.FTZ R51, R51, R11.reuse ;  /* 0x0000000b33337220 */ /* 0x080fe20000410000 */
[-C--:B------:R-:W-:Y:S01]  /*5150*/  FMUL.FTZ R54, R54, R11.reuse ;  /* 0x0000000b36367220 */ /* 0x080fe20000410000 */
[-C--:B------:R-:W-:Y:S01]  /*5160*/  FMUL.FTZ R55, R55, R11.reuse ;  /* 0x0000000b37377220 */ /* 0x080fe20000410000 */
[----:B------:R-:W-:Y:S01]  /*5170*/  FMUL.FTZ R58, R58, R11 ;  /* 0x0000000b3a3a7220 */ /* 0x000fe20000410000 */
[----:B------:R-:W3:Y:S01]  /*5180*/  MUFU.EX2 R159, R159 ;  /* 0x0000009f009f7308 */ /* 0x000ee20000000800 */
[----:B0-----:R-:W-:Y:S01]  /*5190*/  FADD.FTZ R3, R17, R192 ;  /* 0x000000c011037221 */ /* 0x001fe20000010000 */
[----:B-1----:R-:W-:Y:S01]  /*51a0*/  FMNMX.FTZ R187, R10, R183, !PT ;  /* 0x000000b70abb7209 */ /* 0x002fe20007810000 */
[--C-:B------:R-:W-:Y:S01]  /*51b0*/  FFMA.FTZ R183, R154, UR7, -R171.reuse ;  /* 0x000000079ab77c23 */ /* 0x100fe200080108ab */
[--C-:B------:R-:W-:Y:S01]  /*51c0*/  FFMA.FTZ R154, R155, UR7, -R171.reuse ;  /* 0x000000079b9a7c23 */ /* 0x100fe200080108ab */
[----:B------:R-:W-:Y:S01]  /*51d0*/  FFMA.FTZ R155, R158, UR7, -R171 ;  /* 0x000000079e9b7c23 */ /* 0x000fe200080108ab */
        /* <DEDUP_REMOVED lines=25> */
[----:B0-----:R-:W-:Y:S01]  /*5370*/  FMNMX.FTZ R10, R187, R10, !PT ;  /* 0x0000000abb0a7209 */ /* 0x001fe20007810000 */
[----:B------:R-:W-:Y:S01]  /*5380*/  MUFU.EX2 R16, R16 ;  /* 0x0000001000107308 */ /* 0x000fe20000000800 */
[-C--:B------:R-:W-:Y:S01]  /*5390*/  FMUL.FTZ R102, R102, R11.reuse ;  /* 0x0000000b66667220 */ /* 0x080fe20000410000 */
[-C--:B------:R-:W-:Y:S01]  /*53a0*/  FMUL.FTZ R103, R103, R11.reuse ;  /* 0x0000000b67677220 */ /* 0x080fe20000410000 */
[C---:B------:R-:W-:Y:S01]  /*53b0*/  FSETP.NEU.FTZ.AND P3, PT, R10.reuse, -INF , PT ;  /* 0xff8000000a00780b */ /* 0x040fe20003f7d000 */
[----:B------:R-:W-:Y:S01]  /*53c0*/  FMUL.FTZ R153, R10, UR7 ;  /* 0x000000070a997c20 */ /* 0x000fe20008410000 */
[-C--:B------:R-:W-:Y:S01]  /*53d0*/  FMUL.FTZ R106, R106, R11.reuse ;  /* 0x0000000b6a6a7220 */ /* 0x080fe20000410000 */
[-C--:B------:R-:W-:Y:S01]  /*53e0*/  FMUL.FTZ R107, R107, R11.reuse ;  /* 0x0000000b6b6b7220 */ /* 0x080fe20000410000 */
[-C--:B------:R-:W-:Y:S01]  /*53f0*/  FMUL.FTZ R110, R110, R11.reuse ;  /* 0x0000000b6e6e7220 */ /* 0x080fe20000410000 */
[----:B------:R-:W-:Y:S01]  /*5400*/  MUFU.EX2 R13, R13 ;  /* 0x0000000d000d7308 */ /* 0x000fe20000000800 */
[----:B------:R-:W-:Y:S01]  /*5410*/  FSEL R153, R153, RZ, P3 ;  /* 0x000000ff99997208 */ /* 0x000fe20001800000 */
[-C--:B------:R-:W-:Y:S01]  /*5420*/  FMUL.FTZ R111, R111, R11.reuse ;  /* 0x0000000b6f6f7220 */ /* 0x080fe20000410000 */
[-C--:B------:R-:W-:Y:S01]  /*5430*/  FMUL.FTZ R114, R114, R11.reuse ;  /* 0x0000000b72727220 */ /* 0x080fe20000410000 */
[-C--:B------:R-:W-:Y:S01]  /*5440*/  FMUL.FTZ R115, R115, R11.reuse ;  /* 0x0000000b73737220 */ /* 0x080fe20000410000 */
[-C--:B------:R-:W-:Y:S01]  /*5450*/  FMUL.FTZ R118, R118, R11.reuse ;  /* 0x0000000b76767220 */ /* 0x080fe20000410000 */
[--C-:B------:R-:W-:Y:S01]  /*5460*/  FFMA.FTZ R197, R172, UR7, -R153.reuse ;  /* 0x00000007acc57c23 */ /* 0x100fe20008010899 */
[--C-:B------:R-:W-:Y:S01]  /*5470*/  FFMA.FTZ R172, R9, UR7, -R153.reuse ;  /* 0x0000000709ac7c23 */ /* 0x100fe20008010899 */
[----:B------:R-:W-:Y:S01]  /*5480*/  FSEL R9, R10, RZ, P3 ;  /* 0x000000ff0a097208 */ /* 0x000fe20001800000 */
[--C-:B------:R-:W-:Y:S01]  /*5490*/  FFMA.FTZ R191, R167, UR7, -R153.reuse ;  /* 0x00000007a7bf7c23 */ /* 0x100fe20008010899 */
[--C-:B------:R-:W-:Y:S01]  /*54a0*/  FFMA.FTZ R158, R204, UR7, -R153.reuse ;  /* 0x00000007cc9e7c23 */ /* 0x100fe20008010899 */
[--C-:B------:R-:W-:Y:S01]  /*54b0*/  FFMA.FTZ R188, R203, UR7, -R153.reuse ;  /* 0x00000007cbbc7c23 */ /* 0x100fe20008010899 */
[--C-:B------:R-:W-:Y:S01]  /*54c0*/  FFMA.FTZ R193, R201, UR7, -R153.reuse ;  /* 0x00000007c9c17c23 */ /* 0x100fe20008010899 */
[----:B------:R-:W-:Y:S01]  /*54d0*/  FADD.FTZ R9, -R9, R12 ;  /* 0x0000000c09097221 */ /* 0x000fe20000010100 */
[--C-:B------:R-:W-:Y:S01]  /*54e0*/  FFMA.FTZ R190, R200, UR7, -R153.reuse ;  /* 0x00000007c8be7c23 */ /* 0x100fe20008010899 */
[----:B------:R-:W-:Y:S01]  /*54f0*/  MUFU.EX2 R191, R191 ;  /* 0x000000bf00bf7308 */ /* 0x000fe20000000800 */
[--C-:B------:R-:W-:Y:S01]  /*5500*/  FFMA.FTZ R195, R168, UR7, -R153.reuse ;  /* 0x00000007a8c37c23 */ /* 0x100fe20008010899 */
[----:B------:R-:W-:Y:S01]  /*5510*/  FMUL.FTZ R9, R9, UR7 ;  /* 0x0000000709097c20 */ /* 0x000fe20008410000 */
[----:B------:R-:W-:Y:S01]  /*5520*/  FFMA.FTZ R203, R176, UR7, -R153 ;  /* 0x00000007b0cb7c23 */ /* 0x000fe20008010899 */
[----:B--2---:R-:W-:Y:S01]  /*5530*/  FADD.FTZ R176, R162, R3 ;  /* 0x00000003a2b07221 */ /* 0x004fe20000010000 */
[--C-:B------:R-:W-:Y:S01]  /*5540*/  FFMA.FTZ R168, R169, UR7, -R153.reuse ;  /* 0x00000007a9a87c23 */ /* 0x100fe20008010899 */
[--C-:B------:R-:W-:Y:S01]  /*5550*/  FFMA.FTZ R199, R165, UR7, -R153.reuse ;  /* 0x00000007a5c77c23 */ /* 0x100fe20008010899 */
[--C-:B------:R-:W-:Y:S01]  /*5560*/  FFMA.FTZ R170, R170, UR7, -R153.reuse ;  /* 0x00000007aaaa7c23 */ /* 0x100fe20008010899 */
[----:B------:R3:W0:Y:S01]  /*5570*/  MUFU.EX2 R12, R9 ;  /* 0x00000009000c7308 */ /* 0x0006220000000800 */
        /* <DEDUP_REMOVED lines=8> */
[----:B---3--:R-:W-:Y:S01]  /*5600*/  FADD.FTZ R9, R159, R176 ;  /* 0x000000b09f097221 */ /* 0x008fe20000010000 */
[--C-:B------:R-:W-:Y:S01]  /*5610*/  FFMA.FTZ R181, R181, UR7, -R153.reuse ;  /* 0x00000007b5b57c23 */ /* 0x100fe20008010899 */
[--C-:B------:R-:W-:Y:S01]  /*5620*/  FFMA.FTZ R184, R184, UR7, -R153.reuse ;  /* 0x00000007b8b87c23 */ /* 0x100fe20008010899 */
[----:B------:R-:W-:Y:S01]  /*5630*/  FFMA.FTZ R185, R185, UR7, -R153 ;  /* 0x00000007b9b97c23 */ /* 0x000fe20008010899 */
[----:B-1----:R-:W-:Y:S01]  /*5640*/  FADD.FTZ R176, R164, R9 ;  /* 0x00000009a4b07221 */ /* 0x002fe20000010000 */
[----:B------:R-:W-:Y:S01]  /*5650*/  IADD3 R9, -R2, 0xb, RZ ;  /* 0x0000000b02097810 */ /* 0x000fe20007ffe1ff */
[----:B------:R-:W-:Y:S01]  /*5660*/  FFMA.FTZ R186, R186, UR7, -R153 ;  /* 0x00000007baba7c23 */ /* 0x000fe20008010899 */
[----:B------:R-:W1:Y:S01]  /*5670*/  MUFU.EX2 R188, R188 ;  /* 0x000000bc00bc7308 */ /* 0x000e620000000800 */
[----:B0-----:R-:W-:Y:S01]  /*5680*/  FFMA.FTZ R3, R12, R4, R191 ;  /* 0x000000040c037223 */ /* 0x001fe200000100bf */
[----:B------:R-:W-:Y:S01]  /*5690*/  FFMA.FTZ R4, R175, UR7, -R153 ;  /* 0x00000007af047c23 */ /* 0x000fe20008010899 */
[----:B------:R-:W-:Y:S01]  /*56a0*/  F2FP.F16.F32.PACK_AB R153, R15, R160 ;  /* 0x000000a00f99723e */ /* 0x000fe200000000ff */
        /* <DEDUP_REMOVED lines=14> */
[----:B------:R-:W-:Y:S01]  /*5790*/  FADD.FTZ R3, R161, R176 ;  /* 0x000000b0a1037221 */ /* 0x000fe20000010000 */
[----:B------:R-:W-:-:S02]  /*57a0*/  IMAD.U32 R176, RZ, RZ, UR29 ;  /* 0x0000001dffb07e24 */ /* 0x000fc4000f8e00ff */
[-C--:B------:R-:W-:Y:S01]  /*57b0*/  FMUL.FTZ R139, R139, R11.reuse ;  /* 0x0000000b8b8b7220 */ /* 0x080fe20000410000 */
[-C--:B------:R-:W-:Y:S01]  /*57c0*/  FMUL.FTZ R142, R142, R11.reuse ;  /* 0x0000000b8e8e7220 */ /* 0x080fe20000410000 */
[----:B------:R-:W-:Y:S01]  /*57d0*/  FADD.FTZ R157, R166, R3 ;  /* 0x00000003a69d7221 */ /* 0x000fe20000010000 */
[----:B------:R-:W-:Y:S01]  /*57e0*/  @!P2 VIADD R3, R176, 0x22840 ;  /* 0x00022840b003a836 */ /* 0x000fe20000000000 */
[----:B------:R-:W1:Y:S01]  /*57f0*/  MUFU.EX2 R195, R195 ;  /* 0x000000c300c37308 */ /* 0x000e620000000800 */
[-C--:B------:R-:W-:Y:S01]  /*5800*/  FMUL.FTZ R143, R143, R11.reuse ;  /* 0x0000000b8f8f7220 */ /* 0x080fe20000410000 */
[----:B------:R-:W-:Y:S01]  /*5810*/  FADD.FTZ R194, R16, R157 ;  /* 0x0000009d10c27221 */ /* 0x000fe20000010000 */
[-C--:B------:R-:W-:Y:S01]  /*5820*/  FMUL.FTZ R146, R146, R11.reuse ;  /* 0x0000000b92927220 */ /* 0x080fe20000410000 */
[----:B------:R-:W-:Y:S01]  /*5830*/  @!P2 PRMT R3, RZ, 0x654, R3 ;  /* 0x00000654ff03a816 */ /* 0x000fe20000000003 */
[----:B------:R3:W-:Y:S06]  /*5840*/  BAR.ARV R9, 0x100 ;  /* 0x000400090000751d */ /* 0x0007ec0000002000 */
[----:B------:R-:W4:Y:S01]  /*5850*/  MUFU.EX2 R168, R168 ;  /* 0x000000a800a87308 */ /* 0x000f220000000800 */
[----:B------:R-:W-:Y:S01]  /*5860*/  FADD.FTZ R194, R13, R194 ;  /* 0x000000c20dc27221 */ /* 0x000fe20000010000 */
[----:B------:R5:W-:Y:S01]  /*5870*/  @!P2 SYNCS.ARRIVE.TRANS64.RED.A1T0 RZ, [R3+URZ], RZ ;  /* 0x000000ff03ffa9a7 */ /* 0x000be2000810043f */
[-C--:B------:R-:W-:Y:S01]  /*5880*/  FMUL.FTZ R147, R147, R11.reuse ;  /* 0x0000000b93937220 */ /* 0x080fe20000410000 */
[-C--:B------:R-:W-:Y:S01]  /*5890*/  FMUL.FTZ R150, R150, R11.reuse ;  /* 0x0000000b96967220 */ /* 0x080fe20000410000 */
[----:B------:R-:W-:Y:S01]  /*58a0*/  FADD.FTZ R157, R163, R194 ;  /* 0x000000c2a39d7221 */ /* 0x000fe20000010000 */
[----:B------:R-:W-:Y:S01]  /*58b0*/  FMUL.FTZ R151, R151, R11 ;  /* 0x0000000b97977220 */ /* 0x000fe20000410000 */
        /* <DEDUP_REMOVED lines=14> */
[----:B--2---:R-:W-:Y:S01]  /*59a0*/  FADD.FTZ R192, R190, R155 ;  /* 0x0000009bbec07221 */ /* 0x004fe20000010000 */
[-C--:B------:R-:W-:Y:S01]  /*59b0*/  FMUL.FTZ R45, R45, R12.reuse ;  /* 0x0000000c2d2d7220 */ /* 0x080fe20000410000 */
[-C--:B------:R-:W-:Y:S01]  /*59c0*/  FMUL.FTZ R48, R48, R12.reuse ;  /* 0x0000000c30307220 */ /* 0x080fe20000410000 */
[----:B------:R-:W0:Y:S01]  /*59d0*/  MUFU.EX2 R172, R172 ;  /* 0x000000ac00ac7308 */ /* 0x000e220000000800 */
[----:B-1----:R-:W-:Y:S01]  /*59e0*/  FADD.FTZ R155, R195, R192 ;  /* 0x000000c0c39b7221 */ /* 0x002fe20000010000 */
[-C--:B------:R-:W-:Y:S01]  /*59f0*/  FMUL.FTZ R49, R49, R12.reuse ;  /* 0x0000000c31317220 */ /* 0x080fe20000410000 */
[-C--:B------:R-:W-:Y:S01]  /*5a00*/  FMUL.FTZ R52, R52, R12.reuse ;  /* 0x0000000c34347220 */ /* 0x080fe20000410000 */
[-C--:B------:R-:W-:Y:S01]  /*5a10*/  FMUL.FTZ R53, R53, R12.reuse ;  /* 0x0000000c35357220 */ /* 0x080fe20000410000 */
[----:B----4-:R-:W-:Y:S01]  /*5a20*/  FADD.FTZ R180, R168, R155 ;  /* 0x0000009ba8b47221 */ /* 0x010fe20000010000 */
        /* <DEDUP_REMOVED lines=10> */
[----:B------:R-:W5:Y:S01]  /*5ad0*/  MUFU.EX2 R199, R199 ;  /* 0x000000c700c77308 */ /* 0x000f620000000800 */
        /* <DEDUP_REMOVED lines=16> */
[----:B-----5:R-:W-:Y:S01]  /*5be0*/  FADD.FTZ R3, R199, R180 ;  /* 0x000000b4c7037221 */ /* 0x020fe20000010000 */
        /* <DEDUP_REMOVED lines=8> */
[----:B------:R-:W-:Y:S01]  /*5c70*/  F2FP.F16.F32.PACK_AB R157, R164, R159 ;  /* 0x0000009fa49d723e */ /* 0x000fe200000000ff */
[-C--:B------:R-:W-:Y:S01]  /*5c80*/  FMUL.FTZ R105, R105, R12.reuse ;  /* 0x0000000c69697220 */ /* 0x080fe20000410000 */
[----:B------:R-:W-:Y:S01]  /*5c90*/  F2FP.F16.F32.PACK_AB R159, R166, R161 ;  /* 0x000000a1a69f723e */ /* 0x000fe200000000ff */
[----:B------:R-:W-:Y:S01]  /*5ca0*/  FMUL.FTZ R108, R108, R12 ;  /* 0x0000000c6c6c7220 */ /* 0x000fe20000410000 */
[----:B------:R-:W-:Y:S01]  /*5cb0*/  F2FP.F16.F32.PACK_AB R161, R13, R16 ;  /* 0x000000100da1723e */ /* 0x000fe200000000ff */
        /* <DEDUP_REMOVED lines=29> */
[----:B------:R-:W-:-:S04]  /*5e90*/  FMUL.FTZ R149, R149, R12 ;  /* 0x0000000c95957220 */ /* 0x000fc80000410000 */
        /* <DEDUP_REMOVED lines=9> */
[----:B--2---:R-:W-:Y:S01]  /*5f30*/  FADD.FTZ R180, R22, R155 ;  /* 0x0000009b16b47221 */ /* 0x004fe20000010000 */
        /* <DEDUP_REMOVED lines=8> */
[----:B------:R-:W-:Y:S02]  /*5fc0*/  F2FP.F16.F32.PACK_AB R160, R199, R172 ;  /* 0x000000acc7a0723e */ /* 0x000fe400000000ff */
[----:B------:R-:W-:-:S04]  /*5fd0*/  F2FP.F16.F32.PACK_AB R166, R177, R4 ;  /* 0x00000004b1a6723e */ /* 0x000fc800000000ff */
[----:B------:R-:W2:Y:S01]  /*5fe0*/  MUFU.EX2 R183, R183 ;  /* 0x000000b700b77308 */ /* 0x000ea20000000800 */
[----:B0-----:R-:W-:-:S07]  /*5ff0*/  FADD.FTZ R162, R152, R15 ;  /* 0x0000000f98a27221 */ /* 0x001fce0000010000 */
[----:B------:R-:W0:Y:S01]  /*6000*/  MUFU.EX2 R205, R205 ;  /* 0x000000cd00cd7308 */ /* 0x000e220000000800 */
[----:B-1----:R-:W-:-:S07]  /*6010*/  FADD.FTZ R14, R178, R3 ;  /* 0x00000003b20e7221 */ /* 0x002fce0000010000 */
[----:B------:R-:W1:Y:S01]  /*6020*/  MUFU.EX2 R154, R154 ;  /* 0x0000009a009a7308 */ /* 0x000e620000000800 */
[C---:B--2---:R-:W-:Y:S01]  /*6030*/  FADD.FTZ R13, R183.reuse, R162 ;  /* 0x000000a2b70d7221 */ /* 0x044fe20000010000 */
[----:B------:R-:W-:Y:S02]  /*6040*/  F2FP.F16.F32.PACK_AB R171, R183, R152 ;  /* 0x00000098b7ab723e */ /* 0x000fe400000000ff */
[----:B------:R-:W-:Y:S02]  /*6050*/  F2FP.F16.F32.PACK_AB R152, R158, R191 ;  /* 0x000000bf9e98723e */ /* 0x000fe400000000ff */
[----:B------:R-:W-:Y:S02]  /*6060*/  F2FP.F16.F32.PACK_AB R158, R197, R168 ;  /* 0x000000a8c59e723e */ /* 0x000fe400000000ff */
[----:B------:R-:W2:Y:S01]  /*6070*/  MUFU.EX2 R179, R179 ;  /* 0x000000b300b37308 */ /* 0x000ea20000000800 */
[----:B0-----:R-:W-:Y:S01]  /*6080*/  FADD.FTZ R14, R205, R14 ;  /* 0x0000000ecd0e7221 */ /* 0x001fe20000010000 */
[----:B------:R-:W-:-:S02]  /*6090*/  F2FP.F16.F32.PACK_AB R162, R201, R170 ;  /* 0x000000aac9a2723e */ /* 0x000fc400000000ff */
[----:B------:R-:W-:-:S04]  /*60a0*/  F2FP.F16.F32.PACK_AB R168, R205, R178 ;  /* 0x000000b2cda8723e */ /* 0x000fc800000000ff */
[----:B------:R-:W0:Y:S01]  /*60b0*/  MUFU.EX2 R182, R182 ;  /* 0x000000b600b67308 */ /* 0x000e220000000800 */
[----:B-1----:R-:W-:Y:S01]  /*60c0*/  FADD.FTZ R16, R154, R13 ;  /* 0x0000000d9a107221 */ /* 0x002fe20000010000 */
[----:B------:R-:W-:Y:S02]  /*60d0*/  F2FP.F16.F32.PACK_AB R173, R187, R154 ;  /* 0x0000009abbad723e */ /* 0x000fe400000000ff */
[----:B------:R-:W-:Y:S01]  /*60e0*/  F2FP.F16.F32.PACK_AB R154, R193, R188 ;  /* 0x000000bcc19a723e */ /* 0x000fe200000000ff */
[----:B------:R-:W-:-:S03]  /*60f0*/  FADD.FTZ R13, R187, R16 ;  /* 0x00000010bb0d7221 */ /* 0x000fc60000010000 */
        /* <DEDUP_REMOVED lines=13> */
[----:B-1----:R-:W-:Y:S01]  /*61d0*/  FADD.FTZ R13, R185, R14 ;  /* 0x0000000eb90d7221 */ /* 0x002fe20000010000 */
[C---:B--2---:R-:W-:Y:S01]  /*61e0*/  F2FP.F16.F32.PACK_AB R175, R189.reuse, R156 ;  /* 0x0000009cbdaf723e */ /* 0x044fe200000000ff */
[----:B------:R-:W-:Y:S01]  /*61f0*/  FADD.FTZ R3, R189, R16 ;  /* 0x00000010bd037221 */ /* 0x000fe20000010000 */
[----:B------:R-:W-:Y:S01]  /*6200*/  F2FP.F16.F32.PACK_AB R156, R195, R190 ;  /* 0x000000bec39c723e */ /* 0x000fe200000000ff */
[C---:B0-----:R-:W-:Y:S01]  /*6210*/  FADD.FTZ R4, R186.reuse, R13 ;  /* 0x0000000dba047221 */ /* 0x041fe20000010000 */
[----:B------:R-:W-:Y:S01]  /*6220*/  F2FP.F16.F32.PACK_AB R174, R186, R185 ;  /* 0x000000b9baae723e */ /* 0x000fe200000000ff */
[----:B------:R-:W-:Y:S06]  /*6230*/  @!P0 BRA `(.L_x_4245) ;  /* 0x0000000000048947 */ /* 0x000fec0003800000 */
[----:B------:R-:W-:Y:S01]  /*6240*/  BPT.TRAP 0x1 ;  /* 0x000000040000795c */ /* 0x000fe20000300000 */
.L_x_4245:
[----:B------:R0:W1:Y:S01]  /*6250*/  SYNCS.PHASECHK.TRANS64.TRYWAIT P3, [UR29+0x22850], R7 ;  /* 0x02285007ff0075a7 */ /* 0x000062000806015d */
[----:B------:R-:W-:Y:S05]  /*6260*/  @!P0 BRA `(.L_x_4246) ;  /* 0x0000000000048947 */ /* 0x000fea0003800000 */
[----:B------:R-:W-:Y:S01]  /*6270*/  BPT.TRAP 0x1 ;  /* 0x000000040000795c */ /* 0x000fe20000300000 */
.L_x_4246:
[----:B-1----:R-:W-:Y:S05]  /*6280*/  @P3 BRA `(.L_x_4247) ;  /* 0x0000000000083947 */ /* 0x002fea0003800000 */
[----:B------:R-:W1:Y:S02]  /*6290*/  SYNCS.PHASECHK.TRANS64.TRYWAIT P3, [UR29+0x22850], R7 ;  /* 0x02285007ff0075a7 */ /* 0x000e64000806015d */
[----:B-1----:R-:W-:Y:S05]  /*62a0*/  @!P3 BRA `(.L_x_4248) ;  /* 0x0000009000a4b947 */ /* 0x002fea0003800000 */
.L_x_4247:
[----:B------:R2:W-:Y:S01]  /*62b0*/  BAR.SYNC.DEFER_BLOCKING R0, 0x100 ;  /* 0x000400000000751d */ /* 0x0005e20000010000 */
[----:B------:R-:W-:Y:S01]  /*62c0*/  UIMAD UR14, UR4, 0xc00, UR24 ;  /* 0x00000c00040e78a4 */ /* 0x000fe2000f8e0218 */
[----:B-1----:R-:W-:Y:S01]  /*62d0*/  @!P2 VIADD R176, R176, 0x22860 ;  /* 0x00022860b0b0a836 */ /* 0x002fe20000000000 */
[----:B------:R-:W-:Y:S01]  /*62e0*/  UISETP.GT.AND UP1, UPT, UR41, UR25, UPT ;  /* 0x000000192900728c */ /* 0x000fe2000bf24270 */
[----:B------:R-:W-:Y:S01]  /*62f0*/  MOV R11, R8 ;  /* 0x00000008000b7202 */ /* 0x000fe20000000f00 */
[----:B------:R-:W-:Y:S01]  /*6300*/  UIADD3 UR41, UR41, -0x1, URZ ;  /* 0xffffffff29297890 */ /* 0x000fe2000fffe03f */
[----:B------:R-:W-:Y:S01]  /*6310*/  IMAD.MOV.U32 R12, RZ, RZ, R10 ;  /* 0x000000ffff0c7224 */ /* 0x000fe200078e000a */
[----:B------:R-:W-:Y:S01]  /*6320*/  UMOV UR11, 0x40000040 ;  /* 0x40000040000b7882 */ /* 0x000fe20000000000 */
[----:B------:R-:W-:Y:S01]  /*6330*/  UMOV UR10, UR14 ;  /* 0x0000000e000a7c82 */ /* 0x000fe20008000000 */
[----:B------:R-:W-:Y:S02]  /*6340*/  PLOP3.LUT P3, PT, PT, PT, UP1, 0x80, 0x0 ;  /* 0x000000000000781c */ /* 0x000fe40003f6f018 */
[----:B------:R-:W-:Y:S01]  /*6350*/  @!P2 PRMT R176, RZ, 0x654, R176 ;  /* 0x00000654ffb0a816 */ /* 0x000fe200000000b0 */
        /* <DEDUP_REMOVED lines=35> */
.L_x_4240:
[----:B------:R-:W-:-:S06]  /*6590*/  UISETP.GE.AND UP0, UPT, UR41, UR38, UPT ;  /* 0x000000262900728c */ /* 0x000fcc000bf06270 */
[----:B------:R-:W-:-:S13]  /*65a0*/  PLOP3.LUT P1, PT, PT, PT, UP0, 0x80, 0x0 ;  /* 0x000000000000781c */ /* 0x000fda0003f2f008 */
[----:B------:R-:W-:Y:S05]  /*65b0*/  @!P1 BRA `(.L_x_4250) ;  /* 0x0000002000a89947 */ /* 0x000fea0003800000 */
[----:B0-----:R-:W-:Y:S01]  /*65c0*/  IMAD.MOV.U32 R7, RZ, RZ, R8 ;  /* 0x000000ffff077224 */ /* 0x001fe200078e0008 */
[----:B------:R-:W-:Y:S01]  /*65d0*/  ULDC UR25, c[0x0][0x9d8] ;  /* 0x0002760000197ab9 */ /* 0x000fe20000000800 */
[----:B------:R-:W-:Y:S01]  /*65e0*/  IMAD.MOV.U32 R201, RZ, RZ, R10 ;  /* 0x000000ffffc97224 */ /* 0x000fe200078e000a */
[----:B------:R-:W-:-:S06]  /*65f0*/  ULDC UR7, c[0x0][0x988] ;  /* 0x0002620000077ab9 */ /* 0x000fcc0000000800 */
.L_x_4259:
[----:B------:R-:W-:-:S04]  /*6600*/  UIADD3 UR4, UR4, 0x1, URZ ;  /* 0x0000000104047890 */ /* 0x000fc8000fffe03f */
[----:B------:R-:W-:-:S04]  /*6610*/  UISETP.NE.AND UP0, UPT, UR4, 0x2, UPT ;  /* 0x000000020400788c */ /* 0x000fc8000bf05270 */
[----:B------:R-:W-:Y:S02]  /*6620*/  USEL UR10, URZ, 0x1, UP0 ;  /* 0x000000013f0a7887 */ /* 0x000fe40008000000 */
[----:B------:R-:W-:Y:S02]  /*6630*/  USEL UR4, UR4, URZ, UP0 ;  /* 0x0000003f04047287 */ /* 0x000fe40008000000 */
[----:B------:R-:W-:Y:S01]  /*6640*/  ULOP3.LUT UR5, UR5, UR10, URZ, 0x3c, !UPT ;  /* 0x0000000a05057292 */ /* 0x000fe2000f8e3c3f */
[----:B0--3--:R-:W-:Y:S11]  /*6650*/  @!P0 BRA `(.L_x_4251) ;  /* 0x0000000000048947 */ /* 0x009ff60003800000 */
[----:B------:R-:W-:Y:S01]  /*6660*/  BPT.TRAP 0x1 ;  /* 0x000000040000795c */ /* 0x000fe20000300000 */
.L_x_4251:
[----:B------:R-:W-:Y:S01]  /*6670*/  ULEA UR26, UR4, UR39, 0x3 ;  /* 0x00000027041a7291 */ /* 0x000fe2000f8e183f */
[----:B------:R-:W-:-:S04]  /*6680*/  MOV R5, UR5 ;  /* 0x0000000500057c02 */ /* 0x000fc80008000f00 */
[----:B------:R-:W-:-:S04]  /*6690*/  SHF.L.U32 R5, R5, 0x1f, RZ ;  /* 0x0000001f05057819 */ /* 0x000fc800000006ff */
[----:B------:R0:W1:Y:S01]  /*66a0*/  SYNCS.PHASECHK.TRANS64.TRYWAIT P1, [UR26+0x22830], R5 ;  /* 0x02283005ff0075a7 */ /* 0x000062000802015a */
[----:B------:R-:W-:Y:S05]  /*66b0*/  @!P0 BRA `(.L_x_4252) ;  /* 0x0000000000048947 */ /* 0x000fea0003800000 */
[----:B------:R-:W-:Y:S01]  /*66c0*/  BPT.TRAP 0x1 ;  /* 0x000000040000795c */ /* 0x000fe20000300000 */
.L_x_4252:
[----:B-1----:R-:W-:Y:S05]  /*66d0*/  @P1 BRA `(.L_x_4253) ;  /* 0x0000000000081947 */ /* 0x002fea0003800000 */
[----:B------:R-:W1:Y:S02]  /*66e0*/  SYNCS.PHASECHK.TRANS64.TRYWAIT P1, [UR26+0x22830], R5 ;  /* 0x02283005ff0075a7 */ /* 0x000e64000802015a */
[----:B-1----:R-:W-:Y:S05]  /*66f0*/  @!P1 BRA `(.L_x_4254) ;  /* 0x0000008c00a49947 */ /* 0x002fea0003800000 */
.L_x_4253:
[----:B------:R-:W-:Y:S01]  /*6700*/  UIMAD UR10, UR4, 0x300, UR6 ;  /* 0x00000300040a78a4 */ /* 0x000fe2000f8e0206 */
[----:B--2---:R-:W-:Y:S01]  /*6710*/  WARPGROUP.ARRIVE ;  /* 0x00000000000079c5 */ /* 0x004fe20000000000 */
        /* <DEDUP_REMOVED lines=21> */
[----:B-1----:R-:W-:Y:S01]  /*6870*/  FMUL.FTZ R6, R154, UR25 ;  /* 0x000000199a067c20 */ /* 0x002fe20008410000 */
        /* <DEDUP_REMOVED lines=55> */
[----:B------:R-:W-:-:S03]  /*6bf0*/  IMAD.U32 R198, RZ, RZ, UR26 ;  /* 0x0000001affc67e24 */ /* 0x000fc6000f8e00ff */
        /* <DEDUP_REMOVED lines=37> */
[----:B---3--:R-:W-:-:S05]  /*6e50*/  FMNMX.FTZ R10, R189, R10, !PT ;  /* 0x0000000abd0a7209 */ /* 0x008fca0007810000 */
[----:B------:R-:W3:Y:S02]  /*6e60*/  SHFL.BFLY PT, R21, R10, 0x2, 0x1f ;  /* 0x0c401f000a157f89 */ /* 0x000ee400000e0000 */
[----:B------:R-:W4:Y:S01]  /*6e70*/  MUFU.TANH R12, R12 ;  /* 0x0000000c000c7308 */ /* 0x000f220000002400 */
[----:B-1----:R-:W-:-:S07]  /*6e80*/  FMNMX.FTZ R182, R6, R7, !PT ;  /* 0x0000000706b67209 */ /* 0x002fce0007810000 */
[----:B------:R-:W1:Y:S01]  /*6e90*/  MUFU.TANH R13, R13 ;  /* 0x0000000d000d7308 */ /* 0x000e620000002400 */
[----:B--2---:R-:W-:-:S07]  /*6ea0*/  FMNMX.FTZ R183, R11, R182, !PT ;  /* 0x000000b60bb77209 */ /* 0x004fce0007810000 */
[----:B------:R-:W2:Y:S01]  /*6eb0*/  MUFU.TANH R14, R14 ;  /* 0x0000000e000e7308 */ /* 0x000ea20000002400 */
[----:B---3--:R-:W-:Y:S01]  /*6ec0*/  FMNMX.FTZ R179, R10, R21, !PT ;  /* 0x000000150ab37209 */ /* 0x008fe20007810000 */
[----:B------:R-:W-:-:S06]  /*6ed0*/  FMUL.FTZ R21, R194, UR25 ;  /* 0x00000019c2157c20 */ /* 0x000fcc0008410000 */
[----:B------:R-:W3:Y:S01]  /*6ee0*/  MUFU.TANH R15, R15 ;  /* 0x0000000f000f7308 */ /* 0x000ee20000002400 */
[----:B------:R-:W5:Y:S07]  /*6ef0*/  SHFL.BFLY PT, R10, R179, 0x1, 0x1f ;  /* 0x0c201f00b30a7f89 */ /* 0x000f6e00000e0000 */
[----:B------:R-:W0:Y:S08]  /*6f00*/  MUFU.TANH R16, R16 ;  /* 0x0000001000107308 */ /* 0x000e300000002400 */
[----:B------:R-:W0:Y:S08]  /*6f10*/  MUFU.TANH R17, R17 ;  /* 0x0000001100117308 */ /* 0x000e300000002400 */
[----:B------:R-:W0:Y:S01]  /*6f20*/  MUFU.TANH R18, R18 ;  /* 0x0000001200127308 */ /* 0x000e220000002400 */
[----:B-----5:R-:W-:-:S05]  /*6f30*/  FMNMX.FTZ R10, R179, R10, !PT ;  /* 0x0000000ab30a7209 */ /* 0x020fca0007810000 */
[C---:B------:R-:W-:Y:S02]  /*6f40*/  FMUL.FTZ R186, R10.reuse, UR7 ;  /* 0x000000070aba7c20 */ /* 0x040fe40008410000 */
[----:B------:R-:W5:Y:S01]  /*6f50*/  MUFU.TANH R19, R19 ;  /* 0x0000001300137308 */ /* 0x000f620000002400 */
[----:B------:R-:W-:Y:S01]  /*6f60*/  FADD.FTZ R179, -R10, R201 ;  /* 0x000000c90ab37221 */ /* 0x000fe20000010100 */
[--C-:B------:R-:W-:Y:S01]  /*6f70*/  FFMA.FTZ R190, R8, UR7, -R186.reuse ;  /* 0x0000000708be7c23 */ /* 0x100fe200080108ba */
[----:B----4-:R-:W-:Y:S01]  /*6f80*/  FMNMX.FTZ R8, R12, R183, !PT ;  /* 0x000000b70c087209 */ /* 0x010fe20007810000 */
[--C-:B------:R-:W-:Y:S01]  /*6f90*/  FFMA.FTZ R183, R152, UR7, -R186.reuse ;  /* 0x0000000798b77c23 */ /* 0x100fe200080108ba */
[----:B------:R-:W-:Y:S01]  /*6fa0*/  FMUL.FTZ R179, R179, UR7 ;  /* 0x00000007b3b37c20 */ /* 0x000fe20008410000 */
[--C-:B------:R-:W-:Y:S01]  /*6fb0*/  FFMA.FTZ R153, R153, UR7, -R186.reuse ;  /* 0x0000000799997c23 */ /* 0x100fe200080108ba */
[----:B-1----:R-:W-:Y:S01]  /*6fc0*/  FMNMX.FTZ R187, R13, R8, !PT ;  /* 0x000000080dbb7209 */ /* 0x002fe20007810000 */
[----:B------:R-:W1:Y:S01]  /*6fd0*/  MUFU.TANH R20, R20 ;  /* 0x0000001400147308 */ /* 0x000e620000002400 */
[--C-:B------:R-:W-:Y:S01]  /*6fe0*/  FFMA.FTZ R154, R154, UR7, -R186.reuse ;  /* 0x000000079a9a7c23 */ /* 0x100fe200080108ba */
[--C-:B------:R-:W-:Y:S01]  /*6ff0*/  FFMA.FTZ R155, R155, UR7, -R186.reuse ;  /* 0x000000079b9b7c23 */ /* 0x100fe200080108ba */
[----:B--2---:R-:W-:Y:S01]  /*7000*/  FMNMX.FTZ R8, R14, R187, !PT ;  /* 0x000000bb0e087209 */ /* 0x004fe20007810000 */
[--C-:B------:R-:W-:Y:S01]  /*7010*/  FFMA.FTZ R156, R156, UR7, -R186.reuse ;  /* 0x000000079c9c7c23 */ /* 0x100fe200080108ba */
[--C-:B------:R-:W-:Y:S01]  /*7020*/  FFMA.FTZ R157, R157, UR7, -R186.reuse ;  /* 0x000000079d9d7c23 */ /* 0x100fe200080108ba */
[--C-:B------:R-:W-:Y:S01]  /*7030*/  FFMA.FTZ R158, R158, UR7, -R186.reuse ;  /* 0x000000079e9e7c23 */ /* 0x100fe200080108ba */
[----:B---3--:R-:W-:Y:S01]  /*7040*/  FMNMX.FTZ R187, R15, R8, !PT ;  /* 0x000000080fbb7209 */ /* 0x008fe20007810000 */
[----:B------:R-:W2:Y:S01]  /*7050*/  MUFU.TANH R159, R159 ;  /* 0x0000009f009f7308 */ /* 0x000ea20000002400 */
[--C-:B------:R-:W-:Y:S01]  /*7060*/  FFMA.FTZ R160, R160, UR7, -R186.reuse ;  /* 0x00000007a0a07c23 */ /* 0x100fe200080108ba */
[--C-:B------:R-:W-:Y:S01]  /*7070*/  FFMA.FTZ R161, R161, UR7, -R186.reuse ;  /* 0x00000007a1a17c23 */ /* 0x100fe200080108ba */
[----:B0-----:R-:W-:Y:S01]  /*7080*/  FMNMX.FTZ R8, R16, R187, !PT ;  /* 0x000000bb10087209 */ /* 0x001fe20007810000 */
[--C-:B------:R-:W-:Y:S01]  /*7090*/  FFMA.FTZ R165, R165, UR7, -R186.reuse ;  /* 0x00000007a5a57c23 */ /* 0x100fe200080108ba */
[--C-:B------:R-:W-:Y:S01]  /*70a0*/  FFMA.FTZ R192, R171, UR7, -R186.reuse ;  /* 0x00000007abc07c23 */ /* 0x100fe200080108ba */
[--C-:B------:R-:W-:Y:S01]  /*70b0*/  FFMA.FTZ R171, R176, UR7, -R186.reuse ;  /* 0x00000007b0ab7c23 */ /* 0x100fe200080108ba */
[----:B------:R-:W-:Y:S01]  /*70c0*/  FMNMX.FTZ R187, R17, R8, !PT ;  /* 0x0000000811bb7209 */ /* 0x000fe20007810000 */
[----:B------:R-:W0:Y:S01]  /*70d0*/  MUFU.TANH R162, R162 ;  /* 0x000000a200a27308 */ /* 0x000e220000002400 */
[--C-:B------:R-:W-:Y:S01]  /*70e0*/  FFMA.FTZ R176, R177, UR7, -R186.reuse ;  /* 0x00000007b1b07c23 */ /* 0x100fe200080108ba */
[--C-:B------:R-:W-:Y:S01]  /*70f0*/  FFMA.FTZ R177, R184, UR7, -R186.reuse ;  /* 0x00000007b8b17c23 */ /* 0x100fe200080108ba */
[----:B------:R-:W-:Y:S01]  /*7100*/  FMNMX.FTZ R8, R18, R187, !PT ;  /* 0x000000bb12087209 */ /* 0x000fe20007810000 */
[----:B------:R-:W-:-:S03]  /*7110*/  FFMA.FTZ R184, R185, UR7, -R186 ;  /* 0x00000007b9b87c23 */ /* 0x000fc600080108ba */
[----:B-----5:R-:W-:Y:S01]  /*7120*/  FMNMX.FTZ R187, R19, R8, !PT ;  /* 0x0000000813bb7209 */ /* 0x020fe20007810000 */
[----:B------:R-:W3:Y:S03]  /*7130*/  MUFU.TANH R163, R163 ;  /* 0x000000a300a37308 */ /* 0x000ee60000002400 */
[----:B-1----:R-:W-:-:S04]  /*7140*/  FMNMX.FTZ R8, R20, R187, !PT ;  /* 0x000000bb14087209 */ /* 0x002fc80007810000 */
[----:B--2---:R-:W-:Y:S01]  /*7150*/  FMNMX.FTZ R187, R159, R8, !PT ;  /* 0x000000089fbb7209 */ /* 0x004fe20007810000 */
[----:B------:R-:W1:Y:S03]  /*7160*/  MUFU.TANH R164, R164 ;  /* 0x000000a400a47308 */ /* 0x000e660000002400 */
[----:B0-----:R-:W-:-:S05]  /*7170*/  FMNMX.FTZ R8, R162, R187, !PT ;  /* 0x000000bba2087209 */ /* 0x001fca0007810000 */
[----:B------:R-:W0:Y:S01]  /*7180*/  MUFU.TANH R166, R166 ;  /* 0x000000a600a67308 */ /* 0x000e220000002400 */
[----:B---3--:R-:W-:-:S07]  /*7190*/  FMNMX.FTZ R187, R163, R8, !PT ;  /* 0x00000008a3bb7209 */ /* 0x008fce0007810000 */
[----:B------:R-:W2:Y:S01]  /*71a0*/  MUFU.TANH R168, R168 ;  /* 0x000000a800a87308 */ /* 0x000ea20000002400 */
[----:B-1----:R-:W-:-:S07]  /*71b0*/  FMNMX.FTZ R187, R164, R187, !PT ;  /* 0x000000bba4bb7209 */ /* 0x002fce0007810000 */
[----:B------:R-:W1:Y:S01]  /*71c0*/  MUFU.TANH R170, R170 ;  /* 0x000000aa00aa7308 */ /* 0x000e620000002400 */
[----:B0-----:R-:W-:-:S07]  /*71d0*/  FMNMX.FTZ R187, R166, R187, !PT ;  /* 0x000000bba6bb7209 */ /* 0x001fce0007810000 */
[----:B------:R-:W0:Y:S01]  /*71e0*/  MUFU.TANH R174, R174 ;  /* 0x000000ae00ae7308 */ /* 0x000e220000002400 */
[----:B--2---:R-:W-:-:S07]  /*71f0*/  FMNMX.FTZ R187, R168, R187, !PT ;  /* 0x000000bba8bb7209 */ /* 0x004fce0007810000 */
        /* <DEDUP_REMOVED lines=10> */
[----:B------:R-:W-:Y:S01]  /*72a0*/  MUFU.EX2 R179, R179 ;  /* 0x000000b300b37308 */ /* 0x000fe20000000800 */
[----:B--2---:R-:W-:-:S07]  /*72b0*/  FMNMX.FTZ R187, R175, R8, !PT ;  /* 0x00000008afbb7209 */ /* 0x004fce0007810000 */
[----:B------:R0:W2:Y:S01]  /*72c0*/  MUFU.EX2 R182, R190 ;  /* 0x000000be00b67308 */ /* 0x0000a20000000800 */
[----:B-1----:R-:W-:-:S05]  /*72d0*/  FMNMX.FTZ R187, R178, R187, !PT ;  /* 0x000000bbb2bb7209 */ /* 0x002fca0007810000 */
[----:B------:R-:W1:Y:S02]  /*72e0*/  SHFL.BFLY PT, R8, R187, 0x2, 0x1f ;  /* 0x0c401f00bb087f89 */ /* 0x000e6400000e0000 */
[----:B------:R-:W3:Y:S01]  /*72f0*/  MUFU.EX2 R183, R183 ;  /* 0x000000b700b77308 */ /* 0x000ee20000000800 */
[--C-:B0-----:R-:W-:Y:S01]  /*7300*/  FFMA.FTZ R190, R167, UR7, -R186.reuse ;  /* 0x00000007a7be7c23 */ /* 0x101fe200080108ba */
[--C-:B------:R-:W-:Y:S01]  /*7310*/  FFMA.FTZ R167, R169, UR7, -R186.reuse ;  /* 0x00000007a9a77c23 */ /* 0x100fe200080108ba */
[--C-:B------:R-:W-:Y:S01]  /*7320*/  FFMA.FTZ R169, R172, UR7, -R186.reuse ;  /* 0x00000007aca97c23 */ /* 0x100fe200080108ba */
[--C-:B------:R-:W-:Y:S01]  /*7330*/  FFMA.FTZ R172, R173, UR7, -R186.reuse ;  /* 0x00000007adac7c23 */ /* 0x100fe200080108ba */
[--C-:B------:R-:W-:Y:S01]  /*7340*/  FFMA.FTZ R173, R180, UR7, -R186.reuse ;  /* 0x00000007b4ad7c23 */ /* 0x100fe200080108ba */
[--C-:B------:R-:W-:Y:S01]  /*7350*/  FFMA.FTZ R180, R181, UR7, -R186.reuse ;  /* 0x00000007b5b47c23 */ /* 0x100fe200080108ba */
[----:B------:R-:W-:Y:S01]  /*7360*/  FFMA.FTZ R181, R188, UR7, -R186 ;  /* 0x00000007bcb57c23 */ /* 0x000fe200080108ba */
[----:B------:R-:W0:Y:S01]  /*7370*/  MUFU.EX2 R153, R153 ;  /* 0x0000009900997308 */ /* 0x000e220000000800 */
[----:B--2---:R-:W-:Y:S01]  /*7380*/  FFMA.FTZ R4, R179, R4, R182 ;  /* 0x00000004b3047223 */ /* 0x004fe200000100b6 */
[----:B------:R-:W-:Y:S01]  /*7390*/  FFMA.FTZ R186, R189, UR7, -R186 ;  /* 0x00000007bdba7c23 */ /* 0x000fe200080108ba */
        /* <DEDUP_REMOVED lines=11> */
[----:B-1----:R-:W-:Y:S01]  /*7450*/  FMNMX.FTZ R152, R187, R8, !PT ;  /* 0x00000008bb987209 */ /* 0x002fe20007810000 */
[-C--:B------:R-:W-:Y:S01]  /*7460*/  FMUL.FTZ R41, R41, R179.reuse ;  /* 0x000000b329297220 */ /* 0x080fe20000410000 */
[----:B------:R-:W1:Y:S01]  /*7470*/  MUFU.EX2 R155, R155 ;  /* 0x0000009b009b7308 */ /* 0x000e620000000800 */
[-C--:B------:R-:W-:Y:S01]  /*7480*/  FMUL.FTZ R44, R44, R179.reuse ;  /* 0x000000b32c2c7220 */ /* 0x080fe20000410000 */
[-C--:B------:R-:W-:Y:S01]  /*7490*/  FMUL.FTZ R45, R45, R179.reuse ;  /* 0x000000b32d2d7220 */ /* 0x080fe20000410000 */
[----:B------:R-:W3:Y:S01]  /*74a0*/  SHFL.BFLY PT, R187, R152, 0x1, 0x1f ;  /* 0x0c201f0098bb7f89 */ /* 0x000ee200000e0000 */
        /* <DEDUP_REMOVED lines=24> */
[----:B------:R-:W-:-:S02]  /*7630*/  @!P2 VIADD R152, R198, 0x22840 ;  /* 0x00022840c698a836 */ /* 0x000fc40000000000 */
[-C--:B------:R-:W-:Y:S01]  /*7640*/  FMUL.FTZ R88, R88, R179.reuse ;  /* 0x000000b358587220 */ /* 0x080fe20000410000 */
[-C--:B------:R-:W-:Y:S01]  /*7650*/  FMUL.FTZ R89, R89, R179.reuse ;  /* 0x000000b359597220 */ /* 0x080fe20000410000 */
[----:B------:R-:W-:Y:S01]  /*7660*/  FMUL.FTZ R92, R92, R179 ;  /* 0x000000b35c5c7220 */ /* 0x000fe20000410000 */
[C---:B------:R-:W-:Y:S01]  /*7670*/  FADD.FTZ R7, -R8.reuse, R7 ;  /* 0x0000000708077221 */ /* 0x040fe20000010100 */
[----:B------:R-:W-:Y:S01]  /*7680*/  FMUL.FTZ R193, R8, UR7 ;  /* 0x0000000708c17c20 */ /* 0x000fe20008410000 */
[----:B------:R-:W3:Y:S01]  /*7690*/  MUFU.EX2 R160, R160 ;  /* 0x000000a000a07308 */ /* 0x000ee20000000800 */
[----:B------:R-:W-:Y:S01]  /*76a0*/  @!P2 PRMT R152, RZ, 0x654, R152 ;  /* 0x00000654ff98a816 */ /* 0x000fe20000000098 */
[----:B------:R-:W-:Y:S01]  /*76b0*/  FMUL.FTZ R188, R7, UR7 ;  /* 0x0000000707bc7c20 */ /* 0x000fe20008410000 */
        /* <DEDUP_REMOVED lines=12> */
[----:B0-----:R-:W-:Y:S01]  /*7780*/  FADD.FTZ R159, R153, R4 ;  /* 0x00000004999f7221 */ /* 0x001fe20000010000 */
[----:B------:R-:W0:Y:S01]  /*7790*/  MUFU.EX2 R161, R161 ;  /* 0x000000a100a17308 */ /* 0x000e220000000800 */
[--C-:B------:R-:W-:Y:S01]  /*77a0*/  FFMA.FTZ R200, R170, UR7, -R193.reuse ;  /* 0x00000007aac87c23 */ /* 0x100fe200080108c1 */
[----:B------:R-:W-:Y:S01]  /*77b0*/  FFMA.FTZ R185, R162, UR7, -R193 ;  /* 0x00000007a2b97c23 */ /* 0x000fe200080108c1 */
[----:B--2---:R-:W-:Y:S01]  /*77c0*/  FADD.FTZ R4, R154, R159 ;  /* 0x0000009f9a047221 */ /* 0x004fe20000010000 */
[--C-:B------:R-:W-:Y:S01]  /*77d0*/  FFMA.FTZ R194, R163, UR7, -R193.reuse ;  /* 0x00000007a3c27c23 */ /* 0x100fe200080108c1 */
[--C-:B------:R-:W-:Y:S01]  /*77e0*/  FFMA.FTZ R187, R164, UR7, -R193.reuse ;  /* 0x00000007a4bb7c23 */ /* 0x100fe200080108c1 */
[--C-:B------:R-:W-:Y:S01]  /*77f0*/  FFMA.FTZ R196, R166, UR7, -R193.reuse ;  /* 0x00000007a6c47c23 */ /* 0x100fe200080108c1 */
[----:B-1----:R-:W-:Y:S01]  /*7800*/  FADD.FTZ R159, R155, R4 ;  /* 0x000000049b9f7221 */ /* 0x002fe20000010000 */
[----:B------:R-:W1:Y:S01]  /*7810*/  MUFU.EX2 R165, R165 ;  /* 0x000000a500a57308 */ /* 0x000e620000000800 */
[--C-:B------:R-:W-:Y:S01]  /*7820*/  FFMA.FTZ R189, R168, UR7, -R193.reuse ;  /* 0x00000007a8bd7c23 */ /* 0x100fe200080108c1 */
[----:B------:R-:W-:Y:S01]  /*7830*/  FFMA.FTZ R191, R174, UR7, -R193 ;  /* 0x00000007aebf7c23 */ /* 0x000fe200080108c1 */
[----:B----4-:R-:W-:Y:S01]  /*7840*/  FADD.FTZ R4, R156, R159 ;  /* 0x0000009f9c047221 */ /* 0x010fe20000010000 */
[--C-:B------:R-:W-:Y:S01]  /*7850*/  FFMA.FTZ R22, R22, UR7, -R193.reuse ;  /* 0x0000000716167c23 */ /* 0x100fe200080108c1 */
[--C-:B------:R-:W-:Y:S01]  /*7860*/  FFMA.FTZ R21, R21, UR7, -R193.reuse ;  /* 0x0000000715157c23 */ /* 0x100fe200080108c1 */
[--C-:B------:R-:W-:Y:S01]  /*7870*/  FFMA.FTZ R23, R23, UR7, -R193.reuse ;  /* 0x0000000717177c23 */ /* 0x100fe200080108c1 */
[----:B-----5:R-:W-:Y:S01]  /*7880*/  FADD.FTZ R159, R157, R4 ;  /* 0x000000049d9f7221 */ /* 0x020fe20000010000 */
[----:B------:R-:W2:Y:S01]  /*7890*/  MUFU.EX2 R190, R190 ;  /* 0x000000be00be7308 */ /* 0x000ea20000000800 */
[--C-:B------:R-:W-:Y:S01]  /*78a0*/  FFMA.FTZ R175, R175, UR7, -R193.reuse ;  /* 0x00000007afaf7c23 */ /* 0x100fe200080108c1 */
[----:B------:R-:W-:Y:S01]  /*78b0*/  FFMA.FTZ R193, R178, UR7, -R193 ;  /* 0x00000007b2c17c23 */ /* 0x000fe200080108c1 */
[----:B------:R-:W-:Y:S01]  /*78c0*/  FADD.FTZ R159, R158, R159 ;  /* 0x0000009f9e9f7221 */ /* 0x000fe20000010000 */
[----:B------:R-:W-:Y:S01]  /*78d0*/  F2FP.F16.F32.PACK_AB R154, R154, R153 ;  /* 0x000000999a9a723e */ /* 0x000fe200000000ff */
[----:B------:R4:W-:Y:S06]  /*78e0*/  BAR.ARV R9, 0x100 ;  /* 0x000400090000751d */ /* 0x0009ec0000002000 */
[----:B------:R-:W5:Y:S01]  /*78f0*/  MUFU.EX2 R167, R167 ;  /* 0x000000a700a77308 */ /* 0x000f620000000800 */
[----:B---3--:R-:W-:Y:S01]  /*7900*/  FADD.FTZ R4, R160, R159 ;  /* 0x0000009fa0047221 */ /* 0x008fe20000010000 */
[----:B------:R3:W-:Y:S01]  /*7910*/  @!P2 SYNCS.ARRIVE.TRANS64.RED.A1T0 RZ, [R152+URZ], RZ ;  /* 0x000000ff98ffa9a7 */ /* 0x0007e2000810043f */
[----:B------:R-:W-:Y:S01]  /*7920*/  F2FP.F16.F32.PACK_AB R156, R156, R155 ;  /* 0x0000009b9c9c723e */ /* 0x000fe200000000ff */
[----:B------:R-:W-:Y:S01]  /*7930*/  FMUL.FTZ R93, R93, R179 ;  /* 0x000000b35d5d7220 */ /* 0x000fe20000410000 */
[----:B0-----:R-:W-:Y:S01]  /*7940*/  FADD.FTZ R4, R161, R4 ;  /* 0x00000004a1047221 */ /* 0x001fe20000010000 */
[----:B------:R-:W-:Y:S01]  /*7950*/  F2FP.F16.F32.PACK_AB R158, R158, R157 ;  /* 0x0000009d9e9e723e */ /* 0x000fe200000000ff */
[-C--:B------:R-:W-:Y:S01]  /*7960*/  FMUL.FTZ R96, R96, R179.reuse ;  /* 0x000000b360607220 */ /* 0x080fe20000410000 */
[----:B------:R-:W0:Y:S01]  /*7970*/  MUFU.EX2 R192, R192 ;  /* 0x000000c000c07308 */ /* 0x000e220000000800 */
[----:B-1----:R-:W-:Y:S01]  /*7980*/  FADD.FTZ R159, R165, R4 ;  /* 0x00000004a59f7221 */ /* 0x002fe20000010000 */
[----:B------:R-:W-:Y:S01]  /*7990*/  F2FP.F16.F32.PACK_AB R160, R161, R160 ;  /* 0x000000a0a1a0723e */ /* 0x000fe200000000ff */
[----:B------:R-:W-:Y:S01]  /*79a0*/  FMUL.FTZ R97, R97, R179 ;  /* 0x000000b361617220 */ /* 0x000fe20000410000 */
[C---:B--2---:R-:W-:Y:S01]  /*79b0*/  F2FP.F16.F32.PACK_AB R162, R190.reuse, R165 ;  /* 0x000000a5bea2723e */ /* 0x044fe200000000ff */
[----:B------:R-:W-:Y:S01]  /*79c0*/  FADD.FTZ R4, R190, R159 ;  /* 0x0000009fbe047221 */ /* 0x000fe20000010000 */
        /* <DEDUP_REMOVED lines=37> */
[----:B------:R-:W-:Y:S01]  /*7c20*/  FMUL.FTZ R149, R149, R179 ;  /* 0x000000b395957220 */ /* 0x000fe20000410000 */
[----:B---3--:R-:W-:-:S04]  /*7c30*/  F2FP.F16.F32.PACK_AB R152, R183, R182 ;  /* 0x000000b6b798723e */ /* 0x008fc800000000ff */
[----:B------:R-:W0:Y:S01]  /*7c40*/  MUFU.EX2 R188, R188 ;  /* 0x000000bc00bc7308 */ /* 0x000e220000000800 */
[C---:B-1----:R-:W-:Y:S01]  /*7c50*/  FADD.FTZ R4, R176.reuse, R159 ;  /* 0x0000009fb0047221 */ /* 0x042fe20000010000 */
[----:B------:R-:W-:-:S06]  /*7c60*/  F2FP.F16.F32.PACK_AB R168, R176, R171 ;  /* 0x000000abb0a8723e */ /* 0x000fcc00000000ff */
[----:B------:R-:W1:Y:S01]  /*7c70*/  MUFU.EX2 R7, R7 ;  /* 0x0000000700077308 */ /* 0x000e620000000800 */
[----:B--2---:R-:W-:-:S07]  /*7c80*/  FADD.FTZ R159, R173, R4 ;  /* 0x00000004ad9f7221 */ /* 0x004fce0000010000 */
[----:B------:R-:W2:Y:S01]  /*7c90*/  MUFU.EX2 R180, R180 ;  /* 0x000000b400b47308 */ /* 0x000ea20000000800 */
[-C--:B0-----:R-:W-:Y:S01]  /*7ca0*/  FMUL.FTZ R26, R26, R188.reuse ;  /* 0x000000bc1a1a7220 */ /* 0x081fe20000410000 */
[-C--:B------:R-:W-:Y:S01]  /*7cb0*/  FMUL.FTZ R27, R27, R188.reuse ;  /* 0x000000bc1b1b7220 */ /* 0x080fe20000410000 */
[-C--:B------:R-:W-:Y:S01]  /*7cc0*/  FMUL.FTZ R30, R30, R188.reuse ;  /* 0x000000bc1e1e7220 */ /* 0x080fe20000410000 */
[-C--:B------:R-:W-:Y:S01]  /*7cd0*/  FMUL.FTZ R31, R31, R188.reuse ;  /* 0x000000bc1f1f7220 */ /* 0x080fe20000410000 */
[-C--:B------:R-:W-:Y:S01]  /*7ce0*/  FMUL.FTZ R34, R34, R188.reuse ;  /* 0x000000bc22227220 */ /* 0x080fe20000410000 */
[-C--:B------:R-:W-:Y:S01]  /*7cf0*/  FMUL.FTZ R35, R35, R188.reuse ;  /* 0x000000bc23237220 */ /* 0x080fe20000410000 */
[-C--:B------:R-:W-:Y:S01]  /*7d00*/  FMUL.FTZ R38, R38, R188.reuse ;  /* 0x000000bc26267220 */ /* 0x080fe20000410000 */
[----:B------:R-:W0:Y:S01]  /*7d10*/  MUFU.EX2 R6, R6 ;  /* 0x0000000600067308 */ /* 0x000e220000000800 */
[----:B-1----:R-:W-:Y:S01]  /*7d20*/  FFMA.FTZ R3, R188, R3, R7 ;  /* 0x00000003bc037223 */ /* 0x002fe20000010007 */
        /* <DEDUP_REMOVED lines=75> */
[----:B------:R-:W-:Y:S01]  /*81e0*/  FMUL.FTZ R151, R151, R188 ;  /* 0x000000bc97977220 */ /* 0x000fe20000410000 */
[----:B------:R-:W-:-:S02]  /*81f0*/  F2FP.F16.F32.PACK_AB R155, R12, R11 ;  /* 0x0000000b0c9b723e */ /* 0x000fc400000000ff */
        /* <DEDUP_REMOVED lines=40> */
[----:B--2---:R-:W-:Y:S01]  /*8480*/  FADD.FTZ R4, R186, R153 ;  /* 0x00000099ba047221 */ /* 0x004fe20000010000 */
[----:B------:R-:W-:Y:S02]  /*8490*/  F2FP.F16.F32.PACK_AB R153, R6, R7 ;  /* 0x000000070699723e */ /* 0x000fe400000000ff */
[----:B------:R-:W-:-:S04]  /*84a0*/  F2FP.F16.F32.PACK_AB R174, R186, R181 ;  /* 0x000000b5baae723e */ /* 0x000fc800000000ff */
[----:B------:R-:W2:Y:S01]  /*84b0*/  MUFU.EX2 R176, R193 ;  /* 0x000000c100b07308 */ /* 0x000ea20000000800 */
[C---:B0-----:R-:W-:Y:S01]  /*84c0*/  FADD.FTZ R6, R178.reuse, R3 ;  /* 0x00000003b2067221 */ /* 0x041fe20000010000 */
[----:B------:R-:W-:-:S03]  /*84d0*/  F2FP.F16.F32.PACK_AB R173, R178, R21 ;  /* 0x00000015b2ad723e */ /* 0x000fc600000000ff */
[----:B-1----:R-:W-:-:S04]  /*84e0*/  FADD.FTZ R3, R175, R6 ;  /* 0x00000006af037221 */ /* 0x002fc80000010000 */
[C---:B--2---:R-:W-:Y:S01]  /*84f0*/  FADD.FTZ R3, R176.reuse, R3 ;  /* 0x00000003b0037221 */ /* 0x044fe20000010000 */
[----:B------:R-:W-:Y:S01]  /*8500*/  F2FP.F16.F32.PACK_AB R175, R176, R175 ;  /* 0x000000afb0af723e */ /* 0x000fe200000000ff */
[----:B----4-:R-:W-:Y:S06]  /*8510*/  @!P0 BRA `(.L_x_4255) ;  /* 0x0000000000048947 */ /* 0x010fec0003800000 */
[----:B------:R-:W-:Y:S01]  /*8520*/  BPT.TRAP 0x1 ;  /* 0x000000040000795c */ /* 0x000fe20000300000 */
.L_x_4255:
[----:B------:R0:W1:Y:S01]  /*8530*/  SYNCS.PHASECHK.TRANS64.TRYWAIT P1, [UR26+0x22850], R5 ;  /* 0x02285005ff0075a7 */ /* 0x000062000802015a */
[----:B------:R-:W-:Y:S05]  /*8540*/  @!P0 BRA `(.L_x_4256) ;  /* 0x0000000000048947 */ /* 0x000fea0003800000 */
[----:B------:R-:W-:Y:S01]  /*8550*/  BPT.TRAP 0x1 ;  /* 0x000000040000795c */ /* 0x000fe20000300000 */
.L_x_4256:
[----:B-1----:R-:W-:Y:S05]  /*8560*/  @P1 BRA `(.L_x_4257) ;  /* 0x0000000000081947 */ /* 0x002fea0003800000 */
[----:B------:R-:W1:Y:S02]  /*8570*/  SYNCS.PHASECHK.TRANS64.TRYWAIT P1, [UR26+0x22850], R5 ;  /* 0x02285005ff0075a7 */ /* 0x000e64000802015a */
[----:B-1----:R-:W-:Y:S05]  /*8580*/  @!P1 BRA `(.L_x_4258) ;  /* 0x0000007000189947 */ /* 0x002fea0003800000 */
.L_x_4257:
[----:B------:R3:W-:Y:S01]  /*8590*/  BAR.SYNC.DEFER_BLOCKING R0, 0x100 ;  /* 0x000400000000751d */ /* 0x0007e20000010000 */
[----:B------:R-:W-:Y:S01]  /*85a0*/  UIMAD UR10, UR4, 0xc00, UR24 ;  /* 0x00000c00040a78a4 */ /* 0x000fe2000f8e0218 */
[----:B-1----:R-:W-:Y:S01]  /*85b0*/  @!P2 VIADD R198, R198, 0x22860 ;  /* 0x00022860c6c6a836 */ /* 0x002fe20000000000 */
[----:B------:R-:W-:Y:S01]  /*85c0*/  UISETP.GT.AND UP0, UPT, UR41, UR38, UPT ;  /* 0x000000262900728c */ /* 0x000fe2000bf04270 */
[----:B------:R-:W-:Y:S01]  /*85d0*/  MOV R7, R8 ;  /* 0x0000000800077202 */ /* 0x000fe20000000f00 */
[----:B------:R-:W-:Y:S01]  /*85e0*/  UIADD3 UR14, UR10, 0x80, URZ ;  /* 0x000000800a0e7890 */ /* 0x000fe2000fffe03f */
[----:B------:R-:W-:Y:S01]  /*85f0*/  IMAD.MOV.U32 R201, RZ, RZ, R10 ;  /* 0x000000ffffc97224 */ /* 0x000fe200078e000a */
[----:B------:R-:W-:Y:S01]  /*8600*/  UMOV UR11, 0x40000040 ;  /* 0x40000040000b7882 */ /* 0x000fe20000000000 */
[----:B------:R-:W-:Y:S01]  /*8610*/  UMOV UR15, 0x40000040 ;  /* 0x40000040000f7882 */ /* 0x000fe20000000000 */
[----:B------:R-:W-:Y:S01]  /*8620*/  PLOP3.LUT P1, PT, PT, PT, UP0, 0x80, 0x0 ;  /* 0x000000000000781c */ /* 0x000fe20003f2f008 */
[----:B------:R-:W-:Y:S01]  /*8630*/  UIADD3 UR41, UR41, -0x1, URZ ;  /* 0xffffffff29297890 */ /* 0x000fe2000fffe03f */
        /* <DEDUP_REMOVED lines=34> */
.L_x_4250:
[----:B0-----:R-:W0:Y:S01]  /*8860*/  SHFL.BFLY PT, R5, R4, 0x2, 0x1f ;  /* 0x0c401f0004057f89 */ /* 0x001e2200000e0000 */
[----:B------:R-:W-:-:S05]  /*8870*/  IADD3 R2, -R2, 0xb, RZ ;  /* 0x0000000b02027810 */ /* 0x000fca0007ffe1ff */
[----:B------:R1:W-:Y:S08]  /*8880*/  BAR.ARV R2, 0x100 ;  /* 0x000400020000751d */ /* 0x0003f00000002000 */
[----:B------:R-:W-:Y:S06]  /*8890*/  BAR.ARV 0x8, 0x180 ;  /* 0x0206000000007b1d */ /* 0x000fec0000002000 */
[----:B------:R-:W-:Y:S01]  /*88a0*/  PLOP3.LUT P0, PT, PT, PT, PT, 0x8, 0x0 ;  /* 0x000000000000781c */ /* 0x000fe20003f0e170 */
[----:B------:R-:W4:Y:S01]  /*88b0*/  SHFL.BFLY PT, R6, R3, 0x2, 0x1f ;  /* 0x0c401f0003067f89 */ /* 0x000f2200000e0000 */
[----:B0-----:R-:W-:Y:S01]  /*88c0*/  FADD.FTZ R5, R5, R4 ;  /* 0x0000000405057221 */ /* 0x001fe20000010000 */
[----:B------:R-:W-:-:S04]  /*88d0*/  IMAD.MOV.U32 R4, RZ, RZ, -0x800000 ;  /* 0xff800000ff047424 */ /* 0x000fc800078e00ff */
[----:B--23--:R-:W0:Y:S01]  /*88e0*/  SHFL.BFLY PT, R0, R5, 0x1, 0x1f ;  /* 0x0c201f0005007f89 */ /* 0x00ce2200000e0000 */
[----:B----4-:R-:W-:Y:S01]  /*88f0*/  FADD.FTZ R6, R6, R3 ;  /* 0x0000000306067221 */ /* 0x010fe20000010000 */
[----:B------:R-:W-:-:S04]  /*8900*/  IMAD.MOV.U32 R3, RZ, RZ, -0x800000 ;  /* 0xff800000ff037424 */ /* 0x000fc800078e00ff */
[----:B------:R-:W2:Y:S01]  /*8910*/  SHFL.BFLY PT, R7, R6, 0x1, 0x1f ;  /* 0x0c201f0006077f89 */ /* 0x000ea200000e0000 */
[----:B0-----:R-:W-:Y:S01]  /*8920*/  FADD.FTZ R11, R5, R0 ;  /* 0x00000000050b7221 */ /* 0x001fe20000010000 */
[----:B------:R-:W-:Y:S01]  /*8930*/  IMAD.MOV.U32 R0, RZ, RZ, RZ ;  /* 0x000000ffff007224 */ /* 0x000fe200078e00ff */
[----:B------:R-:W-:-:S03]  /*8940*/  MOV R5, UR7 ;  /* 0x0000000700057c02 */ /* 0x000fc60008000f00 */
[----:B------:R-:W-:-:S13]  /*8950*/  FSETP.NE.FTZ.AND P1, PT, R11, RZ, PT ;  /* 0x000000ff0b00720b */ /* 0x000fda0003f35000 */
[----:B------:R-:W1:Y:S01]  /*8960*/  @P1 MUFU.LG2 R9, R11 ;  /* 0x0000000b00091308 */ /* 0x000e620000000c00 */
[----:B------:R-:W-:Y:S01]  /*8970*/  @P1 FMUL.FTZ R5, R5, 0.69314718246459960938 ;  /* 0x3f31721805051820 */ /* 0x000fe20000410000 */
[----:B--2---:R-:W-:Y:S01]  /*8980*/  FADD.FTZ R12, R6, R7 ;  /* 0x00000007060c7221 */ /* 0x004fe20000010000 */
[----:B------:R-:W-:-:S04]  /*8990*/  IMAD.MOV.U32 R7, RZ, RZ, RZ ;  /* 0x000000ffff077224 */ /* 0x000fc800078e00ff */
[----:B------:R-:W-:Y:S02]  /*89a0*/  FSETP.NE.FTZ.AND P2, PT, R12, RZ, PT ;  /* 0x000000ff0c00720b */ /* 0x000fe40003f55000 */
[----:B------:R-:W0:Y:S01]  /*89b0*/  @P1 MUFU.RCP R7, R11 ;  /* 0x0000000b00071308 */ /* 0x000e220000001000 */
[----:B-1----:R-:W-:-:S04]  /*89c0*/  @P1 FMUL.FTZ R2, R9, 0.69314718246459960938 ;  /* 0x3f31721809021820 */ /* 0x002fc80000410000 */
[----:B------:R-:W-:-:S06]  /*89d0*/  @P1 FFMA.FTZ R4, R5, R10, R2 ;  /* 0x0000000a05041223 */ /* 0x000fcc0000010002 */
[----:B------:R-:W1:Y:S01]  /*89e0*/  @P2 MUFU.LG2 R6, R12 ;  /* 0x0000000c00062308 */ /* 0x000e620000000c00 */
[-C--:B0-----:R-:W-:Y:S01]  /*89f0*/  FMUL.FTZ R24, R24, R7.reuse ;  /* 0x0000000718187220 */ /* 0x081fe20000410000 */
[----:B------:R-:W-:-:S06]  /*8a00*/  FMUL.FTZ R25, R25, R7 ;  /* 0x0000000719197220 */ /* 0x000fcc0000410000 */
        /* <DEDUP_REMOVED lines=9> */
[----:B0-----:R-:W-:Y:S02]  /*8aa0*/  IMAD.U32 R12, RZ, RZ, UR7 ;  /* 0x00000007ff0c7e24 */ /* 0x001fe4000f8e00ff */
        /* <DEDUP_REMOVED lines=121> */
.L_x_4229:
        /* <DEDUP_REMOVED lines=18> */
[----:B0-----:R-:W-:Y:S01]  /*9360*/  IADD3 R5, R0, -0x80, RZ ;  /* 0xffffff8000057810 */ /* 0x001fe20007ffe0ff */
[----:B---3--:R-:W-:-:S06]  /*9370*/  USHF.R.S32.HI UR10, URZ, 0x1f, UR12 ;  /* 0x0000001f3f0a7899 */ /* 0x008fcc000801140c */
[----:B------:R-:W1:Y:S01]  /*9380*/  LDC R23, c[0x0][0xc50] ;  /* 0x00031400ff177b82 */ /* 0x000e620000000800 */
[----:B------:R-:W-:-:S04]  /*9390*/  SHF.R.S32.HI R2, RZ, 0x1f, R5 ;  /* 0x0000001fff027819 */ /* 0x000fc80000011405 */
[CC--:B------:R-:W-:Y:S02]  /*93a0*/  LEA.HI R6, R2.reuse, R5.reuse, RZ, 0x7 ;  /* 0x0000000502067211 */ /* 0x0c0fe400078f38ff */
[----:B------:R-:W-:Y:S01]  /*93b0*/  LEA.HI R13, R2, R5, RZ, 0x2 ;  /* 0x00000005020d7211 */ /* 0x000fe200078f10ff */
[----:B------:R-:W0:Y:S01]  /*93c0*/  @P0 LDC R14, c[0x0][0xbec] ;  /* 0x0002fb00ff0e0b82 */ /* 0x000e220000000800 */
        /* <DEDUP_REMOVED lines=17> */
[----:B------:R-:W-:Y:S02]  /*94e0*/  LEA.HI R12, R12, R11, RZ, 0x3 ;  /* 0x0000000b0c0c7211 */ /* 0x000fe400078f18ff */
[----:B------:R-:W-:Y:S01]  /*94f0*/  MOV R7, UR5 ;  /* 0x0000000500077c02 */ /* 0x000fe20008000f00 */
[----:B------:R-:W-:Y:S01]  /*9500*/  IMAD.U32 R7, RZ, RZ, UR6 ;  /* 0x00000006ff077e24 */ /* 0x000fe2000f8e00ff */
[----:B------:R-:W-:Y:S01]  /*9510*/  LOP3.LUT R12, R12, 0xfffffff8, RZ, 0xc0, !PT ;  /* 0xfffffff80c0c7812 */ /* 0x000fe200078ec0ff */
[----:B------:R-:W-:Y:S02]  /*9520*/  UIMAD UR6, UR37, UR9, UR7 ;  /* 0x00000009250672a4 */ /* 0x000fe4000f8e0207 */
[----:B------:R-:W5:Y:S01]  /*9530*/  @P0 LDC R153, c[0x0][0xbf0] ;  /* 0x0002fc00ff990b82 */ /* 0x000f620000000800 */
[----:B------:R-:W-:-:S02]  /*9540*/  IADD3 R5, R11, -R12, RZ ;  /* 0x8000000c0b057210 */ /* 0x000fc40007ffe0ff */
[----:B------:R-:W-:Y:S02]  /*9550*/  LOP3.LUT R12, R6, 0x1ffffffe, RZ, 0xc0, !PT ;  /* 0x1ffffffe060c7812 */ /* 0x000fe400078ec0ff */
[----:B------:R-:W-:-:S03]  /*9560*/  SHF.R.S32.HI R6, RZ, 0x5, R9 ;  /* 0x00000005ff067819 */ /* 0x000fc60000011409 */
[----:B------:R-:W-:Y:S02]  /*9570*/  IMAD.IADD R16, R13, 0x1, -R12 ;  /* 0x000000010d107824 */ /* 0x000fe400078e0a0c */
[----:B------:R-:W-:Y:S02]  /*9580*/  IMAD R5, R6, 0x10, R5 ;  /* 0x0000001006057824 */ /* 0x000fe400078e0205 */
[----:B------:R-:W-:Y:S01]  /*9590*/  IMAD.U32 R6, RZ, RZ, UR4 ;  /* 0x00000004ff067e24 */ /* 0x000fe2000f8e00ff */
[----:B------:R-:W-:Y:S01]  /*95a0*/  UIMAD.WIDE.U32 UR4, UR37, UR8, URZ ;  /* 0x00000008250472a5 */ /* 0x000fe2000f8e003f */
[----:B------:R-:W-:Y:S02]  /*95b0*/  IMAD R9, R2, 0x40, R5 ;  /* 0x0000004002097824 */ /* 0x000fe400078e0205 */
[----:B----4-:R-:W-:Y:S01]  /*95c0*/  IMAD R12, R18, UR10, RZ ;  /* 0x0000000a120c7c24 */ /* 0x010fe2000f8e02ff */
[----:B------:R-:W-:Y:S01]  /*95d0*/  UIADD3 UR6, UR5, UR6, URZ ;  /* 0x0000000605067290 */ /* 0x000fe2000fffe03f */
[----:B------:R-:W-:Y:S01]  /*95e0*/  IMAD R2, R16, 0x8, R9 ;  /* 0x0000000810027824 */ /* 0x000fe200078e0209 */
[----:B------:R-:W-:Y:S01]  /*95f0*/  IADD3 R16, RZ, -UR37, RZ ;  /* 0x80000025ff107c10 */ /* 0x000fe2000fffe0ff */
[----:B------:R-:W-:Y:S01]  /*9600*/  IMAD R15, R19, UR12, R12 ;  /* 0x0000000c130f7c24 */ /* 0x000fe2000f8e020c */
[----:B------:R-:W-:Y:S01]  /*9610*/  ULDC.64 UR8, c[0x0][0xb28] ;  /* 0x0002ca0000087ab9 */ /* 0x000fe20000000a00 */
[----:B------:R-:W-:Y:S01]  /*9620*/  IMAD.WIDE.U32 R6, R18, UR12, R6 ;  /* 0x0000000c12067c25 */ /* 0x000fe2000f8e0006 */
[----:B--2---:R-:W-:-:S03]  /*9630*/  LEA R5, R22, R2, 0x7 ;  /* 0x0000000216057211 */ /* 0x004fc600078e38ff */
[----:B-1----:R-:W-:Y:S02]  /*9640*/  IMAD R23, R23, R16, UR11 ;  /* 0x0000000b17177e24 */ /* 0x002fe4000f8e0210 */
[----:B0-----:R-:W-:-:S03]  /*9650*/  @P0 IMAD.HI.U32 R2, R5, R14, RZ ;  /* 0x0000000e05020227 */ /* 0x001fc600078e00ff */
[----:B------:R-:W-:Y:S01]  /*9660*/  SHF.R.S32.HI R16, RZ, 0x1f, R23 ;  /* 0x0000001fff107819 */ /* 0x000fe20000011417 */
[----:B------:R-:W-:Y:S02]  /*9670*/  IMAD.U32 R13, RZ, RZ, UR5 ;  /* 0x00000005ff0d7e24 */ /* 0x000fe4000f8e00ff */
[----:B------:R-:W-:Y:S01]  /*9680*/  IMAD.U32 R12, RZ, RZ, UR4 ;  /* 0x00000004ff0c7e24 */ /* 0x000fe2000f8e00ff */
[----:B------:R-:W-:Y:S01]  /*9690*/  ULDC.64 UR4, c[0x0][0xbe0] ;  /* 0x0002f80000047ab9 */ /* 0x000fe20000000a00 */
[----:B------:R-:W-:Y:S01]  /*96a0*/  IMAD.U32 R13, RZ, RZ, UR6 ;  /* 0x00000006ff0d7e24 */ /* 0x000fe2000f8e00ff */
[----:B------:R-:W-:Y:S01]  /*96b0*/  ULDC.64 UR6, c[0x0][0xb48] ;  /* 0x0002d20000067ab9 */ /* 0x000fe20000000a00 */
[----:B---3--:R-:W-:Y:S02]  /*96c0*/  IMAD R14, R20, UR10, RZ ;  /* 0x0000000a140e7c24 */ /* 0x008fe4000f8e02ff */
[----:B------:R-:W-:Y:S02]  /*96d0*/  IMAD.IADD R7, R7, 0x1, R15 ;  /* 0x0000000107077824 */ /* 0x000fe400078e020f */
[----:B-----5:R-:W-:-:S04]  /*96e0*/  @P0 IMAD.HI.U32 R152, R5, R152, RZ ;  /* 0x0000009805980227 */ /* 0x020fc800078e00ff */
[----:B------:R-:W-:Y:S01]  /*96f0*/  IMAD.MOV.U32 R11, RZ, RZ, R5 ;  /* 0x000000ffff0b7224 */ /* 0x000fe200078e0005 */
[----:B------:R-:W-:Y:S01]  /*9700*/  @P0 SHF.R.U32.HI R11, RZ, R17, R2 ;  /* 0x00000011ff0b0219 */ /* 0x000fe20000011602 */
[----:B------:R-:W-:Y:S02]  /*9710*/  IMAD R17, R21, UR12, R14 ;  /* 0x0000000c15117c24 */ /* 0x000fe4000f8e020e */
[----:B------:R-:W-:-:S04]  /*9720*/  IMAD.WIDE.U32 R12, R20, UR12, R12 ;  /* 0x0000000c140c7c25 */ /* 0x000fc8000f8e000c */
[----:B------:R-:W-:Y:S01]  /*9730*/  IMAD.MOV.U32 R15, RZ, RZ, R5 ;  /* 0x000000ffff0f7224 */ /* 0x000fe200078e0005 */
[----:B------:R-:W-:Y:S01]  /*9740*/  @P0 SHF.R.U32.HI R15, RZ, R153, R152 ;  /* 0x00000099ff0f0219 */ /* 0x000fe20000011698 */
[----:B------:R-:W-:Y:S01]  /*9750*/  IMAD R2, R16, UR4, RZ ;  /* 0x0000000410027c24 */ /* 0x000fe2000f8e02ff */
[----:B------:R-:W-:Y:S01]  /*9760*/  IADD3 R13, R13, R17, RZ ;  /* 0x000000110d0d7210 */ /* 0x000fe20007ffe0ff */
[----:B------:R-:W-:Y:S01]  /*9770*/  IMAD.WIDE.U32 R6, R23, UR4, R6 ;  /* 0x0000000417067c25 */ /* 0x000fe2000f8e0006 */
[----:B------:R-:W-:-:S03]  /*9780*/  SHF.R.S32.HI R17, RZ, 0x1f, R11 ;  /* 0x0000001fff117819 */ /* 0x000fc6000001140b */
        /* <DEDUP_REMOVED lines=8> */
[----:B------:R-:W-:Y:S01]  /*9810*/  IMAD.WIDE.U32 R12, R23, UR6, R12 ;  /* 0x00000006170c7c25 */ /* 0x000fe2000f8e000c */
[----:B------:R-:W-:-:S03]  /*9820*/  ULDC.64 UR6, c[0x0][0xbc8] ;  /* 0x0002f20000067ab9 */ /* 0x000fc60000000a00 */
[----:B------:R-:W-:Y:S02]  /*9830*/  IMAD.MOV R16, RZ, RZ, -R15 ;  /* 0x000000ffff107224 */ /* 0x000fe400078e0a0f */
[----:B------:R-:W-:Y:S02]  /*9840*/  IMAD R2, R2, UR4, RZ ;  /* 0x0000000402027c24 */ /* 0x000fe4000f8e02ff */
[C---:B------:R-:W-:Y:S02]  /*9850*/  IMAD R11, R8.reuse, R11, R5 ;  /* 0x0000000b080b7224 */ /* 0x040fe400078e0205 */
        /* <DEDUP_REMOVED lines=30> */
[----:B------:R-:W-:Y:S01]  /*9a40*/  UIADD3 UR4, UR4, 0x22820, URZ ;  /* 0x0002282004047890 */ /* 0x000fe2000fffe03f */
[C---:B------:R-:W-:Y:S01]  /*9a50*/  IADD3 R9, R11.reuse, 0x8, RZ ;  /* 0x000000080b097810 */ /* 0x040fe20007ffe0ff */
[----:B------:R-:W0:Y:S01]  /*9a60*/  SHFL.IDX PT, R13, R17, RZ, 0x1c1f ;  /* 0x001c1fff110d7589 */ /* 0x000e2200000e0000 */
[-C--:B------:R-:W-:Y:S01]  /*9a70*/  ISETP.GE.OR P1, PT, R11, R8.reuse, P0 ;  /* 0x000000080b00720c */ /* 0x080fe20000726670 */
[----:B------:R-:W-:Y:S01]  /*9a80*/  UPRMT UR4, URZ, 0x654, UR4 ;  /* 0x000006543f047896 */ /* 0x000fe20008000004 */
[-C--:B------:R-:W-:Y:S01]  /*9a90*/  ISETP.GE.OR P0, PT, R9, R8.reuse, P0 ;  /* 0x000000080900720c */ /* 0x080fe20000706670 */
[----:B------:R1:W2:Y:S01]  /*9aa0*/  SHFL.IDX PT, R15, R17, 0x1, 0x1c1f ;  /* 0x003c1f00110f7f89 */ /* 0x0002a200000e0000 */
[----:B------:R-:W-:-:S03]  /*9ab0*/  ISETP.GE.AND P2, PT, R11, R8, PT ;  /* 0x000000080b00720c */ /* 0x000fc60003f46270 */
[----:B------:R3:W4:Y:S03]  /*9ac0*/  SHFL.IDX PT, R6, R2, RZ, 0x1c1f ;  /* 0x001c1fff02067589 */ /* 0x00072600000e0000 */
[----:B------:R-:W-:Y:S01]  /*9ad0*/  SYNCS.ARRIVE.TRANS64.RED.A1T0 RZ, [UR4], RZ ;  /* 0x000000ffffff79a7 */ /* 0x000fe20008100404 */
[----:B-1----:R-:W-:Y:S01]  /*9ae0*/  LOP3.LUT R17, R10, 0x7ffffffc, RZ, 0xc0, !PT ;  /* 0x7ffffffc0a117812 */ /* 0x002fe200078ec0ff */
[----:B------:R3:W1:Y:S04]  /*9af0*/  SHFL.IDX PT, R7, R5, RZ, 0x1c1f ;  /* 0x001c1fff05077589 */ /* 0x00066800000e0000 */
[----:B------:R-:W-:-:S04]  /*9b00*/  IMAD.IADD R0, R0, 0x1, -R17 ;  /* 0x0000000100007824 */ /* 0x000fc800078e0a11 */
[----:B------:R-:W-:Y:S01]  /*9b10*/  IMAD.SHL.U32 R0, R0, 0x2, RZ ;  /* 0x0000000200007824 */ /* 0x000fe200078e00ff */
[----:B0-----:R3:W-:Y:S04]  /*9b20*/  @!P1 ST.E desc[UR44][R12.64], R4 ;  /* 0x000000040c009985 */ /* 0x0017e8000c10192c */
[----:B--2---:R3:W-:Y:S01]  /*9b30*/  @!P0 ST.E desc[UR44][R14.64], R3 ;  /* 0x000000030e008985 */ /* 0x0047e2000c10192c */
[----:B------:R-:W-:Y:S05]  /*9b40*/  @P2 BRA `(.L_x_4262) ;  /* 0x0000000800f82947 */ /* 0x000fea0003800000 */
[C---:B---3--:R-:W-:Y:S01]  /*9b50*/  VIADD R3, R0.reuse, 0x8 ;  /* 0x0000000800037836 */ /* 0x048fe20000000000 */
[C---:B------:R-:W-:Y:S01]  /*9b60*/  IADD3 R4, R0.reuse, 0x10, RZ ;  /* 0x0000001000047810 */ /* 0x040fe20007ffe0ff */
[C---:B------:R-:W-:Y:S01]  /*9b70*/  VIADD R10, R0.reuse, 0x18 ;  /* 0x00000018000a7836 */ /* 0x040fe20000000000 */
[----:B------:R-:W-:Y:S01]  /*9b80*/  ULDC UR4, c[0x0][0xac8] ;  /* 0x0002b20000047ab9 */ /* 0x000fe20000000800 */
        /* <DEDUP_REMOVED lines=19> */
[--C-:B-1--4-:R-:W-:Y:S01]  /*9cc0*/  @!P2 IMAD.WIDE R10, R0, 0x4, R6.reuse ;  /* 0x00000004000aa825 */ /* 0x112fe200078e0206 */
[----:B------:R-:W-:Y:S02]  /*9cd0*/  ISETP.GE.AND P6, PT, R22, UR4, PT ;  /* 0x0000000416007c0c */ /* 0x000fe4000bfc6270 */
[----:B------:R-:W-:Y:S01]  /*9ce0*/  @!P0 LEA.HI R18, R18, R18, RZ, 0x1 ;  /* 0x0000001212128211 */ /* 0x000fe200078f08ff */
[--C-:B------:R-:W-:Y:S01]  /*9cf0*/  @!P3 IMAD.WIDE R12, R3, 0x4, R6.reuse ;  /* 0x00000004030cb825 */ /* 0x100fe200078e0206 */
[----:B------:R-:W-:Y:S01]  /*9d00*/  IADD3 R3, R0, 0x30, RZ ;  /* 0x0000003000037810 */ /* 0x000fe20007ffe0ff */
[----:B------:R0:W-:Y:S01]  /*9d10*/  @!P2 ST.E.64 desc[UR44][R10.64], R24 ;  /* 0x000000180a00a985 */ /* 0x0001e2000c101b2c */
[----:B------:R-:W-:Y:S01]  /*9d20*/  @!P1 LEA.HI R19, R19, R19, RZ, 0x1 ;  /* 0x0000001313139211 */ /* 0x000fe200078f08ff */
[--C-:B------:R-:W-:Y:S01]  /*9d30*/  @!P4 IMAD.WIDE R14, R15, 0x4, R6.reuse ;  /* 0x000000040f0ec825 */ /* 0x100fe200078e0206 */
[----:B------:R-:W-:Y:S01]  /*9d40*/  ISETP.GE.AND P2, PT, R3, UR4, PT ;  /* 0x0000000403007c0c */ /* 0x000fe2000bf46270 */
[----:B------:R1:W-:Y:S01]  /*9d50*/  @!P3 ST.E.64 desc[UR44][R12.64], R28 ;  /* 0x0000001c0c00b985 */ /* 0x0003e2000c101b2c */
[----:B------:R-:W-:Y:S01]  /*9d60*/  ISETP.GE.AND P3, PT, R4, UR4, PT ;  /* 0x0000000404007c0c */ /* 0x000fe2000bf66270 */
[----:B------:R-:W-:-:S02]  /*9d70*/  @!P5 IMAD.WIDE R16, R17, 0x4, R6 ;  /* 0x000000041110d825 */ /* 0x000fc400078e0206 */
[----:B------:R2:W-:Y:S01]  /*9d80*/  @!P4 ST.E.64 desc[UR44][R14.64], R32 ;  /* 0x000000200e00c985 */ /* 0x0005e2000c101b2c */
[----:B------:R-:W-:Y:S02]  /*9d90*/  ISETP.GE.AND P4, PT, R20, UR4, PT ;  /* 0x0000000414007c0c */ /* 0x000fe4000bf86270 */
[----:B------:R-:W-:Y:S01]  /*9da0*/  @!P6 LEA.HI R22, R22, R22, RZ, 0x1 ;  /* 0x000000161616e211 */ /* 0x000fe200078f08ff */
[----:B------:R3:W-:Y:S01]  /*9db0*/  @!P5 ST.E.64 desc[UR44][R16.64], R36 ;  /* 0x000000241000d985 */ /* 0x0007e2000c101b2c */
[----:B------:R-:W-:Y:S01]  /*9dc0*/  ISETP.GE.AND P5, PT, R21, UR4, PT ;  /* 0x0000000415007c0c */ /* 0x000fe2000bfa6270 */
[----:B0-----:R-:W-:Y:S01]  /*9dd0*/  VIADD R24, R0, 0x60 ;  /* 0x0000006000187836 */ /* 0x001fe20000000000 */
[----:B------:R-:W-:Y:S02]  /*9de0*/  @!P0 LOP3.LUT R11, R18, 0xfffffffe, RZ, 0xc0, !PT ;  /* 0xfffffffe120b8812 */ /* 0x000fe400078ec0ff */
[----:B------:R-:W-:Y:S02]  /*9df0*/  @!P2 LEA.HI R3, R3, R3, RZ, 0x1 ;  /* 0x000000030303a211 */ /* 0x000fe400078f08ff */
[----:B-1----:R-:W-:Y:S01]  /*9e00*/  @!P1 LOP3.LUT R13, R19, 0xfffffffe, RZ, 0xc0, !PT ;  /* 0xfffffffe130d9812 */ /* 0x002fe200078ec0ff */
[----:B------:R-:W-:Y:S01]  /*9e10*/  @!P0 IMAD.WIDE R10, R11, 0x4, R6 ;  /* 0x000000040b0a8825 */ /* 0x000fe200078e0206 */
[----:B------:R-:W-:-:S02]  /*9e20*/  @!P3 LEA.HI R4, R4, R4, RZ, 0x1 ;  /* 0x000000040404b211 */ /* 0x000fc400078f08ff */
        /* <DEDUP_REMOVED lines=8> */
[----:B------:R-:W-:Y:S01]  /*9eb0*/  VIADD R20, R0, 0x78 ;  /* 0x0000007800147836 */ /* 0x000fe20000000000 */
[----:B------:R-:W-:-:S02]  /*9ec0*/  @!P5 LOP3.LUT R21, R21, 0xfffffffe, RZ, 0xc0, !PT ;  /* 0xfffffffe1515d812 */ /* 0x000fc400078ec0ff */
[----:B------:R-:W-:Y:S01]  /*9ed0*/  @!P6 LOP3.LUT R19, R22, 0xfffffffe, RZ, 0xc0, !PT ;  /* 0xfffffffe1613e812 */ /* 0x000fe200078ec0ff */
[----:B------:R-:W-:Y:S01]  /*9ee0*/  VIADD R22, R0, 0x88 ;  /* 0x0000008800167836 */ /* 0x000fe20000000000 */
[----:B------:R-:W-:Y:S02]  /*9ef0*/  ISETP.GE.AND P1, PT, R23, UR4, PT ;  /* 0x0000000417007c0c */ /* 0x000fe4000bf26270 */
[----:B------:R-:W-:Y:S01]  /*9f00*/  ISETP.GE.AND P0, PT, R24, UR4, PT ;  /* 0x0000000418007c0c */ /* 0x000fe2000bf06270 */
[----:B0-----:R-:W-:Y:S01]  /*9f10*/  @!P2 IMAD.WIDE R10, R3, 0x4, R6 ;  /* 0x00000004030aa825 */ /* 0x001fe200078e0206 */
[----:B------:R-:W-:-:S03]  /*9f20*/  IADD3 R4, R0, 0x70, RZ ;  /* 0x0000007000047810 */ /* 0x000fc60007ffe0ff */
        /* <DEDUP_REMOVED lines=8> */
[----:B------:R-:W-:Y:S01]  /*9fb0*/  VIADD R3, R0, 0x68 ;  /* 0x0000006800037836 */ /* 0x000fe20000000000 */
[----:B------:R3:W-:Y:S01]  /*9fc0*/  @!P5 ST.E.64 desc[UR44][R16.64], R60 ;  /* 0x0000003c1000d985 */ /* 0x0007e2000c101b2c */
[----:B------:R-:W-:Y:S01]  /*9fd0*/  @!P6 IMAD.WIDE R18, R19, 0x4, R6 ;  /* 0x000000041312e825 */ /* 0x000fe200078e0206 */
[----:B------:R-:W-:Y:S02]  /*9fe0*/  ISETP.GE.AND P5, PT, R20, UR4, PT ;  /* 0x0000000414007c0c */ /* 0x000fe4000bfa6270 */
[----:B------:R-:W-:Y:S01]  /*9ff0*/  ISETP.GE.AND P2, PT, R3, UR4, PT ;  /* 0x0000000403007c0c */ /* 0x000fe2000bf46270 */
[----:B------:R-:W-:Y:S01]  /*a000*/  VIADD R21, R0, 0x80 ;  /* 0x0000008000157836 */ /* 0x000fe20000000000 */
[----:B------:R4:W-:Y:S01]  /*a010*/  @!P6 ST.E.64 desc[UR44][R18.64], R64 ;  /* 0x000000401200e985 */ /* 0x0009e2000c101b2c */
[----:B------:R-:W-:Y:S02]  /*a020*/  ISETP.GE.AND P6, PT, R4, UR4, PT ;  /* 0x0000000404007c0c */ /* 0x000fe4000bfc6270 */
[----:B------:R-:W-:-:S02]  /*a030*/  @!P0 LEA.HI R24, R24, R24, RZ, 0x1 ;  /* 0x0000001818188211 */ /* 0x000fc400078f08ff */
[----:B------:R-:W-:Y:S02]  /*a040*/  ISETP.GE.AND P4, PT, R21, UR4, PT ;  /* 0x0000000415007c0c */ /* 0x000fe4000bf86270 */
        /* <DEDUP_REMOVED lines=15> */
[----:B---3--:R-:W-:Y:S02]  /*a140*/  @!P5 LOP3.LUT R17, R20, 0xfffffffe, RZ, 0xc0, !PT ;  /* 0xfffffffe1411d812 */ /* 0x008fe400078ec0ff */
[----:B------:R-:W-:Y:S02]  /*a150*/  @!P4 LOP3.LUT R21, R21, 0xfffffffe, RZ, 0xc0, !PT ;  /* 0xfffffffe1515c812 */ /* 0x000fe400078ec0ff */
[----:B------:R-:W-:Y:S02]  /*a160*/  IADD3 R23, R0, 0x90, RZ ;  /* 0x0000009000177810 */ /* 0x000fe40007ffe0ff */
[----:B----4-:R-:W-:Y:S01]  /*a170*/  @!P3 LOP3.LUT R19, R22, 0xfffffffe, RZ, 0xc0, !PT ;  /* 0xfffffffe1613b812 */ /* 0x010fe200078ec0ff */
[----:B0-----:R-:W-:Y:S01]  /*a180*/  @!P2 IMAD.WIDE R10, R3, 0x4, R6 ;  /* 0x00000004030aa825 */ /* 0x001fe200078e0206 */
[----:B------:R-:W-:-:S02]  /*a190*/  ISETP.GE.AND P0, PT, R23, UR4, PT ;  /* 0x0000000417007c0c */ /* 0x000fc4000bf06270 */
[----:B------:R-:W-:Y:S01]  /*a1a0*/  ISETP.GE.AND P1, PT, R24, UR4, PT ;  /* 0x0000000418007c0c */ /* 0x000fe2000bf26270 */
[C---:B------:R-:W-:Y:S01]  /*a1b0*/  VIADD R3, R0.reuse, 0xa0 ;  /* 0x000000a000037836 */ /* 0x040fe20000000000 */
[----:B------:R0:W-:Y:S01]  /*a1c0*/  @!P2 ST.E.64 desc[UR44][R10.64], R76 ;  /* 0x0000004c0a00a985 */ /* 0x0001e2000c101b2c */
[--C-:B-1----:R-:W-:Y:S01]  /*a1d0*/  @!P6 IMAD.WIDE R12, R15, 0x4, R6.reuse ;  /* 0x000000040f0ce825 */ /* 0x102fe200078e0206 */
[----:B------:R-:W-:Y:S02]  /*a1e0*/  IADD3 R20, R0, 0xb0, RZ ;  /* 0x000000b000147810 */ /* 0x000fe40007ffe0ff */
[----:B------:R-:W-:Y:S01]  /*a1f0*/  ISETP.GE.AND P2, PT, R3, UR4, PT ;  /* 0x0000000403007c0c */ /* 0x000fe2000bf46270 */
[--C-:B------:R-:W-:Y:S01]  /*a200*/  @!P5 IMAD.WIDE R14, R17, 0x4, R6.reuse ;  /* 0x00000004110ed825 */ /* 0x100fe200078e0206 */
[----:B------:R1:W-:Y:S03]  /*a210*/  @!P6 ST.E.64 desc[UR44][R12.64], R80 ;  /* 0x000000500c00e985 */ /* 0x0003e6000c101b2c */
        /* <DEDUP_REMOVED lines=13> */
[----:B------:R-:W-:Y:S02]  /*a2f0*/  @!P2 LEA.HI R3, R3, R3, RZ, 0x1 ;  /* 0x000000030303a211 */ /* 0x000fe400078f08ff */
[----:B0-----:R-:W-:Y:S02]  /*a300*/  @!P0 LOP3.LUT R11, R23, 0xfffffffe, RZ, 0xc0, !PT ;  /* 0xfffffffe170b8812 */ /* 0x001fe400078ec0ff */
[----:B-1----:R-:W-:Y:S02]  /*a310*/  @!P1 LOP3.LUT R13, R24, 0xfffffffe, RZ, 0xc0, !PT ;  /* 0xfffffffe180d9812 */ /* 0x002fe400078ec0ff */
[----:B------:R-:W-:Y:S01]  /*a320*/  @!P2 LOP3.LUT R3, R3, 0xfffffffe, RZ, 0xc0, !PT ;  /* 0xfffffffe0303a812 */ /* 0x000fe200078ec0ff */
[----:B------:R-:W-:Y:S01]  /*a330*/  @!P0 IMAD.WIDE R10, R11, 0x4, R6 ;  /* 0x000000040b0a8825 */ /* 0x000fe200078e0206 */
[----:B------:R-:W-:-:S02]  /*a340*/  @!P3 LEA.HI R4, R4, R4, RZ, 0x1 ;  /* 0x000000040404b211 */ /* 0x000fc400078f08ff */
[----:B------:R-:W-:Y:S01]  /*a350*/  @!P4 LEA.HI R20, R20, R20, RZ, 0x1 ;  /* 0x000000141414c211 */ /* 0x000fe200078f08ff */
[--C-:B------:R-:W-:Y:S01]  /*a360*/  @!P1 IMAD.WIDE R12, R13, 0x4, R6.reuse ;  /* 0x000000040d0c9825 */ /* 0x100fe200078e0206 */
[----:B------:R-:W-:Y:S01]  /*a370*/  @!P6 LEA.HI R22, R22, R22, RZ, 0x1 ;  /* 0x000000161616e211 */ /* 0x000fe200078f08ff */
[----:B------:R0:W-:Y:S01]  /*a380*/  @!P0 ST.E.64 desc[UR44][R10.64], R96 ;  /* 0x000000600a008985 */ /* 0x0001e2000c101b2c */
[----:B------:R-:W-:Y:S01]  /*a390*/  @!P5 LEA.HI R21, R21, R21, RZ, 0x1 ;  /* 0x000000151515d211 */ /* 0x000fe200078f08ff */
[----:B--2---:R-:W-:Y:S01]  /*a3a0*/  @!P2 IMAD.WIDE R14, R3, 0x4, R6 ;  /* 0x00000004030ea825 */ /* 0x004fe200078e0206 */
[----:B---3--:R-:W-:Y:S01]  /*a3b0*/  @!P3 LOP3.LUT R17, R4, 0xfffffffe, RZ, 0xc0, !PT ;  /* 0xfffffffe0411b812 */ /* 0x008fe200078ec0ff */
[----:B------:R1:W-:Y:S01]  /*a3c0*/  @!P1 ST.E.64 desc[UR44][R12.64], R100 ;  /* 0x000000640c009985 */ /* 0x0003e2000c101b2c */
[----:B----4-:R-:W-:Y:S01]  /*a3d0*/  @!P4 LOP3.LUT R19, R20, 0xfffffffe, RZ, 0xc0, !PT ;  /* 0xfffffffe1413c812 */ /* 0x010fe200078ec0ff */
[----:B------:R-:W-:Y:S01]  /*a3e0*/  VIADD R20, R0, 0xd8 ;  /* 0x000000d800147836 */ /* 0x000fe20000000000 */
[----:B------:R-:W-:Y:S01]  /*a3f0*/  @!P6 LOP3.LUT R3, R22, 0xfffffffe, RZ, 0xc0, !PT ;  /* 0xfffffffe1603e812 */ /* 0x000fe200078ec0ff */
[----:B------:R2:W-:Y:S01]  /*a400*/  @!P2 ST.E.64 desc[UR44][R14.64], R104 ;  /* 0x000000680e00a985 */ /* 0x0005e2000c101b2c */
[----:B------:R-:W-:-:S02]  /*a410*/  @!P5 LOP3.LUT R21, R21, 0xfffffffe, RZ, 0xc0, !PT ;  /* 0xfffffffe1515d812 */ /* 0x000fc400078ec0ff */
[----:B------:R-:W-:Y:S02]  /*a420*/  IADD3 R4, R0, 0xd0, RZ ;  /* 0x000000d000047810 */ /* 0x000fe40007ffe0ff */
[----:B------:R-:W-:Y:S01]  /*a430*/  ISETP.GE.AND P2, PT, R20, UR4, PT ;  /* 0x0000000414007c0c */ /* 0x000fe2000bf46270 */
[----:B0-----:R-:W-:Y:S01]  /*a440*/  @!P3 IMAD.WIDE R10, R17, 0x4, R6 ;  /* 0x00000004110ab825 */ /* 0x001fe200078e0206 */
[----:B------:R-:W-:-:S03]  /*a450*/  ISETP.GE.AND P1, PT, R4, UR4, PT ;  /* 0x0000000404007c0c */ /* 0x000fc6000bf26270 */
[--C-:B-1----:R-:W-:Y:S01]  /*a460*/  @!P4 IMAD.WIDE R12, R19, 0x4, R6.reuse ;  /* 0x00000004130cc825 */ /* 0x102fe200078e0206 */
[----:B------:R0:W-:Y:S03]  /*a470*/  @!P3 ST.E.64 desc[UR44][R10.64], R108 ;  /* 0x0000006c0a00b985 */ /* 0x0001e6000c101b2c */
[--C-:B------:R-:W-:Y:S01]  /*a480*/  @!P6 IMAD.WIDE R18, R3, 0x4, R6.reuse ;  /* 0x000000040312e825 */ /* 0x100fe200078e0206 */
[C---:B--2---:R-:W-:Y:S01]  /*a490*/  IADD3 R15, R0.reuse, 0xf0, RZ ;  /* 0x000000f0000f7810 */ /* 0x044fe20007ffe0ff */
[----:B------:R1:W-:Y:S02]  /*a4a0*/  @!P4 ST.E.64 desc[UR44][R12.64], R112 ;  /* 0x000000700c00c985 */ /* 0x0003e4000c101b2c */
[----:B------:R-:W-:Y:S01]  /*a4b0*/  VIADD R3, R0, 0xc8 ;  /* 0x000000c800037836 */ /* 0x000fe20000000000 */
[----:B------:R-:W-:Y:S01]  /*a4c0*/  @!P2 LEA.HI R20, R20, R20, RZ, 0x1 ;  /* 0x000000141414a211 */ /* 0x000fe200078f08ff */
[----:B------:R-:W-:Y:S01]  /*a4d0*/  @!P5 IMAD.WIDE R16, R21, 0x4, R6 ;  /* 0x000000041510d825 */ /* 0x000fe200078e0206 */
[----:B------:R-:W-:-:S02]  /*a4e0*/  @!P1 LEA.HI R4, R4, R4, RZ, 0x1 ;  /* 0x0000000404049211 */ /* 0x000fc400078f08ff */
[----:B------:R-:W-:Y:S01]  /*a4f0*/  ISETP.GE.AND P0, PT, R3, UR4, PT ;  /* 0x0000000403007c0c */ /* 0x000fe2000bf06270 */
[C---:B------:R-:W-:Y:S01]  /*a500*/  VIADD R21, R0.reuse, 0xe0 ;  /* 0x000000e000157836 */ /* 0x040fe20000000000 */
[----:B------:R2:W-:Y:S01]  /*a510*/  @!P5 ST.E.64 desc[UR44][R16.64], R116 ;  /* 0x000000741000d985 */ /* 0x0005e2000c101b2c */
[C---:B------:R-:W-:Y:S01]  /*a520*/  VIADD R14, R0.reuse, 0xe8 ;  /* 0x000000e8000e7836 */ /* 0x040fe20000000000 */
[----:B------:R-:W-:Y:S01]  /*a530*/  ISETP.GE.AND P5, PT, R15, UR4, PT ;  /* 0x000000040f007c0c */ /* 0x000fe2000bfa6270 */
[----:B0-----:R-:W-:Y:S01]  /*a540*/  VIADD R11, R0, 0xf8 ;  /* 0x000000f8000b7836 */ /* 0x001fe20000000000 */
[----:B------:R0:W-:Y:S01]  /*a550*/  @!P6 ST.E.64 desc[UR44][R18.64], R120 ;  /* 0x000000781200e985 */ /* 0x0001e2000c101b2c */
[----:B------:R-:W-:Y:S02]  /*a560*/  ISETP.GE.AND P3, PT, R21, UR4, PT ;  /* 0x0000000415007c0c */ /* 0x000fe4000bf66270 */
[----:B------:R-:W-:Y:S02]  /*a570*/  ISETP.GE.AND P4, PT, R14, UR4, PT ;  /* 0x000000040e007c0c */ /* 0x000fe4000bf86270 */
[----:B------:R-:W-:-:S02]  /*a580*/  ISETP.GE.AND P6, PT, R11, UR4, PT ;  /* 0x000000040b007c0c */ /* 0x000fc4000bfc6270 */
[----:B------:R-:W-:Y:S02]  /*a590*/  @!P0 LEA.HI R3, R3, R3, RZ, 0x1 ;  /* 0x0000000303038211 */ /* 0x000fe400078f08ff */
[----:B-1----:R-:W-:Y:S02]  /*a5a0*/  @!P1 LOP3.LUT R13, R4, 0xfffffffe, RZ, 0xc0, !PT ;  /* 0xfffffffe040d9812 */ /* 0x002fe400078ec0ff */
[----:B------:R-:W-:Y:S02]  /*a5b0*/  @!P5 LEA.HI R10, R15, R15, RZ, 0x1 ;  /* 0x0000000f0f0ad211 */ /* 0x000fe400078f08ff */
[----:B------:R-:W-:Y:S01]  /*a5c0*/  @!P0 LOP3.LUT R3, R3, 0xfffffffe, RZ, 0xc0, !PT ;  /* 0xfffffffe03038812 */ /* 0x000fe200078ec0ff */
[----:B------:R-:W-:Y:S01]  /*a5d0*/  @!P1 IMAD.WIDE R12, R13, 0x4, R6 ;  /* 0x000000040d0c9825 */ /* 0x000fe200078e0206 */
[----:B------:R-:W-:Y:S02]  /*a5e0*/  @!P3 LEA.HI R21, R21, R21, RZ, 0x1 ;  /* 0x000000151515b211 */ /* 0x000fe400078f08ff */
[----:B------:R-:W-:-:S02]  /*a5f0*/  @!P4 LEA.HI R14, R14, R14, RZ, 0x1 ;  /* 0x0000000e0e0ec211 */ /* 0x000fc400078f08ff */
[----:B------:R-:W-:Y:S02]  /*a600*/  @!P6 LEA.HI R11, R11, R11, RZ, 0x1 ;  /* 0x0000000b0b0be211 */ /* 0x000fe400078f08ff */
[----:B------:R-:W-:Y:S02]  /*a610*/  @!P2 LOP3.LUT R15, R20, 0xfffffffe, RZ, 0xc0, !PT ;  /* 0xfffffffe140fa812 */ /* 0x000fe400078ec0ff */
[----:B--2---:R-:W-:Y:S02]  /*a620*/  @!P3 LOP3.LUT R17, R21, 0xfffffffe, RZ, 0xc0, !PT ;  /* 0xfffffffe1511b812 */ /* 0x004fe400078ec0ff */
[----:B0-----:R-:W-:Y:S01]  /*a630*/  @!P4 LOP3.LUT R19, R14, 0xfffffffe, RZ, 0xc0, !PT ;  /* 0xfffffffe0e13c812 */ /* 0x001fe200078ec0ff */
        /* <DEDUP_REMOVED lines=15> */
.L_x_4262:
[----:B------:R-:W-:Y:S05]  /*a730*/  BSYNC B0 ;  /* 0x0000000000007941 */ /* 0x000fea0003800000 */
.L_x_4261:
[----:B------:R-:W-:Y:S01]  /*a740*/  ISETP.GE.AND P0, PT, R9, R8, PT ;  /* 0x000000080900720c */ /* 0x000fe20003f06270 */
[----:B---3--:R2:W3:Y:S04]  /*a750*/  SHFL.IDX PT, R3, R5, 0x1, 0x1c1f ;  /* 0x003c1f0005037f89 */ /* 0x0084e800000e0000 */
[----:B------:R-:W0:Y:S08]  /*a760*/  SHFL.IDX PT, R2, R2, 0x1, 0x1c1f ;  /* 0x003c1f0002027f89 */ /* 0x000e3000000e0000 */
[----:B--2---:R-:W-:Y:S05]  /*a770*/  @P0 BRA `(.L_x_4227) ;  /* 0x0000004c000c0947 */ /* 0x004fea0003800000 */
[C---:B------:R-:W-:Y:S01]  /*a780*/  VIADD R4, R0.reuse, 0x8 ;  /* 0x0000000800047836 */ /* 0x040fe20000000000 */
[----:B------:R-:W-:Y:S01]  /*a790*/  ULDC UR4, c[0x0][0xac8] ;  /* 0x0002b20000047ab9 */ /* 0x000fe20000000800 */
[C---:B------:R-:W-:Y:S01]  /*a7a0*/  VIADD R5, R0.reuse, 0x10 ;  /* 0x0000001000057836 */ /* 0x040fe20000000000 */
[C---:B------:R-:W-:Y:S01]  /*a7b0*/  ISETP.GE.AND P0, PT, R0.reuse, UR4, PT ;  /* 0x0000000400007c0c */ /* 0x040fe2000bf06270 */
[----:B0-----:R-:W-:Y:S01]  /*a7c0*/  VIADD R11, R0, 0x20 ;  /* 0x00000020000b7836 */ /* 0x001fe20000000000 */
        /* <DEDUP_REMOVED lines=9> */
[C---:B------:R-:W-:Y:S01]  /*a860*/  VIADD R18, R0.reuse, 0x50 ;  /* 0x0000005000127836 */ /* 0x040fe20000000000 */
[C---:B------:R-:W-:Y:S01]  /*a870*/  IADD3 R14, R0.reuse, 0x38, RZ ;  /* 0x00000038000e7810 */ /* 0x040fe20007ffe0ff */
[----:B------:R-:W-:Y:S01]  /*a880*/  VIADD R20, R0, 0x80 ;  /* 0x0000008000147836 */ /* 0x000fe20000000000 */
[----:B------:R-:W-:-:S02]  /*a890*/  ISETP.GE.AND P3, PT, R15, UR4, PT ;  /* 0x000000040f007c0c */ /* 0x000fc4000bf66270 */
[----:B------:R-:W-:Y:S02]  /*a8a0*/  @!P1 LEA.HI R4, R4, R4, RZ, 0x1 ;  /* 0x0000000404049211 */ /* 0x000fe400078f08ff */
[----:B------:R-:W-:Y:S02]  /*a8b0*/  @!P2 LEA.HI R5, R5, R5, RZ, 0x1 ;  /* 0x000000050505a211 */ /* 0x000fe400078f08ff */
[----:B-1----:R-:W-:Y:S02]  /*a8c0*/  @!P1 LOP3.LUT R7, R4, 0xfffffffe, RZ, 0xc0, !PT ;  /* 0xfffffffe04079812 */ /* 0x002fe400078ec0ff */
[----:B------:R-:W-:Y:S01]  /*a8d0*/  @!P2 LOP3.LUT R9, R5, 0xfffffffe, RZ, 0xc0, !PT ;  /* 0xfffffffe0509a812 */ /* 0x000fe200078ec0ff */
[--C-:B---3--:R-:W-:Y:S01]  /*a8e0*/  @!P0 IMAD.WIDE R4, R0, 0x4, R2.reuse ;  /* 0x0000000400048825 */ /* 0x108fe200078e0202 */
[----:B------:R-:W-:Y:S02]  /*a8f0*/  ISETP.GE.AND P4, PT, R16, UR4, PT ;  /* 0x0000000410007c0c */ /* 0x000fe4000bf86270 */
[----:B------:R-:W-:Y:S01]  /*a900*/  @!P5 LEA.HI R10, R10, R10, RZ, 0x1 ;  /* 0x0000000a0a0ad211 */ /* 0x000fe200078f08ff */
[----:B----4-:R-:W-:Y:S01]  /*a910*/  @!P1 IMAD.WIDE R6, R7, 0x4, R2 ;  /* 0x0000000407069825 */ /* 0x010fe200078e0202 */
        /* <DEDUP_REMOVED lines=9> */
[----:B------:R-:W-:-:S02]  /*a9b0*/  @!P4 LEA.HI R16, R16, R16, RZ, 0x1 ;  /* 0x000000101010c211 */ /* 0x000fc400078f08ff */
        /* <DEDUP_REMOVED lines=14> */
[----:B------:R-:W-:Y:S01]  /*aaa0*/  @!P4 LOP3.LUT R17, R16, 0xfffffffe, RZ, 0xc0, !PT ;  /* 0xfffffffe1011c812 */ /* 0x000fe200078ec0ff */
[C---:B------:R-:W-:Y:S01]  /*aab0*/  VIADD R16, R0.reuse, 0x70 ;  /* 0x0000007000107836 */ /* 0x040fe20000000000 */
[----:B------:R-:W-:Y:S02]  /*aac0*/  IADD3 R19, R0, 0x58, RZ ;  /* 0x0000005800137810 */ /* 0x000fe40007ffe0ff */
        /* <DEDUP_REMOVED lines=14> */
[C---:B------:R-:W-:Y:S02]  /*abb0*/  IADD3 R17, R0.reuse, 0x78, RZ ;  /* 0x0000007800117810 */ /* 0x040fe40007ffe0ff */
[----:B------:R-:W-:Y:S01]  /*abc0*/  VIADD R15, R0, 0x68 ;  /* 0x00000068000f7836 */ /* 0x000fe20000000000 */
[----:B------:R4:W-:Y:S01]  /*abd0*/  @!P4 ST.E.64 desc[UR44][R12.64], R62 ;  /* 0x0000003e0c00c985 */ /* 0x0009e2000c101b2c */
        /* <DEDUP_REMOVED lines=19> */
[----:B---3--:R-:W-:Y:S01]  /*ad10*/  @!P2 LOP3.LUT R11, R16, 0xfffffffe, RZ, 0xc0, !PT ;  /* 0xfffffffe100ba812 */ /* 0x008fe200078ec0ff */
[----:B------:R-:W-:Y:S01]  /*ad20*/  VIADD R16, R0, 0xa8 ;  /* 0x000000a800107836 */ /* 0x000fe20000000000 */
[----:B------:R-:W-:Y:S02]  /*ad30*/  @!P1 LOP3.LUT R17, R17, 0xfffffffe, RZ, 0xc0, !PT ;  /* 0xfffffffe11119812 */ /* 0x000fe400078ec0ff */
[----:B----4-:R-:W-:Y:S01]  /*ad40*/  @!P0 LOP3.LUT R13, R20, 0xfffffffe, RZ, 0xc0, !PT ;  /* 0xfffffffe140d8812 */ /* 0x010fe200078ec0ff */
[----:B------:R-:W-:Y:S01]  /*ad50*/  VIADD R20, R0, 0xb8 ;  /* 0x000000b800147836 */ /* 0x000fe20000000000 */
[----:B------:R-:W-:Y:S01]  /*ad60*/  ISETP.GE.AND P6, PT, R18, UR4, PT ;  /* 0x0000000412007c0c */ /* 0x000fe2000bfc6270 */
[----:B0-----:R-:W-:Y:S01]  /*ad70*/  @!P4 IMAD.WIDE R4, R9, 0x4, R2 ;  /* 0x000000040904c825 */ /* 0x001fe200078e0202 */
[----:B------:R-:W-:-:S02]  /*ad80*/  ISETP.GE.AND P5, PT, R19, UR4, PT ;  /* 0x0000000413007c0c */ /* 0x000fc4000bfa6270 */
[----:B------:R-:W-:Y:S01]  /*ad90*/  IADD3 R14, R0, 0x98, RZ ;  /* 0x00000098000e7810 */ /* 0x000fe20007ffe0ff */
        /* <DEDUP_REMOVED lines=19> */
[----:B------:R-:W-:Y:S01]  /*aed0*/  VIADD R18, R0, 0xc0 ;  /* 0x000000c000127836 */ /* 0x000fe20000000000 */
        /* <DEDUP_REMOVED lines=13> */
[----:B---3--:R-:W-:-:S02]  /*afb0*/  @!P3 LOP3.LUT R11, R16, 0xfffffffe, RZ, 0xc0, !PT ;  /* 0xfffffffe100bb812 */ /* 0x008fc400078ec0ff */
[----:B------:R-:W-:Y:S02]  /*afc0*/  @!P2 LOP3.LUT R17, R17, 0xfffffffe, RZ, 0xc0, !PT ;  /* 0xfffffffe1111a812 */ /* 0x000fe400078ec0ff */
[----:B----4-:R-:W-:Y:S01]  /*afd0*/  @!P1 LOP3.LUT R13, R20, 0xfffffffe, RZ, 0xc0, !PT ;  /* 0xfffffffe140d9812 */ /* 0x010fe200078ec0ff */
[C---:B------:R-:W-:Y:S01]  /*afe0*/  VIADD R20, R0.reuse, 0xf0 ;  /* 0x000000f000147836 */ /* 0x040fe20000000000 */
[----:B------:R-:W-:Y:S01]  /*aff0*/  IADD3 R19, R0, 0xc8, RZ ;  /* 0x000000c800137810 */ /* 0x000fe20007ffe0ff */
[--C-:B0-----:R-:W-:Y:S01]  /*b000*/  @!P0 IMAD.WIDE R4, R9, 0x4, R2.reuse ;  /* 0x0000000409048825 */ /* 0x101fe200078e0202 */
[----:B------:R-:W-:Y:S02]  /*b010*/  ISETP.GE.AND P5, PT, R18, UR4, PT ;  /* 0x0000000412007c0c */ /* 0x000fe4000bfa6270 */
[----:B------:R-:W-:Y:S01]  /*b020*/  ISETP.GE.AND P6, PT, R19, UR4, PT ;  /* 0x0000000413007c0c */ /* 0x000fe2000bfc6270 */
[----:B-1----:R-:W-:Y:S01]  /*b030*/  @!P4 IMAD.WIDE R6, R15, 0x4, R2 ;  /* 0x000000040f06c825 */ /* 0x002fe200078e0202 */
[----:B------:R0:W-:Y:S01]  /*b040*/  @!P0 ST.E.64 desc[UR44][R4.64], R102 ;  /* 0x0000006604008985 */ /* 0x0001e2000c101b2c */
[----:B------:R-:W-:-:S02]  /*b050*/  IADD3 R16, R0, 0xe0, RZ ;  /* 0x000000e000107810 */ /* 0x000fc40007ffe0ff */
        /* <DEDUP_REMOVED lines=9> */
[C---:B------:R-:W-:Y:S01]  /*b0f0*/  VIADD R15, R0.reuse, 0xd8 ;  /* 0x000000d8000f7836 */ /* 0x040fe20000000000 */
[----:B------:R4:W-:Y:S01]  /*b100*/  @!P1 ST.E.64 desc[UR44][R12.64], R118 ;  /* 0x000000760c009985 */ /* 0x0009e2000c101b2c */
[----:B------:R-:W-:Y:S01]  /*b110*/  VIADD R17, R0, 0xe8 ;  /* 0x000000e800117836 */ /* 0x000fe20000000000 */
[----:B------:R-:W-:Y:S02]  /*b120*/  @!P5 LEA.HI R18, R18, R18, RZ, 0x1 ;  /* 0x000000121212d211 */ /* 0x000fe400078f08ff */
[----:B------:R-:W-:Y:S02]  /*b130*/  ISETP.GE.AND P1, PT, R15, UR4, PT ;  /* 0x000000040f007c0c */ /* 0x000fe4000bf26270 */
[----:B------:R-:W-:Y:S02]  /*b140*/  ISETP.GE.AND P3, PT, R17, UR4, PT ;  /* 0x0000000411007c0c */ /* 0x000fe4000bf66270 */
[----:B------:R-:W-:Y:S02]  /*b150*/  @!P6 LEA.HI R19, R19, R19, RZ, 0x1 ;  /* 0x000000131313e211 */ /* 0x000fe400078f08ff */
[----:B0-----:R-:W-:-:S02]  /*b160*/  @!P5 LOP3.LUT R5, R18, 0xfffffffe, RZ, 0xc0, !PT ;  /* 0xfffffffe1205d812 */ /* 0x001fc400078ec0ff */
        /* <DEDUP_REMOVED lines=14> */
[----:B----4-:R-:W-:Y:S02]  /*b250*/  @!P4 LOP3.LUT R13, R20, 0xfffffffe, RZ, 0xc0, !PT ;  /* 0xfffffffe140dc812 */ /* 0x010fe400078ec0ff */
[----:B------:R-:W-:Y:S01]  /*b260*/  IADD3 R0, R0, 0xf8, RZ ;  /* 0x000000f800007810 */ /* 0x000fe20007ffe0ff */
        /* <DEDUP_REMOVED lines=13> */
[----:B--2---:R-:W-:-:S05]  /*b340*/  LOP3.LUT R5, R0, 0xfffffffe, RZ, 0xc0, !PT ;  /* 0xfffffffe00057812 */ /* 0x004fca00078ec0ff */
[----:B------:R-:W-:-:S05]  /*b350*/  IMAD.WIDE R2, R5, 0x4, R2 ;  /* 0x0000000405027825 */ /* 0x000fca00078e0202 */
[----:B------:R0:W-:Y:S01]  /*b360*/  ST.E.64 desc[UR44][R2.64], R150 ;  /* 0x0000009602007985 */ /* 0x0001e2000c101b2c */
[----:B------:R-:W-:Y:S05]  /*b370*/  BRA `(.L_x_4227) ;  /* 0x00000040000c7947 */ /* 0x000fea0003800000 */
.L_x_4260:
        /* <DEDUP_REMOVED lines=8> */
[----:B-1----:R-:W-:-:S03]  /*b400*/  IMAD R3, R6, UR4, RZ ;  /* 0x0000000406037c24 */ /* 0x002fc6000f8e02ff */
[----:B------:R-:W-:-:S04]  /*b410*/  IADD3 R0, R0, -0x80, RZ ;  /* 0xffffff8000007810 */ /* 0x000fc80007ffe0ff */
        /* <DEDUP_REMOVED lines=28> */
[----:B0-----:R-:W-:-:S03]  /*b5e0*/  IMAD R9, R8, R7, UR10 ;  /* 0x0000000a08097e24 */ /* 0x001fc6000f8e0207 */
[----:B------:R-:W-:Y:S01]  /*b5f0*/  IADD3 R7, -R5, RZ, RZ ;  /* 0x000000ff05077210 */ /* 0x000fe20007ffe1ff */
        /* <DEDUP_REMOVED lines=16> */
[----:B------:R-:W-:Y:S02]  /*b700*/  LEA.HI.X R5, R2, UR5, R3, 0x2, P0 ;  /* 0x0000000502057c11 */ /* 0x000fe400080f1403 */
[----:B------:R-:W-:-:S05]  /*b710*/  MOV R3, 0xff800000 ;  /* 0xff80000000037802 */ /* 0x000fca0000000f00 */
[----:B------:R0:W-:Y:S01]  /*b720*/  STG.E desc[UR44][R4.64], R3 ;  /* 0x0000000304007986 */ /* 0x0001e2000c10192c */
[----:B------:R-:W-:Y:S05]  /*b730*/  BRA `(.L_x_4227) ;  /* 0x0000003c001c7947 */ /* 0x000fea0003800000 */
.L_x_4225:
        /* <DEDUP_REMOVED lines=18> */
.L_x_4263:
[----:B------:R-:W-:Y:S01]  /*b860*/  ULDC UR40, c[0x0][0xc50] ;  /* 0x0003140000287ab9 */ /* 0x000fe20000000800 */
[----:B------:R-:W-:Y:S01]  /*b870*/  UMOV UR36, UR6 ;  /* 0x0000000600247c82 */ /* 0x000fe20008000000 */
[----:B------:R-:W-:-:S11]  /*b880*/  UISETP.NE.AND UP0, UPT, UR40, 0x1, UPT ;  /* 0x000000012800788c */ /* 0x000fd6000bf05270 */
[----:B------:R-:W-:Y:S01]  /*b890*/  @UP0 ULDC UR4, c[0x0][0xc54] ;  /* 0x0003150000040ab9 */ /* 0x000fe20000000800 */
[----:B------:R-:W-:Y:S01]  /*b8a0*/  @UP0 ULDC UR7, c[0x0][0xc58] ;  /* 0x0003160000070ab9 */ /* 0x000fe20000000800 */
[----:B------:R-:W-:-:S04]  /*b8b0*/  UIMAD.WIDE.U32 UR4, UR6, UR4, URZ ;  /* 0x00000004060472a5 */ /* 0x000fc8000f8e003f */
[----:B------:R-:W-:-:S12]  /*b8c0*/  @UP0 USHF.R.U32.HI UR36, URZ, UR7, UR5 ;  /* 0x000000073f240299 */ /* 0x000fd80008011605 */
.L_x_4264:
[----:B------:R-:W-:Y:S01]  /*b8d0*/  ISETP.GE.AND P0, PT, R17, RZ, PT ;  /* 0x000000ff1100720c */ /* 0x000fe20003f06270 */
[----:B------:R-:W-:Y:S01]  /*b8e0*/  UIADD3 UR4, -UR36, URZ, URZ ;  /* 0x0000003f24047290 */ /* 0x000fe2000fffe13f */
[----:B------:R-:W-:Y:S01]  /*b8f0*/  IMAD.MOV.U32 R0, RZ, RZ, 0x1 ;  /* 0x00000001ff007424 */ /* 0x000fe200078e00ff */
[----:B------:R-:W-:Y:S01]  /*b900*/  MOV R9, 0x1 ;  /* 0x0000000100097802 */ /* 0x000fe20000000f00 */
[----:B------:R-:W-:Y:S01]  /*b910*/  IMAD.MOV.U32 R6, RZ, RZ, RZ ;  /* 0x000000ffff067224 */ /* 0x000fe200078e00ff */
[----:B------:R-:W-:-:S08]  /*b920*/  UIMAD UR40, UR40, UR4, UR6 ;  /* 0x00000004282872a4 */ /* 0x000fd0000f8e0206 */
[----:B------:R-:W-:Y:S05]  /*b930*/  @!P0 BRA `(.L_x_4265) ;  /* 0x0000003400dc8947 */ /* 0x000fea0003800000 */
[----:B------:R-:W0:Y:S01]  /*b940*/  S2UR UR6, SR_CTAID.X ;  /* 0x00000000000679c3 */ /* 0x000e220000002500 */
[----:B------:R-:W-:Y:S01]  /*b950*/  ULDC UR7, c[0x0][0x448] ;  /* 0x0001120000077ab9 */ /* 0x000fe20000000800 */
[----:B------:R-:W-:Y:S01]  /*b960*/  ULDC.64 UR4, c[0x0][0x418] ;  /* 0x0001060000047ab9 */ /* 0x000fe20000000a00 */
[----:B------:R-:W-:Y:S02]  /*b970*/  UISETP.NE.AND UP1, UPT, UR7, 0x1, UPT ;  /* 0x000000010700788c */ /* 0x000fe4000bf25270 */
[----:B------:R-:W-:Y:S01]  /*b980*/  UISETP.NE.U32.AND UP0, UPT, UR4, URZ, UPT ;  /* 0x0000003f0400728c */ /* 0x000fe2000bf05070 */
[----:B------:R-:W-:Y:S01]  /*b990*/  ULDC UR8, c[0x0][0x424] ;  /* 0x0001090000087ab9 */ /* 0x000fe20000000800 */
[----:B------:R-:W-:Y:S02]  /*b9a0*/  ULDC UR7, c[0x0][0x288] ;  /* 0x0000a20000077ab9 */ /* 0x000fe40000000800 */
[----:B------:R-:W-:Y:S02]  /*b9b0*/  UISETP.NE.AND.EX UP0, UPT, UR5, URZ, UPT, UP0 ;  /* 0x0000003f0500728c */ /* 0x000fe4000bf05300 */
[----:B------:R-:W-:-:S02]  /*b9c0*/  UIADD3 UR7, -UR7, 0x60, URZ ;  /* 0x0000006007077890 */ /* 0x000fc4000fffe13f */
[----:B------:R-:W-:Y:S01]  /*b9d0*/  USEL UR8, UR8, 0x1, UP0 ;  /* 0x0000000108087887 */ /* 0x000fe20008000000 */
[----:B------:R-:W-:Y:S01]  /*b9e0*/  @UP1 ULDC UR4, c[0x0][0x44c] ;  /* 0x0001130000041ab9 */ /* 0x000fe20000000800 */
[----:B------:R-:W-:Y:S01]  /*b9f0*/  ULDC UR9, c[0x0][0x2f0] ;  /* 0x0000bc0000097ab9 */ /* 0x000fe20000000800 */
[----:B------:R-:W-:Y:S01]  /*ba00*/  @UP1 ULDC UR10, c[0x0][0x450] ;  /* 0x00011400000a1ab9 */ /* 0x000fe20000000800 */
[----:B------:R-:W-:Y:S01]  /*ba10*/  UIMAD UR7, UR8, UR9, UR7 ;  /* 0x00000009080772a4 */ /* 0x000fe2000f8e0207 */
[----:B------:R-:W-:Y:S01]  /*ba20*/  UMOV UR43, URZ ;  /* 0x0000003f002b7c82 */ /* 0x000fe20008000000 */
[----:B0-----:R-:W-:-:S04]  /*ba30*/  ULEA UR6, UR6, 0x7f, 0x7 ;  /* 0x0000007f06067891 */ /* 0x001fc8000f8e383f */
[----:B------:R-:W-:Y:S02]  /*ba40*/  UIMAD.WIDE.U32 UR4, UR6, UR4, URZ ;  /* 0x00000004060472a5 */ /* 0x000fe4000f8e003f */
[----:B------:R-:W-:Y:S02]  /*ba50*/  UIMAD UR4, UR8, UR9, 0x5f ;  /* 0x0000005f080474a4 */ /* 0x000fe4000f8e0209 */
[----:B------:R-:W-:Y:S02]  /*ba60*/  @UP1 USHF.R.U32.HI UR6, URZ, UR10, UR5 ;  /* 0x0000000a3f061299 */ /* 0x000fe40008011605 */
[----:B------:R-:W-:Y:S02]  /*ba70*/  UIMAD.WIDE UR4, UR4, 0x2aaaaaab, URZ ;  /* 0x2aaaaaab040478a5 */ /* 0x000fe4000f8e023f */
[----:B------:R-:W-:Y:S02]  /*ba80*/  UIADD3 UR7, UR7, UR6, URZ ;  /* 0x0000000607077290 */ /* 0x000fe4000fffe03f */
[----:B------:R-:W-:-:S02]  /*ba90*/  USHF.R.U32.HI UR4, URZ, 0x1f, UR5 ;  /* 0x0000001f3f047899 */ /* 0x000fc40008011605 */
[----:B------:R-:W-:Y:S02]  /*baa0*/  UIMAD.WIDE UR6, UR7, 0x2aaaaaab, URZ ;  /* 0x2aaaaaab070678a5 */ /* 0x000fe4000f8e023f */
[----:B------:R-:W-:Y:S02]  /*bab0*/  ULEA.HI.SX32 UR4, UR5, UR4, 0x1c ;  /* 0x0000000405047291 */ /* 0x000fe4000f8fe23f */
[----:B------:R-:W-:Y:S02]  /*bac0*/  USHF.R.U32.HI UR6, URZ, 0x1f, UR7 ;  /* 0x0000001f3f067899 */ /* 0x000fe40008011607 */
[----:B------:R-:W-:Y:S02]  /*bad0*/  USHF.R.U32.HI UR10, URZ, 0x10, UR40 ;  /* 0x000000103f0a7899 */ /* 0x000fe40008011628 */
[----:B------:R-:W-:Y:S02]  /*bae0*/  ULEA.HI.SX32 UR6, UR7, UR6, 0x1c ;  /* 0x0000000607067291 */ /* 0x000fe4000f8fe23f */
[----:B------:R-:W-:-:S02]  /*baf0*/  ULOP3.LUT UR40, UR40, 0xffff, URZ, 0xc0, !UPT ;  /* 0x0000ffff28287892 */ /* 0x000fc4000f8ec03f */
[----:B------:R-:W-:-:S04]  /*bb00*/  UISETP.LT.AND UP0, UPT, UR4, UR6, UPT ;  /* 0x000000060400728c */ /* 0x000fc8000bf01270 */
[----:B------:R-:W-:Y:S02]  /*bb10*/  USEL UR41, UR4, UR6, UP0 ;  /* 0x0000000604297287 */ /* 0x000fe40008000000 */
[----:B------:R-:W-:Y:S02]  /*bb20*/  UISETP.NE.AND UP0, UPT, UR10, URZ, UPT ;  /* 0x0000003f0a00728c */ /* 0x000fe4000bf05270 */
[----:B------:R-:W-:-:S06]  /*bb30*/  UISETP.GE.AND UP1, UPT, UR41, 0x1, UPT ;  /* 0x000000012900788c */ /* 0x000fcc000bf26270 */
[----:B------:R-:W-:-:S03]  /*bb40*/  PLOP3.LUT P0, PT, PT, PT, UP1, 0x80, 0x0 ;  /* 0x000000000000781c */ /* 0x000fc60003f0f018 */
[----:B------:R-:W-:-:S10]  /*bb50*/  @!UP0 ULDC UR10, c[0x0][0x9f0] ;  /* 0x00027c00000a8ab9 */ /* 0x000fd40000000800 */
[----:B------:R-:W-:Y:S05]  /*bb60*/  @!P0 BRA `(.L_x_4266) ;  /* 0x0000000000848947 */ /* 0x000fea0003800000 */
[----:B------:R-:W-:Y:S01]  /*bb70*/  IMAD.U32 R4, RZ, RZ, UR10 ;  /* 0x0000000aff047e24 */ /* 0x000fe2000f8e00ff */
[----:B------:R-:W-:Y:S01]  /*bb80*/  UIADD3 UR6, UR10, -0x1, UR41 ;  /* 0xffffffff0a067890 */ /* 0x000fe2000fffe029 */
[----:B------:R-:W-:-:S03]  /*bb90*/  UMOV UR4, URZ ;  /* 0x0000003f00047c82 */ /* 0x000fc60008000000 */
[-C--:B------:R-:W-:Y:S02]  /*bba0*/  IABS R2, R4.reuse ;  /* 0x0000000400027213 */ /* 0x080fe40000000000 */
[----:B------:R-:W-:Y:S02]  /*bbb0*/  IABS R5, R4 ;  /* 0x0000000400057213 */ /* 0x000fe40000000000 */
[----:B------:R-:W-:Y:S02]  /*bbc0*/  R2UR UR11, R2 ;  /* 0x00000000020b72ca */ /* 0x000fe400000e0000 */
[----:B------:R-:W-:Y:S01]  /*bbd0*/  MOV R4, UR6 ;  /* 0x0000000600047c02 */ /* 0x000fe20008000f00 */
[----:B------:R-:W-:Y:S01]  /*bbe0*/  IMAD.MOV R5, RZ, RZ, -R5 ;  /* 0x000000ffff057224 */ /* 0x000fe200078e0a05 */
[----:B------:R-:W-:-:S09]  /*bbf0*/  ULOP3.LUT UR6, UR6, UR10, URZ, 0x3c, !UPT ;  /* 0x0000000a06067292 */ /* 0x000fd2000f8e3c3f */
        /* <DEDUP_REMOVED lines=24> */
.L_x_4266:
[----:B------:R-:W-:Y:S01]  /*bd80*/  UIMAD UR39, UR40, UR43, URZ ;  /* 0x0000002b282772a4 */ /* 0x000fe2000f8e023f */
[----:B------:R-:W-:Y:S01]  /*bd90*/  MOV R2, UR41 ;  /* 0x0000002900027c02 */ /* 0x000fe20008000f00 */
[----:B------:R-:W-:Y:S01]  /*bda0*/  IMAD.MOV.U32 R6, RZ, RZ, RZ ;  /* 0x000000ffff067224 */ /* 0x000fe200078e00ff */
[----:B------:R-:W-:-:S03]  /*bdb0*/  MOV R9, 0x1 ;  /* 0x0000000100097802 */ /* 0x000fc60000000f00 */
        /* <DEDUP_REMOVED lines=20> */
[----:B------:R-:W-:Y:S01]  /*bf00*/  MOV R11, UR5 ;  /* 0x00000005000b7c02 */ /* 0x000fe20008000f00 */
[----:B------:R-:W-:Y:S01]  /*bf10*/  IMAD.U32 R7, RZ, RZ, UR9 ;  /* 0x00000009ff077e24 */ /* 0x000fe2000f8e00ff */
[----:B------:R-:W-:Y:S01]  /*bf20*/  MOV R13, RZ ;  /* 0x000000ff000d7202 */ /* 0x000fe20000000f00 */
[----:B------:R-:W-:-:S02]  /*bf30*/  IMAD.U32 R10, RZ, RZ, UR4 ;  /* 0x00000004ff0a7e24 */ /* 0x000fc4000f8e00ff */
[----:B------:R-:W-:Y:S02]  /*bf40*/  IMAD.MOV.U32 R8, RZ, RZ, 0x70 ;  /* 0x00000070ff087424 */ /* 0x000fe400078e00ff */
[----:B------:R-:W-:-:S07]  /*bf50*/  IMAD.MOV.U32 R12, RZ, RZ, 0x1 ;  /* 0x00000001ff0c7424 */ /* 0x000fce00078e00ff */
[----:B------:R-:W-:-:S07]  /*bf60*/  LEPC R20, `(.L_x_4267) ;  /* 0x000000001014794e */ /* 0x000fce0000000000 */
[----:B0-----:R-:W-:Y:S05]  /*bf70*/  CALL.ABS.NOINC R2 ;  /* 0x0000000002007343 */ /* 0x001fea0003c00000 */
.L_x_4267:
        /* <DEDUP_REMOVED lines=20> */
.L_x_4269:
[----:B------:R0:W1:Y:S01]  /*c0c0*/  LDC.64 R2, c[0x4][R16] ;  /* 0x0100000010027b82 */ /* 0x0000620000000a00 */
[----:B------:R-:W-:Y:S01]  /*c0d0*/  ULDC.64 UR6, c[0x4][0x98] ;  /* 0x0100260000067ab9 */ /* 0x000fe20000000a00 */
[----:B------:R-:W-:Y:S01]  /*c0e0*/  ULDC.64 UR8, c[0x4][0xa0] ;  /* 0x0100280000087ab9 */ /* 0x000fe20000000a00 */
[----:B------:R-:W-:Y:S01]  /*c0f0*/  ULDC.64 UR4, c[0x4][0x18] ;  /* 0x0100060000047ab9 */ /* 0x000fe20000000a00 */
        /* <DEDUP_REMOVED lines=11> */
.L_x_4268:
        /* <DEDUP_REMOVED lines=17> */
.L_x_4349:
        /* <DEDUP_REMOVED lines=8> */
.L_x_4352:
[----:B------:R-:W-:Y:S05]  /*c340*/  @!P6 BRA `(.L_x_4271) ;  /* 0x0000000000d4e947 */ /* 0x000fea0003800000 */
[----:B------:R-:W-:Y:S01]  /*c350*/  IMAD.MOV.U32 R16, RZ, RZ, R17 ;  /* 0x000000ffff107224 */ /* 0x000fe200078e0011 */
[----:B------:R-:W-:Y:S06]  /*c360*/  @!P1 BRA `(.L_x_4273) ;  /* 0x0000000000509947 */ /* 0x000fec0003800000 */
[----:B------:R-:W-:Y:S01]  /*c370*/  MOV R8, R0 ;  /* 0x0000000000087202 */ /* 0x000fe20000000f00 */
        /* <DEDUP_REMOVED lines=11> */
[----:B------:R-:W-:-:S03]  /*c430*/  IMAD.WIDE.U32 R4, R17, UR4, R4 ;  /* 0x0000000411047c25 */ /* 0x000fc6000f8e0004 */
[----:B------:R-:W-:Y:S02]  /*c440*/  LEA R2, P0, R4, R2, 0x2 ;  /* 0x0000000204027211 */ /* 0x000fe400078010ff */
[----:B------:R-:W-:-:S04]  /*c450*/  IADD3 R5, R5, R9, RZ ;  /* 0x0000000905057210 */ /* 0x000fc80007ffe0ff */
[----:B------:R-:W-:-:S05]  /*c460*/  LEA.HI.X R3, R4, R3, R5, 0x2, P0 ;  /* 0x0000000304037211 */ /* 0x000fca00000f1405 */
[----:B------:R0:W5:Y:S01]  /*c470*/  LDG.E R16, desc[UR44][R2.64] ;  /* 0x0000002c02107981 */ /* 0x000162000c1e1900 */
[----:B------:R-:W-:-:S04]  /*c480*/  IMAD.MOV R5, RZ, RZ, -R7 ;  /* 0x000000ffff057224 */ /* 0x000fc800078e0a07 */
[----:B------:R-:W-:-:S05]  /*c490*/  IMAD R8, R0, R5, R8 ;  /* 0x0000000500087224 */ /* 0x000fca00078e0208 */
[----:B------:R0:W-:Y:S02]  /*c4a0*/  STL [R1+0x4], R8 ;  /* 0x0000040801007387 */ /* 0x0001e40000100800 */
.L_x_4273:
[----:B------:R-:W-:Y:S01]  /*c4b0*/  IMAD.MOV.U32 R0, RZ, RZ, 0x1 ;  /* 0x00000001ff007424 */ /* 0x000fe200078e00ff */
[----:B0-----:R-:W0:Y:S04]  /*c4c0*/  S2R R8, SR_TID.X ;  /* 0x0000000000087919 */ /* 0x001e280000002100 */
[----:B------:R-:W-:-:S04]  /*c4d0*/  SHF.L.U32 R0, R0, 0x1f, RZ ;  /* 0x0000001f00007819 */ /* 0x000fc800000006ff */
[----:B------:R-:W1:Y:S01]  /*c4e0*/  SYNCS.PHASECHK.TRANS64.TRYWAIT P0, [UR38+0x22840], R0 ;  /* 0x02284000ff0075a7 */ /* 0x000e620008000166 */
[----:B0-----:R-:W-:-:S04]  /*c4f0*/  LOP3.LUT R2, R8, 0x7f, RZ, 0xc0, !PT ;  /* 0x0000007f08027812 */ /* 0x001fc800078ec0ff */
[----:B------:R-:W-:Y:S01]  /*c500*/  ISETP.NE.AND P1, PT, R2, RZ, PT ;  /* 0x000000ff0200720c */ /* 0x000fe20003f25270 */
[----:B-1----:R-:W-:-:S12]  /*c510*/  @!P0 BRA `(.L_x_4274) ;  /* 0x0000003000888947 */ /* 0x002fd80003800000 */
.L_x_4353:
[----:B------:R-:W-:Y:S05]  /*c520*/  @P1 BRA `(.L_x_4275) ;  /* 0x0000000000181947 */ /* 0x000fea0003800000 */
[----:B------:R-:W1:Y:S01]  /*c530*/  S2R R2, SR_TID.X ;  /* 0x0000000000027919 */ /* 0x000e620000002100 */
[----:B0-----:R-:W-:-:S04]  /*c540*/  MOV R0, 0x3000 ;  /* 0x0000300000007802 */ /* 0x001fc80000000f00 */
[----:B------:R2:W-:Y:S01]  /*c550*/  SYNCS.ARRIVE.TRANS64 RZ, [UR38+0x22830], R0 ;  /* 0x02283000ffff79a7 */ /* 0x0005e20008000026 */
[----:B-1----:R-:W-:-:S13]  /*c560*/  LOP3.LUT P0, RZ, R2, 0x1f, RZ, 0xc0, !PT ;  /* 0x0000001f02ff7812 */ /* 0x002fda000780c0ff */
[----:B--2---:R-:W-:Y:S05]  /*c570*/  @!P0 BRA `(.L_x_4275) ;  /* 0x0000000000048947 */ /* 0x004fea0003800000 */
[----:B------:R-:W-:Y:S01]  /*c580*/  BPT.TRAP 0x1 ;  /* 0x000000040000795c */ /* 0x000fe20000300000 */
.L_x_4275:
        /* <DEDUP_REMOVED lines=17> */
.L_x_4271:
        /* <DEDUP_REMOVED lines=22> */
.L_x_4276:
        /* <DEDUP_REMOVED lines=19> */
[----:B---3--:R-:W-:Y:S02]  /*c930*/  IMAD R8, R11, R2, RZ ;  /* 0x000000020b087224 */ /* 0x008fe400078e02ff */
[----:B----4-:R-:W-:Y:S02]  /*c940*/  IMAD R0, R10, 0x80, R9 ;  /* 0x000000800a007824 */ /* 0x010fe400078e0209 */
[----:B------:R-:W-:Y:S02]  /*c950*/  IMAD R9, R14, R3, R8 ;  /* 0x000000030e097224 */ /* 0x000fe400078e0208 */
[----:B0-----:R-:W-:Y:S01]  /*c960*/  @P0 IMAD.HI.U32 R3, R0, R5, RZ ;  /* 0x0000000500030227 */ /* 0x001fe200078e00ff */
[----:B------:R-:W-:-:S04]  /*c970*/  MOV R5, R0 ;  /* 0x0000000000057202 */ /* 0x000fc80000000f00 */
[----:B-1----:R-:W-:Y:S01]  /*c980*/  @P0 SHF.R.U32.HI R5, RZ, R6, R3 ;  /* 0x00000006ff050219 */ /* 0x002fe20000011603 */
[----:B------:R-:W-:Y:S01]  /*c990*/  IMAD.WIDE.U32 R2, R14, R2, UR4 ;  /* 0x000000040e027e25 */ /* 0x000fe2000f8e0002 */
[----:B------:R-:W-:Y:S02]  /*c9a0*/  ULDC.64 UR4, c[0x0][0x2d0] ;  /* 0x0000b40000047ab9 */ /* 0x000fe40000000a00 */
[----:B------:R-:W-:Y:S01]  /*c9b0*/  SHF.R.S32.HI R6, RZ, 0x1f, R5 ;  /* 0x0000001fff067819 */ /* 0x000fe20000011405 */
[----:B------:R-:W-:Y:S02]  /*c9c0*/  IMAD.IADD R3, R3, 0x1, R9 ;  /* 0x0000000103037824 */ /* 0x000fe400078e0209 */
[----:B------:R-:W-:Y:S02]  /*c9d0*/  IMAD.MOV R9, RZ, RZ, -R5 ;  /* 0x000000ffff097224 */ /* 0x000fe400078e0a05 */
[----:B------:R-:W-:Y:S02]  /*c9e0*/  IMAD R6, R6, UR4, RZ ;  /* 0x0000000406067c24 */ /* 0x000fe4000f8e02ff */
[----:B------:R-:W-:-:S02]  /*c9f0*/  IMAD R0, R4, R9, R0 ;  /* 0x0000000904007224 */ /* 0x000fc400078e0200 */
[C---:B------:R-:W-:Y:S01]  /*ca00*/  IMAD R9, R5.reuse, UR5, R6 ;  /* 0x0000000505097c24 */ /* 0x040fe2000f8e0206 */
[----:B------:R-:W-:Y:S01]  /*ca10*/  SHF.L.U32 R6, R12, 0x3, RZ ;  /* 0x000000030c067819 */ /* 0x000fe200000006ff */
[----:B------:R-:W-:Y:S01]  /*ca20*/  IMAD.WIDE.U32 R2, R5, UR4, R2 ;  /* 0x0000000405027c25 */ /* 0x000fe2000f8e0002 */
[----:B------:R-:W-:Y:S01]  /*ca30*/  SHF.R.S32.HI R5, RZ, 0x1f, R0 ;  /* 0x0000001fff057819 */ /* 0x000fe20000011400 */
[----:B------:R-:W-:-:S03]  /*ca40*/  ULDC.64 UR4, c[0x0][0x2c8] ;  /* 0x0000b20000047ab9 */ /* 0x000fc60000000a00 */
        /* <DEDUP_REMOVED lines=19> */
[----:B------:R-:W-:Y:S02]  /*cb80*/  IMAD R7, R10, 0x80, R7 ;  /* 0x000000800a077824 */ /* 0x000fe400078e0207 */
[----:B------:R-:W1:Y:S01]  /*cb90*/  SHFL.IDX PT, R2, R5, RZ, 0x181f ;  /* 0x00181fff05027589 */ /* 0x000e6200000e0000 */
[----:B------:R-:W-:Y:S02]  /*cba0*/  IMAD R4, R4, UR4, RZ ;  /* 0x0000000404047c24 */ /* 0x000fe4000f8e02ff */
[----:B------:R-:W-:-:S03]  /*cbb0*/  VIADD R11, R7, 0x10 ;  /* 0x00000010070b7836 */ /* 0x000fc60000000000 */
[----:B------:R-:W-:-:S13]  /*cbc0*/  ISETP.GE.AND P1, PT, R7, R4, PT ;  /* 0x000000040700720c */ /* 0x000fda0003f26270 */
[----:B------:R-:W-:Y:S02]  /*cbd0*/  @!P1 LEA R9, R6, UR38, 0x1 ;  /* 0x0000002606099c11 */ /* 0x000fe4000f8e08ff */
        /* <DEDUP_REMOVED lines=8> */
[----:B------:R-:W-:-:S09]  /*cc60*/  VIADD R9, R7, 0x20 ;  /* 0x0000002007097836 */ /* 0x000fd20000000000 */
[----:B------:R-:W-:Y:S02]  /*cc70*/  @!P1 LEA R21, R6, UR38, 0x1 ;  /* 0x0000002606159c11 */ /* 0x000fe4000f8e08ff */
[----:B0-----:R-:W-:-:S05]  /*cc80*/  @!P1 LEA R14, P2, R8, R14, 0x1 ;  /* 0x0000000e080e9211 */ /* 0x001fca00078408ff */
[----:B-1----:R-:W-:Y:S01]  /*cc90*/  @!P1 IMAD.X R3, RZ, RZ, R2, P2 ;  /* 0x000000ffff039224 */ /* 0x002fe200010e0602 */
[----:B------:R-:W-:Y:S02]  /*cca0*/  @!P1 MOV R2, R14 ;  /* 0x0000000e00029202 */ /* 0x000fe40000000f00 */
        /* <DEDUP_REMOVED lines=28> */
[----:B------:R-:W-:-:S03]  /*ce70*/  ISETP.GE.AND P1, PT, R11, R4, PT ;  /* 0x000000040b00720c */ /* 0x000fc60003f26270 */
        /* <DEDUP_REMOVED lines=17> */
.L_x_4370:
[----:B------:R-:W-:-:S05]  /*cf90*/  VIADD R7, R7, 0x70 ;  /* 0x0000007007077836 */ /* 0x000fca0000000000 */
[----:B------:R-:W-:Y:S02]  /*cfa0*/  ISETP.GE.AND P1, PT, R7, R4, PT ;  /* 0x000000040700720c */ /* 0x000fe40003f26270 */
[----:B------:R-:W-:-:S04]  /*cfb0*/  MOV R4, 0x1 ;  /* 0x0000000100047802 */ /* 0x000fc80000000f00 */
        /* <DEDUP_REMOVED lines=15> */
.L_x_4371:
[----:B------:R-:W-:Y:S01]  /*d0b0*/  ISETP.NE.AND P0, PT, R19, RZ, PT ;  /* 0x000000ff1300720c */ /* 0x000fe20003f05270 */
        /* <DEDUP_REMOVED lines=8> */
.L_x_4372:
        /* <DEDUP_REMOVED lines=8> */
.L_x_4283:
[----:B------:R-:W-:Y:S05]  /*d1c0*/  BSYNC B1 ;  /* 0x0000000000017941 */ /* 0x000fea0003800000 */
.L_x_4282:
        /* <DEDUP_REMOVED lines=11> */
.L_x_4284:
        /* <DEDUP_REMOVED lines=13> */
.L_x_4285:
        /* <DEDUP_REMOVED lines=13> */
.L_x_4286:
        /* <DEDUP_REMOVED lines=13> */
.L_x_4287:
        /* <DEDUP_REMOVED lines=8> */
.L_x_4280:
[----:B------:R-:W-:Y:S05]  /*d570*/  BSYNC B0 ;  /* 0x0000000000007941 */ /* 0x000fea0003800000 */
.L_x_4279:
[----:B0-----:R-:W2:Y:S01]  /*d580*/  LDL.LU R3, [R1+0x8] ;  /* 0x0000080001037983 */ /* 0x001ea20000300800 */
[----:B------:R-:W-:Y:S02]  /*d590*/  IMAD.MOV.U32 R9, RZ, RZ, RZ ;  /* 0x000000ffff097224 */ /* 0x000fe400078e00ff */
[----:B------:R-:W-:Y:S01]  /*d5a0*/  IMAD.MOV.U32 R6, RZ, RZ, 0x1 ;  /* 0x00000001ff067424 */ /* 0x000fe200078e00ff */
[----:B--2---:R-:W-:-:S04]  /*d5b0*/  IADD3 R7, R3, -0x2, RZ ;  /* 0xfffffffe03077810 */ /* 0x004fc80007ffe0ff */
        /* <DEDUP_REMOVED lines=9> */
[----:B------:R-:W-:-:S04]  /*d650*/  IADD3 R3, RZ, -UR4, RZ ;  /* 0x80000004ff037c10 */ /* 0x000fc8000fffe0ff */
        /* <DEDUP_REMOVED lines=16> */
.L_x_4321:
[----:B------:R-:W-:Y:S01]  /*d760*/  ISETP.NE.AND P0, PT, R19, RZ, PT ;  /* 0x000000ff1300720c */ /* 0x000fe20003f05270 */
[----:B------:R-:W-:Y:S01]  /*d770*/  BSSY B1, `(.L_x_4289) ;  /* 0x0000083000017945 */ /* 0x000fe20003800000 */
[----:B------:R-:W-:-:S04]  /*d780*/  IADD3 R8, R8, -0x2, RZ ;  /* 0xfffffffe08087810 */ /* 0x000fc80007ffe0ff */
[----:B------:R-:W-:-:S07]  /*d790*/  ISETP.NE.AND P1, PT, R8, RZ, PT ;  /* 0x000000ff0800720c */ /* 0x000fce0003f25270 */
[----:B------:R-:W-:Y:S06]  /*d7a0*/  @!P0 BRA `(.L_x_4290) ;  /* 0x0000000400fc8947 */ /* 0x000fec0003800000 */
[----:B------:R-:W2:Y:S01]  /*d7b0*/  LDL R2, [R1] ;  /* 0x0000000001027983 */ /* 0x000ea20000100800 */
[----:B------:R-:W-:Y:S01]  /*d7c0*/  IMAD.MOV.U32 R13, RZ, RZ, R7 ;  /* 0x000000ffff0d7224 */ /* 0x000fe200078e0007 */
        /* <DEDUP_REMOVED lines=21> */
.L_x_4291:
[----:B------:R-:W1:Y:S01]  /*d920*/  S2R R2, SR_TID.X ;  /* 0x0000000000027919 */ /* 0x000e620000002100 */
[----:B------:R-:W-:Y:S01]  /*d930*/  BSSY B2, `(.L_x_4292) ;  /* 0x0000006000027945 */ /* 0x000fe20003800000 */
[----:B-1----:R-:W-:Y:S02]  /*d940*/  LOP3.LUT R3, R2, 0x7f, RZ, 0xc0, !PT ;  /* 0x0000007f02037812 */ /* 0x002fe400078ec0ff */
[----:B------:R-:W-:Y:S02]  /*d950*/  SHF.L.U32 R2, R0, 0x1f, RZ ;  /* 0x0000001f00027819 */ /* 0x000fe400000006ff */
[----:B------:R-:W-:Y:S02]  /*d960*/  ISETP.NE.AND P2, PT, R3, RZ, PT ;  /* 0x000000ff0300720c */ /* 0x000fe40003f45270 */
[----:B------:R-:W1:Y:S02]  /*d970*/  SYNCS.PHASECHK.TRANS64.TRYWAIT P0, [UR38+0x22848], R2 ;  /* 0x02284802ff0075a7 */ /* 0x000e640008000166 */
[----:B-1----:R-:W-:Y:S09]  /*d980*/  @!P0 BRA `(.L_x_4293) ;  /* 0x0000002800208947 */ /* 0x002ff20003800000 */
.L_x_4373:
[----:B------:R-:W-:Y:S05]  /*d990*/  BSYNC B2 ;  /* 0x0000000000027941 */ /* 0x000fea0003800000 */
.L_x_4292:
[----:B------:R-:W-:Y:S04]  /*d9a0*/  BSSY B2, `(.L_x_4294) ;  /* 0x0000007000027945 */ /* 0x000fe80003800000 */
[----:B------:R-:W-:Y:S05]  /*d9b0*/  @P2 BRA `(.L_x_4295) ;  /* 0x0000000000142947 */ /* 0x000fea0003800000 */
[----:B------:R-:W-:Y:S02]  /*d9c0*/  ISETP.NE.AND P0, PT, R10, RZ, PT ;  /* 0x000000ff0a00720c */ /* 0x000fe40003f05270 */
[----:B-1----:R-:W-:-:S04]  /*d9d0*/  MOV R3, 0x3000 ;  /* 0x0000300000037802 */ /* 0x002fc80000000f00 */
[----:B------:R2:W-:Y:S07]  /*d9e0*/  SYNCS.ARRIVE.TRANS64 RZ, [UR38+0x22838], R3 ;  /* 0x02283803ffff79a7 */ /* 0x0005ee0008000026 */
[----:B------:R-:W-:Y:S05]  /*d9f0*/  @!P0 BRA `(.L_x_4295) ;  /* 0x0000000000048947 */ /* 0x000fea0003800000 */
[----:B------:R-:W-:Y:S01]  /*da00*/  BPT.TRAP 0x1 ;  /* 0x000000040000795c */ /* 0x000fe20000300000 */
.L_x_4295:
[----:B------:R-:W-:Y:S05]  /*da10*/  BSYNC B2 ;  /* 0x0000000000027941 */ /* 0x000fea0003800000 */
.L_x_4294:
        /* <DEDUP_REMOVED lines=11> */
.L_x_4296:
        /* <DEDUP_REMOVED lines=10> */
.L_x_4374:
[----:B------:R-:W-:Y:S05]  /*db70*/  BSYNC B2 ;  /* 0x0000000000027941 */ /* 0x000fea0003800000 */
.L_x_4297:
[----:B------:R-:W-:Y:S01]  /*db80*/  BSSY B2, `(.L_x_4299) ;  /* 0x0000009000027945 */ /* 0x000fe20003800000 */
[----:B01----:R-:W-:Y:S01]  /*db90*/  IMAD.MOV.U32 R2, RZ, RZ, 0x0 ;  /* 0x00000000ff027424 */ /* 0x003fe200078e00ff */
[----:B--2---:R-:W-:Y:S02]  /*dba0*/  MOV R3, 0x14f00000 ;  /* 0x14f0000000037802 */ /* 0x004fe40000000f00 */
[----:B------:R-:W-:Y:S05]  /*dbb0*/  @P2 BRA `(.L_x_4300) ;  /* 0x0000000000142947 */ /* 0x000fea0003800000 */
[----:B------:R-:W-:Y:S01]  /*dbc0*/  ISETP.NE.AND P0, PT, R10, RZ, PT ;  /* 0x000000ff0a00720c */ /* 0x000fe20003f05270 */
[----:B------:R-:W-:-:S04]  /*dbd0*/  IMAD.MOV.U32 R12, RZ, RZ, 0xc000 ;  /* 0x0000c000ff0c7424 */ /* 0x000fc800078e00ff */
[----:B------:R0:W-:Y:S08]  /*dbe0*/  SYNCS.ARRIVE.TRANS64 RZ, [UR38+0x22858], R12 ;  /* 0x0228580cffff79a7 */ /* 0x0001f00008000026 */
[----:B0-----:R-:W-:Y:S05]  /*dbf0*/  @!P0 BRA `(.L_x_4300) ;  /* 0x0000000000048947 */ /* 0x001fea0003800000 */
[----:B------:R-:W-:Y:S01]  /*dc00*/  BPT.TRAP 0x1 ;  /* 0x000000040000795c */ /* 0x000fe20000300000 */
.L_x_4300:
[----:B------:R-:W-:Y:S05]  /*dc10*/  BSYNC B2 ;  /* 0x0000000000027941 */ /* 0x000fea0003800000 */
.L_x_4299:
        /* <DEDUP_REMOVED lines=9> */
.L_x_4301:
        /* <DEDUP_REMOVED lines=13> */
.L_x_4302:
        /* <DEDUP_REMOVED lines=13> */
.L_x_4303:
        /* <DEDUP_REMOVED lines=13> */
.L_x_4304:
        /* <DEDUP_REMOVED lines=8> */
.L_x_4290:
[----:B------:R-:W-:Y:S05]  /*dfa0*/  BSYNC B1 ;  /* 0x0000000000017941 */ /* 0x000fea0003800000 */
.L_x_4289:
        /* <DEDUP_REMOVED lines=9> */
[----:B------:R-:W-:Y:S01]  /*e040*/  MOV R13, R12 ;  /* 0x0000000c000d7202 */ /* 0x000fe20000000f00 */
[----:B------:R-:W-:Y:S01]  /*e050*/  ULDC.64 UR4, c[0x0][0x428] ;  /* 0x00010a0000047ab9 */ /* 0x000fe20000000a00 */
[----:B0-----:R-:W-:-:S13]  /*e060*/  ISETP.NE.AND P0, PT, R14, 0x1, PT ;  /* 0x000000010e00780c */ /* 0x001fda0003f05270 */
[----:B------:R-:W0:Y:S02]  /*e070*/  @P0 LDC.64 R2, c[0x0][0x440] ;  /* 0x00011000ff020b82 */ /* 0x000e240000000a00 */
[----:B0-----:R-:W-:-:S05]  /*e080*/  @P0 IMAD.HI.U32 R2, R12, R2, RZ ;  /* 0x000000020c020227 */ /* 0x001fca00078e00ff */
[----:B------:R-:W-:Y:S01]  /*e090*/  @P0 SHF.R.U32.HI R13, RZ, R3, R2 ;  /* 0x00000003ff0d0219 */ /* 0x000fe20000011602 */
[----:B------:R-:W-:-:S03]  /*e0a0*/  IMAD R2, R18, UR4, RZ ;  /* 0x0000000412027c24 */ /* 0x000fc6000f8e02ff */
[--C-:B------:R-:W-:Y:S01]  /*e0b0*/  SHF.R.S32.HI R3, RZ, 0x1f, R13.reuse ;  /* 0x0000001fff037819 */ /* 0x100fe2000001140d */
        /* <DEDUP_REMOVED lines=10> */
.L_x_4307:
[----:B------:R-:W1:Y:S01]  /*e160*/  S2R R2, SR_TID.X ;  /* 0x0000000000027919 */ /* 0x000e620000002100 */
[----:B------:R-:W-:Y:S01]  /*e170*/  BSSY B2, `(.L_x_4308) ;  /* 0x0000006000027945 */ /* 0x000fe20003800000 */
[----:B-1----:R-:W-:Y:S02]  /*e180*/  LOP3.LUT R3, R2, 0x7f, RZ, 0xc0, !PT ;  /* 0x0000007f02037812 */ /* 0x002fe400078ec0ff */
[----:B------:R-:W-:Y:S02]  /*e190*/  SHF.L.U32 R2, R0, 0x1f, RZ ;  /* 0x0000001f00027819 */ /* 0x000fe400000006ff */
[----:B------:R-:W-:Y:S02]  /*e1a0*/  ISETP.NE.AND P2, PT, R3, RZ, PT ;  /* 0x000000ff0300720c */ /* 0x000fe40003f45270 */
[----:B------:R-:W1:Y:S02]  /*e1b0*/  SYNCS.PHASECHK.TRANS64.TRYWAIT P0, [UR38+0x22840], R2 ;  /* 0x02284002ff0075a7 */ /* 0x000e640008000166 */
[----:B-1----:R-:W-:Y:S09]  /*e1c0*/  @!P0 BRA `(.L_x_4309) ;  /* 0x0000002000408947 */ /* 0x002ff20003800000 */
.L_x_4375:
[----:B------:R-:W-:Y:S05]  /*e1d0*/  BSYNC B2 ;  /* 0x0000000000027941 */ /* 0x000fea0003800000 */
.L_x_4308:
[----:B------:R-:W-:Y:S04]  /*e1e0*/  BSSY B2, `(.L_x_4310) ;  /* 0x0000007000027945 */ /* 0x000fe80003800000 */
[----:B------:R-:W-:Y:S05]  /*e1f0*/  @P2 BRA `(.L_x_4311) ;  /* 0x0000000000142947 */ /* 0x000fea0003800000 */
[----:B------:R-:W-:Y:S01]  /*e200*/  ISETP.NE.AND P0, PT, R10, RZ, PT ;  /* 0x000000ff0a00720c */ /* 0x000fe20003f05270 */
[----:B-1----:R-:W-:-:S04]  /*e210*/  IMAD.MOV.U32 R3, RZ, RZ, 0x3000 ;  /* 0x00003000ff037424 */ /* 0x002fc800078e00ff */
[----:B------:R2:W-:Y:S08]  /*e220*/  SYNCS.ARRIVE.TRANS64 RZ, [UR38+0x22830], R3 ;  /* 0x02283003ffff79a7 */ /* 0x0005f00008000026 */
[----:B--2---:R-:W-:Y:S05]  /*e230*/  @!P0 BRA `(.L_x_4311) ;  /* 0x0000000000048947 */ /* 0x004fea0003800000 */
[----:B------:R-:W-:Y:S01]  /*e240*/  BPT.TRAP 0x1 ;  /* 0x000000040000795c */ /* 0x000fe20000300000 */
.L_x_4311:
[----:B------:R-:W-:Y:S05]  /*e250*/  BSYNC B2 ;  /* 0x0000000000027941 */ /* 0x000fea0003800000 */
.L_x_4310:
        /* <DEDUP_REMOVED lines=11> */
.L_x_4312:
        /* <DEDUP_REMOVED lines=11> */
.L_x_4376:
[----:B------:R-:W-:Y:S05]  /*e3c0*/  BSYNC B2 ;  /* 0x0000000000027941 */ /* 0x000fea0003800000 */
.L_x_4313:
        /* <DEDUP_REMOVED lines=9> */
.L_x_4316:
[----:B------:R-:W-:Y:S05]  /*e460*/  BSYNC B2 ;  /* 0x0000000000027941 */ /* 0x000fea0003800000 */
.L_x_4315:
        /* <DEDUP_REMOVED lines=9> */
.L_x_4317:
        /* <DEDUP_REMOVED lines=13> */
.L_x_4318:
        /* <DEDUP_REMOVED lines=13> */
.L_x_4319:
        /* <DEDUP_REMOVED lines=13> */
.L_x_4320:
        /* <DEDUP_REMOVED lines=8> */
.L_x_4306:
[----:B------:R-:W-:Y:S05]  /*e7f0*/  BSYNC B1 ;  /* 0x0000000000017941 */ /* 0x000fea0003800000 */
.L_x_4305:
[----:B------:R-:W-:Y:S01]  /*e800*/  IADD3 R7, R7, -0x2, RZ ;  /* 0xfffffffe07077810 */ /* 0x000fe20007ffe0ff */
[----:B------:R-:W-:Y:S06]  /*e810*/  @P1 BRA `(.L_x_4321) ;  /* 0xffffffec00d01947 */ /* 0x000fec000383ffff */
[----:B------:R-:W-:Y:S05]  /*e820*/  BSYNC B0 ;  /* 0x0000000000007941 */ /* 0x000fea0003800000 */
.L_x_4288:
        /* <DEDUP_REMOVED lines=20> */
[----:B------:R-:W-:-:S04]  /*e970*/  ULDC.64 UR4, c[0x0][0x418] ;  /* 0x0001060000047ab9 */ /* 0x000fc80000000a00 */
[----:B------:R-:W-:Y:S02]  /*e980*/  IADD3 R3, R9, R3, RZ ;  /* 0x0000000309037210 */ /* 0x000fe40007ffe0ff */
[----:B------:R-:W-:-:S04]  /*e990*/  LEA R16, P0, R2, UR4, 0x2 ;  /* 0x0000000402107c11 */ /* 0x000fc8000f8010ff */
[----:B------:R-:W-:-:S05]  /*e9a0*/  LEA.HI.X R17, R2, UR5, R3, 0x2, P0 ;  /* 0x0000000502117c11 */ /* 0x000fca00080f1403 */
[----:B------:R0:W5:Y:S01]  /*e9b0*/  LDG.E R16, desc[UR44][R16.64] ;  /* 0x0000002c10107981 */ /* 0x000162000c1e1900 */
[----:B------:R-:W-:-:S04]  /*e9c0*/  IMAD.MOV R2, RZ, RZ, -R5 ;  /* 0x000000ffff027224 */ /* 0x000fc800078e0a05 */
[----:B------:R-:W-:-:S07]  /*e9d0*/  IMAD R7, R4, R2, R7 ;  /* 0x0000000204077224 */ /* 0x000fce00078e0207 */
.L_x_4324:
[----:B------:R-:W1:Y:S01]  /*e9e0*/  S2R R2, SR_TID.X ;  /* 0x0000000000027919 */ /* 0x000e620000002100 */
[----:B------:R-:W-:Y:S01]  /*e9f0*/  BSSY B1, `(.L_x_4325) ;  /* 0x0000006000017945 */ /* 0x000fe20003800000 */
[----:B-1----:R-:W-:Y:S02]  /*ea00*/  LOP3.LUT R3, R2, 0x7f, RZ, 0xc0, !PT ;  /* 0x0000007f02037812 */ /* 0x002fe400078ec0ff */
[----:B------:R-:W-:Y:S02]  /*ea10*/  SHF.L.U32 R2, R0, 0x1f, RZ ;  /* 0x0000001f00027819 */ /* 0x000fe400000006ff */
[----:B------:R-:W-:Y:S02]  /*ea20*/  ISETP.NE.AND P1, PT, R3, RZ, PT ;  /* 0x000000ff0300720c */ /* 0x000fe40003f25270 */
[----:B------:R-:W1:Y:S02]  /*ea30*/  SYNCS.PHASECHK.TRANS64.TRYWAIT P0, [UR38+0x22848], R2 ;  /* 0x02284802ff0075a7 */ /* 0x000e640008000166 */
[----:B-1----:R-:W-:Y:S09]  /*ea40*/  @!P0 BRA `(.L_x_4326) ;  /* 0x0000001800508947 */ /* 0x002ff20003800000 */
.L_x_4377:
[----:B------:R-:W-:Y:S05]  /*ea50*/  BSYNC B1 ;  /* 0x0000000000017941 */ /* 0x000fea0003800000 */
.L_x_4325:
[----:B------:R-:W-:Y:S04]  /*ea60*/  BSSY B1, `(.L_x_4327) ;  /* 0x0000007000017945 */ /* 0x000fe80003800000 */
[----:B------:R-:W-:Y:S05]  /*ea70*/  @P1 BRA `(.L_x_4328) ;  /* 0x0000000000141947 */ /* 0x000fea0003800000 */
[----:B------:R-:W-:Y:S01]  /*ea80*/  ISETP.NE.AND P0, PT, R10, RZ, PT ;  /* 0x000000ff0a00720c */ /* 0x000fe20003f05270 */
[----:B-1----:R-:W-:-:S04]  /*ea90*/  IMAD.MOV.U32 R3, RZ, RZ, 0x3000 ;  /* 0x00003000ff037424 */ /* 0x002fc800078e00ff */
[----:B------:R2:W-:Y:S08]  /*eaa0*/  SYNCS.ARRIVE.TRANS64 RZ, [UR38+0x22838], R3 ;  /* 0x02283803ffff79a7 */ /* 0x0005f00008000026 */
[----:B--2---:R-:W-:Y:S05]  /*eab0*/  @!P0 BRA `(.L_x_4328) ;  /* 0x0000000000048947 */ /* 0x004fea0003800000 */
[----:B------:R-:W-:Y:S01]  /*eac0*/  BPT.TRAP 0x1 ;  /* 0x000000040000795c */ /* 0x000fe20000300000 */
.L_x_4328:
[----:B------:R-:W-:Y:S05]  /*ead0*/  BSYNC B1 ;  /* 0x0000000000017941 */ /* 0x000fea0003800000 */
.L_x_4327:
[----:B------:R-:W-:Y:S01]  /*eae0*/  MOV R4, RZ ;  /* 0x000000ff00047202 */ /* 0x000fe20000000f00 */
        /* <DEDUP_REMOVED lines=10> */
.L_x_4329:
        /* <DEDUP_REMOVED lines=11> */
.L_x_4378:
[----:B------:R-:W-:Y:S05]  /*ec40*/  BSYNC B1 ;  /* 0x0000000000017941 */ /* 0x000fea0003800000 */
.L_x_4330:
[----:B------:R-:W-:Y:S01]  /*ec50*/  BSSY B1, `(.L_x_4332) ;  /* 0x0000009000017945 */ /* 0x000fe20003800000 */
[----:B-1----:R-:W-:Y:S02]  /*ec60*/  IMAD.MOV.U32 R2, RZ, RZ, 0x0 ;  /* 0x00000000ff027424 */ /* 0x002fe400078e00ff */
[----:B------:R-:W-:Y:S01]  /*ec70*/  IMAD.MOV.U32 R3, RZ, RZ, 0x14f00000 ;  /* 0x14f00000ff037424 */ /* 0x000fe200078e00ff */
[----:B------:R-:W-:Y:S06]  /*ec80*/  @P1 BRA `(.L_x_4333) ;  /* 0x0000000000141947 */ /* 0x000fec0003800000 */
[----:B------:R-:W-:Y:S02]  /*ec90*/  ISETP.NE.AND P0, PT, R10, RZ, PT ;  /* 0x000000ff0a00720c */ /* 0x000fe40003f05270 */
[----:B------:R-:W-:-:S04]  /*eca0*/  MOV R5, 0xc000 ;  /* 0x0000c00000057802 */ /* 0x000fc80000000f00 */
[----:B------:R1:W-:Y:S07]  /*ecb0*/  SYNCS.ARRIVE.TRANS64 RZ, [UR38+0x22858], R5 ;  /* 0x02285805ffff79a7 */ /* 0x0003ee0008000026 */
[----:B------:R-:W-:Y:S05]  /*ecc0*/  @!P0 BRA `(.L_x_4333) ;  /* 0x0000000000048947 */ /* 0x000fea0003800000 */
[----:B------:R-:W-:Y:S01]  /*ecd0*/  BPT.TRAP 0x1 ;  /* 0x000000040000795c */ /* 0x000fe20000300000 */
.L_x_4333:
[----:B------:R-:W-:Y:S05]  /*ece0*/  BSYNC B1 ;  /* 0x0000000000017941 */ /* 0x000fea0003800000 */
.L_x_4332:
        /* <DEDUP_REMOVED lines=9> */
.L_x_4334:
        /* <DEDUP_REMOVED lines=8> */
[----:B------:R-:W-:Y:S01]  /*ee00*/  R2UR UR6, R2 ;  /* 0x00000000020672ca */ /* 0x000fe200000e0000 */
[----:B------:R-:W-:Y:S01]  /*ee10*/  UIADD3 UR8, UR38, 0xf400, URZ ;  /* 0x0000f40026087890 */ /* 0x000fe2000fffe03f */
[----:B------:R-:W-:Y:S01]  /*ee20*/  R2UR UR7, R3 ;  /* 0x00000000030772ca */ /* 0x000fe200000e0000 */
[----:B------:R-:W-:Y:S01]  /*ee30*/  UMOV UR10, 0x40 ;  /* 0x00000040000a7882 */ /* 0x000fe20000000000 */
[----:B------:R-:W-:-:S13]  /*ee40*/  PLOP3.LUT P0, PT, PT, PT, PT, 0x80, 0x0 ;  /* 0x000000000000781c */ /* 0x000fda0003f0f070 */
.L_x_4335:
        /* <DEDUP_REMOVED lines=13> */
.L_x_4336:
        /* <DEDUP_REMOVED lines=13> */
.L_x_4337:
        /* <DEDUP_REMOVED lines=8> */
.L_x_4323:
[----:B------:R-:W-:Y:S05]  /*f070*/  BSYNC B0 ;  /* 0x0000000000007941 */ /* 0x000fea0003800000 */
.L_x_4322:
[----:B------:R-:W-:Y:S01]  /*f080*/  LOP3.LUT R0, R0, 0x1, RZ, 0x3c, !PT ;  /* 0x0000000100007812 */ /* 0x000fe200078e3cff */
[----:B------:R-:W-:Y:S02]  /*f090*/  IMAD.MOV.U32 R6, RZ, RZ, RZ ;  /* 0x000000ffff067224 */ /* 0x000fe400078e00ff */
[----:B------:R-:W-:-:S07]  /*f0a0*/  IMAD.MOV.U32 R9, RZ, RZ, RZ ;  /* 0x000000ffff097224 */ /* 0x000fce00078e00ff */
.L_x_4265:
[----:B------:R-:W2:Y:S01]  /*f0b0*/  S2R R3, SR_CgaCtaId ;  /* 0x0000000000037919 */ /* 0x000ea20000008800 */
[----:B------:R-:W-:Y:S02]  /*f0c0*/  MOV R2, 0x400 ;  /* 0x0000040000027802 */ /* 0x000fe40000000f00 */
[----:B------:R-:W-:Y:S02]  /*f0d0*/  SHF.L.U32 R9, R9, 0x1f, RZ ;  /* 0x0000001f09097819 */ /* 0x000fe400000006ff */
[----:B--2---:R-:W-:-:S04]  /*f0e0*/  LEA R2, R3, R2, 0x18 ;  /* 0x0000000203027211 */ /* 0x004fc800078ec0ff */
[----:B------:R-:W2:Y:S02]  /*f0f0*/  SYNCS.PHASECHK.TRANS64.TRYWAIT P0, [R2+URZ+0x22820], R9 ;  /* 0x02282009020075a7 */ /* 0x000ea4000800017f */
[----:B--2---:R-:W-:Y:S05]  /*f100*/  @!P0 BRA `(.L_x_4338) ;  /* 0x0000001000d08947 */ /* 0x004fea0003800000 */
.L_x_4379:
[----:B------:R-:W-:-:S03]  /*f110*/  UMOV UR4, 0xffffffff ;  /* 0xffffffff00047882 */ /* 0x000fc60000000000 */
[----:B------:R-:W-:Y:S05]  /*f120*/  BRA.DIV UR4, `(.L_x_4339) ;  /* 0x0000001204dc7947 */ /* 0x000fea000b800000 */
[----:B------:R-:W3:Y:S02]  /*f130*/  S2R R3, SR_TID.X ;  /* 0x0000000000037919 */ /* 0x000ee40000002100 */
[----:B---3--:R-:W-:-:S04]  /*f140*/  SHF.R.U32.HI R3, RZ, 0x5, R3 ;  /* 0x00000005ff037819 */ /* 0x008fc80000011603 */
[----:B------:R-:W-:-:S05]  /*f150*/  LOP3.LUT R3, R3, 0x3, RZ, 0xc0, !PT ;  /* 0x0000000303037812 */ /* 0x000fca00078ec0ff */
[----:B------:R3:W4:Y:S02]  /*f160*/  SHFL.IDX PT, R14, R3, RZ, 0x1f ;  /* 0x00001fff030e7589 */ /* 0x00072400000e0000 */
.L_x_4382:
[----:B----4-:R-:W-:-:S13]  /*f170*/  ISETP.NE.AND P0, PT, R14, RZ, PT ;  /* 0x000000ff0e00720c */ /* 0x010fda0003f05270 */
[----:B------:R-:W-:Y:S05]  /*f180*/  @P0 BRA `(.L_x_4227) ;  /* 0x0000000000880947 */ /* 0x000fea0003800000 */
[----:B------:R-:W-:-:S03]  /*f190*/  UMOV UR4, 0xffffffff ;  /* 0xffffffff00047882 */ /* 0x000fc60000000000 */
[----:B------:R-:W-:Y:S05]  /*f1a0*/  BRA.DIV UR4, `(.L_x_4340) ;  /* 0x0000001204f07947 */ /* 0x000fea000b800000 */
[----:B------:R-:W-:-:S13]  /*f1b0*/  ELECT P6, URZ, PT ;  /* 0x00000000003f782f */ /* 0x000fda00038c0000 */
.L_x_4385:
[----:B------:R-:W-:Y:S05]  /*f1c0*/  @!P6 BRA `(.L_x_4227) ;  /* 0x000000000078e947 */ /* 0x000fea0003800000 */
[----:B------:R-:W-:-:S06]  /*f1d0*/  ULOP3.LUT UR4, UR42, 0x2, URZ, 0xfc, !UPT ;  /* 0x000000022a047892 */ /* 0x000fcc000f8efc3f */
[----:B---3--:R-:W-:-:S04]  /*f1e0*/  MOV R3, UR4 ;  /* 0x0000000400037c02 */ /* 0x008fc80008000f00 */
[----:B------:R-:W-:-:S13]  /*f1f0*/  ISETP.NE.AND P2, PT, R3, 0x3, PT ;  /* 0x000000030300780c */ /* 0x000fda0003f45270 */
[----:B------:R-:W-:Y:S05]  /*f200*/  @!P2 BRA `(.L_x_4341) ;  /* 0x000000000004a947 */ /* 0x000fea0003800000 */
[----:B------:R-:W-:Y:S01]  /*f210*/  BPT.TRAP 0x1 ;  /* 0x000000040000795c */ /* 0x000fe20000300000 */
.L_x_4341:
[----:B------:R-:W-:Y:S01]  /*f220*/  VIADD R8, R2, 0x22840 ;  /* 0x0002284002087836 */ /* 0x000fe20000000000 */
[----:B------:R-:W-:Y:S02]  /*f230*/  SHF.L.U32 R4, R0, 0x1f, RZ ;  /* 0x0000001f00047819 */ /* 0x000fe400000006ff */
[C---:B------:R-:W-:Y:S01]  /*f240*/  IADD3 R3, R6.reuse, 0x1, RZ ;  /* 0x0000000106037810 */ /* 0x040fe20007ffe0ff */
[----:B------:R-:W-:-:S03]  /*f250*/  IMAD R7, R6, 0x8, R8 ;  /* 0x0000000806077824 */ /* 0x000fc600078e0208 */
[C---:B------:R-:W-:Y:S01]  /*f260*/  ISETP.NE.AND P1, PT, R3.reuse, 0x2, PT ;  /* 0x000000020300780c */ /* 0x040fe20003f25270 */
[----:B------:R-:W3:Y:S03]  /*f270*/  SYNCS.PHASECHK.TRANS64.TRYWAIT P0, [R7+URZ], R4 ;  /* 0x00000004070075a7 */ /* 0x000ee6000800017f */
[----:B-1----:R-:W-:Y:S02]  /*f280*/  SEL R5, RZ, 0x1, P1 ;  /* 0x00000001ff057807 */ /* 0x002fe40000800000 */
[----:B------:R-:W-:Y:S02]  /*f290*/  SEL R3, R3, RZ, P1 ;  /* 0x000000ff03037207 */ /* 0x000fe40000800000 */
[----:B------:R-:W-:-:S03]  /*f2a0*/  LOP3.LUT R0, R0, R5, RZ, 0x3c, !PT ;  /* 0x0000000500007212 */ /* 0x000fc600078e3cff */
[----:B------:R-:W-:Y:S01]  /*f2b0*/  IMAD R5, R3, 0x8, R8 ;  /* 0x0000000803057824 */ /* 0x000fe200078e0208 */
[----:B------:R-:W-:Y:S01]  /*f2c0*/  SHF.L.U32 R0, R0, 0x1f, RZ ;  /* 0x0000001f00007819 */ /* 0x000fe200000006ff */
[----:B---3--:R-:W-:Y:S06]  /*f2d0*/  @!P0 BRA `(.L_x_4342) ;  /* 0x0000001000c48947 */ /* 0x008fec0003800000 */
.L_x_4386:
[----:B------:R-:W3:Y:S02]  /*f2e0*/  SYNCS.PHASECHK.TRANS64.TRYWAIT P0, [R5+URZ], R0 ;  /* 0x00000000050075a7 */ /* 0x000ee4000800017f */
[----:B---3--:R-:W-:Y:S05]  /*f2f0*/  @!P0 BRA `(.L_x_4343) ;  /* 0x0000001000d08947 */ /* 0x008fea0003800000 */
.L_x_4387:
[----:B------:R-:W-:Y:S05]  /*f300*/  @!P2 BRA `(.L_x_4344) ;  /* 0x000000000004a947 */ /* 0x000fea0003800000 */
[----:B------:R-:W-:Y:S01]  /*f310*/  BPT.TRAP 0x1 ;  /* 0x000000040000795c */ /* 0x000fe20000300000 */
.L_x_4344:
[----:B--2---:R-:W-:-:S05]  /*f320*/  VIADD R2, R2, 0x22860 ;  /* 0x0002286002027836 */ /* 0x004fca0000000000 */
[----:B---3--:R-:W-:-:S04]  /*f330*/  LEA R5, R6, R2, 0x3 ;  /* 0x0000000206057211 */ /* 0x008fc800078e18ff */
[----:B------:R-:W2:Y:S02]  /*f340*/  SYNCS.PHASECHK.TRANS64.TRYWAIT P0, [R5+URZ], R4 ;  /* 0x00000004050075a7 */ /* 0x000ea4000800017f */
[----:B--2---:R-:W-:Y:S05]  /*f350*/  @!P0 BRA `(.L_x_4345) ;  /* 0x0000001000cc8947 */ /* 0x004fea0003800000 */
.L_x_4388:
[----:B------:R-:W-:-:S07]  /*f360*/  IMAD R3, R3, 0x8, R2 ;  /* 0x0000000803037824 */ /* 0x000fce00078e0202 */
.L_x_4346:
[----:B---3--:R3:W4:Y:S02]  /*f370*/  SYNCS.PHASECHK.TRANS64.TRYWAIT P0, [R3+URZ], R0 ;  /* 0x00000000030075a7 */ /* 0x008724000800017f */
[----:B----4-:R-:W-:Y:S05]  /*f380*/  @!P0 NANOSLEEP.SYNCS 0x989680 ;  /* 0x009896800000895d */ /* 0x010fea0003900000 */
[----:B------:R-:W4:Y:S02]  /*f390*/  @!P0 SYNCS.PHASECHK.TRANS64 P0, [R3+URZ], R0 ;  /* 0x00000000030085a7 */ /* 0x000f24000800007f */
[----:B----4-:R-:W-:Y:S05]  /*f3a0*/  @!P0 BRA `(.L_x_4346) ;  /* 0xfffffffc00f08947 */ /* 0x010fea000383ffff */
.L_x_4227:
[----:B------:R-:W-:Y:S05]  /*f3b0*/  BSYNC B6 ;  /* 0x0000000000067941 */ /* 0x000fea0003800000 */
.L_x_4224:
[----:B------:R-:W-:Y:S05]  /*f3c0*/  EXIT ;  /* 0x000000000000794d */ /* 0x000fea0003800000 */
.L_x_4231:
[----:B0-----:R-:W-:-:S04]  /*f3d0*/  IMAD.U32 R4, RZ, RZ, UR39 ;  /* 0x00000027ff047e24 */ /* 0x001fc8000f8e00ff */
[----:B------:R0:W1:Y:S03]  /*f3e0*/  SYNCS.PHASECHK.TRANS64.TRYWAIT P0, [R4+URZ+0x22800], R7 ;  /* 0x02280007040075a7 */ /* 0x000066000800017f */
[----:B-1----:R-:W-:Y:S05]  /*f3f0*/  @!P0 NANOSLEEP.SYNCS 0x989680 ;  /* 0x009896800000895d */ /* 0x002fea0003900000 */
[----:B------:R-:W1:Y:S02]  /*f400*/  @!P0 SYNCS.PHASECHK.TRANS64 P0, [R4+URZ+0x22800], R7 ;  /* 0x02280007040085a7 */ /* 0x000e64000800007f */
[----:B-1----:R-:W-:Y:S05]  /*f410*/  @!P0 BRA `(.L_x_4231) ;  /* 0xfffffffc00ec8947 */ /* 0x002fea000383ffff */
[----:B------:R-:W-:Y:S05]  /*f420*/  BRA `(.L_x_4347) ;  /* 0xffffff2000847947 */ /* 0x000fea000383ffff */
.L_x_4235:
[----:B0-----:R-:W-:-:S04]  /*f430*/  MOV R4, UR39 ;  /* 0x0000002700047c02 */ /* 0x001fc80008000f00 */
[----:B------:R0:W2:Y:S03]  /*f440*/  SYNCS.PHASECHK.TRANS64.TRYWAIT P1, [R4+URZ+0x22830], R7 ;  /* 0x02283007040075a7 */ /* 0x0000a6000802017f */
[----:B--2---:R-:W-:Y:S05]  /*f450*/  @!P1 NANOSLEEP.SYNCS 0x989680 ;  /* 0x009896800000995d */ /* 0x004fea0003900000 */
[----:B------:R-:W2:Y:S02]  /*f460*/  @!P1 SYNCS.PHASECHK.TRANS64 P1, [R4+URZ+0x22830], R7 ;  /* 0x02283007040095a7 */ /* 0x000ea4000802007f */
[----:B--2---:R-:W-:Y:S05]  /*f470*/  @!P1 BRA `(.L_x_4235) ;  /* 0xfffffffc00ec9947 */ /* 0x004fea000383ffff */
[----:B------:R-:W-:Y:S05]  /*f480*/  BRA `(.L_x_4234) ;  /* 0xffffff2000a07947 */ /* 0x000fea000383ffff */
.L_x_4239:
[----:B-1----:R1:W2:Y:S02]  /*f490*/  SYNCS.PHASECHK.TRANS64.TRYWAIT P3, [R12+URZ+0x22850], R7 ;  /* 0x022850070c0075a7 */ /* 0x0022a4000806017f */
[----:B--2---:R-:W-:Y:S05]  /*f4a0*/  @!P3 NANOSLEEP.SYNCS 0x989680 ;  /* 0x009896800000b95d */ /* 0x004fea0003900000 */
[----:B------:R-:W2:Y:S02]  /*f4b0*/  @!P3 SYNCS.PHASECHK.TRANS64 P3, [R12+URZ+0x22850], R7 ;  /* 0x022850070c00b5a7 */ /* 0x000ea4000806007f */
[----:B--2---:R-:W-:Y:S05]  /*f4c0*/  @!P3 BRA `(.L_x_4239) ;  /* 0xfffffffc00f0b947 */ /* 0x004fea000383ffff */
[----:B------:R-:W-:Y:S05]  /*f4d0*/  BRA `(.L_x_4238) ;  /* 0xffffff4000947947 */ /* 0x000fea000383ffff */
.L_x_4244:
[----:B-1----:R-:W-:-:S04]  /*f4e0*/  IMAD.U32 R8, RZ, RZ, UR29 ;  /* 0x0000001dff087e24 */ /* 0x002fc8000f8e00ff */
[----:B------:R1:W2:Y:S03]  /*f4f0*/  SYNCS.PHASECHK.TRANS64.TRYWAIT P3, [R8+URZ+0x22830], R7 ;  /* 0x02283007080075a7 */ /* 0x0002a6000806017f */
[----:B--2---:R-:W-:Y:S05]  /*f500*/  @!P3 NANOSLEEP.SYNCS 0x989680 ;  /* 0x009896800000b95d */ /* 0x004fea0003900000 */
[----:B------:R-:W2:Y:S02]  /*f510*/  @!P3 SYNCS.PHASECHK.TRANS64 P3, [R8+URZ+0x22830], R7 ;  /* 0x022830070800b5a7 */ /* 0x000ea4000806007f */
[----:B--2---:R-:W-:Y:S05]  /*f520*/  @!P3 BRA `(.L_x_4244) ;  /* 0xfffffffc00ecb947 */ /* 0x004fea000383ffff */
[----:B------:R-:W-:Y:S05]  /*f530*/  BRA `(.L_x_4243) ;  /* 0xffffff4400e07947 */ /* 0x000fea000383ffff */
.L_x_4248:
[----:B-1----:R1:W2:Y:S02]  /*f540*/  SYNCS.PHASECHK.TRANS64.TRYWAIT P3, [R176+URZ+0x22850], R7 ;  /* 0x02285007b00075a7 */ /* 0x0022a4000806017f */
[----:B--2---:R-:W-:Y:S05]  /*f550*/  @!P3 NANOSLEEP.SYNCS 0x989680 ;  /* 0x009896800000b95d */ /* 0x004fea0003900000 */
[----:B------:R-:W2:Y:S02]  /*f560*/  @!P3 SYNCS.PHASECHK.TRANS64 P3, [R176+URZ+0x22850], R7 ;  /* 0x02285007b000b5a7 */ /* 0x000ea4000806007f */
[----:B--2---:R-:W-:Y:S05]  /*f570*/  @!P3 BRA `(.L_x_4248) ;  /* 0xfffffffc00f0b947 */ /* 0x004fea000383ffff */
[----:B------:R-:W-:Y:S05]  /*f580*/  BRA `(.L_x_4247) ;  /* 0xffffff6c00487947 */ /* 0x000fea000383ffff */
.L_x_4254:
[----:B-1----:R-:W-:-:S04]  /*f590*/  IMAD.U32 R6, RZ, RZ, UR26 ;  /* 0x0000001aff067e24 */ /* 0x002fc8000f8e00ff */
[----:B------:R1:W3:Y:S03]  /*f5a0*/  SYNCS.PHASECHK.TRANS64.TRYWAIT P1, [R6+URZ+0x22830], R5 ;  /* 0x02283005060075a7 */ /* 0x0002e6000802017f */
[----:B---3--:R-:W-:Y:S05]  /*f5b0*/  @!P1 NANOSLEEP.SYNCS 0x989680 ;  /* 0x009896800000995d */ /* 0x008fea0003900000 */
[----:B------:R-:W3:Y:S02]  /*f5c0*/  @!P1 SYNCS.PHASECHK.TRANS64 P1, [R6+URZ+0x22830], R5 ;  /* 0x02283005060095a7 */ /* 0x000ee4000802007f */
[----:B---3--:R-:W-:Y:S05]  /*f5d0*/  @!P1 BRA `(.L_x_4254) ;  /* 0xfffffffc00ec9947 */ /* 0x008fea000383ffff */
[----:B------:R-:W-:Y:S05]  /*f5e0*/  BRA `(.L_x_4253) ;  /* 0xffffff7000447947 */ /* 0x000fea000383ffff */
.L_x_4258:
[----:B-1----:R1:W2:Y:S02]  /*f5f0*/  SYNCS.PHASECHK.TRANS64.TRYWAIT P1, [R198+URZ+0x22850], R5 ;  /* 0x02285005c60075a7 */ /* 0x0022a4000802017f */
[----:B--2---:R-:W-:Y:S05]  /*f600*/  @!P1 NANOSLEEP.SYNCS 0x989680 ;  /* 0x009896800000995d */ /* 0x004fea0003900000 */
[----:B------:R-:W2:Y:S02]  /*f610*/  @!P1 SYNCS.PHASECHK.TRANS64 P1, [R198+URZ+0x22850], R5 ;  /* 0x02285005c60095a7 */ /* 0x000ea4000802007f */
[----:B--2---:R-:W-:Y:S05]  /*f620*/  @!P1 BRA `(.L_x_4258) ;  /* 0xfffffffc00f09947 */ /* 0x004fea000383ffff */
[----:B------:R-:W-:Y:S05]  /*f630*/  BRA `(.L_x_4257) ;  /* 0xffffff8c00d47947 */ /* 0x000fea000383ffff */
.L_x_4270:
[----:B------:R-:W-:Y:S01]  /*f640*/  MOV R13, R19 ;  /* 0x00000013000d7202 */ /* 0x000fe20000000f00 */
[----:B------:R-:W-:Y:S01]  /*f650*/  IMAD.MOV.U32 R12, RZ, RZ, RZ ;  /* 0x000000ffff0c7224 */ /* 0x000fe200078e00ff */
[----:B------:R-:W-:Y:S01]  /*f660*/  MOV R15, 0xffffffff ;  /* 0xffffffff000f7802 */ /* 0x000fe20000000f00 */
[----:B------:R-:W-:-:S07]  /*f670*/  IMAD.MOV.U32 R11, RZ, RZ, 0x1f ;  /* 0x0000001fff0b7424 */ /* 0x000fce00078e00ff */
[----:B------:R-:W-:Y:S05]  /*f680*/  WARPSYNC.COLLECTIVE R15, `(.L_x_4348) ;  /* 0x000000000f087348 */ /* 0x000fea0003c00000 */
[----:B------:R0:W1:Y:S02]  /*f690*/  SHFL.IDX P6, R14, R13, R12, R11 ;  /* 0x0000000c0d0e7389 */ /* 0x00006400000c000b */
[----:B01----:R-:W-:Y:S01]  /*f6a0*/  ENDCOLLECTIVE ;  /* 0x000000000000791b */ /* 0x003fe20003800000 */
.L_x_4348:
[----:B------:R-:W-:Y:S05]  /*f6b0*/  BRA `(.L_x_4349) ;  /* 0xffffffcc00007947 */ /* 0x000fea000383ffff */
.L_x_4272:
[----:B------:R-:W-:Y:S01]  /*f6c0*/  BSSY B0, `(.L_x_4350) ;  /* 0x0000006000007945 */ /* 0x000fe20003800000 */
[----:B------:R-:W-:-:S07]  /*f6d0*/  IMAD.MOV.U32 R15, RZ, RZ, -0x1 ;  /* 0xffffffffff0f7424 */ /* 0x000fce00078e00ff */
[----:B------:R-:W-:Y:S05]  /*f6e0*/  WARPSYNC.COLLECTIVE R15, `(.L_x_4351) ;  /* 0x000000000f0c7348 */ /* 0x000fea0003c00000 */
[----:B------:R-:W-:Y:S02]  /*f6f0*/  ELECT P6, UR62, PT ;  /* 0x00000000003e782f */ /* 0x000fe400038c0000 */
[----:B------:R-:W-:Y:S01]  /*f700*/  MOV R14, UR62 ;  /* 0x0000003e000e7c02 */ /* 0x000fe20008000f00 */
[----:B------:R-:W-:Y:S10]  /*f710*/  ENDCOLLECTIVE ;  /* 0x000000000000791b */ /* 0x000ff40003800000 */
.L_x_4351:
[----:B------:R-:W-:Y:S05]  /*f720*/  BSYNC B0 ;  /* 0x0000000000007941 */ /* 0x000fea0003800000 */
.L_x_4350:
[----:B------:R-:W-:Y:S05]  /*f730*/  BRA `(.L_x_4352) ;  /* 0xffffffcc00007947 */ /* 0x000fea000383ffff */
.L_x_4274:
[----:B0-----:R-:W-:-:S04]  /*f740*/  IMAD.U32 R3, RZ, RZ, UR38 ;  /* 0x00000026ff037e24 */ /* 0x001fc8000f8e00ff */
[----:B------:R0:W1:Y:S03]  /*f750*/  SYNCS.PHASECHK.TRANS64.TRYWAIT P0, [R3+URZ+0x22840], R0 ;  /* 0x02284000030075a7 */ /* 0x000066000800017f */
[----:B-1----:R-:W-:Y:S05]  /*f760*/  @!P0 NANOSLEEP.SYNCS 0x989680 ;  /* 0x009896800000895d */ /* 0x002fea0003900000 */
[----:B------:R-:W1:Y:S02]  /*f770*/  @!P0 SYNCS.PHASECHK.TRANS64 P0, [R3+URZ+0x22840], R0 ;  /* 0x02284000030085a7 */ /* 0x000e64000800007f */
[----:B-1----:R-:W-:Y:S05]  /*f780*/  @!P0 BRA `(.L_x_4274) ;  /* 0xfffffffc00ec8947 */ /* 0x002fea000383ffff */
[----:B------:R-:W-:Y:S05]  /*f790*/  BRA `(.L_x_4353) ;  /* 0xffffffcc00607947 */ /* 0x000fea000383ffff */
.L_x_4277:
[----:B------:R-:W-:Y:S01]  /*f7a0*/  IMAD.MOV.U32 R13, RZ, RZ, R5 ;  /* 0x000000ffff0d7224 */ /* 0x000fe200078e0005 */
[----:B------:R-:W-:Y:S01]  /*f7b0*/  MOV R11, 0x181f ;  /* 0x0000181f000b7802 */ /* 0x000fe20000000f00 */
[----:B------:R-:W-:Y:S01]  /*f7c0*/  IMAD.MOV.U32 R12, RZ, RZ, RZ ;  /* 0x000000ffff0c7224 */ /* 0x000fe200078e00ff */
[----:B------:R-:W-:Y:S01]  /*f7d0*/  LEA R7, R10, R7, 0x7 ;  /* 0x000000070a077211 */ /* 0x000fe200078e38ff */
[----:B------:R-:W-:-:S03]  /*f7e0*/  IMAD.MOV.U32 R15, RZ, RZ, -0x1 ;  /* 0xffffffffff0f7424 */ /* 0x000fc600078e00ff */
[----:B------:R-:W-:-:S07]  /*f7f0*/  IADD3 R21, R7, 0x10, RZ ;  /* 0x0000001007157810 */ /* 0x000fce0007ffe0ff */
[----:B------:R-:W-:Y:S05]  /*f800*/  WARPSYNC.COLLECTIVE R15, `(.L_x_4354) ;  /* 0x000000000f087348 */ /* 0x000fea0003c00000 */
[----:B------:R0:W1:Y:S02]  /*f810*/  SHFL.IDX P6, R14, R13, R12, R11 ;  /* 0x0000000c0d0e7389 */ /* 0x00006400000c000b */
[----:B01----:R-:W-:Y:S01]  /*f820*/  ENDCOLLECTIVE ;  /* 0x000000000000791b */ /* 0x003fe20003800000 */
.L_x_4354:
[----:B------:R-:W-:Y:S01]  /*f830*/  MOV R13, R0 ;  /* 0x00000000000d7202 */ /* 0x000fe20000000f00 */
[----:B------:R-:W-:-:S07]  /*f840*/  IMAD.MOV.U32 R2, RZ, RZ, R14 ;  /* 0x000000ffff027224 */ /* 0x000fce00078e000e */
[----:B------:R-:W-:Y:S05]  /*f850*/  WARPSYNC.COLLECTIVE R15, `(.L_x_4355) ;  /* 0x000000000f087348 */ /* 0x000fea0003c00000 */
[----:B------:R0:W1:Y:S02]  /*f860*/  SHFL.IDX P6, R14, R13, R12, R11 ;  /* 0x0000000c0d0e7389 */ /* 0x00006400000c000b */
[----:B01----:R-:W-:Y:S01]  /*f870*/  ENDCOLLECTIVE ;  /* 0x000000000000791b */ /* 0x003fe20003800000 */
.L_x_4355:
        /* <DEDUP_REMOVED lines=12> */
.L_x_4356:
[----:B------:R-:W-:Y:S01]  /*f940*/  @!PT LDS RZ, [RZ] ;  /* 0x00000000fffff984 */ /* 0x000fe20000000800 */
[----:B------:R-:W-:Y:S01]  /*f950*/  @!PT LDS RZ, [RZ] ;  /* 0x00000000fffff984 */ /* 0x000fe20000000800 */
[----:B------:R-:W-:Y:S01]  /*f960*/  @!PT LDS RZ, [RZ] ;  /* 0x00000000fffff984 */ /* 0x000fe20000000800 */
[----:B------:R0:W-:Y:S01]  /*f970*/  @!P1 LDGSTS.E.BYPASS.LTC128B.128 [R9+0x18400], desc[UR44][R2.64], !P0 ;  /* 0x1840000002099fae */ /* 0x0001e2000c101d6c */
[----:B------:R-:W-:Y:S01]  /*f980*/  ISETP.GE.AND P1, PT, R21, R4, PT ;  /* 0x000000041500720c */ /* 0x000fe20003f26270 */
[----:B------:R-:W-:Y:S02]  /*f990*/  IMAD.MOV.U32 R13, RZ, RZ, R0 ;  /* 0x000000ffff0d7224 */ /* 0x000fe400078e0000 */
[----:B0-----:R-:W-:-:S10]  /*f9a0*/  VIADD R9, R7, 0x20 ;  /* 0x0000002007097836 */ /* 0x001fd40000000000 */
[----:B------:R-:W-:Y:S02]  /*f9b0*/  @!P1 LEA R21, R6, UR38, 0x1 ;  /* 0x0000002606159c11 */ /* 0x000fe4000f8e08ff */
[----:B------:R-:W-:-:S07]  /*f9c0*/  MOV R2, R14 ;  /* 0x0000000e00027202 */ /* 0x000fce0000000f00 */
[----:B------:R-:W-:Y:S05]  /*f9d0*/  WARPSYNC.COLLECTIVE R15, `(.L_x_4357) ;  /* 0x000000000f087348 */ /* 0x000fea0003c00000 */
[----:B------:R0:W1:Y:S02]  /*f9e0*/  SHFL.IDX P6, R14, R13, R12, R11 ;  /* 0x0000000c0d0e7389 */ /* 0x00006400000c000b */
[----:B01----:R-:W-:Y:S01]  /*f9f0*/  ENDCOLLECTIVE ;  /* 0x000000000000791b */ /* 0x003fe20003800000 */
.L_x_4357:
[----:B------:R-:W-:Y:S01]  /*fa00*/  IMAD.MOV.U32 R13, RZ, RZ, R5 ;  /* 0x000000ffff0d7224 */ /* 0x000fe200078e0005 */
[----:B------:R-:W-:Y:S02]  /*fa10*/  MOV R12, 0x2 ;  /* 0x00000002000c7802 */ /* 0x000fe40000000f00 */
[----:B------:R-:W-:-:S05]  /*fa20*/  @!P1 LEA R14, P2, R8, R14, 0x1 ;  /* 0x0000000e080e9211 */ /* 0x000fca00078408ff */
[----:B------:R-:W-:Y:S01]  /*fa30*/  @!P1 IMAD.X R3, RZ, RZ, R2, P2 ;  /* 0x000000ffff039224 */ /* 0x000fe200010e0602 */
[----:B------:R-:W-:-:S07]  /*fa40*/  @!P1 MOV R2, R14 ;  /* 0x0000000e00029202 */ /* 0x000fce0000000f00 */
[----:B------:R-:W-:Y:S05]  /*fa50*/  WARPSYNC.COLLECTIVE R15, `(.L_x_4358) ;  /* 0x000000000f087348 */ /* 0x000fea0003c00000 */
[----:B------:R0:W1:Y:S02]  /*fa60*/  SHFL.IDX P6, R14, R13, R12, R11 ;  /* 0x0000000c0d0e7389 */ /* 0x00006400000c000b */
[----:B01----:R-:W-:Y:S01]  /*fa70*/  ENDCOLLECTIVE ;  /* 0x000000000000791b */ /* 0x003fe20003800000 */
.L_x_4358:
        /* <DEDUP_REMOVED lines=12> */
.L_x_4359:
[----:B------:R-:W-:Y:S01]  /*fb40*/  MOV R13, R5 ;  /* 0x00000005000d7202 */ /* 0x000fe20000000f00 */
[----:B------:R-:W-:Y:S01]  /*fb50*/  IMAD.MOV.U32 R12, RZ, RZ, 0x3 ;  /* 0x00000003ff0c7424 */ /* 0x000fe200078e00ff */
[----:B------:R-:W-:-:S04]  /*fb60*/  @!P1 LEA R14, P2, R8, R14, 0x1 ;  /* 0x0000000e080e9211 */ /* 0x000fc800078408ff */
[----:B------:R-:W-:Y:S01]  /*fb70*/  @!P1 IADD3.X R3, RZ, R2, RZ, P2, !PT ;  /* 0x00000002ff039210 */ /* 0x000fe200017fe4ff */
[----:B------:R-:W-:-:S08]  /*fb80*/  @!P1 IMAD.MOV.U32 R2, RZ, RZ, R14 ;  /* 0x000000ffff029224 */ /* 0x000fd000078e000e */
[----:B------:R-:W-:Y:S05]  /*fb90*/  WARPSYNC.COLLECTIVE R15, `(.L_x_4360) ;  /* 0x000000000f087348 */ /* 0x000fea0003c00000 */
[----:B------:R0:W1:Y:S02]  /*fba0*/  SHFL.IDX P6, R14, R13, R12, R11 ;  /* 0x0000000c0d0e7389 */ /* 0x00006400000c000b */
[----:B01----:R-:W-:Y:S01]  /*fbb0*/  ENDCOLLECTIVE ;  /* 0x000000000000791b */ /* 0x003fe20003800000 */
.L_x_4360:
[----:B------:R-:W-:Y:S01]  /*fbc0*/  @!PT LDS RZ, [RZ] ;  /* 0x00000000fffff984 */ /* 0x000fe20000000800 */
[----:B------:R-:W-:Y:S01]  /*fbd0*/  @!PT LDS RZ, [RZ] ;  /* 0x00000000fffff984 */ /* 0x000fe20000000800 */
[----:B------:R-:W-:Y:S01]  /*fbe0*/  @!PT LDS RZ, [RZ] ;  /* 0x00000000fffff984 */ /* 0x000fe20000000800 */
[----:B------:R0:W-:Y:S01]  /*fbf0*/  @!P1 LDGSTS.E.BYPASS.LTC128B.128 [R9+0x19400], desc[UR44][R2.64], !P0 ;  /* 0x1940000002099fae */ /* 0x0001e2000c101d6c */
[----:B------:R-:W-:Y:S02]  /*fc00*/  ISETP.GE.AND P1, PT, R21, R4, PT ;  /* 0x000000041500720c */ /* 0x000fe40003f26270 */
[----:B------:R-:W-:Y:S02]  /*fc10*/  MOV R13, R0 ;  /* 0x00000000000d7202 */ /* 0x000fe40000000f00 */
[----:B0-----:R-:W-:-:S09]  /*fc20*/  IADD3 R9, R7, 0x40, RZ ;  /* 0x0000004007097810 */ /* 0x001fd20007ffe0ff */
[----:B------:R-:W-:Y:S01]  /*fc30*/  @!P1 LEA R21, R6, UR38, 0x1 ;  /* 0x0000002606159c11 */ /* 0x000fe2000f8e08ff */
[----:B------:R-:W-:-:S07]  /*fc40*/  IMAD.MOV.U32 R2, RZ, RZ, R14 ;  /* 0x000000ffff027224 */ /* 0x000fce00078e000e */
[----:B------:R-:W-:Y:S05]  /*fc50*/  WARPSYNC.COLLECTIVE R15, `(.L_x_4361) ;  /* 0x000000000f087348 */ /* 0x000fea0003c00000 */
[----:B------:R0:W1:Y:S02]  /*fc60*/  SHFL.IDX P6, R14, R13, R12, R11 ;  /* 0x0000000c0d0e7389 */ /* 0x00006400000c000b */
[----:B01----:R-:W-:Y:S01]  /*fc70*/  ENDCOLLECTIVE ;  /* 0x000000000000791b */ /* 0x003fe20003800000 */
.L_x_4361:
        /* <DEDUP_REMOVED lines=8> */
.L_x_4362:
        /* <DEDUP_REMOVED lines=12> */
.L_x_4363:
        /* <DEDUP_REMOVED lines=8> */
.L_x_4364:
        /* <DEDUP_REMOVED lines=11> */
.L_x_4365:
        /* <DEDUP_REMOVED lines=8> */
.L_x_4366:
[----:B------:R-:W-:Y:S01]  /*ff70*/  @!PT LDS RZ, [RZ] ;  /* 0x00000000fffff984 */ /* 0x000fe20000000800 */
[----:B------:R-:W-:Y:S01]  /*ff80*/  @!PT LDS RZ, [RZ] ;  /* 0x00000000fffff984 */ /* 0x000fe20000000800 */
[----:B------:R-:W-:Y:S01]  /*ff90*/  @!PT LDS RZ, [RZ] ;  /* 0x00000000fffff984 */ /* 0x000fe20000000800 */
[----:B------:R0:W-:Y:S01]  /*ffa0*/  @!P1 LDGSTS.E.BYPASS.LTC128B.128 [R21+0x1ac00], desc[UR44][R2.64], !P0 ;  /* 0x1ac0000002159fae */ /* 0x0001e2000c101d6c */
[----:B------:R-:W-:Y:S01]  /*ffb0*/  IMAD.MOV.U32 R13, RZ, RZ, R0 ;  /* 0x000000ffff0d7224 */ /* 0x000fe200078e0000 */
[----:B0-----:R-:W-:-:S04]  /*ffc0*/  IADD3 R3, R7, 0x60, RZ ;  /* 0x0000006007037810 */ /* 0x001fc80007ffe0ff */
[----:B------:R-:W-:Y:S01]  /*ffd0*/  ISETP.GE.AND P1, PT, R3, R4, PT ;  /* 0x000000040300720c */ /* 0x000fe20003f26270 */
[----:B------:R-:W-:-:S12]  /*ffe0*/  IMAD.MOV.U32 R2, RZ, RZ, R14 ;  /* 0x000000ffff027224 */ /* 0x000fd800078e000e */
[----:B------:R-:W-:Y:S05]  /*fff0*/  WARPSYNC.COLLECTIVE R15, `(.L_x_4367) ;  /* 0x000000000f087348 */ /* 0x000fea0003c00000 */
[----:B------:R0:W1:Y:S02]  /*10000*/  SHFL.IDX P6, R14, R13, R12, R11 ;  /* 0x0000000c0d0e7389 */ /* 0x00006400000c000b */
[----:B01----:R-:W-:Y:S01]  /*10010*/  ENDCOLLECTIVE ;  /* 0x000000000000791b */ /* 0x003fe20003800000 */
.L_x_4367:
[----:B------:R-:W-:Y:S02]  /*10020*/  @!P1 LEA R9, R6, UR38, 0x1 ;  /* 0x0000002606099c11 */ /* 0x000fe4000f8e08ff */
        /* <DEDUP_REMOVED lines=8> */
.L_x_4368:
[----:B------:R-:W-:Y:S01]  /*100b0*/  @!PT LDS RZ, [RZ] ;  /* 0x00000000fffff984 */ /* 0x000fe20000000800 */
[----:B------:R-:W-:Y:S01]  /*100c0*/  @!PT LDS RZ, [RZ] ;  /* 0x00000000fffff984 */ /* 0x000fe20000000800 */
[----:B------:R-:W-:Y:S01]  /*100d0*/  @!PT LDS RZ, [RZ] ;  /* 0x00000000fffff984 */ /* 0x000fe20000000800 */
[----:B------:R0:W-:Y:S01]  /*100e0*/  @!P1 LDGSTS.E.BYPASS.LTC128B.128 [R9+0x1b400], desc[UR44][R2.64], !P0 ;  /* 0x1b40000002099fae */ /* 0x0001e2000c101d6c */
[----:B------:R-:W-:Y:S01]  /*100f0*/  MOV R13, R0 ;  /* 0x00000000000d7202 */ /* 0x000fe20000000f00 */
[----:B------:R-:W-:-:S07]  /*10100*/  IMAD.MOV.U32 R5, RZ, RZ, R14 ;  /* 0x000000ffff057224 */ /* 0x000fce00078e000e */
[----:B0-----:R-:W-:Y:S05]  /*10110*/  WARPSYNC.COLLECTIVE R15, `(.L_x_4369) ;  /* 0x000000000f087348 */ /* 0x001fea0003c00000 */
[----:B------:R1:W2:Y:S02]  /*10120*/  SHFL.IDX P6, R14, R13, R12, R11 ;  /* 0x0000000c0d0e7389 */ /* 0x0002a400000c000b */
[----:B012---:R-:W-:Y:S01]  /*10130*/  ENDCOLLECTIVE ;  /* 0x000000000000791b */ /* 0x007fe20003800000 */
.L_x_4369:
[----:B------:R-:W-:Y:S05]  /*10140*/  BRA `(.L_x_4370) ;  /* 0xffffffcc00907947 */ /* 0x000fea000383ffff */
.L_x_4278:
[----:B0-----:R-:W-:-:S04]  /*10150*/  IMAD.U32 R3, RZ, RZ, UR38 ;  /* 0x00000026ff037e24 */ /* 0x001fc8000f8e00ff */
[----:B------:R0:W1:Y:S03]  /*10160*/  SYNCS.PHASECHK.TRANS64.TRYWAIT P0, [R3+URZ+0x22820], R4 ;  /* 0x02282004030075a7 */ /* 0x000066000800017f */
[----:B-1----:R-:W-:Y:S05]  /*10170*/  @!P0 NANOSLEEP.SYNCS 0x989680 ;  /* 0x009896800000895d */ /* 0x002fea0003900000 */
[----:B------:R-:W1:Y:S02]  /*10180*/  @!P0 SYNCS.PHASECHK.TRANS64 P0, [R3+URZ+0x22820], R4 ;  /* 0x02282004030085a7 */ /* 0x000e64000800007f */
[----:B-1----:R-:W-:Y:S05]  /*10190*/  @!P0 BRA `(.L_x_4278) ;  /* 0xfffffffc00ec8947 */ /* 0x002fea000383ffff */
[----:B------:R-:W-:Y:S05]  /*101a0*/  BRA `(.L_x_4371) ;  /* 0xffffffcc00c07947 */ /* 0x000fea000383ffff */
.L_x_4281:
[----:B0-----:R-:W-:-:S04]  /*101b0*/  IMAD.U32 R3, RZ, RZ, UR38 ;  /* 0x00000026ff037e24 */ /* 0x001fc8000f8e00ff */
[----:B------:R0:W1:Y:S03]  /*101c0*/  SYNCS.PHASECHK.TRANS64.TRYWAIT P0, [R3+URZ+0x22860], R4 ;  /* 0x02286004030075a7 */ /* 0x000066000800017f */
[----:B-1----:R-:W-:Y:S05]  /*101d0*/  @!P0 NANOSLEEP.SYNCS 0x989680 ;  /* 0x009896800000895d */ /* 0x002fea0003900000 */
[----:B------:R-:W1:Y:S02]  /*101e0*/  @!P0 SYNCS.PHASECHK.TRANS64 P0, [R3+URZ+0x22860], R4 ;  /* 0x02286004030085a7 */ /* 0x000e64000800007f */
[----:B-1----:R-:W-:Y:S05]  /*101f0*/  @!P0 BRA `(.L_x_4281) ;  /* 0xfffffffc00ec8947 */ /* 0x002fea000383ffff */
[----:B------:R-:W-:Y:S05]  /*10200*/  BRA `(.L_x_4372) ;  /* 0xffffffcc00cc7947 */ /* 0x000fea000383ffff */
.L_x_4293:
[----:B-1----:R-:W-:-:S04]  /*10210*/  MOV R3, UR38 ;  /* 0x0000002600037c02 */ /* 0x002fc80008000f00 */
[----:B------:R1:W2:Y:S03]  /*10220*/  SYNCS.PHASECHK.TRANS64.TRYWAIT P0, [R3+URZ+0x22848], R2 ;  /* 0x02284802030075a7 */ /* 0x0002a6000800017f */
[----:B--2---:R-:W-:Y:S05]  /*10230*/  @!P0 NANOSLEEP.SYNCS 0x989680 ;  /* 0x009896800000895d */ /* 0x004fea0003900000 */
[----:B------:R-:W2:Y:S02]  /*10240*/  @!P0 SYNCS.PHASECHK.TRANS64 P0, [R3+URZ+0x22848], R2 ;  /* 0x02284802030085a7 */ /* 0x000ea4000800007f */
[----:B--2---:R-:W-:Y:S05]  /*10250*/  @!P0 BRA `(.L_x_4293) ;  /* 0xfffffffc00ec8947 */ /* 0x004fea000383ffff */
[----:B------:R-:W-:Y:S05]  /*10260*/  BRA `(.L_x_4373) ;  /* 0xffffffd400c87947 */ /* 0x000fea000383ffff */
.L_x_4298:
[----:B012---:R-:W-:-:S04]  /*10270*/  IMAD.U32 R3, RZ, RZ, UR38 ;  /* 0x00000026ff037e24 */ /* 0x007fc8000f8e00ff */
[----:B------:R0:W1:Y:S03]  /*10280*/  SYNCS.PHASECHK.TRANS64.TRYWAIT P0, [R3+URZ+0x22868], R2 ;  /* 0x02286802030075a7 */ /* 0x000066000800017f */
[----:B-1----:R-:W-:Y:S05]  /*10290*/  @!P0 NANOSLEEP.SYNCS 0x989680 ;  /* 0x009896800000895d */ /* 0x002fea0003900000 */
[----:B------:R-:W1:Y:S02]  /*102a0*/  @!P0 SYNCS.PHASECHK.TRANS64 P0, [R3+URZ+0x22868], R2 ;  /* 0x02286802030085a7 */ /* 0x000e64000800007f */
[----:B-1----:R-:W-:Y:S05]  /*102b0*/  @!P0 BRA `(.L_x_4298) ;  /* 0xfffffffc00ec8947 */ /* 0x002fea000383ffff */
[----:B------:R-:W-:Y:S05]  /*102c0*/  BRA `(.L_x_4374) ;  /* 0xffffffd800287947 */ /* 0x000fea000383ffff */
.L_x_4309:
[----:B-1----:R-:W-:-:S04]  /*102d0*/  IMAD.U32 R3, RZ, RZ, UR38 ;  /* 0x00000026ff037e24 */ /* 0x002fc8000f8e00ff */
[----:B------:R1:W2:Y:S03]  /*102e0*/  SYNCS.PHASECHK.TRANS64.TRYWAIT P0, [R3+URZ+0x22840], R2 ;  /* 0x02284002030075a7 */ /* 0x0002a6000800017f */
[----:B--2---:R-:W-:Y:S05]  /*102f0*/  @!P0 NANOSLEEP.SYNCS 0x989680 ;  /* 0x009896800000895d */ /* 0x004fea0003900000 */
[----:B------:R-:W2:Y:S02]  /*10300*/  @!P0 SYNCS.PHASECHK.TRANS64 P0, [R3+URZ+0x22840], R2 ;  /* 0x02284002030085a7 */ /* 0x000ea4000800007f */
[----:B--2---:R-:W-:Y:S05]  /*10310*/  @!P0 BRA `(.L_x_4309) ;  /* 0xfffffffc00ec8947 */ /* 0x004fea000383ffff */
[----:B------:R-:W-:Y:S05]  /*10320*/  BRA `(.L_x_4375) ;  /* 0xffffffdc00a87947 */ /* 0x000fea000383ffff */
.L_x_4314:
[----:B01----:R-:W-:-:S04]  /*10330*/  MOV R3, UR38 ;  /* 0x0000002600037c02 */ /* 0x003fc80008000f00 */
[----:B------:R0:W1:Y:S03]  /*10340*/  SYNCS.PHASECHK.TRANS64.TRYWAIT P0, [R3+URZ+0x22860], R2 ;  /* 0x02286002030075a7 */ /* 0x000066000800017f */
[----:B-1----:R-:W-:Y:S05]  /*10350*/  @!P0 NANOSLEEP.SYNCS 0x989680 ;  /* 0x009896800000895d */ /* 0x002fea0003900000 */
[----:B------:R-:W1:Y:S02]  /*10360*/  @!P0 SYNCS.PHASECHK.TRANS64 P0, [R3+URZ+0x22860], R2 ;  /* 0x02286002030085a7 */ /* 0x000e64000800007f */
[----:B-1----:R-:W-:Y:S05]  /*10370*/  @!P0 BRA `(.L_x_4314) ;  /* 0xfffffffc00ec8947 */ /* 0x002fea000383ffff */
[----:B------:R-:W-:Y:S05]  /*10380*/  BRA `(.L_x_4376) ;  /* 0xffffffe0000c7947 */ /* 0x000fea000383ffff */
.L_x_4326:
[----:B-1----:R-:W-:-:S04]  /*10390*/  IMAD.U32 R3, RZ, RZ, UR38 ;  /* 0x00000026ff037e24 */ /* 0x002fc8000f8e00ff */
[----:B------:R1:W2:Y:S03]  /*103a0*/  SYNCS.PHASECHK.TRANS64.TRYWAIT P0, [R3+URZ+0x22848], R2 ;  /* 0x02284802030075a7 */ /* 0x0002a6000800017f */
[----:B--2---:R-:W-:Y:S05]  /*103b0*/  @!P0 NANOSLEEP.SYNCS 0x989680 ;  /* 0x009896800000895d */ /* 0x004fea0003900000 */
[----:B------:R-:W2:Y:S02]  /*103c0*/  @!P0 SYNCS.PHASECHK.TRANS64 P0, [R3+URZ+0x22848], R2 ;  /* 0x02284802030085a7 */ /* 0x000ea4000800007f */
[----:B--2---:R-:W-:Y:S05]  /*103d0*/  @!P0 BRA `(.L_x_4326) ;  /* 0xfffffffc00ec8947 */ /* 0x004fea000383ffff */
[----:B------:R-:W-:Y:S05]  /*103e0*/  BRA `(.L_x_4377) ;  /* 0xffffffe400987947 */ /* 0x000fea000383ffff */
.L_x_4331:
[----:B-1----:R-:W-:-:S04]  /*103f0*/  IMAD.U32 R3, RZ, RZ, UR38 ;  /* 0x00000026ff037e24 */ /* 0x002fc8000f8e00ff */
[----:B------:R1:W2:Y:S03]  /*10400*/  SYNCS.PHASECHK.TRANS64.TRYWAIT P0, [R3+URZ+0x22868], R2 ;  /* 0x02286802030075a7 */ /* 0x0002a6000800017f */
[----:B--2---:R-:W-:Y:S05]  /*10410*/  @!P0 NANOSLEEP.SYNCS 0x989680 ;  /* 0x009896800000895d */ /* 0x004fea0003900000 */
[----:B------:R-:W2:Y:S02]  /*10420*/  @!P0 SYNCS.PHASECHK.TRANS64 P0, [R3+URZ+0x22868], R2 ;  /* 0x02286802030085a7 */ /* 0x000ea4000800007f */
[----:B--2---:R-:W-:Y:S05]  /*10430*/  @!P0 BRA `(.L_x_4331) ;  /* 0xfffffffc00ec8947 */ /* 0x004fea000383ffff */
[----:B------:R-:W-:Y:S05]  /*10440*/  BRA `(.L_x_4378) ;  /* 0xffffffe400fc7947 */ /* 0x000fea000383ffff */
.L_x_4338:
[----:B--2---:R2:W3:Y:S02]  /*10450*/  SYNCS.PHASECHK.TRANS64.TRYWAIT P0, [R2+URZ+0x22820], R9 ;  /* 0x02282009020075a7 */ /* 0x0044e4000800017f */
[----:B---3--:R-:W-:Y:S05]  /*10460*/  @!P0 NANOSLEEP.SYNCS 0x989680 ;  /* 0x009896800000895d */ /* 0x008fea0003900000 */
[----:B------:R-:W3:Y:S02]  /*10470*/  @!P0 SYNCS.PHASECHK.TRANS64 P0, [R2+URZ+0x22820], R9 ;  /* 0x02282009020085a7 */ /* 0x000ee4000800007f */
[----:B---3--:R-:W-:Y:S05]  /*10480*/  @!P0 BRA `(.L_x_4338) ;  /* 0xfffffffc00f08947 */ /* 0x008fea000383ffff */
[----:B------:R-:W-:Y:S05]  /*10490*/  BRA `(.L_x_4379) ;  /* 0xffffffec001c7947 */ /* 0x000fea000383ffff */
.L_x_4339:
[----:B------:R-:W3:Y:S01]  /*104a0*/  S2R R3, SR_TID.X ;  /* 0x0000000000037919 */ /* 0x000ee20000002100 */
[----:B------:R-:W-:Y:S01]  /*104b0*/  BSSY B0, `(.L_x_4380) ;  /* 0x000000a000007945 */ /* 0x000fe20003800000 */
[----:B------:R-:W-:Y:S01]  /*104c0*/  IMAD.MOV.U32 R12, RZ, RZ, RZ ;  /* 0x000000ffff0c7224 */ /* 0x000fe200078e00ff */
[----:B------:R-:W-:Y:S01]  /*104d0*/  MOV R15, 0xffffffff ;  /* 0xffffffff000f7802 */ /* 0x000fe20000000f00 */
[----:B------:R-:W-:Y:S01]  /*104e0*/  IMAD.MOV.U32 R11, RZ, RZ, 0x1f ;  /* 0x0000001fff0b7424 */ /* 0x000fe200078e00ff */
[----:B---3--:R-:W-:-:S04]  /*104f0*/  SHF.R.U32.HI R3, RZ, 0x5, R3 ;  /* 0x00000005ff037819 */ /* 0x008fc80000011603 */
[----:B------:R-:W-:-:S04]  /*10500*/  LOP3.LUT R3, R3, 0x3, RZ, 0xc0, !PT ;  /* 0x0000000303037812 */ /* 0x000fc800078ec0ff */
[----:B------:R-:W-:-:S07]  /*10510*/  MOV R13, R3 ;  /* 0x00000003000d7202 */ /* 0x000fce0000000f00 */
[----:B012---:R-:W-:Y:S05]  /*10520*/  WARPSYNC.COLLECTIVE R15, `(.L_x_4381) ;  /* 0x000000000f087348 */ /* 0x007fea0003c00000 */
[----:B------:R3:W4:Y:S02]  /*10530*/  SHFL.IDX P6, R14, R13, R12, R11 ;  /* 0x0000000c0d0e7389 */ /* 0x00072400000c000b */
[----:B01234-:R-:W-:Y:S01]  /*10540*/  ENDCOLLECTIVE ;  /* 0x000000000000791b */ /* 0x01ffe20003800000 */
.L_x_4381:
[----:B------:R-:W-:Y:S05]  /*10550*/  BSYNC B0 ;  /* 0x0000000000007941 */ /* 0x000fea0003800000 */
.L_x_4380:
[----:B------:R-:W-:Y:S05]  /*10560*/  BRA `(.L_x_4382) ;  /* 0xffffffec00007947 */ /* 0x000fea000383ffff */
.L_x_4340:
[----:B------:R-:W-:Y:S01]  /*10570*/  BSSY B0, `(.L_x_4383) ;  /* 0x0000006000007945 */ /* 0x000fe20003800000 */
[----:B------:R-:W-:-:S07]  /*10580*/  IMAD.MOV.U32 R15, RZ, RZ, -0x1 ;  /* 0xffffffffff0f7424 */ /* 0x000fce00078e00ff */
[----:B0123--:R-:W-:Y:S05]  /*10590*/  WARPSYNC.COLLECTIVE R15, `(.L_x_4384) ;  /* 0x000000000f0c7348 */ /* 0x00ffea0003c00000 */
[----:B------:R-:W-:Y:S02]  /*105a0*/  ELECT P6, UR62, PT ;  /* 0x00000000003e782f */ /* 0x000fe400038c0000 */
[----:B------:R-:W-:Y:S01]  /*105b0*/  MOV R14, UR62 ;  /* 0x0000003e000e7c02 */ /* 0x000fe20008000f00 */
[----:B0123--:R-:W-:Y:S10]  /*105c0*/  ENDCOLLECTIVE ;  /* 0x000000000000791b */ /* 0x00fff40003800000 */
.L_x_4384:
[----:B------:R-:W-:Y:S05]  /*105d0*/  BSYNC B0 ;  /* 0x0000000000007941 */ /* 0x000fea0003800000 */
.L_x_4383:
[----:B------:R-:W-:Y:S05]  /*105e0*/  BRA `(.L_x_4385) ;  /* 0xffffffe800f47947 */ /* 0x000fea000383ffff */
.L_x_4342:
[----:B-1----:R1:W3:Y:S02]  /*105f0*/  SYNCS.PHASECHK.TRANS64.TRYWAIT P0, [R7+URZ], R4 ;  /* 0x00000004070075a7 */ /* 0x0022e4000800017f */
[----:B---3--:R-:W-:Y:S05]  /*10600*/  @!P0 NANOSLEEP.SYNCS 0x989680 ;  /* 0x009896800000895d */ /* 0x008fea0003900000 */
[----:B------:R-:W3:Y:S02]  /*10610*/  @!P0 SYNCS.PHASECHK.TRANS64 P0, [R7+URZ], R4 ;  /* 0x00000004070085a7 */ /* 0x000ee4000800007f */
[----:B---3--:R-:W-:Y:S05]  /*10620*/  @!P0 BRA `(.L_x_4342) ;  /* 0xfffffffc00f08947 */ /* 0x008fea000383ffff */
[----:B------:R-:W-:Y:S05]  /*10630*/  BRA `(.L_x_4386) ;  /* 0xffffffec00287947 */ /* 0x000fea000383ffff */
.L_x_4343:
[----:B---3--:R3:W4:Y:S02]  /*10640*/  SYNCS.PHASECHK.TRANS64.TRYWAIT P0, [R5+URZ], R0 ;  /* 0x00000000050075a7 */ /* 0x008724000800017f */
[----:B----4-:R-:W-:Y:S05]  /*10650*/  @!P0 NANOSLEEP.SYNCS 0x989680 ;  /* 0x009896800000895d */ /* 0x010fea0003900000 */
[----:B------:R-:W4:Y:S02]  /*10660*/  @!P0 SYNCS.PHASECHK.TRANS64 P0, [R5+URZ], R0 ;  /* 0x00000000050085a7 */ /* 0x000f24000800007f */
[----:B----4-:R-:W-:Y:S05]  /*10670*/  @!P0 BRA `(.L_x_4343) ;  /* 0xfffffffc00f08947 */ /* 0x010fea000383ffff */
[----:B------:R-:W-:Y:S05]  /*10680*/  BRA `(.L_x_4387) ;  /* 0xffffffec001c7947 */ /* 0x000fea000383ffff */
.L_x_4345:
[----:B--2---:R2:W3:Y:S02]  /*10690*/  SYNCS.PHASECHK.TRANS64.TRYWAIT P0, [R5+URZ], R4 ;  /* 0x00000004050075a7 */ /* 0x0044e4000800017f */
[----:B---3--:R-:W-:Y:S05]  /*106a0*/  @!P0 NANOSLEEP.SYNCS 0x989680 ;  /* 0x009896800000895d */ /* 0x008fea0003900000 */
[----:B------:R-:W3:Y:S02]  /*106b0*/  @!P0 SYNCS.PHASECHK.TRANS64 P0, [R5+URZ], R4 ;  /* 0x00000004050085a7 */ /* 0x000ee4000800007f */
[----:B---3--:R-:W-:Y:S05]  /*106c0*/  @!P0 BRA `(.L_x_4345) ;  /* 0xfffffffc00f08947 */ /* 0x008fea000383ffff */
[----:B------:R-:W-:Y:S05]  /*106d0*/  BRA `(.L_x_4388) ;  /* 0xffffffec00207947 */ /* 0x000fea000383ffff */
.L_x_4389:
        /* <DEDUP_REMOVED lines=10> */
.L_x_6143:


//--------------------- .text._ZN7cutlass13device_kernelIN5flash11enable_sm90INS1_16FlashAttnFwdSm90INS1_25CollectiveMainloopFwdSm90ILi2EN4cute5tupleIJNS5_1CILi1EEES8_S8_EEENS6_IJNS7_ILi128EEENS7_ILi96EEENS7_ILi64EEEEEELi256ENS_6half_tEfNS_4arch4Sm90ELb1ELb0ELb1ELb0ELb0ELb0ELb1ELb1ELb0ELb1ELb1ELb0EEENS1_21CollectiveEpilogueFwdINS6_IJSA_NS7_ILi256EEESB_EEES9_SE_SG_Li256ELb0ELb1ELb1ELb0EEENS1_19SingleTileSchedulerILb0ELb1ELb1ELi128EEEEEEEEEvNT_6ParamsE --------------------------
	.section	.text._ZN7cutlass13device_kernelIN5flash11enable_sm90INS1_16FlashAttnFwdSm90INS1_25CollectiveMainloopFwdSm90ILi2EN4cute5tupleIJNS5_1CILi1EEES8_S8_EEENS6_IJNS7_ILi128EEENS7_ILi96EEENS7_ILi64EEEEEELi256ENS_6half_tEfNS_4arch4Sm90ELb1ELb0ELb1ELb0ELb0ELb0ELb1ELb1ELb0ELb1ELb1ELb0EEENS1_21CollectiveEpilogueFwdINS6_IJSA_NS7_ILi256EEESB_EEES9_SE_SG_Li256ELb0ELb1ELb1ELb0EEENS1_19SingleTileSchedulerILb0ELb1ELb1ELi128EEEEEEEEEvNT_6ParamsE,"ax",@progbits
	.align	128
.text._ZN7cutlass13device_kernelIN5flash11enable_sm90INS1_16FlashAttnFwdSm90INS1_25CollectiveMainloopFwdSm90ILi2EN4cute5tupleIJNS5_1CILi1EEES8_S8_EEENS6_IJNS7_ILi128EEENS7_ILi96EEENS7_ILi64EEEEEELi256ENS_6half_tEfNS_4arch4Sm90ELb1ELb0ELb1ELb0ELb0ELb0ELb1ELb1ELb0ELb1ELb1ELb0EEENS1_21CollectiveEpilogueFwdINS6_IJSA_NS7_ILi256EEESB_EEES9_SE_SG_Li256ELb0ELb1ELb1ELb0EEENS1_19SingleTileSchedulerILb0ELb1ELb1ELi128EEEEEEEEEvNT_6ParamsE:
        .type           _ZN7cutlass13device_kernelIN5flash11enable_sm90INS1_16FlashAttnFwdSm90INS1_25CollectiveMainloopFwdSm90ILi2EN4cute5tupleIJNS5_1CILi1EEES8_S8_EEENS6_IJNS7_ILi128EEENS7_ILi96EEENS7_ILi64EEEEEELi256ENS_6half_tEfNS_4arch4Sm90ELb1ELb0ELb1ELb0ELb0ELb0ELb1ELb1ELb0ELb1ELb1ELb0EEENS1_21CollectiveEpilogueFwdINS6_IJSA_NS7_ILi256EEESB_EEES9_SE_SG_Li256ELb0ELb1ELb1ELb0EEENS1_19SingleTileSchedulerILb0ELb1ELb1ELi128EEEEEEEEEvNT_6ParamsE,@function
        .size           _ZN7cutlass13device_kernelIN5flash11enable_sm90INS1_16FlashAttnFwdSm90INS1_25CollectiveMainloopFwdSm90ILi2EN4cute5tupleIJNS5_1CILi1EEES8_S8_EEENS6_IJNS7_ILi128EEENS7_ILi96EEENS7_ILi64EEEEEELi256ENS_6half_tEfNS_4arch4Sm90ELb1ELb0ELb1ELb0ELb0ELb0ELb1ELb1ELb0ELb1ELb1ELb0EEENS1_21CollectiveEpilogueFwdINS6_IJSA_NS7_ILi256EEESB_EEES9_SE_SG_Li256ELb0ELb1ELb1ELb0EEENS1_19SingleTileSchedulerILb0ELb1ELb1ELi128EEEEEEEEEvNT_6ParamsE,(.L_x_6144 - _ZN7cutlass13device_kernelIN5flash11enable_sm90INS1_16FlashAttnFwdSm90INS1_25CollectiveMainloopFwdSm90ILi2EN4cute5tupleIJNS5_1CILi1EEES8_S8_EEENS6_IJNS7_ILi128EEENS7_ILi96EEENS7_ILi64EEEEEELi256ENS_6half_tEfNS_4arch4Sm90ELb1ELb0ELb1ELb0ELb0ELb0ELb1ELb1ELb0ELb1ELb1ELb0EEENS1_21CollectiveEpilogueFwdINS6_IJSA_NS7_ILi256EEESB_EEES9_SE_SG_Li256ELb0ELb1ELb1ELb0EEENS1_19SingleTileSchedulerILb0ELb1ELb1ELi128EEEEEEEEEvNT_6ParamsE)
        .other          _ZN7cutlass13device_kernelIN5flash11enable_sm90INS1_16FlashAttnFwdSm90INS1_25CollectiveMainloopFwdSm90ILi2EN4cute5tupleIJNS5_1CILi1EEES8_S8_EEENS6_IJNS7_ILi128EEENS7_ILi96EEENS7_ILi64EEEEEELi256ENS_6half_tEfNS_4arch4Sm90ELb1ELb0ELb1ELb0ELb0ELb0ELb1ELb1ELb0ELb1ELb1ELb0EEENS1_21CollectiveEpilogueFwdINS6_IJSA_NS7_ILi256EEESB_EEES9_SE_SG_Li256ELb0ELb1ELb1ELb0EEENS1_19SingleTileSchedulerILb0ELb1ELb1ELi128EEEEEEEEEvNT_6ParamsE,@"STO_CUDA_ENTRY STV_DEFAULT"
_ZN7cutlass13device_kernelIN5flash11enable_sm90INS1_16FlashAttnFwdSm90INS1_25CollectiveMainloopFwdSm90ILi2EN4cute5tupleIJNS5_1CILi1EEES8_S8_EEENS6_IJNS7_ILi128EEENS7_ILi96EEENS7_ILi64EEEEEELi256ENS_6half_tEfNS_4arch4Sm90ELb1ELb0ELb1ELb0ELb0ELb0ELb1ELb1ELb0ELb1ELb1ELb0EEENS1_21CollectiveEpilogueFwdINS6_IJSA_NS7_ILi256EEESB_EEES9_SE_SG_Li256ELb0ELb1ELb1ELb0EEENS1_19SingleTileSchedulerILb0ELb1ELb1ELi128EEEEEEEEEvNT_6ParamsE:
        /* <DEDUP_REMOVED lines=17> */
.L_x_4391:
[----:B------:R-:W-:Y:S05]  /*0110*/  BSYNC B0 ;  /* 0x0000000000007941 */ /* 0x000fea0003800000 */
.L_x_4390:
        /* <DEDUP_REMOVED lines=42> */
.L_x_4392:
        /* <DEDUP_REMOVED lines=22> */
.L_x_4393:
        /* <DEDUP_REMOVED lines=18> */
.L_x_4394:
        /* <DEDUP_REMOVED lines=22> */
.L_x_4395:
        /* <DEDUP_REMOVED lines=22> */
.L_x_4396:
[----:B--2---:R-:W-:Y:S01]  /*0900*/  ISETP.NE.AND P0, PT, R2, RZ, PT ;  /* 0x000000ff0200720c */ /* 0x004fe20003f05270 */
[----:B------:R-:W-:Y:S01]  /*0910*/  IMAD.MOV.U32 R2, RZ, RZ, 0x1 ;  /* 0x00000001ff027424 */ /* 0x000fe200078e00ff */
[----:B------:R-:W-:Y:S01]  /*0920*/  NOP ;  /* 0x0000000000007918 */ /* 0x000fe20000000000 */
[----:B------:R-:W-:Y:S03]  /*0930*/  BSSY B6, `(.L_x_4397) ;  /* 0x000114f000067945 */ /* 0x000fe60003800000 */
[----:B------:R-:W-:-:S05]  /*0940*/  SEL R2, R2, 0x2, !P0 ;  /* 0x0000000202027807 */ /* 0x000fca0004000000 */
[----:B------:R2:W-:Y:S01]  /*0950*/  STL [R1+0x3c], R2 ;  /* 0x00003c0201007387 */ /* 0x0005e20000100800 */
[----:B01-34-:R-:W-:Y:S06]  /*0960*/  BAR.SYNC.DEFER_BLOCKING 0x0 ;  /* 0x0000000000007b1d */ /* 0x01bfec0000010000 */
[----:B------:R-:W-:Y:S05]  /*0970*/  @!P0 BRA `(.L_x_4398) ;  /* 0x000000c8003c8947 */ /* 0x000fea0003800000 */
.L_x_4399:
[----:B------:R-:W-:-:S08]  /*0980*/  NOP ;  /* 0x0000000000007918 */ /* 0x000fd00000000000 */
[----:B------:R-:W0:Y:S02]  /*0990*/  USETMAXREG.TRY_ALLOC.CTAPOOL UP0, 0xf0 ;  /* 0x000000f0000079c8 */ /* 0x000e240008000600 */
[----:B0-----:R-:W-:-:S13]  /*09a0*/  PLOP3.LUT P0, PT, PT, PT, UP0, 0x80, 0x0 ;  /* 0x000000000000781c */ /* 0x001fda0003f0f008 */
[----:B------:R-:W-:Y:S05]  /*09b0*/  @!P0 BRA `(.L_x_4399) ;  /* 0xfffffffc00f08947 */ /* 0x000fea000383ffff */
[----:B------:R-:W0:Y:S01]  /*09c0*/  S2R R0, SR_TID.X ;  /* 0x0000000000007919 */ /* 0x000e220000002100 */
[----:B------:R-:W1:Y:S01]  /*09d0*/  S2UR UR6, SR_CTAID.Y ;  /* 0x00000000000679c3 */ /* 0x000e620000002600 */
[----:B------:R-:W-:Y:S02]  /*09e0*/  ULDC UR7, c[0x0][0xd50] ;  /* 0x0003540000077ab9 */ /* 0x000fe40000000800 */
[----:B------:R-:W-:-:S05]  /*09f0*/  UISETP.NE.AND UP0, UPT, UR7, 0x1, UPT ;  /* 0x000000010700788c */ /* 0x000fca000bf05270 */
[----:B------:R-:W3:Y:S06]  /*0a00*/  S2UR UR8, SR_CTAID.Z ;  /* 0x00000000000879c3 */ /* 0x000eec0000002700 */
[----:B------:R-:W-:Y:S01]  /*0a10*/  @UP0 ULDC UR4, c[0x0][0xd54] ;  /* 0x0003550000040ab9 */ /* 0x000fe20000000800 */
[----:B------:R-:W-:Y:S01]  /*0a20*/  @UP0 ULDC UR9, c[0x0][0xd58] ;  /* 0x0003560000090ab9 */ /* 0x000fe20000000800 */
[----:B-1----:R-:W-:Y:S02]  /*0a30*/  UIMAD.WIDE.U32 UR4, UR6, UR4, URZ ;  /* 0x00000004060472a5 */ /* 0x002fe4000f8e003f */
[----:B------:R-:W-:-:S02]  /*0a40*/  UMOV UR10, UR6 ;  /* 0x00000006000a7c82 */ /* 0x000fc40008000000 */
[----:B------:R-:W-:Y:S01]  /*0a50*/  @UP0 USHF.R.U32.HI UR10, URZ, UR9, UR5 ;  /* 0x000000093f0a0299 */ /* 0x000fe20008011605 */
[----:B0-----:R-:W-:-:S03]  /*0a60*/  SHF.R.U32.HI R16, RZ, 0x7, R0 ;  /* 0x00000007ff107819 */ /* 0x001fc60000011600 */
[----:B------:R-:W-:Y:S02]  /*0a70*/  UIADD3 UR4, -UR10, URZ, URZ ;  /* 0x0000003f0a047290 */ /* 0x000fe4000fffe13f */
[----:B------:R-:W-:Y:S01]  /*0a80*/  IMAD.U32 R0, RZ, RZ, UR10 ;  /* 0x0000000aff007e24 */ /* 0x000fe2000f8e00ff */
[----:B------:R-:W-:Y:S06]  /*0a90*/  BAR.ARV 0x8, 0x180 ;  /* 0x0206000000007b1d */ /* 0x000fec0000002000 */
[----:B------:R-:W-:Y:S01]  /*0aa0*/  ISETP.NE.AND P0, PT, R16, 0x1, PT ;  /* 0x000000011000780c */ /* 0x000fe20003f05270 */
[----:B------:R0:W-:-:S12]  /*0ab0*/  STL [R1], R0 ;  /* 0x0000000001007387 */ /* 0x0001d80000100800 */
[----:B------:R-:W-:Y:S06]  /*0ac0*/  @!P0 BAR.ARV 0x9, 0x100 ;  /* 0x0244000000008b1d */ /* 0x000fec0000002000 */
[----:B---3--:R-:W-:Y:S01]  /*0ad0*/  ISETP.LE.AND P0, PT, RZ, UR8, PT ;  /* 0x00000008ff007c0c */ /* 0x008fe2000bf03270 */
[----:B------:R-:W-:-:S12]  /*0ae0*/  UIMAD UR8, UR7, UR4, UR6 ;  /* 0x00000004070872a4 */ /* 0x000fd8000f8e0206 */
[----:B0-----:R-:W-:Y:S05]  /*0af0*/  @!P0 BRA `(.L_x_4400) ;  /* 0x0000011000c88947 */ /* 0x001fea0003800000 */
        /* <DEDUP_REMOVED lines=12> */
[----:B------:R-:W-:-:S04]  /*0bc0*/  USEL UR57, UR57, 0x1, UP0 ;  /* 0x0000000139397887 */ /* 0x000fc80008000000 */
[----:B------:R-:W-:Y:S02]  /*0bd0*/  UIMAD UR39, UR57, UR39, URZ ;  /* 0x00000027392772a4 */ /* 0x000fe4000f8e023f */
[----:B0-----:R-:W-:-:S04]  /*0be0*/  USHF.L.U32 UR38, UR38, 0x7, URZ ;  /* 0x0000000726267899 */ /* 0x001fc8000800063f */
[----:B------:R-:W-:Y:S02]  /*0bf0*/  @UP1 UIADD3 UR4, UR38, 0x7f, URZ ;  /* 0x0000007f26041890 */ /* 0x000fe4000fffe03f */
[----:B------:R-:W-:Y:S02]  /*0c00*/  UIADD3 UR6, UR38, 0x7f, URZ ;  /* 0x0000007f26067890 */ /* 0x000fe4000fffe03f */
        /* <DEDUP_REMOVED lines=10> */
[----:B------:R-:W-:Y:S02]  /*0cb0*/  ULEA.HI.SX32 UR6, UR7, UR6, 0x1c ;  /* 0x0000000607067291 */ /* 0x000fe4000f8fe23f */
[----:B------:R-:W-:Y:S02]  /*0cc0*/  ULOP3.LUT UR7, UR8, 0xffff, URZ, 0xc0, !UPT ;  /* 0x0000ffff08077892 */ /* 0x000fe4000f8ec03f */
        /* <DEDUP_REMOVED lines=19> */
[----:B------:R-:W0:Y:S08]  /*0e00*/  I2F.RP R0, UR12 ;  /* 0x0000000c00007d06 */ /* 0x000e300008209400 */
[----:B0-----:R-:W2:Y:S02]  /*0e10*/  MUFU.RCP R0, R0 ;  /* 0x0000000000007308 */ /* 0x001ea40000001000 */
[----:B--2---:R-:W-:-:S02]  /*0e20*/  VIADD R2, R0, 0xffffffe ;  /* 0x0ffffffe00027836 */ /* 0x004fc40000000000 */
        /* <DEDUP_REMOVED lines=19> */
.L_x_4401:
[----:B------:R-:W-:Y:S02]  /*0f60*/  UIMAD UR5, UR7, UR4, URZ ;  /* 0x00000004070572a4 */ /* 0x000fe4000f8e023f */
[----:B------:R-:W-:Y:S01]  /*0f70*/  IMAD.U32 R3, RZ, RZ, UR4 ;  /* 0x00000004ff037e24 */ /* 0x000fe2000f8e00ff */
[----:B------:R-:W-:Y:S01]  /*0f80*/  MOV R0, UR10 ;  /* 0x0000000a00007c02 */ /* 0x000fe20008000f00 */
[----:B--2---:R-:W0:Y:S01]  /*0f90*/  S2R R2, SR_TID.X ;  /* 0x0000000000027919 */ /* 0x004e220000002100 */
[----:B------:R-:W-:Y:S02]  /*0fa0*/  PLOP3.LUT P0, PT, PT, PT, PT, 0x80, 0x0 ;  /* 0x000000000000781c */ /* 0x000fe40003f0f070 */
[----:B------:R-:W-:Y:S02]  /*0fb0*/  CS2R R150, SRZ ;  /* 0x0000000000967805 */ /* 0x000fe4000001ff00 */
[----:B------:R-:W-:Y:S01]  /*0fc0*/  VIADDMNMX R0, R3, UR5, R0, PT ;  /* 0x0000000503007c46 */ /* 0x000fe2000b800100 */
[----:B------:R-:W-:Y:S01]  /*0fd0*/  IMAD.U32 R23, RZ, RZ, UR5 ;  /* 0x00000005ff177e24 */ /* 0x000fe2000f8e00ff */
        /* <DEDUP_REMOVED lines=83> */
[----:B------:R-:W-:-:S04]  /*1510*/  UIADD3 UR5, UR4, -UR5, URZ ;  /* 0x8000000504057290 */ /* 0x000fc8000fffe03f */
[----:B------:R-:W-:-:S04]  /*1520*/  ULEA UR5, UR5, UR6, 0xd ;  /* 0x0000000605057291 */ /* 0x000fc8000f8e683f */
[----:B------:R-:W-:Y:S02]  /*1530*/  USHF.R.U32.HI UR4, URZ, 0x4, UR5 ;  /* 0x000000043f047899 */ /* 0x000fe40008011605 */
[----:B------:R-:W-:Y:S02]  /*1540*/  UIADD3 UR5, UR5, 0xa000, URZ ;  /* 0x0000a00005057890 */ /* 0x000fe4000fffe03f */
[----:B------:R-:W-:Y:S02]  /*1550*/  ULOP3.LUT UR4, UR4, 0x3fff, URZ, 0xc0, !UPT ;  /* 0x00003fff04047892 */ /* 0x000fe4000f8ec03f */
[----:B------:R-:W-:Y:S02]  /*1560*/  USHF.R.U32.HI UR5, URZ, 0x4, UR5 ;  /* 0x000000043f057899 */ /* 0x000fe40008011605 */
[----:B------:R-:W-:Y:S02]  /*1570*/  ULOP3.LUT UR37, UR4, 0x10000, URZ, 0xfc, !UPT ;  /* 0x0001000004257892 */ /* 0x000fe4000f8efc3f */
[----:B------:R-:W-:-:S03]  /*1580*/  ULOP3.LUT UR36, UR5, 0x3fff, URZ, 0xc0, !UPT ;  /* 0x00003fff05247892 */ /* 0x000fc6000f8ec03f */
[----:B------:R-:W-:Y:S02]  /*1590*/  UMOV UR5, 0x40000040 ;  /* 0x4000004000057882 */ /* 0x000fe40000000000 */
[----:B------:R-:W-:Y:S01]  /*15a0*/  UMOV UR4, UR37 ;  /* 0x0000002500047c82 */ /* 0x000fe20008000000 */
[----:B------:R-:W-:Y:S02]  /*15b0*/  IMAD.U32 R19, RZ, RZ, UR5 ;  /* 0x00000005ff137e24 */ /* 0x000fe4000f8e00ff */
[----:B------:R-:W-:Y:S01]  /*15c0*/  IMAD.U32 R18, RZ, RZ, UR4 ;  /* 0x00000004ff127e24 */ /* 0x000fe2000f8e00ff */
[----:B------:R-:W-:Y:S06]  /*15d0*/  @!P0 BRA `(.L_x_4403) ;  /* 0x0000000000408947 */ /* 0x000fec0003800000 */
[----:B------:R-:W-:Y:S01]  /*15e0*/  MOV R0, 0x0 ;  /* 0x0000000000007802 */ /* 0x000fe20000000f00 */
[----:B------:R-:W-:Y:S01]  /*15f0*/  ULDC.64 UR4, c[0x4][0x98] ;  /* 0x0100260000047ab9 */ /* 0x000fe20000000a00 */
[----:B------:R-:W-:Y:S01]  /*1600*/  ULDC.64 UR6, c[0x4][0x38] ;  /* 0x01000e0000067ab9 */ /* 0x000fe20000000a00 */
[----:B------:R-:W-:Y:S01]  /*1610*/  IMAD.U32 R4, RZ, RZ, UR4 ;  /* 0x00000004ff047e24 */ /* 0x000fe2000f8e00ff */
[----:B------:R0:W1:Y:S01]  /*1620*/  LDC.64 R2, c[0x4][R0] ;  /* 0x0100000000027b82 */ /* 0x0000620000000a00 */
[----:B------:R-:W-:Y:S01]  /*1630*/  MOV R5, UR5 ;  /* 0x0000000500057c02 */ /* 0x000fe20008000f00 */
        /* <DEDUP_REMOVED lines=10> */
.L_x_4403:
[----:B------:R-:W-:Y:S02]  /*16e0*/  R2UR UR4, R22 ;  /* 0x00000000160472ca */ /* 0x000fe400000e0000 */
[----:B------:R-:W-:Y:S02]  /*16f0*/  SHF.L.U32 R2, RZ, 0x1f, RZ ;  /* 0x0000001fff027819 */ /* 0x000fe400000006ff */
[----:B------:R-:W-:-:S09]  /*1700*/  IADD3 R200, R16, 0x8, RZ ;  /* 0x0000000810c87810 */ /* 0x000fd20007ffe0ff */
[----:B------:R-:W0:Y:S02]  /*1710*/  SYNCS.PHASECHK.TRANS64.TRYWAIT P0, [UR4+0x32400], R2 ;  /* 0x03240002ff0075a7 */ /* 0x000e240008000144 */
[----:B0-----:R-:W-:Y:S05]  /*1720*/  @!P0 BRA `(.L_x_4404) ;  /* 0x0000010400c48947 */ /* 0x001fea0003800000 */
.L_x_4525:
[----:B------:R-:W-:Y:S05]  /*1730*/  WARPSYNC.ALL ;  /* 0x0000000000007948 */ /* 0x000fea0003800000 */
[----:B------:R-:W2:Y:S01]  /*1740*/  LDL.LU R0, [R1+0x3c] ;  /* 0x00003c0001007983 */ /* 0x000ea20000300800 */
[----:B------:R1:W-:Y:S01]  /*1750*/  BAR.SYNC.DEFER_BLOCKING R200, 0x100 ;  /* 0x000400c80000751d */ /* 0x0003e20000010000 */
[----:B--2---:R-:W-:-:S04]  /*1760*/  LOP3.LUT R0, R0, 0x1, RZ, 0xfc, !PT ;  /* 0x0000000100007812 */ /* 0x004fc800078efcff */
[----:B------:R-:W-:-:S13]  /*1770*/  ISETP.NE.AND P0, PT, R0, 0x3, PT ;  /* 0x000000030000780c */ /* 0x000fda0003f05270 */
[----:B-1----:R-:W-:Y:S05]  /*1780*/  @!P0 BRA `(.L_x_4405) ;  /* 0x0000000000048947 */ /* 0x002fea0003800000 */
[----:B------:R-:W-:Y:S01]  /*1790*/  BPT.TRAP 0x1 ;  /* 0x000000040000795c */ /* 0x000fe20000300000 */
.L_x_4405:
[----:B------:R-:W-:-:S13]  /*17a0*/  R2UR UR4, R22 ;  /* 0x00000000160472ca */ /* 0x000fda00000e0000 */
[----:B------:R1:W2:Y:S01]  /*17b0*/  SYNCS.PHASECHK.TRANS64.TRYWAIT P1, [UR4+0x32430], R2 ;  /* 0x03243002ff0075a7 */ /* 0x0002a20008020144 */
[----:B------:R-:W-:Y:S05]  /*17c0*/  @!P0 BRA `(.L_x_4406) ;  /* 0x0000000000048947 */ /* 0x000fea0003800000 */
[----:B------:R-:W-:Y:S01]  /*17d0*/  BPT.TRAP 0x1 ;  /* 0x000000040000795c */ /* 0x000fe20000300000 */
.L_x_4406:
[----:B--2---:R-:W-:Y:S05]  /*17e0*/  @P1 BRA `(.L_x_4407) ;  /* 0x00000000000c1947 */ /* 0x004fea0003800000 */
[----:B------:R-:W-:-:S13]  /*17f0*/  R2UR UR4, R22 ;  /* 0x00000000160472ca */ /* 0x000fda00000e0000 */
[----:B------:R-:W2:Y:S02]  /*1800*/  SYNCS.PHASECHK.TRANS64.TRYWAIT P1, [UR4+0x32430], R2 ;  /* 0x03243002ff0075a7 */ /* 0x000ea40008020144 */
[----:B--2---:R-:W-:Y:S05]  /*1810*/  @!P1 BRA `(.L_x_4408) ;  /* 0x0000010400a49947 */ /* 0x004fea0003800000 */
.L_x_4407:
[----:B------:R-:W-:Y:S01]  /*1820*/  R2UR UR8, R22 ;  /* 0x00000000160872ca */ /* 0x000fe200000e0000 */
[----:B------:R-:W-:Y:S01]  /*1830*/  WARPGROUP.ARRIVE ;  /* 0x00000000000079c5 */ /* 0x000fe20000000000 */
[----:B------:R-:W-:Y:S01]  /*1840*/  UMOV UR6, UR37 ;  /* 0x0000002500067c82 */ /* 0x000fe20008000000 */
[----:B------:R-:W-:Y:S01]  /*1850*/  UMOV UR7, 0x40000040 ;  /* 0x4000004000077882 */ /* 0x000fe20000000000 */
[----:B------:R-:W-:Y:S01]  /*1860*/  UMOV UR11, 0x40000040 ;  /* 0x40000040000b7882 */ /* 0x000fe20000000000 */
[----:B------:R-:W-:Y:S01]  /*1870*/  UMOV UR5, UR7 ;  /* 0x0000000700057c82 */ /* 0x000fe20008000000 */
[----:B------:R-:W-:-:S07]  /*1880*/  IMAD.U32 R9, RZ, RZ, UR11 ;  /* 0x0000000bff097e24 */ /* 0x000fce000f8e00ff */
[----:B------:R-:W-:-:S04]  /*1890*/  UIADD3 UR4, UR8, 0x1c400, URZ ;  /* 0x0001c40008047890 */ /* 0x000fc8000fffe03f */
[----:B------:R-:W-:-:S04]  /*18a0*/  USHF.R.U32.HI UR4, URZ, 0x4, UR4 ;  /* 0x000000043f047899 */ /* 0x000fc80008011604 */
[----:B------:R-:W-:-:S04]  /*18b0*/  ULOP3.LUT UR4, UR4, 0x3fff, URZ, 0xc0, !UPT ;  /* 0x00003fff04047892 */ /* 0x000fc8000f8ec03f */
[----:B------:R-:W-:-:S03]  /*18c0*/  ULOP3.LUT UR9, UR4, 0x10000, URZ, 0xfc, !UPT ;  /* 0x0001000004097892 */ /* 0x000fc6000f8efc3f */
[----:B------:R-:W-:-:S03]  /*18d0*/  UMOV UR4, UR6 ;  /* 0x0000000600047c82 */ /* 0x000fc60008000000 */
[----:B------:R-:W-:Y:S01]  /*18e0*/  IMAD.U32 R20, RZ, RZ, UR9 ;  /* 0x00000009ff147e24 */ /* 0x000fe2000f8e00ff */
[----:B------:R-:W-:Y:S02]  /*18f0*/  UMOV UR6, UR9 ;  /* 0x0000000900067c82 */ /* 0x000fe40008000000 */
[----:B------:R-:W-:Y:S01]  /*1900*/  HGMMA.64x96x16.F32 R24, gdesc[UR4], RZ, !UPT, gsb0 ;  /* 0x01600000041879f0 */ /* 0x000fe2000c0008ff */
[----:B------:R-:W-:Y:S02]  /*1910*/  UIADD3 UR4, UR37, 0x2, URZ ;  /* 0x0000000225047890 */ /* 0x000fe4000fffe03f */
[----:B------:R-:W-:Y:S01]  /*1920*/  UIADD3 UR6, UR9, 0x2, URZ ;  /* 0x0000000209067890 */ /* 0x000fe2000fffe03f */
[----:B------:R-:W-:Y:S01]  /*1930*/  UMOV UR5, UR11 ;  /* 0x0000000b00057c82 */ /* 0x000fe20008000000 */
[----:B------:R-:W-:Y:S01]  /*1940*/  UMOV UR7, 0x40000040 ;  /* 0x4000004000077882 */ /* 0x000fe20000000000 */
[----:B------:R-:W-:Y:S02]  /*1950*/  UMOV UR11, 0x40000040 ;  /* 0x40000040000b7882 */ /* 0x000fe40000000000 */
[----:B------:R-:W-:Y:S01]  /*1960*/  UMOV UR10, UR4 ;  /* 0x00000004000a7c82 */ /* 0x000fe20008000000 */
[----:B------:R-:W-:Y:S01]  /*1970*/  IMAD.U32 R7, RZ, RZ, UR11 ;  /* 0x0000000bff077e24 */ /* 0x000fe2000f8e00ff */
[----:B------:R-:W-:Y:S01]  /*1980*/  UMOV UR4, UR10 ;  /* 0x0000000a00047c82 */ /* 0x000fe20008000000 */
[----:B------:R-:W-:Y:S01]  /*1990*/  IMAD.U32 R8, RZ, RZ, UR10 ;  /* 0x0000000aff087e24 */ /* 0x000fe2000f8e00ff */
[----:B------:R-:W-:-:S02]  /*19a0*/  WARPGROUP.DEPBAR.LE gsb0, 0x0 ;  /* 0x00008000000079c5 */ /* 0x000fc40000010000 */
        /* <DEDUP_REMOVED lines=22> */
[----:B------:R-:W2:Y:S02]  /*1b10*/  SYNCS.PHASECHK.TRANS64.TRYWAIT P1, [UR8+0x32410], R2 ;  /* 0x03241002ff0075a7 */ /* 0x000ea40008020148 */
[----:B--2---:R-:W-:Y:S05]  /*1b20*/  @!P1 BRA `(.L_x_4409) ;  /* 0x0000010000fc9947 */ /* 0x004fea0003800000 */
.L_x_4526:
[----:B------:R-:W-:Y:S05]  /*1b30*/  @!P0 BRA `(.L_x_4410) ;  /* 0x0000000000048947 */ /* 0x000fea0003800000 */
[----:B------:R-:W-:Y:S01]  /*1b40*/  BPT.TRAP 0x1 ;  /* 0x000000040000795c */ /* 0x000fe20000300000 */
.L_x_4410:
[----:B------:R-:W-:-:S13]  /*1b50*/  R2UR UR4, R22 ;  /* 0x00000000160472ca */ /* 0x000fda00000e0000 */
[----:B------:R2:W3:Y:S01]  /*1b60*/  SYNCS.PHASECHK.TRANS64.TRYWAIT P1, [UR4+0x32450], R2 ;  /* 0x03245002ff0075a7 */ /* 0x0004e20008020144 */
[----:B------:R-:W-:Y:S05]  /*1b70*/  @!P0 BRA `(.L_x_4411) ;  /* 0x0000000000048947 */ /* 0x000fea0003800000 */
[----:B------:R-:W-:Y:S01]  /*1b80*/  BPT.TRAP 0x1 ;  /* 0x000000040000795c */ /* 0x000fe20000300000 */
.L_x_4411:
[----:B---3--:R-:W-:Y:S05]  /*1b90*/  @P1 BRA `(.L_x_4412) ;  /* 0x00000000000c1947 */ /* 0x008fea0003800000 */
[----:B------:R-:W-:-:S13]  /*1ba0*/  R2UR UR4, R22 ;  /* 0x00000000160472ca */ /* 0x000fda00000e0000 */
[----:B------:R-:W3:Y:S02]  /*1bb0*/  SYNCS.PHASECHK.TRANS64.TRYWAIT P1, [UR4+0x32450], R2 ;  /* 0x03245002ff0075a7 */ /* 0x000ee40008020144 */
[----:B---3--:R-:W-:Y:S05]  /*1bc0*/  @!P1 BRA `(.L_x_4413) ;  /* 0x0000010000f09947 */ /* 0x008fea0003800000 */
.L_x_4412:
[----:B------:R-:W-:Y:S01]  /*1bd0*/  R2UR UR14, R22 ;  /* 0x00000000160e72ca */ /* 0x000fe200000e0000 */
[----:B------:R-:W-:Y:S01]  /*1be0*/  ULOP3.LUT UR10, UR36, 0x10000, URZ, 0xfc, !UPT ;  /* 0x00010000240a7892 */ /* 0x000fe2000f8efc3f */
[----:B------:R-:W-:Y:S01]  /*1bf0*/  WARPGROUP.ARRIVE ;  /* 0x00000000000079c5 */ /* 0x000fe20000000000 */
[----:B------:R-:W-:Y:S01]  /*1c00*/  UMOV UR7, 0x40000040 ;  /* 0x4000004000077882 */ /* 0x000fe20000000000 */
[----:B------:R-:W-:Y:S01]  /*1c10*/  UMOV UR9, 0x40000040 ;  /* 0x4000004000097882 */ /* 0x000fe20000000000 */
[----:B------:R-:W-:Y:S01]  /*1c20*/  UMOV UR5, UR7 ;  /* 0x0000000700057c82 */ /* 0x000fe20008000000 */
[----:B------:R-:W-:Y:S01]  /*1c30*/  IMAD.U32 R5, RZ, RZ, UR7 ;  /* 0x00000007ff057e24 */ /* 0x000fe2000f8e00ff */
[----:B------:R-:W-:Y:S01]  /*1c40*/  UIADD3 UR12, UR10, 0x400, URZ ;  /* 0x000004000a0c7890 */ /* 0x000fe2000fffe03f */
[----:B0-----:R-:W-:Y:S01]  /*1c50*/  IMAD.U32 R3, RZ, RZ, UR9 ;  /* 0x00000009ff037e24 */ /* 0x001fe2000f8e00ff */
[----:B------:R-:W-:Y:S01]  /*1c60*/  UMOV UR6, UR10 ;  /* 0x0000000a00067c82 */ /* 0x000fe20008000000 */
[----:B------:R-:W-:Y:S01]  /*1c70*/  UMOV UR13, 0x40000040 ;  /* 0x40000040000d7882 */ /* 0x000fe20000000000 */
[----:B------:R-:W-:Y:S01]  /*1c80*/  MOV R4, UR6 ;  /* 0x0000000600047c02 */ /* 0x000fe20008000f00 */
[----:B------:R-:W-:Y:S01]  /*1c90*/  UIADD3 UR16, UR10, 0x402, URZ ;  /* 0x000004020a107890 */ /* 0x000fe2000fffe03f */
[----:B------:R-:W-:Y:S01]  /*1ca0*/  LOP3.LUT R13, R72, 0xffffff80, RZ, 0xc0, !PT ;  /* 0xffffff80480d7812 */ /* 0x000fe200078ec0ff */
[----:B------:R-:W-:Y:S01]  /*1cb0*/  UIADD3 UR4, UR14, 0x400, URZ ;  /* 0x000004000e047890 */ /* 0x000fe2000fffe03f */
[----:B------:R-:W-:Y:S01]  /*1cc0*/  LEA.HI R73, R73, R152, RZ, 0x2 ;  /* 0x0000009849497211 */ /* 0x000fe200078f10ff */
[----:B------:R-:W-:Y:S01]  /*1cd0*/  UMOV UR17, 0x40000040 ;  /* 0x4000004000117882 */ /* 0x000fe20000000000 */
[----:B------:R-:W-:Y:S01]  /*1ce0*/  UIADD3 UR20, UR10, 0x404, URZ ;  /* 0x000004040a147890 */ /* 0x000fe2000fffe03f */
[C---:B------:R-:W-:Y:S01]  /*1cf0*/  IMAD.IADD R13, R152.reuse, 0x1, -R13 ;  /* 0x00000001980d7824 */ /* 0x040fe200078e0a0d */
[----:B------:R-:W-:Y:S01]  /*1d00*/  USHF.R.U32.HI UR4, URZ, 0x4, UR4 ;  /* 0x000000043f047899 */ /* 0x000fe20008011604 */
[----:B------:R-:W-:Y:S01]  /*1d10*/  LOP3.LUT R73, R73, 0xfffffffc, RZ, 0xc0, !PT ;  /* 0xfffffffc49497812 */ /* 0x000fe200078ec0ff */
[----:B------:R-:W-:Y:S01]  /*1d20*/  UMOV UR21, 0x40000040 ;  /* 0x4000004000157882 */ /* 0x000fe20000000000 */
[----:B------:R-:W-:Y:S01]  /*1d30*/  UIADD3 UR24, UR10, 0x406, URZ ;  /* 0x000004060a187890 */ /* 0x000fe2000fffe03f */
[----:B------:R-:W-:Y:S01]  /*1d40*/  SHF.R.S32.HI R0, RZ, 0x1f, R13 ;  /* 0x0000001fff007819 */ /* 0x000fe2000001140d */
[----:B------:R-:W-:Y:S01]  /*1d50*/  ULOP3.LUT UR11, UR4, 0x3fff, URZ, 0xc0, !UPT ;  /* 0x00003fff040b7892 */ /* 0x000fe2000f8ec03f */
[----:B------:R-:W-:Y:S01]  /*1d60*/  IMAD.IADD R73, R152, 0x1, -R73 ;  /* 0x0000000198497824 */ /* 0x000fe200078e0a49 */
[----:B------:R-:W-:Y:S01]  /*1d70*/  UMOV UR25, 0x40000040 ;  /* 0x4000004000197882 */ /* 0x000fe20000000000 */
[----:B------:R-:W-:Y:S01]  /*1d80*/  UMOV UR4, UR6 ;  /* 0x0000000600047c82 */ /* 0x000fe20008000000 */
[----:B------:R-:W-:Y:S01]  /*1d90*/  ULOP3.LUT UR15, UR11, 0x10000, URZ, 0xfc, !UPT ;  /* 0x000100000b0f7892 */ /* 0x000fe2000f8efc3f */
[----:B------:R-:W-:Y:S01]  /*1da0*/  LEA.HI R12, R0, R13, RZ, 0x2 ;  /* 0x0000000d000c7211 */ /* 0x000fe200078f10ff */
[----:B------:R-:W-:Y:S01]  /*1db0*/  UIADD3 UR28, UR10, 0x800, URZ ;  /* 0x000008000a1c7890 */ /* 0x000fe2000fffe03f */
[----:B------:R-:W0:Y:S01]  /*1dc0*/  S2R R81, SR_TID.X ;  /* 0x0000000000517919 */ /* 0x000e220000002100 */
[----:B------:R-:W-:Y:S01]  /*1dd0*/  UMOV UR29, 0x40000040 ;  /* 0x40000040001d7882 */ /* 0x000fe20000000000 */
[----:B------:R-:W-:Y:S01]  /*1de0*/  UIADD3 UR32, UR10, 0x802, URZ ;  /* 0x000008020a207890 */ /* 0x000fe2000fffe03f */
[----:B------:R-:W-:Y:S01]  /*1df0*/  LOP3.LUT R202, R12, 0x7ffffffc, RZ, 0xc0, !PT ;  /* 0x7ffffffc0cca7812 */ /* 0x000fe200078ec0ff */
[----:B------:R-:W-:Y:S01]  /*1e00*/  UMOV UR6, UR15 ;  /* 0x0000000f00067c82 */ /* 0x000fe20008000000 */
[----:B------:R-:W-:Y:S01]  /*1e10*/  UMOV UR33, 0x40000040 ;  /* 0x4000004000217882 */ /* 0x000fe20000000000 */
[----:B------:R-:W-:Y:S01]  /*1e20*/  HGMMA.64x96x16.F32 R24, gdesc[UR4], R24, gsb0 ;  /* 0x01600000041879f0 */ /* 0x000fe20008000818 */
[----:B------:R-:W-:Y:S01]  /*1e30*/  UIADD3 UR4, UR10, 0x2, URZ ;  /* 0x000000020a047890 */ /* 0x000fe2000fffe03f */
[----:B------:R-:W-:Y:S01]  /*1e40*/  IADD3 R202, R13, -R202, RZ ;  /* 0x800000ca0dca7210 */ /* 0x000fe20007ffe0ff */
[----:B------:R-:W-:Y:S01]  /*1e50*/  UIADD3 UR6, UR15, 0x2, URZ ;  /* 0x000000020f067890 */ /* 0x000fe2000fffe03f */
[----:B------:R-:W-:Y:S01]  /*1e60*/  IMAD.U32 R170, RZ, RZ, UR14 ;  /* 0x0000000effaa7e24 */ /* 0x000fe2000f8e00ff */
[----:B------:R-:W-:Y:S01]  /*1e70*/  UMOV UR5, UR9 ;  /* 0x0000000900057c82 */ /* 0x000fe20008000000 */
[----:B------:R-:W-:Y:S01]  /*1e80*/  UMOV UR7, 0x40000040 ;  /* 0x4000004000077882 */ /* 0x000fe20000000000 */
[----:B------:R-:W-:Y:S01]  /*1e90*/  UMOV UR9, 0x40000040 ;  /* 0x4000004000097882 */ /* 0x000fe20000000000 */
[----:B------:R-:W-:Y:S01]  /*1ea0*/  UMOV UR8, UR4 ;  /* 0x0000000400087c82 */ /* 0x000fe20008000000 */
[----:B------:R-:W-:Y:S01]  /*1eb0*/  IMAD.U32 R15, RZ, RZ, UR9 ;  /* 0x00000009ff0f7e24 */ /* 0x000fe2000f8e00ff */
[----:B------:R-:W-:Y:S01]  /*1ec0*/  UMOV UR4, UR8 ;  /* 0x0000000800047c82 */ /* 0x000fe20008000000 */
[----:B-12---:R-:W-:Y:S01]  /*1ed0*/  IMAD.U32 R2, RZ, RZ, UR8 ;  /* 0x00000008ff027e24 */ /* 0x006fe2000f8e00ff */
[----:B------:R-:W-:Y:S01]  /*1ee0*/  UIADD3 UR36, UR10, 0x804, URZ ;  /* 0x000008040a247890 */ /* 0x000fe2000fffe03f */
[----:B------:R-:W-:Y:S01]  /*1ef0*/  IMAD.U32 R21, RZ, RZ, UR15 ;  /* 0x0000000fff157e24 */ /* 0x000fe2000f8e00ff */
        /* <DEDUP_REMOVED lines=9> */
[----:B0-----:R-:W-:Y:S01]  /*1f90*/  LOP3.LUT R81, R81, 0x7f, RZ, 0xc0, !PT ;  /* 0x0000007f51517812 */ /* 0x001fe200078ec0ff */
[----:B------:R-:W-:Y:S01]  /*1fa0*/  UMOV UR60, URZ ;  /* 0x0000003f003c7c82 */ /* 0x000fe20008000000 */
[----:B------:R-:W-:-:S02]  /*1fb0*/  WARPGROUP.DEPBAR.LE gsb0, 0x0 ;  /* 0x00008000000079c5 */ /* 0x000fc40000010000 */
[----:B------:R-:W-:-:S06]  /*1fc0*/  WARPGROUP.ARRIVE ;  /* 0x00000000000079c5 */ /* 0x000fcc0000000000 */
[----:B------:R-:W-:Y:S01]  /*1fd0*/  HGMMA.64x96x16.F32 R24, gdesc[UR4], R24, gsb0 ;  /* 0x01600000041879f0 */ /* 0x000fe20008000818 */
[----:B------:R-:W-:Y:S02]  /*1fe0*/  UIADD3 UR4, UR10, 0x4, URZ ;  /* 0x000000040a047890 */ /* 0x000fe4000fffe03f */
[----:B------:R-:W-:Y:S01]  /*1ff0*/  UIADD3 UR6, UR15, 0x4, URZ ;  /* 0x000000040f067890 */ /* 0x000fe2000fffe03f */
[----:B------:R-:W-:Y:S01]  /*2000*/  UMOV UR5, UR9 ;  /* 0x0000000900057c82 */ /* 0x000fe20008000000 */
[----:B------:R-:W-:Y:S01]  /*2010*/  UMOV UR7, 0x40000040 ;  /* 0x4000004000077882 */ /* 0x000fe20000000000 */
[----:B------:R-:W-:Y:S02]  /*2020*/  UMOV UR9, 0x40000040 ;  /* 0x4000004000097882 */ /* 0x000fe40000000000 */
[----:B------:R-:W-:Y:S02]  /*2030*/  UMOV UR8, UR4 ;  /* 0x0000000400087c82 */ /* 0x000fe40008000000 */
[----:B------:R-:W-:Y:S01]  /*2040*/  UMOV UR4, UR8 ;  /* 0x0000000800047c82 */ /* 0x000fe20008000000 */
[----:B------:R-:W-:Y:S01]  /*2050*/  IMAD.U32 R14, RZ, RZ, UR8 ;  /* 0x00000008ff0e7e24 */ /* 0x000fe2000f8e00ff */
[----:B------:R-:W-:Y:S01]  /*2060*/  UIADD3 UR8, UR10, 0x6, URZ ;  /* 0x000000060a087890 */ /* 0x000fe2000fffe03f */
        /* <DEDUP_REMOVED lines=91> */
[----:B------:R-:W-:Y:S01]  /*2620*/  MOV R11, UR5 ;  /* 0x00000005000b7c02 */ /* 0x000fe20008000f00 */
[----:B------:R-:W-:Y:S01]  /*2630*/  IMAD.U32 R10, RZ, RZ, UR4 ;  /* 0x00000004ff0a7e24 */ /* 0x000fe2000f8e00ff */
[----:B------:R-:W-:Y:S01]  /*2640*/  ULDC UR10, c[0x0][0xa80] ;  /* 0x0002a000000a7ab9 */ /* 0x000fe20000000800 */
[----:B------:R-:W-:Y:S01]  /*2650*/  UMOV UR15, 0x40000040 ;  /* 0x40000040000f7882 */ /* 0x000fe20000000000 */
[----:B------:R-:W-:-:S02]  /*2660*/  WARPGROUP.DEPBAR.LE gsb0, 0x0 ;  /* 0x00008000000079c5 */ /* 0x000fc40000010000 */
[----:B------:R-:W-:-:S06]  /*2670*/  WARPGROUP.ARRIVE ;  /* 0x00000000000079c5 */ /* 0x000fcc0000000000 */
[----:B------:R-:W-:Y:S01]  /*2680*/  HGMMA.64x96x16.F32 R24, gdesc[UR4], R24, gsb0 ;  /* 0x01600000041879f0 */ /* 0x000fe20008000818 */
[----:B------:R-:W-:Y:S01]  /*2690*/  ULDC UR5, c[0x0][0xad0] ;  /* 0x0002b40000057ab9 */ /* 0x000fe20000000800 */
[----:B------:R-:W-:Y:S01]  /*26a0*/  ULDC UR4, c[0x0][0x448] ;  /* 0x0001120000047ab9 */ /* 0x000fe20000000800 */
[----:B------:R-:W-:Y:S01]  /*26b0*/  ULDC UR6, c[0x0][0x288] ;  /* 0x0000a20000067ab9 */ /* 0x000fe20000000800 */
[----:B------:R-:W-:-:S06]  /*26c0*/  UISETP.NE.AND UP0, UPT, UR4, 0x1, UPT ;  /* 0x000000010400788c */ /* 0x000fcc000bf05270 */
[----:B------:R-:W-:-:S05]  /*26d0*/  PLOP3.LUT P1, PT, PT, PT, UP0, 0x80, 0x0 ;  /* 0x000000000000781c */ /* 0x000fca0003f2f008 */
[----:B------:R-:W-:Y:S01]  /*26e0*/  @UP0 ULDC UR4, c[0x0][0x44c] ;  /* 0x0001130000040ab9 */ /* 0x000fe20000000800 */
[----:B------:R-:W-:Y:S01]  /*26f0*/  @UP0 ULDC UR7, c[0x0][0x450] ;  /* 0x0001140000070ab9 */ /* 0x000fe20000000800 */
[----:B------:R-:W-:Y:S02]  /*2700*/  WARPGROUP.DEPBAR.LE gsb0, 0x0 ;  /* 0x00008000000079c5 */ /* 0x000fe40000010000 */
[----:B------:R-:W-:Y:S01]  /*2710*/  FMUL.FTZ R24, R24, UR5 ;  /* 0x0000000518187c20 */ /* 0x000fe20008410000 */
[----:B------:R-:W-:Y:S01]  /*2720*/  FMUL.FTZ R27, R27, UR5 ;  /* 0x000000051b1b7c20 */ /* 0x000fe20008410000 */
[----:B------:R-:W-:Y:S01]  /*2730*/  FMUL.FTZ R25, R25, UR5 ;  /* 0x0000000519197c20 */ /* 0x000fe20008410000 */
[----:B------:R-:W-:Y:S01]  /*2740*/  FMUL.FTZ R26, R26, UR5 ;  /* 0x000000051a1a7c20 */ /* 0x000fe20008410000 */
[----:B------:R0:W1:Y:S01]  /*2750*/  MUFU.TANH R75, R24 ;  /* 0x00000018004b7308 */ /* 0x0000620000002400 */
[----:B------:R-:W-:Y:S01]  /*2760*/  FMUL.FTZ R33, R33, UR5 ;  /* 0x0000000521217c20 */ /* 0x000fe20008410000 */
[----:B------:R-:W-:Y:S01]  /*2770*/  FMUL.FTZ R32, R32, UR5 ;  /* 0x0000000520207c20 */ /* 0x000fe20008410000 */
[----:B------:R-:W-:Y:S01]  /*2780*/  FMUL.FTZ R36, R36, UR5 ;  /* 0x0000000524247c20 */ /* 0x000fe20008410000 */
[----:B------:R-:W-:Y:S01]  /*2790*/  FMUL.FTZ R28, R28, UR5 ;  /* 0x000000051c1c7c20 */ /* 0x000fe20008410000 */
[----:B------:R-:W-:Y:S01]  /*27a0*/  FMUL.FTZ R41, R41, UR5 ;  /* 0x0000000529297c20 */ /* 0x000fe20008410000 */
[----:B------:R-:W-:Y:S01]  /*27b0*/  FMUL.FTZ R44, R44, UR5 ;  /* 0x000000052c2c7c20 */ /* 0x000fe20008410000 */
[----:B------:R-:W-:Y:S01]  /*27c0*/  FMUL.FTZ R29, R29, UR5 ;  /* 0x000000051d1d7c20 */ /* 0x000fe20008410000 */
[----:B------:R2:W-:Y:S01]  /*27d0*/  MUFU.TANH R78, R27 ;  /* 0x0000001b004e7308 */ /* 0x0005e20000002400 */
[----:B0-----:R-:W-:Y:S01]  /*27e0*/  LEA.HI R24, R74, R74, RZ, 0x1 ;  /* 0x0000004a4a187211 */ /* 0x001fe200078f08ff */
[----:B------:R-:W-:Y:S01]  /*27f0*/  FMUL.FTZ R37, R37, UR5 ;  /* 0x0000000525257c20 */ /* 0x000fe20008410000 */
[----:B------:R-:W-:Y:S01]  /*2800*/  FMUL.FTZ R45, R45, UR5 ;  /* 0x000000052d2d7c20 */ /* 0x000fe20008410000 */
[----:B------:R-:W-:Y:S01]  /*2810*/  FMUL.FTZ R52, R52, UR5 ;  /* 0x0000000534347c20 */ /* 0x000fe20008410000 */
[----:B------:R-:W-:Y:S01]  /*2820*/  FMUL.FTZ R53, R53, UR5 ;  /* 0x0000000535357c20 */ /* 0x000fe20008410000 */
[----:B------:R-:W-:Y:S01]  /*2830*/  FMUL.FTZ R40, R40, UR5 ;  /* 0x0000000528287c20 */ /* 0x000fe20008410000 */
[----:B------:R-:W-:Y:S01]  /*2840*/  FMUL.FTZ R48, R48, UR5 ;  /* 0x0000000530307c20 */ /* 0x000fe20008410000 */
[----:B------:R0:W3:Y:S01]  /*2850*/  MUFU.TANH R76, R25 ;  /* 0x00000019004c7308 */ /* 0x0000e20000002400 */
[----:B--2---:R-:W-:Y:S01]  /*2860*/  LOP3.LUT R27, R24, 0x3fffffe, RZ, 0xc0, !PT ;  /* 0x03fffffe181b7812 */ /* 0x004fe200078ec0ff */
[----:B------:R-:W-:Y:S01]  /*2870*/  FMUL.FTZ R56, R56, UR5 ;  /* 0x0000000538387c20 */ /* 0x000fe20008410000 */
[----:B------:R-:W-:Y:S01]  /*2880*/  LEA.HI R24, R0, R13, RZ, 0x5 ;  /* 0x0000000d00187211 */ /* 0x000fe200078f28ff */
[----:B------:R-:W-:Y:S01]  /*2890*/  FMUL.FTZ R61, R61, UR5 ;  /* 0x000000053d3d7c20 */ /* 0x000fe20008410000 */
[----:B------:R-:W-:Y:S01]  /*28a0*/  SHF.R.S32.HI R0, RZ, 0x2, R12 ;  /* 0x00000002ff007819 */ /* 0x000fe2000001140c */
[----:B------:R-:W-:Y:S01]  /*28b0*/  IMAD.IADD R27, R74, 0x1, -R27 ;  /* 0x000000014a1b7824 */ /* 0x000fe200078e0a1b */
[----:B------:R-:W-:Y:S01]  /*28c0*/  SHF.R.S32.HI R24, RZ, 0x5, R24 ;  /* 0x00000005ff187819 */ /* 0x000fe20000011418 */
[----:B------:R2:W-:Y:S01]  /*28d0*/  MUFU.TANH R77, R26 ;  /* 0x0000001a004d7308 */ /* 0x0005e20000002400 */
[----:B0-----:R-:W-:Y:S01]  /*28e0*/  SHF.R.S32.HI R25, RZ, 0x1f, R12 ;  /* 0x0000001fff197819 */ /* 0x001fe2000001140c */
[----:B------:R-:W-:Y:S01]  /*28f0*/  FMUL.FTZ R64, R64, UR5 ;  /* 0x0000000540407c20 */ /* 0x000fe20008410000 */
[----:B------:R-:W-:Y:S01]  /*2900*/  LEA R24, R24, UR38, 0x4 ;  /* 0x0000002618187c11 */ /* 0x000fe2000f8e20ff */
[----:B------:R-:W-:Y:S01]  /*2910*/  FMUL.FTZ R49, R49, UR5 ;  /* 0x0000000531317c20 */ /* 0x000fe20008410000 */
[-C--:B------:R-:W-:Y:S01]  /*2920*/  LEA.HI R25, R25, R0.reuse, RZ, 0x3 ;  /* 0x0000000019197211 */ /* 0x080fe200078f18ff */
[----:B------:R-:W-:Y:S01]  /*2930*/  FMUL.FTZ R65, R65, UR5 ;  /* 0x0000000541417c20 */ /* 0x000fe20008410000 */
[----:B------:R-:W-:Y:S01]  /*2940*/  FMUL.FTZ R57, R57, UR5 ;  /* 0x0000000539397c20 */ /* 0x000fe20008410000 */
[----:B------:R-:W0:Y:S01]  /*2950*/  MUFU.TANH R182, R32 ;  /* 0x0000002000b67308 */ /* 0x000e220000002400 */
[----:B--2---:R-:W-:Y:S01]  /*2960*/  LEA.HI R26, R73, R73, RZ, 0x1 ;  /* 0x00000049491a7211 */ /* 0x004fe200078f08ff */
[----:B------:R-:W-:Y:S01]  /*2970*/  FMUL.FTZ R30, R30, UR5 ;  /* 0x000000051e1e7c20 */ /* 0x000fe20008410000 */
[----:B------:R-:W-:Y:S01]  /*2980*/  LOP3.LUT R25, R25, 0xfffffff8, RZ, 0xc0, !PT ;  /* 0xfffffff819197812 */ /* 0x000fe200078ec0ff */
[----:B------:R-:W-:Y:S01]  /*2990*/  FMUL.FTZ R68, R68, UR5 ;  /* 0x0000000544447c20 */ /* 0x000fe20008410000 */
[----:B------:R-:W-:Y:S01]  /*29a0*/  LOP3.LUT R26, R26, 0x1ffffffe, RZ, 0xc0, !PT ;  /* 0x1ffffffe1a1a7812 */ /* 0x000fe200078ec0ff */
[----:B------:R-:W-:Y:S01]  /*29b0*/  FMUL.FTZ R60, R60, UR5 ;  /* 0x000000053c3c7c20 */ /* 0x000fe20008410000 */
[----:B------:R-:W-:Y:S01]  /*29c0*/  IADD3 R24, R24, R0, -R25 ;  /* 0x0000000018187210 */ /* 0x000fe20007ffe819 */
[----:B------:R-:W2:Y:S01]  /*29d0*/  MUFU.TANH R33, R33 ;  /* 0x0000002100217308 */ /* 0x000ea20000002400 */
[----:B------:R-:W-:Y:S01]  /*29e0*/  FMUL.FTZ R31, R31, UR5 ;  /* 0x000000051f1f7c20 */ /* 0x000fe20008410000 */
[----:B------:R-:W-:-:S02]  /*29f0*/  IMAD.IADD R26, R73, 0x1, -R26 ;  /* 0x00000001491a7824 */ /* 0x000fc400078e0a1a */
[----:B------:R-:W-:Y:S01]  /*2a00*/  FMUL.FTZ R34, R34, UR5 ;  /* 0x0000000522227c20 */ /* 0x000fe20008410000 */
[----:B------:R-:W-:Y:S02]  /*2a10*/  IMAD R27, R27, 0x40, R24 ;  /* 0x000000401b1b7824 */ /* 0x000fe400078e0218 */
[----:B------:R-:W-:Y:S01]  /*2a20*/  FMUL.FTZ R35, R35, UR5 ;  /* 0x0000000523237c20 */ /* 0x000fe20008410000 */
[----:B------:R-:W-:Y:S01]  /*2a30*/  FMUL.FTZ R38, R38, UR5 ;  /* 0x0000000526267c20 */ /* 0x000fe20008410000 */
[----:B------:R-:W-:Y:S01]  /*2a40*/  FMUL.FTZ R39, R39, UR5 ;  /* 0x0000000527277c20 */ /* 0x000fe20008410000 */
[----:B------:R-:W-:Y:S01]  /*2a50*/  IMAD R201, R26, 0x8, R27 ;  /* 0x000000081ac97824 */ /* 0x000fe200078e021b */
[----:B------:R3:W-:Y:S01]  /*2a60*/  MUFU.TANH R79, R28 ;  /* 0x0000001c004f7308 */ /* 0x0007e20000002400 */
[----:B------:R-:W-:Y:S01]  /*2a70*/  FMUL.FTZ R42, R42, UR5 ;  /* 0x000000052a2a7c20 */ /* 0x000fe20008410000 */
[----:B------:R-:W-:Y:S01]  /*2a80*/  FMUL.FTZ R43, R43, UR5 ;  /* 0x000000052b2b7c20 */ /* 0x000fe20008410000 */
[----:B------:R-:W-:Y:S01]  /*2a90*/  @P1 IMAD.HI.U32 R24, R201, UR4, RZ ;  /* 0x00000004c9181c27 */ /* 0x000fe2000f8e00ff */
[----:B------:R-:W-:-:S03]  /*2aa0*/  @UP0 ULDC UR4, c[0x0][0x450] ;  /* 0x0001140000040ab9 */ /* 0x000fc60000000800 */
[----:B------:R-:W-:Y:S01]  /*2ab0*/  FMUL.FTZ R46, R46, UR5 ;  /* 0x000000052e2e7c20 */ /* 0x000fe20008410000 */
[----:B------:R-:W-:Y:S01]  /*2ac0*/  FMUL.FTZ R47, R47, UR5 ;  /* 0x000000052f2f7c20 */ /* 0x000fe20008410000 */
[----:B------:R-:W-:Y:S01]  /*2ad0*/  IMAD.MOV.U32 R0, RZ, RZ, R201 ;  /* 0x000000ffff007224 */ /* 0x000fe200078e00c9 */
[----:B------:R-:W-:Y:S01]  /*2ae0*/  @P1 SHF.R.U32.HI R0, RZ, UR4, R24 ;  /* 0x00000004ff001c19 */ /* 0x000fe20008011618 */
[----:B------:R-:W-:Y:S01]  /*2af0*/  UIMAD UR4, UR61, -0x60, UR39 ;  /* 0xffffffa03d0478a4 */ /* 0x000fe2000f8e0227 */
[----:B------:R-:W4:Y:S01]  /*2b00*/  MUFU.TANH R36, R36 ;  /* 0x0000002400247308 */ /* 0x000f220000002400 */
[----:B------:R-:W-:Y:S01]  /*2b10*/  FMUL.FTZ R50, R50, UR5 ;  /* 0x0000000532327c20 */ /* 0x000fe20008410000 */
[----:B------:R-:W-:Y:S01]  /*2b20*/  FMUL.FTZ R51, R51, UR5 ;  /* 0x0000000533337c20 */ /* 0x000fe20008410000 */
[----:B------:R-:W5:Y:S01]  /*2b30*/  SHFL.IDX PT, R24, R0, RZ, 0x1c1f ;  /* 0x001c1fff00187589 */ /* 0x000f6200000e0000 */
[----:B------:R-:W-:Y:S01]  /*2b40*/  UIADD3 UR4, UR4, 0x60, URZ ;  /* 0x0000006004047890 */ /* 0x000fe2000fffe03f */
[----:B------:R-:W-:Y:S01]  /*2b50*/  FMUL.FTZ R54, R54, UR5 ;  /* 0x0000000536367c20 */ /* 0x000fe20008410000 */
[----:B------:R-:W-:Y:S01]  /*2b60*/  FMUL.FTZ R55, R55, UR5 ;  /* 0x0000000537377c20 */ /* 0x000fe20008410000 */
[----:B------:R-:W4:Y:S01]  /*2b70*/  SHFL.IDX PT, R25, R0, 0x1, 0x1c1f ;  /* 0x003c1f0000197f89 */ /* 0x000f2200000e0000 */
[----:B------:R-:W4:Y:S01]  /*2b80*/  MUFU.TANH R41, R41 ;  /* 0x0000002900297308 */ /* 0x000f220000002400 */
[----:B------:R-:W-:Y:S01]  /*2b90*/  FMUL.FTZ R58, R58, UR5 ;  /* 0x000000053a3a7c20 */ /* 0x000fe20008410000 */
[----:B------:R-:W-:-:S02]  /*2ba0*/  IMAD.U32 R13, RZ, RZ, UR4 ;  /* 0x00000004ff0d7e24 */ /* 0x000fc4000f8e00ff */
[----:B------:R-:W-:Y:S01]  /*2bb0*/  FMUL.FTZ R59, R59, UR5 ;  /* 0x000000053b3b7c20 */ /* 0x000fe20008410000 */
[----:B------:R-:W-:Y:S01]  /*2bc0*/  FMUL.FTZ R62, R62, UR5 ;  /* 0x000000053e3e7c20 */ /* 0x000fe20008410000 */
[----:B------:R-:W-:Y:S01]  /*2bd0*/  FMUL.FTZ R63, R63, UR5 ;  /* 0x000000053f3f7c20 */ /* 0x000fe20008410000 */
[----:B------:R-:W-:Y:S02]  /*2be0*/  IMAD R12, R202, -0x2, R13 ;  /* 0xfffffffeca0c7824 */ /* 0x000fe400078e020d */
[----:B------:R-:W-:Y:S01]  /*2bf0*/  FMUL.FTZ R66, R66, UR5 ;  /* 0x0000000542427c20 */ /* 0x000fe20008410000 */
[----:B------:R-:W-:Y:S01]  /*2c00*/  IMAD.U32 R13, RZ, RZ, UR6 ;  /* 0x00000006ff0d7e24 */ /* 0x000fe2000f8e00ff */
[----:B------:R-:W4:Y:S01]  /*2c10*/  MUFU.TANH R44, R44 ;  /* 0x0000002c002c7308 */ /* 0x000f220000002400 */
[----:B------:R-:W-:Y:S01]  /*2c20*/  FMUL.FTZ R67, R67, UR5 ;  /* 0x0000000543437c20 */ /* 0x000fe20008410000 */
[----:B------:R-:W-:Y:S01]  /*2c30*/  FMUL.FTZ R69, R69, UR5 ;  /* 0x0000000545457c20 */ /* 0x000fe20008410000 */
[----:B------:R-:W-:Y:S01]  /*2c40*/  FMUL.FTZ R70, R70, UR5 ;  /* 0x0000000546467c20 */ /* 0x000fe20008410000 */
[----:B------:R-:W-:Y:S01]  /*2c50*/  IADD3 R13, R12, 0x1, -R13 ;  /* 0x000000010c0d7810 */ /* 0x000fe20007ffe80d */
[----:B------:R-:W-:Y:S01]  /*2c60*/  FMUL.FTZ R71, R71, UR5 ;  /* 0x0000000547477c20 */ /* 0x000fe20008410000 */
[----:B------:R-:W-:Y:S01]  /*2c70*/  ULOP3.LUT UR5, UR11, 0x3000000, URZ, 0xfc, !UPT ;  /* 0x030000000b057892 */ /* 0x000fe2000f8efc3f */
[----:B------:R-:W-:Y:S01]  /*2c80*/  R2UR UR11, R23 ;  /* 0x00000000170b72ca */ /* 0x000fe200000e0000 */
[----:B------:R-:W4:Y:S01]  /*2c90*/  MUFU.TANH R29, R29 ;  /* 0x0000001d001d7308 */ /* 0x000f220000002400 */
[----:B------:R-:W-:Y:S01]  /*2ca0*/  UIADD3 UR61, UR61, -0x2, URZ ;  /* 0xfffffffe3d3d7890 */ /* 0x000fe2000fffe03f */
[----:B-----5:R-:W-:Y:S01]  /*2cb0*/  VIADDMNMX R24, R24, R13, R12, PT ;  /* 0x0000000d18187246 */ /* 0x020fe2000380010c */
[----:B------:R-:W-:-:S02]  /*2cc0*/  UIADD3 UR4, UR5, 0x80, URZ ;  /* 0x0000008005047890 */ /* 0x000fc4000fffe03f */
[----:B------:R-:W-:Y:S01]  /*2cd0*/  UMOV UR14, UR5 ;  /* 0x00000005000e7c82 */ /* 0x000fe20008000000 */
[C---:B------:R-:W-:Y:S02]  /*2ce0*/  ISETP.GT.AND P6, PT, R24.reuse, RZ, PT ;  /* 0x000000ff1800720c */ /* 0x040fe40003fc4270 */
[----:B------:R-:W-:Y:S01]  /*2cf0*/  MUFU.TANH R37, R37 ;  /* 0x0000002500257308 */ /* 0x000fe20000002400 */
[C---:B------:R-:W-:Y:S02]  /*2d00*/  ISETP.GT.AND P5, PT, R24.reuse, 0x1, PT ;  /* 0x000000011800780c */ /* 0x040fe40003fa4270 */
[----:B-1----:R-:W-:Y:S02]  /*2d10*/  FSEL R26, R75, -INF , P6 ;  /* 0xff8000004b1a7808 */ /* 0x002fe40003000000 */
[C---:B------:R-:W-:Y:S02]  /*2d20*/  ISETP.GT.AND P3, PT, R24.reuse, 0x10, PT ;  /* 0x000000101800780c */ /* 0x040fe40003f64270 */
[C---:B------:R-:W-:Y:S01]  /*2d30*/  ISETP.GT.AND P6, PT, R24.reuse, 0x11, PT ;  /* 0x000000111800780c */ /* 0x040fe20003fc4270 */
[----:B------:R-:W1:Y:S01]  /*2d40*/  MUFU.TANH R45, R45 ;  /* 0x0000002d002d7308 */ /* 0x000e620000002400 */
[----:B------:R-:W-:-:S02]  /*2d50*/  ISETP.GT.AND P2, PT, R24, 0x8, PT ;  /* 0x000000081800780c */ /* 0x000fc40003f44270 */
[----:B---3--:R-:W-:Y:S02]  /*2d60*/  FSEL R28, R76, -INF , P5 ;  /* 0xff8000004c1c7808 */ /* 0x008fe40002800000 */
[----:B------:R-:W-:Y:S02]  /*2d70*/  ISETP.GT.AND P5, PT, R24, 0x18, PT ;  /* 0x000000181800780c */ /* 0x000fe40003fa4270 */
[----:B0-----:R-:W-:Y:S01]  /*2d80*/  FSEL R182, R182, -INF , P3 ;  /* 0xff800000b6b67808 */ /* 0x001fe20001800000 */
[----:B------:R-:W0:Y:S01]  /*2d90*/  MUFU.TANH R52, R52 ;  /* 0x0000003400347308 */ /* 0x000e220000002400 */
[----:B--2---:R-:W-:Y:S02]  /*2da0*/  FSEL R186, R33, -INF , P6 ;  /* 0xff80000021ba7808 */ /* 0x004fe40003000000 */
[C---:B------:R-:W-:Y:S02]  /*2db0*/  ISETP.GT.AND P3, PT, R24.reuse, 0x21, PT ;  /* 0x000000211800780c */ /* 0x040fe40003f64270 */
[----:B------:R-:W-:-:S02]  /*2dc0*/  ISETP.GT.AND P6, PT, R24, 0x28, PT ;  /* 0x000000281800780c */ /* 0x000fc40003fc4270 */
[----:B------:R-:W-:Y:S01]  /*2dd0*/  ISETP.GT.AND P4, PT, R24, 0x9, PT ;  /* 0x000000091800780c */ /* 0x000fe20003f84270 */
[----:B------:R-:W2:Y:S01]  /*2de0*/  MUFU.TANH R53, R53 ;  /* 0x0000003500357308 */ /* 0x000ea20000002400 */
[----:B----4-:R-:W-:Y:S02]  /*2df0*/  VIADDMNMX R25, R25, R13, R12, PT ;  /* 0x0000000d19197246 */ /* 0x010fe4000380010c */
[----:B------:R-:W-:Y:S02]  /*2e00*/  FSEL R188, R36, -INF , P5 ;  /* 0xff80000024bc7808 */ /* 0x000fe40002800000 */
[----:B------:R-:W-:Y:S02]  /*2e10*/  ISETP.GT.AND P5, PT, R24, 0x29, PT ;  /* 0x000000291800780c */ /* 0x000fe40003fa4270 */
[----:B------:R-:W-:Y:S01]  /*2e20*/  FSEL R196, R41, -INF , P3 ;  /* 0xff80000029c47808 */ /* 0x000fe20001800000 */
[----:B------:R-:W3:Y:S01]  /*2e30*/  MUFU.TANH R40, R40 ;  /* 0x0000002800287308 */ /* 0x000ee20000002400 */
[----:B------:R-:W-:-:S02]  /*2e40*/  FSEL R194, R44, -INF , P6 ;  /* 0xff8000002cc27808 */ /* 0x000fc40003000000 */
[C---:B------:R-:W-:Y:S02]  /*2e50*/  ISETP.GT.AND P3, PT, R24.reuse, 0x38, PT ;  /* 0x000000381800780c */ /* 0x040fe40003f64270 */
[C---:B------:R-:W-:Y:S02]  /*2e60*/  ISETP.GT.AND P6, PT, R24.reuse, 0x39, PT ;  /* 0x000000391800780c */ /* 0x040fe40003fc4270 */
[----:B------:R-:W-:Y:S01]  /*2e70*/  FSEL R32, R29, -INF , P4 ;  /* 0xff8000001d207808 */ /* 0x000fe20002000000 */
[----:B------:R-:W-:Y:S01]  /*2e80*/  MUFU.TANH R48, R48 ;  /* 0x0000003000307308 */ /* 0x000fe20000002400 */
[C---:B------:R-:W-:Y:S02]  /*2e90*/  ISETP.GT.AND P4, PT, R24.reuse, 0x20, PT ;  /* 0x000000201800780c */ /* 0x040fe40003f84270 */
[----:B-1----:R-:W-:Y:S02]  /*2ea0*/  FSEL R192, R45, -INF , P5 ;  /* 0xff8000002dc07808 */ /* 0x002fe40002800000 */
[----:B------:R-:W-:-:S02]  /*2eb0*/  ISETP.GT.AND P5, PT, R24, 0x40, PT ;  /* 0x000000401800780c */ /* 0x000fc40003fa4270 */
[----:B0-----:R-:W-:Y:S01]  /*2ec0*/  FSEL R160, R52, -INF , P3 ;  /* 0xff80000034a07808 */ /* 0x001fe20001800000 */
[----:B------:R-:W0:Y:S01]  /*2ed0*/  MUFU.TANH R56, R56 ;  /* 0x0000003800387308 */ /* 0x000e220000002400 */
[----:B--2---:R-:W-:Y:S02]  /*2ee0*/  FSEL R167, R53, -INF , P6 ;  /* 0xff80000035a77808 */ /* 0x004fe40003000000 */
[C---:B------:R-:W-:Y:S02]  /*2ef0*/  ISETP.GT.AND P3, PT, R24.reuse, 0x49, PT ;  /* 0x000000491800780c */ /* 0x040fe40003f64270 */
[----:B------:R-:W-:Y:S02]  /*2f00*/  ISETP.GT.AND P6, PT, R24, 0x50, PT ;  /* 0x000000501800780c */ /* 0x000fe40003fc4270 */
[----:B---3--:R-:W-:Y:S01]  /*2f10*/  FSEL R198, R40, -INF , P4 ;  /* 0xff80000028c67808 */ /* 0x008fe20002000000 */
[----:B------:R-:W1:Y:S01]  /*2f20*/  MUFU.TANH R61, R61 ;  /* 0x0000003d003d7308 */ /* 0x000e620000002400 */
[----:B------:R-:W-:-:S02]  /*2f30*/  ISETP.GT.AND P4, PT, R24, 0x31, PT ;  /* 0x000000311800780c */ /* 0x000fc40003f84270 */
[----:B------:R-:W-:-:S05]  /*2f40*/  FMNMX.FTZ R27, R26, R28, !PT ;  /* 0x0000001c1a1b7209 */ /* 0x000fca0007810000 */
[----:B------:R-:W2:Y:S01]  /*2f50*/  MUFU.TANH R64, R64 ;  /* 0x0000004000407308 */ /* 0x000ea20000002400 */
[----:B0-----:R-:W-:Y:S02]  /*2f60*/  FSEL R158, R56, -INF , P5 ;  /* 0xff800000389e7808 */ /* 0x001fe40002800000 */
[----:B------:R-:W-:-:S05]  /*2f70*/  ISETP.GT.AND P5, PT, R24, 0x51, PT ;  /* 0x000000511800780c */ /* 0x000fca0003fa4270 */
[----:B------:R-:W0:Y:S01]  /*2f80*/  MUFU.TANH R49, R49 ;  /* 0x0000003100317308 */ /* 0x000e220000002400 */
[----:B-1----:R-:W-:Y:S02]  /*2f90*/  FSEL R190, R61, -INF , P3 ;  /* 0xff8000003dbe7808 */ /* 0x002fe40001800000 */
[----:B------:R-:W-:-:S04]  /*2fa0*/  ISETP.GT.AND P3, PT, R25, RZ, PT ;  /* 0x000000ff1900720c */ /* 0x000fc80003f64270 */
[----:B------:R-:W-:Y:S01]  /*2fb0*/  FSEL R13, R77, -INF , P3 ;  /* 0xff8000004d0d7808 */ /* 0x000fe20001800000 */
[----:B------:R-:W-:Y:S01]  /*2fc0*/  MUFU.TANH R0, R57 ;  /* 0x0000003900007308 */ /* 0x000fe20000002400 */
[----:B--2---:R-:W-:Y:S02]  /*2fd0*/  FSEL R180, R64, -INF , P6 ;  /* 0xff80000040b47808 */ /* 0x004fe40003000000 */
[C---:B------:R-:W-:Y:S02]  /*2fe0*/  ISETP.GT.AND P6, PT, R25.reuse, 0x1, PT ;  /* 0x000000011900780c */ /* 0x040fe40003fc4270 */
[----:B------:R-:W-:-:S03]  /*2ff0*/  ISETP.GT.AND P3, PT, R25, 0x10, PT ;  /* 0x000000101900780c */ /* 0x000fc60003f64270 */
[----:B------:R1:W-:Y:S01]  /*3000*/  MUFU.TANH R80, R30 ;  /* 0x0000001e00507308 */ /* 0x0003e20000002400 */
[----:B0-----:R-:W-:Y:S02]  /*3010*/  FSEL R159, R49, -INF , P4 ;  /* 0xff800000319f7808 */ /* 0x001fe40002000000 */
[----:B------:R-:W-:-:S05]  /*3020*/  ISETP.GT.AND P4, PT, R24, 0x48, PT ;  /* 0x000000481800780c */ /* 0x000fca0003f84270 */
[----:B------:R-:W0:Y:S01]  /*3030*/  MUFU.TANH R65, R65 ;  /* 0x0000004100417308 */ /* 0x000e220000002400 */
[----:B-1----:R-:W-:Y:S02]  /*3040*/  FSEL R30, R79, -INF , P2 ;  /* 0xff8000004f1e7808 */ /* 0x002fe40001000000 */
[----:B------:R-:W-:Y:S02]  /*3050*/  ISETP.GT.AND P2, PT, R24, 0x19, PT ;  /* 0x000000191800780c */ /* 0x000fe40003f44270 */
[----:B------:R-:W-:Y:S02]  /*3060*/  FMNMX.FTZ R29, R30, R27, !PT ;  /* 0x0000001b1e1d7209 */ /* 0x000fe40007810000 */
[----:B------:R-:W-:Y:S01]  /*3070*/  FSEL R184, R37, -INF , P2 ;  /* 0xff80000025b87808 */ /* 0x000fe20001000000 */
[----:B------:R-:W1:Y:S01]  /*3080*/  MUFU.TANH R12, R60 ;  /* 0x0000003c000c7308 */ /* 0x000e620000002400 */
[----:B------:R-:W-:Y:S02]  /*3090*/  ISETP.GT.AND P2, PT, R24, 0x30, PT ;  /* 0x000000301800780c */ /* 0x000fe40003f44270 */
[----:B------:R-:W-:-:S02]  /*30a0*/  FSEL R27, R78, -INF , P6 ;  /* 0xff8000004e1b7808 */ /* 0x000fc40003000000 */
[----:B------:R-:W-:Y:S02]  /*30b0*/  FSEL R161, R48, -INF , P2 ;  /* 0xff80000030a17808 */ /* 0x000fe40001000000 */
[----:B------:R-:W-:Y:S01]  /*30c0*/  ISETP.GT.AND P2, PT, R24, 0x41, PT ;  /* 0x000000411800780c */ /* 0x000fe20003f44270 */
[----:B------:R-:W2:Y:S01]  /*30d0*/  MUFU.TANH R68, R68 ;  /* 0x0000004400447308 */ /* 0x000ea20000002400 */
[----:B0-----:R-:W-:Y:S02]  /*30e0*/  FSEL R172, R65, -INF , P5 ;  /* 0xff80000041ac7808 */ /* 0x001fe40002800000 */
[----:B------:R-:W-:Y:S02]  /*30f0*/  FSEL R0, R0, -INF , P2 ;  /* 0xff80000000007808 */ /* 0x000fe40001000000 */
[----:B------:R-:W-:Y:S02]  /*3100*/  ISETP.GT.AND P2, PT, R24, 0x58, PT ;  /* 0x000000581800780c */ /* 0x000fe40003f44270 */
[----:B------:R-:W-:Y:S01]  /*3110*/  ISETP.GT.AND P5, PT, R25, 0x8, PT ;  /* 0x000000081900780c */ /* 0x000fe20003fa4270 */
[----:B------:R-:W0:Y:S01]  /*3120*/  MUFU.TANH R31, R31 ;  /* 0x0000001f001f7308 */ /* 0x000e220000002400 */
[----:B-1----:R-:W-:-:S02]  /*3130*/  FSEL R12, R12, -INF , P4 ;  /* 0xff8000000c0c7808 */ /* 0x002fc40002000000 */
[----:B------:R-:W-:Y:S02]  /*3140*/  ISETP.GT.AND P4, PT, R24, 0x59, PT ;  /* 0x000000591800780c */ /* 0x000fe40003f84270 */
[----:B------:R-:W-:Y:S02]  /*3150*/  FMNMX.FTZ R33, R32, R29, !PT ;  /* 0x0000001d20217209 */ /* 0x000fe40007810000 */
[----:B------:R-:W-:Y:S01]  /*3160*/  FSEL R29, R80, -INF , P5 ;  /* 0xff800000501d7808 */ /* 0x000fe20002800000 */
[----:B------:R-:W1:Y:S01]  /*3170*/  MUFU.TANH R34, R34 ;  /* 0x0000002200227308 */ /* 0x000e620000002400 */
[----:B--2---:R-:W-:Y:S02]  /*3180*/  FSEL R174, R68, -INF , P2 ;  /* 0xff80000044ae7808 */ /* 0x004fe40001000000 */
[----:B------:R-:W-:Y:S02]  /*3190*/  ISETP.GT.AND P2, PT, R25, 0x9, PT ;  /* 0x000000091900780c */ /* 0x000fe40003f44270 */
[----:B------:R-:W-:-:S02]  /*31a0*/  FMNMX.FTZ R24, R13, R27, !PT ;  /* 0x0000001b0d187209 */ /* 0x000fc40007810000 */
[----:B------:R-:W-:Y:S01]  /*31b0*/  FMNMX.FTZ R33, R182, R33, !PT ;  /* 0x00000021b6217209 */ /* 0x000fe20007810000 */
[----:B------:R-:W2:Y:S01]  /*31c0*/  MUFU.TANH R35, R35 ;  /* 0x0000002300237308 */ /* 0x000ea20000002400 */
[----:B0-----:R-:W-:Y:S02]  /*31d0*/  FSEL R31, R31, -INF , P2 ;  /* 0xff8000001f1f7808 */ /* 0x001fe40001000000 */
[----:B------:R-:W-:Y:S02]  /*31e0*/  FMNMX.FTZ R24, R29, R24, !PT ;  /* 0x000000181d187209 */ /* 0x000fe40007810000 */
[----:B------:R-:W-:Y:S02]  /*31f0*/  ISETP.GT.AND P6, PT, R25, 0x11, PT ;  /* 0x000000111900780c */ /* 0x000fe40003fc4270 */
[----:B------:R-:W-:Y:S01]  /*3200*/  FMNMX.FTZ R24, R31, R24, !PT ;  /* 0x000000181f187209 */ /* 0x000fe20007810000 */
[----:B------:R-:W0:Y:S01]  /*3210*/  MUFU.TANH R38, R38 ;  /* 0x0000002600267308 */ /* 0x000e220000002400 */
[----:B-1----:R-:W-:-:S02]  /*3220*/  FSEL R183, R34, -INF , P3 ;  /* 0xff80000022b77808 */ /* 0x002fc40001800000 */
[----:B------:R-:W-:Y:S02]  /*3230*/  FMNMX.FTZ R33, R186, R33, !PT ;  /* 0x00000021ba217209 */ /* 0x000fe40007810000 */
[----:B------:R-:W-:Y:S02]  /*3240*/  ISETP.GT.AND P5, PT, R25, 0x18, PT ;  /* 0x000000181900780c */ /* 0x000fe40003fa4270 */
[----:B------:R-:W-:Y:S01]  /*3250*/  FMNMX.FTZ R24, R183, R24, !PT ;  /* 0x00000018b7187209 */ /* 0x000fe20007810000 */
[----:B------:R-:W1:Y:S01]  /*3260*/  MUFU.TANH R39, R39 ;  /* 0x0000002700277308 */ /* 0x000e620000002400 */
[----:B--2---:R-:W-:Y:S02]  /*3270*/  FSEL R211, R35, -INF , P6 ;  /* 0xff80000023d37808 */ /* 0x004fe40003000000 */
[----:B------:R-:W-:Y:S02]  /*3280*/  FMNMX.FTZ R33, R188, R33, !PT ;  /* 0x00000021bc217209 */ /* 0x000fe40007810000 */
[----:B------:R-:W-:-:S02]  /*3290*/  ISETP.GT.AND P2, PT, R25, 0x19, PT ;  /* 0x000000191900780c */ /* 0x000fc40003f44270 */
        /* <DEDUP_REMOVED lines=82> */
[----:B-1----:R-:W-:-:S04]  /*37c0*/  FSEL R178, R69, -INF , P4 ;  /* 0xff80000045b27808 */ /* 0x002fc80002000000 */
[----:B------:R-:W-:Y:S02]  /*37d0*/  FMNMX.FTZ R33, R178, R33, !PT ;  /* 0x00000021b2217209 */ /* 0x000fe40007810000 */
[----:B--2---:R-:W-:-:S03]  /*37e0*/  FSEL R175, R70, -INF , P3 ;  /* 0xff80000046af7808 */ /* 0x004fc60001800000 */
[----:B------:R-:W1:Y:S01]  /*37f0*/  SHFL.BFLY PT, R34, R33, 0x2, 0x1f ;  /* 0x0c401f0021227f89 */ /* 0x000e6200000e0000 */
[----:B------:R-:W-:Y:S02]  /*3800*/  FMNMX.FTZ R24, R175, R24, !PT ;  /* 0x00000018af187209 */ /* 0x000fe40007810000 */
[----:B0-----:R-:W-:-:S04]  /*3810*/  FSEL R181, R71, -INF , P2 ;  /* 0xff80000047b57808 */ /* 0x001fc80001000000 */
[----:B------:R-:W-:-:S05]  /*3820*/  FMNMX.FTZ R24, R181, R24, !PT ;  /* 0x00000018b5187209 */ /* 0x000fca0007810000 */
[----:B------:R-:W0:Y:S01]  /*3830*/  SHFL.BFLY PT, R35, R24, 0x2, 0x1f ;  /* 0x0c401f0018237f89 */ /* 0x000e2200000e0000 */
[----:B-1----:R-:W-:-:S05]  /*3840*/  FMNMX.FTZ R34, R33, R34, !PT ;  /* 0x0000002221227209 */ /* 0x002fca0007810000 */
[----:B------:R-:W1:Y:S01]  /*3850*/  SHFL.BFLY PT, R25, R34, 0x1, 0x1f ;  /* 0x0c201f0022197f89 */ /* 0x000e6200000e0000 */
[----:B0-----:R-:W-:-:S05]  /*3860*/  FMNMX.FTZ R35, R24, R35, !PT ;  /* 0x0000002318237209 */ /* 0x001fca0007810000 */
[----:B------:R-:W0:Y:S01]  /*3870*/  SHFL.BFLY PT, R36, R35, 0x1, 0x1f ;  /* 0x0c201f0023247f89 */ /* 0x000e2200000e0000 */
[----:B-1----:R-:W-:-:S04]  /*3880*/  FMNMX.FTZ R156, R34, R25, !PT ;  /* 0x00000019229c7209 */ /* 0x002fc80007810000 */
[C---:B------:R-:W-:Y:S01]  /*3890*/  FSETP.NEU.FTZ.AND P2, PT, R156.reuse, -INF , PT ;  /* 0xff8000009c00780b */ /* 0x040fe20003f5d000 */
[----:B------:R-:W-:-:S05]  /*38a0*/  FMUL.FTZ R177, R156, UR10 ;  /* 0x0000000a9cb17c20 */ /* 0x000fca0008410000 */
[----:B------:R-:W-:-:S05]  /*38b0*/  FSEL R177, R177, RZ, P2 ;  /* 0x000000ffb1b17208 */ /* 0x000fca0001000000 */
[--C-:B------:R-:W-:Y:S01]  /*38c0*/  FFMA.FTZ R163, R26, UR10, -R177.reuse ;  /* 0x0000000a1aa37c23 */ /* 0x100fe200080108b1 */
[----:B0-----:R-:W-:Y:S01]  /*38d0*/  FMNMX.FTZ R157, R35, R36, !PT ;  /* 0x00000024239d7209 */ /* 0x001fe20007810000 */
[--C-:B------:R-:W-:Y:S01]  /*38e0*/  FFMA.FTZ R162, R28, UR10, -R177.reuse ;  /* 0x0000000a1ca27c23 */ /* 0x100fe200080108b1 */
[--C-:B------:R-:W-:Y:S01]  /*38f0*/  FFMA.FTZ R165, R30, UR10, -R177.reuse ;  /* 0x0000000a1ea57c23 */ /* 0x100fe200080108b1 */
[--C-:B------:R-:W-:Y:S01]  /*3900*/  FFMA.FTZ R166, R32, UR10, -R177.reuse ;  /* 0x0000000a20a67c23 */ /* 0x100fe200080108b1 */
[C---:B------:R-:W-:Y:S01]  /*3910*/  FSETP.NEU.FTZ.AND P2, PT, R157.reuse, -INF , PT ;  /* 0xff8000009d00780b */ /* 0x040fe20003f5d000 */
[----:B------:R-:W-:Y:S01]  /*3920*/  FMUL.FTZ R176, R157, UR10 ;  /* 0x0000000a9db07c20 */ /* 0x000fe20008410000 */
[----:B------:R-:W-:Y:S01]  /*3930*/  MUFU.EX2 R163, R163 ;  /* 0x000000a300a37308 */ /* 0x000fe20000000800 */
[--C-:B------:R-:W-:Y:S01]  /*3940*/  FFMA.FTZ R185, R186, UR10, -R177.reuse ;  /* 0x0000000abab97c23 */ /* 0x100fe200080108b1 */
[--C-:B------:R-:W-:Y:S01]  /*3950*/  FFMA.FTZ R186, R188, UR10, -R177.reuse ;  /* 0x0000000abcba7c23 */ /* 0x100fe200080108b1 */
[--C-:B------:R-:W-:Y:S01]  /*3960*/  FFMA.FTZ R189, R184, UR10, -R177.reuse ;  /* 0x0000000ab8bd7c23 */ /* 0x100fe200080108b1 */
[----:B------:R-:W-:Y:S01]  /*3970*/  FSEL R176, R176, RZ, P2 ;  /* 0x000000ffb0b07208 */ /* 0x000fe20001000000 */
[--C-:B------:R-:W-:Y:S01]  /*3980*/  FFMA.FTZ R182, R182, UR10, -R177.reuse ;  /* 0x0000000ab6b67c23 */ /* 0x100fe200080108b1 */
[----:B------:R-:W-:Y:S01]  /*3990*/  ISETP.NE.AND P2, PT, R81, RZ, PT ;  /* 0x000000ff5100720c */ /* 0x000fe20003f45270 */
[--C-:B------:R-:W-:Y:S01]  /*39a0*/  FFMA.FTZ R198, R198, UR10, -R177.reuse ;  /* 0x0000000ac6c67c23 */ /* 0x100fe200080108b1 */
[----:B------:R-:W0:Y:S01]  /*39b0*/  S2R R81, SR_TID.X ;  /* 0x0000000000517919 */ /* 0x000e220000002100 */
        /* <DEDUP_REMOVED lines=11> */
[----:B------:R-:W-:Y:S01]  /*3a70*/  FFMA.FTZ R213, R192, UR10, -R177 ;  /* 0x0000000ac0d57c23 */ /* 0x000fe200080108b1 */
[----:B------:R-:W-:Y:S01]  /*3a80*/  MUFU.EX2 R165, R165 ;  /* 0x000000a500a57308 */ /* 0x000fe20000000800 */
[--C-:B------:R-:W-:Y:S01]  /*3a90*/  FFMA.FTZ R192, R215, UR10, -R176.reuse ;  /* 0x0000000ad7c07c23 */ /* 0x100fe200080108b0 */
[--C-:B------:R-:W-:Y:S01]  /*3aa0*/  FFMA.FTZ R196, R217, UR10, -R176.reuse ;  /* 0x0000000ad9c47c23 */ /* 0x100fe200080108b0 */
[----:B------:R-:W-:Y:S01]  /*3ab0*/  @!P2 PRMT R13, RZ, 0x654, R13 ;  /* 0x00000654ff0da816 */ /* 0x000fe2000000000d */
[--C-:B------:R-:W-:Y:S01]  /*3ac0*/  FFMA.FTZ R194, R194, UR10, -R177.reuse ;  /* 0x0000000ac2c27c23 */ /* 0x100fe200080108b1 */
[--C-:B------:R-:W-:Y:S01]  /*3ad0*/  FFMA.FTZ R215, R221, UR10, -R176.reuse ;  /* 0x0000000addd77c23 */ /* 0x100fe200080108b0 */
[--C-:B------:R-:W-:Y:S01]  /*3ae0*/  FFMA.FTZ R217, R219, UR10, -R176.reuse ;  /* 0x0000000adbd97c23 */ /* 0x100fe200080108b0 */
[--C-:B------:R-:W-:Y:S01]  /*3af0*/  FFMA.FTZ R204, R159, UR10, -R177.reuse ;  /* 0x0000000a9fcc7c23 */ /* 0x100fe200080108b1 */
[----:B------:R-:W2:Y:S01]  /*3b00*/  MUFU.EX2 R166, R166 ;  /* 0x000000a600a67308 */ /* 0x000ea20000000800 */
        /* <DEDUP_REMOVED lines=9> */
[----:B------:R-:W-:Y:S01]  /*3ba0*/  FFMA.FTZ R205, R0, UR10, -R177 ;  /* 0x0000000a00cd7c23 */ /* 0x000fe200080108b1 */
[----:B0-----:R-:W-:Y:S01]  /*3bb0*/  SHF.R.U32.HI R81, RZ, 0x7, R81 ;  /* 0x00000007ff517819 */ /* 0x001fe20000011651 */
[--C-:B------:R-:W-:Y:S01]  /*3bc0*/  FFMA.FTZ R0, R12, UR10, -R177.reuse ;  /* 0x0000000a0c007c23 */ /* 0x100fe200080108b1 */
[--C-:B------:R-:W-:Y:S01]  /*3bd0*/  FFMA.FTZ R12, R191, UR10, -R176.reuse ;  /* 0x0000000abf0c7c23 */ /* 0x100fe200080108b0 */
[--C-:B------:R-:W-:Y:S01]  /*3be0*/  FFMA.FTZ R207, R190, UR10, -R177.reuse ;  /* 0x0000000abecf7c23 */ /* 0x100fe200080108b1 */
[----:B------:R-:W-:Y:S01]  /*3bf0*/  IADD3 R203, -R81, 0xb, RZ ;  /* 0x0000000b51cb7810 */ /* 0x000fe20007ffe1ff */
[----:B------:R-:W0:Y:S01]  /*3c00*/  MUFU.EX2 R171, R171 ;  /* 0x000000ab00ab7308 */ /* 0x000e220000000800 */
[----:B--2---:R-:W-:Y:S01]  /*3c10*/  F2FP.F16.F32.PACK_AB R154, R166, R165 ;  /* 0x000000a5a69a723e */ /* 0x004fe200000000ff */
[--C-:B------:R-:W-:Y:S01]  /*3c20*/  FFMA.FTZ R191, R193, UR10, -R176.reuse ;  /* 0x0000000ac1bf7c23 */ /* 0x100fe200080108b0 */
[--C-:B------:R-:W-:Y:S01]  /*3c30*/  FFMA.FTZ R158, R158, UR10, -R177.reuse ;  /* 0x0000000a9e9e7c23 */ /* 0x100fe200080108b1 */
[----:B------:R1:W-:Y:S06]  /*3c40*/  BAR.ARV R203, 0x100 ;  /* 0x000400cb0000751d */ /* 0x0003ec0000002000 */
[----:B------:R2:W-:Y:S01]  /*3c50*/  @!P2 SYNCS.ARRIVE.TRANS64.RED.A1T0 RZ, [R13+URZ], RZ ;  /* 0x000000ff0dffa9a7 */ /* 0x0005e2000810043f */
[----:B------:R-:W-:Y:S01]  /*3c60*/  MUFU.EX2 R168, R168 ;  /* 0x000000a800a87308 */ /* 0x000fe20000000800 */
[--C-:B------:R-:W-:Y:S01]  /*3c70*/  FFMA.FTZ R190, R195, UR10, -R176.reuse ;  /* 0x0000000ac3be7c23 */ /* 0x100fe200080108b0 */
[--C-:B------:R-:W-:Y:S01]  /*3c80*/  FFMA.FTZ R193, R197, UR10, -R176.reuse ;  /* 0x0000000ac5c17c23 */ /* 0x100fe200080108b0 */
[--C-:B------:R-:W-:Y:S01]  /*3c90*/  FFMA.FTZ R195, R172, UR10, -R177.reuse ;  /* 0x0000000aacc37c23 */ /* 0x100fe200080108b1 */
[--C-:B------:R-:W-:Y:S01]  /*3ca0*/  FFMA.FTZ R172, R174, UR10, -R177.reuse ;  /* 0x0000000aaeac7c23 */ /* 0x100fe200080108b1 */
[--C-:B------:R-:W-:Y:S01]  /*3cb0*/  FFMA.FTZ R180, R180, UR10, -R177.reuse ;  /* 0x0000000ab4b47c23 */ /* 0x100fe200080108b1 */
[----:B0-----:R-:W-:Y:S01]  /*3cc0*/  F2FP.F16.F32.PACK_AB R153, R171, R164 ;  /* 0x000000a4ab99723e */ /* 0x001fe200000000ff */
[--C-:B------:R-:W-:Y:S01]  /*3cd0*/  FFMA.FTZ R174, R179, UR10, -R176.reuse ;  /* 0x0000000ab3ae7c23 */ /* 0x100fe200080108b0 */
[----:B------:R-:W0:Y:S01]  /*3ce0*/  MUFU.EX2 R169, R169 ;  /* 0x000000a900a97308 */ /* 0x000e220000000800 */
[--C-:B------:R-:W-:Y:S01]  /*3cf0*/  FFMA.FTZ R173, R173, UR10, -R176.reuse ;  /* 0x0000000aadad7c23 */ /* 0x100fe200080108b0 */
[--C-:B------:R-:W-:Y:S01]  /*3d00*/  FFMA.FTZ R175, R175, UR10, -R176.reuse ;  /* 0x0000000aafaf7c23 */ /* 0x100fe200080108b0 */
[----:B------:R-:W-:Y:S01]  /*3d10*/  FFMA.FTZ R177, R178, UR10, -R177 ;  /* 0x0000000ab2b17c23 */ /* 0x000fe200080108b1 */
[----:B------:R-:W-:Y:S01]  /*3d20*/  FFMA.FTZ R176, R181, UR10, -R176 ;  /* 0x0000000ab5b07c23 */ /* 0x000fe200080108b0 */
[----:B------:R-:W-:Y:S01]  /*3d30*/  FADD.FTZ R162, R163, R162 ;  /* 0x000000a2a3a27221 */ /* 0x000fe20000010000 */
[----:B------:R-:W-:Y:S01]  /*3d40*/  FADD.FTZ R171, R164, R171 ;  /* 0x000000aba4ab7221 */ /* 0x000fe20000010000 */
[----:B--2---:R-:W-:Y:S01]  /*3d50*/  IMAD.U32 R13, RZ, RZ, UR5 ;  /* 0x00000005ff0d7e24 */ /* 0x004fe2000f8e00ff */
[----:B------:R-:W-:Y:S01]  /*3d60*/  MUFU.EX2 R182, R182 ;  /* 0x000000b600b67308 */ /* 0x000fe20000000800 */
[----:B------:R-:W-:Y:S01]  /*3d70*/  FADD.FTZ R165, R165, R162 ;  /* 0x000000a2a5a57221 */ /* 0x000fe20000010000 */
[----:B------:R-:W-:-:S03]  /*3d80*/  @!P2 VIADD R170, R170, 0x32460 ;  /* 0x00032460aaaaa836 */ /* 0x000fc60000000000 */
[----:B------:R-:W-:Y:S02]  /*3d90*/  FADD.FTZ R165, R166, R165 ;  /* 0x000000a5a6a57221 */ /* 0x000fe40000010000 */
[----:B------:R-:W-:Y:S01]  /*3da0*/  @!P2 PRMT R170, RZ, 0x654, R170 ;  /* 0x00000654ffaaa816 */ /* 0x000fe200000000aa */
[----:B------:R-:W2:Y:S01]  /*3db0*/  MUFU.EX2 R185, R185 ;  /* 0x000000b900b97308 */ /* 0x000ea20000000800 */
[----:B0-----:R-:W-:Y:S01]  /*3dc0*/  F2FP.F16.F32.PACK_AB R155, R169, R168 ;  /* 0x000000a8a99b723e */ /* 0x001fe200000000ff */
[----:B------:R1:W-:Y:S01]  /*3dd0*/  BAR.SYNC.DEFER_BLOCKING R200, 0x100 ;  /* 0x000400c80000751d */ /* 0x0003e20000010000 */
[----:B------:R-:W-:-:S04]  /*3de0*/  FADD.FTZ R168, R168, R171 ;  /* 0x000000aba8a87221 */ /* 0x000fc80000010000 */
[----:B------:R-:W-:Y:S01]  /*3df0*/  FADD.FTZ R168, R169, R168 ;  /* 0x000000a8a9a87221 */ /* 0x000fe20000010000 */
[----:B------:R-:W-:Y:S08]  /*3e00*/  MUFU.EX2 R186, R186 ;  /* 0x000000ba00ba7308 */ /* 0x000ff00000000800 */
[----:B------:R-:W-:Y:S08]  /*3e10*/  MUFU.EX2 R189, R189 ;  /* 0x000000bd00bd7308 */ /* 0x000ff00000000800 */
[----:B------:R-:W-:Y:S01]  /*3e20*/  MUFU.EX2 R183, R183 ;  /* 0x000000b700b77308 */ /* 0x000fe20000000800 */
[----:B------:R-:W-:-:S06]  /*3e30*/  WARPGROUP.ARRIVE ;  /* 0x00000000000079c5 */ /* 0x000fcc0000000000 */
[----:B------:R-:W-:Y:S01]  /*3e40*/  HGMMA.64x256x16.F32 R24, R152, gdesc[UR12].tnspB, RZ, !UPT, gsb0 ;  /* 0x43e0000c98187df0 */ /* 0x000fe2000c0008ff */
[----:B------:R-:W0:Y:S01]  /*3e50*/  MUFU.EX2 R184, R184 ;  /* 0x000000b800b87308 */ /* 0x000e220000000800 */
[----:B------:R-:W-:Y:S01]  /*3e60*/  UMOV UR14, UR4 ;  /* 0x00000004000e7c82 */ /* 0x000fe20008000000 */
[----:B------:R-:W-:Y:S01]  /*3e70*/  UMOV UR15, 0x40000040 ;  /* 0x40000040000f7882 */ /* 0x000fe20000000000 */
[----:B------:R-:W-:-:S05]  /*3e80*/  UIADD3 UR4, UR5, 0x100, URZ ;  /* 0x0000010005047890 */ /* 0x000fca000fffe03f */
        /* <DEDUP_REMOVED lines=9> */
[----:B------:R-:W1:Y:S08]  /*3f20*/  MUFU.EX2 R217, R217 ;  /* 0x000000d900d97308 */ /* 0x000e700000000800 */
[----:B------:R-:W-:Y:S08]  /*3f30*/  MUFU.EX2 R161, R161 ;  /* 0x000000a100a17308 */ /* 0x000ff00000000800 */
[----:B------:R-:W1:Y:S08]  /*3f40*/  MUFU.EX2 R204, R204 ;  /* 0x000000cc00cc7308 */ /* 0x000e700000000800 */
[----:B------:R-:W-:Y:S08]  /*3f50*/  MUFU.EX2 R159, R159 ;  /* 0x0000009f009f7308 */ /* 0x000ff00000000800 */
[----:B------:R-:W-:Y:S08]  /*3f60*/  MUFU.EX2 R160, R160 ;  /* 0x000000a000a07308 */ /* 0x000ff00000000800 */
[----:B------:R-:W-:Y:S08]  /*3f70*/  MUFU.EX2 R167, R167 ;  /* 0x000000a700a77308 */ /* 0x000ff00000000800 */
[----:B------:R-:W1:Y:S08]  /*3f80*/  MUFU.EX2 R206, R206 ;  /* 0x000000ce00ce7308 */ /* 0x000e700000000800 */
        /* <DEDUP_REMOVED lines=16> */
[----:B------:R-:W-:Y:S01]  /*4090*/  MUFU.EX2 R175, R175 ;  /* 0x000000af00af7308 */ /* 0x000fe20000000800 */
[----:B------:R-:W-:-:S02]  /*40a0*/  WARPGROUP.DEPBAR.LE gsb0, 0x0 ;  /* 0x00008000000079c5 */ /* 0x000fc40000010000 */
[----:B--2---:R-:W-:-:S05]  /*40b0*/  F2FP.F16.F32.PACK_AB R152, R185, R182 ;  /* 0x000000b6b998723e */ /* 0x004fca00000000ff */
[----:B------:R-:W2:Y:S01]  /*40c0*/  MUFU.EX2 R176, R176 ;  /* 0x000000b000b07308 */ /* 0x000ea20000000800 */
[----:B0-----:R-:W-:Y:S01]  /*40d0*/  F2FP.F16.F32.PACK_AB R153, R184, R183 ;  /* 0x000000b7b899723e */ /* 0x001fe200000000ff */
        /* <DEDUP_REMOVED lines=11> */
[----:B------:R-:W-:Y:S01]  /*4190*/  UMOV UR14, UR4 ;  /* 0x00000004000e7c82 */ /* 0x000fe20008000000 */
[----:B------:R-:W-:Y:S01]  /*41a0*/  UMOV UR15, 0x40000040 ;  /* 0x40000040000f7882 */ /* 0x000fe20000000000 */
[----:B------:R-:W-:Y:S01]  /*41b0*/  UIADD3 UR4, UR5, 0x180, URZ ;  /* 0x0000018005047890 */ /* 0x000fe2000fffe03f */
        /* <DEDUP_REMOVED lines=14> */
[----:B------:R-:W-:-:S06]  /*42a0*/  FADD.FTZ R196, R217, R196 ;  /* 0x000000c4d9c47221 */ /* 0x000fcc0000010000 */
[----:B------:R-:W-:Y:S01]  /*42b0*/  HGMMA.64x256x16.F32 R24, R152, gdesc[UR12].tnspB, R24, gsb0 ;  /* 0x43e0000c98187df0 */ /* 0x000fe20008000818 */
[----:B------:R-:W-:Y:S01]  /*42c0*/  UMOV UR14, UR4 ;  /* 0x00000004000e7c82 */ /* 0x000fe20008000000 */
[----:B------:R-:W-:Y:S01]  /*42d0*/  UMOV UR15, 0x40000040 ;  /* 0x40000040000f7882 */ /* 0x000fe20000000000 */
[----:B------:R-:W-:Y:S01]  /*42e0*/  UIADD3 UR4, UR5, 0x200, URZ ;  /* 0x0000020005047890 */ /* 0x000fe2000fffe03f */
        /* <DEDUP_REMOVED lines=13> */
[----:B------:R-:W-:-:S07]  /*43c0*/  FADD.FTZ R199, R208, R199 ;  /* 0x000000c7d0c77221 */ /* 0x000fce0000010000 */
        /* <DEDUP_REMOVED lines=21> */
[----:B------:R-:W-:Y:S02]  /*4520*/  @UP0 ULDC UR4, c[0x0][0x44c] ;  /* 0x0001130000040ab9 */ /* 0x000fe40000000800 */
[----:B------:R-:W-:-:S04]  /*4530*/  UIMAD.WIDE.U32 UR4, UR38, UR4, URZ ;  /* 0x00000004260472a5 */ /* 0x000fc8000f8e003f */
[----:B------:R-:W-:-:S04]  /*4540*/  @UP0 USHF.R.U32.HI UR38, URZ, UR7, UR5 ;  /* 0x000000073f260299 */ /* 0x000fc80008011605 */
[----:B------:R-:W-:-:S04]  /*4550*/  UIADD3 UR4, UR38, -UR6, UR39 ;  /* 0x8000000626047290 */ /* 0x000fc8000fffe027 */
[----:B------:R-:W-:-:S04]  /*4560*/  UIMAD.WIDE UR4, UR4, 0x2aaaaaab, URZ ;  /* 0x2aaaaaab040478a5 */ /* 0x000fc8000f8e023f */
[----:B------:R-:W-:-:S04]  /*4570*/  USHF.R.U32.HI UR4, URZ, 0x1f, UR5 ;  /* 0x0000001f3f047899 */ /* 0x000fc80008011605 */
[----:B------:R-:W-:-:S04]  /*4580*/  ULEA.HI.SX32 UR4, UR5, UR4, 0x1c ;  /* 0x0000000405047291 */ /* 0x000fc8000f8fe23f */
[----:B------:R-:W-:-:S04]  /*4590*/  UISETP.LT.AND UP1, UPT, UR11, UR4, UPT ;  /* 0x000000040b00728c */ /* 0x000fc8000bf21270 */
[----:B------:R-:W-:-:S03]  /*45a0*/  USEL UR56, UR11, UR4, !UP1 ;  /* 0x000000040b387287 */ /* 0x000fc6000c800000 */
[----:B------:R-:W-:Y:S01]  /*45b0*/  UMOV UR4, URZ ;  /* 0x0000003f00047c82 */ /* 0x000fe20008000000 */
        /* <DEDUP_REMOVED lines=20> */
[----:B------:R-:W-:Y:S01]  /*4700*/  IMAD.MOV.U32 R204, RZ, RZ, R157 ;  /* 0x000000ffffcc7224 */ /* 0x000fe200078e009d */
[----:B------:R-:W-:Y:S01]  /*4710*/  MOV R205, R156 ;  /* 0x0000009c00cd7202 */ /* 0x000fe20000000f00 */
[----:B------:R-:W-:Y:S01]  /*4720*/  UMOV UR60, URZ ;  /* 0x0000003f003c7c82 */ /* 0x000fe20008000000 */
[----:B------:R-:W-:Y:S01]  /*4730*/  UMOV UR7, UR61 ;  /* 0x0000003d00077c82 */ /* 0x000fe20008000000 */
[----:B------:R-:W-:-:S05]  /*4740*/  UMOV UR4, URZ ;  /* 0x0000003f00047c82 */ /* 0x000fca0008000000 */
.L_x_4423:
[----:B------:R-:W-:-:S04]  /*4750*/  UIADD3 UR4, UR4, 0x1, URZ ;  /* 0x0000000104047890 */ /* 0x000fc8000fffe03f */
[----:B------:R-:W-:-:S04]  /*4760*/  UISETP.NE.AND UP1, UPT, UR4, 0x2, UPT ;  /* 0x000000020400788c */ /* 0x000fc8000bf25270 */
[----:B------:R-:W-:Y:S02]  /*4770*/  USEL UR5, URZ, 0x1, UP1 ;  /* 0x000000013f057887 */ /* 0x000fe40008800000 */
[----:B------:R-:W-:Y:S02]  /*4780*/  USEL UR4, UR4, URZ, UP1 ;  /* 0x0000003f04047287 */ /* 0x000fe40008800000 */
[----:B------:R-:W-:Y:S01]  /*4790*/  ULOP3.LUT UR60, UR60, UR5, URZ, 0x3c, !UPT ;  /* 0x000000053c3c7292 */ /* 0x000fe2000f8e3c3f */
[----:B-1----:R-:W-:Y:S11]  /*47a0*/  @!P0 BRA `(.L_x_4415) ;  /* 0x0000000000048947 */ /* 0x002ff60003800000 */
[----:B------:R-:W-:Y:S01]  /*47b0*/  BPT.TRAP 0x1 ;  /* 0x000000040000795c */ /* 0x000fe20000300000 */
.L_x_4415:
[----:B------:R-:W-:Y:S01]  /*47c0*/  R2UR UR5, R22 ;  /* 0x00000000160572ca */ /* 0x000fe200000e0000 */
[----:B------:R-:W-:-:S05]  /*47d0*/  IMAD.U32 R203, RZ, RZ, UR60 ;  /* 0x0000003cffcb7e24 */ /* 0x000fca000f8e00ff */
[----:B------:R-:W-:-:S07]  /*47e0*/  SHF.L.U32 R203, R203, 0x1f, RZ ;  /* 0x0000001fcbcb7819 */ /* 0x000fce00000006ff */
[----:B------:R-:W-:-:S09]  /*47f0*/  ULEA UR5, UR4, UR5, 0x3 ;  /* 0x0000000504057291 */ /* 0x000fd2000f8e183f */
[----:B------:R1:W2:Y:S01]  /*4800*/  SYNCS.PHASECHK.TRANS64.TRYWAIT P3, [UR5+0x32430], R203 ;  /* 0x032430cbff0075a7 */ /* 0x0002a20008060145 */
[----:B------:R-:W-:Y:S05]  /*4810*/  @!P0 BRA `(.L_x_4416) ;  /* 0x0000000000048947 */ /* 0x000fea0003800000 */
[----:B------:R-:W-:Y:S01]  /*4820*/  BPT.TRAP 0x1 ;  /* 0x000000040000795c */ /* 0x000fe20000300000 */
.L_x_4416:
[----:B--2---:R-:W-:Y:S05]  /*4830*/  @P3 BRA `(.L_x_4417) ;  /* 0x0000000000083947 */ /* 0x004fea0003800000 */
[----:B------:R-:W2:Y:S02]  /*4840*/  SYNCS.PHASECHK.TRANS64.TRYWAIT P3, [UR5+0x32430], R203 ;  /* 0x032430cbff0075a7 */ /* 0x000ea40008060145 */
[----:B--2---:R-:W-:Y:S05]  /*4850*/  @!P3 BRA `(.L_x_4418) ;  /* 0x000000d400e8b947 */ /* 0x004fea0003800000 */
.L_x_4417:
        /* <DEDUP_REMOVED lines=51> */
.L_x_4419:
[----:B------:R0:W2:Y:S01]  /*4b90*/  SYNCS.PHASECHK.TRANS64.TRYWAIT P3, [UR5+0x32450], R203 ;  /* 0x032450cbff0075a7 */ /* 0x0000a20008060145 */
[----:B------:R-:W-:Y:S05]  /*4ba0*/  @!P0 BRA `(.L_x_4420) ;  /* 0x0000000000048947 */ /* 0x000fea0003800000 */
[----:B------:R-:W-:Y:S01]  /*4bb0*/  BPT.TRAP 0x1 ;  /* 0x000000040000795c */ /* 0x000fe20000300000 */
.L_x_4420:
[----:B--2---:R-:W-:Y:S05]  /*4bc0*/  @P3 BRA `(.L_x_4421) ;  /* 0x0000000000083947 */ /* 0x004fea0003800000 */
[----:B------:R-:W2:Y:S02]  /*4bd0*/  SYNCS.PHASECHK.TRANS64.TRYWAIT P3, [UR5+0x32450], R203 ;  /* 0x032450cbff0075a7 */ /* 0x000ea40008060145 */
[----:B--2---:R-:W-:Y:S05]  /*4be0*/  @!P3 BRA `(.L_x_4422) ;  /* 0x000000d4001cb947 */ /* 0x004fea0003800000 */
.L_x_4421:
        /* <DEDUP_REMOVED lines=17> */
[----:B------:R-:W-:Y:S01]  /*4d00*/  UIADD3 UR10, UR6, 0x2, URZ ;  /* 0x00000002060a7890 */ /* 0x000fe2000fffe03f */
[----:B------:R-:W-:Y:S01]  /*4d10*/  MOV R209, UR57 ;  /* 0x0000003900d17c02 */ /* 0x000fe20008000f00 */
[----:B------:R-:W-:Y:S01]  /*4d20*/  UIADD3 UR14, UR6, 0x300, URZ ;  /* 0x00000300060e7890 */ /* 0x000fe2000fffe03f */
[----:B------:R-:W-:Y:S01]  /*4d30*/  MOV R210, UR56 ;  /* 0x0000003800d27c02 */ /* 0x000fe20008000f00 */
[----:B------:R-:W-:Y:S01]  /*4d40*/  UMOV UR50, UR6 ;  /* 0x0000000600327c82 */ /* 0x000fe20008000000 */
[----:B------:R-:W-:Y:S01]  /*4d50*/  R2UR UR56, R14 ;  /* 0x000000000e3872ca */ /* 0x000fe200000e0000 */
[----:B------:R-:W-:Y:S01]  /*4d60*/  HGMMA.64x96x16.F32 R152, gdesc[UR48], R152, gsb0 ;  /* 0x01600000309879f0 */ /* 0x000fe20008000898 */
[----:B------:R-:W-:Y:S01]  /*4d70*/  UMOV UR54, UR10 ;  /* 0x0000000a00367c82 */ /* 0x000fe20008000000 */
[----:B------:R-:W-:Y:S01]  /*4d80*/  R2UR UR57, R15 ;  /* 0x000000000f3972ca */ /* 0x000fe200000e0000 */
[----:B------:R-:W-:Y:S01]  /*4d90*/  UIADD3 UR10, UR6, 0x4, URZ ;  /* 0x00000004060a7890 */ /* 0x000fe2000fffe03f */
[----:B------:R-:W-:Y:S01]  /*4da0*/  R2UR UR49, R203 ;  /* 0x00000000cb3172ca */ /* 0x000fe200000e0000 */
[----:B------:R-:W-:Y:S01]  /*4db0*/  UIADD3 UR18, UR6, 0x302, URZ ;  /* 0x0000030206127890 */ /* 0x000fe2000fffe03f */
[----:B------:R-:W-:Y:S01]  /*4dc0*/  R2UR UR48, R206 ;  /* 0x00000000ce3072ca */ /* 0x000fe200000e0000 */
[----:B------:R-:W-:Y:S01]  /*4dd0*/  UIADD3 UR22, UR6, 0x304, URZ ;  /* 0x0000030406167890 */ /* 0x000fe2000fffe03f */
[----:B------:R-:W0:Y:S01]  /*4de0*/  S2R R212, SR_TID.X ;  /* 0x0000000000d47919 */ /* 0x000e220000002100 */
[----:B------:R-:W-:Y:S01]  /*4df0*/  UMOV UR23, 0x40000040 ;  /* 0x4000004000177882 */ /* 0x000fe20000000000 */
[----:B------:R-:W-:Y:S01]  /*4e00*/  UMOV UR58, UR10 ;  /* 0x0000000a003a7c82 */ /* 0x000fe20008000000 */
[----:B------:R-:W-:-:S02]  /*4e10*/  UIADD3 UR10, UR6, 0x6, URZ ;  /* 0x00000006060a7890 */ /* 0x000fc4000fffe03f */
        /* <DEDUP_REMOVED lines=14> */
[----:B0-----:R-:W-:Y:S01]  /*4f00*/  SHF.R.U32.HI R212, RZ, 0x7, R212 ;  /* 0x00000007ffd47819 */ /* 0x001fe200000116d4 */
        /* <DEDUP_REMOVED lines=11> */
[----:B------:R-:W-:Y:S01]  /*4fc0*/  R2UR UR56, R10 ;  /* 0x000000000a3872ca */ /* 0x000fe200000e0000 */
[----:B------:R-:W-:Y:S01]  /*4fd0*/  UMOV UR58, UR6 ;  /* 0x00000006003a7c82 */ /* 0x000fe20008000000 */
[----:B------:R-:W-:Y:S01]  /*4fe0*/  R2UR UR57, R11 ;  /* 0x000000000b3972ca */ /* 0x000fe200000e0000 */
[----:B------:R-:W-:Y:S01]  /*4ff0*/  UMOV UR59, 0x40000040 ;  /* 0x40000040003b7882 */ /* 0x000fe20000000000 */
[----:B------:R-:W-:Y:S01]  /*5000*/  @UP0 ULDC UR6, c[0x0][0x44c] ;  /* 0x0001130000060ab9 */ /* 0x000fe20000000800 */
[----:B------:R-:W-:Y:S02]  /*5010*/  WARPGROUP.DEPBAR.LE gsb0, 0x0 ;  /* 0x00008000000079c5 */ /* 0x000fe40000010000 */
[----:B------:R-:W-:-:S06]  /*5020*/  WARPGROUP.ARRIVE ;  /* 0x00000000000079c5 */ /* 0x000fcc0000000000 */
[----:B------:R-:W-:Y:S01]  /*5030*/  HGMMA.64x96x16.F32 R152, gdesc[UR8], R152, gsb0 ;  /* 0x01600000089879f0 */ /* 0x000fe20008000898 */
[----:B------:R-:W-:Y:S01]  /*5040*/  ULDC UR10, c[0x0][0xad0] ;  /* 0x0002b400000a7ab9 */ /* 0x000fe20000000800 */
[----:B------:R-:W-:Y:S01]  /*5050*/  ULDC UR11, c[0x0][0x2f0] ;  /* 0x0000bc00000b7ab9 */ /* 0x000fe20000000800 */
[----:B------:R-:W-:Y:S02]  /*5060*/  WARPGROUP.DEPBAR.LE gsb0, 0x0 ;  /* 0x00008000000079c5 */ /* 0x000fe40000010000 */
[----:B------:R-:W-:-:S06]  /*5070*/  WARPGROUP.ARRIVE ;  /* 0x00000000000079c5 */ /* 0x000fcc0000000000 */
[----:B------:R-:W-:Y:S01]  /*5080*/  HGMMA.64x96x16.F32 R152, gdesc[UR12], R152, gsb0 ;  /* 0x016000000c9879f0 */ /* 0x000fe20008000898 */
[----:B------:R-:W-:Y:S01]  /*5090*/  R2UR UR14, R13 ;  /* 0x000000000d0e72ca */ /* 0x000fe200000e0000 */
        /* <DEDUP_REMOVED lines=34> */
[----:B------:R-:W-:Y:S02]  /*52c0*/  R2UR UR57, R209 ;  /* 0x00000000d13972ca */ /* 0x000fe400000e0000 */
[----:B------:R-:W-:-:S13]  /*52d0*/  R2UR UR56, R210 ;  /* 0x00000000d23872ca */ /* 0x000fda00000e0000 */
[----:B------:R-:W-:Y:S01]  /*52e0*/  UISETP.GT.AND UP1, UPT, UR7, UR56, UPT ;  /* 0x000000380700728c */ /* 0x000fe2000bf24270 */
[----:B------:R-:W-:Y:S02]  /*52f0*/  WARPGROUP.DEPBAR.LE gsb0, 0x0 ;  /* 0x00008000000079c5 */ /* 0x000fe40000010000 */
[----:B------:R-:W-:Y:S01]  /*5300*/  FMUL.FTZ R219, R162, UR10 ;  /* 0x0000000aa2db7c20 */ /* 0x000fe20008410000 */
[----:B------:R-:W-:-:S04]  /*5310*/  @P1 IMAD.HI.U32 R162, R201, UR6, RZ ;  /* 0x00000006c9a21c27 */ /* 0x000fc8000f8e00ff */
[----:B------:R-:W-:Y:S01]  /*5320*/  FMUL.FTZ R206, R153, UR10 ;  /* 0x0000000a99ce7c20 */ /* 0x000fe20008410000 */
[----:B------:R-:W-:Y:S01]  /*5330*/  @UP0 ULDC UR6, c[0x0][0x450] ;  /* 0x0001140000060ab9 */ /* 0x000fe20000000800 */
[----:B------:R-:W-:Y:S01]  /*5340*/  FMUL.FTZ R221, R166, UR10 ;  /* 0x0000000aa6dd7c20 */ /* 0x000fe20008410000 */
[----:B------:R-:W-:Y:S01]  /*5350*/  IMAD.MOV.U32 R153, RZ, RZ, R201 ;  /* 0x000000ffff997224 */ /* 0x000fe200078e00c9 */
[----:B------:R-:W-:Y:S01]  /*5360*/  @P1 SHF.R.U32.HI R153, RZ, UR6, R162 ;  /* 0x00000006ff991c19 */ /* 0x000fe200080116a2 */
[----:B------:R-:W-:Y:S01]  /*5370*/  FMUL.FTZ R166, R169, UR10 ;  /* 0x0000000aa9a67c20 */ /* 0x000fe20008410000 */
[----:B------:R-:W-:Y:S01]  /*5380*/  UMOV UR6, 0x1 ;  /* 0x0000000100067882 */ /* 0x000fe20000000000 */
[----:B------:R-:W-:Y:S01]  /*5390*/  FMUL.FTZ R207, R171, UR10 ;  /* 0x0000000aabcf7c20 */ /* 0x000fe20008410000 */
[----:B------:R-:W-:Y:S01]  /*53a0*/  FMUL.FTZ R152, R152, UR10 ;  /* 0x0000000a98987c20 */ /* 0x000fe20008410000 */
[----:B------:R-:W0:Y:S01]  /*53b0*/  SHFL.IDX PT, R169, R153, RZ, 0x1c1f ;  /* 0x001c1fff99a97589 */ /* 0x000e2200000e0000 */
[----:B------:R-:W-:Y:S01]  /*53c0*/  FMUL.FTZ R208, R157, UR10 ;  /* 0x0000000a9dd07c20 */ /* 0x000fe20008410000 */
[----:B------:R-:W-:Y:S01]  /*53d0*/  UIMAD UR6, UR7, -0x60, UR6 ;  /* 0xffffffa0070678a4 */ /* 0x000fe2000f8e0206 */
[----:B------:R-:W-:Y:S01]  /*53e0*/  FMUL.FTZ R157, R159, UR10 ;  /* 0x0000000a9f9d7c20 */ /* 0x000fe20008410000 */
[----:B------:R0:W1:Y:S01]  /*53f0*/  SHFL.IDX PT, R171, R153, 0x1, 0x1c1f ;  /* 0x003c1f0099ab7f89 */ /* 0x00006200000e0000 */
[----:B------:R-:W-:Y:S01]  /*5400*/  FMUL.FTZ R215, R175, UR10 ;  /* 0x0000000aafd77c20 */ /* 0x000fe20008410000 */
[----:B------:R-:W-:Y:S01]  /*5410*/  FMUL.FTZ R203, R154, UR10 ;  /* 0x0000000a9acb7c20 */ /* 0x000fe20008410000 */
[----:B------:R-:W-:Y:S01]  /*5420*/  FMUL.FTZ R159, R161, UR10 ;  /* 0x0000000aa19f7c20 */ /* 0x000fe20008410000 */
[----:B------:R-:W-:-:S02]  /*5430*/  IMAD.MOV.U32 R175, RZ, RZ, -0x2 ;  /* 0xfffffffeffaf7424 */ /* 0x000fc400078e00ff */
[----:B------:R-:W-:Y:S01]  /*5440*/  FMUL.FTZ R154, R156, UR10 ;  /* 0x0000000a9c9a7c20 */ /* 0x000fe20008410000 */
[----:B------:R-:W-:Y:S01]  /*5450*/  FMUL.FTZ R161, R165, UR10 ;  /* 0x0000000aa5a17c20 */ /* 0x000fe20008410000 */
[----:B------:R-:W-:Y:S01]  /*5460*/  FMUL.FTZ R156, R158, UR10 ;  /* 0x0000000a9e9c7c20 */ /* 0x000fe20008410000 */
[----:B------:R-:W-:Y:S01]  /*5470*/  FMUL.FTZ R165, R168, UR10 ;  /* 0x0000000aa8a57c20 */ /* 0x000fe20008410000 */
[----:B------:R-:W-:Y:S01]  /*5480*/  FMUL.FTZ R158, R160, UR10 ;  /* 0x0000000aa09e7c20 */ /* 0x000fe20008410000 */
[----:B------:R-:W-:Y:S01]  /*5490*/  FMUL.FTZ R168, R173, UR10 ;  /* 0x0000000aada87c20 */ /* 0x000fe20008410000 */
[----:B------:R-:W2:Y:S01]  /*54a0*/  MUFU.TANH R152, R152 ;  /* 0x0000009800987308 */ /* 0x000ea20000002400 */
[----:B------:R-:W-:Y:S02]  /*54b0*/  IMAD.U32 R173, RZ, RZ, UR11 ;  /* 0x0000000bffad7e24 */ /* 0x000fe4000f8e00ff */
[----:B------:R-:W-:Y:S01]  /*54c0*/  FMUL.FTZ R160, R164, UR10 ;  /* 0x0000000aa4a07c20 */ /* 0x000fe20008410000 */
[----:B------:R-:W-:Y:S01]  /*54d0*/  IMAD R162, R202, R175, UR6 ;  /* 0x00000006caa27e24 */ /* 0x000fe2000f8e02af */
[----:B------:R-:W-:Y:S01]  /*54e0*/  ULDC UR6, c[0x0][0x288] ;  /* 0x0000a20000067ab9 */ /* 0x000fe20000000800 */
[----:B------:R-:W-:Y:S01]  /*54f0*/  FMUL.FTZ R223, R163, UR10 ;  /* 0x0000000aa3df7c20 */ /* 0x000fe20008410000 */
[----:B------:R-:W-:Y:S01]  /*5500*/  FMUL.FTZ R163, R176, UR10 ;  /* 0x0000000ab0a37c20 */ /* 0x000fe20008410000 */
[----:B------:R-:W-:Y:S01]  /*5510*/  IMAD R162, R173, UR57, R162 ;  /* 0x00000039ada27c24 */ /* 0x000fe2000f8e02a2 */
[----:B------:R-:W3:Y:S01]  /*5520*/  MUFU.TANH R206, R206 ;  /* 0x000000ce00ce7308 */ /* 0x000ee20000002400 */
[----:B------:R-:W-:Y:S01]  /*5530*/  FMUL.FTZ R177, R177, UR10 ;  /* 0x0000000ab1b17c20 */ /* 0x000fe20008410000 */
[----:B------:R-:W-:Y:S01]  /*5540*/  FMUL.FTZ R217, R167, UR10 ;  /* 0x0000000aa7d97c20 */ /* 0x000fe20008410000 */
[----:B------:R-:W-:Y:S01]  /*5550*/  FMUL.FTZ R209, R174, UR10 ;  /* 0x0000000aaed17c20 */ /* 0x000fe20008410000 */
[--C-:B0-----:R-:W-:Y:S01]  /*5560*/  IADD3 R153, R169, -UR6, R162.reuse ;  /* 0x80000006a9997c10 */ /* 0x101fe2000fffe0a2 */
[----:B------:R-:W-:Y:S01]  /*5570*/  FMUL.FTZ R167, R172, UR10 ;  /* 0x0000000aaca77c20 */ /* 0x000fe20008410000 */
[----:B------:R-:W-:Y:S01]  /*5580*/  FMUL.FTZ R180, R180, UR10 ;  /* 0x0000000ab4b47c20 */ /* 0x000fe20008410000 */
[----:B------:R-:W-:Y:S01]  /*5590*/  FMUL.FTZ R181, R181, UR10 ;  /* 0x0000000ab5b57c20 */ /* 0x000fe20008410000 */
[----:B------:R-:W0:Y:S01]  /*55a0*/  MUFU.TANH R154, R154 ;  /* 0x0000009a009a7308 */ /* 0x000e220000002400 */
[----:B------:R-:W-:Y:S01]  /*55b0*/  ISETP.GT.AND P6, PT, R153, RZ, PT ;  /* 0x000000ff9900720c */ /* 0x000fe20003fc4270 */
[----:B------:R-:W-:Y:S01]  /*55c0*/  FMUL.FTZ R185, R185, UR10 ;  /* 0x0000000ab9b97c20 */ /* 0x000fe20008410000 */
[----:B------:R-:W-:Y:S01]  /*55d0*/  ISETP.GT.AND P5, PT, R153, 0x1, PT ;  /* 0x000000019900780c */ /* 0x000fe20003fa4270 */
[----:B------:R-:W-:Y:S01]  /*55e0*/  FMUL.FTZ R155, R155, UR10 ;  /* 0x0000000a9b9b7c20 */ /* 0x000fe20008410000 */
[----:B--2---:R-:W-:Y:S01]  /*55f0*/  FSEL R174, R152, -INF , P6 ;  /* 0xff80000098ae7808 */ /* 0x004fe20003000000 */
[----:B------:R-:W-:Y:S01]  /*5600*/  FMUL.FTZ R188, R188, UR10 ;  /* 0x0000000abcbc7c20 */ /* 0x000fe20008410000 */
[----:B-1----:R-:W-:Y:S01]  /*5610*/  IADD3 R169, R171, -UR6, R162 ;  /* 0x80000006aba97c10 */ /* 0x002fe2000fffe0a2 */
[----:B------:R-:W-:Y:S01]  /*5620*/  MUFU.TANH R158, R158 ;  /* 0x0000009e009e7308 */ /* 0x000fe20000002400 */
[C---:B------:R-:W-:Y:S01]  /*5630*/  ISETP.GT.AND P3, PT, R153.reuse, 0x8, PT ;  /* 0x000000089900780c */ /* 0x040fe20003f64270 */
[----:B------:R-:W-:Y:S01]  /*5640*/  FMUL.FTZ R162, R184, UR10 ;  /* 0x0000000ab8a27c20 */ /* 0x000fe20008410000 */
[C---:B------:R-:W-:Y:S01]  /*5650*/  ISETP.GT.AND P6, PT, R153.reuse, 0x10, PT ;  /* 0x000000109900780c */ /* 0x040fe20003fc4270 */
[----:B------:R-:W-:Y:S01]  /*5660*/  FMUL.FTZ R170, R170, UR10 ;  /* 0x0000000aaaaa7c20 */ /* 0x000fe20008410000 */
[C---:B------:R-:W-:Y:S01]  /*5670*/  ISETP.GT.AND P4, PT, R153.reuse, 0x9, PT ;  /* 0x000000099900780c */ /* 0x040fe20003f84270 */
[----:B------:R-:W-:Y:S01]  /*5680*/  FMUL.FTZ R175, R178, UR10 ;  /* 0x0000000ab2af7c20 */ /* 0x000fe20008410000 */
[----:B---3--:R-:W-:Y:S01]  /*5690*/  FSEL R176, R206, -INF , P5 ;  /* 0xff800000ceb07808 */ /* 0x008fe20002800000 */
[----:B------:R-:W1:Y:S01]  /*56a0*/  MUFU.TANH R208, R208 ;  /* 0x000000d000d07308 */ /* 0x000e620000002400 */
[----:B------:R-:W-:Y:S01]  /*56b0*/  ISETP.GT.AND P5, PT, R153, 0x11, PT ;  /* 0x000000119900780c */ /* 0x000fe20003fa4270 */
[----:B------:R-:W-:Y:S01]  /*56c0*/  FMUL.FTZ R178, R179, UR10 ;  /* 0x0000000ab3b27c20 */ /* 0x000fe20008410000 */
[----:B0-----:R-:W-:Y:S01]  /*56d0*/  FSEL R152, R154, -INF , P3 ;  /* 0xff8000009a987808 */ /* 0x001fe20001800000 */
[----:B------:R-:W-:Y:S01]  /*56e0*/  FMUL.FTZ R211, R183, UR10 ;  /* 0x0000000ab7d37c20 */ /* 0x000fe20008410000 */
[----:B------:R-:W-:Y:S01]  /*56f0*/  ISETP.GT.AND P3, PT, R153, 0x18, PT ;  /* 0x000000189900780c */ /* 0x000fe20003f64270 */
[----:B------:R-:W-:Y:S01]  /*5700*/  FMUL.FTZ R187, R187, UR10 ;  /* 0x0000000abbbb7c20 */ /* 0x000fe20008410000 */
[----:B------:R-:W-:Y:S01]  /*5710*/  FMUL.FTZ R190, R190, UR10 ;  /* 0x0000000abebe7c20 */ /* 0x000fe20008410000 */
[----:B------:R-:W-:Y:S01]  /*5720*/  MUFU.TANH R159, R159 ;  /* 0x0000009f009f7308 */ /* 0x000fe20000002400 */
[----:B------:R-:W-:Y:S01]  /*5730*/  FMUL.FTZ R213, R191, UR10 ;  /* 0x0000000abfd57c20 */ /* 0x000fe20008410000 */
[----:B------:R-:W-:Y:S01]  /*5740*/  FMUL.FTZ R198, R198, UR10 ;  /* 0x0000000ac6c67c20 */ /* 0x000fe20008410000 */
[----:B------:R-:W-:Y:S01]  /*5750*/  FMUL.FTZ R195, R195, UR10 ;  /* 0x0000000ac3c37c20 */ /* 0x000fe20008410000 */
[----:B------:R-:W-:Y:S01]  /*5760*/  FMUL.FTZ R197, R197, UR10 ;  /* 0x0000000ac5c57c20 */ /* 0x000fe20008410000 */
[----:B------:R-:W-:-:S03]  /*5770*/  UIADD3 UR7, UR7, -0x1, URZ ;  /* 0xffffffff07077890 */ /* 0x000fc6000fffe03f */
[----:B------:R-:W0:Y:S01]  /*5780*/  MUFU.TANH R161, R161 ;  /* 0x000000a100a17308 */ /* 0x000e220000002400 */
[----:B-1----:R-:W-:Y:S01]  /*5790*/  FSEL R154, R208, -INF , P4 ;  /* 0xff800000d09a7808 */ /* 0x002fe20002000000 */
[----:B------:R-:W-:Y:S01]  /*57a0*/  FMUL.FTZ R208, R189, UR10 ;  /* 0x0000000abdd07c20 */ /* 0x000fe20008410000 */
[----:B------:R-:W-:-:S05]  /*57b0*/  ISETP.GT.AND P4, PT, R153, 0x19, PT ;  /* 0x000000199900780c */ /* 0x000fca0003f84270 */
[----:B------:R-:W-:Y:S08]  /*57c0*/  MUFU.TANH R165, R165 ;  /* 0x000000a500a57308 */ /* 0x000ff00000002400 */
[----:B------:R-:W-:Y:S01]  /*57d0*/  MUFU.TANH R166, R166 ;  /* 0x000000a600a67308 */ /* 0x000fe20000002400 */
[----:B0-----:R-:W-:Y:S02]  /*57e0*/  FSEL R184, R161, -INF , P4 ;  /* 0xff800000a1b87808 */ /* 0x001fe40002000000 */
[----:B------:R-:W-:-:S05]  /*57f0*/  ISETP.GT.AND P4, PT, R153, 0x29, PT ;  /* 0x000000299900780c */ /* 0x000fca0003f84270 */
[----:B------:R-:W-:Y:S08]  /*5800*/  MUFU.TANH R160, R160 ;  /* 0x000000a000a07308 */ /* 0x000ff00000002400 */
[----:B------:R-:W0:Y:S08]  /*5810*/  MUFU.TANH R168, R168 ;  /* 0x000000a800a87308 */ /* 0x000e300000002400 */
[----:B------:R-:W1:Y:S08]  /*5820*/  MUFU.TANH R163, R163 ;  /* 0x000000a300a37308 */ /* 0x000e700000002400 */
[----:B------:R2:W3:Y:S01]  /*5830*/  MUFU.TANH R164, R177 ;  /* 0x000000b100a47308 */ /* 0x0004e20000002400 */
[----:B0-----:R-:W-:-:S02]  /*5840*/  FSEL R168, R168, -INF , P4 ;  /* 0xff800000a8a87808 */ /* 0x001fc40002000000 */
[----:B------:R-:W-:-:S05]  /*5850*/  ISETP.GT.AND P4, PT, R153, 0x39, PT ;  /* 0x000000399900780c */ /* 0x000fca0003f84270 */
[----:B------:R0:W-:Y:S01]  /*5860*/  MUFU.TANH R171, R180 ;  /* 0x000000b400ab7308 */ /* 0x0001e20000002400 */
[----:B--2---:R-:W-:Y:S02]  /*5870*/  FSEL R177, R159, -INF , P5 ;  /* 0xff8000009fb17808 */ /* 0x004fe40002800000 */
[----:B------:R-:W-:-:S04]  /*5880*/  ISETP.GT.AND P5, PT, R153, 0x21, PT ;  /* 0x000000219900780c */ /* 0x000fc80003fa4270 */
[----:B------:R-:W-:Y:S01]  /*5890*/  FSEL R166, R166, -INF , P5 ;  /* 0xff800000a6a67808 */ /* 0x000fe20002800000 */
[----:B------:R2:W4:Y:S01]  /*58a0*/  MUFU.TANH R172, R181 ;  /* 0x000000b500ac7308 */ /* 0x0005220000002400 */
[----:B0-----:R-:W-:Y:S02]  /*58b0*/  FSEL R180, R158, -INF , P6 ;  /* 0xff8000009eb47808 */ /* 0x001fe40003000000 */
[C---:B------:R-:W-:Y:S02]  /*58c0*/  ISETP.GT.AND P6, PT, R153.reuse, 0x20, PT ;  /* 0x000000209900780c */ /* 0x040fe40003fc4270 */
[----:B------:R-:W-:Y:S02]  /*58d0*/  ISETP.GT.AND P5, PT, R153, 0x31, PT ;  /* 0x000000319900780c */ /* 0x000fe40003fa4270 */
[----:B------:R-:W-:Y:S01]  /*58e0*/  FSEL R165, R165, -INF , P6 ;  /* 0xff800000a5a57808 */ /* 0x000fe20003000000 */
[----:B------:R-:W0:Y:S01]  /*58f0*/  MUFU.TANH R167, R167 ;  /* 0x000000a700a77308 */ /* 0x000e220000002400 */
[----:B------:R-:W-:-:S02]  /*5900*/  ISETP.GT.AND P6, PT, R153, 0x30, PT ;  /* 0x000000309900780c */ /* 0x000fc40003fc4270 */
[----:B--2---:R-:W-:Y:S02]  /*5910*/  FSEL R181, R160, -INF , P3 ;  /* 0xff800000a0b57808 */ /* 0x004fe40001800000 */
[----:B-1----:R-:W-:Y:S02]  /*5920*/  FSEL R163, R163, -INF , P6 ;  /* 0xff800000a3a37808 */ /* 0x002fe40003000000 */
[C---:B------:R-:W-:Y:S01]  /*5930*/  ISETP.GT.AND P3, PT, R153.reuse, 0x28, PT ;  /* 0x000000289900780c */ /* 0x040fe20003f64270 */
[----:B------:R-:W1:Y:S01]  /*5940*/  MUFU.TANH R158, R162 ;  /* 0x000000a2009e7308 */ /* 0x000e620000002400 */
[C---:B------:R-:W-:Y:S02]  /*5950*/  ISETP.GT.AND P6, PT, R153.reuse, 0x40, PT ;  /* 0x000000409900780c */ /* 0x040fe40003fc4270 */
[----:B---3--:R-:W-:Y:S02]  /*5960*/  FSEL R161, R164, -INF , P5 ;  /* 0xff800000a4a17808 */ /* 0x008fe40002800000 */
[----:B------:R-:W-:-:S02]  /*5970*/  ISETP.GT.AND P5, PT, R153, 0x41, PT ;  /* 0x000000419900780c */ /* 0x000fc40003fa4270 */
[----:B----4-:R-:W-:Y:S01]  /*5980*/  FSEL R164, R172, -INF , P4 ;  /* 0xff800000aca47808 */ /* 0x010fe20002000000 */
[----:B------:R-:W2:Y:S01]  /*5990*/  MUFU.TANH R185, R185 ;  /* 0x000000b900b97308 */ /* 0x000ea20000002400 */
[----:B------:R-:W-:Y:S01]  /*59a0*/  ISETP.GT.AND P4, PT, R169, RZ, PT ;  /* 0x000000ffa900720c */ /* 0x000fe20003f84270 */
[----:B------:R-:W-:Y:S01]  /*59b0*/  FMUL.FTZ R172, R182, UR10 ;  /* 0x0000000ab6ac7c20 */ /* 0x000fe20008410000 */
[----:B0-----:R-:W-:Y:S02]  /*59c0*/  FSEL R167, R167, -INF , P3 ;  /* 0xff800000a7a77808 */ /* 0x001fe40001800000 */
[----:B------:R-:W-:-:S03]  /*59d0*/  ISETP.GT.AND P3, PT, R153, 0x38, PT ;  /* 0x000000389900780c */ /* 0x000fc60003f64270 */
[----:B------:R-:W0:Y:S01]  /*59e0*/  MUFU.TANH R203, R203 ;  /* 0x000000cb00cb7308 */ /* 0x000e220000002400 */
[----:B-1----:R-:W-:Y:S02]  /*59f0*/  FSEL R159, R158, -INF , P6 ;  /* 0xff8000009e9f7808 */ /* 0x002fe40003000000 */
[----:B------:R-:W-:Y:S02]  /*5a00*/  ISETP.GT.AND P6, PT, R169, 0x1, PT ;  /* 0x00000001a900780c */ /* 0x000fe40003fc4270 */
[----:B------:R-:W-:Y:S02]  /*5a10*/  FSEL R162, R171, -INF , P3 ;  /* 0xff800000aba27808 */ /* 0x000fe40001800000 */
[----:B------:R-:W-:Y:S01]  /*5a20*/  ISETP.GT.AND P3, PT, R153, 0x48, PT ;  /* 0x000000489900780c */ /* 0x000fe20003f64270 */
        /* <DEDUP_REMOVED lines=9> */
[----:B------:R-:W-:Y:S02]  /*5ac0*/  FMNMX.FTZ R156, R203, R204, !PT ;  /* 0x000000cccb9c7209 */ /* 0x000fe40007810000 */
[----:B------:R-:W-:-:S03]  /*5ad0*/  ISETP.GT.AND P5, PT, R169, 0x18, PT ;  /* 0x00000018a900780c */ /* 0x000fc60003fa4270 */
[----:B------:R-:W1:Y:S01]  /*5ae0*/  MUFU.TANH R157, R157 ;  /* 0x0000009d009d7308 */ /* 0x000e620000002400 */
[----:B--2---:R-:W-:Y:S02]  /*5af0*/  FSEL R155, R155, -INF , P6 ;  /* 0xff8000009b9b7808 */ /* 0x004fe40003000000 */
[----:B------:R-:W-:Y:S02]  /*5b00*/  ISETP.GT.AND P6, PT, R169, 0x11, PT ;  /* 0x00000011a900780c */ /* 0x000fe40003fc4270 */
[----:B------:R-:W-:-:S03]  /*5b10*/  FMNMX.FTZ R156, R155, R156, !PT ;  /* 0x0000009c9b9c7209 */ /* 0x000fc60007810000 */
[----:B------:R-:W2:Y:S01]  /*5b20*/  MUFU.TANH R219, R219 ;  /* 0x000000db00db7308 */ /* 0x000ea20000002400 */
[----:B0-----:R-:W-:Y:S02]  /*5b30*/  FSEL R160, R160, -INF , P3 ;  /* 0xff800000a0a07808 */ /* 0x001fe40001800000 */
[----:B------:R-:W-:Y:S02]  /*5b40*/  ISETP.GT.AND P3, PT, R169, 0x9, PT ;  /* 0x00000009a900780c */ /* 0x000fe40003f64270 */
[----:B------:R-:W-:-:S03]  /*5b50*/  FMNMX.FTZ R156, R173, R156, !PT ;  /* 0x0000009cad9c7209 */ /* 0x000fc60007810000 */
[----:B------:R-:W0:Y:S01]  /*5b60*/  MUFU.TANH R223, R223 ;  /* 0x000000df00df7308 */ /* 0x000e220000002400 */
[----:B-1----:R-:W-:Y:S02]  /*5b70*/  FSEL R171, R157, -INF , P3 ;  /* 0xff8000009dab7808 */ /* 0x002fe40001800000 */
[----:B------:R-:W-:Y:S02]  /*5b80*/  FMNMX.FTZ R157, R174, R205, !PT ;  /* 0x000000cdae9d7209 */ /* 0x000fe40007810000 */
[----:B------:R-:W-:Y:S02]  /*5b90*/  FMNMX.FTZ R156, R171, R156, !PT ;  /* 0x0000009cab9c7209 */ /* 0x000fe40007810000 */
[----:B------:R-:W-:Y:S01]  /*5ba0*/  ISETP.GT.AND P3, PT, R169, 0x19, PT ;  /* 0x00000019a900780c */ /* 0x000fe20003f64270 */
[----:B------:R-:W1:Y:S01]  /*5bb0*/  MUFU.TANH R221, R221 ;  /* 0x000000dd00dd7308 */ /* 0x000e620000002400 */
[----:B--2---:R-:W-:Y:S02]  /*5bc0*/  FSEL R219, R219, -INF , P4 ;  /* 0xff800000dbdb7808 */ /* 0x004fe40002000000 */
[----:B------:R-:W-:-:S02]  /*5bd0*/  ISETP.GT.AND P4, PT, R169, 0x20, PT ;  /* 0x00000020a900780c */ /* 0x000fc40003f84270 */
[----:B------:R-:W-:Y:S02]  /*5be0*/  FMNMX.FTZ R156, R219, R156, !PT ;  /* 0x0000009cdb9c7209 */ /* 0x000fe40007810000 */
[----:B------:R-:W-:Y:S01]  /*5bf0*/  FMNMX.FTZ R157, R176, R157, !PT ;  /* 0x0000009db09d7209 */ /* 0x000fe20007810000 */
[----:B------:R-:W2:Y:S01]  /*5c00*/  MUFU.TANH R170, R170 ;  /* 0x000000aa00aa7308 */ /* 0x000ea20000002400 */
[----:B0-----:R-:W-:Y:S02]  /*5c10*/  FSEL R223, R223, -INF , P6 ;  /* 0xff800000dfdf7808 */ /* 0x001fe40003000000 */
[----:B------:R-:W-:Y:S02]  /*5c20*/  FMNMX.FTZ R157, R152, R157, !PT ;  /* 0x0000009d989d7209 */ /* 0x000fe40007810000 */
[----:B------:R-:W-:Y:S02]  /*5c30*/  FMNMX.FTZ R156, R223, R156, !PT ;  /* 0x0000009cdf9c7209 */ /* 0x000fe40007810000 */
[----:B------:R-:W-:Y:S01]  /*5c40*/  ISETP.GT.AND P6, PT, R169, 0x21, PT ;  /* 0x00000021a900780c */ /* 0x000fe20003fc4270 */
[----:B------:R-:W0:Y:S01]  /*5c50*/  MUFU.TANH R217, R217 ;  /* 0x000000d900d97308 */ /* 0x000e220000002400 */
[----:B-1----:R-:W-:-:S02]  /*5c60*/  FSEL R221, R221, -INF , P5 ;  /* 0xff800000dddd7808 */ /* 0x002fc40002800000 */
[----:B------:R-:W-:-:S05]  /*5c70*/  ISETP.GT.AND P5, PT, R169, 0x28, PT ;  /* 0x00000028a900780c */ /* 0x000fca0003fa4270 */
[----:B------:R-:W1:Y:S01]  /*5c80*/  MUFU.TANH R209, R209 ;  /* 0x000000d100d17308 */ /* 0x000e620000002400 */
[----:B--2---:R-:W-:Y:S02]  /*5c90*/  FSEL R188, R170, -INF , P4 ;  /* 0xff800000aabc7808 */ /* 0x004fe40002000000 */
[----:B------:R-:W-:Y:S02]  /*5ca0*/  ISETP.GT.AND P4, PT, R169, 0x30, PT ;  /* 0x00000030a900780c */ /* 0x000fe40003f84270 */
[----:B------:R-:W-:Y:S01]  /*5cb0*/  FMNMX.FTZ R170, R221, R156, !PT ;  /* 0x0000009cddaa7209 */ /* 0x000fe20007810000 */
[----:B------:R-:W-:Y:S02]  /*5cc0*/  FMUL.FTZ R156, R192, UR10 ;  /* 0x0000000ac09c7c20 */ /* 0x000fe40008410000 */
[----:B------:R-:W2:Y:S01]  /*5cd0*/  MUFU.TANH R175, R175 ;  /* 0x000000af00af7308 */ /* 0x000ea20000002400 */
[----:B0-----:R-:W-:Y:S02]  /*5ce0*/  FSEL R217, R217, -INF , P3 ;  /* 0xff800000d9d97808 */ /* 0x001fe40001800000 */
[----:B------:R-:W-:-:S02]  /*5cf0*/  ISETP.GT.AND P3, PT, R169, 0x29, PT ;  /* 0x00000029a900780c */ /* 0x000fc40003f64270 */
[----:B------:R-:W-:-:S03]  /*5d00*/  FMNMX.FTZ R179, R217, R170, !PT ;  /* 0x000000aad9b37209 */ /* 0x000fc60007810000 */
[----:B------:R-:W0:Y:S01]  /*5d10*/  MUFU.TANH R172, R172 ;  /* 0x000000ac00ac7308 */ /* 0x000e220000002400 */
[----:B-1----:R-:W-:Y:S02]  /*5d20*/  FSEL R209, R209, -INF , P5 ;  /* 0xff800000d1d17808 */ /* 0x002fe40002800000 */
[----:B------:R-:W-:-:S05]  /*5d30*/  ISETP.GT.AND P5, PT, R169, 0x38, PT ;  /* 0x00000038a900780c */ /* 0x000fca0003fa4270 */
[----:B------:R-:W1:Y:S01]  /*5d40*/  MUFU.TANH R207, R207 ;  /* 0x000000cf00cf7308 */ /* 0x000e620000002400 */
[----:B--2---:R-:W-:Y:S02]  /*5d50*/  FSEL R183, R175, -INF , P4 ;  /* 0xff800000afb77808 */ /* 0x004fe40002000000 */
[----:B------:R-:W-:Y:S01]  /*5d60*/  FMNMX.FTZ R175, R154, R157, !PT ;  /* 0x0000009d9aaf7209 */ /* 0x000fe20007810000 */
[----:B------:R-:W-:Y:S01]  /*5d70*/  FMUL.FTZ R157, R194, UR10 ;  /* 0x0000000ac29d7c20 */ /* 0x000fe20008410000 */
[----:B------:R-:W-:Y:S02]  /*5d80*/  ISETP.GT.AND P4, PT, R169, 0x40, PT ;  /* 0x00000040a900780c */ /* 0x000fe40003f84270 */
[----:B------:R-:W-:Y:S01]  /*5d90*/  FMNMX.FTZ R170, R180, R175, !PT ;  /* 0x000000afb4aa7209 */ /* 0x000fe20007810000 */
[----:B------:R-:W2:Y:S01]  /*5da0*/  MUFU.TANH R215, R215 ;  /* 0x000000d700d77308 */ /* 0x000ea20000002400 */
[----:B0-----:R-:W-:Y:S02]  /*5db0*/  FSEL R189, R172, -INF , P5 ;  /* 0xff800000acbd7808 */ /* 0x001fe40002800000 */
[----:B------:R-:W-:-:S02]  /*5dc0*/  FMNMX.FTZ R172, R188, R179, !PT ;  /* 0x000000b3bcac7209 */ /* 0x000fc40007810000 */
[----:B------:R-:W-:Y:S02]  /*5dd0*/  FMNMX.FTZ R170, R177, R170, !PT ;  /* 0x000000aab1aa7209 */ /* 0x000fe40007810000 */
[----:B------:R-:W-:Y:S01]  /*5de0*/  ISETP.GT.AND P5, PT, R169, 0x48, PT ;  /* 0x00000048a900780c */ /* 0x000fe20003fa4270 */
[----:B------:R-:W0:Y:S01]  /*5df0*/  MUFU.TANH R178, R178 ;  /* 0x000000b200b27308 */ /* 0x000e220000002400 */
[----:B-1----:R-:W-:Y:S02]  /*5e00*/  FSEL R207, R207, -INF , P6 ;  /* 0xff800000cfcf7808 */ /* 0x002fe40003000000 */
[----:B------:R-:W-:Y:S02]  /*5e10*/  FMNMX.FTZ R175, R181, R170, !PT ;  /* 0x000000aab5af7209 */ /* 0x000fe40007810000 */
[----:B------:R-:W-:Y:S02]  /*5e20*/  FMNMX.FTZ R172, R207, R172, !PT ;  /* 0x000000accfac7209 */ /* 0x000fe40007810000 */
[----:B------:R-:W-:Y:S01]  /*5e30*/  ISETP.GT.AND P6, PT, R169, 0x31, PT ;  /* 0x00000031a900780c */ /* 0x000fe20003fc4270 */
[----:B------:R-:W1:Y:S01]  /*5e40*/  MUFU.TANH R211, R211 ;  /* 0x000000d300d37308 */ /* 0x000e620000002400 */
[----:B--2---:R-:W-:-:S02]  /*5e50*/  FSEL R215, R215, -INF , P3 ;  /* 0xff800000d7d77808 */ /* 0x004fc40001800000 */
[----:B------:R-:W-:Y:S02]  /*5e60*/  FMNMX.FTZ R172, R209, R172, !PT ;  /* 0x000000acd1ac7209 */ /* 0x000fe40007810000 */
[----:B------:R-:W-:Y:S02]  /*5e70*/  FMNMX.FTZ R170, R184, R175, !PT ;  /* 0x000000afb8aa7209 */ /* 0x000fe40007810000 */
[----:B------:R-:W-:Y:S01]  /*5e80*/  FMNMX.FTZ R172, R215, R172, !PT ;  /* 0x000000acd7ac7209 */ /* 0x000fe20007810000 */
[----:B------:R-:W2:Y:S01]  /*5e90*/  MUFU.TANH R185, R185 ;  /* 0x000000b900b97308 */ /* 0x000ea20000002400 */
[----:B0-----:R-:W-:Y:S02]  /*5ea0*/  FSEL R186, R178, -INF , P6 ;  /* 0xff800000b2ba7808 */ /* 0x001fe40003000000 */
[----:B------:R-:W-:Y:S02]  /*5eb0*/  FMNMX.FTZ R179, R183, R172, !PT ;  /* 0x000000acb7b37209 */ /* 0x000fe40007810000 */
[----:B------:R-:W-:-:S02]  /*5ec0*/  FMNMX.FTZ R175, R165, R170, !PT ;  /* 0x000000aaa5af7209 */ /* 0x000fc40007810000 */
[----:B------:R-:W-:Y:S01]  /*5ed0*/  ISETP.GT.AND P3, PT, R169, 0x39, PT ;  /* 0x00000039a900780c */ /* 0x000fe20003f64270 */
[----:B------:R-:W0:Y:S01]  /*5ee0*/  MUFU.TANH R187, R187 ;  /* 0x000000bb00bb7308 */ /* 0x000e220000002400 */
[----:B------:R-:W-:Y:S02]  /*5ef0*/  FMNMX.FTZ R172, R186, R179, !PT ;  /* 0x000000b3baac7209 */ /* 0x000fe40007810000 */
[----:B------:R-:W-:Y:S02]  /*5f00*/  FMNMX.FTZ R170, R166, R175, !PT ;  /* 0x000000afa6aa7209 */ /* 0x000fe40007810000 */
[----:B-1----:R-:W-:Y:S02]  /*5f10*/  FSEL R211, R211, -INF , P3 ;  /* 0xff800000d3d37808 */ /* 0x002fe40001800000 */
[----:B------:R-:W-:Y:S01]  /*5f20*/  FMNMX.FTZ R178, R189, R172, !PT ;  /* 0x000000acbdb27209 */ /* 0x000fe20007810000 */
[----:B------:R-:W1:Y:S01]  /*5f30*/  MUFU.TANH R190, R190 ;  /* 0x000000be00be7308 */ /* 0x000e620000002400 */
[----:B------:R-:W-:Y:S01]  /*5f40*/  FMNMX.FTZ R175, R167, R170, !PT ;  /* 0x000000aaa7af7209 */ /* 0x000fe20007810000 */
[----:B------:R-:W-:Y:S01]  /*5f50*/  FMUL.FTZ R172, R199, UR10 ;  /* 0x0000000ac7ac7c20 */ /* 0x000fe20008410000 */
[----:B--2---:R-:W-:-:S02]  /*5f60*/  FSEL R185, R185, -INF , P4 ;  /* 0xff800000b9b97808 */ /* 0x004fc40002000000 */
[----:B------:R-:W-:Y:S02]  /*5f70*/  FMNMX.FTZ R178, R211, R178, !PT ;  /* 0x000000b2d3b27209 */ /* 0x000fe40007810000 */
[----:B------:R-:W-:Y:S01]  /*5f80*/  FMNMX.FTZ R170, R168, R175, !PT ;  /* 0x000000afa8aa7209 */ /* 0x000fe20007810000 */
[----:B------:R-:W2:Y:S01]  /*5f90*/  MUFU.TANH R213, R213 ;  /* 0x000000d500d57308 */ /* 0x000ea20000002400 */
[----:B------:R-:W-:Y:S02]  /*5fa0*/  FMNMX.FTZ R182, R185, R178, !PT ;  /* 0x000000b2b9b67209 */ /* 0x000fe40007810000 */
[----:B------:R-:W-:Y:S01]  /*5fb0*/  FMNMX.FTZ R178, R163, R170, !PT ;  /* 0x000000aaa3b27209 */ /* 0x000fe20007810000 */
[----:B------:R-:W-:Y:S01]  /*5fc0*/  FMUL.FTZ R170, R196, UR10 ;  /* 0x0000000ac4aa7c20 */ /* 0x000fe20008410000 */
[----:B------:R-:W-:Y:S02]  /*5fd0*/  ISETP.GT.AND P6, PT, R169, 0x41, PT ;  /* 0x00000041a900780c */ /* 0x000fe40003fc4270 */
[----:B------:R-:W-:Y:S01]  /*5fe0*/  FMNMX.FTZ R175, R161, R178, !PT ;  /* 0x000000b2a1af7209 */ /* 0x000fe20007810000 */
[----:B------:R-:W3:Y:S01]  /*5ff0*/  MUFU.TANH R157, R157 ;  /* 0x0000009d009d7308 */ /* 0x000ee20000002400 */
[----:B------:R-:W-:-:S02]  /*6000*/  ISETP.GT.AND P3, PT, R169, 0x49, PT ;  /* 0x00000049a900780c */ /* 0x000fc40003f64270 */
[----:B------:R-:W-:Y:S02]  /*6010*/  FMNMX.FTZ R175, R162, R175, !PT ;  /* 0x000000afa2af7209 */ /* 0x000fe40007810000 */
[----:B0-----:R-:W-:Y:S02]  /*6020*/  FSEL R187, R187, -INF , P6 ;  /* 0xff800000bbbb7808 */ /* 0x001fe40003000000 */
[----:B-1----:R-:W-:Y:S01]  /*6030*/  FSEL R190, R190, -INF , P5 ;  /* 0xff800000bebe7808 */ /* 0x002fe20002800000 */
[----:B------:R-:W0:Y:S01]  /*6040*/  MUFU.TANH R198, R198 ;  /* 0x000000c600c67308 */ /* 0x000e220000002400 */
[----:B--2---:R-:W-:Y:S02]  /*6050*/  FSEL R213, R213, -INF , P3 ;  /* 0xff800000d5d57808 */ /* 0x004fe40001800000 */
[C---:B------:R-:W-:Y:S02]  /*6060*/  ISETP.GT.AND P4, PT, R169.reuse, 0x50, PT ;  /* 0x00000050a900780c */ /* 0x040fe40003f84270 */
[----:B------:R-:W-:-:S02]  /*6070*/  ISETP.GT.AND P6, PT, R169, 0x51, PT ;  /* 0x00000051a900780c */ /* 0x000fc40003fc4270 */
[C---:B------:R-:W-:Y:S01]  /*6080*/  ISETP.GT.AND P5, PT, R169.reuse, 0x58, PT ;  /* 0x00000058a900780c */ /* 0x040fe20003fa4270 */
[----:B------:R-:W1:Y:S01]  /*6090*/  MUFU.TANH R208, R208 ;  /* 0x000000d000d07308 */ /* 0x000e620000002400 */
[----:B------:R-:W-:Y:S01]  /*60a0*/  ISETP.GT.AND P3, PT, R169, 0x59, PT ;  /* 0x00000059a900780c */ /* 0x000fe20003f64270 */
[----:B------:R-:W-:Y:S01]  /*60b0*/  FMUL.FTZ R169, R193, UR10 ;  /* 0x0000000ac1a97c20 */ /* 0x000fe20008410000 */
[----:B---3--:R-:W-:Y:S01]  /*60c0*/  FSEL R199, R157, -INF , P4 ;  /* 0xff8000009dc77808 */ /* 0x008fe20002000000 */
[----:B------:R-:W-:Y:S01]  /*60d0*/  ULDC UR10, c[0x0][0xa80] ;  /* 0x0002a000000a7ab9 */ /* 0x000fe20000000800 */
[----:B------:R-:W-:Y:S02]  /*60e0*/  FMNMX.FTZ R179, R187, R182, !PT ;  /* 0x000000b6bbb37209 */ /* 0x000fe40007810000 */
[----:B------:R-:W-:Y:S01]  /*60f0*/  ISETP.GT.AND P4, PT, R153, 0x49, PT ;  /* 0x000000499900780c */ /* 0x000fe20003f84270 */
[----:B------:R-:W2:Y:S01]  /*6100*/  MUFU.TANH R191, R195 ;  /* 0x000000c300bf7308 */ /* 0x000ea20000002400 */
[----:B0-----:R-:W-:-:S02]  /*6110*/  FSEL R193, R198, -INF , P5 ;  /* 0xff800000c6c17808 */ /* 0x001fc40002800000 */
[----:B------:R-:W-:Y:S02]  /*6120*/  FMNMX.FTZ R178, R190, R179, !PT ;  /* 0x000000b3beb27209 */ /* 0x000fe40007810000 */
[----:B------:R-:W-:Y:S02]  /*6130*/  ISETP.GT.AND P5, PT, R153, 0x50, PT ;  /* 0x000000509900780c */ /* 0x000fe40003fa4270 */
[----:B------:R-:W-:Y:S01]  /*6140*/  FMNMX.FTZ R178, R213, R178, !PT ;  /* 0x000000b2d5b27209 */ /* 0x000fe20007810000 */
[----:B------:R0:W3:Y:S01]  /*6150*/  MUFU.TANH R195, R172 ;  /* 0x000000ac00c37308 */ /* 0x0000e20000002400 */
[----:B-1----:R-:W-:Y:S02]  /*6160*/  FSEL R208, R208, -INF , P4 ;  /* 0xff800000d0d07808 */ /* 0x002fe40002000000 */
[----:B------:R-:W-:Y:S02]  /*6170*/  FMNMX.FTZ R178, R199, R178, !PT ;  /* 0x000000b2c7b27209 */ /* 0x000fe40007810000 */
[----:B------:R-:W-:-:S03]  /*6180*/  ISETP.GT.AND P4, PT, R153, 0x58, PT ;  /* 0x000000589900780c */ /* 0x000fc60003f84270 */
[----:B------:R-:W1:Y:S01]  /*6190*/  MUFU.TANH R156, R156 ;  /* 0x0000009c009c7308 */ /* 0x000e620000002400 */
[----:B0-----:R-:W-:Y:S02]  /*61a0*/  FMNMX.FTZ R172, R164, R175, !PT ;  /* 0x000000afa4ac7209 */ /* 0x001fe40007810000 */
[----:B--2---:R-:W-:Y:S02]  /*61b0*/  FSEL R191, R191, -INF , P6 ;  /* 0xff800000bfbf7808 */ /* 0x004fe40003000000 */
[----:B------:R-:W-:Y:S02]  /*61c0*/  FMNMX.FTZ R157, R159, R172, !PT ;  /* 0x000000ac9f9d7209 */ /* 0x000fe40007810000 */
[----:B------:R-:W-:Y:S01]  /*61d0*/  FMNMX.FTZ R178, R191, R178, !PT ;  /* 0x000000b2bfb27209 */ /* 0x000fe20007810000 */
[----:B------:R0:W2:Y:S01]  /*61e0*/  MUFU.TANH R192, R169 ;  /* 0x000000a900c07308 */ /* 0x0000a20000002400 */
[----:B------:R-:W-:Y:S02]  /*61f0*/  FMNMX.FTZ R157, R158, R157, !PT ;  /* 0x0000009d9e9d7209 */ /* 0x000fe40007810000 */
[----:B---3--:R-:W-:-:S02]  /*6200*/  FSEL R196, R195, -INF , P3 ;  /* 0xff800000c3c47808 */ /* 0x008fc40001800000 */
[----:B------:R-:W-:Y:S02]  /*6210*/  FMNMX.FTZ R157, R160, R157, !PT ;  /* 0x0000009da09d7209 */ /* 0x000fe40007810000 */
[----:B------:R-:W-:Y:S01]  /*6220*/  ISETP.GT.AND P3, PT, R153, 0x51, PT ;  /* 0x000000519900780c */ /* 0x000fe20003f64270 */
[----:B------:R-:W3:Y:S01]  /*6230*/  MUFU.TANH R194, R170 ;  /* 0x000000aa00c27308 */ /* 0x000ee20000002400 */
[----:B-1----:R-:W-:Y:S02]  /*6240*/  FSEL R195, R156, -INF , P5 ;  /* 0xff8000009cc37808 */ /* 0x002fe40002800000 */
[----:B------:R-:W-:Y:S02]  /*6250*/  FMNMX.FTZ R156, R208, R157, !PT ;  /* 0x0000009dd09c7209 */ /* 0x000fe40007810000 */
[----:B0-----:R-:W-:Y:S01]  /*6260*/  FMNMX.FTZ R169, R193, R178, !PT ;  /* 0x000000b2c1a97209 */ /* 0x001fe20007810000 */
[----:B------:R-:W-:Y:S01]  /*6270*/  IMAD.U32 R178, RZ, RZ, UR5 ;  /* 0x00000005ffb27e24 */ /* 0x000fe2000f8e00ff */
[----:B------:R-:W-:Y:S01]  /*6280*/  FMNMX.FTZ R157, R195, R156, !PT ;  /* 0x0000009cc39d7209 */ /* 0x000fe20007810000 */
[----:B------:R-:W0:Y:S01]  /*6290*/  MUFU.TANH R197, R197 ;  /* 0x000000c500c57308 */ /* 0x000e220000002400 */
[----:B--2---:R-:W-:Y:S01]  /*62a0*/  FSEL R192, R192, -INF , P3 ;  /* 0xff800000c0c07808 */ /* 0x004fe20001800000 */
[----:B------:R-:W-:Y:S01]  /*62b0*/  UIMAD UR5, UR4, 0xc00, UR14 ;  /* 0x00000c00040578a4 */ /* 0x000fe2000f8e020e */
[----:B------:R-:W-:-:S02]  /*62c0*/  ISETP.GT.AND P3, PT, R153, 0x59, PT ;  /* 0x000000599900780c */ /* 0x000fc40003f64270 */
[----:B------:R-:W-:Y:S01]  /*62d0*/  FMNMX.FTZ R157, R192, R157, !PT ;  /* 0x0000009dc09d7209 */ /* 0x000fe20007810000 */
[----:B------:R-:W-:Y:S01]  /*62e0*/  UIADD3 UR6, UR5, 0x280, URZ ;  /* 0x0000028005067890 */ /* 0x000fe2000fffe03f */
[----:B------:R-:W-:Y:S02]  /*62f0*/  FMNMX.FTZ R169, R196, R169, !PT ;  /* 0x000000a9c4a97209 */ /* 0x000fe40007810000 */
[----:B---3--:R-:W-:Y:S01]  /*6300*/  FSEL R194, R194, -INF , P4 ;  /* 0xff800000c2c27808 */ /* 0x008fe20002000000 */
[----:B------:R-:W-:Y:S02]  /*6310*/  UMOV UR14, UR5 ;  /* 0x00000005000e7c82 */ /* 0x000fe40008000000 */
        /* <DEDUP_REMOVED lines=11> */
[----:B------:R-:W-:-:S03]  /*63d0*/  FMUL.FTZ R198, R157, UR10 ;  /* 0x0000000a9dc67c20 */ /* 0x000fc60008410000 */
[----:B------:R-:W-:Y:S02]  /*63e0*/  FSEL R153, R157, RZ, P4 ;  /* 0x000000ff9d997208 */ /* 0x000fe40002000000 */
[----:B------:R-:W-:-:S03]  /*63f0*/  FSEL R198, R198, RZ, P4 ;  /* 0x000000ffc6c67208 */ /* 0x000fc60002000000 */
[----:B------:R-:W-:Y:S01]  /*6400*/  FADD.FTZ R153, -R153, R204 ;  /* 0x000000cc99997221 */ /* 0x000fe20000010100 */
[----:B0-----:R-:W-:Y:S01]  /*6410*/  FMNMX.FTZ R156, R172, R175, !PT ;  /* 0x000000afac9c7209 */ /* 0x001fe20007810000 */
[--C-:B------:R-:W-:Y:S01]  /*6420*/  FFMA.FTZ R172, R173, UR10, -R198.reuse ;  /* 0x0000000aadac7c23 */ /* 0x100fe200080108c6 */
[--C-:B------:R-:W-:Y:S01]  /*6430*/  FFMA.FTZ R169, R203, UR10, -R198.reuse ;  /* 0x0000000acba97c23 */ /* 0x100fe200080108c6 */
[----:B------:R-:W-:Y:S01]  /*6440*/  IADD3 R203, -R212, 0xb, RZ ;  /* 0x0000000bd4cb7810 */ /* 0x000fe20007ffe1ff */
[--C-:B------:R-:W-:Y:S01]  /*6450*/  FFMA.FTZ R175, R171, UR10, -R198.reuse ;  /* 0x0000000aabaf7c23 */ /* 0x100fe200080108c6 */
[C---:B------:R-:W-:Y:S01]  /*6460*/  FMUL.FTZ R197, R156.reuse, UR10 ;  /* 0x0000000a9cc57c20 */ /* 0x040fe20008410000 */
[----:B------:R-:W-:Y:S01]  /*6470*/  FSETP.NEU.FTZ.AND P3, PT, R156, -INF , PT ;  /* 0xff8000009c00780b */ /* 0x000fe20003f7d000 */
[----:B------:R-:W-:Y:S01]  /*6480*/  FMUL.FTZ R182, R153, UR10 ;  /* 0x0000000a99b67c20 */ /* 0x000fe20008410000 */
[--C-:B------:R-:W-:Y:S01]  /*6490*/  FFMA.FTZ R170, R155, UR10, -R198.reuse ;  /* 0x0000000a9baa7c23 */ /* 0x100fe200080108c6 */
[----:B------:R-:W-:Y:S01]  /*64a0*/  MUFU.EX2 R169, R169 ;  /* 0x000000a900a97308 */ /* 0x000fe20000000800 */
[----:B------:R-:W-:Y:S01]  /*64b0*/  FSEL R197, R197, RZ, P3 ;  /* 0x000000ffc5c57208 */ /* 0x000fe20001800000 */
[--C-:B------:R-:W-:Y:S01]  /*64c0*/  FFMA.FTZ R204, R219, UR10, -R198.reuse ;  /* 0x0000000adbcc7c23 */ /* 0x100fe200080108c6 */
[--C-:B------:R-:W-:Y:S01]  /*64d0*/  FFMA.FTZ R210, R221, UR10, -R198.reuse ;  /* 0x0000000addd27c23 */ /* 0x100fe200080108c6 */
[--C-:B------:R-:W-:Y:S01]  /*64e0*/  FFMA.FTZ R217, R217, UR10, -R198.reuse ;  /* 0x0000000ad9d97c23 */ /* 0x100fe200080108c6 */
[--C-:B------:R-:W-:Y:S01]  /*64f0*/  FFMA.FTZ R188, R188, UR10, -R198.reuse ;  /* 0x0000000abcbc7c23 */ /* 0x100fe200080108c6 */
[--C-:B------:R-:W-:Y:S01]  /*6500*/  FFMA.FTZ R173, R152, UR10, -R197.reuse ;  /* 0x0000000a98ad7c23 */ /* 0x100fe200080108c5 */
[----:B------:R-:W-:Y:S01]  /*6510*/  FSEL R152, R156, RZ, P3 ;  /* 0x000000ff9c987208 */ /* 0x000fe20001800000 */
[--C-:B------:R-:W-:Y:S01]  /*6520*/  FFMA.FTZ R171, R176, UR10, -R197.reuse ;  /* 0x0000000ab0ab7c23 */ /* 0x100fe200080108c5 */
[--C-:B------:R-:W-:Y:S01]  /*6530*/  FFMA.FTZ R174, R174, UR10, -R197.reuse ;  /* 0x0000000aaeae7c23 */ /* 0x100fe200080108c5 */
[----:B------:R-:W-:Y:S01]  /*6540*/  FFMA.FTZ R176, R154, UR10, -R197 ;  /* 0x0000000a9ab07c23 */ /* 0x000fe200080108c5 */
[----:B------:R-:W0:Y:S01]  /*6550*/  MUFU.EX2 R182, R182 ;  /* 0x000000b600b67308 */ /* 0x000e220000000800 */
[----:B------:R-:W-:Y:S01]  /*6560*/  FADD.FTZ R152, -R152, R205 ;  /* 0x000000cd98987221 */ /* 0x000fe20000010100 */
[----:B------:R-:W-:Y:S01]  /*6570*/  FFMA.FTZ R205, R223, UR10, -R198 ;  /* 0x0000000adfcd7c23 */ /* 0x000fe200080108c6 */
[--C-:B------:R-:W-:Y:S01]  /*6580*/  FFMA.FTZ R180, R180, UR10, -R197.reuse ;  /* 0x0000000ab4b47c23 */ /* 0x100fe200080108c5 */
[----:B------:R-:W-:Y:S01]  /*6590*/  FFMA.FTZ R177, R177, UR10, -R197 ;  /* 0x0000000ab1b17c23 */ /* 0x000fe200080108c5 */
[----:B------:R-:W-:Y:S01]  /*65a0*/  FMUL.FTZ R179, R152, UR10 ;  /* 0x0000000a98b37c20 */ /* 0x000fe20008410000 */
[----:B------:R-:W-:-:S02]  /*65b0*/  @!P2 VIADD R152, R178, 0x32440 ;  /* 0x00032440b298a836 */ /* 0x000fc40000000000 */
[--C-:B------:R-:W-:Y:S01]  /*65c0*/  FFMA.FTZ R181, R181, UR10, -R197.reuse ;  /* 0x0000000ab5b57c23 */ /* 0x100fe200080108c5 */
[----:B------:R-:W-:Y:S01]  /*65d0*/  MUFU.EX2 R170, R170 ;  /* 0x000000aa00aa7308 */ /* 0x000fe20000000800 */
[--C-:B------:R-:W-:Y:S01]  /*65e0*/  FFMA.FTZ R184, R184, UR10, -R197.reuse ;  /* 0x0000000ab8b87c23 */ /* 0x100fe200080108c5 */
[----:B------:R-:W-:Y:S01]  /*65f0*/  FFMA.FTZ R207, R207, UR10, -R198 ;  /* 0x0000000acfcf7c23 */ /* 0x000fe200080108c6 */
[----:B------:R-:W-:Y:S01]  /*6600*/  @!P2 PRMT R152, RZ, 0x654, R152 ;  /* 0x00000654ff98a816 */ /* 0x000fe20000000098 */
[----:B------:R1:W-:Y:S06]  /*6610*/  BAR.ARV R203, 0x100 ;  /* 0x000400cb0000751d */ /* 0x0003ec0000002000 */
[----:B------:R2:W-:Y:S01]  /*6620*/  @!P2 SYNCS.ARRIVE.TRANS64.RED.A1T0 RZ, [R152+URZ], RZ ;  /* 0x000000ff98ffa9a7 */ /* 0x0005e2000810043f */
[----:B------:R-:W3:Y:S01]  /*6630*/  MUFU.EX2 R179, R179 ;  /* 0x000000b300b37308 */ /* 0x000ee20000000800 */
[-C--:B0-----:R-:W-:Y:S01]  /*6640*/  FMUL.FTZ R26, R26, R182.reuse ;  /* 0x000000b61a1a7220 */ /* 0x081fe20000410000 */
        /* <DEDUP_REMOVED lines=15> */
[-C--:B---3--:R-:W-:Y:S01]  /*6740*/  FMUL.FTZ R24, R24, R179.reuse ;  /* 0x000000b318187220 */ /* 0x088fe20000410000 */
        /* <DEDUP_REMOVED lines=117> */
[----:B------:R-:W-:Y:S01]  /*6ea0*/  F2FP.F16.F32.PACK_AB R153, R170, R169 ;  /* 0x000000a9aa99723e */ /* 0x000fe200000000ff */
[----:B------:R-:W-:Y:S01]  /*6eb0*/  MUFU.EX2 R204, R204 ;  /* 0x000000cc00cc7308 */ /* 0x000fe20000000800 */
[----:B0-----:R-:W-:Y:S01]  /*6ec0*/  F2FP.F16.F32.PACK_AB R155, R175, R172 ;  /* 0x000000acaf9b723e */ /* 0x001fe200000000ff */
[--C-:B------:R-:W-:Y:S01]  /*6ed0*/  FFMA.FTZ R209, R209, UR10, -R198.reuse ;  /* 0x0000000ad1d17c23 */ /* 0x100fe200080108c6 */
[----:B--2---:R-:W-:Y:S01]  /*6ee0*/  F2FP.F16.F32.PACK_AB R152, R171, R174 ;  /* 0x000000aeab98723e */ /* 0x004fe200000000ff */
[--C-:B------:R-:W-:Y:S01]  /*6ef0*/  FFMA.FTZ R165, R165, UR10, -R197.reuse ;  /* 0x0000000aa5a57c23 */ /* 0x100fe200080108c5 */
[----:B---3--:R-:W-:Y:S01]  /*6f00*/  F2FP.F16.F32.PACK_AB R154, R176, R173 ;  /* 0x000000adb09a723e */ /* 0x008fe200000000ff */
[----:B------:R1:W-:Y:S01]  /*6f10*/  BAR.SYNC.DEFER_BLOCKING R200, 0x100 ;  /* 0x000400c80000751d */ /* 0x0003e20000010000 */
        /* <DEDUP_REMOVED lines=23> */
[----:B------:R-:W-:Y:S01]  /*7090*/  WARPGROUP.ARRIVE ;  /* 0x00000000000079c5 */ /* 0x000fe20000000000 */
[--C-:B------:R-:W-:Y:S01]  /*70a0*/  FFMA.FTZ R208, R191, UR10, -R198.reuse ;  /* 0x0000000abfd07c23 */ /* 0x100fe200080108c6 */
[--C-:B------:R-:W-:Y:S01]  /*70b0*/  FFMA.FTZ R191, R193, UR10, -R198.reuse ;  /* 0x0000000ac1bf7c23 */ /* 0x100fe200080108c6 */
[--C-:B------:R-:W-:Y:S01]  /*70c0*/  FFMA.FTZ R193, R195, UR10, -R197.reuse ;  /* 0x0000000ac3c17c23 */ /* 0x100fe200080108c5 */
[--C-:B------:R-:W-:Y:S01]  /*70d0*/  FFMA.FTZ R199, R199, UR10, -R198.reuse ;  /* 0x0000000ac7c77c23 */ /* 0x100fe200080108c6 */
[--C-:B------:R-:W-:Y:S01]  /*70e0*/  FFMA.FTZ R192, R192, UR10, -R197.reuse ;  /* 0x0000000ac0c07c23 */ /* 0x100fe200080108c5 */
[----:B------:R-:W-:Y:S01]  /*70f0*/  HGMMA.64x256x16.F32 R24, R152, gdesc[UR12].tnspB, R24, gsb0 ;  /* 0x43e0000c98187df0 */ /* 0x000fe20008000818 */
[----:B------:R-:W-:Y:S01]  /*7100*/  MUFU.EX2 R180, R180 ;  /* 0x000000b400b47308 */ /* 0x000fe20000000800 */
[----:B------:R-:W-:Y:S01]  /*7110*/  UIADD3 UR14, UR5, 0x80, URZ ;  /* 0x00000080050e7890 */ /* 0x000fe2000fffe03f */
[--C-:B------:R-:W-:Y:S01]  /*7120*/  FFMA.FTZ R194, R194, UR10, -R197.reuse ;  /* 0x0000000ac2c27c23 */ /* 0x100fe200080108c5 */
[----:B------:R-:W-:Y:S01]  /*7130*/  UMOV UR15, 0x40000040 ;  /* 0x40000040000f7882 */ /* 0x000fe20000000000 */
[----:B------:R-:W-:Y:S01]  /*7140*/  FFMA.FTZ R195, R206, UR10, -R197 ;  /* 0x0000000acec37c23 */ /* 0x000fe200080108c5 */
[----:B------:R-:W-:Y:S01]  /*7150*/  FFMA.FTZ R196, R196, UR10, -R198 ;  /* 0x0000000ac4c47c23 */ /* 0x000fe200080108c6 */
[----:B------:R-:W-:Y:S01]  /*7160*/  FFMA.FTZ R169, R182, R12, R169 ;  /* 0x0000000cb6a97223 */ /* 0x000fe200000100a9 */
[----:B------:R-:W-:Y:S01]  /*7170*/  FFMA.FTZ R0, R179, R0, R174 ;  /* 0x00000000b3007223 */ /* 0x000fe200000100ae */
[----:B------:R-:W3:Y:S01]  /*7180*/  MUFU.EX2 R177, R177 ;  /* 0x000000b100b17308 */ /* 0x000ee20000000800 */
[----:B------:R-:W-:Y:S01]  /*7190*/  PLOP3.LUT P3, PT, PT, PT, UP1, 0x80, 0x0 ;  /* 0x000000000000781c */ /* 0x000fe20003f6f018 */
[----:B------:R-:W-:Y:S01]  /*71a0*/  FADD.FTZ R169, R170, R169 ;  /* 0x000000a9aaa97221 */ /* 0x000fe20000010000 */
[----:B------:R-:W-:Y:S01]  /*71b0*/  FADD.FTZ R0, R171, R0 ;  /* 0x00000000ab007221 */ /* 0x000fe20000010000 */
[----:B------:R-:W-:-:S02]  /*71c0*/  @!P2 VIADD R178, R178, 0x32460 ;  /* 0x00032460b2b2a836 */ /* 0x000fc40000000000 */
[----:B------:R-:W-:Y:S01]  /*71d0*/  FADD.FTZ R172, R172, R169 ;  /* 0x000000a9acac7221 */ /* 0x000fe20000010000 */
[----:B------:R-:W-:Y:S01]  /*71e0*/  FADD.FTZ R173, R173, R0 ;  /* 0x00000000adad7221 */ /* 0x000fe20000010000 */
[----:B------:R-:W-:Y:S01]  /*71f0*/  MUFU.EX2 R181, R181 ;  /* 0x000000b500b57308 */ /* 0x000fe20000000800 */
[----:B------:R-:W-:Y:S01]  /*7200*/  @!P2 PRMT R178, RZ, 0x654, R178 ;  /* 0x00000654ffb2a816 */ /* 0x000fe200000000b2 */
[----:B------:R-:W-:Y:S01]  /*7210*/  FADD.FTZ R175, R175, R172 ;  /* 0x000000acafaf7221 */ /* 0x000fe20000010000 */
[----:B------:R-:W-:-:S05]  /*7220*/  FADD.FTZ R173, R176, R173 ;  /* 0x000000adb0ad7221 */ /* 0x000fca0000010000 */
[----:B------:R-:W4:Y:S08]  /*7230*/  MUFU.EX2 R184, R184 ;  /* 0x000000b800b87308 */ /* 0x000f300000000800 */
[----:B------:R-:W-:Y:S08]  /*7240*/  MUFU.EX2 R188, R188 ;  /* 0x000000bc00bc7308 */ /* 0x000ff00000000800 */
[----:B------:R-:W5:Y:S08]  /*7250*/  MUFU.EX2 R207, R207 ;  /* 0x000000cf00cf7308 */ /* 0x000f700000000800 */
[----:B------:R-:W-:Y:S08]  /*7260*/  MUFU.EX2 R209, R209 ;  /* 0x000000d100d17308 */ /* 0x000ff00000000800 */
[----:B------:R-:W-:Y:S08]  /*7270*/  MUFU.EX2 R165, R165 ;  /* 0x000000a500a57308 */ /* 0x000ff00000000800 */
[----:B------:R-:W1:Y:S08]  /*7280*/  MUFU.EX2 R166, R166 ;  /* 0x000000a600a67308 */ /* 0x000e700000000800 */
[----:B------:R-:W-:Y:S08]  /*7290*/  MUFU.EX2 R167, R167 ;  /* 0x000000a700a77308 */ /* 0x000ff00000000800 */
[----:B------:R-:W1:Y:S08]  /*72a0*/  MUFU.EX2 R168, R168 ;  /* 0x000000a800a87308 */ /* 0x000e700000000800 */
[----:B------:R-:W1:Y:S08]  /*72b0*/  MUFU.EX2 R212, R212 ;  /* 0x000000d400d47308 */ /* 0x000e700000000800 */
[----:B------:R-:W-:Y:S08]  /*72c0*/  MUFU.EX2 R183, R183 ;  /* 0x000000b700b77308 */ /* 0x000ff00000000800 */
[----:B------:R-:W-:Y:S08]  /*72d0*/  MUFU.EX2 R186, R186 ;  /* 0x000000ba00ba7308 */ /* 0x000ff00000000800 */
        /* <DEDUP_REMOVED lines=19> */
[----:B------:R-:W-:Y:S01]  /*7410*/  MUFU.EX2 R194, R194 ;  /* 0x000000c200c27308 */ /* 0x000fe20000000800 */
[----:B------:R-:W-:-:S02]  /*7420*/  WARPGROUP.DEPBAR.LE gsb0, 0x0 ;  /* 0x00008000000079c5 */ /* 0x000fc40000010000 */
[----:B0-----:R-:W-:-:S05]  /*7430*/  F2FP.F16.F32.PACK_AB R153, R205, R204 ;  /* 0x000000cccd99723e */ /* 0x001fca00000000ff */
[----:B------:R-:W0:Y:S01]  /*7440*/  MUFU.EX2 R195, R195 ;  /* 0x000000c300c37308 */ /* 0x000e220000000800 */
[----:B--2---:R-:W-:Y:S01]  /*7450*/  F2FP.F16.F32.PACK_AB R155, R217, R210 ;  /* 0x000000d2d99b723e */ /* 0x004fe200000000ff */
[----:B------:R-:W-:Y:S01]  /*7460*/  FADD.FTZ R204, R204, R175 ;  /* 0x000000afcccc7221 */ /* 0x000fe20000010000 */
[----:B---3--:R-:W-:Y:S01]  /*7470*/  F2FP.F16.F32.PACK_AB R152, R177, R180 ;  /* 0x000000b4b198723e */ /* 0x008fe200000000ff */
[----:B------:R-:W-:Y:S01]  /*7480*/  FADD.FTZ R180, R180, R173 ;  /* 0x000000adb4b47221 */ /* 0x000fe20000010000 */
[----:B----4-:R-:W-:Y:S01]  /*7490*/  F2FP.F16.F32.PACK_AB R154, R184, R181 ;  /* 0x000000b5b89a723e */ /* 0x010fe200000000ff */
[----:B------:R-:W-:Y:S01]  /*74a0*/  FADD.FTZ R205, R205, R204 ;  /* 0x000000cccdcd7221 */ /* 0x000fe20000010000 */
[----:B------:R-:W-:Y:S01]  /*74b0*/  MOV R204, R157 ;  /* 0x0000009d00cc7202 */ /* 0x000fe20000000f00 */
[----:B------:R-:W2:Y:S01]  /*74c0*/  MUFU.EX2 R196, R196 ;  /* 0x000000c400c47308 */ /* 0x000ea20000000800 */
[----:B------:R-:W-:Y:S01]  /*74d0*/  WARPGROUP.ARRIVE ;  /* 0x00000000000079c5 */ /* 0x000fe20000000000 */
[----:B------:R-:W-:Y:S01]  /*74e0*/  FADD.FTZ R180, R177, R180 ;  /* 0x000000b4b1b47221 */ /* 0x000fe20000010000 */
[----:B------:R-:W-:Y:S01]  /*74f0*/  FADD.FTZ R210, R210, R205 ;  /* 0x000000cdd2d27221 */ /* 0x000fe20000010000 */
[----:B------:R-:W-:-:S02]  /*7500*/  IMAD.MOV.U32 R205, RZ, RZ, R156 ;  /* 0x000000ffffcd7224 */ /* 0x000fc400078e009c */
[----:B------:R-:W-:Y:S01]  /*7510*/  FADD.FTZ R181, R181, R180 ;  /* 0x000000b4b5b57221 */ /* 0x000fe20000010000 */
[----:B------:R-:W-:Y:S01]  /*7520*/  HGMMA.64x256x16.F32 R24, R152, gdesc[UR12].tnspB, R24, gsb0 ;  /* 0x43e0000c98187df0 */ /* 0x000fe20008000818 */
[----:B------:R-:W-:Y:S01]  /*7530*/  UIADD3 UR14, UR5, 0x100, URZ ;  /* 0x00000100050e7890 */ /* 0x000fe2000fffe03f */
[----:B------:R-:W-:Y:S01]  /*7540*/  FADD.FTZ R217, R217, R210 ;  /* 0x000000d2d9d97221 */ /* 0x000fe20000010000 */
[----:B------:R-:W-:Y:S01]  /*7550*/  UMOV UR15, 0x40000040 ;  /* 0x40000040000f7882 */ /* 0x000fe20000000000 */
[----:B------:R-:W-:Y:S01]  /*7560*/  FADD.FTZ R184, R184, R181 ;  /* 0x000000b5b8b87221 */ /* 0x000fe20000010000 */
[----:B------:R-:W-:Y:S02]  /*7570*/  WARPGROUP.DEPBAR.LE gsb0, 0x0 ;  /* 0x00008000000079c5 */ /* 0x000fe40000010000 */
[----:B-----5:R-:W-:Y:S01]  /*7580*/  F2FP.F16.F32.PACK_AB R153, R207, R188 ;  /* 0x000000bccf99723e */ /* 0x020fe200000000ff */
[----:B------:R-:W-:Y:S01]  /*7590*/  FADD.FTZ R188, R188, R217 ;  /* 0x000000d9bcbc7221 */ /* 0x000fe20000010000 */
[----:B-1----:R-:W-:Y:S01]  /*75a0*/  F2FP.F16.F32.PACK_AB R152, R166, R165 ;  /* 0x000000a5a698723e */ /* 0x002fe200000000ff */
        /* <DEDUP_REMOVED lines=9> */
[----:B------:R-:W-:-:S06]  /*7640*/  FADD.FTZ R168, R168, R167 ;  /* 0x000000a7a8a87221 */ /* 0x000fcc0000010000 */
        /* <DEDUP_REMOVED lines=35> */
[----:B------:R-:W-:Y:S01]  /*7880*/  UMOV UR14, UR6 ;  /* 0x00000006000e7c82 */ /* 0x000fe20008000000 */
[----:B------:R-:W-:Y:S01]  /*7890*/  UMOV UR15, 0x40000040 ;  /* 0x40000040000f7882 */ /* 0x000fe20000000000 */
[----:B------:R-:W-:Y:S02]  /*78a0*/  WARPGROUP.DEPBAR.LE gsb0, 0x0 ;  /* 0x00008000000079c5 */ /* 0x000fe40000010000 */
[----:B------:R-:W-:Y:S01]  /*78b0*/  F2FP.F16.F32.PACK_AB R152, R192, R193 ;  /* 0x000000c1c098723e */ /* 0x000fe200000000ff */
[----:B------:R-:W-:Y:S01]  /*78c0*/  FADD.FTZ R193, R193, R160 ;  /* 0x000000a0c1c17221 */ /* 0x000fe20000010000 */
[----:B------:R-:W-:Y:S01]  /*78d0*/  F2FP.F16.F32.PACK_AB R153, R208, R199 ;  /* 0x000000c7d099723e */ /* 0x000fe200000000ff */
[----:B------:R-:W-:Y:S01]  /*78e0*/  FADD.FTZ R199, R199, R190 ;  /* 0x000000bec7c77221 */ /* 0x000fe20000010000 */
[----:B0-----:R-:W-:Y:S01]  /*78f0*/  F2FP.F16.F32.PACK_AB R154, R195, R194 ;  /* 0x000000c2c39a723e */ /* 0x001fe200000000ff */
[----:B------:R-:W-:Y:S01]  /*7900*/  FADD.FTZ R193, R192, R193 ;  /* 0x000000c1c0c17221 */ /* 0x000fe20000010000 */
[----:B--2---:R-:W-:Y:S01]  /*7910*/  F2FP.F16.F32.PACK_AB R155, R196, R191 ;  /* 0x000000bfc49b723e */ /* 0x004fe200000000ff */
        /* <DEDUP_REMOVED lines=10> */
[----:B------:R-:W-:-:S05]  /*79c0*/  UMOV UR61, UR7 ;  /* 0x00000007003d7c82 */ /* 0x000fca0008000000 */
.L_x_4414:
[----:B------:R-:W-:-:S13]  /*79d0*/  R2UR UR5, R23 ;  /* 0x00000000170572ca */ /* 0x000fda00000e0000 */
[----:B------:R-:W-:-:S06]  /*79e0*/  UISETP.GE.AND UP0, UPT, UR61, UR5, UPT ;  /* 0x000000053d00728c */ /* 0x000fcc000bf06270 */
[----:B------:R-:W-:-:S13]  /*79f0*/  PLOP3.LUT P1, PT, PT, PT, UP0, 0x80, 0x0 ;  /* 0x000000000000781c */ /* 0x000fda0003f2f008 */
[----:B------:R-:W-:Y:S05]  /*7a00*/  @!P1 BRA `(.L_x_4424) ;  /* 0x0000002800349947 */ /* 0x000fea0003800000 */
[----:B------:R-:W-:Y:S01]  /*7a10*/  IMAD.MOV.U32 R202, RZ, RZ, R157 ;  /* 0x000000ffffca7224 */ /* 0x000fe200078e009d */
[----:B------:R-:W-:Y:S01]  /*7a20*/  ULDC UR6, c[0x0][0xad0] ;  /* 0x0002b40000067ab9 */ /* 0x000fe20000000800 */
[----:B------:R-:W-:-:S07]  /*7a30*/  IMAD.MOV.U32 R201, RZ, RZ, R156 ;  /* 0x000000ffffc97224 */ /* 0x000fce00078e009c */
.L_x_4433:
[----:B------:R-:W-:-:S04]  /*7a40*/  UIADD3 UR4, UR4, 0x1, URZ ;  /* 0x0000000104047890 */ /* 0x000fc8000fffe03f */
[----:B------:R-:W-:-:S04]  /*7a50*/  UISETP.NE.AND UP0, UPT, UR4, 0x2, UPT ;  /* 0x000000020400788c */ /* 0x000fc8000bf05270 */
[----:B------:R-:W-:Y:S02]  /*7a60*/  USEL UR5, URZ, 0x1, UP0 ;  /* 0x000000013f057887 */ /* 0x000fe40008000000 */
[----:B------:R-:W-:Y:S02]  /*7a70*/  USEL UR4, UR4, URZ, UP0 ;  /* 0x0000003f04047287 */ /* 0x000fe40008000000 */
[----:B------:R-:W-:Y:S01]  /*7a80*/  ULOP3.LUT UR60, UR60, UR5, URZ, 0x3c, !UPT ;  /* 0x000000053c3c7292 */ /* 0x000fe2000f8e3c3f */
[----:B--2---:R-:W-:Y:S11]  /*7a90*/  @!P0 BRA `(.L_x_4425) ;  /* 0x0000000000048947 */ /* 0x004ff60003800000 */
[----:B------:R-:W-:Y:S01]  /*7aa0*/  BPT.TRAP 0x1 ;  /* 0x000000040000795c */ /* 0x000fe20000300000 */
.L_x_4425:
[----:B------:R-:W-:Y:S01]  /*7ab0*/  R2UR UR5, R22 ;  /* 0x00000000160572ca */ /* 0x000fe200000e0000 */
[----:B------:R-:W-:-:S05]  /*7ac0*/  IMAD.U32 R204, RZ, RZ, UR60 ;  /* 0x0000003cffcc7e24 */ /* 0x000fca000f8e00ff */
[----:B------:R-:W-:-:S07]  /*7ad0*/  SHF.L.U32 R204, R204, 0x1f, RZ ;  /* 0x0000001fcccc7819 */ /* 0x000fce00000006ff */
[----:B------:R-:W-:-:S09]  /*7ae0*/  ULEA UR7, UR4, UR5, 0x3 ;  /* 0x0000000504077291 */ /* 0x000fd2000f8e183f */
[----:B------:R2:W3:Y:S01]  /*7af0*/  SYNCS.PHASECHK.TRANS64.TRYWAIT P1, [UR7+0x32430], R204 ;  /* 0x032430ccff0075a7 */ /* 0x0004e20008020147 */
[----:B------:R-:W-:Y:S05]  /*7b00*/  @!P0 BRA `(.L_x_4426) ;  /* 0x0000000000048947 */ /* 0x000fea0003800000 */
[----:B------:R-:W-:Y:S01]  /*7b10*/  BPT.TRAP 0x1 ;  /* 0x000000040000795c */ /* 0x000fe20000300000 */
.L_x_4426:
[----:B---3--:R-:W-:Y:S05]  /*7b20*/  @P1 BRA `(.L_x_4427) ;  /* 0x0000000000081947 */ /* 0x008fea0003800000 */
[----:B------:R-:W3:Y:S02]  /*7b30*/  SYNCS.PHASECHK.TRANS64.TRYWAIT P1, [UR7+0x32430], R204 ;  /* 0x032430ccff0075a7 */ /* 0x000ee40008020147 */
[----:B---3--:R-:W-:Y:S05]  /*7b40*/  @!P1 BRA `(.L_x_4428) ;  /* 0x000000a4005c9947 */ /* 0x008fea0003800000 */
.L_x_4427:
[----:B------:R-:W-:Y:S01]  /*7b50*/  R2UR UR5, R20 ;  /* 0x00000000140572ca */ /* 0x000fe200000e0000 */
[----:B01-3--:R-:W-:Y:S01]  /*7b60*/  WARPGROUP.ARRIVE ;  /* 0x00000000000079c5 */ /* 0x00bfe20000000000 */
[----:B------:R-:W-:Y:S01]  /*7b70*/  R2UR UR56, R18 ;  /* 0x00000000123872ca */ /* 0x000fe200000e0000 */
[----:B------:R-:W-:Y:S01]  /*7b80*/  UMOV UR59, 0x40000040 ;  /* 0x40000040003b7882 */ /* 0x000fe20000000000 */
[----:B------:R-:W-:-:S09]  /*7b90*/  R2UR UR57, R19 ;  /* 0x00000000133972ca */ /* 0x000fd200000e0000 */
[----:B------:R-:W-:-:S07]  /*7ba0*/  UIMAD UR5, UR4, 0x300, UR5 ;  /* 0x00000300040578a4 */ /* 0x000fce000f8e0205 */
[----:B------:R-:W-:Y:S02]  /*7bb0*/  UMOV UR58, UR5 ;  /* 0x00000005003a7c82 */ /* 0x000fe40008000000 */
        /* <DEDUP_REMOVED lines=25> */
.L_x_4429:
[----:B------:R0:W1:Y:S01]  /*7d50*/  SYNCS.PHASECHK.TRANS64.TRYWAIT P1, [UR7+0x32450], R204 ;  /* 0x032450ccff0075a7 */ /* 0x0000620008020147 */
[----:B------:R-:W-:Y:S05]  /*7d60*/  @!P0 BRA `(.L_x_4430) ;  /* 0x0000000000048947 */ /* 0x000fea0003800000 */
[----:B------:R-:W-:Y:S01]  /*7d70*/  BPT.TRAP 0x1 ;  /* 0x000000040000795c */ /* 0x000fe20000300000 */
.L_x_4430:
[----:B-1----:R-:W-:Y:S05]  /*7d80*/  @P1 BRA `(.L_x_4431) ;  /* 0x0000000000081947 */ /* 0x002fea0003800000 */
[----:B------:R-:W1:Y:S02]  /*7d90*/  SYNCS.PHASECHK.TRANS64.TRYWAIT P1, [UR7+0x32450], R204 ;  /* 0x032450ccff0075a7 */ /* 0x000e640008020147 */
[----:B-1----:R-:W-:Y:S05]  /*7da0*/  @!P1 BRA `(.L_x_4432) ;  /* 0x000000a000dc9947 */ /* 0x002fea0003800000 */
.L_x_4431:
[----:B------:R-:W-:Y:S01]  /*7db0*/  R2UR UR5, R21 ;  /* 0x00000000150572ca */ /* 0x000fe200000e0000 */
[----:B------:R-:W-:Y:S01]  /*7dc0*/  WARPGROUP.ARRIVE ;  /* 0x00000000000079c5 */ /* 0x000fe20000000000 */
[----:B------:R-:W-:Y:S01]  /*7dd0*/  R2UR UR56, R4 ;  /* 0x00000000043872ca */ /* 0x000fe200000e0000 */
[----:B------:R-:W-:Y:S01]  /*7de0*/  UMOV UR59, 0x40000040 ;  /* 0x40000040003b7882 */ /* 0x000fe20000000000 */
[----:B------:R-:W-:Y:S01]  /*7df0*/  R2UR UR57, R5 ;  /* 0x00000000053972ca */ /* 0x000fe200000e0000 */
[----:B------:R-:W-:Y:S01]  /*7e00*/  UMOV UR11, 0x40000040 ;  /* 0x40000040000b7882 */ /* 0x000fe20000000000 */
[----:B------:R-:W-:Y:S01]  /*7e10*/  UMOV UR15, 0x40000040 ;  /* 0x40000040000f7882 */ /* 0x000fe20000000000 */
[----:B------:R-:W-:Y:S01]  /*7e20*/  UMOV UR19, 0x40000040 ;  /* 0x4000004000137882 */ /* 0x000fe20000000000 */
[----:B------:R-:W-:Y:S01]  /*7e30*/  UMOV UR23, 0x40000040 ;  /* 0x4000004000177882 */ /* 0x000fe20000000000 */
[----:B------:R-:W-:Y:S01]  /*7e40*/  UMOV UR27, 0x40000040 ;  /* 0x40000040001b7882 */ /* 0x000fe20000000000 */
[----:B------:R-:W-:Y:S01]  /*7e50*/  UMOV UR31, 0x40000040 ;  /* 0x40000040001f7882 */ /* 0x000fe20000000000 */
[----:B------:R-:W-:Y:S01]  /*7e60*/  UMOV UR35, 0x40000040 ;  /* 0x4000004000237882 */ /* 0x000fe20000000000 */
[----:B------:R-:W-:Y:S01]  /*7e70*/  UMOV UR39, 0x40000040 ;  /* 0x4000004000277882 */ /* 0x000fe20000000000 */
[----:B------:R-:W-:Y:S01]  /*7e80*/  UIMAD UR5, UR4, 0xc00, UR5 ;  /* 0x00000c00040578a4 */ /* 0x000fe2000f8e0205 */
[----:B------:R-:W-:Y:S01]  /*7e90*/  UMOV UR43, 0x40000040 ;  /* 0x40000040002b7882 */ /* 0x000fe20000000000 */
[----:B------:R-:W-:-:S02]  /*7ea0*/  UMOV UR47, 0x40000040 ;  /* 0x40000040002f7882 */ /* 0x000fc40000000000 */
[----:B------:R-:W-:Y:S02]  /*7eb0*/  UIADD3 UR10, UR5, 0x6, URZ ;  /* 0x00000006050a7890 */ /* 0x000fe4000fffe03f */
[----:B------:R-:W-:Y:S02]  /*7ec0*/  UIADD3 UR14, UR5, 0x300, URZ ;  /* 0x00000300050e7890 */ /* 0x000fe4000fffe03f */
[----:B------:R-:W-:Y:S01]  /*7ed0*/  UMOV UR58, UR5 ;  /* 0x00000005003a7c82 */ /* 0x000fe20008000000 */
[----:B------:R-:W-:Y:S01]  /*7ee0*/  UIADD3 UR18, UR5, 0x302, URZ ;  /* 0x0000030205127890 */ /* 0x000fe2000fffe03f */
[----:B------:R-:W-:Y:S01]  /*7ef0*/  HGMMA.64x96x16.F32 R152, gdesc[UR56], R152, gsb0 ;  /* 0x01600000389879f0 */ /* 0x000fe20008000898 */
[----:B------:R-:W-:Y:S01]  /*7f00*/  R2UR UR56, R2 ;  /* 0x00000000023872ca */ /* 0x000fe200000e0000 */
[----:B------:R-:W-:Y:S01]  /*7f10*/  UIADD3 UR58, UR5, 0x2, URZ ;  /* 0x00000002053a7890 */ /* 0x000fe2000fffe03f */
[----:B------:R-:W-:Y:S01]  /*7f20*/  R2UR UR57, R3 ;  /* 0x00000000033972ca */ /* 0x000fe200000e0000 */
[----:B------:R-:W-:Y:S01]  /*7f30*/  UMOV UR59, 0x40000040 ;  /* 0x40000040003b7882 */ /* 0x000fe20000000000 */
[----:B------:R-:W-:-:S02]  /*7f40*/  UIADD3 UR22, UR5, 0x304, URZ ;  /* 0x0000030405167890 */ /* 0x000fc4000fffe03f */
[----:B------:R-:W-:Y:S02]  /*7f50*/  UIADD3 UR26, UR5, 0x306, URZ ;  /* 0x00000306051a7890 */ /* 0x000fe4000fffe03f */
[----:B------:R-:W-:Y:S02]  /*7f60*/  UIADD3 UR30, UR5, 0x600, URZ ;  /* 0x00000600051e7890 */ /* 0x000fe4000fffe03f */
[----:B------:R-:W-:Y:S02]  /*7f70*/  UIADD3 UR34, UR5, 0x602, URZ ;  /* 0x0000060205227890 */ /* 0x000fe4000fffe03f */
[----:B------:R-:W-:Y:S02]  /*7f80*/  UIADD3 UR38, UR5, 0x604, URZ ;  /* 0x0000060405267890 */ /* 0x000fe4000fffe03f */
[----:B------:R-:W-:Y:S02]  /*7f90*/  UIADD3 UR42, UR5, 0x606, URZ ;  /* 0x00000606052a7890 */ /* 0x000fe4000fffe03f */
[----:B------:R-:W-:-:S02]  /*7fa0*/  UIADD3 UR46, UR5, 0x900, URZ ;  /* 0x00000900052e7890 */ /* 0x000fc4000fffe03f */
[----:B------:R-:W-:Y:S01]  /*7fb0*/  UIADD3 UR50, UR5, 0x902, URZ ;  /* 0x0000090205327890 */ /* 0x000fe2000fffe03f */
[----:B------:R-:W-:Y:S01]  /*7fc0*/  UMOV UR51, 0x40000040 ;  /* 0x4000004000337882 */ /* 0x000fe20000000000 */
[----:B------:R-:W-:Y:S01]  /*7fd0*/  UIADD3 UR54, UR5, 0x904, URZ ;  /* 0x0000090405367890 */ /* 0x000fe2000fffe03f */
[----:B------:R-:W-:Y:S01]  /*7fe0*/  UMOV UR55, 0x40000040 ;  /* 0x4000004000377882 */ /* 0x000fe20000000000 */
[----:B------:R-:W-:Y:S02]  /*7ff0*/  WARPGROUP.DEPBAR.LE gsb0, 0x0 ;  /* 0x00008000000079c5 */ /* 0x000fe40000010000 */
        /* <DEDUP_REMOVED lines=13> */
[----:B------:R-:W-:-:S13]  /*80d0*/  R2UR UR5, R13 ;  /* 0x000000000d0572ca */ /* 0x000fda00000e0000 */
[----:B------:R-:W-:Y:S01]  /*80e0*/  UIMAD UR5, UR4, 0xc00, UR5 ;  /* 0x00000c00040578a4 */ /* 0x000fe2000f8e0205 */
[----:B------:R-:W-:Y:S02]  /*80f0*/  WARPGROUP.DEPBAR.LE gsb0, 0x0 ;  /* 0x00008000000079c5 */ /* 0x000fe40000010000 */
[----:B------:R-:W-:-:S06]  /*8100*/  WARPGROUP.ARRIVE ;  /* 0x00000000000079c5 */ /* 0x000fcc0000000000 */
[----:B------:R-:W-:Y:S01]  /*8110*/  HGMMA.64x96x16.F32 R152, gdesc[UR8], R152, gsb0 ;  /* 0x01600000089879f0 */ /* 0x000fe20008000898 */
[----:B------:R-:W-:Y:S02]  /*8120*/  ULDC UR10, c[0x0][0xa80] ;  /* 0x0002a000000a7ab9 */ /* 0x000fe40000000800 */
        /* <DEDUP_REMOVED lines=41> */
[----:B-1----:R-:W-:Y:S01]  /*83c0*/  FMUL.FTZ R205, R154, UR6 ;  /* 0x000000069acd7c20 */ /* 0x002fe20008410000 */
[----:B------:R-:W-:Y:S01]  /*83d0*/  FMUL.FTZ R154, R155, UR6 ;  /* 0x000000069b9a7c20 */ /* 0x000fe20008410000 */
[----:B------:R-:W-:Y:S01]  /*83e0*/  FMUL.FTZ R155, R156, UR6 ;  /* 0x000000069c9b7c20 */ /* 0x000fe20008410000 */
[----:B0-2---:R-:W-:Y:S01]  /*83f0*/  FMUL.FTZ R204, R157, UR6 ;  /* 0x000000069dcc7c20 */ /* 0x005fe20008410000 */
        /* <DEDUP_REMOVED lines=125> */
[----:B-1----:R-:W-:-:S05]  /*8bd0*/  FMNMX.FTZ R193, R194, R193, !PT ;  /* 0x000000c1c2c17209 */ /* 0x002fca0007810000 */
[----:B------:R-:W1:Y:S02]  /*8be0*/  SHFL.BFLY PT, R196, R193, 0x2, 0x1f ;  /* 0x0c401f00c1c47f89 */ /* 0x000e6400000e0000 */
[----:B------:R-:W3:Y:S01]  /*8bf0*/  MUFU.TANH R191, R191 ;  /* 0x000000bf00bf7308 */ /* 0x000ee20000002400 */
[----:B--2---:R-:W-:-:S07]  /*8c00*/  FMNMX.FTZ R156, R184, R157, !PT ;  /* 0x0000009db89c7209 */ /* 0x004fce0007810000 */
[----:B------:R-:W2:Y:S01]  /*8c10*/  MUFU.TANH R190, R190 ;  /* 0x000000be00be7308 */ /* 0x000ea20000002400 */
[----:B0-----:R-:W-:-:S07]  /*8c20*/  FMNMX.FTZ R156, R189, R156, !PT ;  /* 0x0000009cbd9c7209 */ /* 0x001fce0007810000 */
[----:B------:R-:W0:Y:S01]  /*8c30*/  MUFU.TANH R195, R195 ;  /* 0x000000c300c37308 */ /* 0x000e220000002400 */
[----:B---3--:R-:W-:Y:S02]  /*8c40*/  FMNMX.FTZ R157, R191, R156, !PT ;  /* 0x0000009cbf9d7209 */ /* 0x008fe40007810000 */
[----:B-1----:R-:W-:-:S05]  /*8c50*/  FMNMX.FTZ R197, R193, R196, !PT ;  /* 0x000000c4c1c57209 */ /* 0x002fca0007810000 */
[----:B------:R-:W1:Y:S01]  /*8c60*/  MUFU.TANH R198, R198 ;  /* 0x000000c600c67308 */ /* 0x000e620000002400 */
[----:B--2---:R-:W-:-:S07]  /*8c70*/  FMNMX.FTZ R156, R190, R157, !PT ;  /* 0x0000009dbe9c7209 */ /* 0x004fce0007810000 */
[----:B------:R-:W2:Y:S01]  /*8c80*/  MUFU.TANH R209, R209 ;  /* 0x000000d100d17308 */ /* 0x000ea20000002400 */
[----:B0-----:R-:W-:-:S04]  /*8c90*/  FMNMX.FTZ R157, R195, R156, !PT ;  /* 0x0000009cc39d7209 */ /* 0x001fc80007810000 */
[----:B-1----:R-:W-:-:S04]  /*8ca0*/  FMNMX.FTZ R156, R198, R157, !PT ;  /* 0x0000009dc69c7209 */ /* 0x002fc80007810000 */
[----:B--2---:R-:W-:Y:S02]  /*8cb0*/  FMNMX.FTZ R157, R209, R156, !PT ;  /* 0x0000009cd19d7209 */ /* 0x004fe40007810000 */
[----:B------:R-:W0:Y:S04]  /*8cc0*/  SHFL.BFLY PT, R156, R197, 0x1, 0x1f ;  /* 0x0c201f00c59c7f89 */ /* 0x000e2800000e0000 */
[----:B------:R-:W1:Y:S01]  /*8cd0*/  SHFL.BFLY PT, R196, R157, 0x2, 0x1f ;  /* 0x0c401f009dc47f89 */ /* 0x000e6200000e0000 */
[----:B0-----:R-:W-:Y:S02]  /*8ce0*/  FMNMX.FTZ R156, R197, R156, !PT ;  /* 0x0000009cc59c7209 */ /* 0x001fe40007810000 */
[----:B-1----:R-:W-:-:S03]  /*8cf0*/  FMNMX.FTZ R199, R157, R196, !PT ;  /* 0x000000c49dc77209 */ /* 0x002fc60007810000 */
[C---:B------:R-:W-:Y:S01]  /*8d00*/  FADD.FTZ R193, -R156.reuse, R201 ;  /* 0x000000c99cc17221 */ /* 0x040fe20000010100 */
[----:B------:R-:W-:Y:S01]  /*8d10*/  FMUL.FTZ R201, R156, UR10 ;  /* 0x0000000a9cc97c20 */ /* 0x000fe20008410000 */
[----:B------:R-:W0:Y:S03]  /*8d20*/  SHFL.BFLY PT, R210, R199, 0x1, 0x1f ;  /* 0x0c201f00c7d27f89 */ /* 0x000e2600000e0000 */
        /* <DEDUP_REMOVED lines=14> */
[----:B------:R-:W1:Y:S08]  /*8e10*/  MUFU.EX2 R193, R193 ;  /* 0x000000c100c17308 */ /* 0x000e700000000800 */
[----:B------:R-:W-:Y:S01]  /*8e20*/  MUFU.EX2 R197, R197 ;  /* 0x000000c500c57308 */ /* 0x000fe20000000800 */
[----:B0-----:R-:W-:Y:S01]  /*8e30*/  FMNMX.FTZ R157, R199, R210, !PT ;  /* 0x000000d2c79d7209 */ /* 0x001fe20007810000 */
[----:B------:R-:W-:Y:S01]  /*8e40*/  IMAD.U32 R210, RZ, RZ, UR7 ;  /* 0x00000007ffd27e24 */ /* 0x000fe2000f8e00ff */
[----:B------:R-:W-:-:S03]  /*8e50*/  R2UR UR7, R23 ;  /* 0x00000000170772ca */ /* 0x000fc600000e0000 */
[C---:B------:R-:W-:Y:S01]  /*8e60*/  FADD.FTZ R152, -R157.reuse, R202 ;  /* 0x000000ca9d987221 */ /* 0x040fe20000010100 */
[----:B------:R-:W-:Y:S01]  /*8e70*/  FMUL.FTZ R212, R157, UR10 ;  /* 0x0000000a9dd47c20 */ /* 0x000fe20008410000 */
[----:B------:R-:W-:Y:S01]  /*8e80*/  MUFU.EX2 R199, R155 ;  /* 0x0000009b00c77308 */ /* 0x000fe20000000800 */
[-C--:B-1----:R-:W-:Y:S01]  /*8e90*/  FMUL.FTZ R24, R24, R193.reuse ;  /* 0x000000c118187220 */ /* 0x082fe20000410000 */
[----:B------:R-:W-:Y:S01]  /*8ea0*/  FMUL.FTZ R211, R152, UR10 ;  /* 0x0000000a98d37c20 */ /* 0x000fe20008410000 */
[----:B------:R-:W-:Y:S02]  /*8eb0*/  @!P2 VIADD R152, R210, 0x32440 ;  /* 0x00032440d298a836 */ /* 0x000fe40000000000 */
[--C-:B------:R-:W-:Y:S01]  /*8ec0*/  FFMA.FTZ R204, R205, UR10, -R212.reuse ;  /* 0x0000000acdcc7c23 */ /* 0x100fe200080108d4 */
[--C-:B------:R-:W-:Y:S01]  /*8ed0*/  FFMA.FTZ R205, R154, UR10, -R212.reuse ;  /* 0x0000000a9acd7c23 */ /* 0x100fe200080108d4 */
[--C-:B------:R-:W-:Y:S01]  /*8ee0*/  FFMA.FTZ R206, R206, UR10, -R212.reuse ;  /* 0x0000000acece7c23 */ /* 0x100fe200080108d4 */
[----:B------:R-:W-:Y:S01]  /*8ef0*/  FFMA.FTZ R207, R207, UR10, -R212 ;  /* 0x0000000acfcf7c23 */ /* 0x000fe200080108d4 */
[----:B------:R-:W-:Y:S01]  /*8f00*/  @!P2 PRMT R152, RZ, 0x654, R152 ;  /* 0x00000654ff98a816 */ /* 0x000fe20000000098 */
[----:B------:R2:W-:Y:S06]  /*8f10*/  BAR.ARV R203, 0x100 ;  /* 0x000400cb0000751d */ /* 0x0005ec0000002000 */
[----:B------:R0:W-:Y:S01]  /*8f20*/  @!P2 SYNCS.ARRIVE.TRANS64.RED.A1T0 RZ, [R152+URZ], RZ ;  /* 0x000000ff98ffa9a7 */ /* 0x0001e2000810043f */
        /* <DEDUP_REMOVED lines=135> */
[----:B---3--:R-:W-:Y:S01]  /*97a0*/  F2FP.F16.F32.PACK_AB R154, R202, R199 ;  /* 0x000000c7ca9a723e */ /* 0x008fe200000000ff */
[--C-:B------:R-:W-:Y:S01]  /*97b0*/  FFMA.FTZ R161, R161, UR10, -R212.reuse ;  /* 0x0000000aa1a17c23 */ /* 0x100fe200080108d4 */
[----:B----4-:R-:W-:Y:S01]  /*97c0*/  F2FP.F16.F32.PACK_AB R153, R205, R204 ;  /* 0x000000cccd99723e */ /* 0x010fe200000000ff */
[--C-:B------:R-:W-:Y:S01]  /*97d0*/  FFMA.FTZ R164, R166, UR10, -R212.reuse ;  /* 0x0000000aa6a47c23 */ /* 0x100fe200080108d4 */
[----:B-----5:R-:W-:Y:S01]  /*97e0*/  F2FP.F16.F32.PACK_AB R155, R207, R206 ;  /* 0x000000cecf9b723e */ /* 0x020fe200000000ff */
[----:B------:R2:W-:Y:S01]  /*97f0*/  BAR.SYNC.DEFER_BLOCKING R200, 0x100 ;  /* 0x000400c80000751d */ /* 0x0005e20000010000 */
        /* <DEDUP_REMOVED lines=30> */
[----:B------:R-:W1:Y:S01]  /*99e0*/  MUFU.EX2 R213, R213 ;  /* 0x000000d500d57308 */ /* 0x000e620000000800 */
[----:B------:R-:W-:Y:S01]  /*99f0*/  UIADD3 UR14, UR5, 0x80, URZ ;  /* 0x00000080050e7890 */ /* 0x000fe2000fffe03f */
[----:B------:R-:W-:Y:S01]  /*9a00*/  FFMA.FTZ R189, R194, UR10, -R201 ;  /* 0x0000000ac2bd7c23 */ /* 0x000fe200080108c9 */
[----:B------:R-:W-:Y:S01]  /*9a10*/  UMOV UR15, 0x40000040 ;  /* 0x40000040000f7882 */ /* 0x000fe20000000000 */
[--C-:B------:R-:W-:Y:S01]  /*9a20*/  FFMA.FTZ R190, R190, UR10, -R212.reuse ;  /* 0x0000000abebe7c23 */ /* 0x100fe200080108d4 */
[--C-:B------:R-:W-:Y:S01]  /*9a30*/  FFMA.FTZ R192, R198, UR10, -R212.reuse ;  /* 0x0000000ac6c07c23 */ /* 0x100fe200080108d4 */
[----:B------:R-:W-:Y:S01]  /*9a40*/  FFMA.FTZ R195, R209, UR10, -R212 ;  /* 0x0000000ad1c37c23 */ /* 0x000fe200080108d4 */
[----:B------:R-:W-:Y:S01]  /*9a50*/  FFMA.FTZ R0, R193, R0, R196 ;  /* 0x00000000c1007223 */ /* 0x000fe200000100c4 */
[----:B------:R-:W-:Y:S01]  /*9a60*/  MUFU.EX2 R160, R160 ;  /* 0x000000a000a07308 */ /* 0x000fe20000000800 */
[----:B------:R-:W-:Y:S01]  /*9a70*/  FFMA.FTZ R12, R211, R12, R204 ;  /* 0x0000000cd30c7223 */ /* 0x000fe200000100cc */
[----:B------:R-:W-:Y:S01]  /*9a80*/  UISETP.GT.AND UP0, UPT, UR61, UR7, UPT ;  /* 0x000000073d00728c */ /* 0x000fe2000bf04270 */
[----:B------:R-:W-:Y:S01]  /*9a90*/  FADD.FTZ R0, R197, R0 ;  /* 0x00000000c5007221 */ /* 0x000fe20000010000 */
[----:B------:R-:W-:-:S02]  /*9aa0*/  @!P2 VIADD R210, R210, 0x32460 ;  /* 0x00032460d2d2a836 */ /* 0x000fc40000000000 */
[----:B------:R-:W-:Y:S01]  /*9ab0*/  FADD.FTZ R205, R205, R12 ;  /* 0x0000000ccdcd7221 */ /* 0x000fe20000010000 */
[----:B------:R-:W-:Y:S01]  /*9ac0*/  UIADD3 UR61, UR61, -0x1, URZ ;  /* 0xffffffff3d3d7890 */ /* 0x000fe2000fffe03f */
[----:B------:R-:W-:Y:S01]  /*9ad0*/  FADD.FTZ R199, R199, R0 ;  /* 0x00000000c7c77221 */ /* 0x000fe20000010000 */
[----:B------:R-:W3:Y:S01]  /*9ae0*/  MUFU.EX2 R161, R161 ;  /* 0x000000a100a17308 */ /* 0x000ee20000000800 */
[----:B------:R-:W-:Y:S01]  /*9af0*/  FADD.FTZ R206, R206, R205 ;  /* 0x000000cdcece7221 */ /* 0x000fe20000010000 */
[----:B------:R-:W-:Y:S01]  /*9b00*/  PLOP3.LUT P1, PT, PT, PT, UP0, 0x80, 0x0 ;  /* 0x000000000000781c */ /* 0x000fe20003f2f008 */
[----:B------:R-:W-:Y:S01]  /*9b10*/  FADD.FTZ R199, R202, R199 ;  /* 0x000000c7cac77221 */ /* 0x000fe20000010000 */
[----:B------:R-:W-:Y:S01]  /*9b20*/  @!P2 PRMT R210, RZ, 0x654, R210 ;  /* 0x00000654ffd2a816 */ /* 0x000fe200000000d2 */
[----:B------:R-:W-:Y:S01]  /*9b30*/  FADD.FTZ R207, R207, R206 ;  /* 0x000000cecfcf7221 */ /* 0x000fe20000010000 */
[----:B------:R-:W-:Y:S01]  /*9b40*/  MOV R202, R157 ;  /* 0x0000009d00ca7202 */ /* 0x000fe20000000f00 */
[----:B------:R-:W-:Y:S01]  /*9b50*/  IMAD.MOV.U32 R201, RZ, RZ, R156 ;  /* 0x000000ffffc97224 */ /* 0x000fe200078e009c */
[----:B------:R-:W-:Y:S08]  /*9b60*/  MUFU.EX2 R164, R164 ;  /* 0x000000a400a47308 */ /* 0x000ff00000000800 */
[----:B------:R-:W4:Y:S08]  /*9b70*/  MUFU.EX2 R215, R215 ;  /* 0x000000d700d77308 */ /* 0x000f300000000800 */
[----:B------:R-:W-:Y:S08]  /*9b80*/  MUFU.EX2 R163, R163 ;  /* 0x000000a300a37308 */ /* 0x000ff00000000800 */
[----:B------:R-:W5:Y:S08]  /*9b90*/  MUFU.EX2 R166, R166 ;  /* 0x000000a600a67308 */ /* 0x000f700000000800 */
[----:B------:R-:W-:Y:S08]  /*9ba0*/  MUFU.EX2 R165, R165 ;  /* 0x000000a500a57308 */ /* 0x000ff00000000800 */
[----:B------:R-:W2:Y:S08]  /*9bb0*/  MUFU.EX2 R208, R208 ;  /* 0x000000d000d07308 */ /* 0x000eb00000000800 */
        /* <DEDUP_REMOVED lines=24> */
[----:B------:R-:W-:Y:S01]  /*9d40*/  MUFU.EX2 R190, R190 ;  /* 0x000000be00be7308 */ /* 0x000fe20000000800 */
[----:B------:R-:W-:-:S02]  /*9d50*/  WARPGROUP.DEPBAR.LE gsb0, 0x0 ;  /* 0x00008000000079c5 */ /* 0x000fc40000010000 */
[----:B0-----:R-:W-:-:S05]  /*9d60*/  F2FP.F16.F32.PACK_AB R152, R159, R158 ;  /* 0x0000009e9f98723e */ /* 0x001fca00000000ff */
[----:B------:R-:W0:Y:S01]  /*9d70*/  MUFU.EX2 R191, R191 ;  /* 0x000000bf00bf7308 */ /* 0x000e220000000800 */
[----:B-1----:R-:W-:Y:S01]  /*9d80*/  F2FP.F16.F32.PACK_AB R154, R213, R162 ;  /* 0x000000a2d59a723e */ /* 0x002fe200000000ff */
[----:B------:R-:W-:Y:S01]  /*9d90*/  FADD.FTZ R158, R158, R199 ;  /* 0x000000c79e9e7221 */ /* 0x000fe20000010000 */
[----:B---3--:R-:W-:Y:S01]  /*9da0*/  F2FP.F16.F32.PACK_AB R153, R161, R160 ;  /* 0x000000a0a199723e */ /* 0x008fe200000000ff */
[----:B------:R-:W-:Y:S01]  /*9db0*/  FADD.FTZ R160, R160, R207 ;  /* 0x000000cfa0a07221 */ /* 0x000fe20000010000 */
[----:B----4-:R-:W-:Y:S01]  /*9dc0*/  F2FP.F16.F32.PACK_AB R155, R215, R164 ;  /* 0x000000a4d79b723e */ /* 0x010fe200000000ff */
        /* <DEDUP_REMOVED lines=13> */
[----:B-----5:R-:W-:Y:S01]  /*9ea0*/  F2FP.F16.F32.PACK_AB R152, R166, R163 ;  /* 0x000000a3a698723e */ /* 0x020fe200000000ff */
[----:B------:R-:W-:Y:S01]  /*9eb0*/  FADD.FTZ R163, R163, R162 ;  /* 0x000000a2a3a37221 */ /* 0x000fe20000010000 */
[----:B--2---:R-:W-:-:S02]  /*9ec0*/  F2FP.F16.F32.PACK_AB R154, R208, R165 ;  /* 0x000000a5d09a723e */ /* 0x004fc400000000ff */
[----:B------:R-:W-:Y:S01]  /*9ed0*/  F2FP.F16.F32.PACK_AB R153, R168, R167 ;  /* 0x000000a7a899723e */ /* 0x000fe200000000ff */
[----:B------:R-:W-:Y:S01]  /*9ee0*/  FADD.FTZ R167, R167, R164 ;  /* 0x000000a4a7a77221 */ /* 0x000fe20000010000 */
[----:B------:R-:W-:Y:S01]  /*9ef0*/  F2FP.F16.F32.PACK_AB R155, R214, R169 ;  /* 0x000000a9d69b723e */ /* 0x000fe200000000ff */
[----:B------:R-:W-:Y:S02]  /*9f00*/  FADD.FTZ R166, R166, R163 ;  /* 0x000000a3a6a67221 */ /* 0x000fe40000010000 */
[----:B------:R-:W-:Y:S01]  /*9f10*/  FADD.FTZ R168, R168, R167 ;  /* 0x000000a7a8a87221 */ /* 0x000fe20000010000 */
[----:B------:R-:W-:Y:S01]  /*9f20*/  WARPGROUP.ARRIVE ;  /* 0x00000000000079c5 */ /* 0x000fe20000000000 */
[----:B------:R-:W-:Y:S02]  /*9f30*/  FADD.FTZ R165, R165, R166 ;  /* 0x000000a6a5a57221 */ /* 0x000fe40000010000 */
[----:B------:R-:W-:Y:S02]  /*9f40*/  FADD.FTZ R169, R169, R168 ;  /* 0x000000a8a9a97221 */ /* 0x000fe40000010000 */
[----:B------:R-:W-:-:S05]  /*9f50*/  FADD.FTZ R165, R208, R165 ;  /* 0x000000a5d0a57221 */ /* 0x000fca0000010000 */
[----:B------:R-:W-:Y:S01]  /*9f60*/  HGMMA.64x256x16.F32 R24, R152, gdesc[UR12].tnspB, R24, gsb0 ;  /* 0x43e0000c98187df0 */ /* 0x000fe20008000818 */
[----:B------:R-:W-:Y:S01]  /*9f70*/  UIADD3 UR14, UR5, 0x180, URZ ;  /* 0x00000180050e7890 */ /* 0x000fe2000fffe03f */
[----:B------:R-:W-:Y:S01]  /*9f80*/  FADD.FTZ R169, R214, R169 ;  /* 0x000000a9d6a97221 */ /* 0x000fe20000010000 */
[----:B------:R-:W-:Y:S01]  /*9f90*/  UMOV UR15, 0x40000040 ;  /* 0x40000040000f7882 */ /* 0x000fe20000000000 */
[----:B------:R-:W-:Y:S02]  /*9fa0*/  WARPGROUP.DEPBAR.LE gsb0, 0x0 ;  /* 0x00008000000079c5 */ /* 0x000fe40000010000 */
[----:B------:R-:W-:Y:S01]  /*9fb0*/  F2FP.F16.F32.PACK_AB R152, R171, R170 ;  /* 0x000000aaab98723e */ /* 0x000fe200000000ff */
[----:B------:R-:W-:Y:S01]  /*9fc0*/  FADD.FTZ R170, R170, R165 ;  /* 0x000000a5aaaa7221 */ /* 0x000fe20000010000 */
[----:B------:R-:W-:Y:S02]  /*9fd0*/  F2FP.F16.F32.PACK_AB R154, R173, R172 ;  /* 0x000000acad9a723e */ /* 0x000fe400000000ff */
        /* <DEDUP_REMOVED lines=34> */
[----:B0-----:R-:W-:Y:S01]  /*a200*/  F2FP.F16.F32.PACK_AB R153, R191, R190 ;  /* 0x000000bebf99723e */ /* 0x001fe200000000ff */
[----:B------:R-:W-:Y:S01]  /*a210*/  FADD.FTZ R190, R190, R185 ;  /* 0x000000b9bebe7221 */ /* 0x000fe20000010000 */
[----:B-1----:R-:W-:Y:S01]  /*a220*/  F2FP.F16.F32.PACK_AB R155, R195, R192 ;  /* 0x000000c0c39b723e */ /* 0x002fe200000000ff */
[----:B------:R-:W-:-:S02]  /*a230*/  FADD.FTZ R187, R187, R186 ;  /* 0x000000babbbb7221 */ /* 0x000fc40000010000 */
[----:B------:R-:W-:Y:S01]  /*a240*/  FADD.FTZ R191, R191, R190 ;  /* 0x000000bebfbf7221 */ /* 0x000fe20000010000 */
[----:B------:R-:W-:Y:S01]  /*a250*/  WARPGROUP.ARRIVE ;  /* 0x00000000000079c5 */ /* 0x000fe20000000000 */
[----:B------:R-:W-:Y:S02]  /*a260*/  FADD.FTZ R0, R188, R187 ;  /* 0x000000bbbc007221 */ /* 0x000fe40000010000 */
[----:B------:R-:W-:Y:S02]  /*a270*/  FADD.FTZ R12, R192, R191 ;  /* 0x000000bfc00c7221 */ /* 0x000fe40000010000 */
[----:B------:R-:W-:-:S07]  /*a280*/  FADD.FTZ R0, R189, R0 ;  /* 0x00000000bd007221 */ /* 0x000fce0000010000 */
[----:B------:R-:W-:Y:S01]  /*a290*/  HGMMA.64x256x16.F32 R24, R152, gdesc[UR12].tnspB, R24, gsb0 ;  /* 0x43e0000c98187df0 */ /* 0x000fe20008000818 */
[----:B------:R-:W-:Y:S02]  /*a2a0*/  FADD.FTZ R12, R195, R12 ;  /* 0x0000000cc30c7221 */ /* 0x000fe40000010000 */
[----:B------:R-:W-:Y:S02]  /*a2b0*/  WARPGROUP.DEPBAR.LE gsb0, 0x0 ;  /* 0x00008000000079c5 */ /* 0x000fe40000010000 */
[----:B------:R2:W-:Y:S01]  /*a2c0*/  @!P2 SYNCS.ARRIVE.TRANS64.RED.A1T0 RZ, [R210+URZ], RZ ;  /* 0x000000ffd2ffa9a7 */ /* 0x0005e2000810043f */
[----:B------:R-:W-:Y:S05]  /*a2d0*/  @P1 BRA `(.L_x_4433) ;  /* 0xffffffd400d81947 */ /* 0x000fea000383ffff */
.L_x_4424:
[----:B------:R-:W3:Y:S01]  /*a2e0*/  SHFL.BFLY PT, R3, R0, 0x2, 0x1f ;  /* 0x0c401f0000037f89 */ /* 0x000ee200000e0000 */
[----:B------:R-:W-:-:S03]  /*a2f0*/  PLOP3.LUT P0, PT, PT, PT, PT, 0x8, 0x0 ;  /* 0x000000000000781c */ /* 0x000fc60003f0e170 */
[----:B------:R-:W4:Y:S01]  /*a300*/  SHFL.BFLY PT, R5, R12, 0x2, 0x1f ;  /* 0x0c401f000c057f89 */ /* 0x000f2200000e0000 */
[----:B------:R-:W5:Y:S01]  /*a310*/  S2R R152, SR_TID.X ;  /* 0x0000000000987919 */ /* 0x000f620000002100 */
[----:B---3--:R-:W-:Y:S01]  /*a320*/  FADD.FTZ R3, R3, R0 ;  /* 0x0000000003037221 */ /* 0x008fe20000010000 */
[----:B------:R-:W-:Y:S02]  /*a330*/  IMAD.MOV.U32 R0, RZ, RZ, RZ ;  /* 0x000000ffff007224 */ /* 0x000fe400078e00ff */
[----:B----4-:R-:W-:Y:S02]  /*a340*/  FADD.FTZ R5, R5, R12 ;  /* 0x0000000c05057221 */ /* 0x010fe40000010000 */
[----:B------:R-:W3:Y:S04]  /*a350*/  SHFL.BFLY PT, R2, R3, 0x1, 0x1f ;  /* 0x0c201f0003027f89 */ /* 0x000ee800000e0000 */
[----:B------:R-:W4:Y:S01]  /*a360*/  SHFL.BFLY PT, R4, R5, 0x1, 0x1f ;  /* 0x0c201f0005047f89 */ /* 0x000f2200000e0000 */
[----:B-----5:R-:W-:Y:S01]  /*a370*/  SHF.R.U32.HI R152, RZ, 0x7, R152 ;  /* 0x00000007ff987819 */ /* 0x020fe20000011698 */
[----:B---3--:R-:W-:-:S03]  /*a380*/  FADD.FTZ R7, R3, R2 ;  /* 0x0000000203077221 */ /* 0x008fc60000010000 */
[----:B------:R-:W-:Y:S01]  /*a390*/  IADD3 R3, -R152, 0xb, RZ ;  /* 0x0000000b98037810 */ /* 0x000fe20007ffe1ff */
[----:B------:R-:W-:Y:S02]  /*a3a0*/  IMAD.MOV.U32 R2, RZ, RZ, RZ ;  /* 0x000000ffff027224 */ /* 0x000fe400078e00ff */
[----:B----4-:R-:W-:Y:S02]  /*a3b0*/  FADD.FTZ R8, R5, R4 ;  /* 0x0000000405087221 */ /* 0x010fe40000010000 */
[----:B------:R3:W-:Y:S08]  /*a3c0*/  BAR.ARV R3, 0x100 ;  /* 0x000400030000751d */ /* 0x0007f00000002000 */
[----:B------:R-:W-:Y:S06]  /*a3d0*/  BAR.ARV 0x8, 0x180 ;  /* 0x0206000000007b1d */ /* 0x000fec0000002000 */
[----:B------:R-:W-:Y:S01]  /*a3e0*/  FSETP.NE.FTZ.AND P1, PT, R7, RZ, PT ;  /* 0x000000ff0700720b */ /* 0x000fe20003f35000 */
[----:B------:R-:W-:Y:S01]  /*a3f0*/  IMAD.U32 R5, RZ, RZ, UR10 ;  /* 0x0000000aff057e24 */ /* 0x000fe2000f8e00ff */
[----:B------:R-:W-:Y:S01]  /*a400*/  FSETP.NE.FTZ.AND P2, PT, R8, RZ, PT ;  /* 0x000000ff0800720b */ /* 0x000fe20003f55000 */
[----:B---3--:R-:W-:-:S10]  /*a410*/  IMAD.MOV.U32 R3, RZ, RZ, -0x800000 ;  /* 0xff800000ff037424 */ /* 0x008fd400078e00ff */
[----:B------:R-:W3:Y:S01]  /*a420*/  @P1 MUFU.LG2 R4, R7 ;  /* 0x0000000700041308 */ /* 0x000ee20000000c00 */
[----:B------:R-:W-:-:S07]  /*a430*/  @P1 FMUL.FTZ R5, R5, 0.69314718246459960938 ;  /* 0x3f31721805051820 */ /* 0x000fce0000410000 */
[----:B------:R-:W4:Y:S08]  /*a440*/  @P2 MUFU.LG2 R6, R8 ;  /* 0x0000000800062308 */ /* 0x000f300000000c00 */
[----:B------:R5:W0:Y:S01]  /*a450*/  @P1 MUFU.RCP R2, R7 ;  /* 0x0000000700021308 */ /* 0x000a220000001000 */
[----:B---3--:R-:W-:-:S04]  /*a460*/  @P1 FMUL.FTZ R4, R4, 0.69314718246459960938 ;  /* 0x3f31721804041820 */ /* 0x008fc80000410000 */
[----:B------:R-:W-:-:S03]  /*a470*/  @P1 FFMA.FTZ R3, R5, R156, R4 ;  /* 0x0000009c05031223 */ /* 0x000fc60000010004 */
[----:B------:R-:W3:Y:S01]  /*a480*/  @P2 MUFU.RCP R0, R8 ;  /* 0x0000000800002308 */ /* 0x000ee20000001000 */
[----:B-----5:R-:W-:Y:S02]  /*a490*/  IMAD.U32 R7, RZ, RZ, UR10 ;  /* 0x0000000aff077e24 */ /* 0x020fe4000f8e00ff */
[----:B----4-:R-:W-:Y:S02]  /*a4a0*/  @P2 FMUL.FTZ R6, R6, 0.69314718246459960938 ;  /* 0x3f31721806062820 */ /* 0x010fe40000410000 */
[----:B------:R-:W-:Y:S01]  /*a4b0*/  @P2 FMUL.FTZ R7, R7, 0.69314718246459960938 ;  /* 0x3f31721807072820 */ /* 0x000fe20000410000 */
        /* <DEDUP_REMOVED lines=130> */
.L_x_4402:
[----:B------:R-:W-:Y:S05]  /*ace0*/  @P0 BRA `(.L_x_4434) ;  /* 0x0000002000640947 */ /* 0x000fea0003800000 */
[----:B------:R-:W3:Y:S01]  /*acf0*/  LDL R0, [R1] ;  /* 0x0000000001007983 */ /* 0x000ee20000100800 */
[----:B------:R-:W0:Y:S01]  /*ad00*/  LDC R8, c[0x0][0xce8] ;  /* 0x00033a00ff087b82 */ /* 0x000e220000000800 */
[----:B------:R-:W-:Y:S01]  /*ad10*/  ULDC.64 UR8, c[0x0][0xcd0] ;  /* 0x0003340000087ab9 */ /* 0x000fe20000000a00 */
[----:B------:R-:W-:Y:S01]  /*ad20*/  ULDC.64 UR14, c[0x0][0x208] ;  /* 0x00008200000e7ab9 */ /* 0x000fe20000000a00 */
[----:B------:R-:W4:Y:S01]  /*ad30*/  S2R R22, SR_CTAID.X ;  /* 0x0000000000167919 */ /* 0x000f220000002500 */
[----:B------:R-:W-:Y:S04]  /*ad40*/  BSSY B0, `(.L_x_4435) ;  /* 0x000014d000007945 */ /* 0x000fe80003800000 */
[----:B------:R-:W5:Y:S08]  /*ad50*/  S2UR UR12, SR_CTAID.Z ;  /* 0x00000000000c79c3 */ /* 0x000f700000002700 */
[----:B------:R-:W1:Y:S08]  /*ad60*/  LDC.64 R18, c[0x0][0xcd8] ;  /* 0x00033600ff127b82 */ /* 0x000e700000000a00 */
[----:B------:R-:W-:Y:S01]  /*ad70*/  BAR.SYNC.DEFER_BLOCKING 0x1, 0x100 ;  /* 0x0044000000007b1d */ /* 0x000fe20000010000 */
[----:B0-----:R-:W-:-:S07]  /*ad80*/  ISETP.NE.AND P0, PT, R8, 0x1, PT ;  /* 0x000000010800780c */ /* 0x001fce0003f05270 */
[----:B------:R-:W0:Y:S01]  /*ad90*/  S2UR UR11, SR_CTAID.Y ;  /* 0x00000000000b79c3 */ /* 0x000e220000002600 */
[----:B-----5:R-:W-:-:S07]  /*ada0*/  USHF.R.S32.HI UR10, URZ, 0x1f, UR12 ;  /* 0x0000001f3f0a7899 */ /* 0x020fce000801140c */
[----:B------:R-:W0:Y:S08]  /*adb0*/  LDC R23, c[0x0][0xd50] ;  /* 0x00035400ff177b82 */ /* 0x000e300000000800 */
[----:B------:R-:W5:Y:S08]  /*adc0*/  @P0 LDC R14, c[0x0][0xcec] ;  /* 0x00033b00ff0e0b82 */ /* 0x000f700000000800 */
[----:B------:R-:W2:Y:S08]  /*add0*/  LDC.64 R20, c[0x0][0xc40] ;  /* 0x00031000ff147b82 */ /* 0x000eb00000000a00 */
[----:B------:R-:W2:Y:S08]  /*ade0*/  @P0 LDC R152, c[0x0][0xcec] ;  /* 0x00033b00ff980b82 */ /* 0x000eb00000000800 */
[----:B------:R-:W2:Y:S08]  /*adf0*/  @P0 LDC R17, c[0x0][0xcf0] ;  /* 0x00033c00ff110b82 */ /* 0x000eb00000000800 */
[----:B------:R-:W2:Y:S01]  /*ae00*/  @P0 LDC R153, c[0x0][0xcf0] ;  /* 0x00033c00ff990b82 */ /* 0x000ea20000000800 */
[----:B---3--:R-:W-:-:S02]  /*ae10*/  R2UR UR13, R0 ;  /* 0x00000000000d72ca */ /* 0x008fc400000e0000 */
[----:B------:R-:W3:Y:S11]  /*ae20*/  S2R R0, SR_TID.X ;  /* 0x0000000000007919 */ /* 0x000ef60000002100 */
[----:B------:R-:W-:-:S02]  /*ae30*/  USHF.R.S32.HI UR7, URZ, 0x1f, UR13 ;  /* 0x0000001f3f077899 */ /* 0x000fc4000801140d */
[----:B------:R-:W-:Y:S02]  /*ae40*/  UIMAD.WIDE.U32 UR4, UR13, UR8, URZ ;  /* 0x000000080d0472a5 */ /* 0x000fe4000f8e003f */
[----:B------:R-:W-:-:S04]  /*ae50*/  UIMAD UR6, UR7, UR8, URZ ;  /* 0x00000008070672a4 */ /* 0x000fc8000f8e023f */
[----:B------:R-:W-:-:S03]  /*ae60*/  UIMAD UR6, UR13, UR9, UR6 ;  /* 0x000000090d0672a4 */ /* 0x000fc6000f8e0206 */
[----:B------:R-:W-:Y:S01]  /*ae70*/  ULDC.64 UR8, c[0x0][0xc38] ;  /* 0x00030e0000087ab9 */ /* 0x000fe20000000a00 */
[----:B------:R-:W-:Y:S02]  /*ae80*/  UIADD3 UR6, UR5, UR6, URZ ;  /* 0x0000000605067290 */ /* 0x000fe4000fffe03f */
[----:B------:R-:W-:Y:S01]  /*ae90*/  UIMAD UR7, UR7, UR8, URZ ;  /* 0x00000008070772a4 */ /* 0x000fe2000f8e023f */
[----:B---3--:R-:W-:-:S04]  /*aea0*/  IADD3 R5, R0, -0x80, RZ ;  /* 0xffffff8000057810 */ /* 0x008fc80007ffe0ff */
[----:B------:R-:W-:-:S04]  /*aeb0*/  SHF.R.S32.HI R4, RZ, 0x1f, R5 ;  /* 0x0000001fff047819 */ /* 0x000fc80000011405 */
[CC--:B------:R-:W-:Y:S02]  /*aec0*/  LEA.HI R6, R4.reuse, R5.reuse, RZ, 0x7 ;  /* 0x0000000504067211 */ /* 0x0c0fe400078f38ff */
[----:B------:R-:W-:Y:S02]  /*aed0*/  LEA.HI R13, R4, R5, RZ, 0x2 ;  /* 0x00000005040d7211 */ /* 0x000fe400078f10ff */
[----:B------:R-:W-:Y:S02]  /*aee0*/  LOP3.LUT R0, R6, 0xffffff80, RZ, 0xc0, !PT ;  /* 0xffffff8006007812 */ /* 0x000fe400078ec0ff */
[----:B------:R-:W-:-:S03]  /*aef0*/  SHF.R.S32.HI R7, RZ, 0x7, R6 ;  /* 0x00000007ff077819 */ /* 0x000fc60000011406 */
[----:B------:R-:W-:Y:S01]  /*af00*/  IMAD.IADD R0, R5, 0x1, -R0 ;  /* 0x0000000105007824 */ /* 0x000fe200078e0a00 */
[----:B------:R-:W-:Y:S02]  /*af10*/  LEA.HI R4, R6, R7, RZ, 0x1 ;  /* 0x0000000706047211 */ /* 0x000fe400078f08ff */
[----:B------:R-:W-:Y:S02]  /*af20*/  LOP3.LUT R6, R13, 0xfffffffc, RZ, 0xc0, !PT ;  /* 0xfffffffc0d067812 */ /* 0x000fe400078ec0ff */
[----:B------:R-:W-:Y:S02]  /*af30*/  SHF.R.S32.HI R9, RZ, 0x1f, R0 ;  /* 0x0000001fff097819 */ /* 0x000fe40000011400 */
[----:B------:R-:W-:Y:S01]  /*af40*/  LOP3.LUT R4, R4, 0x3fffffe, RZ, 0xc0, !PT ;  /* 0x03fffffe04047812 */ /* 0x000fe200078ec0ff */
[----:B------:R-:W-:Y:S01]  /*af50*/  IMAD.IADD R5, R5, 0x1, -R6 ;  /* 0x0000000105057824 */ /* 0x000fe200078e0a06 */
[CC--:B------:R-:W-:Y:S02]  /*af60*/  LEA.HI R10, R9.reuse, R0.reuse, RZ, 0x2 ;  /* 0x00000000090a7211 */ /* 0x0c0fe400078f10ff */
[----:B------:R-:W-:Y:S01]  /*af70*/  LEA.HI R9, R9, R0, RZ, 0x5 ;  /* 0x0000000009097211 */ /* 0x000fe200078f28ff */
[----:B------:R-:W-:Y:S01]  /*af80*/  IMAD.IADD R6, R7, 0x1, -R4 ;  /* 0x0000000107067824 */ /* 0x000fe200078e0a04 */
[----:B------:R-:W-:-:S02]  /*af90*/  SHF.R.S32.HI R11, RZ, 0x2, R10 ;  /* 0x00000002ff0b7819 */ /* 0x000fc4000001140a */
[----:B------:R-:W-:Y:S02]  /*afa0*/  SHF.R.S32.HI R12, RZ, 0x1f, R10 ;  /* 0x0000001fff0c7819 */ /* 0x000fe4000001140a */
[----:B------:R-:W-:Y:S02]  /*afb0*/  LEA.HI R7, R5, R5, RZ, 0x1 ;  /* 0x0000000505077211 */ /* 0x000fe400078f08ff */
[----:B------:R-:W-:-:S04]  /*afc0*/  LEA.HI R12, R12, R11, RZ, 0x3 ;  /* 0x0000000b0c0c7211 */ /* 0x000fc800078f18ff */
[----:B------:R-:W-:-:S05]  /*afd0*/  LOP3.LUT R12, R12, 0xfffffff8, RZ, 0xc0, !PT ;  /* 0xfffffff80c0c7812 */ /* 0x000fca00078ec0ff */
[----:B------:R-:W-:Y:S01]  /*afe0*/  IMAD.IADD R4, R11, 0x1, -R12 ;  /* 0x000000010b047824 */ /* 0x000fe200078e0a0c */
[----:B------:R-:W-:Y:S02]  /*aff0*/  LOP3.LUT R12, R7, 0x1ffffffe, RZ, 0xc0, !PT ;  /* 0x1ffffffe070c7812 */ /* 0x000fe400078ec0ff */
[----:B------:R-:W-:-:S03]  /*b000*/  SHF.R.S32.HI R7, RZ, 0x5, R9 ;  /* 0x00000005ff077819 */ /* 0x000fc60000011409 */
[----:B------:R-:W-:Y:S01]  /*b010*/  IMAD.IADD R16, R5, 0x1, -R12 ;  /* 0x0000000105107824 */ /* 0x000fe200078e0a0c */
[----:B------:R-:W-:Y:S01]  /*b020*/  MOV R5, UR5 ;  /* 0x0000000500057c02 */ /* 0x000fe20008000f00 */
[----:B------:R-:W-:Y:S02]  /*b030*/  IMAD R7, R7, 0x10, R4 ;  /* 0x0000001007077824 */ /* 0x000fe400078e0204 */
[----:B------:R-:W-:Y:S01]  /*b040*/  IMAD.U32 R4, RZ, RZ, UR4 ;  /* 0x00000004ff047e24 */ /* 0x000fe2000f8e00ff */
[----:B------:R-:W-:Y:S01]  /*b050*/  UIMAD.WIDE.U32 UR4, UR13, UR8, URZ ;  /* 0x000000080d0472a5 */ /* 0x000fe2000f8e003f */
[----:B------:R-:W-:Y:S02]  /*b060*/  IMAD R9, R6, 0x40, R7 ;  /* 0x0000004006097824 */ /* 0x000fe400078e0207 */
[----:B------:R-:W-:Y:S01]  /*b070*/  IMAD.U32 R5, RZ, RZ, UR6 ;  /* 0x00000006ff057e24 */ /* 0x000fe2000f8e00ff */
[----:B------:R-:W-:Y:S01]  /*b080*/  UIMAD UR6, UR13, UR9, UR7 ;  /* 0x000000090d0672a4 */ /* 0x000fe2000f8e0207 */
[----:B------:R-:W-:Y:S01]  /*b090*/  IMAD R6, R16, 0x8, R9 ;  /* 0x0000000810067824 */ /* 0x000fe200078e0209 */
[----:B------:R-:W-:Y:S01]  /*b0a0*/  IADD3 R16, RZ, -UR13, RZ ;  /* 0x8000000dff107c10 */ /* 0x000fe2000fffe0ff */
[----:B-1----:R-:W-:Y:S01]  /*b0b0*/  IMAD R12, R18, UR10, RZ ;  /* 0x0000000a120c7c24 */ /* 0x002fe2000f8e02ff */
[----:B------:R-:W-:Y:S01]  /*b0c0*/  UIADD3 UR6, UR5, UR6, URZ ;  /* 0x0000000605067290 */ /* 0x000fe2000fffe03f */
[----:B----4-:R-:W-:Y:S01]  /*b0d0*/  IMAD R11, R22, 0x80, R6 ;  /* 0x00000080160b7824 */ /* 0x010fe200078e0206 */
[----:B------:R-:W-:Y:S01]  /*b0e0*/  ULDC.64 UR8, c[0x0][0xc28] ;  /* 0x00030a0000087ab9 */ /* 0x000fe20000000a00 */
[----:B0-----:R-:W-:-:S02]  /*b0f0*/  IMAD R23, R23, R16, UR11 ;  /* 0x0000000b17177e24 */ /* 0x001fc4000f8e0210 */
[----:B------:R-:W-:Y:S02]  /*b100*/  IMAD R15, R19, UR12, R12 ;  /* 0x0000000c130f7c24 */ /* 0x000fe4000f8e020c */
[----:B------:R-:W-:Y:S01]  /*b110*/  IMAD.WIDE.U32 R4, R18, UR12, R4 ;  /* 0x0000000c12047c25 */ /* 0x000fe2000f8e0004 */
[----:B------:R-:W-:-:S03]  /*b120*/  SHF.R.S32.HI R16, RZ, 0x1f, R23 ;  /* 0x0000001fff107819 */ /* 0x000fc60000011417 */
[----:B-----5:R-:W-:-:S04]  /*b130*/  @P0 IMAD.HI.U32 R12, R11, R14, RZ ;  /* 0x0000000e0b0c0227 */ /* 0x020fc800078e00ff */
[----:B------:R-:W-:Y:S02]  /*b140*/  IMAD.U32 R7, RZ, RZ, UR5 ;  /* 0x00000005ff077e24 */ /* 0x000fe4000f8e00ff */
[----:B------:R-:W-:Y:S01]  /*b150*/  IMAD.U32 R6, RZ, RZ, UR4 ;  /* 0x00000004ff067e24 */ /* 0x000fe2000f8e00ff */
[----:B------:R-:W-:Y:S01]  /*b160*/  ULDC.64 UR4, c[0x0][0xce0] ;  /* 0x0003380000047ab9 */ /* 0x000fe20000000a00 */
[----:B------:R-:W-:Y:S01]  /*b170*/  IMAD.U32 R7, RZ, RZ, UR6 ;  /* 0x00000006ff077e24 */ /* 0x000fe2000f8e00ff */
[----:B------:R-:W-:Y:S01]  /*b180*/  ULDC.64 UR6, c[0x0][0xc48] ;  /* 0x0003120000067ab9 */ /* 0x000fe20000000a00 */
[----:B------:R-:W-:Y:S02]  /*b190*/  IMAD.IADD R5, R5, 0x1, R15 ;  /* 0x0000000105057824 */ /* 0x000fe400078e020f */
[----:B--2---:R-:W-:Y:S02]  /*b1a0*/  IMAD R14, R20, UR10, RZ ;  /* 0x0000000a140e7c24 */ /* 0x004fe4000f8e02ff */
[----:B------:R-:W-:-:S04]  /*b1b0*/  @P0 IMAD.HI.U32 R152, R11, R152, RZ ;  /* 0x000000980b980227 */ /* 0x000fc800078e00ff */
        /* <DEDUP_REMOVED lines=83> */
[----:B------:R-:W-:Y:S01]  /*b6f0*/  ISETP.GE.AND P0, PT, R16, UR4, PT ;  /* 0x0000000410007c0c */ /* 0x000fe2000bf06270 */
[C---:B------:R-:W-:Y:S01]  /*b700*/  VIADD R20, R0.reuse, 0x40 ;  /* 0x0000004000147836 */ /* 0x040fe20000000000 */
[----:B------:R-:W-:Y:S01]  /*b710*/  ISETP.GE.AND P1, PT, R17, UR4, PT ;  /* 0x0000000411007c0c */ /* 0x000fe2000bf26270 */
[C---:B------:R-:W-:Y:S01]  /*b720*/  VIADD R21, R0.reuse, 0x48 ;  /* 0x0000004800157836 */ /* 0x040fe20000000000 */
[C---:B------:R-:W-:Y:S01]  /*b730*/  IADD3 R22, R0.reuse, 0x50, RZ ;  /* 0x0000005000167810 */ /* 0x040fe20007ffe0ff */
[----:B------:R-:W-:Y:S01]  /*b740*/  VIADD R23, R0, 0x58 ;  /* 0x0000005800177836 */ /* 0x000fe20000000000 */
[----:B------:R-:W-:-:S02]  /*b750*/  @!P3 LEA.HI R2, R2, R2, RZ, 0x1 ;  /* 0x000000020202b211 */ /* 0x000fc400078f08ff */
[----:B------:R-:W-:Y:S02]  /*b760*/  @!P4 LEA.HI R3, R3, R3, RZ, 0x1 ;  /* 0x000000030303c211 */ /* 0x000fe400078f08ff */
[----:B------:R-:W-:Y:S02]  /*b770*/  @!P5 LEA.HI R10, R10, R10, RZ, 0x1 ;  /* 0x0000000a0a0ad211 */ /* 0x000fe400078f08ff */
[----:B------:R-:W-:Y:S02]  /*b780*/  @!P3 LOP3.LUT R11, R2, 0xfffffffe, RZ, 0xc0, !PT ;  /* 0xfffffffe020bb812 */ /* 0x000fe400078ec0ff */
[----:B------:R-:W-:Y:S01]  /*b790*/  @!P4 LOP3.LUT R13, R3, 0xfffffffe, RZ, 0xc0, !PT ;  /* 0xfffffffe030dc812 */ /* 0x000fe200078ec0ff */
[--C-:B-1--4-:R-:W-:Y:S01]  /*b7a0*/  @!P2 IMAD.WIDE R2, R0, 0x4, R4.reuse ;  /* 0x000000040002a825 */ /* 0x112fe200078e0204 */
[----:B------:R-:W-:Y:S02]  /*b7b0*/  @!P5 LOP3.LUT R15, R10, 0xfffffffe, RZ, 0xc0, !PT ;  /* 0xfffffffe0a0fd812 */ /* 0x000fe400078ec0ff */
[----:B------:R-:W-:Y:S01]  /*b7c0*/  ISETP.GE.AND P6, PT, R22, UR4, PT ;  /* 0x0000000416007c0c */ /* 0x000fe2000bfc6270 */
        /* <DEDUP_REMOVED lines=11> */
[----:B------:R-:W-:Y:S01]  /*b880*/  ISETP.GE.AND P5, PT, R21, UR4, PT ;  /* 0x0000000415007c0c */ /* 0x000fe2000bfa6270 */
[----:B0-----:R-:W-:Y:S01]  /*b890*/  VIADD R24, R0, 0x60 ;  /* 0x0000006000187836 */ /* 0x001fe20000000000 */
[----:B------:R-:W-:-:S02]  /*b8a0*/  @!P1 LEA.HI R17, R17, R17, RZ, 0x1 ;  /* 0x0000001111119211 */ /* 0x000fc400078f08ff */
[----:B------:R-:W-:Y:S02]  /*b8b0*/  @!P0 LOP3.LUT R3, R16, 0xfffffffe, RZ, 0xc0, !PT ;  /* 0xfffffffe10038812 */ /* 0x000fe400078ec0ff */
        /* <DEDUP_REMOVED lines=97> */
[----:B------:R2:W-:Y:S01]  /*bed0*/  @!P2 ST.E.64 desc[UR6][R12.64], R104 ;  /* 0x000000680c00a985 */ /* 0x0005e2000c101b06 */
[----:B------:R-:W-:Y:S01]  /*bee0*/  @!P5 LOP3.LUT R21, R21, 0xfffffffe, RZ, 0xc0, !PT ;  /* 0xfffffffe1515d812 */ /* 0x000fe200078ec0ff */
[----:B------:R-:W-:Y:S01]  /*bef0*/  VIADD R20, R0, 0xd8 ;  /* 0x000000d800147836 */ /* 0x000fe20000000000 */
[----:B----4-:R-:W-:-:S02]  /*bf00*/  @!P6 LOP3.LUT R17, R22, 0xfffffffe, RZ, 0xc0, !PT ;  /* 0xfffffffe1611e812 */ /* 0x010fc400078ec0ff */
[----:B------:R-:W-:Y:S01]  /*bf10*/  ISETP.GE.AND P0, PT, R18, UR4, PT ;  /* 0x0000000412007c0c */ /* 0x000fe2000bf06270 */
[--C-:B0-----:R-:W-:Y:S01]  /*bf20*/  @!P3 IMAD.WIDE R2, R19, 0x4, R4.reuse ;  /* 0x000000041302b825 */ /* 0x101fe200078e0204 */
[----:B------:R-:W-:Y:S02]  /*bf30*/  IADD3 R19, R0, 0xd0, RZ ;  /* 0x000000d000137810 */ /* 0x000fe40007ffe0ff */
[----:B------:R-:W-:Y:S01]  /*bf40*/  ISETP.GE.AND P2, PT, R20, UR4, PT ;  /* 0x0000000414007c0c */ /* 0x000fe2000bf46270 */
[--C-:B-1----:R-:W-:Y:S01]  /*bf50*/  @!P4 IMAD.WIDE R10, R15, 0x4, R4.reuse ;  /* 0x000000040f0ac825 */ /* 0x102fe200078e0204 */
[----:B------:R0:W-:Y:S01]  /*bf60*/  @!P3 ST.E.64 desc[UR6][R2.64], R108 ;  /* 0x0000006c0200b985 */ /* 0x0001e2000c101b06 */
[----:B------:R-:W-:Y:S02]  /*bf70*/  ISETP.GE.AND P1, PT, R19, UR4, PT ;  /* 0x0000000413007c0c */ /* 0x000fe4000bf26270 */
[--C-:B------:R-:W-:Y:S01]  /*bf80*/  @!P5 IMAD.WIDE R14, R21, 0x4, R4.reuse ;  /* 0x00000004150ed825 */ /* 0x100fe200078e0204 */
[----:B------:R1:W-:Y:S03]  /*bf90*/  @!P4 ST.E.64 desc[UR6][R10.64], R112 ;  /* 0x000000700a00c985 */ /* 0x0003e6000c101b06 */
[----:B------:R-:W-:Y:S01]  /*bfa0*/  @!P6 IMAD.WIDE R16, R17, 0x4, R4 ;  /* 0x000000041110e825 */ /* 0x000fe200078e0204 */
[----:B------:R3:W-:Y:S01]  /*bfb0*/  @!P5 ST.E.64 desc[UR6][R14.64], R116 ;  /* 0x000000740e00d985 */ /* 0x0007e2000c101b06 */
[----:B------:R-:W-:-:S02]  /*bfc0*/  @!P0 LEA.HI R18, R18, R18, RZ, 0x1 ;  /* 0x0000001212128211 */ /* 0x000fc400078f08ff */
[C---:B------:R-:W-:Y:S01]  /*bfd0*/  VIADD R21, R0.reuse, 0xe0 ;  /* 0x000000e000157836 */ /* 0x040fe20000000000 */
[----:B------:R4:W-:Y:S01]  /*bfe0*/  @!P6 ST.E.64 desc[UR6][R16.64], R120 ;  /* 0x000000781000e985 */ /* 0x0009e2000c101b06 */
[C---:B--2---:R-:W-:Y:S01]  /*bff0*/  VIADD R12, R0.reuse, 0xe8 ;  /* 0x000000e8000c7836 */ /* 0x044fe20000000000 */
[----:B------:R-:W-:Y:S01]  /*c000*/  @!P1 LEA.HI R19, R19, R19, RZ, 0x1 ;  /* 0x0000001313139211 */ /* 0x000fe200078f08ff */
[C---:B0-----:R-:W-:Y:S01]  /*c010*/  VIADD R3, R0.reuse, 0xf8 ;  /* 0x000000f800037836 */ /* 0x041fe20000000000 */
[----:B------:R-:W-:Y:S01]  /*c020*/  ISETP.GE.AND P3, PT, R21, UR4, PT ;  /* 0x0000000415007c0c */ /* 0x000fe2000bf66270 */
[----:B------:R-:W-:Y:S01]  /*c030*/  VIADD R13, R0, 0xf0 ;  /* 0x000000f0000d7836 */ /* 0x000fe20000000000 */
[----:B------:R-:W-:Y:S02]  /*c040*/  ISETP.GE.AND P4, PT, R12, UR4, PT ;  /* 0x000000040c007c0c */ /* 0x000fe4000bf86270 */
[----:B------:R-:W-:Y:S02]  /*c050*/  ISETP.GE.AND P6, PT, R3, UR4, PT ;  /* 0x0000000403007c0c */ /* 0x000fe4000bfc6270 */
[----:B------:R-:W-:-:S02]  /*c060*/  ISETP.GE.AND P5, PT, R13, UR4, PT ;  /* 0x000000040d007c0c */ /* 0x000fc4000bfa6270 */
[----:B------:R-:W-:Y:S02]  /*c070*/  @!P2 LEA.HI R20, R20, R20, RZ, 0x1 ;  /* 0x000000141414a211 */ /* 0x000fe400078f08ff */
[----:B-1----:R-:W-:-:S03]  /*c080*/  @!P1 LOP3.LUT R11, R19, 0xfffffffe, RZ, 0xc0, !PT ;  /* 0xfffffffe130b9812 */ /* 0x002fc600078ec0ff */
[----:B------:R-:W-:Y:S02]  /*c090*/  @!P3 LEA.HI R21, R21, R21, RZ, 0x1 ;  /* 0x000000151515b211 */ /* 0x000fe400078f08ff */
[----:B------:R-:W-:Y:S02]  /*c0a0*/  @!P4 LEA.HI R12, R12, R12, RZ, 0x1 ;  /* 0x0000000c0c0cc211 */ /* 0x000fe400078f08ff */
[----:B------:R-:W-:Y:S02]  /*c0b0*/  @!P6 LEA.HI R10, R3, R3, RZ, 0x1 ;  /* 0x00000003030ae211 */ /* 0x000fe400078f08ff */
[----:B------:R-:W-:Y:S02]  /*c0c0*/  @!P5 LEA.HI R2, R13, R13, RZ, 0x1 ;  /* 0x0000000d0d02d211 */ /* 0x000fe400078f08ff */
[----:B------:R-:W-:Y:S02]  /*c0d0*/  @!P0 LOP3.LUT R3, R18, 0xfffffffe, RZ, 0xc0, !PT ;  /* 0xfffffffe12038812 */ /* 0x000fe400078ec0ff */
[----:B------:R-:W-:-:S02]  /*c0e0*/  @!P2 LOP3.LUT R13, R20, 0xfffffffe, RZ, 0xc0, !PT ;  /* 0xfffffffe140da812 */ /* 0x000fc400078ec0ff */
[----:B---3--:R-:W-:Y:S02]  /*c0f0*/  @!P3 LOP3.LUT R15, R21, 0xfffffffe, RZ, 0xc0, !PT ;  /* 0xfffffffe150fb812 */ /* 0x008fe400078ec0ff */
[----:B----4-:R-:W-:Y:S01]  /*c100*/  @!P4 LOP3.LUT R17, R12, 0xfffffffe, RZ, 0xc0, !PT ;  /* 0xfffffffe0c11c812 */ /* 0x010fe200078ec0ff */
        /* <DEDUP_REMOVED lines=16> */
.L_x_4436:
[----:B------:R-:W-:Y:S05]  /*c210*/  BSYNC B0 ;  /* 0x0000000000007941 */ /* 0x000fea0003800000 */
.L_x_4435:
[----:B------:R-:W-:Y:S01]  /*c220*/  ISETP.GE.AND P0, PT, R9, R8, PT ;  /* 0x000000080900720c */ /* 0x000fe20003f06270 */
[----:B0--3--:R0:W3:Y:S04]  /*c230*/  SHFL.IDX PT, R3, R7, 0x1, 0x1c1f ;  /* 0x003c1f0007037f89 */ /* 0x0090e800000e0000 */
[----:B------:R0:W2:Y:S08]  /*c240*/  SHFL.IDX PT, R2, R6, 0x1, 0x1c1f ;  /* 0x003c1f0006027f89 */ /* 0x0000b000000e0000 */
        /* <DEDUP_REMOVED lines=9> */
[C---:B------:R-:W-:Y:S01]  /*c2e0*/  VIADD R13, R0.reuse, 0x30 ;  /* 0x00000030000d7836 */ /* 0x040fe20000000000 */
[C---:B------:R-:W-:Y:S01]  /*c2f0*/  IADD3 R10, R0.reuse, 0x18, RZ ;  /* 0x00000018000a7810 */ /* 0x040fe20007ffe0ff */
[----:B------:R-:W-:Y:S01]  /*c300*/  ULDC.64 UR6, c[0x0][0x208] ;  /* 0x0000820000067ab9 */ /* 0x000fe20000000a00 */
[----:B------:R-:W-:Y:S01]  /*c310*/  ISETP.GE.AND P6, PT, R11, UR4, PT ;  /* 0x000000040b007c0c */ /* 0x000fe2000bfc6270 */
[----:B------:R-:W-:Y:S01]  /*c320*/  VIADD R14, R0, 0x38 ;  /* 0x00000038000e7836 */ /* 0x000fe20000000000 */
[----:B------:R-:W-:Y:S01]  /*c330*/  ISETP.GE.AND P5, PT, R10, UR4, PT ;  /* 0x000000040a007c0c */ /* 0x000fe2000bfa6270 */
[C---:B------:R-:W-:Y:S01]  /*c340*/  VIADD R15, R0.reuse, 0x40 ;  /* 0x00000040000f7836 */ /* 0x040fe20000000000 */
[C---:B------:R-:W-:Y:S01]  /*c350*/  IADD3 R19, R0.reuse, 0x58, RZ ;  /* 0x0000005800137810 */ /* 0x040fe20007ffe0ff */
[----:B------:R-:W-:-:S02]  /*c360*/  VIADD R16, R0, 0x48 ;  /* 0x0000004800107836 */ /* 0x000fc40000000000 */
[----:B------:R-:W-:Y:S01]  /*c370*/  @!P1 LEA.HI R4, R4, R4, RZ, 0x1 ;  /* 0x0000000404049211 */ /* 0x000fe200078f08ff */
[C---:B------:R-:W-:Y:S01]  /*c380*/  VIADD R18, R0.reuse, 0x50 ;  /* 0x0000005000127836 */ /* 0x040fe20000000000 */
[----:B------:R-:W-:Y:S01]  /*c390*/  @!P2 LEA.HI R5, R5, R5, RZ, 0x1 ;  /* 0x000000050505a211 */ /* 0x000fe200078f08ff */
[----:B------:R-:W-:Y:S01]  /*c3a0*/  VIADD R20, R0, 0x80 ;  /* 0x0000008000147836 */ /* 0x000fe20000000000 */
[----:B------:R-:W-:Y:S02]  /*c3b0*/  @!P1 LOP3.LUT R7, R4, 0xfffffffe, RZ, 0xc0, !PT ;  /* 0xfffffffe04079812 */ /* 0x000fe400078ec0ff */
[----:B------:R-:W-:Y:S01]  /*c3c0*/  @!P2 LOP3.LUT R9, R5, 0xfffffffe, RZ, 0xc0, !PT ;  /* 0xfffffffe0509a812 */ /* 0x000fe200078ec0ff */
[--C-:B--23--:R-:W-:Y:S01]  /*c3d0*/  @!P0 IMAD.WIDE R4, R0, 0x4, R2.reuse ;  /* 0x0000000400048825 */ /* 0x10cfe200078e0202 */
[----:B------:R-:W-:Y:S02]  /*c3e0*/  ISETP.GE.AND P3, PT, R15, UR4, PT ;  /* 0x000000040f007c0c */ /* 0x000fe4000bf66270 */
[----:B------:R-:W-:Y:S01]  /*c3f0*/  ISETP.GE.AND P4, PT, R16, UR4, PT ;  /* 0x0000000410007c0c */ /* 0x000fe2000bf86270 */
        /* <DEDUP_REMOVED lines=18> */
[----:B------:R-:W-:Y:S01]  /*c520*/  @!P4 LEA.HI R16, R16, R16, RZ, 0x1 ;  /* 0x000000101010c211 */ /* 0x000fe200078f08ff */
[----:B------:R0:W-:Y:S01]  /*c530*/  @!P5 ST.E.64 desc[UR6][R4.64], R38 ;  /* 0x000000260400d985 */ /* 0x0001e2000c101b06 */
[----:B--2---:R-:W-:-:S02]  /*c540*/  @!P0 LOP3.LUT R9, R12, 0xfffffffe, RZ, 0xc0, !PT ;  /* 0xfffffffe0c098812 */ /* 0x004fc400078ec0ff */
[----:B------:R-:W-:Y:S01]  /*c550*/  @!P1 LOP3.LUT R13, R13, 0xfffffffe, RZ, 0xc0, !PT ;  /* 0xfffffffe0d0d9812 */ /* 0x000fe200078ec0ff */
[----:B------:R1:W-:Y:S01]  /*c560*/  @!P6 ST.E.64 desc[UR6][R6.64], R42 ;  /* 0x0000002a0600e985 */ /* 0x0003e2000c101b06 */
[----:B------:R-:W-:Y:S01]  /*c570*/  @!P2 LOP3.LUT R11, R14, 0xfffffffe, RZ, 0xc0, !PT ;  /* 0xfffffffe0e0ba812 */ /* 0x000fe200078ec0ff */
[----:B------:R-:W-:Y:S01]  /*c580*/  VIADD R14, R0, 0x60 ;  /* 0x00000060000e7836 */ /* 0x000fe20000000000 */
[----:B------:R-:W-:Y:S02]  /*c590*/  @!P3 LOP3.LUT R15, R15, 0xfffffffe, RZ, 0xc0, !PT ;  /* 0xfffffffe0f0fb812 */ /* 0x000fe400078ec0ff */
        /* <DEDUP_REMOVED lines=61> */
[----:B------:R-:W-:Y:S01]  /*c970*/  VIADD R17, R0, 0xb0 ;  /* 0x000000b000117836 */ /* 0x000fe20000000000 */
        /* <DEDUP_REMOVED lines=31> */
[----:B------:R-:W-:-:S02]  /*cb70*/  IADD3 R15, R0, 0xd8, RZ ;  /* 0x000000d8000f7810 */ /* 0x000fc40007ffe0ff */
[--C-:B------:R-:W-:Y:S01]  /*cb80*/  @!P2 IMAD.WIDE R10, R17, 0x4, R2.reuse ;  /* 0x00000004110aa825 */ /* 0x100fe200078e0202 */
[----:B------:R2:W-:Y:S01]  /*cb90*/  @!P3 ST.E.64 desc[UR6][R8.64], R110 ;  /* 0x0000006e0800b985 */ /* 0x0005e2000c101b06 */
[----:B------:R-:W-:Y:S02]  /*cba0*/  @!P5 LEA.HI R18, R18, R18, RZ, 0x1 ;  /* 0x000000121212d211 */ /* 0x000fe400078f08ff */
[----:B------:R-:W-:Y:S01]  /*cbb0*/  @!P1 IMAD.WIDE R12, R13, 0x4, R2 ;  /* 0x000000040d0c9825 */ /* 0x000fe200078e0202 */
[----:B------:R-:W-:Y:S01]  /*cbc0*/  @!P2 ST.E.64 desc[UR6][R10.64], R114 ;  /* 0x000000720a00a985 */ /* 0x000fe2000c101b06 */
[----:B------:R-:W-:Y:S02]  /*cbd0*/  ISETP.GE.AND P2, PT, R16, UR4, PT ;  /* 0x0000000410007c0c */ /* 0x000fe4000bf46270 */
[C---:B------:R-:W-:Y:S01]  /*cbe0*/  VIADD R17, R0.reuse, 0xe8 ;  /* 0x000000e800117836 */ /* 0x040fe20000000000 */
[----:B------:R-:W-:Y:S01]  /*cbf0*/  @!P1 ST.E.64 desc[UR6][R12.64], R118 ;  /* 0x000000760c009985 */ /* 0x000fe2000c101b06 */
[C---:B------:R-:W-:Y:S01]  /*cc00*/  VIADD R20, R0.reuse, 0xf0 ;  /* 0x000000f000147836 */ /* 0x040fe20000000000 */
[----:B------:R-:W-:Y:S01]  /*cc10*/  ISETP.GE.AND P1, PT, R15, UR4, PT ;  /* 0x000000040f007c0c */ /* 0x000fe2000bf26270 */
[----:B------:R-:W-:Y:S01]  /*cc20*/  VIADD R0, R0, 0xf8 ;  /* 0x000000f800007836 */ /* 0x000fe20000000000 */
[----:B0-----:R-:W-:-:S02]  /*cc30*/  @!P5 LOP3.LUT R5, R18, 0xfffffffe, RZ, 0xc0, !PT ;  /* 0xfffffffe1205d812 */ /* 0x001fc400078ec0ff */
[----:B------:R-:W-:Y:S02]  /*cc40*/  @!P6 LEA.HI R19, R19, R19, RZ, 0x1 ;  /* 0x000000131313e211 */ /* 0x000fe400078f08ff */
[----:B------:R-:W-:Y:S01]  /*cc50*/  ISETP.GE.AND P3, PT, R17, UR4, PT ;  /* 0x0000000411007c0c */ /* 0x000fe2000bf66270 */
[----:B------:R-:W-:Y:S01]  /*cc60*/  @!P5 IMAD.WIDE R4, R5, 0x4, R2 ;  /* 0x000000040504d825 */ /* 0x000fe200078e0202 */
[----:B------:R-:W-:Y:S02]  /*cc70*/  ISETP.GE.AND P4, PT, R20, UR4, PT ;  /* 0x0000000414007c0c */ /* 0x000fe4000bf86270 */
[----:B------:R-:W-:Y:S02]  /*cc80*/  @!P0 LEA.HI R14, R14, R14, RZ, 0x1 ;  /* 0x0000000e0e0e8211 */ /* 0x000fe400078f08ff */
[----:B-1----:R-:W-:Y:S01]  /*cc90*/  @!P6 LOP3.LUT R7, R19, 0xfffffffe, RZ, 0xc0, !PT ;  /* 0xfffffffe1307e812 */ /* 0x002fe200078ec0ff */
[----:B------:R0:W-:Y:S01]  /*cca0*/  @!P5 ST.E.64 desc[UR6][R4.64], R122 ;  /* 0x0000007a0400d985 */ /* 0x0001e2000c101b06 */
[----:B--2---:R-:W-:-:S02]  /*ccb0*/  @!P0 LOP3.LUT R9, R14, 0xfffffffe, RZ, 0xc0, !PT ;  /* 0xfffffffe0e098812 */ /* 0x004fc400078ec0ff */
[----:B------:R-:W-:Y:S01]  /*ccc0*/  @!P1 LEA.HI R15, R15, R15, RZ, 0x1 ;  /* 0x0000000f0f0f9211 */ /* 0x000fe200078f08ff */
[--C-:B------:R-:W-:Y:S01]  /*ccd0*/  @!P6 IMAD.WIDE R6, R7, 0x4, R2.reuse ;  /* 0x000000040706e825 */ /* 0x100fe200078e0202 */
[----:B------:R-:W-:Y:S02]  /*cce0*/  @!P2 LEA.HI R16, R16, R16, RZ, 0x1 ;  /* 0x000000101010a211 */ /* 0x000fe400078f08ff */
[----:B------:R-:W-:Y:S02]  /*ccf0*/  @!P3 LEA.HI R17, R17, R17, RZ, 0x1 ;  /* 0x000000111111b211 */ /* 0x000fe400078f08ff */
[----:B------:R1:W-:Y:S01]  /*cd00*/  @!P6 ST.E.64 desc[UR6][R6.64], R126 ;  /* 0x0000007e0600e985 */ /* 0x0003e2000c101b06 */
[----:B------:R-:W-:Y:S02]  /*cd10*/  @!P4 LEA.HI R20, R20, R20, RZ, 0x1 ;  /* 0x000000141414c211 */ /* 0x000fe400078f08ff */
[----:B------:R-:W-:Y:S01]  /*cd20*/  @!P1 LOP3.LUT R15, R15, 0xfffffffe, RZ, 0xc0, !PT ;  /* 0xfffffffe0f0f9812 */ /* 0x000fe200078ec0ff */
[----:B0-----:R-:W-:Y:S01]  /*cd30*/  @!P0 IMAD.WIDE R4, R9, 0x4, R2 ;  /* 0x0000000409048825 */ /* 0x001fe200078e0202 */
[----:B------:R-:W-:-:S02]  /*cd40*/  @!P2 LOP3.LUT R11, R16, 0xfffffffe, RZ, 0xc0, !PT ;  /* 0xfffffffe100ba812 */ /* 0x000fc400078ec0ff */
[----:B------:R-:W-:Y:S02]  /*cd50*/  @!P3 LOP3.LUT R17, R17, 0xfffffffe, RZ, 0xc0, !PT ;  /* 0xfffffffe1111b812 */ /* 0x000fe400078ec0ff */
[----:B------:R0:W-:Y:S01]  /*cd60*/  @!P0 ST.E.64 desc[UR6][R4.64], R130 ;  /* 0x0000008204008985 */ /* 0x0001e2000c101b06 */
[----:B------:R-:W-:Y:S01]  /*cd70*/  ISETP.GE.AND P0, PT, R0, UR4, PT ;  /* 0x0000000400007c0c */ /* 0x000fe2000bf06270 */
        /* <DEDUP_REMOVED lines=12> */
[----:B0-----:R-:W-:-:S05]  /*ce40*/  LOP3.LUT R5, R0, 0xfffffffe, RZ, 0xc0, !PT ;  /* 0xfffffffe00057812 */ /* 0x001fca00078ec0ff */
[----:B------:R-:W-:-:S05]  /*ce50*/  IMAD.WIDE R2, R5, 0x4, R2 ;  /* 0x0000000405027825 */ /* 0x000fca00078e0202 */
[----:B------:R0:W-:Y:S01]  /*ce60*/  ST.E.64 desc[UR4][R2.64], R150 ;  /* 0x0000009602007985 */ /* 0x0001e2000c101b04 */
[----:B------:R-:W-:Y:S05]  /*ce70*/  BRA `(.L_x_4400) ;  /* 0x0000004c00e87947 */ /* 0x000fea0003800000 */
.L_x_4434:
[----:B------:R-:W0:Y:S02]  /*ce80*/  S2R R0, SR_TID.X ;  /* 0x0000000000007919 */ /* 0x000e240000002100 */
[----:B0-----:R-:W-:-:S05]  /*ce90*/  VIADD R2, R0, 0xffffff80 ;  /* 0xffffff8000027836 */ /* 0x001fca0000000000 */
[----:B------:R-:W-:-:S13]  /*cea0*/  ISETP.GT.AND P0, PT, R2, 0x7f, PT ;  /* 0x0000007f0200780c */ /* 0x000fda0003f04270 */
[----:B------:R-:W-:Y:S05]  /*ceb0*/  @P0 BRA `(.L_x_4400) ;  /* 0x0000004c00d80947 */ /* 0x000fea0003800000 */
[----:B------:R-:W0:Y:S01]  /*cec0*/  S2R R3, SR_CTAID.X ;  /* 0x0000000000037919 */ /* 0x000e220000002500 */
[----:B------:R-:W3:Y:S01]  /*ced0*/  LDC R6, c[0x0][0xce8] ;  /* 0x00033a00ff067b82 */ /* 0x000ee20000000800 */
[----:B------:R-:W-:Y:S01]  /*cee0*/  ULDC UR4, c[0x0][0xb88] ;  /* 0x0002e20000047ab9 */ /* 0x000fe20000000800 */
[----:B0-----:R-:W-:Y:S02]  /*cef0*/  IMAD R0, R3, 0x80, R0 ;  /* 0x0000008003007824 */ /* 0x001fe400078e0200 */
[----:B---3--:R-:W-:Y:S02]  /*cf00*/  IMAD R3, R6, UR4, RZ ;  /* 0x0000000406037c24 */ /* 0x008fe4000f8e02ff */
[----:B------:R-:W-:-:S05]  /*cf10*/  VIADD R0, R0, 0xffffff80 ;  /* 0xffffff8000007836 */ /* 0x000fca0000000000 */
[----:B------:R-:W-:-:S13]  /*cf20*/  ISETP.GE.AND P0, PT, R0, R3, PT ;  /* 0x000000030000720c */ /* 0x000fda0003f06270 */
[----:B------:R-:W-:Y:S05]  /*cf30*/  @P0 BRA `(.L_x_4400) ;  /* 0x0000004c00b80947 */ /* 0x000fea0003800000 */
[----:B------:R-:W3:Y:S01]  /*cf40*/  LDL R4, [R1] ;  /* 0x0000000001047983 */ /* 0x000ee20000100800 */
[----:B------:R-:W-:Y:S01]  /*cf50*/  ISETP.NE.AND P0, PT, R6, 0x1, PT ;  /* 0x000000010600780c */ /* 0x000fe20003f05270 */
[----:B------:R-:W-:Y:S01]  /*cf60*/  S2UR UR7, SR_CTAID.Z ;  /* 0x00000000000779c3 */ /* 0x000fe20000002700 */
[----:B------:R-:W-:Y:S01]  /*cf70*/  ULDC.64 UR8, c[0x0][0xcd0] ;  /* 0x0003340000087ab9 */ /* 0x000fe20000000a00 */
[----:B------:R-:W-:Y:S01]  /*cf80*/  MOV R5, R0 ;  /* 0x0000000000057202 */ /* 0x000fe20000000f00 */
[----:B------:R-:W-:-:S05]  /*cf90*/  ULDC.64 UR12, c[0x0][0x208] ;  /* 0x00008200000c7ab9 */ /* 0x000fca0000000a00 */
[----:B------:R-:W0:Y:S08]  /*cfa0*/  LDC.64 R10, c[0x0][0xcd8] ;  /* 0x00033600ff0a7b82 */ /* 0x000e300000000a00 */
[----:B------:R-:W4:Y:S08]  /*cfb0*/  @P0 LDC R7, c[0x0][0xcec] ;  /* 0x00033b00ff070b82 */ /* 0x000f300000000800 */
[----:B------:R-:W5:Y:S08]  /*cfc0*/  @P0 LDC R9, c[0x0][0xcf0] ;  /* 0x00033c00ff090b82 */ /* 0x000f700000000800 */
[----:B------:R-:W1:Y:S08]  /*cfd0*/  S2UR UR10, SR_CTAID.Y ;  /* 0x00000000000a79c3 */ /* 0x000e700000002600 */
[----:B------:R-:W1:Y:S01]  /*cfe0*/  LDC R8, c[0x0][0xd50] ;  /* 0x00035400ff087b82 */ /* 0x000e620000000800 */
[----:B---3--:R-:W-:Y:S01]  /*cff0*/  R2UR UR11, R4 ;  /* 0x00000000040b72ca */ /* 0x008fe200000e0000 */
[----:B----4-:R-:W-:-:S05]  /*d000*/  @P0 IMAD.HI.U32 R4, R0, R7, RZ ;  /* 0x0000000700040227 */ /* 0x010fca00078e00ff */
[----:B-----5:R-:W-:-:S07]  /*d010*/  @P0 SHF.R.U32.HI R5, RZ, R9, R4 ;  /* 0x00000009ff050219 */ /* 0x020fce0000011604 */
[----:B------:R-:W-:Y:S02]  /*d020*/  USHF.R.S32.HI UR6, URZ, 0x1f, UR11 ;  /* 0x0000001f3f067899 */ /* 0x000fe4000801140b */
[----:B------:R-:W-:Y:S01]  /*d030*/  IMAD R7, RZ, RZ, -UR11 ;  /* 0x8000000bff077e24 */ /* 0x000fe2000f8e02ff */
[----:B------:R-:W-:Y:S02]  /*d040*/  UIMAD.WIDE.U32 UR4, UR11, UR8, URZ ;  /* 0x000000080b0472a5 */ /* 0x000fe4000f8e003f */
[----:B------:R-:W-:Y:S01]  /*d050*/  UIMAD UR6, UR6, UR8, URZ ;  /* 0x00000008060672a4 */ /* 0x000fe2000f8e023f */
[----:B-1----:R-:W-:Y:S01]  /*d060*/  IMAD R9, R8, R7, UR10 ;  /* 0x0000000a08097e24 */ /* 0x002fe2000f8e0207 */
[----:B------:R-:W-:Y:S01]  /*d070*/  USHF.R.S32.HI UR8, URZ, 0x1f, UR7 ;  /* 0x0000001f3f087899 */ /* 0x000fe20008011407 */
[----:B------:R-:W-:Y:S01]  /*d080*/  IMAD.MOV R7, RZ, RZ, -R5 ;  /* 0x000000ffff077224 */ /* 0x000fe200078e0a05 */
[----:B------:R-:W-:Y:S01]  /*d090*/  UIMAD UR6, UR11, UR9, UR6 ;  /* 0x000000090b0672a4 */ /* 0x000fe2000f8e0206 */
[----:B------:R-:W-:Y:S01]  /*d0a0*/  IMAD.U32 R3, RZ, RZ, UR5 ;  /* 0x00000005ff037e24 */ /* 0x000fe2000f8e00ff */
[----:B------:R-:W-:Y:S01]  /*d0b0*/  SHF.R.S32.HI R4, RZ, 0x1f, R9 ;  /* 0x0000001fff047819 */ /* 0x000fe20000011409 */
[----:B------:R-:W-:Y:S01]  /*d0c0*/  IMAD.U32 R2, RZ, RZ, UR4 ;  /* 0x00000004ff027e24 */ /* 0x000fe2000f8e00ff */
[----:B------:R-:W-:Y:S01]  /*d0d0*/  UIADD3 UR6, UR5, UR6, URZ ;  /* 0x0000000605067290 */ /* 0x000fe2000fffe03f */
[----:B0-----:R-:W-:-:S02]  /*d0e0*/  IMAD R12, R10, UR8, RZ ;  /* 0x000000080a0c7c24 */ /* 0x001fc4000f8e02ff */
[----:B------:R-:W-:Y:S01]  /*d0f0*/  ULDC.64 UR4, c[0x0][0xce0] ;  /* 0x0003380000047ab9 */ /* 0x000fe20000000a00 */
[----:B------:R-:W-:Y:S02]  /*d100*/  IMAD R7, R6, R7, R0 ;  /* 0x0000000706077224 */ /* 0x000fe400078e0200 */
[----:B------:R-:W-:Y:S02]  /*d110*/  IMAD.U32 R3, RZ, RZ, UR6 ;  /* 0x00000006ff037e24 */ /* 0x000fe4000f8e00ff */
[----:B------:R-:W-:Y:S01]  /*d120*/  IMAD R11, R11, UR7, R12 ;  /* 0x000000070b0b7c24 */ /* 0x000fe2000f8e020c */
[----:B------:R-:W-:Y:S01]  /*d130*/  SHF.R.S32.HI R0, RZ, 0x1f, R7 ;  /* 0x0000001fff007819 */ /* 0x000fe20000011407 */
[----:B------:R-:W-:-:S04]  /*d140*/  IMAD.WIDE.U32 R2, R10, UR7, R2 ;  /* 0x000000070a027c25 */ /* 0x000fc8000f8e0002 */
[----:B------:R-:W-:Y:S02]  /*d150*/  IMAD.IADD R3, R11, 0x1, R3 ;  /* 0x000000010b037824 */ /* 0x000fe400078e0203 */
[----:B------:R-:W-:Y:S02]  /*d160*/  IMAD R4, R4, UR4, RZ ;  /* 0x0000000404047c24 */ /* 0x000fe4000f8e02ff */
[----:B------:R-:W-:-:S04]  /*d170*/  IMAD.WIDE.U32 R2, R9, UR4, R2 ;  /* 0x0000000409027c25 */ /* 0x000fc8000f8e0002 */
[----:B------:R-:W-:Y:S01]  /*d180*/  IMAD R4, R9, UR5, R4 ;  /* 0x0000000509047c24 */ /* 0x000fe2000f8e0204 */
[----:B------:R-:W-:Y:S01]  /*d190*/  SHF.R.S32.HI R9, RZ, 0x1f, R5 ;  /* 0x0000001fff097819 */ /* 0x000fe20000011405 */
[----:B------:R-:W-:Y:S01]  /*d1a0*/  ULDC.64 UR4, c[0x0][0xcc8] ;  /* 0x0003320000047ab9 */ /* 0x000fe20000000a00 */
[----:B------:R-:W-:Y:S01]  /*d1b0*/  IADD3 R2, P0, R5, R2, RZ ;  /* 0x0000000205027210 */ /* 0x000fe20007f1e0ff */
[----:B------:R-:W-:-:S03]  /*d1c0*/  IMAD R0, R0, UR4, RZ ;  /* 0x0000000400007c24 */ /* 0x000fc6000f8e02ff */
[----:B------:R-:W-:Y:S01]  /*d1d0*/  IADD3.X R3, R9, R3, R4, P0, !PT ;  /* 0x0000000309037210 */ /* 0x000fe200007fe404 */
        /* <DEDUP_REMOVED lines=9> */
.L_x_4398:
[----:B------:R-:W-:-:S08]  /*d270*/  NOP ;  /* 0x0000000000007918 */ /* 0x000fd00000000000 */
[----:B--2---:R-:W0:-:S00]  /*d280*/  USETMAXREG.DEALLOC.CTAPOOL 0x18 ;  /* 0x00000018000079c8 */ /* 0x004e0000080e0500 */
        /* <DEDUP_REMOVED lines=16> */
.L_x_4437:
[----:B------:R-:W-:Y:S01]  /*d390*/  ULDC UR43, c[0x0][0xd50] ;  /* 0x00035400002b7ab9 */ /* 0x000fe20000000800 */
[----:B------:R-:W-:Y:S01]  /*d3a0*/  UMOV UR36, UR6 ;  /* 0x0000000600247c82 */ /* 0x000fe20008000000 */
[----:B------:R-:W-:-:S11]  /*d3b0*/  UISETP.NE.AND UP0, UPT, UR43, 0x1, UPT ;  /* 0x000000012b00788c */ /* 0x000fd6000bf05270 */
[----:B------:R-:W-:Y:S01]  /*d3c0*/  @UP0 ULDC UR4, c[0x0][0xd54] ;  /* 0x0003550000040ab9 */ /* 0x000fe20000000800 */
[----:B------:R-:W-:Y:S01]  /*d3d0*/  @UP0 ULDC UR7, c[0x0][0xd58] ;  /* 0x0003560000070ab9 */ /* 0x000fe20000000800 */
[----:B------:R-:W-:-:S04]  /*d3e0*/  UIMAD.WIDE.U32 UR4, UR6, UR4, URZ ;  /* 0x00000004060472a5 */ /* 0x000fc8000f8e003f */
[----:B------:R-:W-:-:S12]  /*d3f0*/  @UP0 USHF.R.U32.HI UR36, URZ, UR7, UR5 ;  /* 0x000000073f240299 */ /* 0x000fd80008011605 */
.L_x_4438:
[----:B------:R-:W-:Y:S01]  /*d400*/  ISETP.LE.AND P0, PT, RZ, UR44, PT ;  /* 0x0000002cff007c0c */ /* 0x000fe2000bf03270 */
        /* <DEDUP_REMOVED lines=74> */
.L_x_4440:
[----:B------:R-:W-:Y:S01]  /*d8b0*/  UIMAD UR40, UR43, UR41, URZ ;  /* 0x000000292b2872a4 */ /* 0x000fe2000f8e023f */
[----:B------:R-:W-:Y:S02]  /*d8c0*/  IMAD.U32 R2, RZ, RZ, UR39 ;  /* 0x00000027ff027e24 */ /* 0x000fe4000f8e00ff */
        /* <DEDUP_REMOVED lines=30> */
.L_x_4441:
        /* <DEDUP_REMOVED lines=20> */
.L_x_4443:
[----:B------:R0:W1:Y:S01]  /*dbf0*/  LDC.64 R2, c[0x4][R16] ;  /* 0x0100000010027b82 */ /* 0x0000620000000a00 */
[----:B------:R-:W-:Y:S01]  /*dc00*/  ULDC.64 UR6, c[0x4][0x98] ;  /* 0x0100260000067ab9 */ /* 0x000fe20000000a00 */
[----:B------:R-:W-:Y:S01]  /*dc10*/  ULDC.64 UR8, c[0x4][0xa0] ;  /* 0x0100280000087ab9 */ /* 0x000fe20000000a00 */
[----:B------:R-:W-:Y:S01]  /*dc20*/  ULDC.64 UR4, c[0x4][0x18] ;  /* 0x0100060000047ab9 */ /* 0x000fe20000000a00 */
        /* <DEDUP_REMOVED lines=11> */
.L_x_4442:
[----:B------:R-:W-:Y:S01]  /*dce0*/  ULDC.64 UR4, c[0x0][0xaf0] ;  /* 0x0002bc0000047ab9 */ /* 0x000fe20000000a00 */
[----:B------:R-:W-:Y:S01]  /*dcf0*/  MOV R18, UR44 ;  /* 0x0000002c00127c02 */ /* 0x000fe20008000f00 */
[----:B------:R-:W-:Y:S01]  /*dd00*/  UISETP.NE.U32.AND UP0, UPT, UR4, URZ, UPT ;  /* 0x0000003f0400728c */ /* 0x000fe2000bf05070 */
[----:B------:R-:W0:Y:S01]  /*dd10*/  LDC.64 R4, c[0x0][0x418] ;  /* 0x00010600ff047b82 */ /* 0x000e220000000a00 */
[----:B------:R-:W-:Y:S02]  /*dd20*/  ULDC.64 UR6, c[0x0][0x208] ;  /* 0x0000820000067ab9 */ /* 0x000fe40000000a00 */
[----:B------:R-:W-:-:S06]  /*dd30*/  UISETP.NE.AND.EX UP0, UPT, UR5, URZ, UPT, UP0 ;  /* 0x0000003f0500728c */ /* 0x000fcc000bf05300 */
[----:B------:R-:W-:-:S05]  /*dd40*/  PLOP3.LUT P0, PT, PT, PT, UP0, 0x80, 0x0 ;  /* 0x000000000000781c */ /* 0x000fca0003f0f008 */
[----:B------:R-:W-:Y:S02]  /*dd50*/  @UP0 ULDC.64 UR4, c[0x0][0xaf0] ;  /* 0x0002bc0000040ab9 */ /* 0x000fe40000000a00 */
[----:B------:R-:W-:-:S06]  /*dd60*/  @UP0 UIMAD.WIDE UR4, UR44, 0x4, UR4 ;  /* 0x000000042c0408a5 */ /* 0x000fcc000f8e0204 */
[----:B------:R-:W-:Y:S02]  /*dd70*/  IMAD.U32 R2, RZ, RZ, UR4 ;  /* 0x00000004ff027e24 */ /* 0x000fe4000f8e00ff */
[----:B------:R-:W-:-:S05]  /*dd80*/  IMAD.U32 R3, RZ, RZ, UR5 ;  /* 0x00000005ff037e24 */ /* 0x000fca000f8e00ff */
[----:B------:R-:W2:Y:S01]  /*dd90*/  @P0 LDG.E R18, desc[UR6][R2.64] ;  /* 0x0000000602120981 */ /* 0x000ea2000c1e1900 */
[----:B0-----:R-:W-:Y:S01]  /*dda0*/  ISETP.NE.U32.AND P0, PT, R4, RZ, PT ;  /* 0x000000ff0400720c */ /* 0x001fe20003f05070 */
        /* <DEDUP_REMOVED lines=12> */
.L_x_4528:
        /* <DEDUP_REMOVED lines=9> */
.L_x_4531:
        /* <DEDUP_REMOVED lines=24> */
.L_x_4447:
[----:B------:R-:W-:Y:S01]  /*e080*/  IMAD.MOV.U32 R0, RZ, RZ, 0x1 ;  /* 0x00000001ff007424 */ /* 0x000fe200078e00ff */
[----:B01----:R-:W0:Y:S04]  /*e090*/  S2R R6, SR_TID.X ;  /* 0x0000000000067919 */ /* 0x003e280000002100 */
[----:B------:R-:W-:-:S04]  /*e0a0*/  SHF.L.U32 R0, R0, 0x1f, RZ ;  /* 0x0000001f00007819 */ /* 0x000fc800000006ff */
[----:B------:R-:W1:Y:S01]  /*e0b0*/  SYNCS.PHASECHK.TRANS64.TRYWAIT P0, [UR38+0x32440], R0 ;  /* 0x03244000ff0075a7 */ /* 0x000e620008000166 */
[----:B0-----:R-:W-:-:S04]  /*e0c0*/  LOP3.LUT R2, R6, 0x7f, RZ, 0xc0, !PT ;  /* 0x0000007f06027812 */ /* 0x001fc800078ec0ff */
[----:B------:R-:W-:Y:S01]  /*e0d0*/  ISETP.NE.AND P1, PT, R2, RZ, PT ;  /* 0x000000ff0200720c */ /* 0x000fe20003f25270 */
[----:B-1----:R-:W-:-:S12]  /*e0e0*/  @!P0 BRA `(.L_x_4448) ;  /* 0x0000004000648947 */ /* 0x002fd80003800000 */
.L_x_4532:
[----:B------:R-:W-:Y:S05]  /*e0f0*/  @P1 BRA `(.L_x_4449) ;  /* 0x0000000000181947 */ /* 0x000fea0003800000 */
[----:B------:R-:W1:Y:S01]  /*e100*/  S2R R2, SR_TID.X ;  /* 0x0000000000027919 */ /* 0x000e620000002100 */
[----:B0-----:R-:W-:-:S04]  /*e110*/  IMAD.MOV.U32 R0, RZ, RZ, 0x3000 ;  /* 0x00003000ff007424 */ /* 0x001fc800078e00ff */
[----:B------:R2:W-:Y:S01]  /*e120*/  SYNCS.ARRIVE.TRANS64 RZ, [UR38+0x32430], R0 ;  /* 0x03243000ffff79a7 */ /* 0x0005e20008000026 */
[----:B-1----:R-:W-:-:S13]  /*e130*/  LOP3.LUT P0, RZ, R2, 0x1f, RZ, 0xc0, !PT ;  /* 0x0000001f02ff7812 */ /* 0x002fda000780c0ff */
[----:B--2---:R-:W-:Y:S05]  /*e140*/  @!P0 BRA `(.L_x_4449) ;  /* 0x0000000000048947 */ /* 0x004fea0003800000 */
[----:B------:R-:W-:Y:S01]  /*e150*/  BPT.TRAP 0x1 ;  /* 0x000000040000795c */ /* 0x000fe20000300000 */
.L_x_4449:
        /* <DEDUP_REMOVED lines=18> */
.L_x_4445:
        /* <DEDUP_REMOVED lines=14> */
[----:B------:R-:W1:Y:S01]  /*e360*/  LDC.64 R2, c[0x4][R2] ;  /* 0x0100000002027b82 */ /* 0x000e620000000a00 */
[----:B------:R-:W-:Y:S02]  /*e370*/  IMAD.U32 R5, RZ, RZ, UR7 ;  /* 0x00000007ff057e24 */ /* 0x000fe4000f8e00ff */
[----:B0-----:R-:W-:Y:S02]  /*e380*/  IMAD.U32 R6, RZ, RZ, UR8 ;  /* 0x00000008ff067e24 */ /* 0x001fe4000f8e00ff */
[----:B------:R-:W-:-:S02]  /*e390*/  IMAD.U32 R7, RZ, RZ, UR9 ;  /* 0x00000009ff077e24 */ /* 0x000fc4000f8e00ff */
[----:B------:R-:W-:Y:S02]  /*e3a0*/  IMAD.U32 R11, RZ, RZ, UR5 ;  /* 0x00000005ff0b7e24 */ /* 0x000fe4000f8e00ff */
[----:B------:R-:W-:Y:S02]  /*e3b0*/  IMAD.MOV.U32 R8, RZ, RZ, 0x70 ;  /* 0x00000070ff087424 */ /* 0x000fe400078e00ff */
[----:B------:R-:W-:Y:S02]  /*e3c0*/  IMAD.MOV.U32 R12, RZ, RZ, 0x1 ;  /* 0x00000001ff0c7424 */ /* 0x000fe400078e00ff */
[----:B------:R-:W-:-:S07]  /*e3d0*/  IMAD.MOV.U32 R13, RZ, RZ, RZ ;  /* 0x000000ffff0d7224 */ /* 0x000fce00078e00ff */
[----:B------:R-:W-:-:S07]  /*e3e0*/  LEPC R20, `(.L_x_4450) ;  /* 0x000000001014794e */ /* 0x000fce0000000000 */
[----:B-1----:R-:W-:Y:S05]  /*e3f0*/  CALL.ABS.NOINC R2 ;  /* 0x0000000002007343 */ /* 0x002fea0003c00000 */
.L_x_4450:
        /* <DEDUP_REMOVED lines=21> */
[----:B------:R-:W0:Y:S02]  /*e550*/  @P0 LDC R5, c[0x0][0x450] ;  /* 0x00011400ff050b82 */ /* 0x000e240000000800 */
[----:B---3--:R-:W-:Y:S01]  /*e560*/  IMAD R10, R8, 0x80, R3 ;  /* 0x00000080080a7824 */ /* 0x008fe200078e0203 */
[----:B------:R-:W-:-:S03]  /*e570*/  MOV R3, UR6 ;  /* 0x0000000600037c02 */ /* 0x000fc60008000f00 */
[----:B------:R-:W-:Y:S01]  /*e580*/  IMAD.MOV.U32 R9, RZ, RZ, R10 ;  /* 0x000000ffff097224 */ /* 0x000fe200078e000a */
[----:B------:R2:W-:Y:S01]  /*e590*/  STL [R1+0x8], R10 ;  /* 0x0000080a01007387 */ /* 0x0005e20000100800 */
        /* <DEDUP_REMOVED lines=17> */
[----:B------:R-:W-:Y:S01]  /*e6b0*/  LEA R0, P0, R2, UR4, 0x1 ;  /* 0x0000000402007c11 */ /* 0x000fe2000f8008ff */
[----:B------:R-:W-:Y:S01]  /*e6c0*/  IMAD.IADD R3, R3, 0x1, R9 ;  /* 0x0000000103037824 */ /* 0x000fe200078e0209 */
[----:B------:R-:W-:-:S04]  /*e6d0*/  ULDC UR4, c[0x0][0x2b8] ;  /* 0x0000ae0000047ab9 */ /* 0x000fc80000000800 */
[----:B------:R-:W-:Y:S01]  /*e6e0*/  LEA.HI.X R3, R2, UR5, R3, 0x1, P0 ;  /* 0x0000000502037c11 */ /* 0x000fe200080f0c03 */
[----:B------:R-:W-:-:S05]  /*e6f0*/  IMAD.SHL.U32 R2, R13, 0x8, RZ ;  /* 0x000000080d027824 */ /* 0x000fca00078e00ff */
[C---:B--2---:R-:W-:Y:S02]  /*e700*/  LOP3.LUT R10, R2.reuse, 0x38, RZ, 0xc0, !PT ;  /* 0x00000038020a7812 */ /* 0x044fe400078ec0ff */
[----:B------:R-:W-:Y:S02]  /*e710*/  LOP3.LUT R2, R2, 0x1f8, RZ, 0xc0, !PT ;  /* 0x000001f802027812 */ /* 0x000fe400078ec0ff */
[----:B------:R-:W-:Y:S01]  /*e720*/  ISETP.GE.AND P0, PT, R10, UR4, PT ;  /* 0x000000040a007c0c */ /* 0x000fe2000bf06270 */
[----:B------:R-:W-:Y:S01]  /*e730*/  UMOV UR4, 0xffffffff ;  /* 0xffffffff00047882 */ /* 0x000fe20000000000 */
[----:B------:R-:W-:Y:S02]  /*e740*/  LOP3.LUT R5, R2, 0x38, R13, 0x78, !PT ;  /* 0x0000003802057812 */ /* 0x000fe400078e780d */
[----:B------:R-:W-:-:S04]  /*e750*/  SHF.L.U32 R2, R12, 0x3, RZ ;  /* 0x000000030c027819 */ /* 0x000fc800000006ff */
[----:B------:R-:W-:-:S05]  /*e760*/  LOP3.LUT R9, R5, 0x200, R2, 0xf8, !PT ;  /* 0x0000020005097812 */ /* 0x000fca00078ef802 */
[----:B------:R0:W-:Y:S01]  /*e770*/  STL [R1], R9 ;  /* 0x0000000901007387 */ /* 0x0001e20000100800 */
[----:B------:R-:W-:Y:S05]  /*e780*/  BRA.DIV UR4, `(.L_x_4451) ;  /* 0x0000003a04d47947 */ /* 0x000fea000b800000 */
[----:B------:R-:W1:Y:S01]  /*e790*/  SHFL.IDX PT, R5, R0, RZ, 0x181f ;  /* 0x00181fff00057589 */ /* 0x000e6200000e0000 */
[----:B------:R-:W-:Y:S01]  /*e7a0*/  ULDC UR4, c[0x0][0x288] ;  /* 0x0000a20000047ab9 */ /* 0x000fe20000000800 */
[----:B------:R-:W-:Y:S01]  /*e7b0*/  IMAD R11, R8, 0x80, R6 ;  /* 0x00000080080b7824 */ /* 0x000fe200078e0206 */
[----:B------:R-:W-:Y:S01]  /*e7c0*/  ULDC.64 UR6, c[0x0][0x208] ;  /* 0x0000820000067ab9 */ /* 0x000fe20000000a00 */
[----:B------:R-:W2:Y:S01]  /*e7d0*/  SHFL.IDX PT, R4, R3, RZ, 0x181f ;  /* 0x00181fff03047589 */ /* 0x000ea200000e0000 */
[----:B------:R-:W-:Y:S02]  /*e7e0*/  IMAD R2, R7, UR4, RZ ;  /* 0x0000000407027c24 */ /* 0x000fe4000f8e02ff */
[C---:B------:R-:W-:Y:S01]  /*e7f0*/  VIADD R12, R11.reuse, 0x10 ;  /* 0x000000100b0c7836 */ /* 0x040fe20000000000 */
[----:B------:R-:W3:Y:S02]  /*e800*/  SHFL.IDX PT, R7, R0, 0x1, 0x181f ;  /* 0x00381f0000077f89 */ /* 0x000ee400000e0000 */
[----:B------:R-:W-:-:S02]  /*e810*/  ISETP.GE.AND P1, PT, R11, R2, PT ;  /* 0x000000020b00720c */ /* 0x000fc40003f26270 */
[----:B------:R-:W4:Y:S01]  /*e820*/  SHFL.IDX PT, R6, R3, 0x1, 0x181f ;  /* 0x00381f0003067f89 */ /* 0x000f2200000e0000 */
[----:B------:R-:W-:-:S03]  /*e830*/  ISETP.GE.AND P2, PT, R12, R2, PT ;  /* 0x000000020c00720c */ /* 0x000fc60003f46270 */
[----:B------:R-:W5:Y:S04]  /*e840*/  SHFL.IDX PT, R14, R0, 0x2, 0x181f ;  /* 0x00581f00000e7f89 */ /* 0x000f6800000e0000 */
[----:B------:R-:W-:Y:S03]  /*e850*/  STL [R1+0x4], R11 ;  /* 0x0000040b01007387 */ /* 0x000fe60000100800 */
[----:B------:R-:W-:Y:S01]  /*e860*/  @!P1 LEA R8, R9, UR38, 0x1 ;  /* 0x0000002609089c11 */ /* 0x000fe2000f8e08ff */
[----:B------:R0:W-:Y:S01]  /*e870*/  STL [R1+0x14], R12 ;  /* 0x0000140c01007387 */ /* 0x0001e20000100800 */
[----:B-1----:R-:W-:-:S05]  /*e880*/  @!P1 LEA R5, P3, R10, R5, 0x1 ;  /* 0x000000050a059211 */ /* 0x002fca00078608ff */
[----:B--2---:R-:W-:Y:S02]  /*e890*/  @!P1 IMAD.X R4, RZ, RZ, R4, P3 ;  /* 0x000000ffff049224 */ /* 0x004fe400018e0604 */
[----:B0-----:R-:W-:-:S03]  /*e8a0*/  VIADD R12, R11, 0x20 ;  /* 0x000000200b0c7836 */ /* 0x001fc60000000000 */
[----:B------:R-:W-:-:S04]  /*e8b0*/  @!P1 LOP3.LUT R5, R5, R4, RZ, 0x3c, !PT ;  /* 0x0000000405059212 */ /* 0x000fc800078e3cff */
[C---:B------:R-:W-:Y:S01]  /*e8c0*/  @!P1 LOP3.LUT R4, R5.reuse, R4, RZ, 0x3c, !PT ;  /* 0x0000000405049212 */ /* 0x040fe200078e3cff */
[----:B------:R-:W-:Y:S03]  /*e8d0*/  STL [R1+0x18], R12 ;  /* 0x0000180c01007387 */ /* 0x000fe60000100800 */
[----:B------:R-:W-:-:S05]  /*e8e0*/  @!P1 LOP3.LUT R5, R5, R4, RZ, 0x3c, !PT ;  /* 0x0000000405059212 */ /* 0x000fca00078e3cff */
[----:B------:R3:W-:Y:S02]  /*e8f0*/  @!P1 LDGSTS.E.BYPASS.LTC128B.128 [R8+0x18400], desc[UR6][R4.64], !P0 ;  /* 0x1840000004089fae */ /* 0x0007e4000c101d46 */
[----:B---3--:R-:W-:Y:S02]  /*e900*/  @!P2 LEA R4, P1, R10, R7, 0x1 ;  /* 0x000000070a04a211 */ /* 0x008fe400078208ff */
[----:B------:R-:W-:-:S03]  /*e910*/  @!P2 LEA R7, R9, UR38, 0x1 ;  /* 0x000000260907ac11 */ /* 0x000fc6000f8e08ff */
[----:B----4-:R-:W-:Y:S01]  /*e920*/  @!P2 IMAD.X R5, RZ, RZ, R6, P1 ;  /* 0x000000ffff05a224 */ /* 0x010fe200008e0606 */
[----:B------:R-:W-:-:S04]  /*e930*/  ISETP.GE.AND P1, PT, R12, R2, PT ;  /* 0x000000020c00720c */ /* 0x000fc80003f26270 */
[----:B------:R0:W-:Y:S09]  /*e940*/  @!P2 LDGSTS.E.BYPASS.LTC128B.128 [R7+0x18c00], desc[UR6][R4.64], !P0 ;  /* 0x18c000000407afae */ /* 0x0001f2000c101d46 */
[----:B------:R-:W-:Y:S01]  /*e950*/  @!P1 LEA R6, R9, UR38, 0x1 ;  /* 0x0000002609069c11 */ /* 0x000fe2000f8e08ff */
[----:B0-----:R-:W0:Y:S01]  /*e960*/  SHFL.IDX PT, R4, R3, 0x2, 0x181f ;  /* 0x00581f0003047f89 */ /* 0x001e2200000e0000 */
[----:B-----5:R-:W-:Y:S01]  /*e970*/  @!P1 LEA R5, P2, R10, R14, 0x1 ;  /* 0x0000000e0a059211 */ /* 0x020fe200078408ff */
[----:B------:R-:W-:-:S05]  /*e980*/  VIADD R7, R11, 0x30 ;  /* 0x000000300b077836 */ /* 0x000fca0000000000 */
[----:B------:R1:W-:Y:S01]  /*e990*/  STL [R1+0x1c], R7 ;  /* 0x00001c0701007387 */ /* 0x0003e20000100800 */
[----:B0-----:R-:W-:-:S05]  /*e9a0*/  @!P1 IMAD.X R4, RZ, RZ, R4, P2 ;  /* 0x000000ffff049224 */ /* 0x001fca00010e0604 */
[----:B------:R-:W-:-:S04]  /*e9b0*/  @!P1 LOP3.LUT R5, R5, R4, RZ, 0x3c, !PT ;  /* 0x0000000405059212 */ /* 0x000fc800078e3cff */
[----:B------:R-:W-:-:S04]  /*e9c0*/  @!P1 LOP3.LUT R4, R5, R4, RZ, 0x3c, !PT ;  /* 0x0000000405049212 */ /* 0x000fc800078e3cff */
[----:B------:R-:W-:-:S05]  /*e9d0*/  @!P1 LOP3.LUT R5, R5, R4, RZ, 0x3c, !PT ;  /* 0x0000000405059212 */ /* 0x000fca00078e3cff */
[----:B------:R0:W-:Y:S01]  /*e9e0*/  @!P1 LDGSTS.E.BYPASS.LTC128B.128 [R6+0x19400], desc[UR6][R4.64], !P0 ;  /* 0x1940000004069fae */ /* 0x0001e2000c101d46 */
[----:B------:R-:W-:Y:S01]  /*e9f0*/  ISETP.GE.AND P1, PT, R7, R2, PT ;  /* 0x000000020700720c */ /* 0x000fe20003f26270 */
[----:B-1----:R-:W-:-:S05]  /*ea00*/  VIADD R7, R11, 0x40 ;  /* 0x000000400b077836 */ /* 0x002fca0000000000 */
[----:B------:R-:W-:Y:S04]  /*ea10*/  STL [R1+0x20], R7 ;  /* 0x0000200701007387 */ /* 0x000fe80000100800 */
[----:B0-----:R-:W0:Y:S03]  /*ea20*/  SHFL.IDX PT, R5, R0, 0x3, 0x181f ;  /* 0x00781f0000057f89 */ /* 0x001e2600000e0000 */
[----:B------:R-:W-:Y:S01]  /*ea30*/  @!P1 LEA R6, R9, UR38, 0x1 ;  /* 0x0000002609069c11 */ /* 0x000fe2000f8e08ff */
[----:B------:R-:W1:Y:S01]  /*ea40*/  SHFL.IDX PT, R4, R3, 0x3, 0x181f ;  /* 0x00781f0003047f89 */ /* 0x000e6200000e0000 */
[----:B0-----:R-:W-:-:S04]  /*ea50*/  @!P1 LEA R5, P2, R10, R5, 0x1 ;  /* 0x000000050a059211 */ /* 0x001fc800078408ff */
[----:B-1----:R-:W-:-:S04]  /*ea60*/  @!P1 IADD3.X R4, RZ, R4, RZ, P2, !PT ;  /* 0x00000004ff049210 */ /* 0x002fc800017fe4ff */
        /* <DEDUP_REMOVED lines=28> */
[----:B------:R-:W-:-:S03]  /*ec30*/  ISETP.GE.AND P1, PT, R7, R2, PT ;  /* 0x000000020700720c */ /* 0x000fc60003f26270 */
[----:B0-----:R-:W0:Y:S10]  /*ec40*/  SHFL.IDX PT, R5, R0, 0x6, 0x181f ;  /* 0x00d81f0000057f89 */ /* 0x001e3400000e0000 */
[----:B------:R-:W-:Y:S01]  /*ec50*/  @!P1 LEA R6, R9, UR38, 0x1 ;  /* 0x0000002609069c11 */ /* 0x000fe2000f8e08ff */
[----:B------:R-:W1:Y:S04]  /*ec60*/  SHFL.IDX PT, R4, R3, 0x6, 0x181f ;  /* 0x00d81f0003047f89 */ /* 0x000e6800000e0000 */
[----:B------:R-:W2:Y:S04]  /*ec70*/  SHFL.IDX PT, R3, R3, 0x7, 0x181f ;  /* 0x00f81f0003037f89 */ /* 0x000ea800000e0000 */
[----:B------:R-:W3:Y:S01]  /*ec80*/  SHFL.IDX PT, R0, R0, 0x7, 0x181f ;  /* 0x00f81f0000007f89 */ /* 0x000ee200000e0000 */
[----:B0-----:R-:W-:-:S05]  /*ec90*/  @!P1 LEA R5, P2, R10, R5, 0x1 ;  /* 0x000000050a059211 */ /* 0x001fca00078408ff */
[----:B-1----:R-:W-:-:S05]  /*eca0*/  @!P1 IMAD.X R4, RZ, RZ, R4, P2 ;  /* 0x000000ffff049224 */ /* 0x002fca00010e0604 */
[----:B------:R-:W-:-:S04]  /*ecb0*/  @!P1 LOP3.LUT R5, R5, R4, RZ, 0x3c, !PT ;  /* 0x0000000405059212 */ /* 0x000fc800078e3cff */
[----:B------:R-:W-:-:S04]  /*ecc0*/  @!P1 LOP3.LUT R4, R5, R4, RZ, 0x3c, !PT ;  /* 0x0000000405049212 */ /* 0x000fc800078e3cff */
[----:B------:R-:W-:-:S05]  /*ecd0*/  @!P1 LOP3.LUT R5, R5, R4, RZ, 0x3c, !PT ;  /* 0x0000000405059212 */ /* 0x000fca00078e3cff */
[----:B--23--:R0:W-:Y:S02]  /*ece0*/  @!P1 LDGSTS.E.BYPASS.LTC128B.128 [R6+0x1b400], desc[UR6][R4.64], !P0 ;  /* 0x1b40000004069fae */ /* 0x00c1e4000c101d46 */
.L_x_4549:
[----:B0-----:R-:W2:Y:S01]  /*ecf0*/  LDL R4, [R1+0x4] ;  /* 0x0000040001047983 */ /* 0x001ea20000100800 */
[----:B------:R-:W-:Y:S01]  /*ed00*/  ULDC.64 UR4, c[0x0][0x208] ;  /* 0x0000820000047ab9 */ /* 0x000fe20000000a00 */
[----:B--2---:R-:W-:-:S05]  /*ed10*/  VIADD R4, R4, 0x70 ;  /* 0x0000007004047836 */ /* 0x004fca0000000000 */
[----:B------:R-:W-:Y:S01]  /*ed20*/  ISETP.GE.AND P1, PT, R4, R2, PT ;  /* 0x000000020400720c */ /* 0x000fe20003f26270 */
[----:B------:R0:W-:-:S12]  /*ed30*/  STL [R1+0x38], R4 ;  /* 0x0000380401007387 */ /* 0x0001d80000100800 */
[----:B------:R-:W-:Y:S02]  /*ed40*/  @!P1 LEA R2, P2, R10, R0, 0x1 ;  /* 0x000000000a029211 */ /* 0x000fe400078408ff */
[----:B------:R-:W-:Y:S02]  /*ed50*/  @!P1 LEA R0, R9, UR38, 0x1 ;  /* 0x0000002609009c11 */ /* 0x000fe4000f8e08ff */
[----:B------:R-:W-:-:S05]  /*ed60*/  @!P1 IADD3.X R3, RZ, R3, RZ, P2, !PT ;  /* 0x00000003ff039210 */ /* 0x000fca00017fe4ff */
        /* <DEDUP_REMOVED lines=24> */
[----:B0-----:R-:W-:Y:S01]  /*eef0*/  IMAD.U32 R4, RZ, RZ, UR6 ;  /* 0x00000006ff047e24 */ /* 0x001fe2000f8e00ff */
        /* <DEDUP_REMOVED lines=11> */
.L_x_4452:
[----:B------:R-:W2:Y:S01]  /*efb0*/  LDL.LU.64 R6, [R1+0x30] ;  /* 0x0000300001067983 */ /* 0x000ea20000300a00 */
[----:B------:R-:W-:-:S03]  /*efc0*/  ULDC.64 UR8, c[0x0][0x3e0] ;  /* 0x0000f80000087ab9 */ /* 0x000fc60000000a00 */
[----:B------:R-:W3:Y:S04]  /*efd0*/  LDL.LU R2, [R1+0x40] ;  /* 0x0000400001027983 */ /* 0x000ee80000300800 */
[----:B0-----:R-:W4:Y:S01]  /*efe0*/  LDL.LU R4, [R1+0x8] ;  /* 0x0000080001047983 */ /* 0x001f220000300800 */
[----:B------:R-:W-:Y:S01]  /*eff0*/  UIMAD UR6, UR45, UR8, URZ ;  /* 0x000000082d0672a4 */ /* 0x000fe2000f8e023f */
[----:B------:R-:W0:Y:S03]  /*f000*/  S2R R5, SR_TID.X ;  /* 0x0000000000057919 */ /* 0x000e260000002100 */
[----:B------:R-:W-:Y:S01]  /*f010*/  UIMAD UR6, UR44, UR9, UR6 ;  /* 0x000000092c0672a4 */ /* 0x000fe2000f8e0206 */
[----:B0-----:R-:W-:-:S05]  /*f020*/  IMAD.SHL.U32 R8, R5, 0x8, RZ ;  /* 0x0000000805087824 */ /* 0x001fca00078e00ff */
[----:B------:R-:W-:Y:S02]  /*f030*/  LOP3.LUT R8, R8, 0x38, RZ, 0xc0, !PT ;  /* 0x0000003808087812 */ /* 0x000fe400078ec0ff */
[----:B--2---:R-:W-:Y:S02]  /*f040*/  R2UR UR4, R6 ;  /* 0x00000000060472ca */ /* 0x004fe400000e0000 */
[----:B------:R-:W0:Y:S01]  /*f050*/  LDC R6, c[0x0][0x448] ;  /* 0x00011200ff067b82 */ /* 0x000e220000000800 */
[----:B------:R-:W-:Y:S02]  /*f060*/  R2UR UR5, R7 ;  /* 0x00000000070572ca */ /* 0x000fe400000e0000 */
[----:B---3--:R-:W-:Y:S01]  /*f070*/  R2UR UR5, R2 ;  /* 0x00000000020572ca */ /* 0x008fe200000e0000 */
[----:B----4-:R-:W-:-:S12]  /*f080*/  IMAD.MOV.U32 R2, RZ, RZ, R4 ;  /* 0x000000ffff027224 */ /* 0x010fd800078e0004 */
[----:B------:R-:W-:-:S03]  /*f090*/  UIMAD.WIDE.U32 UR4, UR44, UR8, UR4 ;  /* 0x000000082c0472a5 */ /* 0x000fc6000f8e0004 */
[----:B------:R-:W-:Y:S01]  /*f0a0*/  ULDC.64 UR8, c[0x0][0x3d0] ;  /* 0x0000f40000087ab9 */ /* 0x000fe20000000a00 */
[----:B------:R-:W-:Y:S01]  /*f0b0*/  UIADD3 UR5, UR5, UR6, URZ ;  /* 0x0000000605057290 */ /* 0x000fe2000fffe03f */
[----:B0-----:R-:W-:-:S13]  /*f0c0*/  ISETP.NE.AND P0, PT, R6, 0x1, PT ;  /* 0x000000010600780c */ /* 0x001fda0003f05270 */
[----:B------:R-:W0:Y:S08]  /*f0d0*/  @P0 LDC R0, c[0x0][0x44c] ;  /* 0x00011300ff000b82 */ /* 0x000e300000000800 */
[----:B------:R-:W1:Y:S01]  /*f0e0*/  @P0 LDC R3, c[0x0][0x450] ;  /* 0x00011400ff030b82 */ /* 0x000e620000000800 */
[----:B0-----:R-:W-:-:S05]  /*f0f0*/  @P0 IMAD.HI.U32 R0, R4, R0, RZ ;  /* 0x0000000004000227 */ /* 0x001fca00078e00ff */
[----:B-1----:R-:W-:Y:S01]  /*f100*/  @P0 SHF.R.U32.HI R2, RZ, R3, R0 ;  /* 0x00000003ff020219 */ /* 0x002fe20000011600 */
[----:B------:R-:W-:-:S04]  /*f110*/  IMAD.U32 R3, RZ, RZ, UR8 ;  /* 0x00000008ff037e24 */ /* 0x000fc8000f8e00ff */
        /* <DEDUP_REMOVED lines=14> */
[----:B------:R-:W-:Y:S01]  /*f200*/  LEA R5, P0, R2, UR4, 0x1 ;  /* 0x0000000402057c11 */ /* 0x000fe2000f8008ff */
[----:B------:R-:W-:Y:S01]  /*f210*/  ULDC UR4, c[0x0][0x3b8] ;  /* 0x0000ee0000047ab9 */ /* 0x000fe20000000800 */
[----:B------:R-:W-:Y:S02]  /*f220*/  IADD3 R4, R3, R4, RZ ;  /* 0x0000000403047210 */ /* 0x000fe40007ffe0ff */
        /* <DEDUP_REMOVED lines=13> */
[----:B------:R-:W4:Y:S04]  /*f300*/  LDL.LU R15, [R1+0x18] ;  /* 0x00001800010f7983 */ /* 0x000f280000300800 */
[----:B------:R-:W5:Y:S01]  /*f310*/  LDL.LU R13, [R1+0x1c] ;  /* 0x00001c00010d7983 */ /* 0x000f620000300800 */
[----:B------:R-:W0:Y:S01]  /*f320*/  S2R R7, SR_TID.X ;  /* 0x0000000000077919 */ /* 0x000e220000002100 */
[----:B------:R-:W1:Y:S01]  /*f330*/  S2R R10, SR_TID.X ;  /* 0x00000000000a7919 */ /* 0x000e620000002100 */
[----:B------:R-:W-:Y:S01]  /*f340*/  ULDC.64 UR6, c[0x0][0x208] ;  /* 0x0000820000067ab9 */ /* 0x000fe20000000a00 */
[----:B------:R-:W-:Y:S04]  /*f350*/  SHFL.IDX PT, R6, R4, 0x1, 0x181f ;  /* 0x00381f0004067f89 */ /* 0x000fe800000e0000 */
[----:B------:R-:W5:Y:S01]  /*f360*/  LDL.LU R8, [R1+0x20] ;  /* 0x0000200001087983 */ /* 0x000f620000300800 */
[----:B0-----:R-:W-:Y:S01]  /*f370*/  IMAD.SHL.U32 R12, R7, 0x8, RZ ;  /* 0x00000008070c7824 */ /* 0x001fe200078e00ff */
[----:B-1----:R-:W-:-:S04]  /*f380*/  LOP3.LUT R10, R10, 0x7f, RZ, 0xc0, !PT ;  /* 0x0000007f0a0a7812 */ /* 0x002fc800078ec0ff */
[----:B------:R-:W-:Y:S01]  /*f390*/  LOP3.LUT R12, R12, 0x38, RZ, 0xc0, !PT ;  /* 0x000000380c0c7812 */ /* 0x000fe200078ec0ff */
[----:B------:R-:W-:Y:S02]  /*f3a0*/  IMAD.SHL.U32 R11, R10, 0x8, RZ ;  /* 0x000000080a0b7824 */ /* 0x000fe400078e00ff */
[----:B------:R-:W-:-:S05]  /*f3b0*/  IMAD.SHL.U32 R10, R7, 0x8, RZ ;  /* 0x00000008070a7824 */ /* 0x000fca00078e00ff */
[----:B------:R-:W-:-:S04]  /*f3c0*/  LOP3.LUT R10, R10, 0x1f8, RZ, 0xc0, !PT ;  /* 0x000001f80a0a7812 */ /* 0x000fc800078ec0ff */
[----:B------:R-:W-:-:S04]  /*f3d0*/  LOP3.LUT R10, R10, 0x38, R7, 0x78, !PT ;  /* 0x000000380a0a7812 */ /* 0x000fc800078e7807 */
[----:B------:R-:W-:Y:S02]  /*f3e0*/  LOP3.LUT R10, R10, 0x200, R11, 0xf8, !PT ;  /* 0x000002000a0a7812 */ /* 0x000fe400078ef80b */
[-C--:B--2---:R-:W-:Y:S02]  /*f3f0*/  ISETP.GE.AND P5, PT, R3, R0.reuse, PT ;  /* 0x000000000300720c */ /* 0x084fe40003fa6270 */
[----:B------:R-:W0:Y:S01]  /*f400*/  SHFL.IDX PT, R3, R5, RZ, 0x181f ;  /* 0x00181fff05037589 */ /* 0x000e2200000e0000 */
[----:B---3--:R-:W-:-:S03]  /*f410*/  ISETP.GE.AND P4, PT, R2, R0, PT ;  /* 0x000000000200720c */ /* 0x008fc60003f86270 */
[----:B------:R-:W1:Y:S07]  /*f420*/  SHFL.IDX PT, R2, R4, RZ, 0x181f ;  /* 0x00181fff04027589 */ /* 0x000e6e00000e0000 */
        /* <DEDUP_REMOVED lines=19> */
[----:B------:R-:W-:Y:S04]  /*f560*/  SHFL.IDX PT, R6, R4, 0x2, 0x181f ;  /* 0x00581f0004067f89 */ /* 0x000fe800000e0000 */
[----:B------:R-:W2:Y:S04]  /*f570*/  LDL.LU R15, [R1+0x24] ;  /* 0x00002400010f7983 */ /* 0x000ea80000300800 */
[----:B0-----:R-:W0:Y:S02]  /*f580*/  SHFL.IDX PT, R2, R5, 0x2, 0x181f ;  /* 0x00581f0005027f89 */ /* 0x001e2400000e0000 */
[----:B------:R-:W-:-:S02]  /*f590*/  @!P4 LEA R9, R10, UR38, 0x1 ;  /* 0x000000260a09cc11 */ /* 0x000fc4000f8e08ff */
[----:B0-----:R-:W-:-:S05]  /*f5a0*/  @!P4 LEA R2, P6, R12, R2, 0x1 ;  /* 0x000000020c02c211 */ /* 0x001fca00078c08ff */
[----:B------:R-:W-:-:S05]  /*f5b0*/  @!P4 IMAD.X R3, RZ, RZ, R6, P6 ;  /* 0x000000ffff03c224 */ /* 0x000fca00030e0606 */
[----:B------:R-:W-:Y:S04]  /*f5c0*/  @!P4 LDGSTS.E.BYPASS.LTC128B.128 [R9+0x23400], desc[UR6][R2.64], !P3 ;  /* 0x234000000209cfae */ /* 0x000fe8000d901d46 */
[----:B------:R-:W-:Y:S04]  /*f5d0*/  @!P4 LDGSTS.E.BYPASS.LTC128B.128 [R9+0x27400], desc[UR6][R2.64+0x80], !P0 ;  /* 0x274000800209cfae */ /* 0x000fe8000c101d46 */
[----:B------:R-:W-:Y:S04]  /*f5e0*/  @!P4 LDGSTS.E.BYPASS.LTC128B.128 [R9+0x2b400], desc[UR6][R2.64+0x100], !P1 ;  /* 0x2b4001000209cfae */ /* 0x000fe8000c901d46 */
[----:B------:R0:W-:Y:S01]  /*f5f0*/  @!P4 LDGSTS.E.BYPASS.LTC128B.128 [R9+0x2f400], desc[UR6][R2.64+0x180], !P2 ;  /* 0x2f4001800209cfae */ /* 0x0001e2000d101d46 */
[----:B-----5:R-:W-:-:S03]  /*f600*/  ISETP.GE.AND P4, PT, R13, R0, PT ;  /* 0x000000000d00720c */ /* 0x020fc60003f86270 */
[----:B------:R-:W3:Y:S04]  /*f610*/  LDL.LU R13, [R1+0x28] ;  /* 0x00002800010d7983 */ /* 0x000ee80000300800 */
[----:B------:R-:W0:Y:S04]  /*f620*/  SHFL.IDX PT, R14, R5, 0x3, 0x181f ;  /* 0x00781f00050e7f89 */ /* 0x000e2800000e0000 */
[----:B------:R-:W1:Y:S02]  /*f630*/  SHFL.IDX PT, R6, R4, 0x3, 0x181f ;  /* 0x00781f0004067f89 */ /* 0x000e6400000e0000 */
[----:B------:R-:W-:-:S02]  /*f640*/  @!P4 LEA R7, R10, UR38, 0x1 ;  /* 0x000000260a07cc11 */ /* 0x000fc4000f8e08ff */
[----:B0-----:R-:W-:Y:S02]  /*f650*/  @!P4 LEA R2, P6, R12, R14, 0x1 ;  /* 0x0000000e0c02c211 */ /* 0x001fe400078c08ff */
[----:B------:R-:W0:Y:S03]  /*f660*/  SHFL.IDX PT, R14, R5, 0x4, 0x181f ;  /* 0x00981f00050e7f89 */ /* 0x000e2600000e0000 */
[----:B-1----:R-:W-:Y:S02]  /*f670*/  @!P4 IMAD.X R3, RZ, RZ, R6, P6 ;  /* 0x000000ffff03c224 */ /* 0x002fe400030e0606 */
[----:B------:R-:W1:Y:S04]  /*f680*/  SHFL.IDX PT, R6, R4, 0x4, 0x181f ;  /* 0x00981f0004067f89 */ /* 0x000e6800000e0000 */
[----:B------:R-:W-:Y:S04]  /*f690*/  @!P4 LDGSTS.E.BYPASS.LTC128B.128 [R7+0x23c00], desc[UR6][R2.64], !P3 ;  /* 0x23c000000207cfae */ /* 0x000fe8000d901d46 */
[----:B------:R-:W-:Y:S04]  /*f6a0*/  @!P4 LDGSTS.E.BYPASS.LTC128B.128 [R7+0x27c00], desc[UR6][R2.64+0x80], !P0 ;  /* 0x27c000800207cfae */ /* 0x000fe8000c101d46 */
[----:B------:R-:W-:Y:S04]  /*f6b0*/  @!P4 LDGSTS.E.BYPASS.LTC128B.128 [R7+0x2bc00], desc[UR6][R2.64+0x100], !P1 ;  /* 0x2bc001000207cfae */ /* 0x000fe8000c901d46 */
[----:B------:R4:W-:Y:S01]  /*f6c0*/  @!P4 LDGSTS.E.BYPASS.LTC128B.128 [R7+0x2fc00], desc[UR6][R2.64+0x180], !P2 ;  /* 0x2fc001800207cfae */ /* 0x0009e2000d101d46 */
[----:B------:R-:W-:-:S13]  /*f6d0*/  ISETP.GE.AND P4, PT, R8, R0, PT ;  /* 0x000000000800720c */ /* 0x000fda0003f86270 */
[----:B0-----:R-:W-:-:S04]  /*f6e0*/  @!P4 LEA R8, P6, R12, R14, 0x1 ;  /* 0x0000000e0c08c211 */ /* 0x001fc800078c08ff */
[----:B-1----:R-:W-:Y:S01]  /*f6f0*/  @!P4 IADD3.X R21, RZ, R6, RZ, P6, !PT ;  /* 0x00000006ff15c210 */ /* 0x002fe200037fe4ff */
[----:B------:R-:W0:Y:S01]  /*f700*/  SHFL.IDX PT, R14, R5, 0x5, 0x181f ;  /* 0x00b81f00050e7f89 */ /* 0x000e2200000e0000 */
[----:B------:R-:W-:Y:S01]  /*f710*/  @!P4 LEA R9, R10, UR38, 0x1 ;  /* 0x000000260a09cc11 */ /* 0x000fe2000f8e08ff */
[----:B----4-:R-:W-:Y:S02]  /*f720*/  @!P4 IMAD.MOV.U32 R2, RZ, RZ, R8 ;  /* 0x000000ffff02c224 */ /* 0x010fe400078e0008 */
[----:B------:R-:W-:Y:S01]  /*f730*/  @!P4 IMAD.MOV.U32 R3, RZ, RZ, R21 ;  /* 0x000000ffff03c224 */ /* 0x000fe200078e0015 */
[----:B------:R-:W1:Y:S04]  /*f740*/  SHFL.IDX PT, R6, R4, 0x5, 0x181f ;  /* 0x00b81f0004067f89 */ /* 0x000e6800000e0000 */
[----:B------:R-:W-:Y:S04]  /*f750*/  @!P4 LDGSTS.E.BYPASS.LTC128B.128 [R9+0x24400], desc[UR6][R2.64], !P3 ;  /* 0x244000000209cfae */ /* 0x000fe8000d901d46 */
[----:B------:R-:W-:Y:S04]  /*f760*/  @!P4 LDGSTS.E.BYPASS.LTC128B.128 [R9+0x28400], desc[UR6][R2.64+0x80], !P0 ;  /* 0x284000800209cfae */ /* 0x000fe8000c101d46 */
[----:B------:R-:W-:Y:S04]  /*f770*/  @!P4 LDGSTS.E.BYPASS.LTC128B.128 [R9+0x2c400], desc[UR6][R2.64+0x100], !P1 ;  /* 0x2c4001000209cfae */ /* 0x000fe8000c901d46 */
[----:B------:R4:W-:Y:S01]  /*f780*/  @!P4 LDGSTS.E.BYPASS.LTC128B.128 [R9+0x30400], desc[UR6][R2.64+0x180], !P2 ;  /* 0x304001800209cfae */ /* 0x0009e2000d101d46 */
[----:B--2---:R-:W-:-:S13]  /*f790*/  ISETP.GE.AND P4, PT, R15, R0, PT ;  /* 0x000000000f00720c */ /* 0x004fda0003f86270 */
[----:B0-----:R-:W-:-:S05]  /*f7a0*/  @!P4 LEA R14, P6, R12, R14, 0x1 ;  /* 0x0000000e0c0ec211 */ /* 0x001fca00078c08ff */
[----:B-1----:R-:W-:Y:S02]  /*f7b0*/  @!P4 IMAD.X R21, RZ, RZ, R6, P6 ;  /* 0x000000ffff15c224 */ /* 0x002fe400030e0606 */
[----:B----4-:R-:W-:Y:S02]  /*f7c0*/  @!P4 IMAD.MOV.U32 R2, RZ, RZ, R14 ;  /* 0x000000ffff02c224 */ /* 0x010fe400078e000e */
        /* <DEDUP_REMOVED lines=8> */
[----:B---3--:R-:W-:-:S13]  /*f850*/  ISETP.GE.AND P4, PT, R13, R0, PT ;  /* 0x000000000d00720c */ /* 0x008fda0003f86270 */
[----:B0-----:R-:W-:-:S05]  /*f860*/  @!P4 LEA R14, P6, R12, R14, 0x1 ;  /* 0x0000000e0c0ec211 */ /* 0x001fca00078c08ff */
[----:B-1----:R-:W-:Y:S01]  /*f870*/  @!P4 IMAD.X R9, RZ, RZ, R6, P6 ;  /* 0x000000ffff09c224 */ /* 0x002fe200030e0606 */
[----:B------:R-:W-:Y:S01]  /*f880*/  @!P4 LEA R21, R10, UR38, 0x1 ;  /* 0x000000260a15cc11 */ /* 0x000fe2000f8e08ff */
[----:B--2---:R-:W-:-:S03]  /*f890*/  @!P4 IMAD.MOV.U32 R2, RZ, RZ, R14 ;  /* 0x000000ffff02c224 */ /* 0x004fc600078e000e */
[----:B------:R-:W-:Y:S01]  /*f8a0*/  @!P4 MOV R3, R9 ;  /* 0x000000090003c202 */ /* 0x000fe20000000f00 */
[----:B------:R0:W1:Y:S04]  /*f8b0*/  SHFL.IDX PT, R6, R4, 0x7, 0x181f ;  /* 0x00f81f0004067f89 */ /* 0x00006800000e0000 */
[----:B------:R0:W-:Y:S04]  /*f8c0*/  @!P4 LDGSTS.E.BYPASS.LTC128B.128 [R21+0x25400], desc[UR6][R2.64], !P3 ;  /* 0x254000000215cfae */ /* 0x0001e8000d901d46 */
[----:B------:R0:W-:Y:S04]  /*f8d0*/  @!P4 LDGSTS.E.BYPASS.LTC128B.128 [R21+0x29400], desc[UR6][R2.64+0x80], !P0 ;  /* 0x294000800215cfae */ /* 0x0001e8000c101d46 */
[----:B------:R0:W-:Y:S04]  /*f8e0*/  @!P4 LDGSTS.E.BYPASS.LTC128B.128 [R21+0x2d400], desc[UR6][R2.64+0x100], !P1 ;  /* 0x2d4001000215cfae */ /* 0x0001e8000c901d46 */
[----:B------:R0:W-:Y:S04]  /*f8f0*/  @!P4 LDGSTS.E.BYPASS.LTC128B.128 [R21+0x31400], desc[UR6][R2.64+0x180], !P2 ;  /* 0x314001800215cfae */ /* 0x0001e8000d101d46 */
[----:B------:R0:W2:Y:S02]  /*f900*/  SHFL.IDX PT, R14, R5, 0x7, 0x181f ;  /* 0x00f81f00050e7f89 */ /* 0x0000a400000e0000 */
.L_x_4567:
[----:B------:R-:W3:Y:S01]  /*f910*/  LDL.LU R10, [R1+0x38] ;  /* 0x00003800010a7983 */ /* 0x000ee20000300800 */
[----:B------:R-:W-:Y:S01]  /*f920*/  BSSY B0, `(.L_x_4454) ;  /* 0x0000018000007945 */ /* 0x000fe20003800000 */
[----:B---3--:R-:W-:-:S13]  /*f930*/  ISETP.GE.AND P4, PT, R10, R0, PT ;  /* 0x000000000a00720c */ /* 0x008fda0003f86270 */
[----:B------:R-:W-:Y:S05]  /*f940*/  @P4 BRA `(.L_x_4455) ;  /* 0x0000000000544947 */ /* 0x000fea0003800000 */
[----:B------:R-:W3:Y:S01]  /*f950*/  S2R R10, SR_TID.X ;  /* 0x00000000000a7919 */ /* 0x000ee20000002100 */
[----:B------:R-:W-:Y:S01]  /*f960*/  ULDC.64 UR4, c[0x0][0x208] ;  /* 0x0000820000047ab9 */ /* 0x000fe20000000a00 */
[----:B0-----:R-:W0:Y:S01]  /*f970*/  S2R R3, SR_TID.X ;  /* 0x0000000000037919 */ /* 0x001e220000002100 */
[----:B---3--:R-:W-:Y:S01]  /*f980*/  LOP3.LUT R10, R10, 0x7f, RZ, 0xc0, !PT ;  /* 0x0000007f0a0a7812 */ /* 0x008fe200078ec0ff */
[----:B0-----:R-:W-:-:S04]  /*f990*/  IMAD.SHL.U32 R2, R3, 0x8, RZ ;  /* 0x0000000803027824 */ /* 0x001fc800078e00ff */
        /* <DEDUP_REMOVED lines=16> */
.L_x_4455:
[----:B------:R-:W-:Y:S05]  /*faa0*/  BSYNC B0 ;  /* 0x0000000000007941 */ /* 0x000fea0003800000 */
.L_x_4454:
        /* <DEDUP_REMOVED lines=9> */
.L_x_4568:
        /* <DEDUP_REMOVED lines=9> */
.L_x_4569:
        /* <DEDUP_REMOVED lines=8> */
.L_x_4461:
[----:B------:R-:W-:Y:S05]  /*fc50*/  BSYNC B1 ;  /* 0x0000000000017941 */ /* 0x000fea0003800000 */
.L_x_4460:
        /* <DEDUP_REMOVED lines=11> */
.L_x_4462:
        /* <DEDUP_REMOVED lines=13> */
.L_x_4463:
        /* <DEDUP_REMOVED lines=13> */
.L_x_4464:
        /* <DEDUP_REMOVED lines=13> */
.L_x_4465:
        /* <DEDUP_REMOVED lines=8> */
.L_x_4458:
[----:B------:R-:W-:Y:S05]  /*10000*/  BSYNC B0 ;  /* 0x0000000000007941 */ /* 0x000fea0003800000 */
.L_x_4457:
[----:B0-----:R-:W3:Y:S01]  /*10010*/  LDL.LU R3, [R1+0x2c] ;  /* 0x00002c0001037983 */ /* 0x001ee20000300800 */
[----:B------:R-:W-:Y:S02]  /*10020*/  IMAD.MOV.U32 R8, RZ, RZ, RZ ;  /* 0x000000ffff087224 */ /* 0x000fe400078e00ff */
[----:B-1----:R-:W-:Y:S01]  /*10030*/  IMAD.MOV.U32 R6, RZ, RZ, 0x1 ;  /* 0x00000001ff067424 */ /* 0x002fe200078e00ff */
[----:B---3--:R-:W-:-:S04]  /*10040*/  IADD3 R7, R3, -0x2, RZ ;  /* 0xfffffffe03077810 */ /* 0x008fc80007ffe0ff */
        /* <DEDUP_REMOVED lines=16> */
[----:B------:R-:W-:Y:S01]  /*10150*/  ISETP.NE.AND P0, PT, R0, UR6, PT ;  /* 0x0000000600007c0c */ /* 0x000fe2000bf05270 */
[----:B------:R-:W-:Y:S02]  /*10160*/  IMAD.MOV.U32 R0, RZ, RZ, 0x1 ;  /* 0x00000001ff007424 */ /* 0x000fe400078e00ff */
[----:B------:R-:W-:-:S05]  /*10170*/  IMAD.U32 R11, RZ, RZ, UR5 ;  /* 0x00000005ff0b7e24 */ /* 0x000fca000f8e00ff */
[----:B------:R-:W-:-:S05]  /*10180*/  LOP3.LUT R11, R11, 0x1, RZ, 0xc0, !PT ;  /* 0x000000010b0b7812 */ /* 0x000fca00078ec0ff */
[----:B------:R-:W-:Y:S05]  /*10190*/  @!P0 BRA `(.L_x_4466) ;  /* 0x0000001000448947 */ /* 0x000fea0003800000 */
[----:B------:R-:W-:Y:S01]  /*101a0*/  R2UR UR4, R11 ;  /* 0x000000000b0472ca */ /* 0x000fe200000e0000 */
[----:B------:R-:W-:Y:S01]  /*101b0*/  BSSY B0, `(.L_x_4466) ;  /* 0x000010f000007945 */ /* 0x000fe20003800000 */
[----:B------:R-:W-:-:S11]  /*101c0*/  IMAD.MOV.U32 R0, RZ, RZ, 0x1 ;  /* 0x00000001ff007424 */ /* 0x000fd600078e00ff */
[----:B------:R-:W-:-:S06]  /*101d0*/  UIADD3 UR4, UR5, -UR4, URZ ;  /* 0x8000000405047290 */ /* 0x000fcc000fffe03f */
[----:B------:R-:W-:-:S07]  /*101e0*/  MOV R9, UR4 ;  /* 0x0000000400097c02 */ /* 0x000fce0008000f00 */
.L_x_4499:
        /* <DEDUP_REMOVED lines=28> */
.L_x_4469:
[----:B------:R-:W1:Y:S01]  /*103b0*/  S2R R2, SR_TID.X ;  /* 0x0000000000027919 */ /* 0x000e620000002100 */
[----:B------:R-:W-:Y:S01]  /*103c0*/  BSSY B2, `(.L_x_4470) ;  /* 0x0000006000027945 */ /* 0x000fe20003800000 */
[----:B-1----:R-:W-:Y:S02]  /*103d0*/  LOP3.LUT R3, R2, 0x7f, RZ, 0xc0, !PT ;  /* 0x0000007f02037812 */ /* 0x002fe400078ec0ff */
[----:B------:R-:W-:Y:S02]  /*103e0*/  SHF.L.U32 R2, R0, 0x1f, RZ ;  /* 0x0000001f00027819 */ /* 0x000fe400000006ff */
[----:B------:R-:W-:Y:S02]  /*103f0*/  ISETP.NE.AND P2, PT, R3, RZ, PT ;  /* 0x000000ff0300720c */ /* 0x000fe40003f45270 */
[----:B------:R-:W1:Y:S02]  /*10400*/  SYNCS.PHASECHK.TRANS64.TRYWAIT P0, [UR38+0x32448], R2 ;  /* 0x03244802ff0075a7 */ /* 0x000e640008000166 */
[----:B-1----:R-:W-:Y:S09]  /*10410*/  @!P0 BRA `(.L_x_4471) ;  /* 0x0000003800388947 */ /* 0x002ff20003800000 */
.L_x_4570:
[----:B------:R-:W-:Y:S05]  /*10420*/  BSYNC B2 ;  /* 0x0000000000027941 */ /* 0x000fea0003800000 */
.L_x_4470:
[----:B------:R-:W-:Y:S04]  /*10430*/  BSSY B2, `(.L_x_4472) ;  /* 0x0000007000027945 */ /* 0x000fe80003800000 */
[----:B------:R-:W-:Y:S05]  /*10440*/  @P2 BRA `(.L_x_4473) ;  /* 0x0000000000142947 */ /* 0x000fea0003800000 */
[----:B------:R-:W-:Y:S01]  /*10450*/  ISETP.NE.AND P0, PT, R10, RZ, PT ;  /* 0x000000ff0a00720c */ /* 0x000fe20003f05270 */
[----:B-1----:R-:W-:-:S04]  /*10460*/  IMAD.MOV.U32 R3, RZ, RZ, 0x3000 ;  /* 0x00003000ff037424 */ /* 0x002fc800078e00ff */
[----:B------:R3:W-:Y:S08]  /*10470*/  SYNCS.ARRIVE.TRANS64 RZ, [UR38+0x32438], R3 ;  /* 0x03243803ffff79a7 */ /* 0x0007f00008000026 */
[----:B---3--:R-:W-:Y:S05]  /*10480*/  @!P0 BRA `(.L_x_4473) ;  /* 0x0000000000048947 */ /* 0x008fea0003800000 */
[----:B------:R-:W-:Y:S01]  /*10490*/  BPT.TRAP 0x1 ;  /* 0x000000040000795c */ /* 0x000fe20000300000 */
.L_x_4473:
[----:B------:R-:W-:Y:S05]  /*104a0*/  BSYNC B2 ;  /* 0x0000000000027941 */ /* 0x000fea0003800000 */
.L_x_4472:
        /* <DEDUP_REMOVED lines=11> */
.L_x_4474:
        /* <DEDUP_REMOVED lines=10> */
.L_x_4571:
[----:B------:R-:W-:Y:S05]  /*10600*/  BSYNC B2 ;  /* 0x0000000000027941 */ /* 0x000fea0003800000 */
.L_x_4475:
        /* <DEDUP_REMOVED lines=9> */
.L_x_4478:
[----:B------:R-:W-:Y:S05]  /*106a0*/  BSYNC B2 ;  /* 0x0000000000027941 */ /* 0x000fea0003800000 */
.L_x_4477:
        /* <DEDUP_REMOVED lines=9> */
.L_x_4479:
        /* <DEDUP_REMOVED lines=13> */
.L_x_4480:
        /* <DEDUP_REMOVED lines=13> */
.L_x_4481:
        /* <DEDUP_REMOVED lines=13> */
.L_x_4482:
        /* <DEDUP_REMOVED lines=8> */
.L_x_4468:
[----:B------:R-:W-:Y:S05]  /*10a30*/  BSYNC B1 ;  /* 0x0000000000017941 */ /* 0x000fea0003800000 */
.L_x_4467:
        /* <DEDUP_REMOVED lines=26> */
.L_x_4485:
[----:B------:R-:W1:Y:S01]  /*10be0*/  S2R R2, SR_TID.X ;  /* 0x0000000000027919 */ /* 0x000e620000002100 */
[----:B------:R-:W-:Y:S01]  /*10bf0*/  BSSY B2, `(.L_x_4486) ;  /* 0x0000006000027945 */ /* 0x000fe20003800000 */
[----:B-1----:R-:W-:Y:S02]  /*10c00*/  LOP3.LUT R3, R2, 0x7f, RZ, 0xc0, !PT ;  /* 0x0000007f02037812 */ /* 0x002fe400078ec0ff */
[----:B------:R-:W-:Y:S02]  /*10c10*/  SHF.L.U32 R2, R0, 0x1f, RZ ;  /* 0x0000001f00027819 */ /* 0x000fe400000006ff */
[----:B------:R-:W-:Y:S02]  /*10c20*/  ISETP.NE.AND P2, PT, R3, RZ, PT ;  /* 0x000000ff0300720c */ /* 0x000fe40003f45270 */
[----:B------:R-:W1:Y:S02]  /*10c30*/  SYNCS.PHASECHK.TRANS64.TRYWAIT P0, [UR38+0x32440], R2 ;  /* 0x03244002ff0075a7 */ /* 0x000e640008000166 */
[----:B-1----:R-:W-:Y:S09]  /*10c40*/  @!P0 BRA `(.L_x_4487) ;  /* 0x00000030005c8947 */ /* 0x002ff20003800000 */
.L_x_4572:
[----:B------:R-:W-:Y:S05]  /*10c50*/  BSYNC B2 ;  /* 0x0000000000027941 */ /* 0x000fea0003800000 */
.L_x_4486:
[----:B------:R-:W-:Y:S04]  /*10c60*/  BSSY B2, `(.L_x_4488) ;  /* 0x0000007000027945 */ /* 0x000fe80003800000 */
[----:B------:R-:W-:Y:S05]  /*10c70*/  @P2 BRA `(.L_x_4489) ;  /* 0x0000000000142947 */ /* 0x000fea0003800000 */
[----:B------:R-:W-:Y:S02]  /*10c80*/  ISETP.NE.AND P0, PT, R10, RZ, PT ;  /* 0x000000ff0a00720c */ /* 0x000fe40003f05270 */
[----:B-1----:R-:W-:-:S04]  /*10c90*/  MOV R3, 0x3000 ;  /* 0x0000300000037802 */ /* 0x002fc80000000f00 */
[----:B------:R3:W-:Y:S07]  /*10ca0*/  SYNCS.ARRIVE.TRANS64 RZ, [UR38+0x32430], R3 ;  /* 0x03243003ffff79a7 */ /* 0x0007ee0008000026 */
[----:B------:R-:W-:Y:S05]  /*10cb0*/  @!P0 BRA `(.L_x_4489) ;  /* 0x0000000000048947 */ /* 0x000fea0003800000 */
[----:B------:R-:W-:Y:S01]  /*10cc0*/  BPT.TRAP 0x1 ;  /* 0x000000040000795c */ /* 0x000fe20000300000 */
.L_x_4489:
[----:B------:R-:W-:Y:S05]  /*10cd0*/  BSYNC B2 ;  /* 0x0000000000027941 */ /* 0x000fea0003800000 */
.L_x_4488:
        /* <DEDUP_REMOVED lines=11> */
.L_x_4490:
        /* <DEDUP_REMOVED lines=11> */
.L_x_4573:
[----:B------:R-:W-:Y:S05]  /*10e40*/  BSYNC B2 ;  /* 0x0000000000027941 */ /* 0x000fea0003800000 */
.L_x_4491:
[----:B------:R-:W-:Y:S01]  /*10e50*/  BSSY B2, `(.L_x_4493) ;  /* 0x0000009000027945 */ /* 0x000fe20003800000 */
[----:B01----:R-:W-:Y:S02]  /*10e60*/  IMAD.MOV.U32 R2, RZ, RZ, 0x0 ;  /* 0x00000000ff027424 */ /* 0x003fe400078e00ff */
[----:B---3--:R-:W-:Y:S01]  /*10e70*/  IMAD.MOV.U32 R3, RZ, RZ, 0x14f00000 ;  /* 0x14f00000ff037424 */ /* 0x008fe200078e00ff */
[----:B------:R-:W-:Y:S06]  /*10e80*/  @P2 BRA `(.L_x_4494) ;  /* 0x0000000000142947 */ /* 0x000fec0003800000 */
[----:B------:R-:W-:Y:S01]  /*10e90*/  ISETP.NE.AND P0, PT, R10, RZ, PT ;  /* 0x000000ff0a00720c */ /* 0x000fe20003f05270 */
[----:B------:R-:W-:-:S04]  /*10ea0*/  IMAD.MOV.U32 R5, RZ, RZ, 0xc000 ;  /* 0x0000c000ff057424 */ /* 0x000fc800078e00ff */
[----:B------:R0:W-:Y:S08]  /*10eb0*/  SYNCS.ARRIVE.TRANS64 RZ, [UR38+0x32450], R5 ;  /* 0x03245005ffff79a7 */ /* 0x0001f00008000026 */
[----:B0-----:R-:W-:Y:S05]  /*10ec0*/  @!P0 BRA `(.L_x_4494) ;  /* 0x0000000000048947 */ /* 0x001fea0003800000 */
[----:B------:R-:W-:Y:S01]  /*10ed0*/  BPT.TRAP 0x1 ;  /* 0x000000040000795c */ /* 0x000fe20000300000 */
.L_x_4494:
[----:B------:R-:W-:Y:S05]  /*10ee0*/  BSYNC B2 ;  /* 0x0000000000027941 */ /* 0x000fea0003800000 */
.L_x_4493:
        /* <DEDUP_REMOVED lines=9> */
.L_x_4495:
        /* <DEDUP_REMOVED lines=13> */
.L_x_4496:
        /* <DEDUP_REMOVED lines=13> */
.L_x_4497:
        /* <DEDUP_REMOVED lines=13> */
.L_x_4498:
        /* <DEDUP_REMOVED lines=8> */
.L_x_4484:
[----:B------:R-:W-:Y:S05]  /*11270*/  BSYNC B1 ;  /* 0x0000000000017941 */ /* 0x000fea0003800000 */
.L_x_4483:
[----:B------:R-:W-:Y:S01]  /*11280*/  VIADD R7, R7, 0xfffffffe ;  /* 0xfffffffe07077836 */ /* 0x000fe20000000000 */
[----:B------:R-:W-:Y:S06]  /*11290*/  @P1 BRA `(.L_x_4499) ;  /* 0xffffffec00d41947 */ /* 0x000fec000383ffff */
[----:B------:R-:W-:Y:S05]  /*112a0*/  BSYNC B0 ;  /* 0x0000000000007941 */ /* 0x000fea0003800000 */
.L_x_4466:
        /* <DEDUP_REMOVED lines=26> */
.L_x_4502:
[----:B------:R-:W1:Y:S01]  /*11450*/  S2R R2, SR_TID.X ;  /* 0x0000000000027919 */ /* 0x000e620000002100 */
[----:B------:R-:W-:Y:S01]  /*11460*/  BSSY B1, `(.L_x_4503) ;  /* 0x0000006000017945 */ /* 0x000fe20003800000 */
[----:B-1----:R-:W-:Y:S02]  /*11470*/  LOP3.LUT R3, R2, 0x7f, RZ, 0xc0, !PT ;  /* 0x0000007f02037812 */ /* 0x002fe400078ec0ff */
[----:B------:R-:W-:Y:S02]  /*11480*/  SHF.L.U32 R2, R0, 0x1f, RZ ;  /* 0x0000001f00027819 */ /* 0x000fe400000006ff */
[----:B------:R-:W-:Y:S02]  /*11490*/  ISETP.NE.AND P1, PT, R3, RZ, PT ;  /* 0x000000ff0300720c */ /* 0x000fe40003f25270 */
[----:B------:R-:W1:Y:S02]  /*114a0*/  SYNCS.PHASECHK.TRANS64.TRYWAIT P0, [UR38+0x32448], R2 ;  /* 0x03244802ff0075a7 */ /* 0x000e640008000166 */
[----:B-1----:R-:W-:Y:S09]  /*114b0*/  @!P0 BRA `(.L_x_4504) ;  /* 0x0000002800708947 */ /* 0x002ff20003800000 */
.L_x_4574:
[----:B------:R-:W-:Y:S05]  /*114c0*/  BSYNC B1 ;  /* 0x0000000000017941 */ /* 0x000fea0003800000 */
.L_x_4503:
[----:B------:R-:W-:Y:S04]  /*114d0*/  BSSY B1, `(.L_x_4505) ;  /* 0x0000007000017945 */ /* 0x000fe80003800000 */
[----:B------:R-:W-:Y:S05]  /*114e0*/  @P1 BRA `(.L_x_4506) ;  /* 0x0000000000141947 */ /* 0x000fea0003800000 */
[----:B------:R-:W-:Y:S01]  /*114f0*/  ISETP.NE.AND P0, PT, R10, RZ, PT ;  /* 0x000000ff0a00720c */ /* 0x000fe20003f05270 */
[----:B-1----:R-:W-:-:S04]  /*11500*/  IMAD.MOV.U32 R3, RZ, RZ, 0x3000 ;  /* 0x00003000ff037424 */ /* 0x002fc800078e00ff */
[----:B------:R3:W-:Y:S08]  /*11510*/  SYNCS.ARRIVE.TRANS64 RZ, [UR38+0x32438], R3 ;  /* 0x03243803ffff79a7 */ /* 0x0007f00008000026 */
[----:B---3--:R-:W-:Y:S05]  /*11520*/  @!P0 BRA `(.L_x_4506) ;  /* 0x0000000000048947 */ /* 0x008fea0003800000 */
[----:B------:R-:W-:Y:S01]  /*11530*/  BPT.TRAP 0x1 ;  /* 0x000000040000795c */ /* 0x000fe20000300000 */
.L_x_4506:
[----:B------:R-:W-:Y:S05]  /*11540*/  BSYNC B1 ;  /* 0x0000000000017941 */ /* 0x000fea0003800000 */
.L_x_4505:
        /* <DEDUP_REMOVED lines=11> */
.L_x_4507:
        /* <DEDUP_REMOVED lines=11> */
.L_x_4575:
[----:B------:R-:W-:Y:S05]  /*116b0*/  BSYNC B1 ;  /* 0x0000000000017941 */ /* 0x000fea0003800000 */
.L_x_4508:
        /* <DEDUP_REMOVED lines=9> */
.L_x_4511:
[----:B------:R-:W-:Y:S05]  /*11750*/  BSYNC B1 ;  /* 0x0000000000017941 */ /* 0x000fea0003800000 */
.L_x_4510:
        /* <DEDUP_REMOVED lines=9> */
.L_x_4512:
        /* <DEDUP_REMOVED lines=13> */
.L_x_4513:
        /* <DEDUP_REMOVED lines=13> */
.L_x_4514:
        /* <DEDUP_REMOVED lines=13> */
.L_x_4515:
        /* <DEDUP_REMOVED lines=8> */
.L_x_4501:
[----:B------:R-:W-:Y:S05]  /*11ae0*/  BSYNC B0 ;  /* 0x0000000000007941 */ /* 0x000fea0003800000 */
.L_x_4500:
[----:B------:R-:W-:Y:S01]  /*11af0*/  LOP3.LUT R0, R0, 0x1, RZ, 0x3c, !PT ;  /* 0x0000000100007812 */ /* 0x000fe200078e3cff */
[----:B------:R-:W-:Y:S02]  /*11b00*/  IMAD.MOV.U32 R6, RZ, RZ, RZ ;  /* 0x000000ffff067224 */ /* 0x000fe400078e00ff */
[----:B------:R-:W-:-:S07]  /*11b10*/  IMAD.MOV.U32 R8, RZ, RZ, RZ ;  /* 0x000000ffff087224 */ /* 0x000fce00078e00ff */
.L_x_4439:
[----:B------:R-:W1:Y:S01]  /*11b20*/  S2R R3, SR_CgaCtaId ;  /* 0x0000000000037919 */ /* 0x000e620000008800 */
[----:B------:R-:W-:-:S04]  /*11b30*/  MOV R2, 0x400 ;  /* 0x0000040000027802 */ /* 0x000fc80000000f00 */
[----:B-1----:R-:W-:Y:S02]  /*11b40*/  LEA R2, R3, R2, 0x18 ;  /* 0x0000000203027211 */ /* 0x002fe400078ec0ff */
[----:B------:R-:W-:-:S04]  /*11b50*/  SHF.L.U32 R3, R8, 0x1f, RZ ;  /* 0x0000001f08037819 */ /* 0x000fc800000006ff */
[----:B------:R-:W1:Y:S02]  /*11b60*/  SYNCS.PHASECHK.TRANS64.TRYWAIT P0, [R2+URZ+0x32420], R3 ;  /* 0x03242003020075a7 */ /* 0x000e64000800017f */
[----:B-1----:R-:W-:Y:S05]  /*11b70*/  @!P0 BRA `(.L_x_4516) ;  /* 0x0000002000f08947 */ /* 0x002fea0003800000 */
.L_x_4576:
[----:B------:R-:W-:-:S03]  /*11b80*/  UMOV UR4, 0xffffffff ;  /* 0xffffffff00047882 */ /* 0x000fc60000000000 */
[----:B------:R-:W-:Y:S05]  /*11b90*/  BRA.DIV UR4, `(.L_x_4517) ;  /* 0x0000002204fc7947 */ /* 0x000fea000b800000 */
[----:B-1----:R-:W1:Y:S02]  /*11ba0*/  S2R R3, SR_TID.X ;  /* 0x0000000000037919 */ /* 0x002e640000002100 */
[----:B-1----:R-:W-:-:S04]  /*11bb0*/  SHF.R.U32.HI R3, RZ, 0x5, R3 ;  /* 0x00000005ff037819 */ /* 0x002fc80000011603 */
[----:B------:R-:W-:-:S05]  /*11bc0*/  LOP3.LUT R3, R3, 0x3, RZ, 0xc0, !PT ;  /* 0x0000000303037812 */ /* 0x000fca00078ec0ff */
[----:B--2---:R1:W2:Y:S02]  /*11bd0*/  SHFL.IDX PT, R14, R3, RZ, 0x1f ;  /* 0x00001fff030e7589 */ /* 0x0042a400000e0000 */
.L_x_4579:
[----:B--2---:R-:W-:-:S13]  /*11be0*/  ISETP.NE.AND P0, PT, R14, RZ, PT ;  /* 0x000000ff0e00720c */ /* 0x004fda0003f05270 */
[----:B------:R-:W-:Y:S05]  /*11bf0*/  @P0 BRA `(.L_x_4400) ;  /* 0x0000000000880947 */ /* 0x000fea0003800000 */
[----:B------:R-:W-:-:S03]  /*11c00*/  UMOV UR4, 0xffffffff ;  /* 0xffffffff00047882 */ /* 0x000fc60000000000 */
[----:B------:R-:W-:Y:S05]  /*11c10*/  BRA.DIV UR4, `(.L_x_4518) ;  /* 0x0000002604107947 */ /* 0x000fea000b800000 */
[----:B------:R-:W-:-:S13]  /*11c20*/  ELECT P6, URZ, PT ;  /* 0x00000000003f782f */ /* 0x000fda00038c0000 */
.L_x_4582:
[----:B------:R-:W-:Y:S05]  /*11c30*/  @!P6 BRA `(.L_x_4400) ;  /* 0x000000000078e947 */ /* 0x000fea0003800000 */
[----:B-1----:R-:W2:Y:S02]  /*11c40*/  LDL.LU R3, [R1+0x3c] ;  /* 0x00003c0001037983 */ /* 0x002ea40000300800 */
[----:B--2---:R-:W-:-:S04]  /*11c50*/  LOP3.LUT R3, R3, 0x2, RZ, 0xfc, !PT ;  /* 0x0000000203037812 */ /* 0x004fc800078efcff */
[----:B------:R-:W-:-:S13]  /*11c60*/  ISETP.NE.AND P2, PT, R3, 0x3, PT ;  /* 0x000000030300780c */ /* 0x000fda0003f45270 */
[----:B------:R-:W-:Y:S05]  /*11c70*/  @!P2 BRA `(.L_x_4519) ;  /* 0x000000000004a947 */ /* 0x000fea0003800000 */
[----:B------:R-:W-:Y:S01]  /*11c80*/  BPT.TRAP 0x1 ;  /* 0x000000040000795c */ /* 0x000fe20000300000 */
.L_x_4519:
[----:B------:R-:W-:Y:S01]  /*11c90*/  IADD3 R8, R2, 0x32440, RZ ;  /* 0x0003244002087810 */ /* 0x000fe20007ffe0ff */
[----:B------:R-:W-:Y:S01]  /*11ca0*/  VIADD R3, R6, 0x1 ;  /* 0x0000000106037836 */ /* 0x000fe20000000000 */
[----:B------:R-:W-:-:S03]  /*11cb0*/  SHF.L.U32 R4, R0, 0x1f, RZ ;  /* 0x0000001f00047819 */ /* 0x000fc600000006ff */
[----:B------:R-:W-:Y:S01]  /*11cc0*/  IMAD R7, R6, 0x8, R8 ;  /* 0x0000000806077824 */ /* 0x000fe200078e0208 */
[----:B------:R-:W-:-:S03]  /*11cd0*/  ISETP.NE.AND P1, PT, R3, 0x2, PT ;  /* 0x000000020300780c */ /* 0x000fc60003f25270 */
[----:B------:R-:W1:Y:S01]  /*11ce0*/  SYNCS.PHASECHK.TRANS64.TRYWAIT P0, [R7+URZ], R4 ;  /* 0x00000004070075a7 */ /* 0x000e62000800017f */
[----:B------:R-:W-:Y:S02]  /*11cf0*/  SEL R5, RZ, 0x1, P1 ;  /* 0x00000001ff057807 */ /* 0x000fe40000800000 */
[----:B------:R-:W-:Y:S02]  /*11d00*/  SEL R3, R3, RZ, P1 ;  /* 0x000000ff03037207 */ /* 0x000fe40000800000 */
[----:B------:R-:W-:-:S03]  /*11d10*/  LOP3.LUT R0, R0, R5, RZ, 0x3c, !PT ;  /* 0x0000000500007212 */ /* 0x000fc600078e3cff */
[----:B------:R-:W-:Y:S01]  /*11d20*/  IMAD R5, R3, 0x8, R8 ;  /* 0x0000000803057824 */ /* 0x000fe200078e0208 */
[----:B------:R-:W-:Y:S01]  /*11d30*/  SHF.L.U32 R0, R0, 0x1f, RZ ;  /* 0x0000001f00007819 */ /* 0x000fe200000006ff */
[----:B-1----:R-:W-:Y:S06]  /*11d40*/  @!P0 BRA `(.L_x_4520) ;  /* 0x0000002000e48947 */ /* 0x002fec0003800000 */
.L_x_4583:
[----:B------:R-:W2:Y:S02]  /*11d50*/  SYNCS.PHASECHK.TRANS64.TRYWAIT P0, [R5+URZ], R0 ;  /* 0x00000000050075a7 */ /* 0x000ea4000800017f */
[----:B--2---:R-:W-:Y:S05]  /*11d60*/  @!P0 BRA `(.L_x_4521) ;  /* 0x0000002000f08947 */ /* 0x004fea0003800000 */
.L_x_4584:
[----:B------:R-:W-:Y:S05]  /*11d70*/  @!P2 BRA `(.L_x_4522) ;  /* 0x000000000004a947 */ /* 0x000fea0003800000 */
[----:B------:R-:W-:Y:S01]  /*11d80*/  BPT.TRAP 0x1 ;  /* 0x000000040000795c */ /* 0x000fe20000300000 */
.L_x_4522:
[----:B------:R-:W-:-:S04]  /*11d90*/  VIADD R2, R2, 0x32460 ;  /* 0x0003246002027836 */ /* 0x000fc80000000000 */
[----:B--2---:R-:W-:-:S04]  /*11da0*/  IMAD R5, R6, 0x8, R2 ;  /* 0x0000000806057824 */ /* 0x004fc800078e0202 */
[----:B------:R-:W2:Y:S02]  /*11db0*/  SYNCS.PHASECHK.TRANS64.TRYWAIT P0, [R5+URZ], R4 ;  /* 0x00000004050075a7 */ /* 0x000ea4000800017f */
[----:B--2---:R-:W-:Y:S05]  /*11dc0*/  @!P0 BRA `(.L_x_4523) ;  /* 0x0000002000ec8947 */ /* 0x004fea0003800000 */
.L_x_4585:
[----:B------:R-:W-:-:S07]  /*11dd0*/  IMAD R3, R3, 0x8, R2 ;  /* 0x0000000803037824 */ /* 0x000fce00078e0202 */
.L_x_4524:
[----:B---3--:R3:W4:Y:S02]  /*11de0*/  SYNCS.PHASECHK.TRANS64.TRYWAIT P0, [R3+URZ], R0 ;  /* 0x00000000030075a7 */ /* 0x008724000800017f */
[----:B----4-:R-:W-:Y:S05]  /*11df0*/  @!P0 NANOSLEEP.SYNCS 0x989680 ;  /* 0x009896800000895d */ /* 0x010fea0003900000 */
[----:B------:R-:W4:Y:S02]  /*11e00*/  @!P0 SYNCS.PHASECHK.TRANS64 P0, [R3+URZ], R0 ;  /* 0x00000000030085a7 */ /* 0x000f24000800007f */
[----:B----4-:R-:W-:Y:S05]  /*11e10*/  @!P0 BRA `(.L_x_4524) ;  /* 0xfffffffc00f08947 */ /* 0x010fea000383ffff */
.L_x_4400:
[----:B------:R-:W-:Y:S05]  /*11e20*/  BSYNC B6 ;  /* 0x0000000000067941 */ /* 0x000fea0003800000 */
.L_x_4397:
[----:B------:R-:W-:Y:S05]  /*11e30*/  EXIT ;  /* 0x000000000000794d */ /* 0x000fea0003800000 */
.L_x_4404:
[----:B------:R-:W-:-:S13]  /*11e40*/  R2UR UR4, R22 ;  /* 0x00000000160472ca */ /* 0x000fda00000e0000 */
[----:B0-----:R-:W-:-:S04]  /*11e50*/  IMAD.U32 R3, RZ, RZ, UR4 ;  /* 0x00000004ff037e24 */ /* 0x001fc8000f8e00ff */
[----:B------:R0:W1:Y:S03]  /*11e60*/  SYNCS.PHASECHK.TRANS64.TRYWAIT P0, [R3+URZ+0x32400], R2 ;  /* 0x03240002030075a7 */ /* 0x000066000800017f */
[----:B-1----:R-:W-:Y:S05]  /*11e70*/  @!P0 NANOSLEEP.SYNCS 0x989680 ;  /* 0x009896800000895d */ /* 0x002fea0003900000 */
[----:B------:R-:W1:Y:S02]  /*11e80*/  @!P0 SYNCS.PHASECHK.TRANS64 P0, [R3+URZ+0x32400], R2 ;  /* 0x03240002030085a7 */ /* 0x000e64000800007f */
[----:B-1----:R-:W-:Y:S05]  /*11e90*/  @!P0 BRA `(.L_x_4404) ;  /* 0xfffffffc00e88947 */ /* 0x002fea000383ffff */
[----:B------:R-:W-:Y:S05]  /*11ea0*/  BRA `(.L_x_4525) ;  /* 0xfffffef800207947 */ /* 0x000fea000383ffff */
.L_x_4408:
[----:B------:R-:W-:-:S13]  /*11eb0*/  R2UR UR4, R22 ;  /* 0x00000000160472ca */ /* 0x000fda00000e0000 */
[----:B0-----:R-:W-:-:S04]  /*11ec0*/  MOV R3, UR4 ;  /* 0x0000000400037c02 */ /* 0x001fc80008000f00 */
[----:B------:R0:W2:Y:S03]  /*11ed0*/  SYNCS.PHASECHK.TRANS64.TRYWAIT P1, [R3+URZ+0x32430], R2 ;  /* 0x03243002030075a7 */ /* 0x0000a6000802017f */
[----:B--2---:R-:W-:Y:S05]  /*11ee0*/  @!P1 NANOSLEEP.SYNCS 0x989680 ;  /* 0x009896800000995d */ /* 0x004fea0003900000 */
[----:B------:R-:W2:Y:S02]  /*11ef0*/  @!P1 SYNCS.PHASECHK.TRANS64 P1, [R3+URZ+0x32430], R2 ;  /* 0x03243002030095a7 */ /* 0x000ea4000802007f */
[----:B--2---:R-:W-:Y:S05]  /*11f00*/  @!P1 BRA `(.L_x_4408) ;  /* 0xfffffffc00e89947 */ /* 0x004fea000383ffff */
[----:B------:R-:W-:Y:S05]  /*11f10*/  BRA `(.L_x_4407) ;  /* 0xfffffef800407947 */ /* 0x000fea000383ffff */
.L_x_4409:
[----:B------:R-:W-:-:S13]  /*11f20*/  R2UR UR4, R22 ;  /* 0x00000000160472ca */ /* 0x000fda00000e0000 */
[----:B0-----:R-:W-:-:S04]  /*11f30*/  IMAD.U32 R3, RZ, RZ, UR4 ;  /* 0x00000004ff037e24 */ /* 0x001fc8000f8e00ff */
[----:B------:R0:W2:Y:S03]  /*11f40*/  SYNCS.PHASECHK.TRANS64.TRYWAIT P1, [R3+URZ+0x32410], R2 ;  /* 0x03241002030075a7 */ /* 0x0000a6000802017f */
[----:B--2---:R-:W-:Y:S05]  /*11f50*/  @!P1 NANOSLEEP.SYNCS 0x989680 ;  /* 0x009896800000995d */ /* 0x004fea0003900000 */
[----:B------:R-:W2:Y:S02]  /*11f60*/  @!P1 SYNCS.PHASECHK.TRANS64 P1, [R3+URZ+0x32410], R2 ;  /* 0x03241002030095a7 */ /* 0x000ea4000802007f */
[----:B--2---:R-:W-:Y:S05]  /*11f70*/  @!P1 BRA `(.L_x_4409) ;  /* 0xfffffffc00e89947 */ /* 0x004fea000383ffff */
[----:B------:R-:W-:Y:S05]  /*11f80*/  BRA `(.L_x_4526) ;  /* 0xfffffef800e87947 */ /* 0x000fea000383ffff */
.L_x_4413:
[----:B------:R-:W-:-:S13]  /*11f90*/  R2UR UR4, R22 ;  /* 0x00000000160472ca */ /* 0x000fda00000e0000 */
[----:B0-----:R-:W-:-:S04]  /*11fa0*/  IMAD.U32 R3, RZ, RZ, UR4 ;  /* 0x00000004ff037e24 */ /* 0x001fc8000f8e00ff */
[----:B------:R0:W3:Y:S03]  /*11fb0*/  SYNCS.PHASECHK.TRANS64.TRYWAIT P1, [R3+URZ+0x32450], R2 ;  /* 0x03245002030075a7 */ /* 0x0000e6000802017f */
[----:B---3--:R-:W-:Y:S05]  /*11fc0*/  @!P1 NANOSLEEP.SYNCS 0x989680 ;  /* 0x009896800000995d */ /* 0x008fea0003900000 */
[----:B------:R-:W3:Y:S02]  /*11fd0*/  @!P1 SYNCS.PHASECHK.TRANS64 P1, [R3+URZ+0x32450], R2 ;  /* 0x03245002030095a7 */ /* 0x000ee4000802007f */
[----:B---3--:R-:W-:Y:S05]  /*11fe0*/  @!P1 BRA `(.L_x_4413) ;  /* 0xfffffffc00e89947 */ /* 0x008fea000383ffff */
[----:B------:R-:W-:Y:S05]  /*11ff0*/  BRA `(.L_x_4412) ;  /* 0xfffffef800f47947 */ /* 0x000fea000383ffff */
.L_x_4418:
[----:B--2---:R-:W-:-:S04]  /*12000*/  IMAD.U32 R152, RZ, RZ, UR5 ;  /* 0x00000005ff987e24 */ /* 0x004fc8000f8e00ff */
[----:B------:R2:W3:Y:S03]  /*12010*/  SYNCS.PHASECHK.TRANS64.TRYWAIT P3, [R152+URZ+0x32430], R203 ;  /* 0x032430cb980075a7 */ /* 0x0004e6000806017f */
[----:B---3--:R-:W-:Y:S05]  /*12020*/  @!P3 NANOSLEEP.SYNCS 0x989680 ;  /* 0x009896800000b95d */ /* 0x008fea0003900000 */
[----:B------:R-:W3:Y:S02]  /*12030*/  @!P3 SYNCS.PHASECHK.TRANS64 P3, [R152+URZ+0x32430], R203 ;  /* 0x032430cb9800b5a7 */ /* 0x000ee4000806007f */
[----:B---3--:R-:W-:Y:S05]  /*12040*/  @!P3 BRA `(.L_x_4418) ;  /* 0xfffffffc00ecb947 */ /* 0x008fea000383ffff */
[----:B------:R-:W-:Y:S05]  /*12050*/  BRA `(.L_x_4417) ;  /* 0xffffff2800007947 */ /* 0x000fea000383ffff */
.L_x_4422:
[----:B--2---:R-:W-:-:S04]  /*12060*/  IMAD.U32 R206, RZ, RZ, UR5 ;  /* 0x00000005ffce7e24 */ /* 0x004fc8000f8e00ff */
[----:B------:R2:W3:Y:S03]  /*12070*/  SYNCS.PHASECHK.TRANS64.TRYWAIT P3, [R206+URZ+0x32450], R203 ;  /* 0x032450cbce0075a7 */ /* 0x0004e6000806017f */
[----:B---3--:R-:W-:Y:S05]  /*12080*/  @!P3 NANOSLEEP.SYNCS 0x989680 ;  /* 0x009896800000b95d */ /* 0x008fea0003900000 */
[----:B------:R-:W3:Y:S02]  /*12090*/  @!P3 SYNCS.PHASECHK.TRANS64 P3, [R206+URZ+0x32450], R203 ;  /* 0x032450cbce00b5a7 */ /* 0x000ee4000806007f */
[----:B---3--:R-:W-:Y:S05]  /*120a0*/  @!P3 BRA `(.L_x_4422) ;  /* 0xfffffffc00ecb947 */ /* 0x008fea000383ffff */
[----:B------:R-:W-:Y:S05]  /*120b0*/  BRA `(.L_x_4421) ;  /* 0xffffff2800cc7947 */ /* 0x000fea000383ffff */
.L_x_4428:
[----:B---3--:R-:W-:-:S04]  /*120c0*/  IMAD.U32 R153, RZ, RZ, UR7 ;  /* 0x00000007ff997e24 */ /* 0x008fc8000f8e00ff */
[----:B------:R3:W4:Y:S03]  /*120d0*/  SYNCS.PHASECHK.TRANS64.TRYWAIT P1, [R153+URZ+0x32430], R204 ;  /* 0x032430cc990075a7 */ /* 0x000726000802017f */
[----:B----4-:R-:W-:Y:S05]  /*120e0*/  @!P1 NANOSLEEP.SYNCS 0x989680 ;  /* 0x009896800000995d */ /* 0x010fea0003900000 */
[----:B------:R-:W4:Y:S02]  /*120f0*/  @!P1 SYNCS.PHASECHK.TRANS64 P1, [R153+URZ+0x32430], R204 ;  /* 0x032430cc990095a7 */ /* 0x000f24000802007f */
[----:B----4-:R-:W-:Y:S05]  /*12100*/  @!P1 BRA `(.L_x_4428) ;  /* 0xfffffffc00ec9947 */ /* 0x010fea000383ffff */
[----:B------:R-:W-:Y:S05]  /*12110*/  BRA `(.L_x_4427) ;  /* 0xffffff58008c7947 */ /* 0x000fea000383ffff */
.L_x_4432:
[----:B-1----:R-:W-:-:S04]  /*12120*/  IMAD.U32 R205, RZ, RZ, UR7 ;  /* 0x00000007ffcd7e24 */ /* 0x002fc8000f8e00ff */
[----:B------:R1:W3:Y:S03]  /*12130*/  SYNCS.PHASECHK.TRANS64.TRYWAIT P1, [R205+URZ+0x32450], R204 ;  /* 0x032450cccd0075a7 */ /* 0x0002e6000802017f */
[----:B---3--:R-:W-:Y:S05]  /*12140*/  @!P1 NANOSLEEP.SYNCS 0x989680 ;  /* 0x009896800000995d */ /* 0x008fea0003900000 */
[----:B------:R-:W3:Y:S02]  /*12150*/  @!P1 SYNCS.PHASECHK.TRANS64 P1, [R205+URZ+0x32450], R204 ;  /* 0x032450cccd0095a7 */ /* 0x000ee4000802007f */
[----:B---3--:R-:W-:Y:S05]  /*12160*/  @!P1 BRA `(.L_x_4432) ;  /* 0xfffffffc00ec9947 */ /* 0x008fea000383ffff */
[----:B------:R-:W-:Y:S05]  /*12170*/  BRA `(.L_x_4431) ;  /* 0xffffff5c000c7947 */ /* 0x000fea000383ffff */
.L_x_4444:
[----:B------:R-:W-:Y:S01]  /*12180*/  IMAD.MOV.U32 R13, RZ, RZ, R6 ;  /* 0x000000ffff0d7224 */ /* 0x000fe200078e0006 */
[----:B------:R-:W-:Y:S01]  /*12190*/  MOV R12, RZ ;  /* 0x000000ff000c7202 */ /* 0x000fe20000000f00 */
[----:B------:R-:W-:Y:S02]  /*121a0*/  IMAD.MOV.U32 R11, RZ, RZ, 0x1f ;  /* 0x0000001fff0b7424 */ /* 0x000fe400078e00ff */
[----:B------:R-:W-:-:S07]  /*121b0*/  IMAD.MOV.U32 R15, RZ, RZ, -0x1 ;  /* 0xffffffffff0f7424 */ /* 0x000fce00078e00ff */
[----:B------:R-:W-:Y:S05]  /*121c0*/  WARPSYNC.COLLECTIVE R15, `(.L_x_4527) ;  /* 0x000000000f087348 */ /* 0x000fea0003c00000 */
[----:B------:R0:W1:Y:S02]  /*121d0*/  SHFL.IDX P6, R14, R13, R12, R11 ;  /* 0x0000000c0d0e7389 */ /* 0x00006400000c000b */
[----:B01----:R-:W-:Y:S01]  /*121e0*/  ENDCOLLECTIVE ;  /* 0x000000000000791b */ /* 0x003fe20003800000 */
.L_x_4527:
[----:B------:R-:W-:Y:S05]  /*121f0*/  BRA `(.L_x_4528) ;  /* 0xffffffbc001c7947 */ /* 0x000fea000383ffff */
.L_x_4446:
[----:B------:R-:W-:Y:S01]  /*12200*/  BSSY B0, `(.L_x_4529) ;  /* 0x0000006000007945 */ /* 0x000fe20003800000 */
[----:B------:R-:W-:-:S07]  /*12210*/  IMAD.MOV.U32 R15, RZ, RZ, -0x1 ;  /* 0xffffffffff0f7424 */ /* 0x000fce00078e00ff */
[----:B0-----:R-:W-:Y:S05]  /*12220*/  WARPSYNC.COLLECTIVE R15, `(.L_x_4530) ;  /* 0x000000000f0c7348 */ /* 0x001fea0003c00000 */
[----:B------:R-:W-:Y:S02]  /*12230*/  ELECT P6, UR62, PT ;  /* 0x00000000003e782f */ /* 0x000fe400038c0000 */
[----:B------:R-:W-:Y:S01]  /*12240*/  MOV R14, UR62 ;  /* 0x0000003e000e7c02 */ /* 0x000fe20008000f00 */
[----:B0-----:R-:W-:Y:S10]  /*12250*/  ENDCOLLECTIVE ;  /* 0x000000000000791b */ /* 0x001ff40003800000 */
.L_x_4530:
[----:B------:R-:W-:Y:S05]  /*12260*/  BSYNC B0 ;  /* 0x0000000000007941 */ /* 0x000fea0003800000 */
.L_x_4529:
[----:B------:R-:W-:Y:S05]  /*12270*/  BRA `(.L_x_4531) ;  /* 0xffffffbc00207947 */ /* 0x000fea000383ffff */
.L_x_4448:
[----:B0-----:R-:W-:-:S04]  /*12280*/  IMAD.U32 R3, RZ, RZ, UR38 ;  /* 0x00000026ff037e24 */ /* 0x001fc8000f8e00ff */
[----:B------:R0:W1:Y:S03]  /*12290*/  SYNCS.PHASECHK.TRANS64.TRYWAIT P0, [R3+URZ+0x32440], R0 ;  /* 0x03244000030075a7 */ /* 0x000066000800017f */
[----:B-1----:R-:W-:Y:S05]  /*122a0*/  @!P0 NANOSLEEP.SYNCS 0x989680 ;  /* 0x009896800000895d */ /* 0x002fea0003900000 */
[----:B------:R-:W1:Y:S02]  /*122b0*/  @!P0 SYNCS.PHASECHK.TRANS64 P0, [R3+URZ+0x32440], R0 ;  /* 0x03244000030085a7 */ /* 0x000e64000800007f */
[----:B-1----:R-:W-:Y:S05]  /*122c0*/  @!P0 BRA `(.L_x_4448) ;  /* 0xfffffffc00ec8947 */ /* 0x002fea000383ffff */
[----:B------:R-:W-:Y:S05]  /*122d0*/  BRA `(.L_x_4532) ;  /* 0xffffffbc00847947 */ /* 0x000fea000383ffff */
.L_x_4451:
[----:B------:R-:W-:Y:S01]  /*122e0*/  IMAD.MOV.U32 R13, RZ, RZ, R3 ;  /* 0x000000ffff0d7224 */ /* 0x000fe200078e0003 */
[----:B------:R-:W-:Y:S01]  /*122f0*/  MOV R11, 0x181f ;  /* 0x0000181f000b7802 */ /* 0x000fe20000000f00 */
[----:B------:R-:W-:Y:S02]  /*12300*/  IMAD.MOV.U32 R12, RZ, RZ, RZ ;  /* 0x000000ffff0c7224 */ /* 0x000fe400078e00ff */
[----:B------:R-:W-:Y:S02]  /*12310*/  IMAD.MOV.U32 R15, RZ, RZ, -0x1 ;  /* 0xffffffffff0f7424 */ /* 0x000fe400078e00ff */
[----:B------:R-:W-:-:S07]  /*12320*/  IMAD R6, R8, 0x80, R6 ;  /* 0x0000008008067824 */ /* 0x000fce00078e0206 */
[----:B0-----:R-:W-:Y:S05]  /*12330*/  WARPSYNC.COLLECTIVE R15, `(.L_x_4533) ;  /* 0x000000000f087348 */ /* 0x001fea0003c00000 */
[----:B------:R1:W2:Y:S02]  /*12340*/  SHFL.IDX P6, R14, R13, R12, R11 ;  /* 0x0000000c0d0e7389 */ /* 0x0002a400000c000b */
[----:B012---:R-:W-:Y:S01]  /*12350*/  ENDCOLLECTIVE ;  /* 0x000000000000791b */ /* 0x007fe20003800000 */
.L_x_4533:
[----:B------:R0:W-:Y:S01]  /*12360*/  STL [R1+0x4], R6 ;  /* 0x0000040601007387 */ /* 0x0001e20000100800 */
[----:B------:R-:W-:Y:S02]  /*12370*/  IMAD.MOV.U32 R13, RZ, RZ, R0 ;  /* 0x000000ffff0d7224 */ /* 0x000fe400078e0000 */
[----:B------:R-:W-:-:S07]  /*12380*/  IMAD.MOV.U32 R4, RZ, RZ, R14 ;  /* 0x000000ffff047224 */ /* 0x000fce00078e000e */
[----:B0-----:R-:W-:Y:S05]  /*12390*/  WARPSYNC.COLLECTIVE R15, `(.L_x_4534) ;  /* 0x000000000f087348 */ /* 0x001fea0003c00000 */
[----:B------:R1:W2:Y:S02]  /*123a0*/  SHFL.IDX P6, R14, R13, R12, R11 ;  /* 0x0000000c0d0e7389 */ /* 0x0002a400000c000b */
[----:B012---:R-:W-:Y:S01]  /*123b0*/  ENDCOLLECTIVE ;  /* 0x000000000000791b */ /* 0x007fe20003800000 */
.L_x_4534:
[----:B------:R-:W-:Y:S01]  /*123c0*/  ULDC UR4, c[0x0][0x288] ;  /* 0x0000a20000047ab9 */ /* 0x000fe20000000800 */
[----:B------:R-:W-:Y:S01]  /*123d0*/  ULDC.64 UR6, c[0x0][0x208] ;  /* 0x0000820000067ab9 */ /* 0x000fe20000000a00 */
[----:B------:R-:W-:-:S05]  /*123e0*/  IMAD R2, R7, UR4, RZ ;  /* 0x0000000407027c24 */ /* 0x000fca000f8e02ff */
[----:B------:R-:W-:Y:S01]  /*123f0*/  ISETP.GE.AND P1, PT, R6, R2, PT ;  /* 0x000000020600720c */ /* 0x000fe20003f26270 */
[----:B------:R-:W-:Y:S01]  /*12400*/  IMAD.MOV.U32 R13, RZ, RZ, R3 ;  /* 0x000000ffff0d7224 */ /* 0x000fe200078e0003 */
[----:B------:R-:W-:-:S11]  /*12410*/  MOV R12, 0x1 ;  /* 0x00000001000c7802 */ /* 0x000fd60000000f00 */
[----:B------:R-:W-:Y:S01]  /*12420*/  @!P1 LEA R8, R9, UR38, 0x1 ;  /* 0x0000002609089c11 */ /* 0x000fe2000f8e08ff */
        /* <DEDUP_REMOVED lines=13> */
.L_x_4535:
[----:B------:R-:W-:-:S04]  /*12500*/  IMAD.MOV.U32 R8, RZ, RZ, R6 ;  /* 0x000000ffff087224 */ /* 0x000fc800078e0006 */
[----:B------:R-:W-:Y:S02]  /*12510*/  VIADD R4, R8, 0x10 ;  /* 0x0000001008047836 */ /* 0x000fe40000000000 */
[----:B------:R-:W-:-:S03]  /*12520*/  IMAD.MOV.U32 R13, RZ, RZ, R0 ;  /* 0x000000ffff0d7224 */ /* 0x000fc600078e0000 */
[----:B------:R-:W-:Y:S01]  /*12530*/  ISETP.GE.AND P2, PT, R4, R2, PT ;  /* 0x000000020400720c */ /* 0x000fe20003f46270 */
[----:B------:R0:W-:Y:S01]  /*12540*/  STL [R1+0x14], R4 ;  /* 0x0000140401007387 */ /* 0x0001e20000100800 */
[----:B------:R-:W-:-:S11]  /*12550*/  IMAD.MOV.U32 R6, RZ, RZ, R14 ;  /* 0x000000ffff067224 */ /* 0x000fd600078e000e */
[----:B0-----:R-:W-:Y:S05]  /*12560*/  WARPSYNC.COLLECTIVE R15, `(.L_x_4536) ;  /* 0x000000000f087348 */ /* 0x001fea0003c00000 */
[----:B------:R1:W2:Y:S02]  /*12570*/  SHFL.IDX P6, R14, R13, R12, R11 ;  /* 0x0000000c0d0e7389 */ /* 0x0002a400000c000b */
[----:B012---:R-:W-:Y:S01]  /*12580*/  ENDCOLLECTIVE ;  /* 0x000000000000791b */ /* 0x007fe20003800000 */
.L_x_4536:
[----:B------:R-:W-:Y:S01]  /*12590*/  ULDC.64 UR4, c[0x0][0x208] ;  /* 0x0000820000047ab9 */ /* 0x000fe20000000a00 */
[----:B------:R-:W-:Y:S02]  /*125a0*/  IMAD.MOV.U32 R13, RZ, RZ, R3 ;  /* 0x000000ffff0d7224 */ /* 0x000fe400078e0003 */
[----:B------:R-:W-:Y:S02]  /*125b0*/  IMAD.MOV.U32 R12, RZ, RZ, 0x2 ;  /* 0x00000002ff0c7424 */ /* 0x000fe400078e00ff */
[----:B------:R-:W-:-:S05]  /*125c0*/  IMAD.MOV.U32 R7, RZ, RZ, R14 ;  /* 0x000000ffff077224 */ /* 0x000fca00078e000e */
[----:B------:R-:W-:Y:S02]  /*125d0*/  @!P2 LEA R4, P1, R10, R7, 0x1 ;  /* 0x000000070a04a211 */ /* 0x000fe400078208ff */
[----:B------:R-:W-:-:S03]  /*125e0*/  @!P2 LEA R7, R9, UR38, 0x1 ;  /* 0x000000260907ac11 */ /* 0x000fc6000f8e08ff */
[----:B------:R-:W-:Y:S02]  /*125f0*/  @!P2 IMAD.X R5, RZ, RZ, R6, P1 ;  /* 0x000000ffff05a224 */ /* 0x000fe400008e0606 */
        /* <DEDUP_REMOVED lines=9> */
.L_x_4537:
[----:B------:R0:W-:Y:S01]  /*12690*/  STL [R1+0x18], R6 ;  /* 0x0000180601007387 */ /* 0x0001e20000100800 */
[----:B------:R-:W-:-:S05]  /*126a0*/  VIADD R7, R8, 0x30 ;  /* 0x0000003008077836 */ /* 0x000fca0000000000 */
[----:B------:R1:W-:Y:S01]  /*126b0*/  STL [R1+0x1c], R7 ;  /* 0x00001c0701007387 */ /* 0x0003e20000100800 */
[----:B------:R-:W-:Y:S01]  /*126c0*/  IMAD.MOV.U32 R13, RZ, RZ, R0 ;  /* 0x000000ffff0d7224 */ /* 0x000fe200078e0000 */
[----:B0-----:R-:W-:Y:S02]  /*126d0*/  @!P1 LEA R6, R9, UR38, 0x1 ;  /* 0x0000002609069c11 */ /* 0x001fe4000f8e08ff */
[----:B------:R-:W-:-:S07]  /*126e0*/  MOV R4, R14 ;  /* 0x0000000e00047202 */ /* 0x000fce0000000f00 */
[----:B-1----:R-:W-:Y:S05]  /*126f0*/  WARPSYNC.COLLECTIVE R15, `(.L_x_4538) ;  /* 0x000000000f087348 */ /* 0x002fea0003c00000 */
[----:B------:R0:W2:Y:S02]  /*12700*/  SHFL.IDX P6, R14, R13, R12, R11 ;  /* 0x0000000c0d0e7389 */ /* 0x0000a400000c000b */
[----:B012---:R-:W-:Y:S01]  /*12710*/  ENDCOLLECTIVE ;  /* 0x000000000000791b */ /* 0x007fe20003800000 */
.L_x_4538:
[----:B------:R-:W-:Y:S01]  /*12720*/  ULDC.64 UR4, c[0x0][0x208] ;  /* 0x0000820000047ab9 */ /* 0x000fe20000000a00 */
[----:B------:R-:W-:Y:S02]  /*12730*/  IMAD.MOV.U32 R13, RZ, RZ, R3 ;  /* 0x000000ffff0d7224 */ /* 0x000fe400078e0003 */
[----:B------:R-:W-:Y:S01]  /*12740*/  IMAD.MOV.U32 R12, RZ, RZ, 0x3 ;  /* 0x00000003ff0c7424 */ /* 0x000fe200078e00ff */
        /* <DEDUP_REMOVED lines=14> */
.L_x_4539:
[----:B------:R0:W-:Y:S01]  /*12830*/  STL [R1+0x20], R7 ;  /* 0x0000200701007387 */ /* 0x0001e20000100800 */
[----:B------:R-:W-:Y:S01]  /*12840*/  @!P1 LEA R6, R9, UR38, 0x1 ;  /* 0x0000002609069c11 */ /* 0x000fe2000f8e08ff */
[----:B------:R-:W-:Y:S02]  /*12850*/  IMAD.MOV.U32 R13, RZ, RZ, R0 ;  /* 0x000000ffff0d7224 */ /* 0x000fe400078e0000 */
[----:B------:R-:W-:-:S07]  /*12860*/  IMAD.MOV.U32 R4, RZ, RZ, R14 ;  /* 0x000000ffff047224 */ /* 0x000fce00078e000e */
[----:B0-----:R-:W-:Y:S05]  /*12870*/  WARPSYNC.COLLECTIVE R15, `(.L_x_4540) ;  /* 0x000000000f087348 */ /* 0x001fea0003c00000 */
[----:B------:R1:W2:Y:S02]  /*12880*/  SHFL.IDX P6, R14, R13, R12, R11 ;  /* 0x0000000c0d0e7389 */ /* 0x0002a400000c000b */
[----:B012---:R-:W-:Y:S01]  /*12890*/  ENDCOLLECTIVE ;  /* 0x000000000000791b */ /* 0x007fe20003800000 */
.L_x_4540:
[----:B------:R-:W-:Y:S01]  /*128a0*/  ULDC.64 UR4, c[0x0][0x208] ;  /* 0x0000820000047ab9 */ /* 0x000fe20000000a00 */
[----:B------:R-:W-:Y:S02]  /*128b0*/  IMAD.MOV.U32 R13, RZ, RZ, R3 ;  /* 0x000000ffff0d7224 */ /* 0x000fe400078e0003 */
[----:B------:R-:W-:Y:S01]  /*128c0*/  IMAD.MOV.U32 R12, RZ, RZ, 0x4 ;  /* 0x00000004ff0c7424 */ /* 0x000fe200078e00ff */
[----:B------:R-:W-:-:S04]  /*128d0*/  MOV R5, R14 ;  /* 0x0000000e00057202 */ /* 0x000fc80000000f00 */
        /* <DEDUP_REMOVED lines=14> */
.L_x_4541:
[----:B------:R0:W-:Y:S01]  /*129c0*/  STL [R1+0x24], R7 ;  /* 0x0000240701007387 */ /* 0x0001e20000100800 */
[----:B------:R-:W-:Y:S01]  /*129d0*/  @!P1 LEA R6, R9, UR38, 0x1 ;  /* 0x0000002609069c11 */ /* 0x000fe2000f8e08ff */
[----:B------:R-:W-:Y:S02]  /*129e0*/  IMAD.MOV.U32 R13, RZ, RZ, R0 ;  /* 0x000000ffff0d7224 */ /* 0x000fe400078e0000 */
[----:B------:R-:W-:-:S07]  /*129f0*/  IMAD.MOV.U32 R4, RZ, RZ, R14 ;  /* 0x000000ffff047224 */ /* 0x000fce00078e000e */
[----:B0-----:R-:W-:Y:S05]  /*12a00*/  WARPSYNC.COLLECTIVE R15, `(.L_x_4542) ;  /* 0x000000000f087348 */ /* 0x001fea0003c00000 */
[----:B------:R1:W2:Y:S02]  /*12a10*/  SHFL.IDX P6, R14, R13, R12, R11 ;  /* 0x0000000c0d0e7389 */ /* 0x0002a400000c000b */
[----:B012---:R-:W-:Y:S01]  /*12a20*/  ENDCOLLECTIVE ;  /* 0x000000000000791b */ /* 0x007fe20003800000 */
.L_x_4542:
        /* <DEDUP_REMOVED lines=18> */
.L_x_4543:
[----:B------:R0:W-:Y:S01]  /*12b50*/  STL [R1+0x28], R7 ;  /* 0x0000280701007387 */ /* 0x0001e20000100800 */
[----:B------:R-:W-:Y:S01]  /*12b60*/  @!P1 LEA R6, R9, UR38, 0x1 ;  /* 0x0000002609069c11 */ /* 0x000fe2000f8e08ff */
[----:B------:R-:W-:Y:S02]  /*12b70*/  IMAD.MOV.U32 R13, RZ, RZ, R0 ;  /* 0x000000ffff0d7224 */ /* 0x000fe400078e0000 */
[----:B------:R-:W-:-:S07]  /*12b80*/  IMAD.MOV.U32 R4, RZ, RZ, R14 ;  /* 0x000000ffff047224 */ /* 0x000fce00078e000e */
[----:B0-----:R-:W-:Y:S05]  /*12b90*/  WARPSYNC.COLLECTIVE R15, `(.L_x_4544) ;  /* 0x000000000f087348 */ /* 0x001fea0003c00000 */
[----:B------:R1:W2:Y:S02]  /*12ba0*/  SHFL.IDX P6, R14, R13, R12, R11 ;  /* 0x0000000c0d0e7389 */ /* 0x0002a400000c000b */
[----:B012---:R-:W-:Y:S01]  /*12bb0*/  ENDCOLLECTIVE ;  /* 0x000000000000791b */ /* 0x007fe20003800000 */
.L_x_4544:
[----:B------:R-:W-:Y:S01]  /*12bc0*/  ULDC.64 UR4, c[0x0][0x208] ;  /* 0x0000820000047ab9 */ /* 0x000fe20000000a00 */
[----:B------:R-:W-:Y:S02]  /*12bd0*/  IMAD.MOV.U32 R13, RZ, RZ, R3 ;  /* 0x000000ffff0d7224 */ /* 0x000fe400078e0003 */
[----:B------:R-:W-:Y:S02]  /*12be0*/  IMAD.MOV.U32 R12, RZ, RZ, 0x6 ;  /* 0x00000006ff0c7424 */ /* 0x000fe400078e00ff */
[----:B------:R-:W-:-:S05]  /*12bf0*/  IMAD.MOV.U32 R5, RZ, RZ, R14 ;  /* 0x000000ffff057224 */ /* 0x000fca00078e000e */
[----:B------:R-:W-:-:S04]  /*12c00*/  @!P1 LEA R5, P2, R10, R5, 0x1 ;  /* 0x000000050a059211 */ /* 0x000fc800078408ff */
[----:B------:R-:W-:-:S04]  /*12c10*/  @!P1 IADD3.X R4, RZ, R4, RZ, P2, !PT ;  /* 0x00000004ff049210 */ /* 0x000fc800017fe4ff */
        /* <DEDUP_REMOVED lines=11> */
.L_x_4545:
[----:B------:R-:W-:Y:S01]  /*12cd0*/  @!P1 LEA R6, R9, UR38, 0x1 ;  /* 0x0000002609069c11 */ /* 0x000fe2000f8e08ff */
[----:B------:R-:W-:Y:S02]  /*12ce0*/  IMAD.MOV.U32 R13, RZ, RZ, R0 ;  /* 0x000000ffff0d7224 */ /* 0x000fe400078e0000 */
[----:B------:R-:W-:-:S07]  /*12cf0*/  IMAD.MOV.U32 R4, RZ, RZ, R14 ;  /* 0x000000ffff047224 */ /* 0x000fce00078e000e */
[----:B------:R-:W-:Y:S05]  /*12d00*/  WARPSYNC.COLLECTIVE R15, `(.L_x_4546) ;  /* 0x000000000f087348 */ /* 0x000fea0003c00000 */
[----:B------:R0:W1:Y:S02]  /*12d10*/  SHFL.IDX P6, R14, R13, R12, R11 ;  /* 0x0000000c0d0e7389 */ /* 0x00006400000c000b */
[----:B01----:R-:W-:Y:S01]  /*12d20*/  ENDCOLLECTIVE ;  /* 0x000000000000791b */ /* 0x003fe20003800000 */
.L_x_4546:
[----:B------:R-:W-:Y:S01]  /*12d30*/  ULDC.64 UR4, c[0x0][0x208] ;  /* 0x0000820000047ab9 */ /* 0x000fe20000000a00 */
[----:B------:R-:W-:Y:S01]  /*12d40*/  MOV R13, R3 ;  /* 0x00000003000d7202 */ /* 0x000fe20000000f00 */
        /* <DEDUP_REMOVED lines=14> */
.L_x_4547:
[----:B------:R-:W-:Y:S02]  /*12e30*/  IMAD.MOV.U32 R13, RZ, RZ, R0 ;  /* 0x000000ffff0d7224 */ /* 0x000fe400078e0000 */
[----:B------:R-:W-:-:S07]  /*12e40*/  IMAD.MOV.U32 R3, RZ, RZ, R14 ;  /* 0x000000ffff037224 */ /* 0x000fce00078e000e */
[----:B------:R-:W-:Y:S05]  /*12e50*/  WARPSYNC.COLLECTIVE R15, `(.L_x_4548) ;  /* 0x000000000f087348 */ /* 0x000fea0003c00000 */
[----:B------:R0:W1:Y:S02]  /*12e60*/  SHFL.IDX P6, R14, R13, R12, R11 ;  /* 0x0000000c0d0e7389 */ /* 0x00006400000c000b */
[----:B01----:R-:W-:Y:S01]  /*12e70*/  ENDCOLLECTIVE ;  /* 0x000000000000791b */ /* 0x003fe20003800000 */
.L_x_4548:
[----:B------:R-:W-:Y:S01]  /*12e80*/  IMAD.MOV.U32 R0, RZ, RZ, R14 ;  /* 0x000000ffff007224 */ /* 0x000fe200078e000e */
[----:B------:R-:W-:Y:S06]  /*12e90*/  BRA `(.L_x_4549) ;  /* 0xffffffbc00947947 */ /* 0x000fec000383ffff */
.L_x_4453:
[----:B------:R-:W-:Y:S01]  /*12ea0*/  BSSY B0, `(.L_x_4550) ;  /* 0x0000008000007945 */ /* 0x000fe20003800000 */
[----:B------:R-:W-:Y:S01]  /*12eb0*/  IMAD.MOV.U32 R13, RZ, RZ, R4 ;  /* 0x000000ffff0d7224 */ /* 0x000fe200078e0004 */
[----:B------:R-:W-:Y:S01]  /*12ec0*/  MOV R15, 0xffffffff ;  /* 0xffffffff000f7802 */ /* 0x000fe20000000f00 */
[----:B------:R-:W-:Y:S02]  /*12ed0*/  IMAD.MOV.U32 R12, RZ, RZ, RZ ;  /* 0x000000ffff0c7224 */ /* 0x000fe400078e00ff */
[----:B------:R-:W-:-:S07]  /*12ee0*/  IMAD.MOV.U32 R11, RZ, RZ, 0x181f ;  /* 0x0000181fff0b7424 */ /* 0x000fce00078e00ff */
[----:B------:R-:W-:Y:S05]  /*12ef0*/  WARPSYNC.COLLECTIVE R15, `(.L_x_4551) ;  /* 0x000000000f087348 */ /* 0x000fea0003c00000 */
[----:B------:R0:W1:Y:S02]  /*12f00*/  SHFL.IDX P6, R14, R13, R12, R11 ;  /* 0x0000000c0d0e7389 */ /* 0x00006400000c000b */
[----:B01----:R-:W-:Y:S01]  /*12f10*/  ENDCOLLECTIVE ;  /* 0x000000000000791b */ /* 0x003fe20003800000 */
.L_x_4551:
[----:B------:R-:W-:Y:S05]  /*12f20*/  BSYNC B0 ;  /* 0x0000000000007941 */ /* 0x000fea0003800000 */
.L_x_4550:
[----:B------:R-:W-:Y:S01]  /*12f30*/  IMAD.MOV.U32 R13, RZ, RZ, R5 ;  /* 0x000000ffff0d7224 */ /* 0x000fe200078e0005 */
[----:B------:R0:W5:Y:S01]  /*12f40*/  LDL.LU R9, [R1+0x24] ;  /* 0x0000240001097983 */ /* 0x0001620000300800 */
[----:B------:R-:W-:Y:S02]  /*12f50*/  IMAD.MOV.U32 R12, RZ, RZ, RZ ;  /* 0x000000ffff0c7224 */ /* 0x000fe400078e00ff */
[----:B------:R-:W-:Y:S01]  /*12f60*/  IMAD.MOV.U32 R11, RZ, RZ, 0x181f ;  /* 0x0000181fff0b7424 */ /* 0x000fe200078e00ff */
[----:B------:R0:W5:Y:S01]  /*12f70*/  LDL.LU R7, [R1+0x28] ;  /* 0x0000280001077983 */ /* 0x0001620000300800 */
[----:B------:R-:W-:Y:S02]  /*12f80*/  IMAD.MOV.U32 R15, RZ, RZ, -0x1 ;  /* 0xffffffffff0f7424 */ /* 0x000fe400078e00ff */
[----:B------:R-:W-:Y:S01]  /*12f90*/  IMAD.MOV.U32 R2, RZ, RZ, R14 ;  /* 0x000000ffff027224 */ /* 0x000fe200078e000e */
[----:B------:R0:W5:Y:S06]  /*12fa0*/  LDL R10, [R1] ;  /* 0x00000000010a7983 */ /* 0x00016c0000100800 */
[----:B0----5:R-:W-:Y:S05]  /*12fb0*/  WARPSYNC.COLLECTIVE R15, `(.L_x_4552) ;  /* 0x000000000f087348 */ /* 0x021fea0003c00000 */
[----:B------:R1:W2:Y:S02]  /*12fc0*/  SHFL.IDX P6, R14, R13, R12, R11 ;  /* 0x0000000c0d0e7389 */ /* 0x0002a400000c000b */
[----:B012--5:R-:W-:Y:S01]  /*12fd0*/  ENDCOLLECTIVE ;  /* 0x000000000000791b */ /* 0x027fe20003800000 */
.L_x_4552:
        /* <DEDUP_REMOVED lines=10> */
[----:B--2---:R-:W-:Y:S02]  /*13080*/  ISETP.GE.AND P6, PT, R13, R0, PT ;  /* 0x000000000d00720c */ /* 0x004fe40003fc6270 */
[----:B------:R-:W-:Y:S02]  /*13090*/  MOV R13, R4 ;  /* 0x00000004000d7202 */ /* 0x000fe40000000f00 */
[----:B---3--:R-:W-:Y:S01]  /*130a0*/  ISETP.GE.AND P5, PT, R12, R0, PT ;  /* 0x000000000c00720c */ /* 0x008fe20003fa6270 */
[----:B------:R-:W-:-:S08]  /*130b0*/  IMAD.MOV.U32 R12, RZ, RZ, 0x1 ;  /* 0x00000001ff0c7424 */ /* 0x000fd000078e00ff */
        /* <DEDUP_REMOVED lines=15> */
[----:B------:R-:W-:-:S04]  /*131b0*/  LOP3.LUT R17, R17, 0xffffff7f, RZ, 0xc0, !PT ;  /* 0xffffff7f11117812 */ /* 0x000fc800078ec0ff */
[----:B------:R-:W-:-:S04]  /*131c0*/  LOP3.LUT R17, R17, 0xfffffffb, RZ, 0xc0, !PT ;  /* 0xfffffffb11117812 */ /* 0x000fc800078ec0ff */
[----:B------:R-:W-:Y:S02]  /*131d0*/  @P6 LOP3.LUT R17, R17, 0x4, RZ, 0xfc, !PT ;  /* 0x0000000411116812 */ /* 0x000fe400078efcff */
[----:B------:R-:W-:Y:S02]  /*131e0*/  @!P4 LEA R3, P6, R8, R3, 0x1 ;  /* 0x000000030803c211 */ /* 0x000fe400078c08ff */
[----:B------:R-:W-:-:S03]  /*131f0*/  @P5 LOP3.LUT R17, R17, 0x80, RZ, 0xfc, !PT ;  /* 0x0000008011115812 */ /* 0x000fc600078efcff */
[----:B------:R-:W-:Y:S01]  /*13200*/  @!P4 IMAD.X R2, RZ, RZ, R2, P6 ;  /* 0x000000ffff02c224 */ /* 0x000fe200030e0602 */
[----:B------:R-:W-:-:S04]  /*13210*/  LOP3.LUT P5, RZ, R17, 0x20, RZ, 0xc0, !PT ;  /* 0x0000002011ff7812 */ /* 0x000fc800078ac0ff */
        /* <DEDUP_REMOVED lines=14> */
.L_x_4553:
[C---:B------:R-:W-:Y:S02]  /*13300*/  @!P5 LEA R9, R10.reuse, UR38, 0x1 ;  /* 0x000000260a09dc11 */ /* 0x040fe4000f8e08ff */
[----:B------:R-:W-:Y:S01]  /*13310*/  @!P4 LEA R7, R10, UR38, 0x1 ;  /* 0x000000260a07cc11 */ /* 0x000fe2000f8e08ff */
[----:B------:R-:W-:Y:S02]  /*13320*/  IMAD.MOV.U32 R13, RZ, RZ, R5 ;  /* 0x000000ffff0d7224 */ /* 0x000fe400078e0005 */
[----:B------:R-:W-:-:S07]  /*13330*/  IMAD.MOV.U32 R6, RZ, RZ, R14 ;  /* 0x000000ffff067224 */ /* 0x000fce00078e000e */
[----:B------:R-:W-:Y:S05]  /*13340*/  WARPSYNC.COLLECTIVE R15, `(.L_x_4554) ;  /* 0x000000000f087348 */ /* 0x000fea0003c00000 */
[----:B------:R0:W1:Y:S02]  /*13350*/  SHFL.IDX P6, R14, R13, R12, R11 ;  /* 0x0000000c0d0e7389 */ /* 0x00006400000c000b */
[----:B01----:R-:W-:Y:S01]  /*13360*/  ENDCOLLECTIVE ;  /* 0x000000000000791b */ /* 0x003fe20003800000 */
.L_x_4554:
        /* <DEDUP_REMOVED lines=17> */
.L_x_4555:
[----:B------:R-:W-:Y:S01]  /*13480*/  @!P4 LEA R7, R10, UR38, 0x1 ;  /* 0x000000260a07cc11 */ /* 0x000fe2000f8e08ff */
[----:B------:R-:W-:Y:S02]  /*13490*/  IMAD.MOV.U32 R13, RZ, RZ, R5 ;  /* 0x000000ffff0d7224 */ /* 0x000fe400078e0005 */
[----:B------:R-:W-:-:S07]  /*134a0*/  IMAD.MOV.U32 R6, RZ, RZ, R14 ;  /* 0x000000ffff067224 */ /* 0x000fce00078e000e */
[----:B------:R-:W-:Y:S05]  /*134b0*/  WARPSYNC.COLLECTIVE R15, `(.L_x_4556) ;  /* 0x000000000f087348 */ /* 0x000fea0003c00000 */
[----:B------:R0:W1:Y:S02]  /*134c0*/  SHFL.IDX P6, R14, R13, R12, R11 ;  /* 0x0000000c0d0e7389 */ /* 0x00006400000c000b */
[----:B01----:R-:W-:Y:S01]  /*134d0*/  ENDCOLLECTIVE ;  /* 0x000000000000791b */ /* 0x003fe20003800000 */
.L_x_4556:
        /* <DEDUP_REMOVED lines=17> */
.L_x_4557:
[----:B------:R-:W-:Y:S01]  /*135f0*/  IMAD.MOV.U32 R13, RZ, RZ, R5 ;  /* 0x000000ffff0d7224 */ /* 0x000fe200078e0005 */
[----:B------:R-:W-:-:S07]  /*13600*/  MOV R6, R14 ;  /* 0x0000000e00067202 */ /* 0x000fce0000000f00 */
[----:B------:R-:W-:Y:S05]  /*13610*/  WARPSYNC.COLLECTIVE R15, `(.L_x_4558) ;  /* 0x000000000f087348 */ /* 0x000fea0003c00000 */
[----:B------:R0:W1:Y:S02]  /*13620*/  SHFL.IDX P6, R14, R13, R12, R11 ;  /* 0x0000000c0d0e7389 */ /* 0x00006400000c000b */
[----:B01----:R-:W-:Y:S01]  /*13630*/  ENDCOLLECTIVE ;  /* 0x000000000000791b */ /* 0x003fe20003800000 */
.L_x_4558:
[----:B------:R-:W-:Y:S01]  /*13640*/  ULDC.64 UR4, c[0x0][0x208] ;  /* 0x0000820000047ab9 */ /* 0x000fe20000000a00 */
[----:B------:R-:W-:Y:S02]  /*13650*/  IMAD.MOV.U32 R13, RZ, RZ, R4 ;  /* 0x000000ffff0d7224 */ /* 0x000fe400078e0004 */
        /* <DEDUP_REMOVED lines=14> */
.L_x_4559:
[----:B------:R-:W0:Y:S01]  /*13740*/  S2R R7, SR_TID.X ;  /* 0x0000000000077919 */ /* 0x000e220000002100 */
[----:B------:R-:W-:Y:S02]  /*13750*/  IMAD.MOV.U32 R13, RZ, RZ, R5 ;  /* 0x000000ffff0d7224 */ /* 0x000fe400078e0005 */
[----:B------:R-:W-:-:S07]  /*13760*/  IMAD.MOV.U32 R6, RZ, RZ, R14 ;  /* 0x000000ffff067224 */ /* 0x000fce00078e000e */
[----:B0-----:R-:W-:Y:S05]  /*13770*/  WARPSYNC.COLLECTIVE R15, `(.L_x_4560) ;  /* 0x000000000f087348 */ /* 0x001fea0003c00000 */
[----:B------:R1:W2:Y:S02]  /*13780*/  SHFL.IDX P6, R14, R13, R12, R11 ;  /* 0x0000000c0d0e7389 */ /* 0x0002a400000c000b */
[----:B012---:R-:W-:Y:S01]  /*13790*/  ENDCOLLECTIVE ;  /* 0x000000000000791b */ /* 0x007fe20003800000 */
.L_x_4560:
[----:B------:R-:W-:Y:S01]  /*137a0*/  ULDC.64 UR4, c[0x0][0x208] ;  /* 0x0000820000047ab9 */ /* 0x000fe20000000a00 */
[----:B------:R-:W-:Y:S02]  /*137b0*/  IMAD.MOV.U32 R13, RZ, RZ, R4 ;  /* 0x000000ffff0d7224 */ /* 0x000fe400078e0004 */
[----:B------:R-:W-:Y:S01]  /*137c0*/  IMAD.MOV.U32 R12, RZ, RZ, 0x5 ;  /* 0x00000005ff0c7424 */ /* 0x000fe200078e00ff */
[----:B------:R-:W-:-:S05]  /*137d0*/  @!P5 LEA R8, P6, R8, R14, 0x1 ;  /* 0x0000000e0808d211 */ /* 0x000fca00078c08ff */
[----:B------:R-:W-:Y:S01]  /*137e0*/  @!P5 IMAD.X R21, RZ, RZ, R6, P6 ;  /* 0x000000ffff15d224 */ /* 0x000fe200030e0606 */
[C---:B------:R-:W-:Y:S02]  /*137f0*/  LOP3.LUT P6, RZ, R17.reuse, 0x8, RZ, 0xc0, !PT ;  /* 0x0000000811ff7812 */ /* 0x040fe400078cc0ff */
[----:B------:R-:W-:-:S11]  /*13800*/  LOP3.LUT P5, RZ, R17, 0x80, RZ, 0xc0, !PT ;  /* 0x0000008011ff7812 */ /* 0x000fd600078ac0ff */
[C---:B------:R-:W-:Y:S01]  /*13810*/  @!P6 LEA R9, R10.reuse, UR38, 0x1 ;  /* 0x000000260a09ec11 */ /* 0x040fe2000f8e08ff */
[----:B------:R-:W-:Y:S01]  /*13820*/  @!P6 IMAD.MOV.U32 R3, RZ, RZ, R21 ;  /* 0x000000ffff03e224 */ /* 0x000fe200078e0015 */
[----:B------:R-:W-:Y:S01]  /*13830*/  @!P6 MOV R2, R8 ;  /* 0x000000080002e202 */ /* 0x000fe20000000f00 */
[----:B------:R-:W-:Y:S01]  /*13840*/  IMAD.SHL.U32 R8, R7, 0x8, RZ ;  /* 0x0000000807087824 */ /* 0x000fe200078e00ff */
[----:B------:R-:W-:-:S03]  /*13850*/  @!P4 LEA R7, R10, UR38, 0x1 ;  /* 0x000000260a07cc11 */ /* 0x000fc6000f8e08ff */
[----:B------:R-:W-:Y:S01]  /*13860*/  @!PT LDS RZ, [RZ] ;  /* 0x00000000fffff984 */ /* 0x000fe20000000800 */
[----:B------:R-:W-:Y:S01]  /*13870*/  @!PT LDS RZ, [RZ] ;  /* 0x00000000fffff984 */ /* 0x000fe20000000800 */
[----:B------:R-:W-:Y:S01]  /*13880*/  @!PT LDS RZ, [RZ] ;  /* 0x00000000fffff984 */ /* 0x000fe20000000800 */
[----:B------:R0:W-:Y:S01]  /*13890*/  @!P6 LDGSTS.E.BYPASS.LTC128B.128 [R9+0x24400], desc[UR4][R2.64], !P3 ;  /* 0x244000000209efae */ /* 0x0001e2000d901d44 */
[----:B------:R-:W-:-:S03]  /*138a0*/  LOP3.LUT R8, R8, 0x38, RZ, 0xc0, !PT ;  /* 0x0000003808087812 */ /* 0x000fc600078ec0ff */
[----:B------:R0:W-:Y:S04]  /*138b0*/  @!P6 LDGSTS.E.BYPASS.LTC128B.128 [R9+0x28400], desc[UR4][R2.64+0x80], !P0 ;  /* 0x284000800209efae */ /* 0x0001e8000c101d44 */
[----:B------:R0:W-:Y:S04]  /*138c0*/  @!P6 LDGSTS.E.BYPASS.LTC128B.128 [R9+0x2c400], desc[UR4][R2.64+0x100], !P1 ;  /* 0x2c4001000209efae */ /* 0x0001e8000c901d44 */
[----:B------:R0:W-:Y:S02]  /*138d0*/  @!P6 LDGSTS.E.BYPASS.LTC128B.128 [R9+0x30400], desc[UR4][R2.64+0x180], !P2 ;  /* 0x304001800209efae */ /* 0x0001e4000d101d44 */
[----:B0-----:R-:W-:Y:S05]  /*138e0*/  WARPSYNC.COLLECTIVE R15, `(.L_x_4561) ;  /* 0x000000000f087348 */ /* 0x001fea0003c00000 */
[----:B------:R1:W2:Y:S02]  /*138f0*/  SHFL.IDX P6, R14, R13, R12, R11 ;  /* 0x0000000c0d0e7389 */ /* 0x0002a400000c000b */
[----:B012---:R-:W-:Y:S01]  /*13900*/  ENDCOLLECTIVE ;  /* 0x000000000000791b */ /* 0x007fe20003800000 */
.L_x_4561:
[----:B------:R-:W-:Y:S02]  /*13910*/  IMAD.MOV.U32 R13, RZ, RZ, R5 ;  /* 0x000000ffff0d7224 */ /* 0x000fe400078e0005 */
[----:B------:R-:W-:-:S07]  /*13920*/  IMAD.MOV.U32 R6, RZ, RZ, R14 ;  /* 0x000000ffff067224 */ /* 0x000fce00078e000e */
[----:B------:R-:W-:Y:S05]  /*13930*/  WARPSYNC.COLLECTIVE R15, `(.L_x_4562) ;  /* 0x000000000f087348 */ /* 0x000fea0003c00000 */
[----:B------:R0:W1:Y:S02]  /*13940*/  SHFL.IDX P6, R14, R13, R12, R11 ;  /* 0x0000000c0d0e7389 */ /* 0x00006400000c000b */
[----:B01----:R-:W-:Y:S01]  /*13950*/  ENDCOLLECTIVE ;  /* 0x000000000000791b */ /* 0x003fe20003800000 */
.L_x_4562:
[----:B------:R-:W-:Y:S01]  /*13960*/  ULDC.64 UR4, c[0x0][0x208] ;  /* 0x0000820000047ab9 */ /* 0x000fe20000000a00 */
[----:B------:R-:W-:Y:S02]  /*13970*/  IMAD.MOV.U32 R13, RZ, RZ, R4 ;  /* 0x000000ffff0d7224 */ /* 0x000fe400078e0004 */
[----:B------:R-:W-:Y:S01]  /*13980*/  IMAD.MOV.U32 R12, RZ, RZ, 0x6 ;  /* 0x00000006ff0c7424 */ /* 0x000fe200078e00ff */
[----:B------:R-:W-:-:S04]  /*13990*/  @!P4 LEA R14, P6, R8, R14, 0x1 ;  /* 0x0000000e080ec211 */ /* 0x000fc800078c08ff */
[----:B------:R-:W-:Y:S01]  /*139a0*/  @!P4 IADD3.X R21, RZ, R6, RZ, P6, !PT ;  /* 0x00000006ff15c210 */ /* 0x000fe200037fe4ff */
[----:B------:R-:W-:-:S04]  /*139b0*/  @!P4 IMAD.MOV.U32 R2, RZ, RZ, R14 ;  /* 0x000000ffff02c224 */ /* 0x000fc800078e000e */
        /* <DEDUP_REMOVED lines=12> */
.L_x_4563:
[----:B------:R-:W-:Y:S02]  /*13a80*/  IMAD.MOV.U32 R13, RZ, RZ, R5 ;  /* 0x000000ffff0d7224 */ /* 0x000fe400078e0005 */
[----:B------:R-:W-:-:S07]  /*13a90*/  IMAD.MOV.U32 R6, RZ, RZ, R14 ;  /* 0x000000ffff067224 */ /* 0x000fce00078e000e */
[----:B------:R-:W-:Y:S05]  /*13aa0*/  WARPSYNC.COLLECTIVE R15, `(.L_x_4564) ;  /* 0x000000000f087348 */ /* 0x000fea0003c00000 */
[----:B------:R0:W1:Y:S02]  /*13ab0*/  SHFL.IDX P6, R14, R13, R12, R11 ;  /* 0x0000000c0d0e7389 */ /* 0x00006400000c000b */
[----:B01----:R-:W-:Y:S01]  /*13ac0*/  ENDCOLLECTIVE ;  /* 0x000000000000791b */ /* 0x003fe20003800000 */
.L_x_4564:
[----:B------:R-:W-:Y:S01]  /*13ad0*/  ULDC.64 UR4, c[0x0][0x208] ;  /* 0x0000820000047ab9 */ /* 0x000fe20000000a00 */
[----:B------:R-:W-:Y:S02]  /*13ae0*/  IMAD.MOV.U32 R13, RZ, RZ, R4 ;  /* 0x000000ffff0d7224 */ /* 0x000fe400078e0004 */
[----:B------:R-:W-:Y:S01]  /*13af0*/  IMAD.MOV.U32 R12, RZ, RZ, 0x7 ;  /* 0x00000007ff0c7424 */ /* 0x000fe200078e00ff */
[----:B------:R-:W-:-:S04]  /*13b00*/  @!P5 LEA R14, P6, R8, R14, 0x1 ;  /* 0x0000000e080ed211 */ /* 0x000fc800078c08ff */
[----:B------:R-:W-:Y:S01]  /*13b10*/  @!P5 IADD3.X R9, RZ, R6, RZ, P6, !PT ;  /* 0x00000006ff09d210 */ /* 0x000fe200037fe4ff */
[----:B------:R-:W-:-:S04]  /*13b20*/  @!P5 IMAD.MOV.U32 R2, RZ, RZ, R14 ;  /* 0x000000ffff02d224 */ /* 0x000fc800078e000e */
        /* <DEDUP_REMOVED lines=11> */
.L_x_4565:
[----:B------:R-:W-:Y:S02]  /*13be0*/  IMAD.MOV.U32 R13, RZ, RZ, R5 ;  /* 0x000000ffff0d7224 */ /* 0x000fe400078e0005 */
[----:B------:R-:W-:-:S07]  /*13bf0*/  IMAD.MOV.U32 R6, RZ, RZ, R14 ;  /* 0x000000ffff067224 */ /* 0x000fce00078e000e */
[----:B------:R-:W-:Y:S05]  /*13c00*/  WARPSYNC.COLLECTIVE R15, `(.L_x_4566) ;  /* 0x000000000f087348 */ /* 0x000fea0003c00000 */
[----:B------:R0:W1:Y:S02]  /*13c10*/  SHFL.IDX P6, R14, R13, R12, R11 ;  /* 0x0000000c0d0e7389 */ /* 0x00006400000c000b */
[----:B01----:R-:W-:Y:S01]  /*13c20*/  ENDCOLLECTIVE ;  /* 0x000000000000791b */ /* 0x003fe20003800000 */
.L_x_4566:
[----:B------:R-:W-:Y:S05]  /*13c30*/  BRA `(.L_x_4567) ;  /* 0xffffffbc00347947 */ /* 0x000fea000383ffff */
.L_x_4456:
[----:B0-----:R-:W-:-:S04]  /*13c40*/  MOV R3, UR38 ;  /* 0x0000002600037c02 */ /* 0x001fc80008000f00 */
[----:B------:R0:W3:Y:S03]  /*13c50*/  SYNCS.PHASECHK.TRANS64.TRYWAIT P0, [R3+URZ+0x32420], R2 ;  /* 0x03242002030075a7 */ /* 0x0000e6000800017f */
[----:B---3--:R-:W-:Y:S05]  /*13c60*/  @!P0 NANOSLEEP.SYNCS 0x989680 ;  /* 0x009896800000895d */ /* 0x008fea0003900000 */
[----:B------:R-:W3:Y:S02]  /*13c70*/  @!P0 SYNCS.PHASECHK.TRANS64 P0, [R3+URZ+0x32420], R2 ;  /* 0x03242002030085a7 */ /* 0x000ee4000800007f */
[----:B---3--:R-:W-:Y:S05]  /*13c80*/  @!P0 BRA `(.L_x_4456) ;  /* 0xfffffffc00ec8947 */ /* 0x008fea000383ffff */
[----:B------:R-:W-:Y:S05]  /*13c90*/  BRA `(.L_x_4568) ;  /* 0xffffffbc00a87947 */ /* 0x000fea000383ffff */
.L_x_4459:
[----:B0-----:R-:W-:-:S04]  /*13ca0*/  IMAD.U32 R3, RZ, RZ, UR38 ;  /* 0x00000026ff037e24 */ /* 0x001fc8000f8e00ff */
[----:B------:R0:W3:Y:S03]  /*13cb0*/  SYNCS.PHASECHK.TRANS64.TRYWAIT P0, [R3+URZ+0x32460], R2 ;  /* 0x03246002030075a7 */ /* 0x0000e6000800017f */
[----:B---3--:R-:W-:Y:S05]  /*13cc0*/  @!P0 NANOSLEEP.SYNCS 0x989680 ;  /* 0x009896800000895d */ /* 0x008fea0003900000 */
[----:B------:R-:W3:Y:S02]  /*13cd0*/  @!P0 SYNCS.PHASECHK.TRANS64 P0, [R3+URZ+0x32460], R2 ;  /* 0x03246002030085a7 */ /* 0x000ee4000800007f */
[----:B---3--:R-:W-:Y:S05]  /*13ce0*/  @!P0 BRA `(.L_x_4459) ;  /* 0xfffffffc00ec8947 */ /* 0x008fea000383ffff */
[----:B------:R-:W-:Y:S05]  /*13cf0*/  BRA `(.L_x_4569) ;  /* 0xffffffbc00b47947 */ /* 0x000fea000383ffff */
.L_x_4471:
[----:B-1----:R-:W-:-:S04]  /*13d00*/  IMAD.U32 R3, RZ, RZ, UR38 ;  /* 0x00000026ff037e24 */ /* 0x002fc8000f8e00ff */
[----:B------:R1:W3:Y:S03]  /*13d10*/  SYNCS.PHASECHK.TRANS64.TRYWAIT P0, [R3+URZ+0x32448], R2 ;  /* 0x03244802030075a7 */ /* 0x0002e6000800017f */
[----:B---3--:R-:W-:Y:S05]  /*13d20*/  @!P0 NANOSLEEP.SYNCS 0x989680 ;  /* 0x009896800000895d */ /* 0x008fea0003900000 */
[----:B------:R-:W3:Y:S02]  /*13d30*/  @!P0 SYNCS.PHASECHK.TRANS64 P0, [R3+URZ+0x32448], R2 ;  /* 0x03244802030085a7 */ /* 0x000ee4000800007f */
[----:B---3--:R-:W-:Y:S05]  /*13d40*/  @!P0 BRA `(.L_x_4471) ;  /* 0xfffffffc00ec8947 */ /* 0x008fea000383ffff */
[----:B------:R-:W-:Y:S05]  /*13d50*/  BRA `(.L_x_4570) ;  /* 0xffffffc400b07947 */ /* 0x000fea000383ffff */
.L_x_4476:
[----:B01----:R-:W-:-:S04]  /*13d60*/  IMAD.U32 R3, RZ, RZ, UR38 ;  /* 0x00000026ff037e24 */ /* 0x003fc8000f8e00ff */
[----:B------:R0:W1:Y:S03]  /*13d70*/  SYNCS.PHASECHK.TRANS64.TRYWAIT P0, [R3+URZ+0x32468], R2 ;  /* 0x03246802030075a7 */ /* 0x000066000800017f */
[----:B-1----:R-:W-:Y:S05]  /*13d80*/  @!P0 NANOSLEEP.SYNCS 0x989680 ;  /* 0x009896800000895d */ /* 0x002fea0003900000 */
[----:B------:R-:W1:Y:S02]  /*13d90*/  @!P0 SYNCS.PHASECHK.TRANS64 P0, [R3+URZ+0x32468], R2 ;  /* 0x03246802030085a7 */ /* 0x000e64000800007f */
[----:B-1----:R-:W-:Y:S05]  /*13da0*/  @!P0 BRA `(.L_x_4476) ;  /* 0xfffffffc00ec8947 */ /* 0x002fea000383ffff */
[----:B------:R-:W-:Y:S05]  /*13db0*/  BRA `(.L_x_4571) ;  /* 0xffffffc800107947 */ /* 0x000fea000383ffff */
.L_x_4487:
[----:B-1----:R-:W-:-:S04]  /*13dc0*/  IMAD.U32 R3, RZ, RZ, UR38 ;  /* 0x00000026ff037e24 */ /* 0x002fc8000f8e00ff */
[----:B------:R1:W3:Y:S03]  /*13dd0*/  SYNCS.PHASECHK.TRANS64.TRYWAIT P0, [R3+URZ+0x32440], R2 ;  /* 0x03244002030075a7 */ /* 0x0002e6000800017f */
[----:B---3--:R-:W-:Y:S05]  /*13de0*/  @!P0 NANOSLEEP.SYNCS 0x989680 ;  /* 0x009896800000895d */ /* 0x008fea0003900000 */
[----:B------:R-:W3:Y:S02]  /*13df0*/  @!P0 SYNCS.PHASECHK.TRANS64 P0, [R3+URZ+0x32440], R2 ;  /* 0x03244002030085a7 */ /* 0x000ee4000800007f */
[----:B---3--:R-:W-:Y:S05]  /*13e00*/  @!P0 BRA `(.L_x_4487) ;  /* 0xfffffffc00ec8947 */ /* 0x008fea000383ffff */
[----:B------:R-:W-:Y:S05]  /*13e10*/  BRA `(.L_x_4572) ;  /* 0xffffffcc008c7947 */ /* 0x000fea000383ffff */
.L_x_4492:
[----:B01-3--:R-:W-:-:S04]  /*13e20*/  IMAD.U32 R3, RZ, RZ, UR38 ;  /* 0x00000026ff037e24 */ /* 0x00bfc8000f8e00ff */
[----:B------:R0:W1:Y:S03]  /*13e30*/  SYNCS.PHASECHK.TRANS64.TRYWAIT P0, [R3+URZ+0x32460], R2 ;  /* 0x03246002030075a7 */ /* 0x000066000800017f */
[----:B-1----:R-:W-:Y:S05]  /*13e40*/  @!P0 NANOSLEEP.SYNCS 0x989680 ;  /* 0x009896800000895d */ /* 0x002fea0003900000 */
[----:B------:R-:W1:Y:S02]  /*13e50*/  @!P0 SYNCS.PHASECHK.TRANS64 P0, [R3+URZ+0x32460], R2 ;  /* 0x03246002030085a7 */ /* 0x000e64000800007f */
[----:B-1----:R-:W-:Y:S05]  /*13e60*/  @!P0 BRA `(.L_x_4492) ;  /* 0xfffffffc00ec8947 */ /* 0x002fea000383ffff */
[----:B------:R-:W-:Y:S05]  /*13e70*/  BRA `(.L_x_4573) ;  /* 0xffffffcc00f07947 */ /* 0x000fea000383ffff */
.L_x_4504:
[----:B-1----:R-:W-:-:S04]  /*13e80*/  IMAD.U32 R3, RZ, RZ, UR38 ;  /* 0x00000026ff037e24 */ /* 0x002fc8000f8e00ff */
[----:B------:R1:W3:Y:S03]  /*13e90*/  SYNCS.PHASECHK.TRANS64.TRYWAIT P0, [R3+URZ+0x32448], R2 ;  /* 0x03244802030075a7 */ /* 0x0002e6000800017f */
[----:B---3--:R-:W-:Y:S05]  /*13ea0*/  @!P0 NANOSLEEP.SYNCS 0x989680 ;  /* 0x009896800000895d */ /* 0x008fea0003900000 */
[----:B------:R-:W3:Y:S02]  /*13eb0*/  @!P0 SYNCS.PHASECHK.TRANS64 P0, [R3+URZ+0x32448], R2 ;  /* 0x03244802030085a7 */ /* 0x000ee4000800007f */
[----:B---3--:R-:W-:Y:S05]  /*13ec0*/  @!P0 BRA `(.L_x_4504) ;  /* 0xfffffffc00ec8947 */ /* 0x008fea000383ffff */
[----:B------:R-:W-:Y:S05]  /*13ed0*/  BRA `(.L_x_4574) ;  /* 0xffffffd400787947 */ /* 0x000fea000383ffff */
.L_x_4509:
[----:B-1----:R-:W-:-:S04]  /*13ee0*/  MOV R3, UR38 ;  /* 0x0000002600037c02 */ /* 0x002fc80008000f00 */
[----:B------:R1:W3:Y:S03]  /*13ef0*/  SYNCS.PHASECHK.TRANS64.TRYWAIT P0, [R3+URZ+0x32468], R2 ;  /* 0x03246802030075a7 */ /* 0x0002e6000800017f */
[----:B---3--:R-:W-:Y:S05]  /*13f00*/  @!P0 NANOSLEEP.SYNCS 0x989680 ;  /* 0x009896800000895d */ /* 0x008fea0003900000 */
[----:B------:R-:W3:Y:S02]  /*13f10*/  @!P0 SYNCS.PHASECHK.TRANS64 P0, [R3+URZ+0x32468], R2 ;  /* 0x03246802030085a7 */ /* 0x000ee4000800007f */
[----:B---3--:R-:W-:Y:S05]  /*13f20*/  @!P0 BRA `(.L_x_4509) ;  /* 0xfffffffc00ec8947 */ /* 0x008fea000383ffff */
[----:B------:R-:W-:Y:S05]  /*13f30*/  BRA `(.L_x_4575) ;  /* 0xffffffd400dc7947 */ /* 0x000fea000383ffff */
.L_x_4516:
[----:B-1----:R1:W3:Y:S02]  /*13f40*/  SYNCS.PHASECHK.TRANS64.TRYWAIT P0, [R2+URZ+0x32420], R3 ;  /* 0x03242003020075a7 */ /* 0x0022e4000800017f */
[----:B---3--:R-:W-:Y:S05]  /*13f50*/  @!P0 NANOSLEEP.SYNCS 0x989680 ;  /* 0x009896800000895d */ /* 0x008fea0003900000 */
[----:B------:R-:W3:Y:S02]  /*13f60*/  @!P0 SYNCS.PHASECHK.TRANS64 P0, [R2+URZ+0x32420], R3 ;  /* 0x03242003020085a7 */ /* 0x000ee4000800007f */
[----:B---3--:R-:W-:Y:S05]  /*13f70*/  @!P0 BRA `(.L_x_4516) ;  /* 0xfffffffc00f08947 */ /* 0x008fea000383ffff */
[----:B------:R-:W-:Y:S05]  /*13f80*/  BRA `(.L_x_4576) ;  /* 0xffffffd800fc7947 */ /* 0x000fea000383ffff */
.L_x_4517:
[----:B------:R-:W3:Y:S01]  /*13f90*/  S2R R4, SR_TID.X ;  /* 0x0000000000047919 */ /* 0x000ee20000002100 */
[----:B------:R-:W-:Y:S01]  /*13fa0*/  BSSY B0, `(.L_x_4577) ;  /* 0x000000a000007945 */ /* 0x000fe20003800000 */
[----:B------:R-:W-:Y:S02]  /*13fb0*/  IMAD.MOV.U32 R12, RZ, RZ, RZ ;  /* 0x000000ffff0c7224 */ /* 0x000fe400078e00ff */
[----:B------:R-:W-:Y:S02]  /*13fc0*/  IMAD.MOV.U32 R11, RZ, RZ, 0x1f ;  /* 0x0000001fff0b7424 */ /* 0x000fe400078e00ff */
[----:B------:R-:W-:Y:S01]  /*13fd0*/  IMAD.MOV.U32 R15, RZ, RZ, -0x1 ;  /* 0xffffffffff0f7424 */ /* 0x000fe200078e00ff */
[----:B---3--:R-:W-:-:S04]  /*13fe0*/  SHF.R.U32.HI R4, RZ, 0x5, R4 ;  /* 0x00000005ff047819 */ /* 0x008fc80000011604 */
[----:B------:R-:W-:-:S05]  /*13ff0*/  LOP3.LUT R4, R4, 0x3, RZ, 0xc0, !PT ;  /* 0x0000000304047812 */ /* 0x000fca00078ec0ff */
[----:B------:R-:W-:-:S07]  /*14000*/  IMAD.MOV.U32 R13, RZ, RZ, R4 ;  /* 0x000000ffff0d7224 */ /* 0x000fce00078e0004 */
[----:B012---:R-:W-:Y:S05]  /*14010*/  WARPSYNC.COLLECTIVE R15, `(.L_x_4578) ;  /* 0x000000000f087348 */ /* 0x007fea0003c00000 */
[----:B--2---:R2:W3:Y:S02]  /*14020*/  SHFL.IDX P6, R14, R13, R12, R11 ;  /* 0x0000000c0d0e7389 */ /* 0x0044e400000c000b */
[----:B0123--:R-:W-:Y:S01]  /*14030*/  ENDCOLLECTIVE ;  /* 0x000000000000791b */ /* 0x00ffe20003800000 */
.L_x_4578:
[----:B------:R-:W-:Y:S05]  /*14040*/  BSYNC B0 ;  /* 0x0000000000007941 */ /* 0x000fea0003800000 */
.L_x_4577:
[----:B------:R-:W-:Y:S05]  /*14050*/  BRA `(.L_x_4579) ;  /* 0xffffffd800e07947 */ /* 0x000fea000383ffff */
.L_x_4518:
[----:B------:R-:W-:Y:S01]  /*14060*/  BSSY B0, `(.L_x_4580) ;  /* 0x0000006000007945 */ /* 0x000fe20003800000 */
[----:B------:R-:W-:-:S07]  /*14070*/  IMAD.MOV.U32 R15, RZ, RZ, -0x1 ;  /* 0xffffffffff0f7424 */ /* 0x000fce00078e00ff */
[----:B01----:R-:W-:Y:S05]  /*14080*/  WARPSYNC.COLLECTIVE R15, `(.L_x_4581) ;  /* 0x000000000f0c7348 */ /* 0x003fea0003c00000 */
[----:B------:R-:W-:Y:S02]  /*14090*/  ELECT P6, UR62, PT ;  /* 0x00000000003e782f */ /* 0x000fe400038c0000 */
[----:B------:R-:W-:Y:S01]  /*140a0*/  MOV R14, UR62 ;  /* 0x0000003e000e7c02 */ /* 0x000fe20008000f00 */
[----:B01----:R-:W-:Y:S10]  /*140b0*/  ENDCOLLECTIVE ;  /* 0x000000000000791b */ /* 0x003ff40003800000 */
.L_x_4581:
[----:B------:R-:W-:Y:S05]  /*140c0*/  BSYNC B0 ;  /* 0x0000000000007941 */ /* 0x000fea0003800000 */
.L_x_4580:
[----:B------:R-:W-:Y:S05]  /*140d0*/  BRA `(.L_x_4582) ;  /* 0xffffffd800d47947 */ /* 0x000fea000383ffff */
.L_x_4520:
[----:B-1----:R1:W2:Y:S02]  /*140e0*/  SYNCS.PHASECHK.TRANS64.TRYWAIT P0, [R7+URZ], R4 ;  /* 0x00000004070075a7 */ /* 0x0022a4000800017f */
[----:B--2---:R-:W-:Y:S05]  /*140f0*/  @!P0 NANOSLEEP.SYNCS 0x989680 ;  /* 0x009896800000895d */ /* 0x004fea0003900000 */
[----:B------:R-:W2:Y:S02]  /*14100*/  @!P0 SYNCS.PHASECHK.TRANS64 P0, [R7+URZ], R4 ;  /* 0x00000004070085a7 */ /* 0x000ea4000800007f */
[----:B--2---:R-:W-:Y:S05]  /*14110*/  @!P0 BRA `(.L_x_4520) ;  /* 0xfffffffc00f08947 */ /* 0x004fea000383ffff */
[----:B------:R-:W-:Y:S05]  /*14120*/  BRA `(.L_x_4583) ;  /* 0xffffffdc00087947 */ /* 0x000fea000383ffff */
.L_x_4521:
[----:B--2---:R2:W3:Y:S02]  /*14130*/  SYNCS.PHASECHK.TRANS64.TRYWAIT P0, [R5+URZ], R0 ;  /* 0x00000000050075a7 */ /* 0x0044e4000800017f */
[----:B---3--:R-:W-:Y:S05]  /*14140*/  @!P0 NANOSLEEP.SYNCS 0x989680 ;  /* 0x009896800000895d */ /* 0x008fea0003900000 */
[----:B------:R-:W3:Y:S02]  /*14150*/  @!P0 SYNCS.PHASECHK.TRANS64 P0, [R5+URZ], R0 ;  /* 0x00000000050085a7 */ /* 0x000ee4000800007f */
[----:B---3--:R-:W-:Y:S05]  /*14160*/  @!P0 BRA `(.L_x_4521) ;  /* 0xfffffffc00f08947 */ /* 0x008fea000383ffff */
[----:B------:R-:W-:Y:S05]  /*14170*/  BRA `(.L_x_4584) ;  /* 0xffffffd800fc7947 */ /* 0x000fea000383ffff */
.L_x_4523:
[----:B--2---:R2:W3:Y:S02]  /*14180*/  SYNCS.PHASECHK.TRANS64.TRYWAIT P0, [R5+URZ], R4 ;  /* 0x00000004050075a7 */ /* 0x0044e4000800017f */
[----:B---3--:R-:W-:Y:S05]  /*14190*/  @!P0 NANOSLEEP.SYNCS 0x989680 ;  /* 0x009896800000895d */ /* 0x008fea0003900000 */
[----:B------:R-:W3:Y:S02]  /*141a0*/  @!P0 SYNCS.PHASECHK.TRANS64 P0, [R5+URZ], R4 ;  /* 0x00000004050085a7 */ /* 0x000ee4000800007f */
[----:B---3--:R-:W-:Y:S05]  /*141b0*/  @!P0 BRA `(.L_x_4523) ;  /* 0xfffffffc00f08947 */ /* 0x008fea000383ffff */
[----:B------:R-:W-:Y:S05]  /*141c0*/  BRA `(.L_x_4585) ;  /* 0xffffffdc00007947 */ /* 0x000fea000383ffff */
.L_x_4586:
        /* <DEDUP_REMOVED lines=11> */
.L_x_6144:


//--------------------- .text._ZN7cutlass13device_kernelIN5flash11enable_sm90INS1_16FlashAttnFwdSm90INS1_25CollectiveMainloopFwdSm90ILi2EN4cute5tupleIJNS5_1CILi1EEES8_S8_EEENS6_IJNS7_ILi128EEENS7_ILi96EEENS7_ILi64EEEEEELi256ENS_6half_tEfNS_4arch4Sm90ELb1ELb0ELb1ELb1ELb0ELb0ELb0ELb1ELb0ELb1ELb1ELb0EEENS1_21CollectiveEpilogueFwdINS6_IJSA_NS7_ILi256EEESB_EEES9_SE_SG_Li256ELb1ELb1ELb1ELb0EEENS1_36VarlenDynamicPersistentTileSchedulerILi128ELi96ELi256ELi128ELb1ELb1ELb1ELb1ELb1ELb1EEEEEEEEEvNT_6ParamsE --------------------------
	.section	.text._ZN7cutlass13device_kernelIN5flash11enable_sm90INS1_16FlashAttnFwdSm90INS1_25CollectiveMainloopFwdSm90ILi2EN4cute5tupleIJNS5_1CILi1EEES8_S8_EEENS6_IJNS7_ILi128EEENS7_ILi96EEENS7_ILi64EEEEEELi256ENS_6half_tEfNS_4arch4Sm90ELb1ELb0ELb1ELb1ELb0ELb0ELb0ELb1ELb0ELb1ELb1ELb0EEENS1_21CollectiveEpilogueFwdINS6_IJSA_NS7_ILi256EEESB_EEES9_SE_SG_Li256ELb1ELb1ELb1ELb0EEENS1_36VarlenDynamicPersistentTileSchedulerILi128ELi96ELi256ELi128ELb1ELb1ELb1ELb1ELb1ELb1EEEEEEEEEvNT_6ParamsE,"ax",@progbits
	.align	128
.text._ZN7cutlass13device_kernelIN5flash11enable_sm90INS1_16FlashAttnFwdSm90INS1_25CollectiveMainloopFwdSm90ILi2EN4cute5tupleIJNS5_1CILi1EEES8_S8_EEENS6_IJNS7_ILi128EEENS7_ILi96EEENS7_ILi64EEEEEELi256ENS_6half_tEfNS_4arch4Sm90ELb1ELb0ELb1ELb1ELb0ELb0ELb0ELb1ELb0ELb1ELb1ELb0EEENS1_21CollectiveEpilogueFwdINS6_IJSA_NS7_ILi256EEESB_EEES9_SE_SG_Li256ELb1ELb1ELb1ELb0EEENS1_36VarlenDynamicPersistentTileSchedulerILi128ELi96ELi256ELi128ELb1ELb1ELb1ELb1ELb1ELb1EEEEEEEEEvNT_6ParamsE:
        .type           _ZN7cutlass13device_kernelIN5flash11enable_sm90INS1_16FlashAttnFwdSm90INS1_25CollectiveMainloopFwdSm90ILi2EN4cute5tupleIJNS5_1CILi1EEES8_S8_EEENS6_IJNS7_ILi128EEENS7_ILi96EEENS7_ILi64EEEEEELi256ENS_6half_tEfNS_4arch4Sm90ELb1ELb0ELb1ELb1ELb0ELb0ELb0ELb1ELb0ELb1ELb1ELb0EEENS1_21CollectiveEpilogueFwdINS6_IJSA_NS7_ILi256EEESB_EEES9_SE_SG_Li256ELb1ELb1ELb1ELb0EEENS1_36VarlenDynamicPersistentTileSchedulerILi128ELi96ELi256ELi128ELb1ELb1ELb1ELb1ELb1ELb1EEEEEEEEEvNT_6ParamsE,@function
        .size           _ZN7cutlass13device_kernelIN5flash11enable_sm90INS1_16FlashAttnFwdSm90INS1_25CollectiveMainloopFwdSm90ILi2EN4cute5tupleIJNS5_1CILi1EEES8_S8_EEENS6_IJNS7_ILi128EEENS7_ILi96EEENS7_ILi64EEEEEELi256ENS_6half_tEfNS_4arch4Sm90ELb1ELb0ELb1ELb1ELb0ELb0ELb0ELb1ELb0ELb1ELb1ELb0EEENS1_21CollectiveEpilogueFwdINS6_IJSA_NS7_ILi256EEESB_EEES9_SE_SG_Li256ELb1ELb1ELb1ELb0EEENS1_36VarlenDynamicPersistentTileSchedulerILi128ELi96ELi256ELi128ELb1ELb1ELb1ELb1ELb1ELb1EEEEEEEEEvNT_6ParamsE,(.L_x_6145 - _ZN7cutlass13device_kernelIN5flash11enable_sm90INS1_16FlashAttnFwdSm90INS1_25CollectiveMainloopFwdSm90ILi2EN4cute5tupleIJNS5_1CILi1EEES8_S8_EEENS6_IJNS7_ILi128EEENS7_ILi96EEENS7_ILi64EEEEEELi256ENS_6half_tEfNS_4arch4Sm90ELb1ELb0ELb1ELb1ELb0ELb0ELb0ELb1ELb0ELb1ELb1ELb0EEENS1_21CollectiveEpilogueFwdINS6_IJSA_NS7_ILi256EEESB_EEES9_SE_SG_Li256ELb1ELb1ELb1ELb0EEENS1_36VarlenDynamicPersistentTileSchedulerILi128ELi96ELi256ELi128ELb1ELb1ELb1ELb1ELb1ELb1EEEEEEEEEvNT_6ParamsE)
        .other          _ZN7cutlass13device_kernelIN5flash11enable_sm90INS1_16FlashAttnFwdSm90INS1_25CollectiveMainloopFwdSm90ILi2EN4cute5tupleIJNS5_1CILi1EEES8_S8_EEENS6_IJNS7_ILi128EEENS7_ILi96EEENS7_ILi64EEEEEELi256ENS_6half_tEfNS_4arch4Sm90ELb1ELb0ELb1ELb1ELb0ELb0ELb0ELb1ELb0ELb1ELb1ELb0EEENS1_21CollectiveEpilogueFwdINS6_IJSA_NS7_ILi256EEESB_EEES9_SE_SG_Li256ELb1ELb1ELb1ELb0EEENS1_36VarlenDynamicPersistentTileSchedulerILi128ELi96ELi256ELi128ELb1ELb1ELb1ELb1ELb1ELb1EEEEEEEEEvNT_6ParamsE,@"STO_CUDA_ENTRY STV_DEFAULT"
_ZN7cutlass13device_kernelIN5flash11enable_sm90INS1_16FlashAttnFwdSm90INS1_25CollectiveMainloopFwdSm90ILi2EN4cute5tupleIJNS5_1CILi1EEES8_S8_EEENS6_IJNS7_ILi128EEENS7_ILi96EEENS7_ILi64EEEEEELi256ENS_6half_tEfNS_4arch4Sm90ELb1ELb0ELb1ELb1ELb0ELb0ELb0ELb1ELb0ELb1ELb1ELb0EEENS1_21CollectiveEpilogueFwdINS6_IJSA_NS7_ILi256EEESB_EEES9_SE_SG_Li256ELb1ELb1ELb1ELb0EEENS1_36VarlenDynamicPersistentTileSchedulerILi128ELi96ELi256ELi128ELb1ELb1ELb1ELb1ELb1ELb1EEEEEEEEEvNT_6ParamsE:
        /* <DEDUP_REMOVED lines=18> */
.L_x_4588:
[----:B------:R-:W-:Y:S05]  /*0120*/  BSYNC B0 ;  /* 0x0000000000007941 */ /* 0x000fea0003800000 */
.L_x_4587:
        /* <DEDUP_REMOVED lines=41> */
.L_x_4589:
        /* <DEDUP_REMOVED lines=22> */
.L_x_4590:
        /* <DEDUP_REMOVED lines=18> */
.L_x_4591:
        /* <DEDUP_REMOVED lines=22> */
.L_x_4592:
        /* <DEDUP_REMOVED lines=22> */
.L_x_4593:
[----:B------:R-:W-:Y:S01]  /*0900*/  PLOP3.LUT P0, PT, PT, PT, UP0, 0x80, 0x0 ;  /* 0x000000000000781c */ /* 0x000fe20003f0f008 */
[----:B------:R-:W-:Y:S01]  /*0910*/  UMOV UR36, 0x1 ;  /* 0x0000000100247882 */ /* 0x000fe20000000000 */
[----:B------:R-:W-:Y:S01]  /*0920*/  NOP ;  /* 0x0000000000007918 */ /* 0x000fe20000000000 */
[----:B------:R-:W-:Y:S01]  /*0930*/  USEL UR36, UR36, 0x2, !UP0 ;  /* 0x0000000224247887 */ /* 0x000fe2000c000000 */
[----:B------:R-:W-:Y:S01]  /*0940*/  ULDC.64 UR38, c[0x0][0x208] ;  /* 0x0000820000267ab9 */ /* 0x000fe20000000a00 */
[----:B012-4-:R-:W-:Y:S08]  /*0950*/  BAR.SYNC.DEFER_BLOCKING 0x0 ;  /* 0x0000000000007b1d */ /* 0x017ff00000010000 */
[----:B------:R-:W-:Y:S05]  /*0960*/  @!P0 BRA `(.L_x_4594) ;  /* 0x000000dc00088947 */ /* 0x000fea0003800000 */
.L_x_4595:
        /* <DEDUP_REMOVED lines=45> */
[----:B------:R-:W-:Y:S02]  /*0c40*/  LEA.HI R0, R0, R3, RZ, 0x1 ;  /* 0x0000000300007211 */ /* 0x000fe400078f08ff */
        /* <DEDUP_REMOVED lines=9> */
[----:B------:R-:W-:Y:S01]  /*0ce0*/  LEA.HI R2, R13, R13, RZ, 0x1 ;  /* 0x0000000d0d027211 */ /* 0x000fe200078f08ff */
[----:B------:R-:W-:Y:S01]  /*0cf0*/  IMAD.IADD R0, R3, 0x1, -R0 ;  /* 0x0000000103007824 */ /* 0x000fe200078e0a00 */
[----:B------:R-:W-:Y:S01]  /*0d00*/  LOP3.LUT R4, R9, 0x7ffffffc, RZ, 0xc0, !PT ;  /* 0x7ffffffc09047812 */ /* 0x000fe200078ec0ff */
[----:B------:R-:W-:Y:S01]  /*0d10*/  IMAD R11, R8, 0x10, R11 ;  /* 0x00000010080b7824 */ /* 0x000fe200078e020b */
[----:B------:R-:W-:Y:S01]  /*0d20*/  LOP3.LUT R2, R2, 0x1ffffffe, RZ, 0xc0, !PT ;  /* 0x1ffffffe02027812 */ /* 0x000fe200078ec0ff */
[----:B------:R-:W-:-:S02]  /*0d30*/  IMAD R3, R7, 0x8, R6 ;  /* 0x0000000807037824 */ /* 0x000fc400078e0206 */
[----:B------:R-:W-:Y:S02]  /*0d40*/  IMAD R0, R0, 0x40, R11 ;  /* 0x0000004000007824 */ /* 0x000fe400078e020b */
[----:B------:R-:W-:Y:S01]  /*0d50*/  IMAD.IADD R4, R223, 0x1, -R4 ;  /* 0x00000001df047824 */ /* 0x000fe200078e0a04 */
[----:B------:R0:W-:Y:S01]  /*0d60*/  STL [R1+0x3c], R3 ;  /* 0x00003c0301007387 */ /* 0x0001e20000100800 */
[----:B------:R-:W-:Y:S02]  /*0d70*/  IMAD.IADD R16, R13, 0x1, -R2 ;  /* 0x000000010d107824 */ /* 0x000fe400078e0a02 */
[----:B------:R-:W-:Y:S01]  /*0d80*/  IMAD.SHL.U32 R2, R4, 0x2, RZ ;  /* 0x0000000204027824 */ /* 0x000fe200078e00ff */
[----:B------:R1:W-:Y:S01]  /*0d90*/  STL [R1+0x38], R0 ;  /* 0x0000380001007387 */ /* 0x0003e20000100800 */
[----:B------:R-:W-:Y:S02]  /*0da0*/  IMAD R16, R16, 0x8, R0 ;  /* 0x0000000810107824 */ /* 0x000fe400078e0200 */
[----:B------:R-:W-:-:S02]  /*0db0*/  VIADD R222, R2, 0x8 ;  /* 0x0000000802de7836 */ /* 0x000fc40000000000 */
        /* <DEDUP_REMOVED lines=53> */
[----:B-1----:R-:W-:-:S07]  /*1110*/  SHF.R.S32.HI R224, RZ, 0x1f, R18 ;  /* 0x0000001fffe07819 */ /* 0x002fce0000011412 */
.L_x_4653:
[----:B------:R-:W-:Y:S01]  /*1120*/  ULDC.64 UR8, c[0x0][0xc88] ;  /* 0x0003220000087ab9 */ /* 0x000fe20000000a00 */
[----:B------:R-:W-:Y:S01]  /*1130*/  ULDC.64 UR10, c[0x0][0xa18] ;  /* 0x00028600000a7ab9 */ /* 0x000fe20000000a00 */
[----:B------:R-:W-:Y:S02]  /*1140*/  UIMAD.WIDE UR8, UR7, 0x4, UR8 ;  /* 0x00000004070878a5 */ /* 0x000fe4000f8e0208 */
[----:B------:R-:W-:Y:S02]  /*1150*/  UISETP.NE.U32.AND UP1, UPT, UR10, URZ, UPT ;  /* 0x0000003f0a00728c */ /* 0x000fe4000bf25070 */
[----:B------:R-:W-:Y:S02]  /*1160*/  ULOP3.LUT UR4, UR6, 0xff000000, URZ, 0xc0, !UPT ;  /* 0xff00000006047892 */ /* 0x000fe4000f8ec03f */
[----:B01-34-:R-:W-:Y:S01]  /*1170*/  IMAD.U32 R4, RZ, RZ, UR8 ;  /* 0x00000008ff047e24 */ /* 0x01bfe2000f8e00ff */
[----:B------:R-:W-:Y:S01]  /*1180*/  ULDC UR7, c[0x0][0x424] ;  /* 0x0001090000077ab9 */ /* 0x000fe20000000800 */
[----:B------:R-:W-:Y:S01]  /*1190*/  IMAD.U32 R5, RZ, RZ, UR9 ;  /* 0x00000009ff057e24 */ /* 0x000fe2000f8e00ff */
[----:B------:R-:W-:-:S04]  /*11a0*/  ULDC.64 UR8, c[0x0][0xa28] ;  /* 0x00028a0000087ab9 */ /* 0x000fc80000000a00 */
[----:B--2---:R-:W2:Y:S01]  /*11b0*/  LDG.E R4, desc[UR38][R4.64] ;  /* 0x0000002604047981 */ /* 0x004ea2000c1e1900 */
        /* <DEDUP_REMOVED lines=14> */
[----:B------:R-:W-:-:S03]  /*12a0*/  IMAD.U32 R6, RZ, RZ, UR10 ;  /* 0x0000000aff067e24 */ /* 0x000fc6000f8e00ff */
[----:B------:R-:W-:Y:S01]  /*12b0*/  IMAD.U32 R7, RZ, RZ, UR11 ;  /* 0x0000000bff077e24 */ /* 0x000fe2000f8e00ff */
[----:B------:R-:W2:Y:S01]  /*12c0*/  @P0 LDG.E R4, desc[UR38][R4.64] ;  /* 0x0000002604040981 */ /* 0x000ea2000c1e1900 */
[----:B------:R-:W-:Y:S01]  /*12d0*/  UISETP.NE.U32.AND UP0, UPT, UR8, URZ, UPT ;  /* 0x0000003f0800728c */ /* 0x000fe2000bf05070 */
[----:B------:R-:W-:Y:S02]  /*12e0*/  ULDC.64 UR10, c[0x0][0xa20] ;  /* 0x00028800000a7ab9 */ /* 0x000fe40000000a00 */
[----:B------:R-:W3:Y:S01]  /*12f0*/  @P2 LDG.E R6, desc[UR38][R6.64] ;  /* 0x0000002606062981 */ /* 0x000ee2000c1e1900 */
[----:B------:R-:W-:Y:S01]  /*1300*/  UISETP.NE.AND.EX UP0, UPT, UR9, URZ, UPT, UP0 ;  /* 0x0000003f0900728c */ /* 0x000fe2000bf05300 */
[----:B------:R-:W-:Y:S01]  /*1310*/  ISETP.NE.U32.AND P1, PT, RZ, UR10, PT ;  /* 0x0000000aff007c0c */ /* 0x000fe2000bf25070 */
[----:B------:R-:W-:Y:S02]  /*1320*/  ULOP3.LUT UR41, UR6, 0xff0000, URZ, 0xc0, !UPT ;  /* 0x00ff000006297892 */ /* 0x000fe4000f8ec03f */
[----:B------:R-:W-:Y:S01]  /*1330*/  USHF.R.U32.HI UR4, URZ, 0x8, UR4 ;  /* 0x000000083f047899 */ /* 0x000fe20008011604 */
[----:B------:R-:W-:Y:S01]  /*1340*/  ISETP.NE.AND.EX P1, PT, RZ, UR11, PT, P1 ;  /* 0x0000000bff007c0c */ /* 0x000fe2000bf25310 */
[----:B------:R-:W-:Y:S01]  /*1350*/  USEL UR7, UR7, 0x1, UP0 ;  /* 0x0000000107077887 */ /* 0x000fe20008000000 */
[----:B------:R-:W-:Y:S01]  /*1360*/  ULDC UR8, c[0x0][0x2f0] ;  /* 0x0000bc0000087ab9 */ /* 0x000fe20000000800 */
[----:B------:R-:W-:Y:S01]  /*1370*/  UMOV UR50, URZ ;  /* 0x0000003f00327c82 */ /* 0x000fe20008000000 */
[----:B------:R-:W-:Y:S01]  /*1380*/  ULEA.HI UR41, UR41, UR4, URZ, 0x10 ;  /* 0x0000000429297291 */ /* 0x000fe2000f8f803f */
[----:B------:R-:W-:Y:S01]  /*1390*/  ULDC UR51, c[0x0][0x288] ;  /* 0x0000a20000337ab9 */ /* 0x000fe20000000800 */
[----:B------:R-:W-:-:S02]  /*13a0*/  UIMAD UR4, UR7, UR8, URZ ;  /* 0x00000008070472a4 */ /* 0x000fc4000f8e023f */
        /* <DEDUP_REMOVED lines=17> */
.L_x_4596:
[----:B------:R-:W-:Y:S05]  /*14c0*/  @!P1 BRA `(.L_x_4597) ;  /* 0x00000000001c9947 */ /* 0x000fea0003800000 */
[----:B------:R-:W-:-:S04]  /*14d0*/  ULEA UR4, UP0, UR46, UR10, 0x2 ;  /* 0x0000000a2e047291 */ /* 0x000fc8000f80103f */
[----:B------:R-:W-:Y:S02]  /*14e0*/  ULEA.HI.X UR6, UR46, UR11, UR45, 0x2, UP0 ;  /* 0x0000000b2e067291 */ /* 0x000fe400080f142d */
[----:B------:R-:W-:-:S04]  /*14f0*/  IMAD.U32 R4, RZ, RZ, UR4 ;  /* 0x00000004ff047e24 */ /* 0x000fc8000f8e00ff */
[----:B------:R-:W-:-:S05]  /*1500*/  IMAD.U32 R5, RZ, RZ, UR6 ;  /* 0x00000006ff057e24 */ /* 0x000fca000f8e00ff */
[----:B------:R-:W2:Y:S02]  /*1510*/  LDG.E R4, desc[UR38][R4.64] ;  /* 0x0000002604047981 */ /* 0x000ea4000c1e1900 */
[----:B--2---:R-:W-:Y:S01]  /*1520*/  R2UR UR4, R4 ;  /* 0x00000000040472ca */ /* 0x004fe200000e0000 */
[----:B------:R-:W-:-:S14]  /*1530*/  BRA `(.L_x_4598) ;  /* 0x0000000000347947 */ /* 0x000fdc0003800000 */
.L_x_4597:
        /* <DEDUP_REMOVED lines=13> */
.L_x_4598:
[----:B------:R-:W-:Y:S01]  /*1610*/  ULDC UR6, c[0x0][0x448] ;  /* 0x0001120000067ab9 */ /* 0x000fe20000000800 */
[----:B------:R-:W-:Y:S02]  /*1620*/  USHF.L.U32 UR43, UR5, 0x7, URZ ;  /* 0x00000007052b7899 */ /* 0x000fe4000800063f */
[----:B------:R-:W-:Y:S02]  /*1630*/  UISETP.NE.AND UP0, UPT, UR6, 0x1, UPT ;  /* 0x000000010600788c */ /* 0x000fe4000bf05270 */
[----:B------:R-:W-:Y:S02]  /*1640*/  UIADD3 UR6, UR43, 0x7f, URZ ;  /* 0x0000007f2b067890 */ /* 0x000fe4000fffe03f */
[----:B------:R-:W-:Y:S02]  /*1650*/  UIADD3 UR50, -UR50, UR4, URZ ;  /* 0x0000000432327290 */ /* 0x000fe4000fffe13f */
[----:B------:R-:W-:Y:S02]  /*1660*/  ULOP3.LUT UR42, UR41, 0xff, URZ, 0xc0, !UPT ;  /* 0x000000ff292a7892 */ /* 0x000fe4000f8ec03f */
[----:B------:R-:W-:-:S02]  /*1670*/  UIADD3 UR7, UR50, 0x60, -UR51 ;  /* 0x0000006032077890 */ /* 0x000fc4000fffe833 */
[----:B------:R-:W-:Y:S01]  /*1680*/  USHF.R.U32.HI UR41, URZ, 0x10, UR41 ;  /* 0x000000103f297899 */ /* 0x000fe20008011629 */
[----:B------:R-:W-:Y:S01]  /*1690*/  @UP0 ULDC UR4, c[0x0][0x44c] ;  /* 0x0001130000040ab9 */ /* 0x000fe20000000800 */
[----:B------:R-:W-:Y:S01]  /*16a0*/  @UP0 ULDC UR8, c[0x0][0x450] ;  /* 0x0001140000080ab9 */ /* 0x000fe20000000800 */
[----:B------:R-:W-:Y:S02]  /*16b0*/  UIMAD.WIDE.U32 UR4, UR6, UR4, URZ ;  /* 0x00000004060472a5 */ /* 0x000fe4000f8e003f */
[----:B------:R-:W-:Y:S02]  /*16c0*/  UIADD3 UR4, UR50, 0x5f, URZ ;  /* 0x0000005f32047890 */ /* 0x000fe4000fffe03f */
[----:B------:R-:W-:Y:S02]  /*16d0*/  @UP0 USHF.R.U32.HI UR6, URZ, UR8, UR5 ;  /* 0x000000083f060299 */ /* 0x000fe40008011605 */
[----:B------:R-:W-:Y:S02]  /*16e0*/  UIMAD.WIDE UR4, UR4, 0x2aaaaaab, URZ ;  /* 0x2aaaaaab040478a5 */ /* 0x000fe4000f8e023f */
[----:B------:R-:W-:-:S02]  /*16f0*/  UIADD3 UR6, UR7, UR6, URZ ;  /* 0x0000000607067290 */ /* 0x000fc4000fffe03f */
[----:B------:R-:W-:Y:S02]  /*1700*/  USHF.R.U32.HI UR4, URZ, 0x1f, UR5 ;  /* 0x0000001f3f047899 */ /* 0x000fe40008011605 */
[----:B------:R-:W-:Y:S02]  /*1710*/  UIMAD.WIDE UR6, UR6, 0x2aaaaaab, URZ ;  /* 0x2aaaaaab060678a5 */ /* 0x000fe4000f8e023f */
[----:B------:R-:W-:Y:S02]  /*1720*/  ULEA.HI.SX32 UR4, UR5, UR4, 0x1c ;  /* 0x0000000405047291 */ /* 0x000fe4000f8fe23f */
[----:B------:R-:W-:-:S04]  /*1730*/  USHF.R.U32.HI UR6, URZ, 0x1f, UR7 ;  /* 0x0000001f3f067899 */ /* 0x000fc80008011607 */
[----:B------:R-:W-:-:S04]  /*1740*/  ULEA.HI.SX32 UR6, UR7, UR6, 0x1c ;  /* 0x0000000607067291 */ /* 0x000fc8000f8fe23f */
[----:B------:R-:W-:-:S04]  /*1750*/  UISETP.LT.AND UP0, UPT, UR4, UR6, UPT ;  /* 0x000000060400728c */ /* 0x000fc8000bf01270 */
[----:B------:R-:W-:-:S03]  /*1760*/  USEL UR9, UR4, UR6, UP0 ;  /* 0x0000000604097287 */ /* 0x000fc60008000000 */
[----:B------:R-:W-:Y:S01]  /*1770*/  UMOV UR4, URZ ;  /* 0x0000003f00047c82 */ /* 0x000fe20008000000 */
[----:B------:R-:W-:-:S06]  /*1780*/  UISETP.GE.AND UP0, UPT, UR9, 0x1, UPT ;  /* 0x000000010900788c */ /* 0x000fcc000bf06270 */
[----:B------:R-:W-:-:S13]  /*1790*/  PLOP3.LUT P0, PT, PT, PT, UP0, 0x80, 0x0 ;  /* 0x000000000000781c */ /* 0x000fda0003f0f008 */
[----:B------:R-:W-:Y:S05]  /*17a0*/  @!P0 BRA `(.L_x_4599) ;  /* 0x0000000000908947 */ /* 0x000fea0003800000 */
        /* <DEDUP_REMOVED lines=36> */
.L_x_4599:
[----:B------:R-:W-:Y:S01]  /*19f0*/  UIMAD UR40, UR42, UR4, URZ ;  /* 0x000000042a2872a4 */ /* 0x000fe2000f8e023f */
[----:B------:R-:W-:Y:S01]  /*1a00*/  IMAD.U32 R0, RZ, RZ, UR9 ;  /* 0x00000009ff007e24 */ /* 0x000fe2000f8e00ff */
[----:B------:R-:W-:Y:S01]  /*1a10*/  PLOP3.LUT P0, PT, PT, PT, PT, 0x80, 0x0 ;  /* 0x000000000000781c */ /* 0x000fe20003f0f070 */
[----:B------:R-:W-:Y:S01]  /*1a20*/  IMAD.U32 R3, RZ, RZ, UR4 ;  /* 0x00000004ff037e24 */ /* 0x000fe2000f8e00ff */
[----:B------:R-:W-:Y:S01]  /*1a30*/  CS2R R150, SRZ ;  /* 0x0000000000967805 */ /* 0x000fe2000001ff00 */
[----:B------:R-:W-:Y:S01]  /*1a40*/  IMAD.MOV.U32 R6, RZ, RZ, RZ ;  /* 0x000000ffff067224 */ /* 0x000fe200078e00ff */
[----:B------:R-:W-:Y:S02]  /*1a50*/  CS2R R148, SRZ ;  /* 0x0000000000947805 */ /* 0x000fe4000001ff00 */
        /* <DEDUP_REMOVED lines=104> */
.L_x_4601:
        /* <DEDUP_REMOVED lines=13> */
.L_x_4780:
[----:B------:R-:W-:Y:S01]  /*21b0*/  IMAD.U32 R0, RZ, RZ, UR49 ;  /* 0x00000031ff007e24 */ /* 0x000fe2000f8e00ff */
[----:B------:R-:W-:Y:S05]  /*21c0*/  WARPSYNC.ALL ;  /* 0x0000000000007948 */ /* 0x000fea0003800000 */
[----:B------:R1:W-:Y:S01]  /*21d0*/  BAR.SYNC.DEFER_BLOCKING R7, 0x100 ;  /* 0x000400070000751d */ /* 0x0003e20000010000 */
[----:B------:R-:W-:-:S13]  /*21e0*/  ISETP.NE.AND P0, PT, R0, 0x3, PT ;  /* 0x000000030000780c */ /* 0x000fda0003f05270 */
[----:B-1----:R-:W-:Y:S05]  /*21f0*/  @!P0 BRA `(.L_x_4603) ;  /* 0x0000000000048947 */ /* 0x002fea0003800000 */
[----:B------:R-:W-:Y:S01]  /*2200*/  BPT.TRAP 0x1 ;  /* 0x000000040000795c */ /* 0x000fe20000300000 */
.L_x_4603:
[----:B------:R-:W-:Y:S01]  /*2210*/  R2UR UR22, R6 ;  /* 0x00000000061672ca */ /* 0x000fe200000e0000 */
[----:B------:R-:W-:-:S05]  /*2220*/  IMAD.U32 R9, RZ, RZ, UR47 ;  /* 0x0000002fff097e24 */ /* 0x000fca000f8e00ff */
[----:B------:R-:W-:-:S07]  /*2230*/  SHF.L.U32 R9, R9, 0x1f, RZ ;  /* 0x0000001f09097819 */ /* 0x000fce00000006ff */
[----:B------:R-:W-:-:S09]  /*2240*/  ULEA UR22, UR37, UR22, 0x3 ;  /* 0x0000001625167291 */ /* 0x000fd2000f8e183f */
[----:B------:R1:W2:Y:S01]  /*2250*/  SYNCS.PHASECHK.TRANS64.TRYWAIT P1, [UR22+0x22830], R9 ;  /* 0x02283009ff0075a7 */ /* 0x0002a20008020156 */
[----:B------:R-:W-:Y:S05]  /*2260*/  @!P0 BRA `(.L_x_4604) ;  /* 0x0000000000048947 */ /* 0x000fea0003800000 */
[----:B------:R-:W-:Y:S01]  /*2270*/  BPT.TRAP 0x1 ;  /* 0x000000040000795c */ /* 0x000fe20000300000 */
.L_x_4604:
[----:B--2---:R-:W-:Y:S05]  /*2280*/  @P1 BRA `(.L_x_4605) ;  /* 0x0000000000081947 */ /* 0x004fea0003800000 */
[----:B------:R-:W2:Y:S02]  /*2290*/  SYNCS.PHASECHK.TRANS64.TRYWAIT P1, [UR22+0x22830], R9 ;  /* 0x02283009ff0075a7 */ /* 0x000ea40008020156 */
[----:B--2---:R-:W-:Y:S05]  /*22a0*/  @!P1 BRA `(.L_x_4606) ;  /* 0x0000013000789947 */ /* 0x004fea0003800000 */
.L_x_4605:
        /* <DEDUP_REMOVED lines=8> */
[----:B------:R-:W-:Y:S01]  /*2330*/  VIADD R5, R16, UR43 ;  /* 0x0000002b10057c36 */ /* 0x000fe20008000000 */
[----:B------:R-:W-:Y:S01]  /*2340*/  UMOV UR9, 0x40000040 ;  /* 0x4000004000097882 */ /* 0x000fe20000000000 */
[----:B------:R-:W-:Y:S01]  /*2350*/  UMOV UR11, 0x40000040 ;  /* 0x40000040000b7882 */ /* 0x000fe20000000000 */
[----:B------:R-:W-:Y:S01]  /*2360*/  UIADD3 UR12, UR16, 0x6, URZ ;  /* 0x00000006100c7890 */ /* 0x000fe2000fffe03f */
[----:B------:R-:W3:Y:S01]  /*2370*/  S2R R72, SR_TID.X ;  /* 0x0000000000487919 */ /* 0x000ee20000002100 */
[----:B------:R-:W-:Y:S01]  /*2380*/  UIADD3 UR4, UR4, 0x1c400, URZ ;  /* 0x0001c40004047890 */ /* 0x000fe2000fffe03f */
[----:B------:R-:W-:Y:S01]  /*2390*/  UMOV UR13, 0x40000040 ;  /* 0x40000040000d7882 */ /* 0x000fe20000000000 */
[----:B------:R-:W-:-:S02]  /*23a0*/  UMOV UR15, 0x40000040 ;  /* 0x40000040000f7882 */ /* 0x000fc40000000000 */
[----:B------:R-:W-:-:S04]  /*23b0*/  USHF.R.U32.HI UR4, URZ, 0x4, UR4 ;  /* 0x000000043f047899 */ /* 0x000fc80008011604 */
[----:B------:R-:W-:-:S04]  /*23c0*/  ULOP3.LUT UR4, UR4, 0x3fff, URZ, 0xc0, !UPT ;  /* 0x00003fff04047892 */ /* 0x000fc8000f8ec03f */
[----:B------:R-:W-:Y:S02]  /*23d0*/  ULOP3.LUT UR20, UR4, 0x10000, URZ, 0xfc, !UPT ;  /* 0x0001000004147892 */ /* 0x000fe4000f8efc3f */
[----:B------:R-:W-:Y:S02]  /*23e0*/  UIADD3 UR4, UR16, 0x2, URZ ;  /* 0x0000000210047890 */ /* 0x000fe4000fffe03f */
[----:B------:R-:W-:-:S04]  /*23f0*/  UIMAD UR18, UR37, 0x300, UR20 ;  /* 0x00000300251278a4 */ /* 0x000fc8000f8e0214 */
[----:B------:R-:W-:Y:S02]  /*2400*/  UIADD3 UR6, UR18, 0x2, URZ ;  /* 0x0000000212067890 */ /* 0x000fe4000fffe03f */
[----:B------:R-:W-:Y:S02]  /*2410*/  UIADD3 UR10, UR18, 0x4, URZ ;  /* 0x00000004120a7890 */ /* 0x000fe4000fffe03f */
[----:B------:R-:W-:Y:S02]  /*2420*/  UIADD3 UR14, UR18, 0x6, URZ ;  /* 0x00000006120e7890 */ /* 0x000fe4000fffe03f */
[----:B------:R-:W-:Y:S01]  /*2430*/  HGMMA.64x96x16.F32 R24, gdesc[UR16], RZ, !UPT, gsb0 ;  /* 0x01600000101879f0 */ /* 0x000fe2000c0008ff */
[----:B---3--:R-:W-:Y:S02]  /*2440*/  LOP3.LUT R72, R72, 0x7f, RZ, 0xc0, !PT ;  /* 0x0000007f48487812 */ /* 0x008fe400078ec0ff */
[----:B------:R-:W-:Y:S02]  /*2450*/  WARPGROUP.DEPBAR.LE gsb0, 0x0 ;  /* 0x00008000000079c5 */ /* 0x000fe40000010000 */
[----:B------:R-:W-:-:S06]  /*2460*/  WARPGROUP.ARRIVE ;  /* 0x00000000000079c5 */ /* 0x000fcc0000000000 */
[----:B------:R-:W-:Y:S01]  /*2470*/  HGMMA.64x96x16.F32 R24, gdesc[UR4], R24, gsb0 ;  /* 0x01600000041879f0 */ /* 0x000fe20008000818 */
[----:B------:R-:W-:Y:S01]  /*2480*/  ULDC UR6, c[0x0][0x448] ;  /* 0x0001120000067ab9 */ /* 0x000fe20000000800 */
[----:B------:R-:W-:Y:S01]  /*2490*/  ULDC UR7, c[0x0][0x9d8] ;  /* 0x0002760000077ab9 */ /* 0x000fe20000000800 */
[----:B------:R-:W-:-:S06]  /*24a0*/  UISETP.NE.AND UP0, UPT, UR6, 0x1, UPT ;  /* 0x000000010600788c */ /* 0x000fcc000bf05270 */
[----:B------:R-:W-:-:S05]  /*24b0*/  PLOP3.LUT P1, PT, PT, PT, UP0, 0x80, 0x0 ;  /* 0x000000000000781c */ /* 0x000fca0003f2f008 */
[----:B------:R-:W-:-:S08]  /*24c0*/  @UP0 ULDC UR6, c[0x0][0x44c] ;  /* 0x0001130000060ab9 */ /* 0x000fd00000000800 */
[----:B------:R-:W-:Y:S01]  /*24d0*/  @P1 IMAD.HI.U32 R20, R5, UR6, RZ ;  /* 0x0000000605141c27 */ /* 0x000fe2000f8e00ff */
[----:B------:R-:W-:-:S04]  /*24e0*/  @UP0 ULDC UR6, c[0x0][0x450] ;  /* 0x0001140000060ab9 */ /* 0x000fc80000000800 */
[----:B------:R-:W-:Y:S01]  /*24f0*/  @P1 SHF.R.U32.HI R5, RZ, UR6, R20 ;  /* 0x00000006ff051c19 */ /* 0x000fe20008011614 */
[----:B------:R-:W-:-:S04]  /*2500*/  UIMAD UR6, UR52, -0x60, UR50 ;  /* 0xffffffa0340678a4 */ /* 0x000fc8000f8e0232 */
[----:B------:R-:W3:Y:S04]  /*2510*/  SHFL.IDX PT, R21, R5, 0x1, 0x1c1f ;  /* 0x003c1f0005157f89 */ /* 0x000ee800000e0000 */
[----:B------:R-:W4:Y:S01]  /*2520*/  SHFL.IDX PT, R5, R5, RZ, 0x1c1f ;  /* 0x001c1fff05057589 */ /* 0x000f2200000e0000 */
        /* <DEDUP_REMOVED lines=11> */
[----:B------:R-:W-:Y:S02]  /*25e0*/  IMAD.U32 R33, RZ, RZ, UR6 ;  /* 0x00000006ff217e24 */ /* 0x000fe4000f8e00ff */
[----:B------:R-:W-:Y:S01]  /*25f0*/  FMUL.FTZ R30, R30, UR7 ;  /* 0x000000071e1e7c20 */ /* 0x000fe20008410000 */
[----:B------:R-:W-:Y:S01]  /*2600*/  FMUL.FTZ R43, R43, UR7 ;  /* 0x000000072b2b7c20 */ /* 0x000fe20008410000 */
[----:B------:R-:W-:Y:S01]  /*2610*/  FMUL.FTZ R42, R42, UR7 ;  /* 0x000000072a2a7c20 */ /* 0x000fe20008410000 */
[----:B------:R-:W5:Y:S01]  /*2620*/  MUFU.TANH R26, R26 ;  /* 0x0000001a001a7308 */ /* 0x000f620000002400 */
[----:B------:R-:W-:Y:S01]  /*2630*/  IADD3 R20, -R2, 0x61, R33 ;  /* 0x0000006102147810 */ /* 0x000fe20007ffe121 */
[----:B------:R-:W-:Y:S01]  /*2640*/  FMUL.FTZ R8, R36, UR7 ;  /* 0x0000000724087c20 */ /* 0x000fe20008410000 */
[----:B------:R-:W-:Y:S01]  /*2650*/  FMUL.FTZ R31, R31, UR7 ;  /* 0x000000071f1f7c20 */ /* 0x000fe20008410000 */
[----:B--2---:R-:W-:Y:S01]  /*2660*/  FMUL.FTZ R0, R37, UR7 ;  /* 0x0000000725007c20 */ /* 0x004fe20008410000 */
        /* <DEDUP_REMOVED lines=12> */
[----:B------:R-:W-:Y:S01]  /*2730*/  FMUL.FTZ R51, R51, UR7 ;  /* 0x0000000733337c20 */ /* 0x000fe20008410000 */
[----:B------:R-:W-:Y:S01]  /*2740*/  FMUL.FTZ R15, R25, UR7 ;  /* 0x00000007190f7c20 */ /* 0x000fe20008410000 */
[----:B------:R-:W-:Y:S01]  /*2750*/  FMUL.FTZ R11, R24, UR7 ;  /* 0x00000007180b7c20 */ /* 0x000fe20008410000 */
[----:B0-----:R-:W-:Y:S01]  /*2760*/  FMUL.FTZ R3, R41, UR7 ;  /* 0x0000000729037c20 */ /* 0x001fe20008410000 */
[----:B------:R-:W-:Y:S01]  /*2770*/  FMUL.FTZ R4, R40, UR7 ;  /* 0x0000000728047c20 */ /* 0x000fe20008410000 */
[----:B------:R-:W-:Y:S01]  /*2780*/  FMUL.FTZ R54, R54, UR7 ;  /* 0x0000000736367c20 */ /* 0x000fe20008410000 */
[----:B------:R-:W-:Y:S01]  /*2790*/  FMUL.FTZ R55, R55, UR7 ;  /* 0x0000000737377c20 */ /* 0x000fe20008410000 */
[----:B------:R-:W-:Y:S01]  /*27a0*/  MUFU.TANH R30, R30 ;  /* 0x0000001e001e7308 */ /* 0x000fe20000002400 */
[----:B-1----:R-:W-:-:S02]  /*27b0*/  VIADD R43, R20, -UR51 ;  /* 0x80000033142b7c36 */ /* 0x002fc40008000000 */
        /* <DEDUP_REMOVED lines=15> */
[----:B0-----:R-:W-:Y:S01]  /*28b0*/  IADD3 R42, -R2, 0x60, R33 ;  /* 0x00000060022a7810 */ /* 0x001fe20007ffe121 */
[----:B------:R-:W-:Y:S01]  /*28c0*/  FMUL.FTZ R52, R52, UR7 ;  /* 0x0000000734347c20 */ /* 0x000fe20008410000 */
[----:B------:R-:W-:Y:S01]  /*28d0*/  FMUL.FTZ R53, R53, UR7 ;  /* 0x0000000735357c20 */ /* 0x000fe20008410000 */
[----:B------:R-:W-:Y:S01]  /*28e0*/  FMUL.FTZ R57, R57, UR7 ;  /* 0x0000000739397c20 */ /* 0x000fe20008410000 */
[-CC-:B---3--:R-:W-:Y:S01]  /*28f0*/  VIADDMNMX R20, R21, R43.reuse, R42.reuse, PT ;  /* 0x0000002b15147246 */ /* 0x188fe2000380012a */
[----:B------:R-:W-:Y:S01]  /*2900*/  FMUL.FTZ R60, R60, UR7 ;  /* 0x000000073c3c7c20 */ /* 0x000fe20008410000 */
[----:B----4-:R-:W-:Y:S01]  /*2910*/  VIADDMNMX R42, R5, R43, R42, PT ;  /* 0x0000002b052a7246 */ /* 0x010fe2000380012a */
[----:B------:R-:W0:Y:S01]  /*2920*/  MUFU.TANH R34, R34 ;  /* 0x0000002200227308 */ /* 0x000e220000002400 */
[C---:B------:R-:W-:Y:S01]  /*2930*/  ISETP.GT.AND P2, PT, R20.reuse, RZ, PT ;  /* 0x000000ff1400720c */ /* 0x040fe20003f44270 */
[----:B------:R-:W-:Y:S01]  /*2940*/  FMUL.FTZ R61, R61, UR7 ;  /* 0x000000073d3d7c20 */ /* 0x000fe20008410000 */
[----:B------:R-:W-:Y:S01]  /*2950*/  ISETP.GT.AND P3, PT, R20, 0x1, PT ;  /* 0x000000011400780c */ /* 0x000fe20003f64270 */
[----:B------:R-:W-:Y:S01]  /*2960*/  FMUL.FTZ R64, R64, UR7 ;  /* 0x0000000740407c20 */ /* 0x000fe20008410000 */
[----:B------:R-:W-:Y:S01]  /*2970*/  ISETP.GT.AND P4, PT, R20, 0x8, PT ;  /* 0x000000081400780c */ /* 0x000fe20003f84270 */
[----:B------:R-:W-:Y:S01]  /*2980*/  FMUL.FTZ R65, R65, UR7 ;  /* 0x0000000741417c20 */ /* 0x000fe20008410000 */
[C---:B------:R-:W-:Y:S01]  /*2990*/  ISETP.GT.AND P5, PT, R42.reuse, RZ, PT ;  /* 0x000000ff2a00720c */ /* 0x040fe20003fa4270 */
[----:B------:R-:W-:Y:S01]  /*29a0*/  MUFU.TANH R35, R35 ;  /* 0x0000002300237308 */ /* 0x000fe20000002400 */
[----:B------:R-:W-:Y:S01]  /*29b0*/  ISETP.GT.AND P6, PT, R42, 0x1, PT ;  /* 0x000000012a00780c */ /* 0x000fe20003fc4270 */
[----:B------:R-:W-:Y:S01]  /*29c0*/  FMUL.FTZ R68, R68, UR7 ;  /* 0x0000000744447c20 */ /* 0x000fe20008410000 */
[----:B------:R-:W-:-:S05]  /*29d0*/  FMUL.FTZ R69, R69, UR7 ;  /* 0x0000000745457c20 */ /* 0x000fca0008410000 */
[----:B------:R5:W-:Y:S08]  /*29e0*/  MUFU.TANH R29, R46 ;  /* 0x0000002e001d7308 */ /* 0x000bf00000002400 */
[----:B------:R2:W-:Y:S01]  /*29f0*/  MUFU.TANH R32, R47 ;  /* 0x0000002f00207308 */ /* 0x0005e20000002400 */
[----:B-----5:R-:W-:Y:S02]  /*2a00*/  FSEL R46, R26, -INF , P2 ;  /* 0xff8000001a2e7808 */ /* 0x020fe40001000000 */
[----:B------:R-:W-:-:S05]  /*2a10*/  ISETP.GT.AND P2, PT, R20, 0x9, PT ;  /* 0x000000091400780c */ /* 0x000fca0003f44270 */
[----:B------:R-:W1:Y:S01]  /*2a20*/  MUFU.TANH R38, R38 ;  /* 0x0000002600267308 */ /* 0x000e620000002400 */
[----:B--2---:R-:W-:Y:S02]  /*2a30*/  FSEL R47, R27, -INF , P3 ;  /* 0xff8000001b2f7808 */ /* 0x004fe40001800000 */
[----:B------:R-:W-:Y:S02]  /*2a40*/  ISETP.GT.AND P3, PT, R20, 0x10, PT ;  /* 0x000000101400780c */ /* 0x000fe40003f64270 */
[----:B------:R-:W-:Y:S02]  /*2a50*/  FMNMX.FTZ R21, R46, R47, !PT ;  /* 0x0000002f2e157209 */ /* 0x000fe40007810000 */
[----:B0-----:R-:W-:Y:S01]  /*2a60*/  FSEL R41, R34, -INF , P3 ;  /* 0xff80000022297808 */ /* 0x001fe20001800000 */
[----:B------:R0:W-:Y:S01]  /*2a70*/  MUFU.TANH R28, R50 ;  /* 0x00000032001c7308 */ /* 0x0001e20000002400 */
[----:B------:R-:W-:-:S07]  /*2a80*/  ISETP.GT.AND P3, PT, R20, 0x18, PT ;  /* 0x000000181400780c */ /* 0x000fce0003f64270 */
[----:B------:R1:W2:Y:S01]  /*2a90*/  MUFU.TANH R25, R39 ;  /* 0x0000002700197308 */ /* 0x0002a20000002400 */
[----:B0-----:R-:W-:Y:S02]  /*2aa0*/  FSEL R50, R30, -INF , P4 ;  /* 0xff8000001e327808 */ /* 0x001fe40002000000 */
[----:B------:R-:W-:Y:S02]  /*2ab0*/  ISETP.GT.AND P4, PT, R42, 0x8, PT ;  /* 0x000000082a00780c */ /* 0x000fe40003f84270 */
[----:B------:R-:W-:-:S03]  /*2ac0*/  FMNMX.FTZ R24, R50, R21, !PT ;  /* 0x0000001532187209 */ /* 0x000fc60007810000 */
[----:B------:R0:W3:Y:S01]  /*2ad0*/  MUFU.TANH R33, R51 ;  /* 0x0000003300217308 */ /* 0x0000e20000002400 */
[----:B-1----:R-:W-:Y:S02]  /*2ae0*/  FSEL R39, R38, -INF , P3 ;  /* 0xff80000026277808 */ /* 0x002fe40001800000 */
[----:B------:R-:W-:-:S04]  /*2af0*/  ISETP.GT.AND P3, PT, R20, 0x20, PT ;  /* 0x000000201400780c */ /* 0x000fc80003f64270 */
[----:B------:R-:W-:Y:S01]  /*2b00*/  FSEL R37, R37, -INF , P3 ;  /* 0xff80000025257808 */ /* 0x000fe20001800000 */
[----:B------:R-:W1:Y:S01]  /*2b10*/  MUFU.TANH R54, R54 ;  /* 0x0000003600367308 */ /* 0x000e620000002400 */
[----:B0-----:R-:W-:Y:S02]  /*2b20*/  FSEL R51, R31, -INF , P2 ;  /* 0xff8000001f337808 */ /* 0x001fe40001000000 */
[----:B------:R-:W-:Y:S02]  /*2b30*/  ISETP.GT.AND P2, PT, R20, 0x11, PT ;  /* 0x000000111400780c */ /* 0x000fe40003f44270 */
[----:B------:R-:W-:Y:S02]  /*2b40*/  FMNMX.FTZ R24, R51, R24, !PT ;  /* 0x0000001833187209 */ /* 0x000fe40007810000 */
[----:B------:R-:W-:Y:S01]  /*2b50*/  FSEL R40, R35, -INF , P2 ;  /* 0xff80000023287808 */ /* 0x000fe20001000000 */
[----:B------:R-:W0:Y:S01]  /*2b60*/  MUFU.TANH R55, R55 ;  /* 0x0000003700377308 */ /* 0x000e220000002400 */
[----:B------:R-:W-:-:S02]  /*2b70*/  FMNMX.FTZ R21, R41, R24, !PT ;  /* 0x0000001829157209 */ /* 0x000fc40007810000 */
[----:B------:R-:W-:Y:S02]  /*2b80*/  ISETP.GT.AND P2, PT, R20, 0x19, PT ;  /* 0x000000191400780c */ /* 0x000fe40003f44270 */
[----:B------:R-:W-:Y:S02]  /*2b90*/  FMNMX.FTZ R24, R40, R21, !PT ;  /* 0x0000001528187209 */ /* 0x000fe40007810000 */
[----:B--2---:R-:W-:Y:S01]  /*2ba0*/  FSEL R38, R25, -INF , P2 ;  /* 0xff80000019267808 */ /* 0x004fe20001000000 */
[----:B------:R-:W2:Y:S01]  /*2bb0*/  MUFU.TANH R31, R58 ;  /* 0x0000003a001f7308 */ /* 0x000ea20000002400 */
[----:B------:R-:W-:Y:S02]  /*2bc0*/  FMNMX.FTZ R21, R39, R24, !PT ;  /* 0x0000001827157209 */ /* 0x000fe40007810000 */
[----:B------:R-:W-:Y:S02]  /*2bd0*/  ISETP.GT.AND P2, PT, R20, 0x21, PT ;  /* 0x000000211400780c */ /* 0x000fe40003f44270 */
[----:B------:R-:W-:-:S02]  /*2be0*/  FMNMX.FTZ R24, R38, R21, !PT ;  /* 0x0000001526187209 */ /* 0x000fc40007810000 */
[----:B------:R-:W-:Y:S01]  /*2bf0*/  ISETP.GT.AND P3, PT, R20, 0x28, PT ;  /* 0x000000281400780c */ /* 0x000fe20003f64270 */
[----:B------:R-:W4:Y:S01]  /*2c00*/  MUFU.TANH R59, R59 ;  /* 0x0000003b003b7308 */ /* 0x000f220000002400 */
[----:B------:R-:W-:Y:S02]  /*2c10*/  FSEL R36, R36, -INF , P2 ;  /* 0xff80000024247808 */ /* 0x000fe40001000000 */
[----:B------:R-:W-:Y:S02]  /*2c20*/  FMNMX.FTZ R21, R37, R24, !PT ;  /* 0x0000001825157209 */ /* 0x000fe40007810000 */
[----:B------:R-:W-:Y:S02]  /*2c30*/  ISETP.GT.AND P2, PT, R20, 0x29, PT ;  /* 0x000000291400780c */ /* 0x000fe40003f44270 */
[----:B------:R-:W-:Y:S01]  /*2c40*/  FSEL R29, R29, -INF , P3 ;  /* 0xff8000001d1d7808 */ /* 0x000fe20001800000 */
[----:B------:R-:W5:Y:S01]  /*2c50*/  MUFU.TANH R26, R62 ;  /* 0x0000003e001a7308 */ /* 0x000f620000002400 */
[----:B------:R-:W-:-:S02]  /*2c60*/  FMNMX.FTZ R24, R36, R21, !PT ;  /* 0x0000001524187209 */ /* 0x000fc40007810000 */
[----:B------:R-:W-:Y:S02]  /*2c70*/  ISETP.GT.AND P3, PT, R20, 0x30, PT ;  /* 0x000000301400780c */ /* 0x000fe40003f64270 */
[----:B------:R-:W-:Y:S02]  /*2c80*/  FSEL R32, R32, -INF , P2 ;  /* 0xff80000020207808 */ /* 0x000fe40001000000 */
[----:B------:R-:W-:Y:S01]  /*2c90*/  FMNMX.FTZ R21, R29, R24, !PT ;  /* 0x000000181d157209 */ /* 0x000fe20007810000 */
[----:B------:R-:W5:Y:S01]  /*2ca0*/  MUFU.TANH R63, R63 ;  /* 0x0000003f003f7308 */ /* 0x000f620000002400 */
[----:B------:R-:W-:Y:S02]  /*2cb0*/  ISETP.GT.AND P2, PT, R20, 0x31, PT ;  /* 0x000000311400780c */ /* 0x000fe40003f44270 */
[----:B------:R-:W-:Y:S02]  /*2cc0*/  FSEL R30, R28, -INF , P3 ;  /* 0xff8000001c1e7808 */ /* 0x000fe40001800000 */
[----:B------:R-:W-:-:S02]  /*2cd0*/  FMNMX.FTZ R21, R32, R21, !PT ;  /* 0x0000001520157209 */ /* 0x000fc40007810000 */
[----:B------:R-:W-:Y:S01]  /*2ce0*/  ISETP.GT.AND P3, PT, R20, 0x38, PT ;  /* 0x000000381400780c */ /* 0x000fe20003f64270 */
[----:B------:R-:W5:Y:S01]  /*2cf0*/  MUFU.TANH R66, R66 ;  /* 0x0000004200427308 */ /* 0x000f620000002400 */
[----:B---3--:R-:W-:Y:S02]  /*2d00*/  FSEL R35, R33, -INF , P2 ;  /* 0xff80000021237808 */ /* 0x008fe40001000000 */
[----:B------:R-:W-:Y:S02]  /*2d10*/  FMNMX.FTZ R24, R30, R21, !PT ;  /* 0x000000151e187209 */ /* 0x000fe40007810000 */
[----:B------:R-:W-:Y:S02]  /*2d20*/  ISETP.GT.AND P2, PT, R20, 0x39, PT ;  /* 0x000000391400780c */ /* 0x000fe40003f44270 */
[----:B-1----:R-:W-:Y:S01]  /*2d30*/  FSEL R33, R54, -INF , P3 ;  /* 0xff80000036217808 */ /* 0x002fe20001800000 */
[----:B------:R-:W1:Y:S01]  /*2d40*/  MUFU.TANH R27, R67 ;  /* 0x00000043001b7308 */ /* 0x000e620000002400 */
[----:B------:R-:W-:-:S02]  /*2d50*/  FMNMX.FTZ R24, R35, R24, !PT ;  /* 0x0000001823187209 */ /* 0x000fc40007810000 */
[C---:B------:R-:W-:Y:S02]  /*2d60*/  ISETP.GT.AND P3, PT, R20.reuse, 0x40, PT ;  /* 0x000000401400780c */ /* 0x040fe40003f64270 */
[----:B0-----:R-:W-:Y:S02]  /*2d70*/  FSEL R34, R55, -INF , P2 ;  /* 0xff80000037227808 */ /* 0x001fe40001000000 */
[----:B------:R-:W-:Y:S01]  /*2d80*/  FMNMX.FTZ R21, R33, R24, !PT ;  /* 0x0000001821157209 */ /* 0x000fe20007810000 */
[----:B------:R-:W0:Y:S01]  /*2d90*/  MUFU.TANH R70, R70 ;  /* 0x0000004600467308 */ /* 0x000e220000002400 */
[----:B------:R-:W-:Y:S02]  /*2da0*/  ISETP.GT.AND P2, PT, R20, 0x41, PT ;  /* 0x000000411400780c */ /* 0x000fe40003f44270 */
[----:B--2---:R-:W-:Y:S02]  /*2db0*/  FSEL R31, R31, -INF , P3 ;  /* 0xff8000001f1f7808 */ /* 0x004fe40001800000 */
[----:B------:R-:W-:-:S02]  /*2dc0*/  FMNMX.FTZ R24, R34, R21, !PT ;  /* 0x0000001522187209 */ /* 0x000fc40007810000 */
[C---:B------:R-:W-:Y:S01]  /*2dd0*/  ISETP.GT.AND P3, PT, R20.reuse, 0x48, PT ;  /* 0x000000481400780c */ /* 0x040fe20003f64270 */
[----:B------:R-:W2:Y:S01]  /*2de0*/  MUFU.TANH R71, R71 ;  /* 0x0000004700477308 */ /* 0x000ea20000002400 */
[----:B----4-:R-:W-:Y:S02]  /*2df0*/  FSEL R21, R59, -INF , P2 ;  /* 0xff8000003b157808 */ /* 0x010fe40001000000 */
[----:B------:R-:W-:Y:S02]  /*2e00*/  FMNMX.FTZ R24, R31, R24, !PT ;  /* 0x000000181f187209 */ /* 0x000fe40007810000 */
[----:B------:R-:W-:Y:S02]  /*2e10*/  ISETP.GT.AND P2, PT, R20, 0x49, PT ;  /* 0x000000491400780c */ /* 0x000fe40003f44270 */
[----:B-----5:R-:W-:Y:S01]  /*2e20*/  FSEL R26, R26, -INF , P3 ;  /* 0xff8000001a1a7808 */ /* 0x020fe20001800000 */
[----:B------:R-:W-:Y:S01]  /*2e30*/  MUFU.TANH R58, R44 ;  /* 0x0000002c003a7308 */ /* 0x000fe20000002400 */
[----:B------:R-:W-:-:S02]  /*2e40*/  FMNMX.FTZ R25, R21, R24, !PT ;  /* 0x0000001815197209 */ /* 0x000fc40007810000 */
[----:B------:R-:W-:Y:S02]  /*2e50*/  ISETP.GT.AND P3, PT, R20, 0x50, PT ;  /* 0x000000501400780c */ /* 0x000fe40003f64270 */
[----:B------:R-:W-:Y:S02]  /*2e60*/  FSEL R28, R63, -INF , P2 ;  /* 0xff8000003f1c7808 */ /* 0x000fe40001000000 */
[----:B------:R-:W-:Y:S01]  /*2e70*/  FMNMX.FTZ R25, R26, R25, !PT ;  /* 0x000000191a197209 */ /* 0x000fe20007810000 */
[----:B------:R-:W-:Y:S01]  /*2e80*/  MUFU.TANH R59, R45 ;  /* 0x0000002d003b7308 */ /* 0x000fe20000002400 */
[----:B------:R-:W-:Y:S02]  /*2e90*/  ISETP.GT.AND P2, PT, R20, 0x51, PT ;  /* 0x000000511400780c */ /* 0x000fe40003f44270 */
[----:B------:R-:W-:Y:S02]  /*2ea0*/  FSEL R24, R66, -INF , P3 ;  /* 0xff80000042187808 */ /* 0x000fe40001800000 */
[----:B------:R-:W-:-:S02]  /*2eb0*/  FMNMX.FTZ R25, R28, R25, !PT ;  /* 0x000000191c197209 */ /* 0x000fc40007810000 */
[----:B------:R-:W-:Y:S01]  /*2ec0*/  ISETP.GT.AND P3, PT, R20, 0x58, PT ;  /* 0x000000581400780c */ /* 0x000fe20003f64270 */
[----:B------:R-:W3:Y:S01]  /*2ed0*/  MUFU.TANH R11, R11 ;  /* 0x0000000b000b7308 */ /* 0x000ee20000002400 */
[----:B-1----:R-:W-:Y:S02]  /*2ee0*/  FSEL R27, R27, -INF , P2 ;  /* 0xff8000001b1b7808 */ /* 0x002fe40001000000 */
[----:B------:R-:W-:Y:S02]  /*2ef0*/  FMNMX.FTZ R54, R24, R25, !PT ;  /* 0x0000001918367209 */ /* 0x000fe40007810000 */
[----:B------:R-:W-:Y:S02]  /*2f00*/  ISETP.GT.AND P2, PT, R20, 0x59, PT ;  /* 0x000000591400780c */ /* 0x000fe40003f44270 */
[----:B0-----:R-:W-:Y:S01]  /*2f10*/  FSEL R25, R70, -INF , P3 ;  /* 0xff80000046197808 */ /* 0x001fe20001800000 */
[----:B------:R-:W-:Y:S01]  /*2f20*/  MUFU.TANH R15, R15 ;  /* 0x0000000f000f7308 */ /* 0x000fe20000002400 */
[----:B------:R-:W-:-:S02]  /*2f30*/  FMNMX.FTZ R54, R27, R54, !PT ;  /* 0x000000361b367209 */ /* 0x000fc40007810000 */
[----:B--2---:R-:W-:Y:S02]  /*2f40*/  FSEL R20, R71, -INF , P2 ;  /* 0xff80000047147808 */ /* 0x004fe40001000000 */
[----:B------:R-:W-:Y:S02]  /*2f50*/  FMNMX.FTZ R55, R25, R54, !PT ;  /* 0x0000003619377209 */ /* 0x000fe40007810000 */
[----:B------:R-:W-:Y:S01]  /*2f60*/  ISETP.GT.AND P3, PT, R42, 0x9, PT ;  /* 0x000000092a00780c */ /* 0x000fe20003f64270 */
[----:B------:R-:W-:Y:S01]  /*2f70*/  MUFU.TANH R14, R14 ;  /* 0x0000000e000e7308 */ /* 0x000fe20000002400 */
[----:B------:R-:W-:Y:S02]  /*2f80*/  FMNMX.FTZ R55, R20, R55, !PT ;  /* 0x0000003714377209 */ /* 0x000fe40007810000 */
[----:B---3--:R-:W-:Y:S02]  /*2f90*/  FSEL R11, R11, -INF , P5 ;  /* 0xff8000000b0b7808 */ /* 0x008fe40002800000 */
[----:B------:R-:W-:Y:S01]  /*2fa0*/  ISETP.GT.AND P2, PT, R42, 0x10, PT ;  /* 0x000000102a00780c */ /* 0x000fe20003f44270 */
[----:B------:R-:W0:Y:S02]  /*2fb0*/  SHFL.BFLY PT, R44, R55, 0x2, 0x1f ;  /* 0x0c401f00372c7f89 */ /* 0x000e2400000e0000 */
[----:B------:R-:W1:Y:S08]  /*2fc0*/  MUFU.TANH R13, R13 ;  /* 0x0000000d000d7308 */ /* 0x000e700000002400 */
[----:B------:R-:W2:Y:S08]  /*2fd0*/  MUFU.TANH R12, R12 ;  /* 0x0000000c000c7308 */ /* 0x000eb00000002400 */
[----:B------:R-:W3:Y:S01]  /*2fe0*/  MUFU.TANH R10, R10 ;  /* 0x0000000a000a7308 */ /* 0x000ee20000002400 */
[----:B-1----:R-:W-:-:S02]  /*2ff0*/  FSEL R13, R13, -INF , P3 ;  /* 0xff8000000d0d7808 */ /* 0x002fc40001800000 */
[----:B------:R-:W-:Y:S02]  /*3000*/  ISETP.GT.AND P3, PT, R42, 0x11, PT ;  /* 0x000000112a00780c */ /* 0x000fe40003f64270 */
[----:B0-----:R-:W-:-:S03]  /*3010*/  FMNMX.FTZ R44, R55, R44, !PT ;  /* 0x0000002c372c7209 */ /* 0x001fc60007810000 */
[----:B------:R-:W0:Y:S02]  /*3020*/  MUFU.TANH R8, R8 ;  /* 0x0000000800087308 */ /* 0x000e240000002400 */
[----:B------:R-:W1:Y:S06]  /*3030*/  SHFL.BFLY PT, R45, R44, 0x1, 0x1f ;  /* 0x0c201f002c2d7f89 */ /* 0x000e6c00000e0000 */
[----:B------:R-:W4:Y:S08]  /*3040*/  MUFU.TANH R0, R0 ;  /* 0x0000000000007308 */ /* 0x000f300000002400 */
[----:B------:R-:W5:Y:S08]  /*3050*/  MUFU.TANH R4, R4 ;  /* 0x0000000400047308 */ /* 0x000f700000002400 */
[----:B------:R2:W-:Y:S01]  /*3060*/  MUFU.TANH R63, R56 ;  /* 0x00000038003f7308 */ /* 0x0005e20000002400 */
[----:B-1----:R-:W-:-:S02]  /*3070*/  FMNMX.FTZ R5, R44, R45, !PT ;  /* 0x0000002d2c057209 */ /* 0x002fc40007810000 */
[----:B------:R-:W-:Y:S02]  /*3080*/  FSEL R44, R15, -INF , P6 ;  /* 0xff8000000f2c7808 */ /* 0x000fe40003000000 */
[----:B------:R-:W-:Y:S01]  /*3090*/  FSEL R15, R14, -INF , P4 ;  /* 0xff8000000e0f7808 */ /* 0x000fe20002000000 */
[----:B------:R-:W-:Y:S01]  /*30a0*/  FMUL.FTZ R43, R5, UR10 ;  /* 0x0000000a052b7c20 */ /* 0x000fe20008410000 */
[----:B------:R-:W-:Y:S01]  /*30b0*/  FMNMX.FTZ R14, R11, R44, !PT ;  /* 0x0000002c0b0e7209 */ /* 0x000fe20007810000 */
[----:B------:R-:W1:Y:S01]  /*30c0*/  MUFU.TANH R3, R3 ;  /* 0x0000000300037308 */ /* 0x000e620000002400 */
[----:B------:R-:W-:Y:S02]  /*30d0*/  FSETP.NEU.FTZ.AND P5, PT, R5, -INF , PT ;  /* 0xff8000000500780b */ /* 0x000fe40003fbd000 */
[----:B------:R-:W-:Y:S02]  /*30e0*/  FMNMX.FTZ R14, R15, R14, !PT ;  /* 0x0000000e0f0e7209 */ /* 0x000fe40007810000 */
[----:B--2---:R-:W-:-:S02]  /*30f0*/  FSEL R56, R43, RZ, P5 ;  /* 0x000000ff2b387208 */ /* 0x004fc40002800000 */
[----:B------:R-:W-:Y:S01]  /*3100*/  FSEL R43, R12, -INF , P2 ;  /* 0xff8000000c2b7808 */ /* 0x000fe20001000000 */
[----:B------:R2:W-:Y:S01]  /*3110*/  MUFU.TANH R62, R49 ;  /* 0x00000031003e7308 */ /* 0x0005e20000002400 */
[----:B------:R-:W-:Y:S01]  /*3120*/  FMNMX.FTZ R14, R13, R14, !PT ;  /* 0x0000000e0d0e7209 */ /* 0x000fe20007810000 */
[--C-:B------:R-:W-:Y:S01]  /*3130*/  FFMA.FTZ R153, R46, UR10, -R56.reuse ;  /* 0x0000000a2e997c23 */ /* 0x100fe20008010838 */
[----:B------:R-:W-:Y:S01]  /*3140*/  ISETP.GT.AND P2, PT, R42, 0x18, PT ;  /* 0x000000182a00780c */ /* 0x000fe20003f44270 */
[--C-:B------:R-:W-:Y:S01]  /*3150*/  FFMA.FTZ R155, R50, UR10, -R56.reuse ;  /* 0x0000000a329b7c23 */ /* 0x100fe20008010838 */
[----:B---3--:R-:W-:Y:S01]  /*3160*/  FSEL R45, R10, -INF , P3 ;  /* 0xff8000000a2d7808 */ /* 0x008fe20001800000 */
[--C-:B------:R-:W-:Y:S01]  /*3170*/  FFMA.FTZ R10, R47, UR10, -R56.reuse ;  /* 0x0000000a2f0a7c23 */ /* 0x100fe20008010838 */
[----:B------:R-:W-:Y:S01]  /*3180*/  FMNMX.FTZ R14, R43, R14, !PT ;  /* 0x0000000e2b0e7209 */ /* 0x000fe20007810000 */
[----:B------:R-:W3:Y:S01]  /*3190*/  MUFU.TANH R54, R48 ;  /* 0x0000003000367308 */ /* 0x000ee20000002400 */
[----:B------:R-:W-:Y:S01]  /*31a0*/  ISETP.GT.AND P3, PT, R42, 0x19, PT ;  /* 0x000000192a00780c */ /* 0x000fe20003f64270 */
[--C-:B------:R-:W-:Y:S01]  /*31b0*/  FFMA.FTZ R157, R41, UR10, -R56.reuse ;  /* 0x0000000a299d7c23 */ /* 0x100fe20008010838 */
[----:B0-----:R-:W-:Y:S01]  /*31c0*/  FSEL R8, R8, -INF , P2 ;  /* 0xff80000008087808 */ /* 0x001fe20001000000 */
[--C-:B------:R-:W-:Y:S01]  /*31d0*/  FFMA.FTZ R12, R40, UR10, -R56.reuse ;  /* 0x0000000a280c7c23 */ /* 0x100fe20008010838 */
[----:B------:R-:W-:Y:S01]  /*31e0*/  FMNMX.FTZ R47, R45, R14, !PT ;  /* 0x0000000e2d2f7209 */ /* 0x000fe20007810000 */
[--C-:B------:R-:W-:Y:S01]  /*31f0*/  FFMA.FTZ R159, R39, UR10, -R56.reuse ;  /* 0x0000000a279f7c23 */ /* 0x100fe20008010838 */
[----:B------:R-:W-:Y:S01]  /*3200*/  ISETP.GT.AND P2, PT, R42, 0x20, PT ;  /* 0x000000202a00780c */ /* 0x000fe20003f44270 */
[----:B------:R-:W0:Y:S01]  /*3210*/  MUFU.TANH R52, R52 ;  /* 0x0000003400347308 */ /* 0x000e220000002400 */
[----:B----4-:R-:W-:Y:S01]  /*3220*/  FSEL R46, R0, -INF , P3 ;  /* 0xff800000002e7808 */ /* 0x010fe20001800000 */
[--C-:B------:R-:W-:Y:S01]  /*3230*/  FFMA.FTZ R14, R38, UR10, -R56.reuse ;  /* 0x0000000a260e7c23 */ /* 0x100fe20008010838 */
[----:B--2---:R-:W-:Y:S01]  /*3240*/  FMNMX.FTZ R49, R8, R47, !PT ;  /* 0x0000002f08317209 */ /* 0x004fe20007810000 */
[--C-:B------:R-:W-:Y:S01]  /*3250*/  FFMA.FTZ R161, R37, UR10, -R56.reuse ;  /* 0x0000000a25a17c23 */ /* 0x100fe20008010838 */
[----:B-----5:R-:W-:Y:S01]  /*3260*/  FSEL R47, R4, -INF , P2 ;  /* 0xff800000042f7808 */ /* 0x020fe20001000000 */
[--C-:B------:R-:W-:Y:S01]  /*3270*/  FFMA.FTZ R29, R29, UR10, -R56.reuse ;  /* 0x0000000a1d1d7c23 */ /* 0x100fe20008010838 */
[----:B------:R-:W-:Y:S01]  /*3280*/  ISETP.GT.AND P3, PT, R42, 0x21, PT ;  /* 0x000000212a00780c */ /* 0x000fe20003f64270 */
[----:B------:R2:W-:Y:S01]  /*3290*/  MUFU.EX2 R0, R10 ;  /* 0x0000000a00007308 */ /* 0x0005e20000000800 */
[----:B------:R-:W-:Y:S01]  /*32a0*/  FMNMX.FTZ R4, R46, R49, !PT ;  /* 0x000000312e047209 */ /* 0x000fe20007810000 */
[--C-:B------:R-:W-:Y:S01]  /*32b0*/  FFMA.FTZ R21, R21, UR10, -R56.reuse ;  /* 0x0000000a15157c23 */ /* 0x100fe20008010838 */
[----:B------:R-:W-:Y:S01]  /*32c0*/  ISETP.GT.AND P2, PT, R42, 0x28, PT ;  /* 0x000000282a00780c */ /* 0x000fe20003f44270 */
[--C-:B------:R-:W-:Y:S01]  /*32d0*/  FFMA.FTZ R32, R32, UR10, -R56.reuse ;  /* 0x0000000a20207c23 */ /* 0x100fe20008010838 */
[----:B-1----:R-:W-:Y:S01]  /*32e0*/  FSEL R3, R3, -INF , P3 ;  /* 0xff80000003037808 */ /* 0x002fe20001800000 */
[--C-:B------:R-:W-:Y:S01]  /*32f0*/  FFMA.FTZ R30, R30, UR10, -R56.reuse ;  /* 0x0000000a1e1e7c23 */ /* 0x100fe20008010838 */
[----:B------:R-:W-:Y:S01]  /*3300*/  FMNMX.FTZ R4, R47, R4, !PT ;  /* 0x000000042f047209 */ /* 0x000fe20007810000 */
[----:B------:R-:W1:Y:S01]  /*3310*/  MUFU.TANH R53, R53 ;  /* 0x0000003500357308 */ /* 0x000e620000002400 */
[--C-:B--2---:R-:W-:Y:S01]  /*3320*/  FFMA.FTZ R10, R51, UR10, -R56.reuse ;  /* 0x0000000a330a7c23 */ /* 0x104fe20008010838 */
[----:B------:R-:W-:Y:S01]  /*3330*/  ISETP.GT.AND P3, PT, R42, 0x29, PT ;  /* 0x000000292a00780c */ /* 0x000fe20003f64270 */
[--C-:B------:R-:W-:Y:S01]  /*3340*/  FFMA.FTZ R35, R35, UR10, -R56.reuse ;  /* 0x0000000a23237c23 */ /* 0x100fe20008010838 */
[----:B------:R-:W-:Y:S01]  /*3350*/  FSEL R48, R58, -INF , P2 ;  /* 0xff8000003a307808 */ /* 0x000fe20001000000 */
[--C-:B------:R-:W-:Y:S01]  /*3360*/  FFMA.FTZ R33, R33, UR10, -R56.reuse ;  /* 0x0000000a21217c23 */ /* 0x100fe20008010838 */
[----:B------:R-:W-:Y:S01]  /*3370*/  FMNMX.FTZ R51, R3, R4, !PT ;  /* 0x0000000403337209 */ /* 0x000fe20007810000 */
[--C-:B------:R-:W-:Y:S01]  /*3380*/  FFMA.FTZ R34, R34, UR10, -R56.reuse ;  /* 0x0000000a22227c23 */ /* 0x100fe20008010838 */
[----:B------:R-:W-:Y:S01]  /*3390*/  ISETP.GT.AND P2, PT, R42, 0x30, PT ;  /* 0x000000302a00780c */ /* 0x000fe20003f44270 */
[----:B------:R-:W2:Y:S01]  /*33a0*/  MUFU.TANH R57, R57 ;  /* 0x0000003900397308 */ /* 0x000ea20000002400 */
[----:B------:R-:W-:Y:S01]  /*33b0*/  FSEL R49, R59, -INF , P3 ;  /* 0xff8000003b317808 */ /* 0x000fe20001800000 */
[--C-:B------:R-:W-:Y:S01]  /*33c0*/  FFMA.FTZ R31, R31, UR10, -R56.reuse ;  /* 0x0000000a1f1f7c23 */ /* 0x100fe20008010838 */
[----:B------:R-:W-:Y:S01]  /*33d0*/  FMNMX.FTZ R4, R48, R51, !PT ;  /* 0x0000003330047209 */ /* 0x000fe20007810000 */
[--C-:B------:R-:W-:Y:S01]  /*33e0*/  FFMA.FTZ R26, R26, UR10, -R56.reuse ;  /* 0x0000000a1a1a7c23 */ /* 0x100fe20008010838 */
[----:B------:R-:W-:Y:S01]  /*33f0*/  ISETP.GT.AND P3, PT, R42, 0x31, PT ;  /* 0x000000312a00780c */ /* 0x000fe20003f64270 */
[--C-:B------:R-:W-:Y:S01]  /*3400*/  FFMA.FTZ R28, R28, UR10, -R56.reuse ;  /* 0x0000000a1c1c7c23 */ /* 0x100fe20008010838 */
[----:B---3--:R-:W-:Y:S01]  /*3410*/  FSEL R50, R54, -INF , P2 ;  /* 0xff80000036327808 */ /* 0x008fe20001000000 */
[----:B------:R-:W3:Y:S01]  /*3420*/  MUFU.TANH R60, R60 ;  /* 0x0000003c003c7308 */ /* 0x000ee20000002400 */
[----:B------:R-:W-:Y:S01]  /*3430*/  FMNMX.FTZ R51, R49, R4, !PT ;  /* 0x0000000431337209 */ /* 0x000fe20007810000 */
[--C-:B------:R-:W-:Y:S01]  /*3440*/  FFMA.FTZ R24, R24, UR10, -R56.reuse ;  /* 0x0000000a18187c23 */ /* 0x100fe20008010838 */
[----:B------:R-:W-:Y:S01]  /*3450*/  ISETP.GT.AND P2, PT, R42, 0x38, PT ;  /* 0x000000382a00780c */ /* 0x000fe20003f44270 */
[--C-:B------:R-:W-:Y:S01]  /*3460*/  FFMA.FTZ R27, R27, UR10, -R56.reuse ;  /* 0x0000000a1b1b7c23 */ /* 0x100fe20008010838 */
[----:B------:R-:W-:Y:S01]  /*3470*/  FSEL R41, R62, -INF , P3 ;  /* 0xff8000003e297808 */ /* 0x000fe20001800000 */
[----:B------:R-:W-:Y:S01]  /*3480*/  FFMA.FTZ R25, R25, UR10, -R56 ;  /* 0x0000000a19197c23 */ /* 0x000fe20008010838 */
[----:B------:R-:W-:Y:S01]  /*3490*/  FMNMX.FTZ R4, R50, R51, !PT ;  /* 0x0000003332047209 */ /* 0x000fe20007810000 */
[----:B------:R-:W4:Y:S01]  /*34a0*/  MUFU.TANH R61, R61 ;  /* 0x0000003d003d7308 */ /* 0x000f220000002400 */
[----:B------:R-:W-:-:S02]  /*34b0*/  ISETP.GT.AND P3, PT, R42, 0x39, PT ;  /* 0x000000392a00780c */ /* 0x000fc40003f64270 */
[----:B0-----:R-:W-:Y:S02]  /*34c0*/  FSEL R51, R52, -INF , P2 ;  /* 0xff80000034337808 */ /* 0x001fe40001000000 */
[----:B------:R-:W-:Y:S02]  /*34d0*/  FMNMX.FTZ R4, R41, R4, !PT ;  /* 0x0000000429047209 */ /* 0x000fe40007810000 */
[----:B-1----:R-:W-:Y:S01]  /*34e0*/  FSEL R40, R53, -INF , P3 ;  /* 0xff80000035287808 */ /* 0x002fe20001800000 */
[----:B------:R-:W0:Y:S01]  /*34f0*/  MUFU.TANH R64, R64 ;  /* 0x0000004000407308 */ /* 0x000e220000002400 */
[C---:B------:R-:W-:Y:S02]  /*3500*/  ISETP.GT.AND P2, PT, R42.reuse, 0x40, PT ;  /* 0x000000402a00780c */ /* 0x040fe40003f44270 */
[----:B------:R-:W-:Y:S02]  /*3510*/  FMNMX.FTZ R53, R51, R4, !PT ;  /* 0x0000000433357209 */ /* 0x000fe40007810000 */
[----:B------:R-:W-:-:S02]  /*3520*/  ISETP.GT.AND P3, PT, R42, 0x41, PT ;  /* 0x000000412a00780c */ /* 0x000fc40003f64270 */
[----:B------:R-:W-:Y:S01]  /*3530*/  FSEL R52, R63, -INF , P2 ;  /* 0xff8000003f347808 */ /* 0x000fe20001000000 */
[----:B------:R-:W1:Y:S01]  /*3540*/  MUFU.TANH R65, R65 ;  /* 0x0000004100417308 */ /* 0x000e620000002400 */
[----:B------:R-:W-:Y:S02]  /*3550*/  FMNMX.FTZ R53, R40, R53, !PT ;  /* 0x0000003528357209 */ /* 0x000fe40007810000 */
[----:B------:R-:W-:Y:S02]  /*3560*/  ISETP.GT.AND P2, PT, R42, 0x48, PT ;  /* 0x000000482a00780c */ /* 0x000fe40003f44270 */
[----:B--2---:R-:W-:Y:S01]  /*3570*/  FSEL R39, R57, -INF , P3 ;  /* 0xff80000039277808 */ /* 0x004fe20001800000 */
[--C-:B------:R-:W-:Y:S01]  /*3580*/  FFMA.FTZ R57, R36, UR10, -R56.reuse ;  /* 0x0000000a24397c23 */ /* 0x100fe20008010838 */
[----:B------:R-:W-:Y:S01]  /*3590*/  FMNMX.FTZ R4, R52, R53, !PT ;  /* 0x0000003534047209 */ /* 0x000fe20007810000 */
[----:B------:R-:W2:Y:S01]  /*35a0*/  MUFU.TANH R68, R68 ;  /* 0x0000004400447308 */ /* 0x000ea20000002400 */
[----:B------:R-:W-:Y:S01]  /*35b0*/  ISETP.GT.AND P3, PT, R42, 0x49, PT ;  /* 0x000000492a00780c */ /* 0x000fe20003f64270 */
[----:B------:R-:W-:Y:S01]  /*35c0*/  FFMA.FTZ R56, R20, UR10, -R56 ;  /* 0x0000000a14387c23 */ /* 0x000fe20008010838 */
[----:B---3--:R-:W-:-:S02]  /*35d0*/  FSEL R53, R60, -INF , P2 ;  /* 0xff8000003c357808 */ /* 0x008fc40001000000 */
[----:B------:R-:W-:Y:S02]  /*35e0*/  FMNMX.FTZ R4, R39, R4, !PT ;  /* 0x0000000427047209 */ /* 0x000fe40007810000 */
[C---:B------:R-:W-:Y:S01]  /*35f0*/  ISETP.GT.AND P2, PT, R42.reuse, 0x50, PT ;  /* 0x000000502a00780c */ /* 0x040fe20003f44270 */
[----:B------:R-:W3:Y:S01]  /*3600*/  MUFU.TANH R69, R69 ;  /* 0x0000004500457308 */ /* 0x000ee20000002400 */
[----:B----4-:R-:W-:Y:S02]  /*3610*/  FSEL R38, R61, -INF , P3 ;  /* 0xff8000003d267808 */ /* 0x010fe40001800000 */
[----:B------:R-:W-:Y:S02]  /*3620*/  FMNMX.FTZ R55, R53, R4, !PT ;  /* 0x0000000435377209 */ /* 0x000fe40007810000 */
[----:B------:R-:W-:Y:S02]  /*3630*/  ISETP.GT.AND P3, PT, R42, 0x51, PT ;  /* 0x000000512a00780c */ /* 0x000fe40003f64270 */
[----:B0-----:R-:W-:Y:S01]  /*3640*/  FSEL R54, R64, -INF , P2 ;  /* 0xff80000040367808 */ /* 0x001fe20001000000 */
[----:B------:R0:W-:Y:S01]  /*3650*/  MUFU.EX2 R163, R29 ;  /* 0x0000001d00a37308 */ /* 0x0001e20000000800 */
[----:B------:R-:W-:-:S02]  /*3660*/  FMNMX.FTZ R55, R38, R55, !PT ;  /* 0x0000003726377209 */ /* 0x000fc40007810000 */
[----:B------:R-:W-:Y:S02]  /*3670*/  ISETP.GT.AND P2, PT, R42, 0x58, PT ;  /* 0x000000582a00780c */ /* 0x000fe40003f44270 */
[----:B-1----:R-:W-:Y:S02]  /*3680*/  FSEL R37, R65, -INF , P3 ;  /* 0xff80000041257808 */ /* 0x002fe40001800000 */
[----:B------:R-:W-:Y:S01]  /*3690*/  FMNMX.FTZ R4, R54, R55, !PT ;  /* 0x0000003736047209 */ /* 0x000fe20007810000 */
[----:B------:R1:W-:Y:S01]  /*36a0*/  MUFU.EX2 R60, R21 ;  /* 0x00000015003c7308 */ /* 0x0003e20000000800 */
[----:B------:R-:W-:Y:S02]  /*36b0*/  ISETP.GT.AND P3, PT, R42, 0x59, PT ;  /* 0x000000592a00780c */ /* 0x000fe40003f64270 */
[----:B--2---:R-:W-:Y:S02]  /*36c0*/  FSEL R42, R68, -INF , P2 ;  /* 0xff800000442a7808 */ /* 0x004fe40001000000 */
[----:B------:R-:W-:-:S02]  /*36d0*/  FMNMX.FTZ R55, R37, R4, !PT ;  /* 0x0000000425377209 */ /* 0x000fc40007810000 */
[----:B---3--:R-:W-:Y:S01]  /*36e0*/  FSEL R36, R69, -INF , P3 ;  /* 0xff80000045247808 */ /* 0x008fe20001800000 */
[----:B------:R-:W2:Y:S01]  /*36f0*/  MUFU.EX2 R153, R153 ;  /* 0x0000009900997308 */ /* 0x000ea20000000800 */
[----:B------:R-:W-:-:S04]  /*3700*/  FMNMX.FTZ R55, R42, R55, !PT ;  /* 0x000000372a377209 */ /* 0x000fc80007810000 */
[----:B------:R-:W-:-:S03]  /*3710*/  FMNMX.FTZ R55, R36, R55, !PT ;  /* 0x0000003724377209 */ /* 0x000fc60007810000 */
[----:B------:R-:W-:Y:S02]  /*3720*/  MUFU.EX2 R155, R155 ;  /* 0x0000009b009b7308 */ /* 0x000fe40000000800 */
[----:B------:R-:W0:Y:S06]  /*3730*/  SHFL.BFLY PT, R4, R55, 0x2, 0x1f ;  /* 0x0c401f0037047f89 */ /* 0x000e2c00000e0000 */
[----:B------:R-:W-:Y:S08]  /*3740*/  MUFU.EX2 R10, R10 ;  /* 0x0000000a000a7308 */ /* 0x000ff00000000800 */
[----:B------:R-:W-:Y:S08]  /*3750*/  MUFU.EX2 R157, R157 ;  /* 0x0000009d009d7308 */ /* 0x000ff00000000800 */
[----:B------:R-:W-:Y:S01]  /*3760*/  MUFU.EX2 R12, R12 ;  /* 0x0000000c000c7308 */ /* 0x000fe20000000800 */
[----:B0-----:R-:W-:-:S05]  /*3770*/  FMNMX.FTZ R29, R55, R4, !PT ;  /* 0x00000004371d7209 */ /* 0x001fca0007810000 */
[----:B------:R-:W0:Y:S02]  /*3780*/  SHFL.BFLY PT, R4, R29, 0x1, 0x1f ;  /* 0x0c201f001d047f89 */ /* 0x000e2400000e0000 */
[----:B------:R-:W-:Y:S08]  /*3790*/  MUFU.EX2 R159, R159 ;  /* 0x0000009f009f7308 */ /* 0x000ff00000000800 */
[----:B------:R-:W-:Y:S08]  /*37a0*/  MUFU.EX2 R14, R14 ;  /* 0x0000000e000e7308 */ /* 0x000ff00000000800 */
[----:B------:R-:W-:Y:S01]  /*37b0*/  MUFU.EX2 R161, R161 ;  /* 0x000000a100a17308 */ /* 0x000fe20000000800 */
[----:B0-----:R-:W-:-:S07]  /*37c0*/  FMNMX.FTZ R4, R29, R4, !PT ;  /* 0x000000041d047209 */ /* 0x001fce0007810000 */
[----:B------:R-:W-:Y:S01]  /*37d0*/  MUFU.EX2 R58, R57 ;  /* 0x00000039003a7308 */ /* 0x000fe20000000800 */
[----:B------:R-:W-:Y:S01]  /*37e0*/  IMAD.U32 R29, RZ, RZ, UR22 ;  /* 0x00000016ff1d7e24 */ /* 0x000fe2000f8e00ff */
[C---:B------:R-:W-:Y:S01]  /*37f0*/  FSETP.NEU.FTZ.AND P2, PT, R4.reuse, -INF , PT ;  /* 0xff8000000400780b */ /* 0x040fe20003f5d000 */
[----:B-1----:R-:W-:-:S05]  /*3800*/  FMUL.FTZ R21, R4, UR10 ;  /* 0x0000000a04157c20 */ /* 0x002fca0008410000 */
        /* <DEDUP_REMOVED lines=30> */
[----:B------:R-:W-:-:S04]  /*39f0*/  FFMA.FTZ R20, R36, UR10, -R20 ;  /* 0x0000000a24147c23 */ /* 0x000fc80008010814 */
[----:B------:R-:W3:Y:S01]  /*3a00*/  MUFU.EX2 R15, R15 ;  /* 0x0000000f000f7308 */ /* 0x000ee20000000800 */
[----:B--2---:R-:W-:Y:S01]  /*3a10*/  FADD.FTZ R8, R153, R0 ;  /* 0x0000000099087221 */ /* 0x004fe20000010000 */
[----:B0-----:R-:W-:Y:S02]  /*3a20*/  SHF.R.U32.HI R72, RZ, 0x7, R72 ;  /* 0x00000007ff487819 */ /* 0x001fe40000011648 */
[----:B------:R-:W-:Y:S02]  /*3a30*/  F2FP.F16.F32.PACK_AB R153, R0, R153 ;  /* 0x000000990099723e */ /* 0x000fe400000000ff */
[----:B-1----:R-:W-:Y:S02]  /*3a40*/  F2FP.F16.F32.PACK_AB R152, R44, R11 ;  /* 0x0000000b2c98723e */ /* 0x002fe400000000ff */
[----:B------:R0:W1:Y:S08]  /*3a50*/  MUFU.EX2 R154, R13 ;  /* 0x0000000d009a7308 */ /* 0x0000700000000800 */
[----:B------:R-:W2:Y:S01]  /*3a60*/  MUFU.EX2 R43, R43 ;  /* 0x0000002b002b7308 */ /* 0x000ea20000000800 */
[----:B0-----:R-:W-:Y:S01]  /*3a70*/  FADD.FTZ R13, R155, R8 ;  /* 0x000000089b0d7221 */ /* 0x001fe20000010000 */
[----:B------:R-:W-:-:S03]  /*3a80*/  F2FP.F16.F32.PACK_AB R155, R10, R155 ;  /* 0x0000009b0a9b723e */ /* 0x000fc600000000ff */
[----:B------:R-:W-:-:S03]  /*3a90*/  FADD.FTZ R8, R10, R13 ;  /* 0x0000000d0a087221 */ /* 0x000fc60000010000 */
[----:B------:R0:W-:Y:S08]  /*3aa0*/  MUFU.EX2 R160, R3 ;  /* 0x0000000300a07308 */ /* 0x0001f00000000800 */
[----:B------:R-:W4:Y:S01]  /*3ab0*/  MUFU.EX2 R156, R45 ;  /* 0x0000002d009c7308 */ /* 0x000f220000000800 */
[----:B0-----:R-:W-:Y:S01]  /*3ac0*/  FADD.FTZ R3, R157, R8 ;  /* 0x000000089d037221 */ /* 0x001fe20000010000 */
[----:B------:R-:W-:Y:S01]  /*3ad0*/  FADD.FTZ R8, R11, R44 ;  /* 0x0000002c0b087221 */ /* 0x000fe20000010000 */
[----:B------:R-:W-:-:S02]  /*3ae0*/  F2FP.F16.F32.PACK_AB R157, R12, R157 ;  /* 0x0000009d0c9d723e */ /* 0x000fc400000000ff */
[----:B------:R-:W-:Y:S01]  /*3af0*/  FADD.FTZ R28, R12, R3 ;  /* 0x000000030c1c7221 */ /* 0x000fe20000010000 */
[----:B---3--:R-:W-:Y:S01]  /*3b00*/  FADD.FTZ R3, R15, R8 ;  /* 0x000000080f037221 */ /* 0x008fe20000010000 */
[----:B------:R-:W-:Y:S01]  /*3b10*/  IADD3 R8, -R72, 0xb, RZ ;  /* 0x0000000b48087810 */ /* 0x000fe20007ffe1ff */
[----:B------:R0:W3:Y:S01]  /*3b20*/  MUFU.EX2 R21, R46 ;  /* 0x0000002e00157308 */ /* 0x0000e20000000800 */
[----:B------:R-:W-:Y:S01]  /*3b30*/  FADD.FTZ R13, R159, R28 ;  /* 0x0000001c9f0d7221 */ /* 0x000fe20000010000 */
[----:B-1----:R-:W-:Y:S01]  /*3b40*/  FADD.FTZ R28, R154, R3 ;  /* 0x000000039a1c7221 */ /* 0x002fe20000010000 */
[----:B------:R-:W-:Y:S01]  /*3b50*/  @!P2 VIADD R3, R29, 0x22840 ;  /* 0x000228401d03a836 */ /* 0x000fe20000000000 */
[----:B------:R-:W-:Y:S02]  /*3b60*/  F2FP.F16.F32.PACK_AB R159, R14, R159 ;  /* 0x0000009f0e9f723e */ /* 0x000fe400000000ff */
[----:B------:R-:W-:Y:S02]  /*3b70*/  F2FP.F16.F32.PACK_AB R154, R154, R15 ;  /* 0x0000000f9a9a723e */ /* 0x000fe400000000ff */
[----:B------:R-:W1:Y:S01]  /*3b80*/  MUFU.EX2 R32, R32 ;  /* 0x0000002000207308 */ /* 0x000e620000000800 */
[----:B0-----:R-:W-:Y:S01]  /*3b90*/  FADD.FTZ R46, R14, R13 ;  /* 0x0000000d0e2e7221 */ /* 0x001fe20000010000 */
[----:B--2---:R-:W-:Y:S01]  /*3ba0*/  FADD.FTZ R13, R43, R28 ;  /* 0x0000001c2b0d7221 */ /* 0x004fe20000010000 */
[----:B------:R-:W-:Y:S01]  /*3bb0*/  @!P2 PRMT R3, RZ, 0x654, R3 ;  /* 0x00000654ff03a816 */ /* 0x000fe20000000003 */
[----:B------:R0:W-:Y:S06]  /*3bc0*/  BAR.ARV R8, 0x100 ;  /* 0x000400080000751d */ /* 0x0001ec0000002000 */
[----:B------:R-:W2:Y:S01]  /*3bd0*/  MUFU.EX2 R47, R47 ;  /* 0x0000002f002f7308 */ /* 0x000ea20000000800 */
[----:B------:R-:W-:Y:S01]  /*3be0*/  FADD.FTZ R29, R161, R46 ;  /* 0x0000002ea11d7221 */ /* 0x000fe20000010000 */
[----:B----4-:R-:W-:Y:S01]  /*3bf0*/  FADD.FTZ R13, R156, R13 ;  /* 0x0000000d9c0d7221 */ /* 0x010fe20000010000 */
[----:B------:R2:W-:Y:S01]  /*3c00*/  @!P2 SYNCS.ARRIVE.TRANS64.RED.A1T0 RZ, [R3+URZ], RZ ;  /* 0x000000ff03ffa9a7 */ /* 0x0005e2000810043f */
[C---:B------:R-:W-:Y:S01]  /*3c10*/  F2FP.F16.F32.PACK_AB R161, R58.reuse, R161 ;  /* 0x000000a13aa1723e */ /* 0x040fe200000000ff */
[----:B------:R-:W-:Y:S01]  /*3c20*/  FADD.FTZ R46, R58, R29 ;  /* 0x0000001d3a2e7221 */ /* 0x000fe20000010000 */
[----:B------:R-:W-:Y:S01]  /*3c30*/  FADD.FTZ R28, R158, R13 ;  /* 0x0000000d9e1c7221 */ /* 0x000fe20000010000 */
[----:B------:R-:W-:Y:S01]  /*3c40*/  F2FP.F16.F32.PACK_AB R156, R156, R43 ;  /* 0x0000002b9c9c723e */ /* 0x000fe200000000ff */
[----:B------:R-:W4:Y:S01]  /*3c50*/  MUFU.EX2 R30, R30 ;  /* 0x0000001e001e7308 */ /* 0x000f220000000800 */
[----:B------:R-:W-:Y:S01]  /*3c60*/  FADD.FTZ R13, R163, R46 ;  /* 0x0000002ea30d7221 */ /* 0x000fe20000010000 */
[----:B---3--:R-:W-:Y:S01]  /*3c70*/  FADD.FTZ R28, R21, R28 ;  /* 0x0000001c151c7221 */ /* 0x008fe20000010000 */
[----:B-1----:R-:W-:-:S02]  /*3c80*/  F2FP.F16.F32.PACK_AB R163, R32, R163 ;  /* 0x000000a320a3723e */ /* 0x002fc400000000ff */
[----:B------:R-:W-:Y:S01]  /*3c90*/  FADD.FTZ R13, R32, R13 ;  /* 0x0000000d200d7221 */ /* 0x000fe20000010000 */
[----:B------:R-:W-:Y:S02]  /*3ca0*/  F2FP.F16.F32.PACK_AB R158, R21, R158 ;  /* 0x0000009e159e723e */ /* 0x000fe400000000ff */
[----:B------:R-:W1:Y:S01]  /*3cb0*/  MUFU.EX2 R35, R35 ;  /* 0x0000002300237308 */ /* 0x000e620000000800 */
[----:B--2---:R-:W-:-:S04]  /*3cc0*/  FADD.FTZ R3, R47, R28 ;  /* 0x0000001c2f037221 */ /* 0x004fc80000010000 */
[C---:B------:R-:W-:Y:S01]  /*3cd0*/  FADD.FTZ R3, R160.reuse, R3 ;  /* 0x00000003a0037221 */ /* 0x040fe20000010000 */
[----:B------:R-:W-:Y:S02]  /*3ce0*/  F2FP.F16.F32.PACK_AB R160, R160, R47 ;  /* 0x0000002fa0a0723e */ /* 0x000fe400000000ff */
[----:B------:R-:W2:Y:S01]  /*3cf0*/  MUFU.EX2 R48, R48 ;  /* 0x0000003000307308 */ /* 0x000ea20000000800 */
[----:B----4-:R-:W-:-:S07]  /*3d00*/  FADD.FTZ R28, R30, R13 ;  /* 0x0000000d1e1c7221 */ /* 0x010fce0000010000 */
        /* <DEDUP_REMOVED lines=16> */
[----:B-1----:R-:W-:Y:S01]  /*3e10*/  FADD.FTZ R3, R31, R28 ;  /* 0x0000001c1f037221 */ /* 0x002fe20000010000 */
[----:B------:R-:W-:-:S03]  /*3e20*/  F2FP.F16.F32.PACK_AB R169, R60, R31 ;  /* 0x0000001f3ca9723e */ /* 0x000fc600000000ff */
[----:B------:R-:W-:-:S03]  /*3e30*/  FADD.FTZ R13, R60, R3 ;  /* 0x000000033c0d7221 */ /* 0x000fc60000010000 */
[----:B------:R-:W1:Y:S01]  /*3e40*/  MUFU.EX2 R26, R26 ;  /* 0x0000001a001a7308 */ /* 0x000e620000000800 */
[C---:B--2---:R-:W-:Y:S01]  /*3e50*/  FADD.FTZ R0, R41.reuse, R0 ;  /* 0x0000000029007221 */ /* 0x044fe20000010000 */
[----:B------:R-:W-:-:S06]  /*3e60*/  F2FP.F16.F32.PACK_AB R164, R41, R50 ;  /* 0x0000003229a4723e */ /* 0x000fcc00000000ff */
[----:B------:R-:W2:Y:S01]  /*3e70*/  MUFU.EX2 R40, R40 ;  /* 0x0000002800287308 */ /* 0x000ea20000000800 */
[----:B---3--:R-:W-:-:S07]  /*3e80*/  FADD.FTZ R3, R51, R0 ;  /* 0x0000000033037221 */ /* 0x008fce0000010000 */
[----:B------:R-:W3:Y:S01]  /*3e90*/  MUFU.EX2 R52, R52 ;  /* 0x0000003400347308 */ /* 0x000ee20000000800 */
[----:B-1----:R-:W-:-:S04]  /*3ea0*/  FADD.FTZ R0, R26, R13 ;  /* 0x0000000d1a007221 */ /* 0x002fc80000010000 */
[C---:B------:R-:W-:Y:S01]  /*3eb0*/  FADD.FTZ R13, R171.reuse, R0 ;  /* 0x00000000ab0d7221 */ /* 0x040fe20000010000 */
[----:B------:R-:W-:Y:S02]  /*3ec0*/  F2FP.F16.F32.PACK_AB R171, R171, R26 ;  /* 0x0000001aabab723e */ /* 0x000fe400000000ff */
        /* <DEDUP_REMOVED lines=26> */
[----:B---3--:R-:W-:Y:S01]  /*4070*/  FADD.FTZ R10, R42, R3 ;  /* 0x000000032a0a7221 */ /* 0x008fe20000010000 */
[C---:B-1----:R-:W-:Y:S01]  /*4080*/  FADD.FTZ R0, R56.reuse, R29 ;  /* 0x0000001d38007221 */ /* 0x042fe20000010000 */
[----:B------:R-:W-:Y:S02]  /*4090*/  F2FP.F16.F32.PACK_AB R175, R56, R25 ;  /* 0x0000001938af723e */ /* 0x000fe400000000ff */
[C---:B--2---:R-:W-:Y:S01]  /*40a0*/  FADD.FTZ R3, R13.reuse, R10 ;  /* 0x0000000a0d037221 */ /* 0x044fe20000010000 */
[----:B------:R-:W-:Y:S01]  /*40b0*/  F2FP.F16.F32.PACK_AB R174, R13, R42 ;  /* 0x0000002a0dae723e */ /* 0x000fe200000000ff */
[----:B0-----:R-:W-:Y:S06]  /*40c0*/  @!P0 BRA `(.L_x_4607) ;  /* 0x0000000000048947 */ /* 0x001fec0003800000 */
[----:B------:R-:W-:Y:S01]  /*40d0*/  BPT.TRAP 0x1 ;  /* 0x000000040000795c */ /* 0x000fe20000300000 */
.L_x_4607:
[----:B------:R0:W1:Y:S01]  /*40e0*/  SYNCS.PHASECHK.TRANS64.TRYWAIT P3, [UR22+0x22850], R9 ;  /* 0x02285009ff0075a7 */ /* 0x0000620008060156 */
[----:B------:R-:W-:Y:S05]  /*40f0*/  @!P0 BRA `(.L_x_4608) ;  /* 0x0000000000048947 */ /* 0x000fea0003800000 */
[----:B------:R-:W-:Y:S01]  /*4100*/  BPT.TRAP 0x1 ;  /* 0x000000040000795c */ /* 0x000fe20000300000 */
.L_x_4608:
[----:B-1----:R-:W-:Y:S05]  /*4110*/  @P3 BRA `(.L_x_4609) ;  /* 0x0000000000083947 */ /* 0x002fea0003800000 */
[----:B------:R-:W1:Y:S02]  /*4120*/  SYNCS.PHASECHK.TRANS64.TRYWAIT P3, [UR22+0x22850], R9 ;  /* 0x02285009ff0075a7 */ /* 0x000e640008060156 */
[----:B-1----:R-:W-:Y:S05]  /*4130*/  @!P3 BRA `(.L_x_4610) ;  /* 0x0000011000ecb947 */ /* 0x002fea0003800000 */
.L_x_4609:
[----:B------:R-:W-:Y:S01]  /*4140*/  R2UR UR6, R6 ;  /* 0x00000000060672ca */ /* 0x000fe200000e0000 */
[----:B------:R2:W-:Y:S01]  /*4150*/  BAR.SYNC.DEFER_BLOCKING R7, 0x100 ;  /* 0x000400070000751d */ /* 0x0005e20000010000 */
[----:B------:R-:W-:-:S05]  /*4160*/  UIADD3 UR23, UR52, -0x2, URZ ;  /* 0xfffffffe34177890 */ /* 0x000fca000fffe03f */
[----:B------:R-:W-:Y:S01]  /*4170*/  UMOV UR7, 0x40000040 ;  /* 0x4000004000077882 */ /* 0x000fe20000000000 */
[----:B------:R-:W-:Y:S01]  /*4180*/  @UP0 ULDC UR14, c[0x0][0x450] ;  /* 0x00011400000e0ab9 */ /* 0x000fe20000000800 */
[----:B------:R-:W-:-:S04]  /*4190*/  VOTEU.ALL UP1, P2 ;  /* 0x00000000003f7886 */ /* 0x000fc80001020000 */
        /* <DEDUP_REMOVED lines=35> */
[----:B------:R-:W-:Y:S02]  /*43d0*/  UMOV UR7, 0x40000040 ;  /* 0x4000004000077882 */ /* 0x000fe40000000000 */
[----:B------:R-:W-:Y:S01]  /*43e0*/  UMOV UR11, UR43 ;  /* 0x0000002b000b7c82 */ /* 0x000fe20008000000 */
[----:B------:R-:W-:Y:S02]  /*43f0*/  WARPGROUP.DEPBAR.LE gsb0, 0x0 ;  /* 0x00008000000079c5 */ /* 0x000fe40000010000 */
[----:B------:R-:W-:-:S15]  /*4400*/  WARPGROUP.ARRIVE ;  /* 0x00000000000079c5 */ /* 0x000fde0000000000 */
[----:B------:R-:W-:-:S06]  /*4410*/  NOP ;  /* 0x0000000000007918 */ /* 0x000fcc0000000000 */
[----:B------:R-:W-:Y:S01]  /*4420*/  HGMMA.64x256x16.F32 R24, R172, gdesc[UR4].tnspB, R24, gsb0 ;  /* 0x43e00004ac187df0 */ /* 0x000fe20008000818 */
[----:B------:R-:W-:Y:S02]  /*4430*/  @UP0 ULDC UR6, c[0x0][0x44c] ;  /* 0x0001130000060ab9 */ /* 0x000fe40000000800 */
[----:B------:R-:W-:-:S04]  /*4440*/  UIMAD.WIDE.U32 UR6, UR43, UR6, URZ ;  /* 0x000000062b0672a5 */ /* 0x000fc8000f8e003f */
[----:B------:R-:W-:-:S04]  /*4450*/  @UP0 USHF.R.U32.HI UR11, URZ, UR14, UR7 ;  /* 0x0000000e3f0b0299 */ /* 0x000fc80008011607 */
[----:B------:R-:W-:-:S04]  /*4460*/  UIADD3 UR6, UR11, UR50, -UR51 ;  /* 0x000000320b067290 */ /* 0x000fc8000fffe833 */
[----:B------:R-:W-:-:S04]  /*4470*/  UIMAD.WIDE UR6, UR6, 0x2aaaaaab, URZ ;  /* 0x2aaaaaab060678a5 */ /* 0x000fc8000f8e023f */
[----:B------:R-:W-:-:S04]  /*4480*/  USHF.R.U32.HI UR6, URZ, 0x1f, UR7 ;  /* 0x0000001f3f067899 */ /* 0x000fc80008011607 */
[----:B------:R-:W-:-:S04]  /*4490*/  ULEA.HI.SX32 UR6, UR7, UR6, 0x1c ;  /* 0x0000000607067291 */ /* 0x000fc8000f8fe23f */
[----:B------:R-:W-:Y:S01]  /*44a0*/  UISETP.LT.AND UP1, UPT, UR40, UR6, UPT ;  /* 0x000000062800728c */ /* 0x000fe2000bf21270 */
[----:B------:R-:W-:Y:S02]  /*44b0*/  WARPGROUP.DEPBAR.LE gsb0, 0x0 ;  /* 0x00008000000079c5 */ /* 0x000fe40000010000 */
[----:B------:R-:W-:Y:S01]  /*44c0*/  @!P2 SYNCS.ARRIVE.TRANS64.RED.A1T0 RZ, [UR22], RZ ;  /* 0x000000ffffffa9a7 */ /* 0x000fe20008100416 */
[----:B------:R-:W-:-:S04]  /*44d0*/  USEL UR22, UR40, UR6, !UP1 ;  /* 0x0000000628167287 */ /* 0x000fc8000c800000 */
[----:B------:R-:W-:-:S06]  /*44e0*/  UISETP.GE.AND UP1, UPT, UR23, UR22, UPT ;  /* 0x000000161700728c */ /* 0x000fcc000bf26270 */
[----:B------:R-:W-:-:S13]  /*44f0*/  PLOP3.LUT P3, PT, PT, PT, UP1, 0x80, 0x0 ;  /* 0x000000000000781c */ /* 0x000fda0003f6f018 */
[----:B--2---:R-:W-:Y:S05]  /*4500*/  @!P3 BRA `(.L_x_4611) ;  /* 0x0000002800e0b947 */ /* 0x004fea0003800000 */
[----:B-1----:R-:W-:Y:S01]  /*4510*/  IMAD.MOV.U32 R10, RZ, RZ, R5 ;  /* 0x000000ffff0a7224 */ /* 0x002fe200078e0005 */
[----:B------:R-:W-:Y:S01]  /*4520*/  ULDC UR24, c[0x0][0x9d8] ;  /* 0x0002760000187ab9 */ /* 0x000fe20000000800 */
[----:B------:R-:W-:Y:S01]  /*4530*/  IMAD.MOV.U32 R7, RZ, RZ, R4 ;  /* 0x000000ffff077224 */ /* 0x000fe200078e0004 */
[----:B------:R-:W-:-:S06]  /*4540*/  ULDC UR25, c[0x0][0x988] ;  /* 0x0002620000197ab9 */ /* 0x000fcc0000000800 */
.L_x_4620:
[----:B------:R-:W-:-:S04]  /*4550*/  UIADD3 UR37, UR37, 0x1, URZ ;  /* 0x0000000125257890 */ /* 0x000fc8000fffe03f */
[----:B------:R-:W-:-:S04]  /*4560*/  UISETP.NE.AND UP1, UPT, UR37, 0x2, UPT ;  /* 0x000000022500788c */ /* 0x000fc8000bf25270 */
[----:B------:R-:W-:Y:S02]  /*4570*/  USEL UR6, URZ, 0x1, UP1 ;  /* 0x000000013f067887 */ /* 0x000fe40008800000 */
[----:B------:R-:W-:Y:S02]  /*4580*/  USEL UR37, UR37, URZ, UP1 ;  /* 0x0000003f25257287 */ /* 0x000fe40008800000 */
[----:B------:R-:W-:Y:S01]  /*4590*/  ULOP3.LUT UR47, UR47, UR6, URZ, 0x3c, !UPT ;  /* 0x000000062f2f7292 */ /* 0x000fe2000f8e3c3f */
[----:B------:R-:W-:Y:S11]  /*45a0*/  @!P0 BRA `(.L_x_4612) ;  /* 0x0000000000048947 */ /* 0x000ff60003800000 */
[----:B------:R-:W-:Y:S01]  /*45b0*/  BPT.TRAP 0x1 ;  /* 0x000000040000795c */ /* 0x000fe20000300000 */
.L_x_4612:
[----:B------:R-:W1:Y:S01]  /*45c0*/  S2UR UR7, SR_CgaCtaId ;  /* 0x00000000000779c3 */ /* 0x000e620000008800 */
[----:B------:R-:W-:Y:S01]  /*45d0*/  UMOV UR6, 0x400 ;  /* 0x0000040000067882 */ /* 0x000fe20000000000 */
[----:B------:R-:W-:-:S05]  /*45e0*/  IMAD.U32 R6, RZ, RZ, UR47 ;  /* 0x0000002fff067e24 */ /* 0x000fca000f8e00ff */
[----:B------:R-:W-:Y:S01]  /*45f0*/  SHF.L.U32 R6, R6, 0x1f, RZ ;  /* 0x0000001f06067819 */ /* 0x000fe200000006ff */
[----:B-1----:R-:W-:-:S04]  /*4600*/  ULEA UR6, UR7, UR6, 0x18 ;  /* 0x0000000607067291 */ /* 0x002fc8000f8ec03f */
[----:B------:R-:W-:-:S09]  /*4610*/  ULEA UR26, UR37, UR6, 0x3 ;  /* 0x00000006251a7291 */ /* 0x000fd2000f8e183f */
[----:B------:R1:W2:Y:S01]  /*4620*/  SYNCS.PHASECHK.TRANS64.TRYWAIT P3, [UR26+0x22830], R6 ;  /* 0x02283006ff0075a7 */ /* 0x0002a2000806015a */
[----:B------:R-:W-:Y:S05]  /*4630*/  @!P0 BRA `(.L_x_4613) ;  /* 0x0000000000048947 */ /* 0x000fea0003800000 */
[----:B------:R-:W-:Y:S01]  /*4640*/  BPT.TRAP 0x1 ;  /* 0x000000040000795c */ /* 0x000fe20000300000 */
.L_x_4613:
[----:B------:R-:W-:Y:S01]  /*4650*/  VIADD R8, R16, UR43 ;  /* 0x0000002b10087c36 */ /* 0x000fe20008000000 */
[----:B--2---:R-:W-:Y:S06]  /*4660*/  @P3 BRA `(.L_x_4614) ;  /* 0x0000000000083947 */ /* 0x004fec0003800000 */
[----:B------:R-:W2:Y:S02]  /*4670*/  SYNCS.PHASECHK.TRANS64.TRYWAIT P3, [UR26+0x22830], R6 ;  /* 0x02283006ff0075a7 */ /* 0x000ea4000806015a */
[----:B--2---:R-:W-:Y:S05]  /*4680*/  @!P3 BRA `(.L_x_4615) ;  /* 0x0000010c00b0b947 */ /* 0x004fea0003800000 */
.L_x_4614:
[----:B------:R-:W-:Y:S01]  /*4690*/  UIMAD UR18, UR37, 0x300, UR20 ;  /* 0x00000300251278a4 */ /* 0x000fe2000f8e0214 */
[----:B------:R-:W-:Y:S01]  /*46a0*/  WARPGROUP.ARRIVE ;  /* 0x00000000000079c5 */ /* 0x000fe20000000000 */
[----:B------:R-:W-:Y:S01]  /*46b0*/  UMOV UR19, 0x40000040 ;  /* 0x4000004000137882 */ /* 0x000fe20000000000 */
[----:B------:R-:W-:Y:S01]  /*46c0*/  @UP0 ULDC UR6, c[0x0][0x44c] ;  /* 0x0001130000060ab9 */ /* 0x000fe20000000800 */
[----:B------:R-:W-:Y:S01]  /*46d0*/  UMOV UR7, 0x40000040 ;  /* 0x4000004000077882 */ /* 0x000fe20000000000 */
[----:B------:R-:W-:Y:S01]  /*46e0*/  @P1 IMAD.HI.U32 R4, R8, UR6, RZ ;  /* 0x0000000608041c27 */ /* 0x000fe2000f8e00ff */
[----:B------:R-:W-:Y:S01]  /*46f0*/  @UP0 ULDC UR6, c[0x0][0x450] ;  /* 0x0001140000060ab9 */ /* 0x000fe20000000800 */
[----:B------:R-:W-:Y:S01]  /*4700*/  UIADD3 UR10, UR18, 0x4, URZ ;  /* 0x00000004120a7890 */ /* 0x000fe2000fffe03f */
[----:B--2---:R-:W-:Y:S01]  /*4710*/  LOP3.LUT R5, R5, 0xffffdfff, RZ, 0xc0, !PT ;  /* 0xffffdfff05057812 */ /* 0x004fe200078ec0ff */
[----:B------:R-:W-:Y:S01]  /*4720*/  HGMMA.64x96x16.F32 R152, gdesc[UR16], RZ, !UPT, gsb0 ;  /* 0x01600000109879f0 */ /* 0x000fe2000c0008ff */
[----:B------:R-:W-:Y:S01]  /*4730*/  @P1 SHF.R.U32.HI R8, RZ, UR6, R4 ;  /* 0x00000006ff081c19 */ /* 0x000fe20008011604 */
[----:B------:R-:W-:Y:S01]  /*4740*/  UIMAD UR6, UR23, -0x60, URZ ;  /* 0xffffffa0170678a4 */ /* 0x000fe2000f8e023f */
[----:B------:R-:W-:Y:S01]  /*4750*/  @P2 LOP3.LUT R5, R5, 0x2000, RZ, 0xfc, !PT ;  /* 0x0000200005052812 */ /* 0x000fe200078efcff */
[----:B------:R-:W-:Y:S01]  /*4760*/  UMOV UR11, 0x40000040 ;  /* 0x40000040000b7882 */ /* 0x000fe20000000000 */
[----:B------:R-:W-:Y:S01]  /*4770*/  UIADD3 UR14, UR18, 0x6, URZ ;  /* 0x00000006120e7890 */ /* 0x000fe2000fffe03f */
[----:B0-----:R-:W0:Y:S01]  /*4780*/  SHFL.IDX PT, R9, R8, RZ, 0x1c1f ;  /* 0x001c1fff08097589 */ /* 0x001e2200000e0000 */
[----:B------:R-:W-:Y:S01]  /*4790*/  UMOV UR15, 0x40000040 ;  /* 0x40000040000f7882 */ /* 0x000fe20000000000 */
[----:B------:R-:W-:Y:S01]  /*47a0*/  IMAD.U32 R13, RZ, RZ, UR6 ;  /* 0x00000006ff0d7e24 */ /* 0x000fe2000f8e00ff */
[----:B------:R-:W-:Y:S01]  /*47b0*/  UIADD3 UR6, UR18, 0x2, URZ ;  /* 0x0000000212067890 */ /* 0x000fe2000fffe03f */
[----:B------:R-:W2:Y:S01]  /*47c0*/  SHFL.IDX PT, R11, R8, 0x1, 0x1c1f ;  /* 0x003c1f00080b7f89 */ /* 0x000ea200000e0000 */
[----:B------:R-:W-:Y:S01]  /*47d0*/  IMAD.U32 R15, RZ, RZ, UR51 ;  /* 0x00000033ff0f7e24 */ /* 0x000fe2000f8e00ff */
[----:B------:R-:W-:-:S02]  /*47e0*/  LOP3.LUT R5, R5, 0xffffefff, RZ, 0xc0, !PT ;  /* 0xffffefff05057812 */ /* 0x000fc400078ec0ff */
[----:B------:R-:W-:Y:S02]  /*47f0*/  IADD3 R4, -R2, 0x1, R13 ;  /* 0x0000000102047810 */ /* 0x000fe40007ffe10d */
[----:B------:R-:W-:Y:S02]  /*4800*/  @P0 LOP3.LUT R5, R5, 0x1000, RZ, 0xfc, !PT ;  /* 0x0000100005050812 */ /* 0x000fe400078efcff */
[----:B------:R-:W-:Y:S02]  /*4810*/  IADD3 R14, -R15, UR50, R4 ;  /* 0x000000320f0e7c10 */ /* 0x000fe4000fffe104 */
[----:B------:R-:W-:-:S04]  /*4820*/  LOP3.LUT R5, R5, 0xffffbfff, RZ, 0xc0, !PT ;  /* 0xffffbfff05057812 */ /* 0x000fc800078ec0ff */
[----:B------:R-:W-:-:S04]  /*4830*/  @P1 LOP3.LUT R5, R5, 0x4000, RZ, 0xfc, !PT ;  /* 0x0000400005051812 */ /* 0x000fc800078efcff */
[----:B------:R-:W-:Y:S01]  /*4840*/  LOP3.LUT R5, R5, 0xffff7fff, RZ, 0xc0, !PT ;  /* 0xffff7fff05057812 */ /* 0x000fe200078ec0ff */
[C---:B0-----:R-:W-:Y:S02]  /*4850*/  IMAD.IADD R4, R14.reuse, 0x1, R9 ;  /* 0x000000010e047824 */ /* 0x041fe400078e0209 */
[----:B--2---:R-:W-:-:S05]  /*4860*/  IMAD.IADD R14, R14, 0x1, R11 ;  /* 0x000000010e0e7824 */ /* 0x004fca00078e020b */
[C---:B------:R-:W-:Y:S02]  /*4870*/  ISETP.GT.AND P1, PT, R14.reuse, 0x41, PT ;  /* 0x000000410e00780c */ /* 0x040fe40003f24270 */
[C---:B------:R-:W-:Y:S02]  /*4880*/  ISETP.GT.AND P2, PT, R14.reuse, 0x48, PT ;  /* 0x000000480e00780c */ /* 0x040fe40003f44270 */
[C---:B------:R-:W-:Y:S02]  /*4890*/  ISETP.GT.AND P0, PT, R14.reuse, 0x49, PT ;  /* 0x000000490e00780c */ /* 0x040fe40003f04270 */
[C---:B------:R-:W-:Y:S02]  /*48a0*/  ISETP.GT.AND P3, PT, R14.reuse, 0x50, PT ;  /* 0x000000500e00780c */ /* 0x040fe40003f64270 */
[C---:B------:R-:W-:Y:S02]  /*48b0*/  ISETP.GT.AND P4, PT, R14.reuse, 0x51, PT ;  /* 0x000000510e00780c */ /* 0x040fe40003f84270 */
[----:B------:R-:W-:-:S02]  /*48c0*/  ISETP.GT.AND P5, PT, R14, 0x58, PT ;  /* 0x000000580e00780c */ /* 0x000fc40003fa4270 */
[----:B------:R-:W-:Y:S02]  /*48d0*/  ISETP.GT.AND P6, PT, R14, 0x59, PT ;  /* 0x000000590e00780c */ /* 0x000fe40003fc4270 */
[----:B------:R-:W-:Y:S02]  /*48e0*/  @P1 LOP3.LUT R5, R5, 0x8000, RZ, 0xfc, !PT ;  /* 0x0000800005051812 */ /* 0x000fe400078efcff */
[----:B------:R-:W-:Y:S02]  /*48f0*/  ISETP.GT.AND P1, PT, R4, 0x1, PT ;  /* 0x000000010400780c */ /* 0x000fe40003f24270 */
[----:B------:R-:W-:-:S04]  /*4900*/  LOP3.LUT R5, R5, 0xfffeffff, RZ, 0xc0, !PT ;  /* 0xfffeffff05057812 */ /* 0x000fc800078ec0ff */
[----:B------:R-:W-:Y:S02]  /*4910*/  @P2 LOP3.LUT R5, R5, 0x10000, RZ, 0xfc, !PT ;  /* 0x0001000005052812 */ /* 0x000fe400078efcff */
[----:B------:R-:W-:Y:S01]  /*4920*/  ISETP.GT.AND P2, PT, R4, RZ, PT ;  /* 0x000000ff0400720c */ /* 0x000fe20003f44270 */
[----:B------:R-:W-:Y:S02]  /*4930*/  WARPGROUP.DEPBAR.LE gsb0, 0x0 ;  /* 0x00008000000079c5 */ /* 0x000fe40000010000 */
        /* <DEDUP_REMOVED lines=79> */
[----:B0-----:R-:W-:-:S02]  /*4e30*/  FSEL R20, R20, -INF , P2 ;  /* 0xff80000014147808 */ /* 0x001fc40001000000 */
[----:B------:R-:W-:-:S05]  /*4e40*/  ISETP.GT.AND P2, PT, R4, 0x20, PT ;  /* 0x000000200400780c */ /* 0x000fca0003f44270 */
[----:B------:R-:W0:Y:S01]  /*4e50*/  MUFU.TANH R156, R169 ;  /* 0x000000a9009c7308 */ /* 0x000e220000002400 */
[----:B--2---:R-:W-:Y:S02]  /*4e60*/  FSEL R21, R21, -INF , P1 ;  /* 0xff80000015157808 */ /* 0x004fe40000800000 */
[----:B------:R-:W-:-:S05]  /*4e70*/  ISETP.GT.AND P1, PT, R4, 0x21, PT ;  /* 0x000000210400780c */ /* 0x000fca0003f24270 */
[----:B------:R-:W2:Y:S01]  /*4e80*/  MUFU.TANH R160, R172 ;  /* 0x000000ac00a07308 */ /* 0x000ea20000002400 */
[----:B---3--:R-:W-:Y:S02]  /*4e90*/  FSEL R152, R152, -INF , P2 ;  /* 0xff80000098987808 */ /* 0x008fe40001000000 */
[----:B------:R-:W-:-:S05]  /*4ea0*/  ISETP.GT.AND P2, PT, R4, 0x28, PT ;  /* 0x000000280400780c */ /* 0x000fca0003f44270 */
[----:B------:R-:W3:Y:S01]  /*4eb0*/  MUFU.TANH R161, R173 ;  /* 0x000000ad00a17308 */ /* 0x000ee20000002400 */
[----:B0-----:R-:W-:Y:S02]  /*4ec0*/  FSEL R156, R156, -INF , P1 ;  /* 0xff8000009c9c7808 */ /* 0x001fe40000800000 */
        /* <DEDUP_REMOVED lines=24> */
[----:B------:R-:W-:-:S05]  /*5050*/  ISETP.GT.AND P1, PT, R14, RZ, PT ;  /* 0x000000ff0e00720c */ /* 0x000fca0003f24270 */
        /* <DEDUP_REMOVED lines=50> */
[----:B------:R-:W-:-:S05]  /*5380*/  LOP3.LUT P2, RZ, R5, 0x10000, RZ, 0xc0, !PT ;  /* 0x0001000005ff7812 */ /* 0x000fca000784c0ff */
[----:B------:R-:W2:Y:S01]  /*5390*/  MUFU.TANH R180, R190 ;  /* 0x000000be00b47308 */ /* 0x000ea20000002400 */
[----:B---3--:R-:W-:Y:S02]  /*53a0*/  FSEL R178, R178, -INF , P1 ;  /* 0xff800000b2b27808 */ /* 0x008fe40000800000 */
[----:B------:R-:W-:-:S05]  /*53b0*/  LOP3.LUT P1, RZ, R5, 0x8000, RZ, 0xc0, !PT ;  /* 0x0000800005ff7812 */ /* 0x000fca000782c0ff */
[----:B------:R-:W3:Y:S01]  /*53c0*/  MUFU.TANH R181, R191 ;  /* 0x000000bf00b57308 */ /* 0x000ee20000002400 */
[----:B0-----:R-:W-:Y:S02]  /*53d0*/  FSEL R179, R179, -INF , P1 ;  /* 0xff800000b3b37808 */ /* 0x001fe40000800000 */
[----:B------:R-:W-:-:S05]  /*53e0*/  LOP3.LUT P1, RZ, R5, 0x4000, RZ, 0xc0, !PT ;  /* 0x0000400005ff7812 */ /* 0x000fca000782c0ff */
[----:B------:R-:W0:Y:S01]  /*53f0*/  MUFU.TANH R182, R194 ;  /* 0x000000c200b67308 */ /* 0x000e220000002400 */
[----:B--2---:R-:W-:Y:S02]  /*5400*/  FSEL R180, R180, -INF , P2 ;  /* 0xff800000b4b47808 */ /* 0x004fe40001000000 */
[----:B------:R-:W-:-:S05]  /*5410*/  LOP3.LUT P2, RZ, R5, 0x2000, RZ, 0xc0, !PT ;  /* 0x0000200005ff7812 */ /* 0x000fca000784c0ff */
[----:B------:R2:W4:Y:S01]  /*5420*/  MUFU.TANH R183, R195 ;  /* 0x000000c300b77308 */ /* 0x0005220000002400 */
[----:B---3--:R-:W-:Y:S02]  /*5430*/  FSEL R181, R181, -INF , P0 ;  /* 0xff800000b5b57808 */ /* 0x008fe40000000000 */
[----:B------:R-:W-:Y:S02]  /*5440*/  LOP3.LUT P0, RZ, R5, 0x1000, RZ, 0xc0, !PT ;  /* 0x0000100005ff7812 */ /* 0x000fe4000780c0ff */
[----:B------:R-:W-:-:S03]  /*5450*/  FMNMX.FTZ R5, R153, R10, !PT ;  /* 0x0000000a99057209 */ /* 0x000fc60007810000 */
[----:B------:R-:W3:Y:S01]  /*5460*/  MUFU.TANH R184, R198 ;  /* 0x000000c600b87308 */ /* 0x000ee20000002400 */
[----:B------:R-:W-:Y:S01]  /*5470*/  FMNMX.FTZ R5, R154, R5, !PT ;  /* 0x000000059a057209 */ /* 0x000fe20007810000 */
[----:B--2---:R-:W2:Y:S01]  /*5480*/  S2R R195, SR_TID.X ;  /* 0x0000000000c37919 */ /* 0x004ea20000002100 */
[----:B0-----:R-:W-:Y:S02]  /*5490*/  FSEL R182, R182, -INF , P3 ;  /* 0xff800000b6b67808 */ /* 0x001fe40001800000 */
[----:B------:R-:W-:-:S03]  /*54a0*/  FMNMX.FTZ R5, R155, R5, !PT ;  /* 0x000000059b057209 */ /* 0x000fc60007810000 */
[----:B------:R-:W0:Y:S01]  /*54b0*/  MUFU.TANH R185, R199 ;  /* 0x000000c700b97308 */ /* 0x000e220000002400 */
[----:B------:R-:W-:Y:S02]  /*54c0*/  FMNMX.FTZ R5, R157, R5, !PT ;  /* 0x000000059d057209 */ /* 0x000fe40007810000 */
[----:B----4-:R-:W-:Y:S02]  /*54d0*/  FSEL R183, R183, -INF , P4 ;  /* 0xff800000b7b77808 */ /* 0x010fe40002000000 */
[----:B------:R-:W-:Y:S02]  /*54e0*/  FMNMX.FTZ R5, R158, R5, !PT ;  /* 0x000000059e057209 */ /* 0x000fe40007810000 */
[----:B------:R-:W-:Y:S02]  /*54f0*/  ISETP.GT.AND P4, PT, R4, 0x49, PT ;  /* 0x000000490400780c */ /* 0x000fe40003f84270 */
[----:B------:R-:W-:Y:S02]  /*5500*/  FMNMX.FTZ R5, R159, R5, !PT ;  /* 0x000000059f057209 */ /* 0x000fe40007810000 */
[----:B---3--:R-:W-:-:S02]  /*5510*/  FSEL R184, R184, -INF , P5 ;  /* 0xff800000b8b87808 */ /* 0x008fc40002800000 */
[----:B------:R-:W-:Y:S02]  /*5520*/  FMNMX.FTZ R5, R162, R5, !PT ;  /* 0x00000005a2057209 */ /* 0x000fe40007810000 */
[----:B------:R-:W-:Y:S02]  /*5530*/  ISETP.GT.AND P5, PT, R4, 0x50, PT ;  /* 0x000000500400780c */ /* 0x000fe40003fa4270 */
[----:B------:R-:W-:Y:S02]  /*5540*/  FMNMX.FTZ R5, R163, R5, !PT ;  /* 0x00000005a3057209 */ /* 0x000fe40007810000 */
[----:B0-----:R-:W-:Y:S02]  /*5550*/  FSEL R185, R185, -INF , P6 ;  /* 0xff800000b9b97808 */ /* 0x001fe40003000000 */
[----:B------:R-:W-:-:S04]  /*5560*/  FMNMX.FTZ R5, R166, R5, !PT ;  /* 0x00000005a6057209 */ /* 0x000fc80007810000 */
[----:B------:R-:W-:Y:S02]  /*5570*/  FMNMX.FTZ R5, R167, R5, !PT ;  /* 0x00000005a7057209 */ /* 0x000fe40007810000 */
[----:B--2---:R-:W-:Y:S02]  /*5580*/  SHF.R.U32.HI R195, RZ, 0x7, R195 ;  /* 0x00000007ffc37819 */ /* 0x004fe400000116c3 */
        /* <DEDUP_REMOVED lines=14> */
[----:B------:R-:W0:Y:S02]  /*5670*/  SHFL.BFLY PT, R186, R5, 0x2, 0x1f ;  /* 0x0c401f0005ba7f89 */ /* 0x000e2400000e0000 */
[----:B0-----:R-:W-:-:S05]  /*5680*/  FMNMX.FTZ R5, R5, R186, !PT ;  /* 0x000000ba05057209 */ /* 0x001fca0007810000 */
[----:B------:R-:W0:Y:S02]  /*5690*/  SHFL.BFLY PT, R186, R5, 0x1, 0x1f ;  /* 0x0c201f0005ba7f89 */ /* 0x000e2400000e0000 */
[----:B0-----:R-:W-:-:S04]  /*56a0*/  FMNMX.FTZ R5, R5, R186, !PT ;  /* 0x000000ba05057209 */ /* 0x001fc80007810000 */
[C---:B------:R-:W-:Y:S01]  /*56b0*/  FSETP.NEU.FTZ.AND P3, PT, R5.reuse, -INF , PT ;  /* 0xff8000000500780b */ /* 0x040fe20003f7d000 */
[----:B------:R-:W-:-:S03]  /*56c0*/  FMUL.FTZ R186, R5, UR10 ;  /* 0x0000000a05ba7c20 */ /* 0x000fc60008410000 */
[----:B------:R-:W-:Y:S02]  /*56d0*/  FSEL R187, R5, RZ, P3 ;  /* 0x000000ff05bb7208 */ /* 0x000fe40001800000 */
[----:B------:R-:W-:-:S03]  /*56e0*/  FSEL R186, R186, RZ, P3 ;  /* 0x000000ffbaba7208 */ /* 0x000fc60001800000 */
[----:B------:R-:W-:Y:S02]  /*56f0*/  FADD.FTZ R187, -R187, R10 ;  /* 0x0000000abbbb7221 */ /* 0x000fe40000010100 */
[--C-:B------:R-:W-:Y:S01]  /*5700*/  FFMA.FTZ R190, R14, UR10, -R186.reuse ;  /* 0x0000000a0ebe7c23 */ /* 0x100fe200080108ba */
[--C-:B------:R-:W-:Y:S01]  /*5710*/  FFMA.FTZ R153, R153, UR10, -R186.reuse ;  /* 0x0000000a99997c23 */ /* 0x100fe200080108ba */
[----:B------:R-:W-:Y:S01]  /*5720*/  FMUL.FTZ R14, R187, UR10 ;  /* 0x0000000abb0e7c20 */ /* 0x000fe20008410000 */
[--C-:B------:R-:W-:Y:S01]  /*5730*/  FFMA.FTZ R154, R154, UR10, -R186.reuse ;  /* 0x0000000a9a9a7c23 */ /* 0x100fe200080108ba */
[--C-:B------:R-:W-:Y:S01]  /*5740*/  FFMA.FTZ R188, R157, UR10, -R186.reuse ;  /* 0x0000000a9dbc7c23 */ /* 0x100fe200080108ba */
[--C-:B------:R-:W-:Y:S01]  /*5750*/  FFMA.FTZ R155, R155, UR10, -R186.reuse ;  /* 0x0000000a9b9b7c23 */ /* 0x100fe200080108ba */
[----:B------:R0:W2:Y:S01]  /*5760*/  MUFU.TANH R10, R189 ;  /* 0x000000bd000a7308 */ /* 0x0000a20000002400 */
        /* <DEDUP_REMOVED lines=8> */
[--C-:B0-----:R-:W-:Y:S01]  /*57f0*/  FFMA.FTZ R189, R159, UR10, -R186.reuse ;  /* 0x0000000a9fbd7c23 */ /* 0x101fe200080108ba */
        /* <DEDUP_REMOVED lines=11> */
[----:B------:R-:W-:Y:S01]  /*58b0*/  FFMA.FTZ R185, R185, UR10, -R186 ;  /* 0x0000000ab9b97c23 */ /* 0x000fe200080108ba */
[----:B--2---:R-:W-:-:S02]  /*58c0*/  FSEL R10, R10, -INF , P4 ;  /* 0xff8000000a0a7808 */ /* 0x004fc40002000000 */
[----:B------:R-:W2:Y:S01]  /*58d0*/  MUFU.EX2 R154, R154 ;  /* 0x0000009a009a7308 */ /* 0x000ea20000000800 */
[----:B------:R-:W-:-:S07]  /*58e0*/  ISETP.GT.AND P4, PT, R4, 0x51, PT ;  /* 0x000000510400780c */ /* 0x000fce0003f84270 */
[----:B------:R-:W3:Y:S01]  /*58f0*/  MUFU.EX2 R155, R155 ;  /* 0x0000009b009b7308 */ /* 0x000ee20000000800 */
        /* <DEDUP_REMOVED lines=11> */
[----:B------:R-:W-:Y:S01]  /*59b0*/  FMNMX.FTZ R154, R8, R7, !PT ;  /* 0x00000007089a7209 */ /* 0x000fe20007810000 */
[-C--:B------:R-:W-:Y:S01]  /*59c0*/  FMUL.FTZ R39, R39, R14.reuse ;  /* 0x0000000e27277220 */ /* 0x080fe20000410000 */
[-C--:B------:R-:W-:Y:S01]  /*59d0*/  FMUL.FTZ R42, R42, R14.reuse ;  /* 0x0000000e2a2a7220 */ /* 0x080fe20000410000 */
[----:B------:R-:W-:Y:S01]  /*59e0*/  FMUL.FTZ R43, R43, R14 ;  /* 0x0000000e2b2b7220 */ /* 0x000fe20000410000 */
[----:B------:R-:W-:Y:S01]  /*59f0*/  FMNMX.FTZ R154, R9, R154, !PT ;  /* 0x0000009a099a7209 */ /* 0x000fe20007810000 */
[----:B---3--:R-:W-:Y:S01]  /*5a00*/  FADD.FTZ R0, R155, R0 ;  /* 0x000000009b007221 */ /* 0x008fe20000010000 */
[----:B------:R-:W2:Y:S01]  /*5a10*/  MUFU.EX2 R153, R158 ;  /* 0x0000009e00997308 */ /* 0x000ea20000000800 */
[----:B------:R-:W-:Y:S01]  /*5a20*/  FMUL.FTZ R46, R46, R14 ;  /* 0x0000000e2e2e7220 */ /* 0x000fe20000410000 */
[----:B------:R-:W-:Y:S01]  /*5a30*/  FMNMX.FTZ R154, R11, R154, !PT ;  /* 0x0000009a0b9a7209 */ /* 0x000fe20007810000 */
[-C--:B------:R-:W-:Y:S01]  /*5a40*/  FMUL.FTZ R47, R47, R14.reuse ;  /* 0x0000000e2f2f7220 */ /* 0x080fe20000410000 */
[-C--:B------:R-:W-:Y:S01]  /*5a50*/  FMUL.FTZ R50, R50, R14.reuse ;  /* 0x0000000e32327220 */ /* 0x080fe20000410000 */
[----:B------:R-:W-:Y:S01]  /*5a60*/  FMUL.FTZ R51, R51, R14 ;  /* 0x0000000e33337220 */ /* 0x000fe20000410000 */
[----:B------:R-:W-:Y:S01]  /*5a70*/  FMNMX.FTZ R154, R12, R154, !PT ;  /* 0x0000009a0c9a7209 */ /* 0x000fe20007810000 */
[C---:B0-----:R-:W-:Y:S01]  /*5a80*/  FADD.FTZ R0, R159.reuse, R0 ;  /* 0x000000009f007221 */ /* 0x041fe20000010000 */
[----:B------:R-:W-:Y:S01]  /*5a90*/  F2FP.F16.F32.PACK_AB R159, R159, R155 ;  /* 0x0000009b9f9f723e */ /* 0x000fe200000000ff */
        /* <DEDUP_REMOVED lines=31> */
[-C--:B------:R-:W-:Y:S01]  /*5c90*/  FMUL.FTZ R83, R83, R14.reuse ;  /* 0x0000000e53537220 */ /* 0x080fe20000410000 */
[----:B------:R-:W3:Y:S01]  /*5ca0*/  MUFU.TANH R154, R192 ;  /* 0x000000c0009a7308 */ /* 0x000ee20000002400 */
[----:B------:R-:W-:Y:S01]  /*5cb0*/  FMNMX.FTZ R155, R164, R155, !PT ;  /* 0x0000009ba49b7209 */ /* 0x000fe20007810000 */
[----:B--2---:R-:W-:Y:S01]  /*5cc0*/  FADD.FTZ R0, R163, R0 ;  /* 0x00000000a3007221 */ /* 0x004fe20000010000 */
[-C--:B------:R-:W-:Y:S01]  /*5cd0*/  FMUL.FTZ R86, R86, R14.reuse ;  /* 0x0000000e56567220 */ /* 0x080fe20000410000 */
[-C--:B------:R-:W-:Y:S01]  /*5ce0*/  FMUL.FTZ R87, R87, R14.reuse ;  /* 0x0000000e57577220 */ /* 0x080fe20000410000 */
[----:B------:R-:W-:Y:S01]  /*5cf0*/  FMNMX.FTZ R158, R165, R155, !PT ;  /* 0x0000009ba59e7209 */ /* 0x000fe20007810000 */
[-C--:B------:R-:W-:Y:S01]  /*5d00*/  FMUL.FTZ R90, R90, R14.reuse ;  /* 0x0000000e5a5a7220 */ /* 0x080fe20000410000 */
[----:B------:R-:W-:Y:S01]  /*5d10*/  FMUL.FTZ R91, R91, R14 ;  /* 0x0000000e5b5b7220 */ /* 0x000fe20000410000 */
[----:B------:R-:W2:Y:S01]  /*5d20*/  MUFU.TANH R155, R193 ;  /* 0x000000c1009b7308 */ /* 0x000ea20000002400 */
[----:B------:R-:W-:Y:S01]  /*5d30*/  FMNMX.FTZ R158, R168, R158, !PT ;  /* 0x0000009ea89e7209 */ /* 0x000fe20007810000 */
[----:B0-----:R-:W-:Y:S01]  /*5d40*/  FADD.FTZ R0, R166, R0 ;  /* 0x00000000a6007221 */ /* 0x001fe20000010000 */
[-C--:B------:R-:W-:Y:S01]  /*5d50*/  FMUL.FTZ R94, R94, R14.reuse ;  /* 0x0000000e5e5e7220 */ /* 0x080fe20000410000 */
[----:B------:R-:W-:Y:S01]  /*5d60*/  FMUL.FTZ R95, R95, R14 ;  /* 0x0000000e5f5f7220 */ /* 0x000fe20000410000 */
[----:B------:R-:W-:Y:S01]  /*5d70*/  FMNMX.FTZ R186, R169, R158, !PT ;  /* 0x0000009ea9ba7209 */ /* 0x000fe20007810000 */
[-C--:B------:R-:W-:Y:S01]  /*5d80*/  FMUL.FTZ R98, R98, R14.reuse ;  /* 0x0000000e62627220 */ /* 0x080fe20000410000 */
[----:B------:R-:W-:Y:S01]  /*5d90*/  FMUL.FTZ R99, R99, R14 ;  /* 0x0000000e63637220 */ /* 0x000fe20000410000 */
[----:B------:R-:W0:Y:S01]  /*5da0*/  MUFU.TANH R158, R196 ;  /* 0x000000c4009e7308 */ /* 0x000e220000002400 */
[----:B------:R-:W-:Y:S01]  /*5db0*/  FMNMX.FTZ R186, R172, R186, !PT ;  /* 0x000000baacba7209 */ /* 0x000fe20007810000 */
[-C--:B------:R-:W-:Y:S01]  /*5dc0*/  FMUL.FTZ R102, R102, R14.reuse ;  /* 0x0000000e66667220 */ /* 0x080fe20000410000 */
[----:B---3--:R-:W-:Y:S01]  /*5dd0*/  FSEL R154, R154, -INF , P5 ;  /* 0xff8000009a9a7808 */ /* 0x008fe20002800000 */
[----:B------:R-:W-:Y:S01]  /*5de0*/  FMUL.FTZ R103, R103, R14 ;  /* 0x0000000e67677220 */ /* 0x000fe20000410000 */
[----:B------:R-:W-:Y:S01]  /*5df0*/  FMNMX.FTZ R187, R173, R186, !PT ;  /* 0x000000baadbb7209 */ /* 0x000fe20007810000 */
[-C--:B------:R-:W-:Y:S01]  /*5e00*/  FMUL.FTZ R106, R106, R14.reuse ;  /* 0x0000000e6a6a7220 */ /* 0x080fe20000410000 */
[----:B------:R-:W-:Y:S01]  /*5e10*/  ISETP.GT.AND P5, PT, R4, 0x58, PT ;  /* 0x000000580400780c */ /* 0x000fe20003fa4270 */
[----:B------:R-:W3:Y:S01]  /*5e20*/  MUFU.TANH R186, R197 ;  /* 0x000000c500ba7308 */ /* 0x000ee20000002400 */
[----:B------:R-:W-:Y:S01]  /*5e30*/  FMNMX.FTZ R187, R176, R187, !PT ;  /* 0x000000bbb0bb7209 */ /* 0x000fe20007810000 */
[-C--:B------:R-:W-:Y:S01]  /*5e40*/  FMUL.FTZ R107, R107, R14.reuse ;  /* 0x0000000e6b6b7220 */ /* 0x080fe20000410000 */
[----:B--2---:R-:W-:Y:S01]  /*5e50*/  FSEL R155, R155, -INF , P4 ;  /* 0xff8000009b9b7808 */ /* 0x004fe20002000000 */
[-C--:B------:R-:W-:Y:S01]  /*5e60*/  FMUL.FTZ R110, R110, R14.reuse ;  /* 0x0000000e6e6e7220 */ /* 0x080fe20000410000 */
[----:B------:R-:W-:Y:S01]  /*5e70*/  FMNMX.FTZ R187, R10, R187, !PT ;  /* 0x000000bb0abb7209 */ /* 0x000fe20007810000 */
[-C--:B------:R-:W-:Y:S01]  /*5e80*/  FMUL.FTZ R111, R111, R14.reuse ;  /* 0x0000000e6f6f7220 */ /* 0x080fe20000410000 */
[----:B------:R-:W-:Y:S01]  /*5e90*/  ISETP.GT.AND P4, PT, R4, 0x59, PT ;  /* 0x000000590400780c */ /* 0x000fe20003f84270 */
[----:B------:R-:W2:Y:S01]  /*5ea0*/  MUFU.EX2 R167, R167 ;  /* 0x000000a700a77308 */ /* 0x000ea20000000800 */
[----:B------:R-:W-:Y:S01]  /*5eb0*/  FMNMX.FTZ R187, R154, R187, !PT ;  /* 0x000000bb9abb7209 */ /* 0x000fe20007810000 */
[-C--:B------:R-:W-:Y:S01]  /*5ec0*/  FMUL.FTZ R114, R114, R14.reuse ;  /* 0x0000000e72727220 */ /* 0x080fe20000410000 */
[----:B0-----:R-:W-:Y:S01]  /*5ed0*/  FSEL R158, R158, -INF , P5 ;  /* 0xff8000009e9e7808 */ /* 0x001fe20002800000 */
[-C--:B------:R-:W-:Y:S01]  /*5ee0*/  FMUL.FTZ R115, R115, R14.reuse ;  /* 0x0000000e73737220 */ /* 0x080fe20000410000 */
[----:B------:R-:W-:Y:S01]  /*5ef0*/  FMNMX.FTZ R187, R155, R187, !PT ;  /* 0x000000bb9bbb7209 */ /* 0x000fe20007810000 */
[-C--:B------:R-:W-:Y:S01]  /*5f00*/  FMUL.FTZ R118, R118, R14.reuse ;  /* 0x0000000e76767220 */ /* 0x080fe20000410000 */
[-C--:B------:R-:W-:Y:S01]  /*5f10*/  FMUL.FTZ R119, R119, R14.reuse ;  /* 0x0000000e77777220 */ /* 0x080fe20000410000 */
[----:B------:R-:W0:Y:S01]  /*5f20*/  MUFU.EX2 R170, R170 ;  /* 0x000000aa00aa7308 */ /* 0x000e220000000800 */
[----:B---3--:R-:W-:Y:S01]  /*5f30*/  FSEL R186, R186, -INF , P4 ;  /* 0xff800000baba7808 */ /* 0x008fe20002000000 */
[-C--:B------:R-:W-:Y:S01]  /*5f40*/  FMUL.FTZ R122, R122, R14.reuse ;  /* 0x0000000e7a7a7220 */ /* 0x080fe20000410000 */
[----:B------:R-:W-:Y:S01]  /*5f50*/  FMNMX.FTZ R4, R158, R187, !PT ;  /* 0x000000bb9e047209 */ /* 0x000fe20007810000 */
[-C--:B------:R-:W-:Y:S01]  /*5f60*/  FMUL.FTZ R123, R123, R14.reuse ;  /* 0x0000000e7b7b7220 */ /* 0x080fe20000410000 */
[-C--:B------:R-:W-:Y:S01]  /*5f70*/  FMUL.FTZ R126, R126, R14.reuse ;  /* 0x0000000e7e7e7220 */ /* 0x080fe20000410000 */
[----:B------:R-:W-:Y:S01]  /*5f80*/  FMUL.FTZ R127, R127, R14 ;  /* 0x0000000e7f7f7220 */ /* 0x000fe20000410000 */
[----:B------:R-:W-:Y:S01]  /*5f90*/  FMNMX.FTZ R4, R186, R4, !PT ;  /* 0x00000004ba047209 */ /* 0x000fe20007810000 */
[----:B------:R-:W3:Y:S01]  /*5fa0*/  MUFU.EX2 R171, R171 ;  /* 0x000000ab00ab7308 */ /* 0x000ee20000000800 */
[----:B--2---:R-:W-:Y:S01]  /*5fb0*/  FADD.FTZ R0, R167, R0 ;  /* 0x00000000a7007221 */ /* 0x004fe20000010000 */
[-C--:B------:R-:W-:Y:S01]  /*5fc0*/  FMUL.FTZ R130, R130, R14.reuse ;  /* 0x0000000e82827220 */ /* 0x080fe20000410000 */
[-C--:B------:R-:W-:Y:S01]  /*5fd0*/  FMUL.FTZ R131, R131, R14.reuse ;  /* 0x0000000e83837220 */ /* 0x080fe20000410000 */
[----:B------:R-:W2:Y:S01]  /*5fe0*/  SHFL.BFLY PT, R187, R4, 0x2, 0x1f ;  /* 0x0c401f0004bb7f89 */ /* 0x000ea200000e0000 */
[-C--:B------:R-:W-:Y:S01]  /*5ff0*/  FMUL.FTZ R134, R134, R14.reuse ;  /* 0x0000000e86867220 */ /* 0x080fe20000410000 */
[-C--:B------:R-:W-:Y:S01]  /*6000*/  FMUL.FTZ R135, R135, R14.reuse ;  /* 0x0000000e87877220 */ /* 0x080fe20000410000 */
        /* <DEDUP_REMOVED lines=10> */
[----:B---3--:R-:W-:Y:S01]  /*60b0*/  FADD.FTZ R0, R171, R0 ;  /* 0x00000000ab007221 */ /* 0x008fe20000010000 */
[----:B------:R-:W-:-:S06]  /*60c0*/  FMUL.FTZ R151, R151, R14 ;  /* 0x0000000e97977220 */ /* 0x000fcc0000410000 */
[----:B------:R-:W3:Y:S01]  /*60d0*/  MUFU.EX2 R177, R177 ;  /* 0x000000b100b17308 */ /* 0x000ee20000000800 */
[----:B----4-:R-:W-:Y:S01]  /*60e0*/  FADD.FTZ R0, R174, R0 ;  /* 0x00000000ae007221 */ /* 0x010fe20000010000 */
[----:B--2---:R-:W-:-:S06]  /*60f0*/  FMNMX.FTZ R4, R4, R187, !PT ;  /* 0x000000bb04047209 */ /* 0x004fcc0007810000 */
[----:B------:R-:W2:Y:S01]  /*6100*/  MUFU.EX2 R190, R190 ;  /* 0x000000be00be7308 */ /* 0x000ea20000000800 */
[----:B------:R-:W4:Y:S01]  /*6110*/  SHFL.BFLY PT, R187, R4, 0x1, 0x1f ;  /* 0x0c201f0004bb7f89 */ /* 0x000f2200000e0000 */
[----:B0-----:R-:W-:-:S06]  /*6120*/  FADD.FTZ R0, R175, R0 ;  /* 0x00000000af007221 */ /* 0x001fcc0000010000 */
[----:B------:R-:W0:Y:S01]  /*6130*/  MUFU.EX2 R178, R178 ;  /* 0x000000b200b27308 */ /* 0x000e220000000800 */
[----:B---3--:R-:W-:-:S07]  /*6140*/  FADD.FTZ R0, R177, R0 ;  /* 0x00000000b1007221 */ /* 0x008fce0000010000 */
[----:B------:R-:W3:Y:S01]  /*6150*/  MUFU.EX2 R179, R179 ;  /* 0x000000b300b37308 */ /* 0x000ee20000000800 */
[----:B--2---:R-:W-:-:S07]  /*6160*/  FADD.FTZ R0, R190, R0 ;  /* 0x00000000be007221 */ /* 0x004fce0000010000 */
[----:B------:R-:W2:Y:S01]  /*6170*/  MUFU.EX2 R180, R180 ;  /* 0x000000b400b47308 */ /* 0x000ea20000000800 */
[----:B----4-:R-:W-:Y:S01]  /*6180*/  FMNMX.FTZ R4, R4, R187, !PT ;  /* 0x000000bb04047209 */ /* 0x010fe20007810000 */
[----:B0-----:R-:W-:-:S03]  /*6190*/  FADD.FTZ R0, R178, R0 ;  /* 0x00000000b2007221 */ /* 0x001fc60000010000 */
[C---:B------:R-:W-:Y:S01]  /*61a0*/  FSETP.NEU.FTZ.AND P3, PT, R4.reuse, -INF , PT ;  /* 0xff8000000400780b */ /* 0x040fe20003f7d000 */
[----:B------:R-:W-:Y:S02]  /*61b0*/  FMUL.FTZ R187, R4, UR10 ;  /* 0x0000000a04bb7c20 */ /* 0x000fe40008410000 */
[----:B------:R-:W0:Y:S01]  /*61c0*/  MUFU.EX2 R181, R181 ;  /* 0x000000b500b57308 */ /* 0x000e220000000800 */
[----:B---3--:R-:W-:Y:S02]  /*61d0*/  FADD.FTZ R0, R179, R0 ;  /* 0x00000000b3007221 */ /* 0x008fe40000010000 */
[----:B------:R-:W-:-:S05]  /*61e0*/  FSEL R187, R187, RZ, P3 ;  /* 0x000000ffbbbb7208 */ /* 0x000fca0001800000 */
[--C-:B------:R-:W-:Y:S01]  /*61f0*/  FFMA.FTZ R152, R152, UR10, -R187.reuse ;  /* 0x0000000a98987c23 */ /* 0x100fe200080108bb */
[--C-:B------:R-:W-:Y:S01]  /*6200*/  FFMA.FTZ R191, R176, UR10, -R187.reuse ;  /* 0x0000000ab0bf7c23 */ /* 0x100fe200080108bb */
        /* <DEDUP_REMOVED lines=13> */
[----:B---3--:R-:W-:Y:S01]  /*62e0*/  FSEL R152, R4, RZ, P3 ;  /* 0x000000ff04987208 */ /* 0x008fe20001800000 */
[--C-:B------:R-:W-:Y:S01]  /*62f0*/  FFMA.FTZ R21, R21, UR10, -R187.reuse ;  /* 0x0000000a15157c23 */ /* 0x100fe200080108bb */
[--C-:B------:R-:W-:Y:S01]  /*6300*/  FFMA.FTZ R156, R156, UR10, -R187.reuse ;  /* 0x0000000a9c9c7c23 */ /* 0x100fe200080108bb */
[--C-:B------:R-:W-:Y:S01]  /*6310*/  FFMA.FTZ R194, R161, UR10, -R187.reuse ;  /* 0x0000000aa1c27c23 */ /* 0x100fe200080108bb */
[----:B------:R-:W-:Y:S01]  /*6320*/  FFMA.FTZ R164, R165, UR10, -R187 ;  /* 0x0000000aa5a47c23 */ /* 0x000fe200080108bb */
[----:B------:R-:W-:Y:S01]  /*6330*/  FADD.FTZ R152, -R152, R7 ;  /* 0x0000000798987221 */ /* 0x000fe20000010100 */
[--C-:B------:R-:W-:Y:S01]  /*6340*/  FFMA.FTZ R168, R168, UR10, -R187.reuse ;  /* 0x0000000aa8a87c23 */ /* 0x100fe200080108bb */
[--C-:B------:R-:W-:Y:S01]  /*6350*/  FFMA.FTZ R160, R169, UR10, -R187.reuse ;  /* 0x0000000aa9a07c23 */ /* 0x100fe200080108bb */
[--C-:B------:R-:W-:Y:S01]  /*6360*/  FFMA.FTZ R172, R172, UR10, -R187.reuse ;  /* 0x0000000aacac7c23 */ /* 0x100fe200080108bb */
[----:B------:R-:W-:Y:S01]  /*6370*/  FMUL.FTZ R152, R152, UR10 ;  /* 0x0000000a98987c20 */ /* 0x000fe20008410000 */
[--C-:B------:R-:W-:Y:S01]  /*6380*/  FFMA.FTZ R188, R173, UR10, -R187.reuse ;  /* 0x0000000aadbc7c23 */ /* 0x100fe200080108bb */
[--C-:B------:R-:W-:Y:S01]  /*6390*/  FFMA.FTZ R154, R154, UR10, -R187.reuse ;  /* 0x0000000a9a9a7c23 */ /* 0x100fe200080108bb */
[--C-:B------:R-:W-:Y:S01]  /*63a0*/  FFMA.FTZ R189, R158, UR10, -R187.reuse ;  /* 0x0000000a9ebd7c23 */ /* 0x100fe200080108bb */
[----:B------:R-:W-:Y:S01]  /*63b0*/  FFMA.FTZ R186, R186, UR10, -R187 ;  /* 0x0000000ababa7c23 */ /* 0x000fe200080108bb */
[----:B------:R3:W-:Y:S01]  /*63c0*/  MUFU.EX2 R158, R8 ;  /* 0x00000008009e7308 */ /* 0x0007e20000000800 */
[----:B------:R-:W-:Y:S01]  /*63d0*/  F2FP.F16.F32.PACK_AB R161, R167, R166 ;  /* 0x000000a6a7a1723e */ /* 0x000fe200000000ff */
[----:B------:R-:W-:Y:S01]  /*63e0*/  IMAD.U32 R7, RZ, RZ, UR26 ;  /* 0x0000001aff077e24 */ /* 0x000fe2000f8e00ff */
[----:B------:R-:W-:Y:S01]  /*63f0*/  F2FP.F16.F32.PACK_AB R167, R190, R177 ;  /* 0x000000b1bea7723e */ /* 0x000fe200000000ff */
[----:B--2---:R-:W-:Y:S01]  /*6400*/  FADD.FTZ R0, R180, R0 ;  /* 0x00000000b4007221 */ /* 0x004fe20000010000 */
[----:B------:R-:W-:-:S02]  /*6410*/  F2FP.F16.F32.PACK_AB R163, R171, R170 ;  /* 0x000000aaaba3723e */ /* 0x000fc400000000ff */
[----:B------:R-:W-:Y:S01]  /*6420*/  F2FP.F16.F32.PACK_AB R165, R175, R174 ;  /* 0x000000aeafa5723e */ /* 0x000fe200000000ff */
[----:B------:R-:W2:Y:S01]  /*6430*/  MUFU.EX2 R187, R152 ;  /* 0x0000009800bb7308 */ /* 0x000ea20000000800 */
[----:B---3--:R-:W-:Y:S01]  /*6440*/  IADD3 R8, -R195, 0xb, RZ ;  /* 0x0000000bc3087810 */ /* 0x008fe20007ffe1ff */
[----:B0-----:R-:W-:Y:S01]  /*6450*/  FADD.FTZ R0, R181, R0 ;  /* 0x00000000b5007221 */ /* 0x001fe20000010000 */
[----:B------:R-:W-:Y:S02]  /*6460*/  F2FP.F16.F32.PACK_AB R169, R179, R178 ;  /* 0x000000b2b3a9723e */ /* 0x000fe400000000ff */
[----:B------:R-:W-:-:S03]  /*6470*/  F2FP.F16.F32.PACK_AB R171, R181, R180 ;  /* 0x000000b4b5ab723e */ /* 0x000fc600000000ff */
[----:B------:R-:W0:Y:S08]  /*6480*/  MUFU.EX2 R9, R9 ;  /* 0x0000000900097308 */ /* 0x000e300000000800 */
[----:B------:R-:W3:Y:S01]  /*6490*/  MUFU.EX2 R11, R11 ;  /* 0x0000000b000b7308 */ /* 0x000ee20000000800 */
[----:B--2---:R-:W-:Y:S01]  /*64a0*/  FFMA.FTZ R3, R187, R3, R158 ;  /* 0x00000003bb037223 */ /* 0x004fe2000001009e */
        /* <DEDUP_REMOVED lines=55> */
[----:B0-----:R-:W-:Y:S01]  /*6820*/  FADD.FTZ R177, R21, R152 ;  /* 0x0000009815b17221 */ /* 0x001fe20000010000 */
[----:B---3--:R-:W-:-:S02]  /*6830*/  @!P2 VIADD R156, R7, 0x22840 ;  /* 0x00022840079ca836 */ /* 0x008fc40000000000 */
[-C--:B------:R-:W-:Y:S01]  /*6840*/  FMUL.FTZ R108, R108, R187.reuse ;  /* 0x000000bb6c6c7220 */ /* 0x080fe20000410000 */
[-C--:B------:R-:W-:Y:S01]  /*6850*/  FMUL.FTZ R109, R109, R187.reuse ;  /* 0x000000bb6d6d7220 */ /* 0x080fe20000410000 */
[----:B------:R-:W-:Y:S01]  /*6860*/  FADD.FTZ R177, R162, R177 ;  /* 0x000000b1a2b17221 */ /* 0x000fe20000010000 */
[-C--:B------:R-:W-:Y:S01]  /*6870*/  FMUL.FTZ R112, R112, R187.reuse ;  /* 0x000000bb70707220 */ /* 0x080fe20000410000 */
[----:B------:R-:W-:Y:S01]  /*6880*/  @!P2 PRMT R156, RZ, 0x654, R156 ;  /* 0x00000654ff9ca816 */ /* 0x000fe2000000009c */
[----:B------:R-:W0:Y:S01]  /*6890*/  MUFU.EX2 R194, R194 ;  /* 0x000000c200c27308 */ /* 0x000e220000000800 */
[----:B----4-:R-:W-:Y:S01]  /*68a0*/  FADD.FTZ R152, R166, R177 ;  /* 0x000000b1a6987221 */ /* 0x010fe20000010000 */
[----:B------:R3:W-:Y:S06]  /*68b0*/  BAR.ARV R8, 0x100 ;  /* 0x000400080000751d */ /* 0x0007ec0000002000 */
[----:B------:R-:W4:Y:S01]  /*68c0*/  MUFU.EX2 R192, R192 ;  /* 0x000000c000c07308 */ /* 0x000f220000000800 */
[----:B------:R5:W-:Y:S01]  /*68d0*/  @!P2 SYNCS.ARRIVE.TRANS64.RED.A1T0 RZ, [R156+URZ], RZ ;  /* 0x000000ff9cffa9a7 */ /* 0x000be2000810043f */
[-C--:B------:R-:W-:Y:S01]  /*68e0*/  FMUL.FTZ R113, R113, R187.reuse ;  /* 0x000000bb71717220 */ /* 0x080fe20000410000 */
[-C--:B------:R-:W-:Y:S01]  /*68f0*/  FMUL.FTZ R116, R116, R187.reuse ;  /* 0x000000bb74747220 */ /* 0x080fe20000410000 */
[-C--:B------:R-:W-:Y:S01]  /*6900*/  FMUL.FTZ R117, R117, R187.reuse ;  /* 0x000000bb75757220 */ /* 0x080fe20000410000 */
[-C--:B------:R-:W-:Y:S01]  /*6910*/  FMUL.FTZ R120, R120, R187.reuse ;  /* 0x000000bb78787220 */ /* 0x080fe20000410000 */
[-C--:B------:R-:W-:Y:S01]  /*6920*/  FMUL.FTZ R121, R121, R187.reuse ;  /* 0x000000bb79797220 */ /* 0x080fe20000410000 */
[----:B------:R-:W-:Y:S01]  /*6930*/  FMUL.FTZ R124, R124, R187 ;  /* 0x000000bb7c7c7220 */ /* 0x000fe20000410000 */
[----:B------:R-:W1:Y:S01]  /*6940*/  MUFU.EX2 R164, R164 ;  /* 0x000000a400a47308 */ /* 0x000e620000000800 */
[----:B-----5:R-:W-:Y:S01]  /*6950*/  F2FP.F16.F32.PACK_AB R156, R9, R158 ;  /* 0x0000009e099c723e */ /* 0x020fe200000000ff */
[----:B--2---:R-:W-:Y:S01]  /*6960*/  FADD.FTZ R9, R193, R152 ;  /* 0x00000098c1097221 */ /* 0x004fe20000010000 */
[----:B------:R-:W-:Y:S01]  /*6970*/  F2FP.F16.F32.PACK_AB R158, R12, R11 ;  /* 0x0000000b0c9e723e */ /* 0x000fe200000000ff */
[----:B------:R-:W-:Y:S01]  /*6980*/  FMUL.FTZ R125, R125, R187 ;  /* 0x000000bb7d7d7220 */ /* 0x000fe20000410000 */
[----:B------:R-:W-:Y:S01]  /*6990*/  F2FP.F16.F32.PACK_AB R152, R15, R13 ;  /* 0x0000000d0f98723e */ /* 0x000fe200000000ff */
[----:B0-----:R-:W-:Y:S01]  /*69a0*/  FADD.FTZ R9, R194, R9 ;  /* 0x00000009c2097221 */ /* 0x001fe20000010000 */
        /* <DEDUP_REMOVED lines=9> */
[----:B------:R2:W4:Y:S01]  /*6a40*/  MUFU.EX2 R3, R160 ;  /* 0x000000a000037308 */ /* 0x0005220000000800 */
[C---:B-1----:R-:W-:Y:S01]  /*6a50*/  FADD.FTZ R11, R164.reuse, R11 ;  /* 0x0000000ba40b7221 */ /* 0x042fe20000010000 */
[----:B------:R-:W-:Y:S01]  /*6a60*/  F2FP.F16.F32.PACK_AB R164, R164, R192 ;  /* 0x000000c0a4a4723e */ /* 0x000fe200000000ff */
[-C--:B------:R-:W-:Y:S01]  /*6a70*/  FMUL.FTZ R141, R141, R187.reuse ;  /* 0x000000bb8d8d7220 */ /* 0x080fe20000410000 */
[-C--:B------:R-:W-:Y:S01]  /*6a80*/  FMUL.FTZ R144, R144, R187.reuse ;  /* 0x000000bb90907220 */ /* 0x080fe20000410000 */
[-C--:B------:R-:W-:Y:S01]  /*6a90*/  FMUL.FTZ R145, R145, R187.reuse ;  /* 0x000000bb91917220 */ /* 0x080fe20000410000 */
[-C--:B------:R-:W-:Y:S01]  /*6aa0*/  FMUL.FTZ R148, R148, R187.reuse ;  /* 0x000000bb94947220 */ /* 0x080fe20000410000 */
[----:B------:R-:W-:Y:S01]  /*6ab0*/  FMUL.FTZ R149, R149, R187 ;  /* 0x000000bb95957220 */ /* 0x000fe20000410000 */
[----:B------:R-:W1:Y:S01]  /*6ac0*/  MUFU.EX2 R172, R172 ;  /* 0x000000ac00ac7308 */ /* 0x000e620000000800 */
[----:B0-----:R-:W-:Y:S01]  /*6ad0*/  FADD.FTZ R12, R168, R11 ;  /* 0x0000000ba80c7221 */ /* 0x001fe20000010000 */
[----:B--2---:R-:W-:-:S02]  /*6ae0*/  F2FP.F16.F32.PACK_AB R160, R166, R162 ;  /* 0x000000a2a6a0723e */ /* 0x004fc400000000ff */
[----:B------:R-:W-:-:S04]  /*6af0*/  F2FP.F16.F32.PACK_AB R162, R194, R193 ;  /* 0x000000c1c2a2723e */ /* 0x000fc800000000ff */
[----:B------:R-:W0:Y:S01]  /*6b00*/  MUFU.EX2 R188, R188 ;  /* 0x000000bc00bc7308 */ /* 0x000e220000000800 */
[C---:B----4-:R-:W-:Y:S01]  /*6b10*/  FADD.FTZ R11, R3.reuse, R12 ;  /* 0x0000000c030b7221 */ /* 0x050fe20000010000 */
[----:B------:R-:W-:-:S06]  /*6b20*/  F2FP.F16.F32.PACK_AB R166, R3, R168 ;  /* 0x000000a803a6723e */ /* 0x000fcc00000000ff */
[----:B------:R-:W2:Y:S01]  /*6b30*/  MUFU.EX2 R170, R191 ;  /* 0x000000bf00aa7308 */ /* 0x000ea20000000800 */
[----:B-1----:R-:W-:-:S07]  /*6b40*/  FADD.FTZ R11, R172, R11 ;  /* 0x0000000bac0b7221 */ /* 0x002fce0000010000 */
[----:B------:R-:W1:Y:S01]  /*6b50*/  MUFU.EX2 R176, R176 ;  /* 0x000000b000b07308 */ /* 0x000e620000000800 */
[C---:B0-----:R-:W-:Y:S01]  /*6b60*/  FADD.FTZ R11, R188.reuse, R11 ;  /* 0x0000000bbc0b7221 */ /* 0x041fe20000010000 */
[----:B------:R-:W-:-:S06]  /*6b70*/  F2FP.F16.F32.PACK_AB R168, R188, R172 ;  /* 0x000000acbca8723e */ /* 0x000fcc00000000ff */
[----:B------:R-:W0:Y:S01]  /*6b80*/  MUFU.EX2 R182, R182 ;  /* 0x000000b600b67308 */ /* 0x000e220000000800 */
[----:B--2---:R-:W-:-:S07]  /*6b90*/  FADD.FTZ R13, R170, R11 ;  /* 0x0000000baa0d7221 */ /* 0x004fce0000010000 */
[----:B------:R2:W4:Y:S01]  /*6ba0*/  MUFU.EX2 R9, R154 ;  /* 0x0000009a00097308 */ /* 0x0005220000000800 */
[C---:B-1----:R-:W-:Y:S01]  /*6bb0*/  FADD.FTZ R12, R176.reuse, R13 ;  /* 0x0000000db00c7221 */ /* 0x042fe20000010000 */
[----:B------:R-:W-:-:S06]  /*6bc0*/  F2FP.F16.F32.PACK_AB R170, R176, R170 ;  /* 0x000000aab0aa723e */ /* 0x000fcc00000000ff */
[----:B------:R-:W1:Y:S01]  /*6bd0*/  MUFU.EX2 R183, R183 ;  /* 0x000000b700b77308 */ /* 0x000e620000000800 */
[----:B0-----:R-:W-:Y:S01]  /*6be0*/  FADD.FTZ R0, R182, R0 ;  /* 0x00000000b6007221 */ /* 0x001fe20000010000 */
[----:B--2---:R-:W-:-:S06]  /*6bf0*/  F2FP.F16.F32.PACK_AB R154, R21, R20 ;  /* 0x00000014159a723e */ /* 0x004fcc00000000ff */
[----:B------:R-:W0:Y:S01]  /*6c00*/  MUFU.EX2 R10, R10 ;  /* 0x0000000a000a7308 */ /* 0x000e220000000800 */
[----:B----4-:R-:W-:-:S07]  /*6c10*/  FADD.FTZ R13, R9, R12 ;  /* 0x0000000c090d7221 */ /* 0x010fce0000010000 */
[----:B------:R-:W2:Y:S01]  /*6c20*/  MUFU.EX2 R184, R184 ;  /* 0x000000b800b87308 */ /* 0x000ea20000000800 */
[C---:B-1----:R-:W-:Y:S01]  /*6c30*/  FADD.FTZ R0, R183.reuse, R0 ;  /* 0x00000000b7007221 */ /* 0x042fe20000010000 */
[----:B------:R-:W-:-:S06]  /*6c40*/  F2FP.F16.F32.PACK_AB R173, R183, R182 ;  /* 0x000000b6b7ad723e */ /* 0x000fcc00000000ff */
[----:B------:R-:W1:Y:S01]  /*6c50*/  MUFU.EX2 R174, R189 ;  /* 0x000000bd00ae7308 */ /* 0x000e620000000800 */
[C---:B0-----:R-:W-:Y:S01]  /*6c60*/  FADD.FTZ R13, R10.reuse, R13 ;  /* 0x0000000d0a0d7221 */ /* 0x041fe20000010000 */
[----:B------:R-:W-:-:S06]  /*6c70*/  F2FP.F16.F32.PACK_AB R172, R10, R9 ;  /* 0x000000090aac723e */ /* 0x000fcc00000000ff */
[----:B------:R-:W0:Y:S01]  /*6c80*/  MUFU.EX2 R185, R185 ;  /* 0x000000b900b97308 */ /* 0x000e220000000800 */
[----:B--2---:R-:W-:-:S07]  /*6c90*/  FADD.FTZ R0, R184, R0 ;  /* 0x00000000b8007221 */ /* 0x004fce0000010000 */
[----:B------:R-:W2:Y:S01]  /*6ca0*/  MUFU.EX2 R11, R186 ;  /* 0x000000ba000b7308 */ /* 0x000ea20000000800 */
[----:B-1----:R-:W-:Y:S01]  /*6cb0*/  FADD.FTZ R12, R174, R13 ;  /* 0x0000000dae0c7221 */ /* 0x002fe20000010000 */
[C---:B0-----:R-:W-:Y:S01]  /*6cc0*/  FADD.FTZ R0, R185.reuse, R0 ;  /* 0x00000000b9007221 */ /* 0x041fe20000010000 */
[----:B------:R-:W-:Y:S02]  /*6cd0*/  F2FP.F16.F32.PACK_AB R175, R185, R184 ;  /* 0x000000b8b9af723e */ /* 0x000fe400000000ff */
[C---:B--2---:R-:W-:Y:S01]  /*6ce0*/  FADD.FTZ R3, R11.reuse, R12 ;  /* 0x0000000c0b037221 */ /* 0x044fe20000010000 */
[----:B------:R-:W-:Y:S01]  /*6cf0*/  F2FP.F16.F32.PACK_AB R174, R11, R174 ;  /* 0x000000ae0bae723e */ /* 0x000fe200000000ff */
[----:B---3--:R-:W-:Y:S06]  /*6d00*/  @!P0 BRA `(.L_x_4616) ;  /* 0x0000000000048947 */ /* 0x008fec0003800000 */
[----:B------:R-:W-:Y:S01]  /*6d10*/  BPT.TRAP 0x1 ;  /* 0x000000040000795c */ /* 0x000fe20000300000 */
.L_x_4616:
[----:B------:R0:W1:Y:S01]  /*6d20*/  SYNCS.PHASECHK.TRANS64.TRYWAIT P3, [UR26+0x22850], R6 ;  /* 0x02285006ff0075a7 */ /* 0x000062000806015a */
[----:B------:R-:W-:Y:S05]  /*6d30*/  @!P0 BRA `(.L_x_4617) ;  /* 0x0000000000048947 */ /* 0x000fea0003800000 */
[----:B------:R-:W-:Y:S01]  /*6d40*/  BPT.TRAP 0x1 ;  /* 0x000000040000795c */ /* 0x000fe20000300000 */
.L_x_4617:
[----:B-1----:R-:W-:Y:S05]  /*6d50*/  @P3 BRA `(.L_x_4618) ;  /* 0x0000000000083947 */ /* 0x002fea0003800000 */
[----:B------:R-:W1:Y:S02]  /*6d60*/  SYNCS.PHASECHK.TRANS64.TRYWAIT P3, [UR26+0x22850], R6 ;  /* 0x02285006ff0075a7 */ /* 0x000e64000806015a */
[----:B-1----:R-:W-:Y:S05]  /*6d70*/  @!P3 BRA `(.L_x_4619) ;  /* 0x000000e8000cb947 */ /* 0x002fea0003800000 */
.L_x_4618:
[----:B------:R-:W2:Y:S01]  /*6d80*/  S2R R9, SR_TID.X ;  /* 0x0000000000097919 */ /* 0x000ea20000002100 */
[----:B------:R-:W-:Y:S01]  /*6d90*/  UIMAD UR11, UR37, 0xc00, UR21 ;  /* 0x00000c00250b78a4 */ /* 0x000fe2000f8e0215 */
[----:B-1----:R-:W-:Y:S01]  /*6da0*/  @!P2 VIADD R7, R7, 0x22860 ;  /* 0x000228600707a836 */ /* 0x002fe20000000000 */
[----:B------:R-:W-:Y:S01]  /*6db0*/  UMOV UR7, 0x40000040 ;  /* 0x4000004000077882 */ /* 0x000fe20000000000 */
[----:B------:R-:W-:Y:S01]  /*6dc0*/  UISETP.GT.AND UP1, UPT, UR23, UR22, UPT ;  /* 0x000000161700728c */ /* 0x000fe2000bf24270 */
[----:B------:R-:W-:Y:S01]  /*6dd0*/  IMAD.MOV.U32 R10, RZ, RZ, R5 ;  /* 0x000000ffff0a7224 */ /* 0x000fe200078e0005 */
[----:B------:R-:W-:Y:S01]  /*6de0*/  UIADD3 UR23, UR23, -0x1, URZ ;  /* 0xffffffff17177890 */ /* 0x000fe2000fffe03f */
[----:B------:R-:W-:Y:S01]  /*6df0*/  @!P2 PRMT R7, RZ, 0x654, R7 ;  /* 0x00000654ff07a816 */ /* 0x000fe20000000007 */
[----:B------:R-:W-:Y:S02]  /*6e00*/  UMOV UR6, UR11 ;  /* 0x0000000b00067c82 */ /* 0x000fe40008000000 */
[----:B------:R-:W-:-:S02]  /*6e10*/  PLOP3.LUT P3, PT, PT, PT, UP1, 0x80, 0x0 ;  /* 0x000000000000781c */ /* 0x000fc40003f6f018 */
[----:B--2---:R-:W-:-:S05]  /*6e20*/  SHF.R.U32.HI R9, RZ, 0x7, R9 ;  /* 0x00000007ff097819 */ /* 0x004fca0000011609 */
[----:B0-----:R-:W-:-:S05]  /*6e30*/  VIADD R6, R9, 0x8 ;  /* 0x0000000809067836 */ /* 0x001fca0000000000 */
        /* <DEDUP_REMOVED lines=34> */
[----:B------:R0:W-:Y:S02]  /*7060*/  @!P2 SYNCS.ARRIVE.TRANS64.RED.A1T0 RZ, [R7+URZ], RZ ;  /* 0x000000ff07ffa9a7 */ /* 0x0001e4000810043f */
[----:B0-----:R-:W-:Y:S01]  /*7070*/  IMAD.MOV.U32 R7, RZ, RZ, R4 ;  /* 0x000000ffff077224 */ /* 0x001fe200078e0004 */
[----:B--2---:R-:W-:Y:S06]  /*7080*/  @P3 BRA `(.L_x_4620) ;  /* 0xffffffd400303947 */ /* 0x004fec000383ffff */
.L_x_4611:
[----:B------:R-:W-:-:S06]  /*7090*/  UISETP.GE.AND UP0, UPT, UR23, UR40, UPT ;  /* 0x000000281700728c */ /* 0x000fcc000bf06270 */
[----:B------:R-:W-:-:S13]  /*70a0*/  PLOP3.LUT P1, PT, PT, PT, UP0, 0x80, 0x0 ;  /* 0x000000000000781c */ /* 0x000fda0003f2f008 */
[----:B------:R-:W-:Y:S05]  /*70b0*/  @!P1 BRA `(.L_x_4621) ;  /* 0x0000002000d49947 */ /* 0x000fea0003800000 */
[----:B------:R-:W-:Y:S01]  /*70c0*/  IMAD.MOV.U32 R7, RZ, RZ, R5 ;  /* 0x000000ffff077224 */ /* 0x000fe200078e0005 */
[----:B------:R-:W-:Y:S01]  /*70d0*/  ULDC UR24, c[0x0][0x9d8] ;  /* 0x0002760000187ab9 */ /* 0x000fe20000000800 */
[----:B01----:R-:W-:Y:S01]  /*70e0*/  IMAD.MOV.U32 R9, RZ, RZ, R4 ;  /* 0x000000ffff097224 */ /* 0x003fe200078e0004 */
[----:B------:R-:W-:-:S06]  /*70f0*/  ULDC UR22, c[0x0][0x988] ;  /* 0x0002620000167ab9 */ /* 0x000fcc0000000800 */
.L_x_4630:
[----:B------:R-:W-:-:S04]  /*7100*/  UIADD3 UR37, UR37, 0x1, URZ ;  /* 0x0000000125257890 */ /* 0x000fc8000fffe03f */
[----:B------:R-:W-:-:S04]  /*7110*/  UISETP.NE.AND UP0, UPT, UR37, 0x2, UPT ;  /* 0x000000022500788c */ /* 0x000fc8000bf05270 */
[----:B------:R-:W-:Y:S02]  /*7120*/  USEL UR6, URZ, 0x1, UP0 ;  /* 0x000000013f067887 */ /* 0x000fe40008000000 */
[----:B------:R-:W-:Y:S02]  /*7130*/  USEL UR37, UR37, URZ, UP0 ;  /* 0x0000003f25257287 */ /* 0x000fe40008000000 */
[----:B------:R-:W-:Y:S01]  /*7140*/  ULOP3.LUT UR47, UR47, UR6, URZ, 0x3c, !UPT ;  /* 0x000000062f2f7292 */ /* 0x000fe2000f8e3c3f */
[----:B--2---:R-:W-:Y:S11]  /*7150*/  @!P0 BRA `(.L_x_4622) ;  /* 0x0000000000048947 */ /* 0x004ff60003800000 */
[----:B------:R-:W-:Y:S01]  /*7160*/  BPT.TRAP 0x1 ;  /* 0x000000040000795c */ /* 0x000fe20000300000 */
.L_x_4622:
        /* <DEDUP_REMOVED lines=9> */
.L_x_4623:
[----:B-1----:R-:W-:Y:S05]  /*7200*/  @P1 BRA `(.L_x_4624) ;  /* 0x0000000000081947 */ /* 0x002fea0003800000 */
[----:B------:R-:W1:Y:S02]  /*7210*/  SYNCS.PHASECHK.TRANS64.TRYWAIT P1, [UR25+0x22830], R6 ;  /* 0x02283006ff0075a7 */ /* 0x000e640008020159 */
[----:B-1----:R-:W-:Y:S05]  /*7220*/  @!P1 BRA `(.L_x_4625) ;  /* 0x000000e000f49947 */ /* 0x002fea0003800000 */
.L_x_4624:
        /* <DEDUP_REMOVED lines=343> */
[----:B------:R1:W-:Y:S01]  /*87a0*/  MUFU.EX2 R192, R162 ;  /* 0x000000a200c07308 */ /* 0x0003e20000000800 */
[----:B0-----:R-:W-:Y:S01]  /*87b0*/  FADD.FTZ R3, R14, R156 ;  /* 0x0000009c0e037221 */ /* 0x001fe20000010000 */
[----:B------:R-:W-:Y:S01]  /*87c0*/  F2FP.F16.F32.PACK_AB R156, R13, R12 ;  /* 0x0000000c0d9c723e */ /* 0x000fe200000000ff */
[----:B------:R-:W-:-:S02]  /*87d0*/  IMAD.U32 R12, RZ, RZ, UR25 ;  /* 0x00000019ff0c7e24 */ /* 0x000fc4000f8e00ff */
[-C--:B------:R-:W-:Y:S01]  /*87e0*/  FMUL.FTZ R59, R59, R9.reuse ;  /* 0x000000093b3b7220 */ /* 0x080fe20000410000 */
[----:B------:R-:W-:Y:S01]  /*87f0*/  FADD.FTZ R3, R15, R3 ;  /* 0x000000030f037221 */ /* 0x000fe20000010000 */
[----:B------:R-:W-:Y:S01]  /*8800*/  FMUL.FTZ R62, R62, R9 ;  /* 0x000000093e3e7220 */ /* 0x000fe20000410000 */
[----:B------:R-:W-:Y:S01]  /*8810*/  @!P2 VIADD R15, R12, 0x22840 ;  /* 0x000228400c0fa836 */ /* 0x000fe20000000000 */
[----:B------:R-:W-:Y:S01]  /*8820*/  MUFU.EX2 R163, R163 ;  /* 0x000000a300a37308 */ /* 0x000fe20000000800 */
[----:B------:R-:W-:Y:S01]  /*8830*/  FADD.FTZ R3, R20, R3 ;  /* 0x0000000314037221 */ /* 0x000fe20000010000 */
[----:B-1----:R-:W-:Y:S01]  /*8840*/  F2FP.F16.F32.PACK_AB R162, R153, R167 ;  /* 0x000000a799a2723e */ /* 0x002fe200000000ff */
[-C--:B------:R-:W-:Y:S01]  /*8850*/  FMUL.FTZ R63, R63, R9.reuse ;  /* 0x000000093f3f7220 */ /* 0x080fe20000410000 */
[----:B------:R-:W-:Y:S01]  /*8860*/  @!P2 PRMT R15, RZ, 0x654, R15 ;  /* 0x00000654ff0fa816 */ /* 0x000fe2000000000f */
[----:B------:R-:W-:Y:S01]  /*8870*/  FADD.FTZ R3, R21, R3 ;  /* 0x0000000315037221 */ /* 0x000fe20000010000 */
[-C--:B------:R-:W-:Y:S01]  /*8880*/  FMUL.FTZ R66, R66, R9.reuse ;  /* 0x0000000942427220 */ /* 0x080fe20000410000 */
[-C--:B------:R-:W-:Y:S01]  /*8890*/  FMUL.FTZ R67, R67, R9.reuse ;  /* 0x0000000943437220 */ /* 0x080fe20000410000 */
[----:B------:R-:W-:Y:S01]  /*88a0*/  MUFU.EX2 R193, R166 ;  /* 0x000000a600c17308 */ /* 0x000fe20000000800 */
[----:B------:R-:W-:Y:S01]  /*88b0*/  FADD.FTZ R3, R167, R3 ;  /* 0x00000003a7037221 */ /* 0x000fe20000010000 */
[-C--:B------:R-:W-:Y:S01]  /*88c0*/  FMUL.FTZ R70, R70, R9.reuse ;  /* 0x0000000946467220 */ /* 0x080fe20000410000 */
[-C--:B------:R-:W-:Y:S01]  /*88d0*/  FMUL.FTZ R71, R71, R9.reuse ;  /* 0x0000000947477220 */ /* 0x080fe20000410000 */
[-C--:B------:R-:W-:Y:S01]  /*88e0*/  FMUL.FTZ R74, R74, R9.reuse ;  /* 0x000000094a4a7220 */ /* 0x080fe20000410000 */
        /* <DEDUP_REMOVED lines=8> */
[-C--:B------:R-:W-:Y:S01]  /*8970*/  FMUL.FTZ R86, R86, R9.reuse ;  /* 0x0000000956567220 */ /* 0x080fe20000410000 */
[-C--:B------:R-:W-:Y:S01]  /*8980*/  FMUL.FTZ R87, R87, R9.reuse ;  /* 0x0000000957577220 */ /* 0x080fe20000410000 */
[-C--:B------:R-:W-:Y:S01]  /*8990*/  FMUL.FTZ R90, R90, R9.reuse ;  /* 0x000000095a5a7220 */ /* 0x080fe20000410000 */
[----:B------:R1:W3:Y:S01]  /*89a0*/  MUFU.EX2 R194, R160 ;  /* 0x000000a000c27308 */ /* 0x0002e20000000800 */
        /* <DEDUP_REMOVED lines=8> */
[----:B-1----:R-:W-:Y:S01]  /*8a30*/  F2FP.F16.F32.PACK_AB R160, R21, R20 ;  /* 0x0000001415a0723e */ /* 0x002fe200000000ff */
[----:B--2---:R-:W-:Y:S01]  /*8a40*/  FADD.FTZ R21, R159, R0 ;  /* 0x000000009f157221 */ /* 0x004fe20000010000 */
[----:B0-----:R-:W-:Y:S01]  /*8a50*/  FADD.FTZ R3, R157, R3 ;  /* 0x000000039d037221 */ /* 0x001fe20000010000 */
[-C--:B------:R-:W-:Y:S01]  /*8a60*/  FMUL.FTZ R106, R106, R9.reuse ;  /* 0x000000096a6a7220 */ /* 0x080fe20000410000 */
[-C--:B------:R-:W-:Y:S01]  /*8a70*/  FMUL.FTZ R107, R107, R9.reuse ;  /* 0x000000096b6b7220 */ /* 0x080fe20000410000 */
[----:B------:R-:W-:Y:S01]  /*8a80*/  FADD.FTZ R0, R192, R21 ;  /* 0x00000015c0007221 */ /* 0x000fe20000010000 */
[----:B------:R-:W-:Y:S01]  /*8a90*/  FADD.FTZ R3, R189, R3 ;  /* 0x00000003bd037221 */ /* 0x000fe20000010000 */
[----:B------:R0:W1:Y:S01]  /*8aa0*/  MUFU.EX2 R13, R8 ;  /* 0x00000008000d7308 */ /* 0x0000620000000800 */
        /* <DEDUP_REMOVED lines=8> */
[----:B0-----:R-:W-:Y:S01]  /*8b30*/  IADD3 R8, -R196, 0xb, RZ ;  /* 0x0000000bc4087810 */ /* 0x001fe20007ffe1ff */
[----:B---3--:R-:W-:Y:S01]  /*8b40*/  FADD.FTZ R0, R194, R21 ;  /* 0x00000015c2007221 */ /* 0x008fe20000010000 */
[----:B----4-:R-:W-:Y:S01]  /*8b50*/  FADD.FTZ R3, R161, R3 ;  /* 0x00000003a1037221 */ /* 0x010fe20000010000 */
[-C--:B------:R-:W-:Y:S01]  /*8b60*/  FMUL.FTZ R119, R119, R9.reuse ;  /* 0x0000000977777220 */ /* 0x080fe20000410000 */
[-C--:B------:R-:W-:Y:S01]  /*8b70*/  FMUL.FTZ R122, R122, R9.reuse ;  /* 0x000000097a7a7220 */ /* 0x080fe20000410000 */
[----:B------:R-:W-:Y:S01]  /*8b80*/  FADD.FTZ R0, R171, R0 ;  /* 0x00000000ab007221 */ /* 0x000fe20000010000 */
[----:B------:R0:W-:Y:S06]  /*8b90*/  BAR.ARV R8, 0x100 ;  /* 0x000400080000751d */ /* 0x0001ec0000002000 */
[----:B------:R-:W3:Y:S01]  /*8ba0*/  MUFU.EX2 R14, R170 ;  /* 0x000000aa000e7308 */ /* 0x000ee20000000800 */
[----:B------:R4:W-:Y:S01]  /*8bb0*/  @!P2 SYNCS.ARRIVE.TRANS64.RED.A1T0 RZ, [R15+URZ], RZ ;  /* 0x000000ff0fffa9a7 */ /* 0x0009e2000810043f */
[----:B-1----:R-:W-:Y:S01]  /*8bc0*/  FADD.FTZ R21, R13, R0 ;  /* 0x000000000d157221 */ /* 0x002fe20000010000 */
[-C--:B------:R-:W-:Y:S01]  /*8bd0*/  FMUL.FTZ R123, R123, R9.reuse ;  /* 0x000000097b7b7220 */ /* 0x080fe20000410000 */
[----:B--2---:R-:W-:Y:S01]  /*8be0*/  FADD.FTZ R3, R190, R3 ;  /* 0x00000003be037221 */ /* 0x004fe20000010000 */
        /* <DEDUP_REMOVED lines=16> */
[----:B------:R-:W-:Y:S01]  /*8cf0*/  FMUL.FTZ R151, R151, R9 ;  /* 0x0000000997977220 */ /* 0x000fe20000410000 */
[----:B------:R-:W-:-:S02]  /*8d00*/  F2FP.F16.F32.PACK_AB R164, R157, R188 ;  /* 0x000000bc9da4723e */ /* 0x000fc400000000ff */
[----:B------:R3:W5:Y:S01]  /*8d10*/  MUFU.EX2 R191, R168 ;  /* 0x000000a800bf7308 */ /* 0x0007620000000800 */
[----:B-1----:R-:W-:Y:S01]  /*8d20*/  FADD.FTZ R3, R165, R3 ;  /* 0x00000003a5037221 */ /* 0x002fe20000010000 */
[----:B------:R-:W-:Y:S02]  /*8d30*/  F2FP.F16.F32.PACK_AB R166, R161, R189 ;  /* 0x000000bda1a6723e */ /* 0x000fe400000000ff */
[----:B------:R-:W-:Y:S02]  /*8d40*/  F2FP.F16.F32.PACK_AB R153, R155, R176 ;  /* 0x000000b09b99723e */ /* 0x000fe400000000ff */
[----:B------:R-:W-:Y:S02]  /*8d50*/  F2FP.F16.F32.PACK_AB R155, R159, R187 ;  /* 0x000000bb9f9b723e */ /* 0x000fe400000000ff */
[----:B------:R-:W1:Y:S01]  /*8d60*/  MUFU.EX2 R11, R11 ;  /* 0x0000000b000b7308 */ /* 0x000e620000000800 */
[----:B--2---:R-:W-:Y:S01]  /*8d70*/  FADD.FTZ R0, R10, R21 ;  /* 0x000000150a007221 */ /* 0x004fe20000010000 */
[----:B---3--:R-:W-:-:S02]  /*8d80*/  F2FP.F16.F32.PACK_AB R168, R165, R190 ;  /* 0x000000bea5a8723e */ /* 0x008fc400000000ff */
[----:B------:R-:W-:Y:S02]  /*8d90*/  F2FP.F16.F32.PACK_AB R157, R163, R192 ;  /* 0x000000c0a39d723e */ /* 0x000fe400000000ff */
[----:B------:R-:W-:Y:S02]  /*8da0*/  F2FP.F16.F32.PACK_AB R161, R13, R171 ;  /* 0x000000ab0da1723e */ /* 0x000fe400000000ff */
[----:B------:R-:W2:Y:S01]  /*8db0*/  MUFU.EX2 R169, R169 ;  /* 0x000000a900a97308 */ /* 0x000ea20000000800 */
[----:B-----5:R-:W-:Y:S01]  /*8dc0*/  FADD.FTZ R3, R191, R3 ;  /* 0x00000003bf037221 */ /* 0x020fe20000010000 */
[----:B------:R-:W-:Y:S02]  /*8dd0*/  F2FP.F16.F32.PACK_AB R159, R194, R193 ;  /* 0x000000c1c29f723e */ /* 0x000fe400000000ff */
[----:B------:R-:W-:-:S04]  /*8de0*/  F2FP.F16.F32.PACK_AB R163, R10, R14 ;  /* 0x0000000e0aa3723e */ /* 0x000fc800000000ff */
[----:B----4-:R-:W3:Y:S01]  /*8df0*/  MUFU.EX2 R15, R174 ;  /* 0x000000ae000f7308 */ /* 0x010ee20000000800 */
        /* <DEDUP_REMOVED lines=42> */
.L_x_4626:
[----:B------:R0:W1:Y:S01]  /*90a0*/  SYNCS.PHASECHK.TRANS64.TRYWAIT P1, [UR25+0x22850], R6 ;  /* 0x02285006ff0075a7 */ /* 0x0000620008020159 */
[----:B------:R-:W-:Y:S05]  /*90b0*/  @!P0 BRA `(.L_x_4627) ;  /* 0x0000000000048947 */ /* 0x000fea0003800000 */
[----:B------:R-:W-:Y:S01]  /*90c0*/  BPT.TRAP 0x1 ;  /* 0x000000040000795c */ /* 0x000fe20000300000 */
.L_x_4627:
[----:B-1----:R-:W-:Y:S05]  /*90d0*/  @P1 BRA `(.L_x_4628) ;  /* 0x0000000000081947 */ /* 0x002fea0003800000 */
[----:B------:R-:W1:Y:S02]  /*90e0*/  SYNCS.PHASECHK.TRANS64.TRYWAIT P1, [UR25+0x22850], R6 ;  /* 0x02285006ff0075a7 */ /* 0x000e640008020159 */
[----:B-1----:R-:W-:Y:S05]  /*90f0*/  @!P1 BRA `(.L_x_4629) ;  /* 0x000000c400589947 */ /* 0x002fea0003800000 */
.L_x_4628:
        /* <DEDUP_REMOVED lines=49> */
.L_x_4621:
[----:B--2---:R-:W2:Y:S01]  /*9410*/  SHFL.BFLY PT, R6, R3, 0x2, 0x1f ;  /* 0x0c401f0003067f89 */ /* 0x004ea200000e0000 */
[----:B------:R-:W-:Y:S01]  /*9420*/  UIADD3 UR37, UR37, 0x1, URZ ;  /* 0x0000000125257890 */ /* 0x000fe2000fffe03f */
[----:B------:R3:W-:Y:S06]  /*9430*/  BAR.ARV R8, 0x100 ;  /* 0x000400080000751d */ /* 0x0007ec0000002000 */
[----:B------:R-:W-:Y:S02]  /*9440*/  UISETP.NE.AND UP0, UPT, UR37, 0x2, UPT ;  /* 0x000000022500788c */ /* 0x000fe4000bf05270 */
[----:B------:R-:W-:Y:S06]  /*9450*/  BAR.ARV 0x8, 0x180 ;  /* 0x0206000000007b1d */ /* 0x000fec0000002000 */
[----:B---3--:R-:W-:Y:S01]  /*9460*/  IMAD.U32 R8, RZ, RZ, UR10 ;  /* 0x0000000aff087e24 */ /* 0x008fe2000f8e00ff */
[----:B------:R-:W-:Y:S01]  /*9470*/  USEL UR4, URZ, 0x1, UP0 ;  /* 0x000000013f047887 */ /* 0x000fe20008000000 */
[----:B01----:R-:W0:Y:S01]  /*9480*/  SHFL.BFLY PT, R9, R0, 0x2, 0x1f ;  /* 0x0c401f0000097f89 */ /* 0x003e2200000e0000 */
[----:B------:R-:W-:Y:S01]  /*9490*/  PLOP3.LUT P0, PT, PT, PT, PT, 0x8, 0x0 ;  /* 0x000000000000781c */ /* 0x000fe20003f0e170 */
[----:B------:R-:W-:Y:S01]  /*94a0*/  UIADD3 UR48, UR48, 0x1, URZ ;  /* 0x0000000130307890 */ /* 0x000fe2000fffe03f */
[----:B--2---:R-:W-:Y:S01]  /*94b0*/  FADD.FTZ R7, R6, R3 ;  /* 0x0000000306077221 */ /* 0x004fe20000010000 */
[----:B------:R-:W-:-:S02]  /*94c0*/  USEL UR37, UR37, URZ, UP0 ;  /* 0x0000003f25257287 */ /* 0x000fc40008000000 */
[----:B------:R-:W-:Y:S02]  /*94d0*/  ULOP3.LUT UR47, UR47, UR4, URZ, 0x3c, !UPT ;  /* 0x000000042f2f7292 */ /* 0x000fe4000f8e3c3f */
[----:B------:R-:W1:Y:S01]  /*94e0*/  SHFL.BFLY PT, R6, R7, 0x1, 0x1f ;  /* 0x0c201f0007067f89 */ /* 0x000e6200000e0000 */
[----:B0-----:R-:W-:Y:S01]  /*94f0*/  FADD.FTZ R10, R9, R0 ;  /* 0x00000000090a7221 */ /* 0x001fe20000010000 */
[----:B------:R-:W-:-:S04]  /*9500*/  IMAD.MOV.U32 R0, RZ, RZ, RZ ;  /* 0x000000ffff007224 */ /* 0x000fc800078e00ff */
[----:B------:R-:W0:Y:S01]  /*9510*/  SHFL.BFLY PT, R9, R10, 0x1, 0x1f ;  /* 0x0c201f000a097f89 */ /* 0x000e2200000e0000 */
[----:B-1----:R-:W-:Y:S01]  /*9520*/  FADD.FTZ R11, R7, R6 ;  /* 0x00000006070b7221 */ /* 0x002fe20000010000 */
[----:B------:R-:W-:Y:S02]  /*9530*/  IMAD.MOV.U32 R6, RZ, RZ, RZ ;  /* 0x000000ffff067224 */ /* 0x000fe400078e00ff */
[----:B------:R-:W-:Y:S02]  /*9540*/  IMAD.U32 R7, RZ, RZ, UR10 ;  /* 0x0000000aff077e24 */ /* 0x000fe4000f8e00ff */
[----:B------:R-:W-:-:S13]  /*9550*/  FSETP.NE.FTZ.AND P1, PT, R11, RZ, PT ;  /* 0x000000ff0b00720b */ /* 0x000fda0003f35000 */
[----:B------:R-:W1:Y:S01]  /*9560*/  @P1 MUFU.RCP R6, R11 ;  /* 0x0000000b00061308 */ /* 0x000e620000001000 */
[----:B------:R-:W-:Y:S01]  /*9570*/  @P1 FMUL.FTZ R7, R7, 0.69314718246459960938 ;  /* 0x3f31721807071820 */ /* 0x000fe20000410000 */
[----:B0-----:R-:W-:-:S05]  /*9580*/  FADD.FTZ R3, R10, R9 ;  /* 0x000000090a037221 */ /* 0x001fca0000010000 */
        /* <DEDUP_REMOVED lines=139> */
.L_x_4600:
        /* <DEDUP_REMOVED lines=32> */
[----:B------:R-:W-:Y:S02]  /*a040*/  IADD3 R157, P6, R4, 0x4020, RZ ;  /* 0x00004020049d7810 */ /* 0x000fe40007fde0ff */
[----:B------:R-:W-:Y:S02]  /*a050*/  SHF.R.U64 R12, R12, 0x3, RZ ;  /* 0x000000030c0c7819 */ /* 0x000fe400000012ff */
[----:B------:R-:W-:Y:S02]  /*a060*/  SHF.R.U64 R14, R14, 0x3, RZ ;  /* 0x000000030e0e7819 */ /* 0x000fe400000012ff */
[----:B------:R-:W-:Y:S02]  /*a070*/  SHF.R.U64 R152, R152, 0x3, RZ ;  /* 0x0000000398987819 */ /* 0x000fe400000012ff */
[----:B------:R-:W-:Y:S02]  /*a080*/  LOP3.LUT R156, R157, 0x380, RZ, 0xc0, !PT ;  /* 0x000003809d9c7812 */ /* 0x000fe400078ec0ff */
[----:B------:R-:W-:-:S02]  /*a090*/  LOP3.LUT R9, R4, 0x380, RZ, 0xc0, !PT ;  /* 0x0000038004097812 */ /* 0x000fc400078ec0ff */
[----:B------:R-:W-:Y:S02]  /*a0a0*/  IADD3 R159, P5, R4, 0x4040, RZ ;  /* 0x00004040049f7810 */ /* 0x000fe40007fbe0ff */
[----:B------:R-:W-:Y:S01]  /*a0b0*/  LOP3.LUT R12, R12, R13, RZ, 0x3c, !PT ;  /* 0x0000000d0c0c7212 */ /* 0x000fe200078e3cff */
[--C-:B------:R-:W-:Y:S01]  /*a0c0*/  IMAD.X R13, RZ, RZ, R5.reuse, P1 ;  /* 0x000000ffff0d7224 */ /* 0x100fe200008e0605 */
[----:B------:R-:W-:Y:S01]  /*a0d0*/  LOP3.LUT R14, R14, R15, RZ, 0x3c, !PT ;  /* 0x0000000f0e0e7212 */ /* 0x000fe200078e3cff */
[--C-:B------:R-:W-:Y:S01]  /*a0e0*/  IMAD.X R15, RZ, RZ, R5.reuse, P0 ;  /* 0x000000ffff0f7224 */ /* 0x100fe200000e0605 */
[----:B------:R-:W-:Y:S01]  /*a0f0*/  LOP3.LUT R152, R152, R153, RZ, 0x3c, !PT ;  /* 0x0000009998987212 */ /* 0x000fe200078e3cff */
[----:B------:R-:W-:Y:S01]  /*a100*/  IMAD.X R153, RZ, RZ, R5, P4 ;  /* 0x000000ffff997224 */ /* 0x000fe200020e0605 */
[----:B------:R-:W-:Y:S02]  /*a110*/  SHF.R.U64 R156, R156, 0x3, RZ ;  /* 0x000000039c9c7819 */ /* 0x000fe400000012ff */
[----:B------:R-:W-:-:S02]  /*a120*/  IADD3 R155, P3, R4, 0x4000, RZ ;  /* 0x00004000049b7810 */ /* 0x000fc40007f7e0ff */
[C---:B------:R-:W-:Y:S02]  /*a130*/  IADD3 R161, P2, R4.reuse, 0x4060, RZ ;  /* 0x0000406004a17810 */ /* 0x040fe40007f5e0ff */
[C---:B------:R-:W-:Y:S02]  /*a140*/  IADD3 R163, P1, R4.reuse, 0x8000, RZ ;  /* 0x0000800004a37810 */ /* 0x040fe40007f3e0ff */
[----:B------:R-:W-:Y:S02]  /*a150*/  SHF.R.U64 R9, R9, 0x3, RZ ;  /* 0x0000000309097819 */ /* 0x000fe400000012ff */
[----:B------:R-:W-:Y:S02]  /*a160*/  LOP3.LUT R158, R159, 0x380, RZ, 0xc0, !PT ;  /* 0x000003809f9e7812 */ /* 0x000fe400078ec0ff */
[C---:B------:R-:W-:Y:S02]  /*a170*/  IADD3 R165, P0, R4.reuse, 0x8020, RZ ;  /* 0x0000802004a57810 */ /* 0x040fe40007f1e0ff */
[----:B------:R-:W-:-:S02]  /*a180*/  IADD3 R167, P4, R4, 0x8040, RZ ;  /* 0x0000804004a77810 */ /* 0x000fc40007f9e0ff */
[----:B------:R-:W-:Y:S01]  /*a190*/  LOP3.LUT R156, R156, R157, RZ, 0x3c, !PT ;  /* 0x0000009d9c9c7212 */ /* 0x000fe200078e3cff */
[--C-:B------:R-:W-:Y:S01]  /*a1a0*/  IMAD.X R157, RZ, RZ, R5.reuse, P6 ;  /* 0x000000ffff9d7224 */ /* 0x100fe200030e0605 */
[----:B------:R-:W-:Y:S02]  /*a1b0*/  LOP3.LUT R154, R155, 0x380, RZ, 0xc0, !PT ;  /* 0x000003809b9a7812 */ /* 0x000fe400078ec0ff */
[----:B------:R-:W-:Y:S02]  /*a1c0*/  LOP3.LUT R160, R161, 0x380, RZ, 0xc0, !PT ;  /* 0x00000380a1a07812 */ /* 0x000fe400078ec0ff */
[----:B------:R-:W-:Y:S02]  /*a1d0*/  LOP3.LUT R162, R163, 0x380, RZ, 0xc0, !PT ;  /* 0x00000380a3a27812 */ /* 0x000fe400078ec0ff */
[----:B------:R-:W-:Y:S01]  /*a1e0*/  LOP3.LUT R8, R9, R4, RZ, 0x3c, !PT ;  /* 0x0000000409087212 */ /* 0x000fe200078e3cff */
[----:B------:R-:W-:Y:S01]  /*a1f0*/  IMAD.MOV.U32 R9, RZ, RZ, R5 ;  /* 0x000000ffff097224 */ /* 0x000fe200078e0005 */
[----:B------:R-:W-:-:S02]  /*a200*/  SHF.R.U64 R158, R158, 0x3, RZ ;  /* 0x000000039e9e7819 */ /* 0x000fc400000012ff */
[----:B------:R-:W-:Y:S02]  /*a210*/  LOP3.LUT R164, R165, 0x380, RZ, 0xc0, !PT ;  /* 0x00000380a5a47812 */ /* 0x000fe400078ec0ff */
[----:B------:R-:W-:Y:S02]  /*a220*/  LOP3.LUT R166, R167, 0x380, RZ, 0xc0, !PT ;  /* 0x00000380a7a67812 */ /* 0x000fe400078ec0ff */
[----:B------:R-:W-:Y:S02]  /*a230*/  IADD3 R20, P6, R4, 0xc000, RZ ;  /* 0x0000c00004147810 */ /* 0x000fe40007fde0ff */
[----:B------:R-:W-:Y:S02]  /*a240*/  SHF.R.U64 R154, R154, 0x3, RZ ;  /* 0x000000039a9a7819 */ /* 0x000fe400000012ff */
[----:B------:R-:W-:Y:S02]  /*a250*/  SHF.R.U64 R160, R160, 0x3, RZ ;  /* 0x00000003a0a07819 */ /* 0x000fe400000012ff */
[----:B------:R-:W-:-:S02]  /*a260*/  SHF.R.U64 R162, R162, 0x3, RZ ;  /* 0x00000003a2a27819 */ /* 0x000fc400000012ff */
[----:B------:R-:W-:Y:S01]  /*a270*/  LOP3.LUT R158, R158, R159, RZ, 0x3c, !PT ;  /* 0x0000009f9e9e7212 */ /* 0x000fe200078e3cff */
[----:B------:R-:W-:Y:S01]  /*a280*/  IMAD.X R159, RZ, RZ, R5, P5 ;  /* 0x000000ffff9f7224 */ /* 0x000fe200028e0605 */
[----:B------:R-:W-:Y:S02]  /*a290*/  SHF.R.U64 R164, R164, 0x3, RZ ;  /* 0x00000003a4a47819 */ /* 0x000fe400000012ff */
[----:B------:R-:W-:Y:S02]  /*a2a0*/  SHF.R.U64 R166, R166, 0x3, RZ ;  /* 0x00000003a6a67819 */ /* 0x000fe400000012ff */
[----:B------:R-:W-:Y:S02]  /*a2b0*/  LOP3.LUT R7, R20, 0x380, RZ, 0xc0, !PT ;  /* 0x0000038014077812 */ /* 0x000fe400078ec0ff */
[----:B------:R-:W-:Y:S02]  /*a2c0*/  MOV R0, R8 ;  /* 0x0000000800007202 */ /* 0x000fe40000000f00 */
[----:B------:R-:W-:-:S02]  /*a2d0*/  F2FP.F16.F32.PACK_AB R8, R25, R24 ;  /* 0x000000181908723e */ /* 0x000fc400000000ff */
[----:B------:R-:W-:Y:S02]  /*a2e0*/  F2FP.F16.F32.PACK_AB R9, R27, R26 ;  /* 0x0000001a1b09723e */ /* 0x000fe400000000ff */
[----:B------:R-:W-:Y:S02]  /*a2f0*/  IADD3 R21, P5, R4, 0xc020, RZ ;  /* 0x0000c02004157810 */ /* 0x000fe40007fbe0ff */
[----:B------:R-:W-:Y:S01]  /*a300*/  LOP3.LUT R154, R154, R155, RZ, 0x3c, !PT ;  /* 0x0000009b9a9a7212 */ /* 0x000fe200078e3cff */
[--C-:B------:R-:W-:Y:S01]  /*a310*/  IMAD.X R155, RZ, RZ, R5.reuse, P3 ;  /* 0x000000ffff9b7224 */ /* 0x100fe200018e0605 */
[----:B------:R-:W-:Y:S01]  /*a320*/  LOP3.LUT R160, R160, R161, RZ, 0x3c, !PT ;  /* 0x000000a1a0a07212 */ /* 0x000fe200078e3cff */
[--C-:B------:R-:W-:Y:S01]  /*a330*/  IMAD.X R161, RZ, RZ, R5.reuse, P2 ;  /* 0x000000ffffa17224 */ /* 0x100fe200010e0605 */
[----:B------:R-:W-:Y:S01]  /*a340*/  LOP3.LUT R162, R162, R163, RZ, 0x3c, !PT ;  /* 0x000000a3a2a27212 */ /* 0x000fe200078e3cff */
[----:B------:R-:W-:Y:S01]  /*a350*/  IMAD.X R163, RZ, RZ, R5, P1 ;  /* 0x000000ffffa37224 */ /* 0x000fe200008e0605 */
[----:B------:R-:W-:Y:S01]  /*a360*/  LOP3.LUT R164, R164, R165, RZ, 0x3c, !PT ;  /* 0x000000a5a4a47212 */ /* 0x000fe200078e3cff */
[----:B------:R0:W-:Y:S01]  /*a370*/  STSM.16.M88.4 [R0], R8 ;  /* 0x0000000800007844 */ /* 0x0001e20000000200 */
[----:B------:R-:W-:-:S02]  /*a380*/  LOP3.LUT R166, R166, R167, RZ, 0x3c, !PT ;  /* 0x000000a7a6a67212 */ /* 0x000fc400078e3cff */
[----:B------:R-:W-:Y:S02]  /*a390*/  SHF.R.U64 R7, R7, 0x3, RZ ;  /* 0x0000000307077819 */ /* 0x000fe400000012ff */
[C---:B------:R-:W-:Y:S02]  /*a3a0*/  IADD3 R169, P3, R4.reuse, 0x8060, RZ ;  /* 0x0000806004a97810 */ /* 0x040fe40007f7e0ff */
[C---:B------:R-:W-:Y:S02]  /*a3b0*/  IADD3 R165, P2, R4.reuse, 0xc040, RZ ;  /* 0x0000c04004a57810 */ /* 0x040fe40007f5e0ff */
[----:B------:R-:W-:Y:S02]  /*a3c0*/  IADD3 R167, P1, R4, 0xc060, RZ ;  /* 0x0000c06004a77810 */ /* 0x000fe40007f3e0ff */
[----:B------:R-:W-:Y:S02]  /*a3d0*/  LOP3.LUT R4, R21, 0x380, RZ, 0xc0, !PT ;  /* 0x0000038015047812 */ /* 0x000fe400078ec0ff */
[----:B------:R-:W-:-:S02]  /*a3e0*/  MOV R173, R156 ;  /* 0x0000009c00ad7202 */ /* 0x000fc40000000f00 */
[----:B------:R-:W-:Y:S01]  /*a3f0*/  MOV R174, R158 ;  /* 0x0000009e00ae7202 */ /* 0x000fe20000000f00 */
[--C-:B0-----:R-:W-:Y:S01]  /*a400*/  IMAD.X R9, RZ, RZ, R5.reuse, P6 ;  /* 0x000000ffff097224 */ /* 0x101fe200030e0605 */
[----:B------:R-:W-:Y:S01]  /*a410*/  LOP3.LUT R8, R7, R20, RZ, 0x3c, !PT ;  /* 0x0000001407087212 */ /* 0x000fe200078e3cff */
[----:B------:R-:W-:Y:S01]  /*a420*/  IMAD.X R11, RZ, RZ, R5, P5 ;  /* 0x000000ffff0b7224 */ /* 0x000fe200028e0605 */
[----:B------:R-:W-:Y:S02]  /*a430*/  LOP3.LUT R20, R165, 0x380, RZ, 0xc0, !PT ;  /* 0x00000380a5147812 */ /* 0x000fe400078ec0ff */
[----:B------:R-:W-:Y:S02]  /*a440*/  LOP3.LUT R0, R167, 0x380, RZ, 0xc0, !PT ;  /* 0x00000380a7007812 */ /* 0x000fe400078ec0ff */
[----:B------:R-:W-:Y:S02]  /*a450*/  SHF.R.U64 R10, R4, 0x3, RZ ;  /* 0x00000003040a7819 */ /* 0x000fe400000012ff */
[----:B------:R-:W-:-:S02]  /*a460*/  SHF.R.U64 R20, R20, 0x3, RZ ;  /* 0x0000000314147819 */ /* 0x000fc400000012ff */
[----:B------:R-:W-:Y:S02]  /*a470*/  SHF.R.U64 R4, R0, 0x3, RZ ;  /* 0x0000000300047819 */ /* 0x000fe400000012ff */
[----:B------:R-:W-:Y:S01]  /*a480*/  LOP3.LUT R10, R10, R21, RZ, 0x3c, !PT ;  /* 0x000000150a0a7212 */ /* 0x000fe200078e3cff */
[----:B------:R-:W-:Y:S01]  /*a490*/  IMAD.X R21, RZ, RZ, R5, P2 ;  /* 0x000000ffff157224 */ /* 0x000fe200010e0605 */
[----:B------:R-:W-:Y:S02]  /*a4a0*/  MOV R12, R12 ;  /* 0x0000000c000c7202 */ /* 0x000fe40000000f00 */
[----:B------:R-:W-:Y:S02]  /*a4b0*/  F2FP.F16.F32.PACK_AB R156, R33, R32 ;  /* 0x00000020219c723e */ /* 0x000fe400000000ff */
[----:B------:R-:W-:Y:S02]  /*a4c0*/  F2FP.F16.F32.PACK_AB R157, R35, R34 ;  /* 0x00000022239d723e */ /* 0x000fe400000000ff */
[----:B------:R-:W-:-:S02]  /*a4d0*/  F2FP.F16.F32.PACK_AB R158, R37, R36 ;  /* 0x00000024259e723e */ /* 0x000fc400000000ff */
[----:B------:R-:W-:Y:S02]  /*a4e0*/  F2FP.F16.F32.PACK_AB R159, R39, R38 ;  /* 0x00000026279f723e */ /* 0x000fe400000000ff */
[----:B------:R-:W-:Y:S02]  /*a4f0*/  LOP3.LUT R168, R169, 0x380, RZ, 0xc0, !PT ;  /* 0x00000380a9a87812 */ /* 0x000fe400078ec0ff */
[----:B------:R-:W-:Y:S01]  /*a500*/  LOP3.LUT R20, R20, R165, RZ, 0x3c, !PT ;  /* 0x000000a514147212 */ /* 0x000fe200078e3cff */
[--C-:B------:R-:W-:Y:S01]  /*a510*/  IMAD.X R165, RZ, RZ, R5.reuse, P0 ;  /* 0x000000ffffa57224 */ /* 0x100fe200000e0605 */
[----:B------:R-:W-:Y:S01]  /*a520*/  LOP3.LUT R4, R4, R167, RZ, 0x3c, !PT ;  /* 0x000000a704047212 */ /* 0x000fe200078e3cff */
[----:B------:R-:W-:Y:S01]  /*a530*/  IMAD.X R167, RZ, RZ, R5, P4 ;  /* 0x000000ffffa77224 */ /* 0x000fe200020e0605 */
[----:B------:R-:W-:Y:S01]  /*a540*/  MOV R0, R8 ;  /* 0x0000000800007202 */ /* 0x000fe20000000f00 */
[----:B------:R0:W-:Y:S01]  /*a550*/  STSM.16.M88.4 [R12], R156 ;  /* 0x0000009c0c007844 */ /* 0x0001e20000000200 */
[----:B------:R-:W-:-:S02]  /*a560*/  MOV R7, R10 ;  /* 0x0000000a00077202 */ /* 0x000fc40000000f00 */
[----:B------:R-:W-:Y:S02]  /*a570*/  SHF.R.U64 R168, R168, 0x3, RZ ;  /* 0x00000003a8a87819 */ /* 0x000fe400000012ff */
[----:B------:R-:W-:Y:S02]  /*a580*/  MOV R176, R14 ;  /* 0x0000000e00b07202 */ /* 0x000fe40000000f00 */
[----:B------:R-:W-:Y:S02]  /*a590*/  F2FP.F16.F32.PACK_AB R8, R41, R40 ;  /* 0x000000282908723e */ /* 0x000fe400000000ff */
[----:B------:R-:W-:Y:S02]  /*a5a0*/  F2FP.F16.F32.PACK_AB R9, R43, R42 ;  /* 0x0000002a2b09723e */ /* 0x000fe400000000ff */
[----:B------:R-:W-:Y:S02]  /*a5b0*/  F2FP.F16.F32.PACK_AB R10, R45, R44 ;  /* 0x0000002c2d0a723e */ /* 0x000fe400000000ff */
[----:B------:R-:W-:-:S02]  /*a5c0*/  F2FP.F16.F32.PACK_AB R11, R47, R46 ;  /* 0x0000002e2f0b723e */ /* 0x000fc400000000ff */
[----:B------:R-:W-:Y:S02]  /*a5d0*/  MOV R177, R152 ;  /* 0x0000009800b17202 */ /* 0x000fe40000000f00 */
[----:B------:R-:W-:Y:S01]  /*a5e0*/  MOV R178, R154 ;  /* 0x0000009a00b27202 */ /* 0x000fe20000000f00 */
[----:B------:R1:W-:Y:S01]  /*a5f0*/  STSM.16.M88.4 [R176], R8 ;  /* 0x00000008b0007844 */ /* 0x0003e20000000200 */
[----:B0-----:R-:W-:Y:S02]  /*a600*/  F2FP.F16.F32.PACK_AB R12, R49, R48 ;  /* 0x00000030310c723e */ /* 0x001fe400000000ff */
[----:B------:R-:W-:Y:S02]  /*a610*/  F2FP.F16.F32.PACK_AB R13, R51, R50 ;  /* 0x00000032330d723e */ /* 0x000fe400000000ff */
[----:B------:R-:W-:Y:S02]  /*a620*/  F2FP.F16.F32.PACK_AB R14, R53, R52 ;  /* 0x00000034350e723e */ /* 0x000fe400000000ff */
[----:B------:R-:W-:-:S02]  /*a630*/  F2FP.F16.F32.PACK_AB R15, R55, R54 ;  /* 0x00000036370f723e */ /* 0x000fc400000000ff */
[----:B------:R-:W-:Y:S02]  /*a640*/  F2FP.F16.F32.PACK_AB R152, R57, R56 ;  /* 0x000000383998723e */ /* 0x000fe400000000ff */
[----:B------:R-:W-:Y:S01]  /*a650*/  F2FP.F16.F32.PACK_AB R153, R59, R58 ;  /* 0x0000003a3b99723e */ /* 0x000fe200000000ff */
[----:B------:R0:W-:Y:S01]  /*a660*/  STSM.16.M88.4 [R177], R12 ;  /* 0x0000000cb1007844 */ /* 0x0001e20000000200 */
[----:B------:R-:W-:Y:S02]  /*a670*/  F2FP.F16.F32.PACK_AB R154, R61, R60 ;  /* 0x0000003c3d9a723e */ /* 0x000fe400000000ff */
[----:B------:R-:W-:Y:S02]  /*a680*/  F2FP.F16.F32.PACK_AB R155, R63, R62 ;  /* 0x0000003e3f9b723e */ /* 0x000fe400000000ff */
[----:B------:R-:W-:Y:S02]  /*a690*/  MOV R175, R160 ;  /* 0x000000a000af7202 */ /* 0x000fe40000000f00 */
[----:B------:R-:W-:Y:S01]  /*a6a0*/  MOV R170, R162 ;  /* 0x000000a200aa7202 */ /* 0x000fe20000000f00 */
[----:B------:R2:W-:Y:S01]  /*a6b0*/  STSM.16.M88.4 [R178], R152 ;  /* 0x00000098b2007844 */ /* 0x0005e20000000200 */
[----:B------:R-:W-:-:S02]  /*a6c0*/  F2FP.F16.F32.PACK_AB R156, R65, R64 ;  /* 0x00000040419c723e */ /* 0x000fc400000000ff */
[----:B------:R-:W-:Y:S02]  /*a6d0*/  F2FP.F16.F32.PACK_AB R157, R67, R66 ;  /* 0x00000042439d723e */ /* 0x000fe400000000ff */
[----:B------:R-:W-:Y:S02]  /*a6e0*/  F2FP.F16.F32.PACK_AB R158, R69, R68 ;  /* 0x00000044459e723e */ /* 0x000fe400000000ff */
[----:B------:R-:W-:Y:S02]  /*a6f0*/  F2FP.F16.F32.PACK_AB R159, R71, R70 ;  /* 0x00000046479f723e */ /* 0x000fe400000000ff */
[----:B------:R-:W-:Y:S01]  /*a700*/  LOP3.LUT R168, R168, R169, RZ, 0x3c, !PT ;  /* 0x000000a9a8a87212 */ /* 0x000fe200078e3cff */
[--C-:B------:R-:W-:Y:S01]  /*a710*/  IMAD.X R169, RZ, RZ, R5.reuse, P3 ;  /* 0x000000ffffa97224 */ /* 0x100fe200018e0605 */
[----:B------:R-:W-:Y:S01]  /*a720*/  MOV R171, R164 ;  /* 0x000000a400ab7202 */ /* 0x000fe20000000f00 */
[----:B------:R3:W-:Y:S01]  /*a730*/  STSM.16.M88.4 [R173], R156 ;  /* 0x0000009cad007844 */ /* 0x0007e20000000200 */
[----:B------:R-:W-:Y:S01]  /*a740*/  MOV R172, R166 ;  /* 0x000000a600ac7202 */ /* 0x000fe20000000f00 */
[----:B------:R-:W-:Y:S01]  /*a750*/  IMAD.X R5, RZ, RZ, R5, P1 ;  /* 0x000000ffff057224 */ /* 0x000fe200008e0605 */
[----:B------:R-:W-:-:S02]  /*a760*/  F2FP.F16.F32.PACK_AB R160, R73, R72 ;  /* 0x0000004849a0723e */ /* 0x000fc400000000ff */
[----:B------:R-:W-:Y:S02]  /*a770*/  F2FP.F16.F32.PACK_AB R161, R75, R74 ;  /* 0x0000004a4ba1723e */ /* 0x000fe400000000ff */
[----:B------:R-:W-:Y:S02]  /*a780*/  F2FP.F16.F32.PACK_AB R162, R77, R76 ;  /* 0x0000004c4da2723e */ /* 0x000fe400000000ff */
[----:B------:R-:W-:Y:S02]  /*a790*/  F2FP.F16.F32.PACK_AB R163, R79, R78 ;  /* 0x0000004e4fa3723e */ /* 0x000fe400000000ff */
[----:B------:R-:W-:Y:S02]  /*a7a0*/  F2FP.F16.F32.PACK_AB R164, R81, R80 ;  /* 0x0000005051a4723e */ /* 0x000fe400000000ff */
[----:B------:R-:W-:Y:S01]  /*a7b0*/  F2FP.F16.F32.PACK_AB R165, R83, R82 ;  /* 0x0000005253a5723e */ /* 0x000fe200000000ff */
[----:B------:R4:W-:Y:S01]  /*a7c0*/  STSM.16.M88.4 [R174], R160 ;  /* 0x000000a0ae007844 */ /* 0x0009e20000000200 */
[----:B------:R-:W-:-:S02]  /*a7d0*/  F2FP.F16.F32.PACK_AB R166, R85, R84 ;  /* 0x0000005455a6723e */ /* 0x000fc400000000ff */
[----:B------:R-:W-:Y:S02]  /*a7e0*/  F2FP.F16.F32.PACK_AB R167, R87, R86 ;  /* 0x0000005657a7723e */ /* 0x000fe400000000ff */
[----:B-1----:R-:W-:Y:S02]  /*a7f0*/  F2FP.F16.F32.PACK_AB R8, R89, R88 ;  /* 0x000000585908723e */ /* 0x002fe400000000ff */
[----:B------:R-:W-:Y:S01]  /*a800*/  F2FP.F16.F32.PACK_AB R9, R91, R90 ;  /* 0x0000005a5b09723e */ /* 0x000fe200000000ff */
[----:B------:R-:W-:Y:S01]  /*a810*/  STSM.16.M88.4 [R175], R164 ;  /* 0x000000a4af007844 */ /* 0x000fe20000000200 */
[----:B------:R-:W-:Y:S02]  /*a820*/  F2FP.F16.F32.PACK_AB R10, R93, R92 ;  /* 0x0000005c5d0a723e */ /* 0x000fe400000000ff */
[----:B------:R-:W-:Y:S02]  /*a830*/  F2FP.F16.F32.PACK_AB R11, R95, R94 ;  /* 0x0000005e5f0b723e */ /* 0x000fe400000000ff */
[----:B0-----:R-:W-:-:S02]  /*a840*/  F2FP.F16.F32.PACK_AB R12, R97, R96 ;  /* 0x00000060610c723e */ /* 0x001fc400000000ff */
[----:B------:R-:W-:Y:S01]  /*a850*/  F2FP.F16.F32.PACK_AB R13, R99, R98 ;  /* 0x00000062630d723e */ /* 0x000fe200000000ff */
[----:B------:R0:W-:Y:S01]  /*a860*/  STSM.16.M88.4 [R170], R8 ;  /* 0x00000008aa007844 */ /* 0x0001e20000000200 */
[----:B------:R-:W-:Y:S02]  /*a870*/  F2FP.F16.F32.PACK_AB R14, R101, R100 ;  /* 0x00000064650e723e */ /* 0x000fe400000000ff */
[----:B------:R-:W-:Y:S02]  /*a880*/  F2FP.F16.F32.PACK_AB R15, R103, R102 ;  /* 0x00000066670f723e */ /* 0x000fe400000000ff */
[----:B--2---:R-:W-:Y:S02]  /*a890*/  F2FP.F16.F32.PACK_AB R152, R105, R104 ;  /* 0x000000686998723e */ /* 0x004fe400000000ff */
[----:B------:R-:W-:Y:S01]  /*a8a0*/  F2FP.F16.F32.PACK_AB R153, R107, R106 ;  /* 0x0000006a6b99723e */ /* 0x000fe200000000ff */
[----:B------:R1:W-:Y:S01]  /*a8b0*/  STSM.16.M88.4 [R171], R12 ;  /* 0x0000000cab007844 */ /* 0x0003e20000000200 */
[----:B------:R-:W-:-:S02]  /*a8c0*/  F2FP.F16.F32.PACK_AB R154, R109, R108 ;  /* 0x0000006c6d9a723e */ /* 0x000fc400000000ff */
[----:B------:R-:W-:Y:S02]  /*a8d0*/  F2FP.F16.F32.PACK_AB R155, R111, R110 ;  /* 0x0000006e6f9b723e */ /* 0x000fe400000000ff */
[----:B------:R-:W-:Y:S02]  /*a8e0*/  MOV R168, R168 ;  /* 0x000000a800a87202 */ /* 0x000fe40000000f00 */
[----:B---3--:R-:W-:Y:S01]  /*a8f0*/  F2FP.F16.F32.PACK_AB R156, R113, R112 ;  /* 0x00000070719c723e */ /* 0x008fe200000000ff */
[----:B------:R2:W-:Y:S01]  /*a900*/  STSM.16.M88.4 [R172], R152 ;  /* 0x00000098ac007844 */ /* 0x0005e20000000200 */
[----:B------:R-:W-:Y:S02]  /*a910*/  F2FP.F16.F32.PACK_AB R157, R115, R114 ;  /* 0x00000072739d723e */ /* 0x000fe400000000ff */
[----:B------:R-:W-:Y:S02]  /*a920*/  F2FP.F16.F32.PACK_AB R158, R117, R116 ;  /* 0x00000074759e723e */ /* 0x000fe400000000ff */
[----:B------:R-:W-:-:S02]  /*a930*/  F2FP.F16.F32.PACK_AB R159, R119, R118 ;  /* 0x00000076779f723e */ /* 0x000fc400000000ff */
[----:B----4-:R-:W-:Y:S02]  /*a940*/  F2FP.F16.F32.PACK_AB R160, R121, R120 ;  /* 0x0000007879a0723e */ /* 0x010fe400000000ff */
[----:B------:R-:W-:Y:S01]  /*a950*/  F2FP.F16.F32.PACK_AB R161, R123, R122 ;  /* 0x0000007a7ba1723e */ /* 0x000fe200000000ff */
[----:B------:R3:W-:Y:S01]  /*a960*/  STSM.16.M88.4 [R168], R156 ;  /* 0x0000009ca8007844 */ /* 0x0007e20000000200 */
[----:B------:R-:W-:Y:S02]  /*a970*/  F2FP.F16.F32.PACK_AB R162, R125, R124 ;  /* 0x0000007c7da2723e */ /* 0x000fe400000000ff */
[----:B------:R-:W-:Y:S02]  /*a980*/  F2FP.F16.F32.PACK_AB R163, R127, R126 ;  /* 0x0000007e7fa3723e */ /* 0x000fe400000000ff */
[----:B0-----:R-:W-:Y:S02]  /*a990*/  F2FP.F16.F32.PACK_AB R8, R129, R128 ;  /* 0x000000808108723e */ /* 0x001fe400000000ff */
[----:B------:R-:W-:Y:S01]  /*a9a0*/  F2FP.F16.F32.PACK_AB R9, R131, R130 ;  /* 0x000000828309723e */ /* 0x000fe200000000ff */
[----:B------:R-:W-:Y:S01]  /*a9b0*/  STSM.16.M88.4 [R0], R160 ;  /* 0x000000a000007844 */ /* 0x000fe20000000200 */
[----:B------:R-:W-:-:S02]  /*a9c0*/  F2FP.F16.F32.PACK_AB R10, R133, R132 ;  /* 0x00000084850a723e */ /* 0x000fc400000000ff */
[----:B------:R-:W-:Y:S02]  /*a9d0*/  F2FP.F16.F32.PACK_AB R11, R135, R134 ;  /* 0x00000086870b723e */ /* 0x000fe400000000ff */
[----:B------:R-:W-:Y:S02]  /*a9e0*/  MOV R20, R20 ;  /* 0x0000001400147202 */ /* 0x000fe40000000f00 */
[----:B-1----:R-:W-:Y:S01]  /*a9f0*/  F2FP.F16.F32.PACK_AB R12, R137, R136 ;  /* 0x00000088890c723e */ /* 0x002fe200000000ff */
[----:B------:R0:W-:Y:S01]  /*aa00*/  STSM.16.M88.4 [R7], R8 ;  /* 0x0000000807007844 */ /* 0x0001e20000000200 */
[----:B------:R-:W-:Y:S02]  /*aa10*/  F2FP.F16.F32.PACK_AB R13, R139, R138 ;  /* 0x0000008a8b0d723e */ /* 0x000fe400000000ff */
[----:B------:R-:W-:Y:S02]  /*aa20*/  F2FP.F16.F32.PACK_AB R14, R141, R140 ;  /* 0x0000008c8d0e723e */ /* 0x000fe400000000ff */
[----:B------:R-:W-:-:S02]  /*aa30*/  F2FP.F16.F32.PACK_AB R15, R143, R142 ;  /* 0x0000008e8f0f723e */ /* 0x000fc400000000ff */
[----:B------:R-:W-:Y:S01]  /*aa40*/  MOV R21, R4 ;  /* 0x0000000400157202 */ /* 0x000fe20000000f00 */
[----:B------:R-:W-:Y:S01]  /*aa50*/  IMAD.U32 R4, RZ, RZ, UR9 ;  /* 0x00000009ff047e24 */ /* 0x000fe2000f8e00ff */
[----:B--2---:R-:W-:Y:S01]  /*aa60*/  F2FP.F16.F32.PACK_AB R152, R145, R144 ;  /* 0x000000909198723e */ /* 0x004fe200000000ff */
[----:B------:R1:W-:Y:S01]  /*aa70*/  STSM.16.M88.4 [R20], R12 ;  /* 0x0000000c14007844 */ /* 0x0003e20000000200 */
[----:B------:R-:W-:Y:S01]  /*aa80*/  F2FP.F16.F32.PACK_AB R153, R147, R146 ;  /* 0x000000929399723e */ /* 0x000fe200000000ff */
[----:B------:R-:W-:Y:S01]  /*aa90*/  IMAD.U32 R5, RZ, RZ, UR12 ;  /* 0x0000000cff057e24 */ /* 0x000fe2000f8e00ff */
[----:B------:R-:W-:Y:S01]  /*aaa0*/  F2FP.F16.F32.PACK_AB R154, R149, R148 ;  /* 0x00000094959a723e */ /* 0x000fe200000000ff */
[----:B------:R-:W-:Y:S01]  /*aab0*/  ULDC.64 UR12, c[0x0][0xc08] ;  /* 0x00030200000c7ab9 */ /* 0x000fe20000000a00 */
[----:B------:R-:W-:Y:S02]  /*aac0*/  F2FP.F16.F32.PACK_AB R155, R151, R150 ;  /* 0x00000096979b723e */ /* 0x000fe400000000ff */
[----:B------:R-:W-:-:S03]  /*aad0*/  ISETP.NE.U32.AND P0, PT, RZ, UR14, PT ;  /* 0x0000000eff007c0c */ /* 0x000fc6000bf05070 */
[----:B------:R2:W-:Y:S01]  /*aae0*/  STSM.16.M88.4 [R21], R152 ;  /* 0x0000009815007844 */ /* 0x0005e20000000200 */
[----:B------:R-:W-:Y:S01]  /*aaf0*/  BAR.SYNC.DEFER_BLOCKING 0x1, 0x100 ;  /* 0x0044000000007b1d */ /* 0x000fe20000010000 */
[----:B------:R-:W-:Y:S01]  /*ab00*/  ISETP.NE.AND.EX P0, PT, RZ, UR15, PT, P0 ;  /* 0x0000000fff007c0c */ /* 0x000fe2000bf05300 */
[----:B------:R-:W-:-:S04]  /*ab10*/  UISETP.NE.U32.AND UP0, UPT, UR12, URZ, UPT ;  /* 0x0000003f0c00728c */ /* 0x000fc8000bf05070 */
[----:B------:R-:W-:-:S08]  /*ab20*/  UISETP.NE.AND.EX UP0, UPT, UR13, URZ, UPT, UP0 ;  /* 0x0000003f0d00728c */ /* 0x000fd0000bf05300 */
[----:B---3--:R-:W3:Y:S03]  /*ab30*/  @P0 LDG.E R156, desc[UR38][R4.64] ;  /* 0x00000026049c0981 */ /* 0x008ee6000c1e1900 */
[----:B------:R-:W-:Y:S01]  /*ab40*/  @UP0 UIADD3 UR12, UP1, UR4, UR12, URZ ;  /* 0x0000000c040c0290 */ /* 0x000fe2000ff3e03f */
[----:B------:R-:W-:Y:S02]  /*ab50*/  PLOP3.LUT P4, PT, PT, PT, UP0, 0x80, 0x0 ;  /* 0x000000000000781c */ /* 0x000fe40003f8f008 */
[----:B------:R-:W-:Y:S01]  /*ab60*/  ULDC UR4, c[0x0][0xad4] ;  /* 0x0002b50000047ab9 */ /* 0x000fe20000000800 */
[----:B------:R-:W-:Y:S02]  /*ab70*/  @UP0 UIADD3.X UR13, UR16, UR13, URZ, UP1, !UPT ;  /* 0x0000000d100d0290 */ /* 0x000fe40008ffe43f */
[----:B0-----:R-:W-:-:S04]  /*ab80*/  IMAD.U32 R8, RZ, RZ, UR12 ;  /* 0x0000000cff087e24 */ /* 0x001fc8000f8e00ff */
[----:B------:R-:W-:-:S05]  /*ab90*/  IMAD.U32 R9, RZ, RZ, UR13 ;  /* 0x0000000dff097e24 */ /* 0x000fca000f8e00ff */
[----:B------:R0:W4:Y:S01]  /*aba0*/  @P4 LDG.E R0, desc[UR38][R8.64] ;  /* 0x0000002608004981 */ /* 0x000122000c1e1900 */
[----:B------:R-:W-:Y:S01]  /*abb0*/  UISETP.NE.AND UP0, UPT, UR41, URZ, UPT ;  /* 0x0000003f2900728c */ /* 0x000fe2000bf05270 */
[----:B-1----:R-:W-:Y:S01]  /*abc0*/  VIADD R12, R16, UR43 ;  /* 0x0000002b100c7c36 */ /* 0x002fe20008000000 */
[----:B------:R-:W-:Y:S02]  /*abd0*/  UISETP.NE.AND UP1, UPT, UR20, 0x1, UPT ;  /* 0x000000011400788c */ /* 0x000fe4000bf25270 */
[----:B------:R-:W-:Y:S01]  /*abe0*/  USEL UR4, UR41, UR4, UP0 ;  /* 0x0000000429047287 */ /* 0x000fe20008000000 */
[----:B------:R-:W-:Y:S01]  /*abf0*/  IMAD.MOV.U32 R7, RZ, RZ, R12 ;  /* 0x000000ffff077224 */ /* 0x000fe200078e000c */
[----:B------:R-:W-:Y:S01]  /*ac00*/  UMOV UR21, 0x9b8 ;  /* 0x000009b800157882 */ /* 0x000fe20000000000 */
[----:B------:R-:W-:Y:S01]  /*ac10*/  UISETP.NE.U32.AND UP0, UPT, UR14, URZ, UPT ;  /* 0x0000003f0e00728c */ /* 0x000fe2000bf05070 */
[----:B------:R-:W-:Y:S01]  /*ac20*/  PLOP3.LUT P1, PT, PT, PT, UP1, 0x80, 0x0 ;  /* 0x000000000000781c */ /* 0x000fe20003f2f018 */
[----:B------:R-:W-:-:S02]  /*ac30*/  UISETP.GT.AND UP2, UPT, UR4, 0x1, UPT ;  /* 0x000000010400788c */ /* 0x000fc4000bf44270 */
[----:B------:R-:W-:Y:S02]  /*ac40*/  UISETP.NE.AND.EX UP0, UPT, UR15, URZ, UPT, UP0 ;  /* 0x0000003f0f00728c */ /* 0x000fe4000bf05300 */
[----:B------:R-:W-:Y:S01]  /*ac50*/  USEL UR21, UR21, 0x978, UP2 ;  /* 0x0000097815157887 */ /* 0x000fe20009000000 */
[----:B------:R-:W-:Y:S01]  /*ac60*/  UMOV UR4, URZ ;  /* 0x0000003f00047c82 */ /* 0x000fe20008000000 */
[----:B------:R-:W-:Y:S01]  /*ac70*/  USEL UR46, UR46, URZ, !UP0 ;  /* 0x0000003f2e2e7287 */ /* 0x000fe2000c000000 */
[----:B------:R-:W-:Y:S01]  /*ac80*/  @UP1 ULDC UR23, c[0x0][0xbec] ;  /* 0x0002fb0000171ab9 */ /* 0x000fe20000000800 */
[----:B------:R-:W-:-:S04]  /*ac90*/  USEL UR9, UR42, URZ, UP2 ;  /* 0x0000003f2a097287 */ /* 0x000fc80009000000 */
[----:B0-----:R-:W-:Y:S01]  /*aca0*/  @P1 IMAD.HI.U32 R8, R12, UR23, RZ ;  /* 0x000000170c081c27 */ /* 0x001fe2000f8e00ff */
[----:B------:R-:W-:Y:S01]  /*acb0*/  USEL UR45, UR45, URZ, !UP0 ;  /* 0x0000003f2d2d7287 */ /* 0x000fe2000c000000 */
[----:B------:R-:W-:Y:S02]  /*acc0*/  @UP1 ULDC UR26, c[0x0][0xbf0] ;  /* 0x0002fc00001a1ab9 */ /* 0x000fe40000000800 */
[----:B------:R-:W-:Y:S01]  /*acd0*/  ULDC.64 UR16, c[0x0][UR21+0x220] ;  /* 0x0000880015107abb */ /* 0x000fe20008000a00 */
[----:B------:R-:W-:Y:S01]  /*ace0*/  ULDC.64 UR14, c[0x0][UR21+0x218] ;  /* 0x00008600150e7abb */ /* 0x000fe20008000a00 */
[----:B------:R-:W-:Y:S01]  /*acf0*/  ULDC.64 UR18, c[0x0][UR21+0x228] ;  /* 0x00008a0015127abb */ /* 0x000fe20008000a00 */
[----:B------:R-:W-:Y:S01]  /*ad00*/  UIMAD UR17, UR17, UR46, URZ ;  /* 0x0000002e111172a4 */ /* 0x000fe2000f8e023f */
[----:B------:R-:W-:Y:S01]  /*ad10*/  @P1 SHF.R.U32.HI R7, RZ, UR26, R8 ;  /* 0x0000001aff071c19 */ /* 0x000fe20008011608 */
[----:B------:R-:W-:Y:S02]  /*ad20*/  UIMAD.WIDE.U32 UR12, UR14, UR44, URZ ;  /* 0x0000002c0e0c72a5 */ /* 0x000fe4000f8e003f */
[----:B------:R-:W-:Y:S01]  /*ad30*/  UIMAD UR22, UR15, UR44, URZ ;  /* 0x0000002c0f1672a4 */ /* 0x000fe2000f8e023f */
[--C-:B------:R-:W-:Y:S01]  /*ad40*/  SHF.R.S32.HI R9, RZ, 0x1f, R7.reuse ;  /* 0x0000001fff097819 */ /* 0x100fe20000011407 */
[----:B------:R-:W-:Y:S01]  /*ad50*/  UIMAD.WIDE.U32 UR24, UR18, UR9, URZ ;  /* 0x00000009121872a5 */ /* 0x000fe2000f8e003f */
[----:B------:R-:W-:Y:S01]  /*ad60*/  IMAD.MOV R11, RZ, RZ, -R7 ;  /* 0x000000ffff0b7224 */ /* 0x000fe200078e0a07 */
[----:B------:R-:W-:-:S02]  /*ad70*/  UIMAD UR9, UR19, UR9, URZ ;  /* 0x00000009130972a4 */ /* 0x000fc4000f8e023f */
[----:B------:R-:W-:Y:S01]  /*ad80*/  UIMAD.WIDE.U32 UR14, UR16, UR46, URZ ;  /* 0x0000002e100e72a5 */ /* 0x000fe2000f8e003f */
[----:B------:R-:W-:Y:S01]  /*ad90*/  IMAD R11, R11, UR20, R12 ;  /* 0x000000140b0b7c24 */ /* 0x000fe2000f8e020c */
[----:B------:R-:W-:Y:S01]  /*ada0*/  UIMAD UR17, UR16, UR45, UR17 ;  /* 0x0000002d101172a4 */ /* 0x000fe2000f8e0211 */
[----:B------:R-:W-:Y:S01]  /*adb0*/  IMAD.U32 R8, RZ, RZ, UR24 ;  /* 0x00000018ff087e24 */ /* 0x000fe2000f8e00ff */
[----:B------:R-:W-:Y:S02]  /*adc0*/  UIADD3 UR22, UR13, UR22, URZ ;  /* 0x000000160d167290 */ /* 0x000fe4000fffe03f */
[----:B------:R-:W-:Y:S02]  /*add0*/  UIADD3 UR13, UR25, UR9, URZ ;  /* 0x00000009190d7290 */ /* 0x000fe4000fffe03f */
[----:B------:R-:W-:-:S04]  /*ade0*/  UIADD3 UR9, UR15, UR17, URZ ;  /* 0x000000110f097290 */ /* 0x000fc8000fffe03f */
[----:B------:R-:W-:Y:S01]  /*adf0*/  IMAD.U32 R14, RZ, RZ, UR13 ;  /* 0x0000000dff0e7e24 */ /* 0x000fe2000f8e00ff */
[----:B---3--:R-:W-:-:S13]  /*ae00*/  @P0 R2UR UR4, R156 ;  /* 0x000000009c0402ca */ /* 0x008fda00000e0000 */
        /* <DEDUP_REMOVED lines=10> */
[----:B------:R-:W-:Y:S01]  /*aeb0*/  IADD3.X R9, R9, UR9, R14, P2, P3 ;  /* 0x0000000909097c10 */ /* 0x000fe200097e640e */
[----:B------:R-:W-:Y:S01]  /*aec0*/  ULDC UR9, c[0x0][0xa88] ;  /* 0x0002a20000097ab9 */ /* 0x000fe20000000800 */
[----:B------:R-:W-:Y:S01]  /*aed0*/  IMAD R7, R7, UR12, R10 ;  /* 0x0000000c07077c24 */ /* 0x000fe2000f8e020a */
[----:B----4-:R-:W-:Y:S01]  /*aee0*/  @P4 R2UR UR9, R0 ;  /* 0x00000000000942ca */ /* 0x010fe200000e0000 */
[----:B------:R-:W-:-:S04]  /*aef0*/  IMAD.WIDE.U32 R8, R11, UR12, R8 ;  /* 0x0000000c0b087c25 */ /* 0x000fc8000f8e0008 */
[----:B------:R-:W-:Y:S01]  /*af00*/  IMAD.IADD R7, R9, 0x1, R7 ;  /* 0x0000000109077824 */ /* 0x000fe200078e0207 */
[----:B------:R-:W-:-:S04]  /*af10*/  LEA R10, P2, R8, UR14, 0x2 ;  /* 0x0000000e080a7c11 */ /* 0x000fc8000f8410ff */
[----:B------:R-:W-:Y:S01]  /*af20*/  LEA.HI.X R7, R8, UR15, R7, 0x2, P2 ;  /* 0x0000000f08077c11 */ /* 0x000fe200090f1407 */
[----:B--2---:R-:W-:Y:S08]  /*af30*/  @P4 BRA `(.L_x_4633) ;  /* 0x0000000000184947 */ /* 0x004ff00003800000 */
[----:B------:R-:W-:Y:S05]  /*af40*/  @!P0 BRA `(.L_x_4633) ;  /* 0x0000000000148947 */ /* 0x000fea0003800000 */
[----:B------:R-:W2:Y:S04]  /*af50*/  LDG.E R8, desc[UR38][R4.64] ;  /* 0x0000002604087981 */ /* 0x000ea8000c1e1900 */
[----:B------:R-:W3:Y:S01]  /*af60*/  LDG.E R0, desc[UR38][R4.64+0x4] ;  /* 0x0000042604007981 */ /* 0x000ee2000c1e1900 */
[----:B--2---:R-:W-:Y:S02]  /*af70*/  R2UR UR12, R8 ;  /* 0x00000000080c72ca */ /* 0x004fe400000e0000 */
[----:B---3--:R-:W-:-:S13]  /*af80*/  R2UR UR9, R0 ;  /* 0x00000000000972ca */ /* 0x008fda00000e0000 */
[----:B------:R-:W-:-:S12]  /*af90*/  UIADD3 UR9, -UR12, UR9, URZ ;  /* 0x000000090c097290 */ /* 0x000fd8000fffe13f */
.L_x_4633:
        /* <DEDUP_REMOVED lines=35> */
[----:B------:R-:W-:Y:S01]  /*b1d0*/  IMAD.X R25, RZ, RZ, R5, P2 ;  /* 0x000000ffff197224 */ /* 0x000fe200010e0605 */
[----:B------:R-:W-:Y:S02]  /*b1e0*/  IADD3 R49, P2, R4, 0x9000, RZ ;  /* 0x0000900004317810 */ /* 0x000fe40007f5e0ff */
[----:B------:R-:W-:Y:S02]  /*b1f0*/  LOP3.LUT R12, R13, 0x380, RZ, 0xc0, !PT ;  /* 0x000003800d0c7812 */ /* 0x000fe400078ec0ff */
[----:B------:R-:W-:Y:S01]  /*b200*/  LOP3.LUT R48, R49, 0x380, RZ, 0xc0, !PT ;  /* 0x0000038031307812 */ /* 0x000fe200078ec0ff */
[----:B------:R-:W-:Y:S01]  /*b210*/  UIMAD UR12, UR4, UR15, UR12 ;  /* 0x0000000f040c72a4 */ /* 0x000fe2000f8e020c */
[----:B------:R-:W-:Y:S01]  /*b220*/  SHF.R.U64 R8, R8, 0x3, RZ ;  /* 0x0000000308087819 */ /* 0x000fe200000012ff */
[----:B------:R-:W-:Y:S01]  /*b230*/  UIMAD.WIDE.U32 UR10, UR4, UR14, URZ ;  /* 0x0000000e040a72a5 */ /* 0x000fe2000f8e003f */
[----:B------:R-:W-:Y:S01]  /*b240*/  SHF.R.U64 R48, R48, 0x3, RZ ;  /* 0x0000000330307819 */ /* 0x000fe200000012ff */
[----:B------:R-:W5:Y:S01]  /*b250*/  LD.E.128 R24, desc[UR38][R24.64] ;  /* 0x0000002618187980 */ /* 0x000f62000c101d00 */
[----:B------:R-:W-:-:S02]  /*b260*/  SHF.R.U64 R12, R12, 0x3, RZ ;  /* 0x000000030c0c7819 */ /* 0x000fc400000012ff */
[----:B------:R-:W-:Y:S01]  /*b270*/  LOP3.LUT R8, R8, R9, RZ, 0x3c, !PT ;  /* 0x0000000908087212 */ /* 0x000fe200078e3cff */
[----:B------:R-:W-:Y:S01]  /*b280*/  UIADD3 UR11, UR11, UR12, URZ ;  /* 0x0000000c0b0b7290 */ /* 0x000fe2000fffe03f */
[----:B------:R-:W-:Y:S01]  /*b290*/  LOP3.LUT R48, R48, R49, RZ, 0x3c, !PT ;  /* 0x0000003130307212 */ /* 0x000fe200078e3cff */
[--C-:B------:R-:W-:Y:S01]  /*b2a0*/  IMAD.X R49, RZ, RZ, R5.reuse, P2 ;  /* 0x000000ffff317224 */ /* 0x100fe200010e0605 */
[----:B------:R-:W-:Y:S01]  /*b2b0*/  IADD3 R6, P2, R4, 0xf000, RZ ;  /* 0x0000f00004067810 */ /* 0x000fe20007f5e0ff */
[--C-:B------:R-:W-:Y:S01]  /*b2c0*/  IMAD.X R9, RZ, RZ, R5.reuse, P4 ;  /* 0x000000ffff097224 */ /* 0x100fe200020e0605 */
[----:B------:R-:W-:Y:S01]  /*b2d0*/  LOP3.LUT R12, R12, R13, RZ, 0x3c, !PT ;  /* 0x0000000d0c0c7212 */ /* 0x000fe200078e3cff */
[----:B------:R-:W-:Y:S01]  /*b2e0*/  IMAD.X R13, RZ, RZ, R5, P3 ;  /* 0x000000ffff0d7224 */ /* 0x000fe200018e0605 */
[----:B------:R-:W-:Y:S01]  /*b2f0*/  LOP3.LUT R3, R6, 0x380, RZ, 0xc0, !PT ;  /* 0x0000038006037812 */ /* 0x000fe200078ec0ff */
[----:B------:R-:W-:Y:S01]  /*b300*/  ULDC.64 UR12, c[0x0][0xae8] ;  /* 0x0002ba00000c7ab9 */ /* 0x000fe20000000a00 */
[----:B------:R-:W-:-:S02]  /*b310*/  IADD3 R29, P0, R4, 0x4000, RZ ;  /* 0x00004000041d7810 */ /* 0x000fc40007f1e0ff */
[C---:B------:R-:W-:Y:S02]  /*b320*/  IADD3 R33, P6, R4.reuse, 0x5000, RZ ;  /* 0x0000500004217810 */ /* 0x040fe40007fde0ff */
[C---:B------:R-:W-:Y:S01]  /*b330*/  IADD3 R37, P5, R4.reuse, 0x6000, RZ ;  /* 0x0000600004257810 */ /* 0x040fe20007fbe0ff */
[----:B------:R-:W-:Y:S01]  /*b340*/  USHF.R.S32.HI UR4, URZ, 0x1f, UR46 ;  /* 0x0000001f3f047899 */ /* 0x000fe2000801142e */
[----:B------:R-:W-:Y:S01]  /*b350*/  SHF.R.U64 R3, R3, 0x3, RZ ;  /* 0x0000000303037819 */ /* 0x000fe200000012ff */
[----:B------:R-:W-:Y:S01]  /*b360*/  UIMAD.WIDE.U32 UR10, UR44, UR12, UR10 ;  /* 0x0000000c2c0a72a5 */ /* 0x000fe2000f8e000a */
[----:B------:R-:W-:Y:S01]  /*b370*/  IADD3 R41, P4, R4, 0x7000, RZ ;  /* 0x0000700004297810 */ /* 0x000fe20007f9e0ff */
[----:B------:R-:W-:Y:S01]  /*b380*/  @UP1 ULDC UR14, c[0x0][0xbec] ;  /* 0x0002fb00000e1ab9 */ /* 0x000fe20000000800 */
[----:B------:R-:W-:Y:S01]  /*b390*/  LOP3.LUT R72, R3, R6, RZ, 0x3c, !PT ;  /* 0x0000000603487212 */ /* 0x000fe200078e3cff */
[----:B------:R-:W-:Y:S01]  /*b3a0*/  IMAD R3, R20, 0x20, R81 ;  /* 0x0000002014037824 */ /* 0x000fe200078e0251 */
[----:B------:R-:W-:Y:S01]  /*b3b0*/  IADD3 R45, P3, R4, 0x8000, RZ ;  /* 0x00008000042d7810 */ /* 0x000fe20007f7e0ff */
[----:B------:R-:W-:Y:S01]  /*b3c0*/  UIMAD UR11, UR44, UR13, UR11 ;  /* 0x0000000d2c0b72a4 */ /* 0x000fe2000f8e020b */
[----:B------:R-:W-:Y:S01]  /*b3d0*/  LOP3.LUT R28, R29, 0x380, RZ, 0xc0, !PT ;  /* 0x000003801d1c7812 */ /* 0x000fe200078ec0ff */
[----:B------:R-:W-:Y:S01]  /*b3e0*/  VIADD R78, R3, UR43 ;  /* 0x0000002b034e7c36 */ /* 0x000fe20008000000 */
[----:B------:R-:W-:Y:S01]  /*b3f0*/  LOP3.LUT R32, R33, 0x380, RZ, 0xc0, !PT ;  /* 0x0000038021207812 */ /* 0x000fe200078ec0ff */
[----:B------:R-:W-:Y:S01]  /*b400*/  ULDC.64 UR12, c[0x0][0xaf0] ;  /* 0x0002bc00000c7ab9 */ /* 0x000fe20000000a00 */
[----:B------:R-:W-:Y:S01]  /*b410*/  LOP3.LUT R36, R37, 0x380, RZ, 0xc0, !PT ;  /* 0x0000038025247812 */ /* 0x000fe200078ec0ff */
[--C-:B------:R-:W-:Y:S01]  /*b420*/  IMAD.X R73, RZ, RZ, R5.reuse, P2 ;  /* 0x000000ffff497224 */ /* 0x100fe200010e0605 */
[----:B------:R-:W-:Y:S01]  /*b430*/  LOP3.LUT R40, R41, 0x380, RZ, 0xc0, !PT ;  /* 0x0000038029287812 */ /* 0x000fe200078ec0ff */
[----:B------:R-:W5:Y:S01]  /*b440*/  LD.E.128 R8, desc[UR38][R8.64] ;  /* 0x0000002608087980 */ /* 0x000f62000c101d00 */
[----:B------:R-:W-:Y:S01]  /*b450*/  LOP3.LUT R44, R45, 0x380, RZ, 0xc0, !PT ;  /* 0x000003802d2c7812 */ /* 0x000fe200078ec0ff */
[----:B------:R-:W-:Y:S01]  /*b460*/  UIMAD UR4, UR4, UR12, URZ ;  /* 0x0000000c040472a4 */ /* 0x000fe2000f8e023f */
[----:B------:R-:W-:Y:S01]  /*b470*/  SHF.R.U64 R28, R28, 0x3, RZ ;  /* 0x000000031c1c7819 */ /* 0x000fe200000012ff */
[----:B------:R-:W-:Y:S01]  /*b480*/  @P1 IMAD.HI.U32 R20, R78, UR14, RZ ;  /* 0x0000000e4e141c27 */ /* 0x000fe2000f8e00ff */
[----:B------:R-:W-:Y:S01]  /*b490*/  SHF.R.U64 R32, R32, 0x3, RZ ;  /* 0x0000000320207819 */ /* 0x000fe200000012ff */
[----:B------:R-:W-:Y:S01]  /*b4a0*/  UIMAD.WIDE.U32 UR10, UR46, UR12, UR10 ;  /* 0x0000000c2e0a72a5 */ /* 0x000fe2000f8e000a */
[----:B------:R-:W-:Y:S01]  /*b4b0*/  SHF.R.U64 R36, R36, 0x3, RZ ;  /* 0x0000000324247819 */ /* 0x000fe200000012ff */
[----:B------:R-:W-:Y:S01]  /*b4c0*/  IMAD.MOV.U32 R3, RZ, RZ, R78 ;  /* 0x000000ffff037224 */ /* 0x000fe200078e004e */
[----:B------:R-:W-:Y:S01]  /*b4d0*/  SHF.R.U64 R40, R40, 0x3, RZ ;  /* 0x0000000328287819 */ /* 0x000fe200000012ff */
[----:B------:R-:W-:Y:S01]  /*b4e0*/  @UP1 ULDC UR12, c[0x0][0xbf0] ;  /* 0x0002fc00000c1ab9 */ /* 0x000fe20000000800 */
[----:B------:R-:W-:Y:S01]  /*b4f0*/  SHF.R.U64 R44, R44, 0x3, RZ ;  /* 0x000000032c2c7819 */ /* 0x000fe200000012ff */
[----:B------:R-:W-:Y:S01]  /*b500*/  UIMAD UR4, UR46, UR13, UR4 ;  /* 0x0000000d2e0472a4 */ /* 0x000fe2000f8e0204 */
        /* <DEDUP_REMOVED lines=10> */
[----:B------:R-:W-:Y:S01]  /*b5b0*/  @P1 SHF.R.U32.HI R3, RZ, UR12, R20 ;  /* 0x0000000cff031c19 */ /* 0x000fe20008011614 */
[----:B------:R-:W-:Y:S01]  /*b5c0*/  UIADD3 UR4, UR11, UR4, URZ ;  /* 0x000000040b047290 */ /* 0x000fe2000fffe03f */
[C---:B------:R-:W-:Y:S01]  /*b5d0*/  IADD3 R53, P0, R4.reuse, 0xa000, RZ ;  /* 0x0000a00004357810 */ /* 0x040fe20007f1e0ff */
[----:B------:R-:W-:Y:S01]  /*b5e0*/  IMAD.U32 R21, RZ, RZ, UR11 ;  /* 0x0000000bff157e24 */ /* 0x000fe2000f8e00ff */
[C---:B------:R-:W-:Y:S01]  /*b5f0*/  IADD3 R57, P6, R4.reuse, 0xb000, RZ ;  /* 0x0000b00004397810 */ /* 0x040fe20007fde0ff */
[----:B------:R-:W5:Y:S01]  /*b600*/  LD.E.128 R12, desc[UR38][R12.64] ;  /* 0x000000260c0c7980 */ /* 0x000f62000c101d00 */
[----:B------:R-:W-:-:S02]  /*b610*/  IADD3 R61, P5, R4, 0xc000, RZ ;  /* 0x0000c000043d7810 */ /* 0x000fc40007fbe0ff */
[C---:B------:R-:W-:Y:S01]  /*b620*/  IADD3 R65, P4, R4.reuse, 0xd000, RZ ;  /* 0x0000d00004417810 */ /* 0x040fe20007f9e0ff */
[----:B------:R-:W5:Y:S01]  /*b630*/  LD.E.128 R28, desc[UR38][R28.64] ;  /* 0x000000261c1c7980 */ /* 0x000f62000c101d00 */
[----:B------:R-:W-:Y:S01]  /*b640*/  IADD3 R69, P3, R4, 0xe000, RZ ;  /* 0x0000e00004457810 */ /* 0x000fe20007f7e0ff */
[--C-:B------:R-:W-:Y:S01]  /*b650*/  IMAD.MOV R77, RZ, RZ, -R3.reuse ;  /* 0x000000ffff4d7224 */ /* 0x100fe200078e0a03 */
[----:B------:R-:W-:Y:S01]  /*b660*/  SHF.R.S32.HI R76, RZ, 0x1f, R3 ;  /* 0x0000001fff4c7819 */ /* 0x000fe20000011403 */
[----:B------:R-:W-:Y:S01]  /*b670*/  IMAD.U32 R20, RZ, RZ, UR10 ;  /* 0x0000000aff147e24 */ /* 0x000fe2000f8e00ff */
[----:B------:R-:W-:Y:S01]  /*b680*/  LOP3.LUT R52, R53, 0x380, RZ, 0xc0, !PT ;  /* 0x0000038035347812 */ /* 0x000fe200078ec0ff */
[----:B------:R-:W-:Y:S01]  /*b690*/  ULDC.64 UR10, c[0x0][0xae0] ;  /* 0x0002b800000a7ab9 */ /* 0x000fe20000000a00 */
[----:B------:R-:W-:Y:S01]  /*b6a0*/  LOP3.LUT R56, R57, 0x380, RZ, 0xc0, !PT ;  /* 0x0000038039387812 */ /* 0x000fe200078ec0ff */
[----:B------:R-:W5:Y:S01]  /*b6b0*/  LD.E.128 R32, desc[UR38][R32.64] ;  /* 0x0000002620207980 */ /* 0x000f62000c101d00 */
[----:B------:R-:W-:-:S02]  /*b6c0*/  LOP3.LUT R60, R61, 0x380, RZ, 0xc0, !PT ;  /* 0x000003803d3c7812 */ /* 0x000fc400078ec0ff */
[----:B------:R-:W-:Y:S01]  /*b6d0*/  LOP3.LUT R64, R65, 0x380, RZ, 0xc0, !PT ;  /* 0x0000038041407812 */ /* 0x000fe200078ec0ff */
[----:B------:R-:W5:Y:S01]  /*b6e0*/  LD.E.128 R36, desc[UR38][R36.64] ;  /* 0x0000002624247980 */ /* 0x000f62000c101d00 */
        /* <DEDUP_REMOVED lines=49> */
[----:B------:R-:W-:Y:S01]  /*ba00*/  VIADD R84, R81, UR43 ;  /* 0x0000002b51547c36 */ /* 0x000fe20008000000 */
        /* <DEDUP_REMOVED lines=37> */
.L_x_4636:
[----:B------:R-:W-:Y:S05]  /*bc60*/  BSYNC B1 ;  /* 0x0000000000017941 */ /* 0x000fea0003800000 */
.L_x_4635:
        /* <DEDUP_REMOVED lines=21> */
.L_x_4638:
[----:B------:R-:W-:Y:S05]  /*bdc0*/  BSYNC B1 ;  /* 0x0000000000017941 */ /* 0x000fea0003800000 */
.L_x_4637:
        /* <DEDUP_REMOVED lines=21> */
.L_x_4640:
[----:B------:R-:W-:Y:S05]  /*bf20*/  BSYNC B1 ;  /* 0x0000000000017941 */ /* 0x000fea0003800000 */
.L_x_4639:
[----:B0-----:R-:W-:Y:S01]  /*bf30*/  VIADD R3, R84, 0x60 ;  /* 0x0000006054037836 */ /* 0x001fe20000000000 */
[----:B--23--:R-:W0:Y:S04]  /*bf40*/  SHFL.IDX PT, R83, R83, 0x3, 0x181f ;  /* 0x00781f0053537f89 */ /* 0x00ce2800000e0000 */
[----:B------:R-:W-:Y:S01]  /*bf50*/  ISETP.GE.AND P0, PT, R3, UR9, PT ;  /* 0x0000000903007c0c */ /* 0x000fe2000bf06270 */
[----:B----4-:R4:W2:-:S12]  /*bf60*/  SHFL.IDX PT, R11, R82, 0x3, 0x181f ;  /* 0x00781f00520b7f89 */ /* 0x01089800000e0000 */
[----:B----4-:R-:W-:Y:S05]  /*bf70*/  @P0 BRA `(.L_x_4641) ;  /* 0x00000024006c0947 */ /* 0x010fea0003800000 */
[----:B------:R-:W-:Y:S02]  /*bf80*/  ULDC UR4, c[0x0][0xac8] ;  /* 0x0002b20000047ab9 */ /* 0x000fe40000000800 */
[----:B------:R-:W-:Y:S02]  /*bf90*/  ISETP.GE.AND P3, PT, R0, UR4, PT ;  /* 0x0000000400007c0c */ /* 0x000fe4000bf66270 */
[----:B------:R-:W-:Y:S02]  /*bfa0*/  ISETP.GE.AND P4, PT, R86, UR4, PT ;  /* 0x0000000456007c0c */ /* 0x000fe4000bf86270 */
[----:B------:R-:W-:-:S09]  /*bfb0*/  ISETP.GE.AND P5, PT, R88, UR4, PT ;  /* 0x0000000458007c0c */ /* 0x000fd2000bfa6270 */
[-C--:B--2---:R-:W-:Y:S02]  /*bfc0*/  @!P3 LEA R4, P0, R0, R11.reuse, 0x1 ;  /* 0x0000000b0004b211 */ /* 0x084fe400078008ff */
        /* <DEDUP_REMOVED lines=10> */
[----:B----4-:R-:W-:-:S04]  /*c070*/  LEA R4, P0, R90, R11, 0x1 ;  /* 0x0000000b5a047211 */ /* 0x010fc800078008ff */
[----:B------:R-:W-:-:S05]  /*c080*/  LEA.HI.X R5, R90, R83, R87, 0x1, P0 ;  /* 0x000000535a057211 */ /* 0x000fca00000f0c57 */
[----:B------:R0:W-:Y:S01]  /*c090*/  ST.E.128 desc[UR38][R4.64], R72 ;  /* 0x0000004804007985 */ /* 0x0001e2000c101d26 */
[----:B------:R-:W-:Y:S05]  /*c0a0*/  BRA `(.L_x_4641) ;  /* 0x0000002400207947 */ /* 0x000fea0003800000 */
.L_x_4634:
        /* <DEDUP_REMOVED lines=44> */
[----:B------:R-:W-:Y:S01]  /*c370*/  IMAD R6, R4, UR12, RZ ;  /* 0x0000000c04067c24 */ /* 0x000fe2000f8e02ff */
[----:B------:R-:W-:Y:S01]  /*c380*/  SHF.R.S32.HI R164, RZ, 0x1f, R222 ;  /* 0x0000001fffa47819 */ /* 0x000fe200000114de */
[----:B------:R-:W-:Y:S01]  /*c390*/  IMAD.U32 R4, RZ, RZ, UR10 ;  /* 0x0000000aff047e24 */ /* 0x000fe2000f8e00ff */
[----:B------:R-:W-:Y:S01]  /*c3a0*/  ULDC.64 UR10, c[0x0][0xb28] ;  /* 0x0002ca00000a7ab9 */ /* 0x000fe20000000a00 */
[----:B------:R-:W-:-:S02]  /*c3b0*/  IMAD.U32 R5, RZ, RZ, UR42 ;  /* 0x0000002aff057e24 */ /* 0x000fc4000f8e00ff */
        /* <DEDUP_REMOVED lines=15> */
[----:B------:R-:W-:Y:S02]  /*c4b0*/  SHF.R.S32.HI R13, RZ, 0x1f, R17 ;  /* 0x0000001fff0d7819 */ /* 0x000fe40000011411 */
[----:B------:R-:W-:Y:S02]  /*c4c0*/  ISETP.GE.AND P4, PT, R222, UR4, PT ;  /* 0x00000004de007c0c */ /* 0x000fe4000bf86270 */
[----:B------:R-:W-:Y:S02]  /*c4d0*/  ISETP.GE.AND P3, PT, R221, UR4, PT ;  /* 0x00000004dd007c0c */ /* 0x000fe4000bf66270 */
[----:B------:R-:W-:Y:S02]  /*c4e0*/  ISETP.GE.AND P5, PT, R2, UR4, PT ;  /* 0x0000000402007c0c */ /* 0x000fe4000bfa6270 */
[----:B------:R-:W-:Y:S02]  /*c4f0*/  ISETP.GE.AND P1, PT, R219, UR4, PT ;  /* 0x00000004db007c0c */ /* 0x000fe4000bf26270 */
[----:B------:R-:W-:-:S05]  /*c500*/  ISETP.GE.AND P0, PT, R220, UR4, PT ;  /* 0x00000004dc007c0c */ /* 0x000fca000bf06270 */
[-C--:B-1----:R-:W-:Y:S02]  /*c510*/  @!P4 LEA R6, P2, R222, R4.reuse, 0x2 ;  /* 0x00000004de06c211 */ /* 0x082fe400078410ff */
[C---:B------:R-:W-:Y:S02]  /*c520*/  @!P3 LEA R8, P6, R221.reuse, R4, 0x2 ;  /* 0x00000004dd08b211 */ /* 0x040fe400078c10ff */
        /* <DEDUP_REMOVED lines=9> */
[-C--:B-1----:R-:W-:Y:S01]  /*c5c0*/  @!P0 LEA R6, P6, R220, R4.reuse, 0x2 ;  /* 0x00000004dc068211 */ /* 0x082fe200078c10ff */
[C---:B------:R-:W-:Y:S01]  /*c5d0*/  VIADD R29, R2.reuse, 0xe8 ;  /* 0x000000e8021d7836 */ /* 0x040fe20000000000 */
[CC--:B--2---:R-:W-:Y:S01]  /*c5e0*/  @!P1 LEA R8, P5, R219.reuse, R4.reuse, 0x2 ;  /* 0x00000004db089211 */ /* 0x0c4fe200078a10ff */
[----:B------:R-:W-:Y:S01]  /*c5f0*/  VIADD R33, R2, 0xf8 ;  /* 0x000000f802217836 */ /* 0x000fe20000000000 */
        /* <DEDUP_REMOVED lines=86> */
[----:B------:R-:W-:-:S03]  /*cb60*/  ISETP.GE.AND P0, PT, R17, UR4, PT ;  /* 0x0000000411007c0c */ /* 0x000fc6000bf06270 */
[----:B------:R4:W-:Y:S01]  /*cb70*/  @!P4 ST.E.64 desc[UR38][R8.64], R124 ;  /* 0x0000007c0800c985 */ /* 0x0009e2000c101b26 */
[----:B------:R-:W-:Y:S02]  /*cb80*/  ISETP.GE.AND P4, PT, R29, UR4, PT ;  /* 0x000000041d007c0c */ /* 0x000fe4000bf86270 */
[CC--:B---3--:R-:W-:Y:S01]  /*cb90*/  @!P2 LEA R10, P5, R19.reuse, R4.reuse, 0x2 ;  /* 0x00000004130aa211 */ /* 0x0c8fe200078a10ff */
[----:B-1----:R-:W-:Y:S02]  /*cba0*/  VIADD R25, R2, 0xf0 ;  /* 0x000000f002197836 */ /* 0x002fe40000000000 */
[----:B------:R-:W-:Y:S02]  /*cbb0*/  @!P1 LEA R14, P6, R18, R4, 0x2 ;  /* 0x00000004120e9211 */ /* 0x000fe400078c10ff */
[----:B------:R-:W-:Y:S02]  /*cbc0*/  @!P2 LEA.HI.X R11, R19, R5, R225, 0x2, P5 ;  /* 0x00000005130ba211 */ /* 0x000fe400028f14e1 */
[----:B------:R-:W-:-:S02]  /*cbd0*/  ISETP.GE.AND P3, PT, R25, UR4, PT ;  /* 0x0000000419007c0c */ /* 0x000fc4000bf66270 */
[-C--:B------:R-:W-:Y:S01]  /*cbe0*/  @!P0 LEA R20, P5, R17, R4.reuse, 0x2 ;  /* 0x0000000411148211 */ /* 0x080fe200078a10ff */
[----:B------:R3:W-:Y:S01]  /*cbf0*/  @!P2 ST.E.64 desc[UR38][R10.64], R128 ;  /* 0x000000800a00a985 */ /* 0x0007e2000c101b26 */
[-C--:B------:R-:W-:Y:S02]  /*cc00*/  @!P1 LEA.HI.X R15, R18, R5.reuse, R224, 0x2, P6 ;  /* 0x00000005120f9211 */ /* 0x080fe400030f14e0 */
[----:B------:R-:W-:Y:S02]  /*cc10*/  ISETP.GE.AND P6, PT, R33, UR4, PT ;  /* 0x0000000421007c0c */ /* 0x000fe4000bfc6270 */
[----:B------:R-:W-:Y:S01]  /*cc20*/  @!P0 LEA.HI.X R21, R17, R5, R13, 0x2, P5 ;  /* 0x0000000511158211 */ /* 0x000fe200028f140d */
[----:B------:R3:W-:Y:S01]  /*cc30*/  @!P1 ST.E.64 desc[UR38][R14.64], R132 ;  /* 0x000000840e009985 */ /* 0x0007e2000c101b26 */
[----:B--2---:R-:W-:Y:S02]  /*cc40*/  SHF.R.S32.HI R7, RZ, 0x1f, R29 ;  /* 0x0000001fff077819 */ /* 0x004fe4000001141d */
[----:B------:R-:W-:Y:S01]  /*cc50*/  @!P4 LEA R6, P5, R29, R4, 0x2 ;  /* 0x000000041d06c211 */ /* 0x000fe200078a10ff */
[----:B------:R3:W-:Y:S01]  /*cc60*/  @!P0 ST.E.64 desc[UR38][R20.64], R136 ;  /* 0x0000008814008985 */ /* 0x0007e2000c101b26 */
[----:B----4-:R-:W-:-:S02]  /*cc70*/  SHF.R.S32.HI R9, RZ, 0x1f, R25 ;  /* 0x0000001fff097819 */ /* 0x010fc40000011419 */
[-C--:B------:R-:W-:Y:S02]  /*cc80*/  @!P4 LEA.HI.X R7, R29, R5.reuse, R7, 0x2, P5 ;  /* 0x000000051d07c211 */ /* 0x080fe400028f1407 */
[CC--:B------:R-:W-:Y:S02]  /*cc90*/  @!P3 LEA R8, P5, R25.reuse, R4.reuse, 0x2 ;  /* 0x000000041908b211 */ /* 0x0c0fe400078a10ff */
[----:B------:R-:W-:Y:S01]  /*cca0*/  SHF.R.S32.HI R13, RZ, 0x1f, R33 ;  /* 0x0000001fff0d7819 */ /* 0x000fe20000011421 */
[----:B------:R3:W-:Y:S01]  /*ccb0*/  @!P4 ST.E.64 desc[UR38][R6.64], R140 ;  /* 0x0000008c0600c985 */ /* 0x0007e2000c101b26 */
[----:B------:R-:W-:Y:S02]  /*ccc0*/  @!P3 LEA.HI.X R9, R25, R5, R9, 0x2, P5 ;  /* 0x000000051909b211 */ /* 0x000fe400028f1409 */
[----:B------:R-:W-:-:S03]  /*ccd0*/  @!P6 LEA R4, P5, R33, R4, 0x2 ;  /* 0x000000042104e211 */ /* 0x000fc600078a10ff */
[----:B------:R3:W-:Y:S01]  /*cce0*/  @!P3 ST.E.64 desc[UR38][R8.64], R144 ;  /* 0x000000900800b985 */ /* 0x0007e2000c101b26 */
[----:B------:R-:W-:-:S05]  /*ccf0*/  @!P6 LEA.HI.X R5, R33, R5, R13, 0x2, P5 ;  /* 0x000000052105e211 */ /* 0x000fca00028f140d */
[----:B------:R3:W-:Y:S04]  /*cd00*/  @!P6 ST.E.64 desc[UR38][R4.64], R148 ;  /* 0x000000940400e985 */ /* 0x0007e8000c101b26 */
.L_x_4643:
[----:B------:R-:W-:Y:S05]  /*cd10*/  BSYNC B1 ;  /* 0x0000000000017941 */ /* 0x000fea0003800000 */
.L_x_4642:
[----:B------:R-:W-:Y:S01]  /*cd20*/  ISETP.GE.AND P0, PT, R0, UR9, PT ;  /* 0x0000000900007c0c */ /* 0x000fe2000bf06270 */
[----:B--23--:R2:W3:Y:S04]  /*cd30*/  SHFL.IDX PT, R5, R12, 0x1, 0x1c1f ;  /* 0x003c1f000c057f89 */ /* 0x00c4e800000e0000 */
[----:B-1----:R2:W1:Y:S08]  /*cd40*/  SHFL.IDX PT, R4, R3, 0x1, 0x1c1f ;  /* 0x003c1f0003047f89 */ /* 0x00247000000e0000 */
[----:B--2---:R-:W-:Y:S05]  /*cd50*/  @P0 BRA `(.L_x_4641) ;  /* 0x0000001400f40947 */ /* 0x004fea0003800000 */
[----:B------:R-:W-:Y:S01]  /*cd60*/  ULDC UR4, c[0x0][0xac8] ;  /* 0x0002b20000047ab9 */ /* 0x000fe20000000800 */
[----:B------:R-:W-:Y:S01]  /*cd70*/  VIADD R25, R2, 0xe8 ;  /* 0x000000e802197836 */ /* 0x000fe20000000000 */
[----:B------:R-:W-:Y:S01]  /*cd80*/  ISETP.GE.AND P5, PT, R222, UR4, PT ;  /* 0x00000004de007c0c */ /* 0x000fe2000bfa6270 */
[C---:B0-----:R-:W-:Y:S01]  /*cd90*/  VIADD R3, R2.reuse, 0xf0 ;  /* 0x000000f002037836 */ /* 0x041fe20000000000 */
[----:B------:R-:W-:Y:S02]  /*cda0*/  ISETP.GE.AND P4, PT, R2, UR4, PT ;  /* 0x0000000402007c0c */ /* 0x000fe4000bf86270 */
[----:B------:R-:W-:Y:S02]  /*cdb0*/  ISETP.GE.AND P2, PT, R221, UR4, PT ;  /* 0x00000004dd007c0c */ /* 0x000fe4000bf46270 */
[----:B------:R-:W-:Y:S02]  /*cdc0*/  ISETP.GE.AND P1, PT, R220, UR4, PT ;  /* 0x00000004dc007c0c */ /* 0x000fe4000bf26270 */
[----:B------:R-:W-:-:S02]  /*cdd0*/  ISETP.GE.AND P0, PT, R219, UR4, PT ;  /* 0x00000004db007c0c */ /* 0x000fc4000bf06270 */
[----:B------:R-:W-:Y:S02]  /*cde0*/  SHF.R.S32.HI R0, RZ, 0x1f, R25 ;  /* 0x0000001fff007819 */ /* 0x000fe40000011419 */
        /* <DEDUP_REMOVED lines=9> */
[CC--:B------:R-:W-:Y:S02]  /*ce80*/  @!P1 LEA R12, P5, R220.reuse, R4.reuse, 0x2 ;  /* 0x00000004dc0c9211 */ /* 0x0c0fe400078a10ff */
        /* <DEDUP_REMOVED lines=32> */
[CC--:B-1----:R-:W-:Y:S02]  /*d090*/  @!P3 LEA R6, P6, R212.reuse, R4.reuse, 0x2 ;  /* 0x00000004d406b211 */ /* 0x0c2fe400078c10ff */
        /* <DEDUP_REMOVED lines=69> */
[----:B------:R-:W-:Y:S02]  /*d4f0*/  SHF.R.S32.HI R0, RZ, 0x1f, R3 ;  /* 0x0000001fff007819 */ /* 0x000fe40000011403 */
[----:B------:R-:W-:Y:S01]  /*d500*/  @!P2 LEA R14, P6, R3, R4, 0x2 ;  /* 0x00000004030ea211 */ /* 0x000fe200078c10ff */
[----:B------:R3:W-:Y:S01]  /*d510*/  @!P4 ST.E.64 desc[UR38][R6.64], R134 ;  /* 0x000000860600c985 */ /* 0x0007e2000c101b26 */
[----:B------:R-:W-:-:S02]  /*d520*/  @!P5 LEA.HI.X R9, R17, R5, R24, 0x2, P3 ;  /* 0x000000051109d211 */ /* 0x000fc400018f1418 */
[----:B------:R-:W-:Y:S01]  /*d530*/  @!P2 LEA.HI.X R15, R3, R5, R0, 0x2, P6 ;  /* 0x00000005030fa211 */ /* 0x000fe200030f1400 */
[----:B------:R-:W-:Y:S02]  /*d540*/  VIADD R3, R2, 0xf8 ;  /* 0x000000f802037836 */ /* 0x000fe40000000000 */
        /* <DEDUP_REMOVED lines=10> */
.L_x_4632:
        /* <DEDUP_REMOVED lines=33> */
.L_x_4644:
[----:B------:R-:W-:Y:S01]  /*d800*/  USEL UR46, UR46, URZ, !UP0 ;  /* 0x0000003f2e2e7287 */ /* 0x000fe2000c000000 */
[----:B------:R-:W-:Y:S01]  /*d810*/  BSSY B1, `(.L_x_4645) ;  /* 0x0000038000017945 */ /* 0x000fe20003800000 */
[----:B------:R-:W-:-:S03]  /*d820*/  USEL UR45, UR45, URZ, !UP0 ;  /* 0x0000003f2d2d7287 */ /* 0x000fc6000c000000 */
[----:B------:R-:W-:Y:S09]  /*d830*/  @P0 BRA `(.L_x_4646) ;  /* 0x0000000000d40947 */ /* 0x000ff20003800000 */
        /* <DEDUP_REMOVED lines=53> */
.L_x_4646:
[----:B------:R-:W-:Y:S05]  /*db90*/  BSYNC B1 ;  /* 0x0000000000017941 */ /* 0x000fea0003800000 */
.L_x_4645:
        /* <DEDUP_REMOVED lines=14> */
[----:B------:R-:W-:-:S03]  /*dc80*/  UIADD3 UR9, UR9, UR10, URZ ;  /* 0x0000000a09097290 */ /* 0x000fc6000fffe03f */
[----:B------:R-:W-:Y:S01]  /*dc90*/  IMAD R3, R10, 0x20, R13 ;  /* 0x000000200a037824 */ /* 0x000fe200078e020d */
[----:B------:R-:W-:Y:S02]  /*dca0*/  ULDC.64 UR10, c[0x0][0xae8] ;  /* 0x0002ba00000a7ab9 */ /* 0x000fe40000000a00 */
[----:B------:R-:W-:Y:S01]  /*dcb0*/  UIMAD.WIDE.U32 UR8, UR44, UR10, UR8 ;  /* 0x0000000a2c0872a5 */ /* 0x000fe2000f8e0008 */
[----:B------:R-:W-:Y:S01]  /*dcc0*/  VIADD R8, R3, UR43 ;  /* 0x0000002b03087c36 */ /* 0x000fe20008000000 */
[----:B-1----:R-:W-:Y:S02]  /*dcd0*/  ISETP.NE.AND P0, PT, R11, 0x1, PT ;  /* 0x000000010b00780c */ /* 0x002fe40003f05270 */
[----:B------:R-:W-:Y:S01]  /*dce0*/  UIMAD UR9, UR44, UR11, UR9 ;  /* 0x0000000b2c0972a4 */ /* 0x000fe2000f8e0209 */
[----:B------:R-:W-:Y:S02]  /*dcf0*/  IMAD.MOV.U32 R3, RZ, RZ, R8 ;  /* 0x000000ffff037224 */ /* 0x000fe400078e0008 */
[----:B------:R-:W-:-:S02]  /*dd00*/  ULDC.64 UR10, c[0x0][0xaf0] ;  /* 0x0002bc00000a7ab9 */ /* 0x000fc40000000a00 */
        /* <DEDUP_REMOVED lines=21> */
[----:B-----5:R-:W-:Y:S02]  /*de60*/  IMAD R11, R0, R11, RZ ;  /* 0x0000000b000b7224 */ /* 0x020fe400078e02ff */
[----:B------:R-:W-:-:S02]  /*de70*/  IMAD.IADD R5, R5, 0x1, R9 ;  /* 0x0000000105057824 */ /* 0x000fc400078e0209 */
        /* <DEDUP_REMOVED lines=15> */
[----:B------:R0:W1:Y:S01]  /*df70*/  SHFL.IDX PT, R4, R6, RZ, 0x181f ;  /* 0x00181fff06047589 */ /* 0x00006200000e0000 */
[----:B------:R-:W-:Y:S01]  /*df80*/  VIADD R9, R7, 0xc0 ;  /* 0x000000c007097836 */ /* 0x000fe20000000000 */
[----:B------:R-:W-:-:S02]  /*df90*/  SHF.R.S32.HI R14, RZ, 0x1f, R7 ;  /* 0x0000001fff0e7819 */ /* 0x000fc40000011407 */
[----:B------:R0:W2:Y:S01]  /*dfa0*/  SHFL.IDX PT, R0, R3, RZ, 0x181f ;  /* 0x00181fff03007589 */ /* 0x0000a200000e0000 */
        /* <DEDUP_REMOVED lines=21> */
.L_x_4648:
[----:B------:R-:W-:Y:S05]  /*e100*/  BSYNC B1 ;  /* 0x0000000000017941 */ /* 0x000fea0003800000 */
.L_x_4647:
        /* <DEDUP_REMOVED lines=21> */
.L_x_4650:
[----:B------:R-:W-:Y:S05]  /*e260*/  BSYNC B1 ;  /* 0x0000000000017941 */ /* 0x000fea0003800000 */
.L_x_4649:
        /* <DEDUP_REMOVED lines=21> */
.L_x_4652:
[----:B------:R-:W-:Y:S05]  /*e3c0*/  BSYNC B1 ;  /* 0x0000000000017941 */ /* 0x000fea0003800000 */
.L_x_4651:
        /* <DEDUP_REMOVED lines=10> */
[----:B---3--:R-:W-:-:S04]  /*e470*/  @!P3 LEA R6, P4, R7, R4, 0x1 ;  /* 0x000000040706b211 */ /* 0x008fc800078808ff */
[-C--:B--2---:R-:W-:Y:S02]  /*e480*/  @!P3 LEA.HI.X R7, R7, R3.reuse, R14, 0x1, P4 ;  /* 0x000000030707b211 */ /* 0x084fe400020f0c0e */
        /* <DEDUP_REMOVED lines=10> */
.L_x_4641:
[----:B------:R-:W-:Y:S05]  /*e530*/  BSYNC B0 ;  /* 0x0000000000007941 */ /* 0x000fea0003800000 */
.L_x_4631:
[----:B------:R-:W-:Y:S02]  /*e540*/  ULDC UR4, c[0x0][0xc3c] ;  /* 0x00030f0000047ab9 */ /* 0x000fe40000000800 */
[----:B------:R-:W-:-:S06]  /*e550*/  UISETP.GE.AND UP0, UPT, UR7, UR4, UPT ;  /* 0x000000040700728c */ /* 0x000fcc000bf06270 */
[----:B------:R-:W-:-:S13]  /*e560*/  PLOP3.LUT P0, PT, PT, PT, UP0, 0x80, 0x0 ;  /* 0x000000000000781c */ /* 0x000fda0003f0f008 */
[----:B------:R-:W-:Y:S05]  /*e570*/  @!P0 BRA `(.L_x_4653) ;  /* 0xffffff2800e88947 */ /* 0x000fea000383ffff */
[----:B------:R-:W-:Y:S05]  /*e580*/  EXIT ;  /* 0x000000000000794d */ /* 0x000fea0003800000 */
.L_x_4594:
        /* <DEDUP_REMOVED lines=20> */
.L_x_4654:
        /* <DEDUP_REMOVED lines=43> */
.L_x_4658:
        /* <DEDUP_REMOVED lines=39> */
.L_x_4656:
        /* <DEDUP_REMOVED lines=12> */
.L_x_4659:
        /* <DEDUP_REMOVED lines=63> */
.L_x_4660:
        /* <DEDUP_REMOVED lines=61> */
.L_x_4661:
[----:B01----:R-:W-:-:S05]  /*f470*/  LOP3.LUT R3, RZ, R2, RZ, 0x33, !PT ;  /* 0x00000002ff037212 */ /* 0x003fca00078e33ff */
[----:B------:R-:W-:-:S05]  /*f480*/  IMAD.IADD R2, R4, 0x1, R3 ;  /* 0x0000000104027824 */ /* 0x000fca00078e0203 */
[----:B------:R1:W-:Y:S01]  /*f490*/  STL [R1+0x4], R2 ;  /* 0x0000040201007387 */ /* 0x0003e20000100800 */
[----:B------:R-:W-:Y:S05]  /*f4a0*/  BRA `(.L_x_4662) ;  /* 0x0000000000107947 */ /* 0x000fea0003800000 */
.L_x_4657:
[----:B------:R-:W-:Y:S01]  /*f4b0*/  IMAD.U32 R2, RZ, RZ, UR6 ;  /* 0x00000006ff027e24 */ /* 0x000fe2000f8e00ff */
[----:B------:R0:W-:Y:S04]  /*f4c0*/  STL [R1+0x4], RZ ;  /* 0x000004ff01007387 */ /* 0x0001e80000100800 */
[----:B------:R0:W-:Y:S04]  /*f4d0*/  STL [R1+0x8], RZ ;  /* 0x000008ff01007387 */ /* 0x0001e80000100800 */
[----:B------:R0:W-:Y:S02]  /*f4e0*/  STL [R1], R2 ;  /* 0x0000000201007387 */ /* 0x0001e40000100800 */
.L_x_4662:
        /* <DEDUP_REMOVED lines=10> */
.L_x_4655:
        /* <DEDUP_REMOVED lines=9> */
[C---:B----4-:R-:W-:Y:S01]  /*f620*/  IMAD.SHL.U32 R0, R6.reuse, 0x8, RZ ;  /* 0x0000000806007824 */ /* 0x050fe200078e00ff */
[----:B------:R-:W-:Y:S01]  /*f630*/  LOP3.LUT R4, R6, 0x7f, RZ, 0xc0, !PT ;  /* 0x0000007f06047812 */ /* 0x000fe200078ec0ff */
[----:B------:R-:W-:Y:S01]  /*f640*/  UMOV UR4, 0x400 ;  /* 0x0000040000047882 */ /* 0x000fe20000000000 */
[----:B------:R-:W-:Y:S01]  /*f650*/  BSSY B8, `(.L_x_4663) ;  /* 0x00005a3000087945 */ /* 0x000fe20003800000 */
[----:B------:R-:W-:Y:S01]  /*f660*/  IMAD.MOV.U32 R19, RZ, RZ, RZ ;  /* 0x000000ffff137224 */ /* 0x000fe200078e00ff */
[----:B------:R-:W-:Y:S01]  /*f670*/  LOP3.LUT R3, R0, 0x1f8, RZ, 0xc0, !PT ;  /* 0x000001f800037812 */ /* 0x000fe200078ec0ff */
[----:B01----:R-:W-:Y:S01]  /*f680*/  IMAD.SHL.U32 R2, R4, 0x8, RZ ;  /* 0x0000000804027824 */ /* 0x003fe200078e00ff */
        /* <DEDUP_REMOVED lines=14> */
.L_x_4767:
[----:B0-2---:R-:W2:Y:S01]  /*f770*/  LDL R0, [R1+0xc] ;  /* 0x00000c0001007983 */ /* 0x005ea20000100800 */
[----:B------:R-:W2:Y:S01]  /*f780*/  LDC.64 R2, c[0x0][0xc88] ;  /* 0x00032200ff027b82 */ /* 0x000ea20000000a00 */
[----:B------:R-:W-:Y:S05]  /*f790*/  YIELD ;  /* 0x0000000000007946 */ /* 0x000fea0003800000 */
[----:B------:R-:W-:Y:S01]  /*f7a0*/  ULDC.64 UR4, c[0x0][0xa28] ;  /* 0x00028a0000047ab9 */ /* 0x000fe20000000a00 */
[----:B-1----:R-:W-:Y:S01]  /*f7b0*/  IMAD.MOV.U32 R6, RZ, RZ, RZ ;  /* 0x000000ffff067224 */ /* 0x002fe200078e00ff */
[----:B------:R-:W-:Y:S01]  /*f7c0*/  ISETP.NE.U32.AND P0, PT, RZ, UR4, PT ;  /* 0x00000004ff007c0c */ /* 0x000fe2000bf05070 */
[----:B------:R-:W-:Y:S01]  /*f7d0*/  ULDC.64 UR8, c[0x0][0xa18] ;  /* 0x0002860000087ab9 */ /* 0x000fe20000000a00 */
[----:B------:R-:W-:Y:S01]  /*f7e0*/  ULDC.64 UR6, c[0x0][0xa08] ;  /* 0x0002820000067ab9 */ /* 0x000fe20000000a00 */
[----:B--2---:R-:W-:-:S05]  /*f7f0*/  IMAD.WIDE R2, R0, 0x4, R2 ;  /* 0x0000000400027825 */ /* 0x004fca00078e0202 */
[----:B---3--:R-:W2:Y:S01]  /*f800*/  LDG.E R11, desc[UR38][R2.64] ;  /* 0x00000026020b7981 */ /* 0x008ea2000c1e1900 */
        /* <DEDUP_REMOVED lines=46> */
.L_x_4664:
[----:B------:R-:W2:Y:S01]  /*faf0*/  LDL.LU R7, [R1+0x8] ;  /* 0x0000080001077983 */ /* 0x000ea20000300800 */
[----:B------:R-:W-:Y:S02]  /*fb00*/  ULDC.64 UR4, c[0x0][0xa20] ;  /* 0x0002880000047ab9 */ /* 0x000fe40000000a00 */
[----:B------:R-:W-:-:S04]  /*fb10*/  ISETP.NE.U32.AND P1, PT, RZ, UR4, PT ;  /* 0x00000004ff007c0c */ /* 0x000fc8000bf25070 */
[----:B------:R-:W-:Y:S02]  /*fb20*/  ISETP.NE.AND.EX P1, PT, RZ, UR5, PT, P1 ;  /* 0x00000005ff007c0c */ /* 0x000fe4000bf25310 */
[C---:B--2---:R-:W-:Y:S02]  /*fb30*/  LOP3.LUT R2, R7.reuse, 0xff000000, RZ, 0xc0, !PT ;  /* 0xff00000007027812 */ /* 0x044fe400078ec0ff */
        /* <DEDUP_REMOVED lines=10> */
[----:B--2---:R-:W-:-:S05]  /*fbe0*/  IADD3.X R7, R10, UR5, RZ, P0, !PT ;  /* 0x000000050a077c10 */ /* 0x004fca00087fe4ff */
[----:B------:R3:W5:Y:S01]  /*fbf0*/  LDG.E R6, desc[UR38][R6.64] ;  /* 0x0000002606067981 */ /* 0x000762000c1e1900 */
[----:B------:R-:W-:Y:S05]  /*fc00*/  BRA `(.L_x_4666) ;  /* 0x0000000000107947 */ /* 0x000fea0003800000 */
.L_x_4665:
[----:B------:R-:W-:Y:S05]  /*fc10*/  @!P0 BRA `(.L_x_4666) ;  /* 0x00000000000c8947 */ /* 0x000fea0003800000 */
[----:B------:R-:W3:Y:S04]  /*fc20*/  LDG.E R6, desc[UR38][R4.64] ;  /* 0x0000002604067981 */ /* 0x000ee8000c1e1900 */
[----:B------:R-:W3:Y:S02]  /*fc30*/  LDG.E R4, desc[UR38][R4.64+0x4] ;  /* 0x0000042604047981 */ /* 0x000ee4000c1e1900 */
[----:B---3--:R-:W-:-:S07]  /*fc40*/  IMAD.IADD R6, R4, 0x1, -R6 ;  /* 0x0000000104067824 */ /* 0x008fce00078e0a06 */
.L_x_4666:
[----:B------:R-:W4:Y:S01]  /*fc50*/  LDL R5, [R1+0x4] ;  /* 0x0000040001057983 */ /* 0x000f220000100800 */
[----:B-----5:R-:W-:Y:S01]  /*fc60*/  IMAD.IADD R6, R6, 0x1, -R0 ;  /* 0x0000000106067824 */ /* 0x020fe200078e0a00 */
[----:B------:R-:W-:Y:S01]  /*fc70*/  BSSY B0, `(.L_x_4667) ;  /* 0x000003a000007945 */ /* 0x000fe20003800000 */
[----:B------:R-:W0:Y:S02]  /*fc80*/  LDC R0, c[0x0][0x448] ;  /* 0x00011200ff007b82 */ /* 0x000e240000000800 */
[----:B0-----:R-:W-:-:S13]  /*fc90*/  ISETP.NE.AND P0, PT, R0, 0x1, PT ;  /* 0x000000010000780c */ /* 0x001fda0003f05270 */
[----:B--2---:R-:W0:Y:S08]  /*fca0*/  @P0 LDC R3, c[0x0][0x44c] ;  /* 0x00011300ff030b82 */ /* 0x004e300000000800 */
[----:B------:R-:W2:Y:S01]  /*fcb0*/  @P0 LDC R4, c[0x0][0x450] ;  /* 0x00011400ff040b82 */ /* 0x000ea20000000800 */
[----:B----4-:R-:W-:Y:S02]  /*fcc0*/  IMAD.SHL.U32 R0, R5, 0x80, RZ ;  /* 0x0000008005007824 */ /* 0x010fe400078e00ff */
[----:B------:R-:W-:-:S02]  /*fcd0*/  IMAD.MOV.U32 R5, RZ, RZ, RZ ;  /* 0x000000ffff057224 */ /* 0x000fc400078e00ff */
[----:B------:R-:W-:Y:S02]  /*fce0*/  VIADD R0, R0, 0x7f ;  /* 0x0000007f00007836 */ /* 0x000fe40000000000 */
[----:B------:R-:W-:Y:S02]  /*fcf0*/  IMAD.MOV.U32 R10, RZ, RZ, R5 ;  /* 0x000000ffff0a7224 */ /* 0x000fe400078e0005 */
[----:B0-----:R-:W-:-:S05]  /*fd00*/  @P0 IMAD.HI.U32 R3, R0, R3, RZ ;  /* 0x0000000300030227 */ /* 0x001fca00078e00ff */
[----:B--2---:R-:W-:Y:S01]  /*fd10*/  @P0 SHF.R.U32.HI R0, RZ, R4, R3 ;  /* 0x00000004ff000219 */ /* 0x004fe20000011603 */
[C---:B------:R-:W-:Y:S01]  /*fd20*/  VIADD R4, R6.reuse, 0x5f ;  /* 0x0000005f06047836 */ /* 0x040fe20000000000 */
[----:B------:R-:W-:Y:S02]  /*fd30*/  IADD3 R6, R6, 0x60, -R9 ;  /* 0x0000006006067810 */ /* 0x000fe40007ffe809 */
[----:B-1----:R-:W-:Y:S01]  /*fd40*/  LOP3.LUT R9, R2, 0xff, RZ, 0xc0, !PT ;  /* 0x000000ff02097812 */ /* 0x002fe200078ec0ff */
[----:B------:R-:W-:-:S04]  /*fd50*/  IMAD.HI R4, R4, 0x2aaaaaab, RZ ;  /* 0x2aaaaaab04047827 */ /* 0x000fc800078e02ff */
[----:B------:R-:W-:Y:S01]  /*fd60*/  IMAD.IADD R0, R6, 0x1, R0 ;  /* 0x0000000106007824 */ /* 0x000fe200078e0200 */
[----:B------:R-:W-:-:S03]  /*fd70*/  SHF.R.U32.HI R3, RZ, 0x1f, R4 ;  /* 0x0000001fff037819 */ /* 0x000fc60000011604 */
[----:B------:R-:W-:Y:S01]  /*fd80*/  IMAD.HI R0, R0, 0x2aaaaaab, RZ ;  /* 0x2aaaaaab00007827 */ /* 0x000fe200078e02ff */
[----:B------:R-:W-:-:S04]  /*fd90*/  LEA.HI.SX32 R4, R4, R3, 0x1c ;  /* 0x0000000304047211 */ /* 0x000fc800078fe2ff */
[----:B------:R-:W-:-:S04]  /*fda0*/  SHF.R.U32.HI R3, RZ, 0x1f, R0 ;  /* 0x0000001fff037819 */ /* 0x000fc80000011600 */
[----:B------:R-:W-:Y:S02]  /*fdb0*/  LEA.HI.SX32 R3, R0, R3, 0x1c ;  /* 0x0000000300037211 */ /* 0x000fe400078fe2ff */
[----:B------:R-:W-:Y:S02]  /*fdc0*/  SHF.R.U32.HI R0, RZ, 0x10, R2 ;  /* 0x00000010ff007819 */ /* 0x000fe40000011602 */
[----:B------:R-:W-:Y:S02]  /*fdd0*/  VIMNMX R8, R4, R3, PT ;  /* 0x0000000304087248 */ /* 0x000fe40003fe0100 */
[----:B------:R-:W-:Y:S02]  /*fde0*/  ISETP.NE.AND P0, PT, R0, RZ, PT ;  /* 0x000000ff0000720c */ /* 0x000fe40003f05270 */
[----:B------:R-:W-:Y:S01]  /*fdf0*/  ISETP.GE.AND P1, PT, R8, 0x1, PT ;  /* 0x000000010800780c */ /* 0x000fe20003f26270 */
[----:B------:R0:W-:Y:S04]  /*fe00*/  STL [R1+0x34], R8 ;  /* 0x0000340801007387 */ /* 0x0001e80000100800 */
[----:B------:R0:W-:Y:S04]  /*fe10*/  STL [R1+0x40], R5 ;  /* 0x0000400501007387 */ /* 0x0001e80000100800 */
[----:B------:R0:W-:Y:S02]  /*fe20*/  STL [R1+0x58], R9 ;  /* 0x0000580901007387 */ /* 0x0001e40000100800 */
[----:B------:R-:W1:Y:S02]  /*fe30*/  @!P0 LDC R0, c[0x0][0x9f0] ;  /* 0x00027c00ff008b82 */ /* 0x000e640000000800 */
[----:B------:R-:W-:Y:S05]  /*fe40*/  @!P1 BRA `(.L_x_4668) ;  /* 0x0000000000709947 */ /* 0x000fea0003800000 */
[----:B-1----:R-:W-:-:S04]  /*fe50*/  IABS R4, R0 ;  /* 0x0000000000047213 */ /* 0x002fc80000000000 */
[----:B------:R-:W1:Y:S08]  /*fe60*/  I2F.RP R2, R4 ;  /* 0x0000000400027306 */ /* 0x000e700000209400 */
[----:B-1----:R-:W1:Y:S02]  /*fe70*/  MUFU.RCP R2, R2 ;  /* 0x0000000200027308 */ /* 0x002e640000001000 */
[----:B-1----:R-:W-:-:S06]  /*fe80*/  VIADD R2, R2, 0xffffffe ;  /* 0x0ffffffe02027836 */ /* 0x002fcc0000000000 */
[----:B------:R-:W1:Y:S02]  /*fe90*/  F2I.FTZ.U32.TRUNC.NTZ R3, R2 ;  /* 0x0000000200037305 */ /* 0x000e64000021f000 */
[----:B-1----:R-:W-:-:S04]  /*fea0*/  IMAD.MOV R2, RZ, RZ, -R3 ;  /* 0x000000ffff027224 */ /* 0x002fc800078e0a03 */
[----:B0-----:R-:W-:Y:S02]  /*feb0*/  IMAD R5, R2, R4, RZ ;  /* 0x0000000402057224 */ /* 0x001fe400078e02ff */
[----:B------:R-:W-:-:S04]  /*fec0*/  IMAD.MOV.U32 R2, RZ, RZ, RZ ;  /* 0x000000ffff027224 */ /* 0x000fc800078e00ff */
[----:B---3--:R-:W-:Y:S01]  /*fed0*/  IMAD.HI.U32 R7, R3, R5, R2 ;  /* 0x0000000503077227 */ /* 0x008fe200078e0002 */
        /* <DEDUP_REMOVED lines=19> */
.L_x_4668:
[----:B------:R-:W-:Y:S05]  /*10010*/  BSYNC B0 ;  /* 0x0000000000007941 */ /* 0x000fea0003800000 */
.L_x_4667:
[----:B-1----:R-:W-:Y:S01]  /*10020*/  IMAD.MOV.U32 R0, RZ, RZ, R10 ;  /* 0x000000ffff007224 */ /* 0x002fe200078e000a */
[----:B------:R-:W-:Y:S03]  /*10030*/  BSSY B7, `(.L_x_4669) ;  /* 0x00003e6000077945 */ /* 0x000fe60003800000 */
[----:B------:R-:W-:-:S05]  /*10040*/  IMAD R2, R9, R0, RZ ;  /* 0x0000000009027224 */ /* 0x000fca00078e02ff */
[----:B------:R-:W-:Y:S01]  /*10050*/  VIADDMNMX R0, R2, R0, R8, PT ;  /* 0x0000000002007246 */ /* 0x000fe20003800108 */
[----:B------:R1:W-:Y:S03]  /*10060*/  STL [R1+0x20], R2 ;  /* 0x0000200201007387 */ /* 0x0003e60000100800 */
[----:B------:R-:W-:Y:S01]  /*10070*/  ISETP.GT.AND P0, PT, R0, R2, PT ;  /* 0x000000020000720c */ /* 0x000fe20003f04270 */
[----:B------:R1:W-:-:S12]  /*10080*/  STL [R1+0x38], R0 ;  /* 0x0000380001007387 */ /* 0x0003d80000100800 */
[----:B------:R-:W-:Y:S05]  /*10090*/  @P0 BRA `(.L_x_4670) ;  /* 0x0000000000480947 */ /* 0x000fea0003800000 */
[----:B-1----:R-:W1:Y:S02]  /*100a0*/  S2R R0, SR_TID.X ;  /* 0x0000000000007919 */ /* 0x002e640000002100 */
[----:B-1----:R-:W-:-:S04]  /*100b0*/  LOP3.LUT R0, R0, 0x7f, RZ, 0xc0, !PT ;  /* 0x0000007f00007812 */ /* 0x002fc800078ec0ff */
[----:B------:R-:W-:-:S13]  /*100c0*/  ISETP.NE.AND P0, PT, R0, RZ, PT ;  /* 0x000000ff0000720c */ /* 0x000fda0003f05270 */
[----:B------:R-:W-:Y:S05]  /*100d0*/  @P0 BRA `(.L_x_4671) ;  /* 0x0000003c006c0947 */ /* 0x000fea0003800000 */
[----:B0-----:R-:W0:Y:S01]  /*100e0*/  S2R R5, SR_LANEID ;  /* 0x0000000000057919 */ /* 0x001e220000000000 */
[----:B------:R-:W-:Y:S01]  /*100f0*/  VOTEU.ANY UR4, UPT, PT ;  /* 0x0000000000047886 */ /* 0x000fe200038e0100 */
[----:B------:R-:W1:Y:S01]  /*10100*/  LDC.64 R2, c[0x0][0xc60] ;  /* 0x00031800ff027b82 */ /* 0x000e620000000a00 */
[----:B------:R-:W0:Y:S02]  /*10110*/  FLO.U32 R0, UR4 ;  /* 0x0000000400007d00 */ /* 0x000e2400080e0000 */
[----:B0-----:R-:W-:-:S06]  /*10120*/  ISETP.EQ.U32.AND P0, PT, R0, R5, PT ;  /* 0x000000050000720c */ /* 0x001fcc0003f02070 */
[----:B------:R-:W1:Y:S07]  /*10130*/  POPC R5, UR4 ;  /* 0x0000000400057d09 */ /* 0x000e6e0008000000 */
[----:B-1----:R-:W4:Y:S01]  /*10140*/  @P0 ATOMG.E.ADD.STRONG.GPU PT, R3, desc[UR38][R2.64], R5 ;  /* 0x00000005020309a8 */ /* 0x002f2200081ee1e6 */
[----:B------:R-:W0:Y:S02]  /*10150*/  S2R R4, SR_LTMASK ;  /* 0x0000000000047919 */ /* 0x000e240000003900 */
[----:B0-----:R-:W-:-:S04]  /*10160*/  LOP3.LUT R4, R4, UR4, RZ, 0xc0, !PT ;  /* 0x0000000404047c12 */ /* 0x001fc8000f8ec0ff */
[----:B---3--:R-:W0:Y:S01]  /*10170*/  POPC R7, R4 ;  /* 0x0000000400077309 */ /* 0x008e220000000000 */
[----:B----4-:R-:W0:Y:S02]  /*10180*/  SHFL.IDX PT, R0, R3, R0, 0x1f ;  /* 0x00001f0003007589 */ /* 0x010e2400000e0000 */
[----:B0-----:R-:W-:-:S05]  /*10190*/  IADD3 R0, R0, UR37, R7 ;  /* 0x0000002500007c10 */ /* 0x001fca000fffe007 */
[----:B------:R4:W-:Y:S01]  /*101a0*/  STL [R1], R0 ;  /* 0x0000000001007387 */ /* 0x0009e20000100800 */
[----:B------:R-:W-:Y:S05]  /*101b0*/  BRA `(.L_x_4671) ;  /* 0x0000003c00347947 */ /* 0x000fea0003800000 */
.L_x_4670:
[----:B-1----:R-:W-:Y:S01]  /*101c0*/  VIADD R0, R18, 0x1c400 ;  /* 0x0001c40012007836 */ /* 0x002fe20000000000 */
        /* <DEDUP_REMOVED lines=11> */
[----:B---3--:R-:W-:-:S02]  /*10280*/  IMAD.U32 R7, RZ, RZ, UR9 ;  /* 0x00000009ff077e24 */ /* 0x008fc4000f8e00ff */
[----:B--2---:R-:W-:Y:S02]  /*10290*/  IMAD.U32 R10, RZ, RZ, UR4 ;  /* 0x00000004ff0a7e24 */ /* 0x004fe4000f8e00ff */
[----:B------:R-:W-:Y:S02]  /*102a0*/  IMAD.U32 R11, RZ, RZ, UR5 ;  /* 0x00000005ff0b7e24 */ /* 0x000fe4000f8e00ff */
[----:B------:R-:W-:Y:S02]  /*102b0*/  IMAD.MOV.U32 R8, RZ, RZ, 0x70 ;  /* 0x00000070ff087424 */ /* 0x000fe400078e00ff */
[----:B------:R-:W-:Y:S02]  /*102c0*/  IMAD.MOV.U32 R12, RZ, RZ, 0x1 ;  /* 0x00000001ff0c7424 */ /* 0x000fe400078e00ff */
[----:B------:R-:W-:-:S07]  /*102d0*/  IMAD.MOV.U32 R13, RZ, RZ, RZ ;  /* 0x000000ffff0d7224 */ /* 0x000fce00078e00ff */
[----:B------:R-:W-:-:S07]  /*102e0*/  LEPC R20, `(.L_x_4673) ;  /* 0x000000001014794e */ /* 0x000fce0000000000 */
[----:B-1----:R-:W-:Y:S05]  /*102f0*/  CALL.ABS.NOINC R2 ;  /* 0x0000000002007343 */ /* 0x002fea0003c00000 */
.L_x_4673:
[----:B------:R-:W-:Y:S05]  /*10300*/  BSYNC B6 ;  /* 0x0000000000067941 */ /* 0x000fea0003800000 */
.L_x_4672:
        /* <DEDUP_REMOVED lines=9> */
[----:B------:R-:W-:Y:S02]  /*103a0*/  IMAD.U32 R4, RZ, RZ, UR6 ;  /* 0x00000006ff047e24 */ /* 0x000fe4000f8e00ff */
[----:B0-----:R-:W-:Y:S02]  /*103b0*/  IMAD.U32 R5, RZ, RZ, UR7 ;  /* 0x00000007ff057e24 */ /* 0x001fe4000f8e00ff */
[----:B------:R-:W-:Y:S02]  /*103c0*/  IMAD.U32 R6, RZ, RZ, UR8 ;  /* 0x00000008ff067e24 */ /* 0x000fe4000f8e00ff */
[----:B---3--:R-:W-:-:S02]  /*103d0*/  IMAD.U32 R7, RZ, RZ, UR9 ;  /* 0x00000009ff077e24 */ /* 0x008fc4000f8e00ff */
[----:B--2---:R-:W-:Y:S02]  /*103e0*/  IMAD.U32 R10, RZ, RZ, UR4 ;  /* 0x00000004ff0a7e24 */ /* 0x004fe4000f8e00ff */
[----:B------:R-:W-:Y:S02]  /*103f0*/  IMAD.U32 R11, RZ, RZ, UR5 ;  /* 0x00000005ff0b7e24 */ /* 0x000fe4000f8e00ff */
[----:B------:R-:W-:Y:S02]  /*10400*/  IMAD.MOV.U32 R8, RZ, RZ, 0x70 ;  /* 0x00000070ff087424 */ /* 0x000fe400078e00ff */
[----:B------:R-:W-:Y:S02]  /*10410*/  IMAD.MOV.U32 R12, RZ, RZ, 0x1 ;  /* 0x00000001ff0c7424 */ /* 0x000fe400078e00ff */
[----:B-1----:R-:W-:-:S07]  /*10420*/  IMAD.MOV.U32 R13, RZ, RZ, RZ ;  /* 0x000000ffff0d7224 */ /* 0x002fce00078e00ff */
[----:B------:R-:W-:-:S07]  /*10430*/  LEPC R20, `(.L_x_4676) ;  /* 0x000000001014794e */ /* 0x000fce0000000000 */
[----:B----4-:R-:W-:Y:S05]  /*10440*/  CALL.ABS.NOINC R2 ;  /* 0x0000000002007343 */ /* 0x010fea0003c00000 */
.L_x_4676:
        /* <DEDUP_REMOVED lines=16> */
.L_x_4675:
[----:B------:R-:W-:Y:S05]  /*10550*/  BSYNC B6 ;  /* 0x0000000000067941 */ /* 0x000fea0003800000 */
.L_x_4674:
[----:B------:R-:W4:Y:S01]  /*10560*/  LDL.LU R4, [R1+0x18] ;  /* 0x0000180001047983 */ /* 0x000f220000300800 */
[----:B------:R-:W-:-:S03]  /*10570*/  ULDC.64 UR4, c[0x0][0x9f8] ;  /* 0x00027e0000047ab9 */ /* 0x000fc60000000a00 */
[----:B---3--:R-:W3:Y:S01]  /*10580*/  LDL R7, [R1+0x8] ;  /* 0x0000080001077983 */ /* 0x008ee20000100800 */
[----:B------:R-:W-:-:S03]  /*10590*/  ISETP.NE.U32.AND P0, PT, RZ, UR4, PT ;  /* 0x00000004ff007c0c */ /* 0x000fc6000bf05070 */
[----:B------:R-:W5:Y:S01]  /*105a0*/  LDL R0, [R1+0x38] ;  /* 0x0000380001007983 */ /* 0x000f620000100800 */
[----:B------:R-:W-:-:S13]  /*105b0*/  ISETP.NE.AND.EX P0, PT, RZ, UR5, PT, P0 ;  /* 0x00000005ff007c0c */ /* 0x000fda000bf05300 */
[----:B------:R-:W-:-:S04]  /*105c0*/  @P0 IADD3 R2, P1, R16, UR4, RZ ;  /* 0x0000000410020c10 */ /* 0x000fc8000ff3e0ff */
[----:B----4-:R-:W-:Y:S01]  /*105d0*/  @P0 IADD3.X R3, R4, UR5, RZ, P1, !PT ;  /* 0x0000000504030c10 */ /* 0x010fe20008ffe4ff */
[----:B------:R-:W-:-:S04]  /*105e0*/  ULDC.64 UR4, c[0x0][0xa08] ;  /* 0x0002820000047ab9 */ /* 0x000fc80000000a00 */
[----:B---3--:R1:W0:Y:S02]  /*105f0*/  @P0 LDG.E R7, desc[UR38][R2.64] ;  /* 0x0000002602070981 */ /* 0x008224000c1e1900 */
[----:B-1----:R-:W1:Y:S01]  /*10600*/  LDC.64 R2, c[0x0][0x418] ;  /* 0x00010600ff027b82 */ /* 0x002e620000000a00 */
[----:B-----5:R-:W-:Y:S01]  /*10610*/  VIADD R0, R0, 0xffffffff ;  /* 0xffffffff00007836 */ /* 0x020fe20000000000 */
[----:B0-----:R-:W-:Y:S01]  /*10620*/  SHF.R.S32.HI R8, RZ, 0x1f, R7 ;  /* 0x0000001fff087819 */ /* 0x001fe20000011407 */
[----:B------:R0:W-:Y:S04]  /*10630*/  @P0 STL [R1+0x8], R7 ;  /* 0x0000080701000387 */ /* 0x0001e80000100800 */
[----:B------:R0:W-:Y:S01]  /*10640*/  STL [R1+0x18], R8 ;  /* 0x0000180801007387 */ /* 0x0001e20000100800 */
[----:B-1----:R-:W-:Y:S01]  /*10650*/  LOP3.LUT P0, RZ, R2, UR4, RZ, 0xfc, !PT ;  /* 0x0000000402ff7c12 */ /* 0x002fe2000f80fcff */
[----:B------:R-:W-:-:S03]  /*10660*/  UMOV UR4, 0xffffffff ;  /* 0xffffffff00047882 */ /* 0x000fc60000000000 */
[----:B------:R-:W-:-:S04]  /*10670*/  LOP3.LUT P0, RZ, R3, UR5, RZ, 0xfc, P0 ;  /* 0x0000000503ff7c12 */ /* 0x000fc8000800fcff */
[----:B------:R-:W-:Y:S01]  /*10680*/  SEL R16, R7, RZ, !P0 ;  /* 0x000000ff07107207 */ /* 0x000fe20004000000 */
[----:B0-----:R-:W-:Y:S08]  /*10690*/  BRA.DIV UR4, `(.L_x_4677) ;  /* 0x0000005204047947 */ /* 0x001ff0000b800000 */
[----:B------:R-:W0:Y:S02]  /*106a0*/  S2R R4, SR_TID.X ;  /* 0x0000000000047919 */ /* 0x000e240000002100 */
[----:B0-----:R-:W-:-:S04]  /*106b0*/  SHF.R.U32.HI R4, RZ, 0x5, R4 ;  /* 0x00000005ff047819 */ /* 0x001fc80000011604 */
[----:B------:R-:W-:-:S05]  /*106c0*/  LOP3.LUT R4, R4, 0x3, RZ, 0xc0, !PT ;  /* 0x0000000304047812 */ /* 0x000fca00078ec0ff */
[----:B------:R0:W1:Y:S02]  /*106d0*/  SHFL.IDX PT, R14, R4, RZ, 0x1f ;  /* 0x00001fff040e7589 */ /* 0x00006400000e0000 */
.L_x_4783:
[----:B0-----:R-:W3:Y:S01]  /*106e0*/  LDL.LU R4, [R1+0x14] ;  /* 0x0000140001047983 */ /* 0x001ee20000300800 */
[----:B------:R-:W-:Y:S02]  /*106f0*/  PLOP3.LUT P1, PT, PT, PT, PT, 0x8, 0x0 ;  /* 0x000000000000781c */ /* 0x000fe40003f2e170 */
[----:B-1----:R-:W-:Y:S01]  /*10700*/  ISETP.NE.AND P0, PT, R14, RZ, PT ;  /* 0x000000ff0e00720c */ /* 0x002fe20003f05270 */
        /* <DEDUP_REMOVED lines=8> */
.L_x_4786:
        /* <DEDUP_REMOVED lines=24> */
.L_x_4680:
[----:B-1----:R-:W3:Y:S01]  /*10910*/  LDL R2, [R1+0x10] ;  /* 0x0000100001027983 */ /* 0x002ee20000100800 */
[----:B0-----:R-:W-:Y:S01]  /*10920*/  IMAD R0, R19, 0x8, R18 ;  /* 0x0000000813007824 */ /* 0x001fe200078e0212 */
[----:B---3--:R-:W-:-:S04]  /*10930*/  SHF.L.U32 R2, R2, 0x1f, RZ ;  /* 0x0000001f02027819 */ /* 0x008fc800000006ff */
[----:B------:R-:W0:Y:S02]  /*10940*/  SYNCS.PHASECHK.TRANS64.TRYWAIT P0, [R0+URZ+0x22840], R2 ;  /* 0x02284002000075a7 */ /* 0x000e24000800017f */
[----:B0-----:R-:W-:Y:S05]  /*10950*/  @!P0 BRA `(.L_x_4681) ;  /* 0x0000004c00a88947 */ /* 0x001fea0003800000 */
.L_x_4787:
        /* <DEDUP_REMOVED lines=11> */
.L_x_4682:
[----:B------:R-:W3:Y:S04]  /*10a10*/  LDL R4, [R1+0x2c] ;  /* 0x00002c0001047983 */ /* 0x000ee80000100800 */
[----:B------:R-:W4:Y:S04]  /*10a20*/  LDL R3, [R1+0x1c] ;  /* 0x00001c0001037983 */ /* 0x000f280000100800 */
[----:B0-----:R-:W2:Y:S01]  /*10a30*/  LDL.LU R2, [R1+0x14] ;  /* 0x0000140001027983 */ /* 0x001ea20000300800 */
        /* <DEDUP_REMOVED lines=21> */
.L_x_4678:
[----:B------:R-:W3:Y:S04]  /*10b90*/  LDL.LU R3, [R1+0x3c] ;  /* 0x00003c0001037983 */ /* 0x000ee80000300800 */
[----:B------:R-:W4:Y:S04]  /*10ba0*/  LDL.LU R5, [R1+0x24] ;  /* 0x0000240001057983 */ /* 0x000f280000300800 */
[----:B0-----:R-:W5:Y:S01]  /*10bb0*/  LDL.LU R4, [R1+0x48] ;  /* 0x0000480001047983 */ /* 0x001f620000300800 */
        /* <DEDUP_REMOVED lines=9> */
[----:B---3--:R-:W-:Y:S02]  /*10c50*/  SHF.R.S32.HI R0, RZ, 0x1f, R3 ;  /* 0x0000001fff007819 */ /* 0x008fe40000011403 */
[----:B----4-:R-:W-:-:S03]  /*10c60*/  SEL R5, R5, RZ, !P0 ;  /* 0x000000ff05057207 */ /* 0x010fc60004000000 */
[----:B------:R-:W-:Y:S01]  /*10c70*/  IMAD R0, R0, UR4, RZ ;  /* 0x0000000400007c24 */ /* 0x000fe2000f8e02ff */
[----:B-----5:R-:W-:-:S03]  /*10c80*/  SEL R4, R4, RZ, !P0 ;  /* 0x000000ff04047207 */ /* 0x020fc60004000000 */
        /* <DEDUP_REMOVED lines=23> */
[----:B0-----:R-:W-:Y:S05]  /*10e00*/  CALL.ABS.NOINC R2 ;  /* 0x0000000002007343 */ /* 0x001fea0003c00000 */
.L_x_4684:
[----:B------:R-:W-:Y:S05]  /*10e10*/  BSYNC B6 ;  /* 0x0000000000067941 */ /* 0x000fea0003800000 */
.L_x_4683:
[----:B0-----:R-:W3:Y:S01]  /*10e20*/  LDL.LU R0, [R1+0x48] ;  /* 0x0000480001007983 */ /* 0x001ee20000300800 */
[----:B------:R-:W-:Y:S01]  /*10e30*/  ULDC.64 UR4, c[0x0][0x2d8] ;  /* 0x0000b60000047ab9 */ /* 0x000fe20000000a00 */
[----:B------:R-:W0:Y:S01]  /*10e40*/  LDC R7, c[0x0][0x448] ;  /* 0x00011200ff077b82 */ /* 0x000e220000000800 */
[----:B------:R-:W-:Y:S01]  /*10e50*/  ULDC UR6, c[0x0][0x2b8] ;  /* 0x0000ae0000067ab9 */ /* 0x000fe20000000800 */
[----:B------:R-:W4:Y:S04]  /*10e60*/  LDL.LU R4, [R1+0x3c] ;  /* 0x00003c0001047983 */ /* 0x000f280000300800 */
[----:B------:R-:W4:Y:S04]  /*10e70*/  LDL.LU.64 R2, [R1+0x50] ;  /* 0x0000500001027983 */ /* 0x000f280000300a00 */
[----:B------:R-:W3:Y:S04]  /*10e80*/  LDL.LU R5, [R1+0x24] ;  /* 0x0000240001057983 */ /* 0x000ee80000300800 */
[----:B------:R-:W3:Y:S04]  /*10e90*/  LDL R8, [R1+0x4] ;  /* 0x0000040001087983 */ /* 0x000ee80000100800 */
[----:B------:R1:W5:Y:S01]  /*10ea0*/  LDL R9, [R1+0x28] ;  /* 0x0000280001097983 */ /* 0x0003620000100800 */
[----:B0-----:R-:W-:-:S13]  /*10eb0*/  ISETP.NE.AND P0, PT, R7, 0x1, PT ;  /* 0x000000010700780c */ /* 0x001fda0003f05270 */
[----:B------:R-:W0:Y:S01]  /*10ec0*/  @P0 LDC R6, c[0x0][0x450] ;  /* 0x00011400ff060b82 */ /* 0x000e220000000800 */
[----:B--2---:R-:W2:Y:S02]  /*10ed0*/  S2R R10, SR_TID.X ;  /* 0x00000000000a7919 */ /* 0x004ea40000002100 */
[----:B--2---:R-:W-:-:S05]  /*10ee0*/  IMAD.SHL.U32 R10, R10, 0x8, RZ ;  /* 0x000000080a0a7824 */ /* 0x004fca00078e00ff */
[----:B------:R-:W-:Y:S01]  /*10ef0*/  LOP3.LUT R10, R10, 0x38, RZ, 0xc0, !PT ;  /* 0x000000380a0a7812 */ /* 0x000fe200078ec0ff */
[----:B----4-:R-:W-:Y:S02]  /*10f00*/  IMAD.MOV.U32 R3, RZ, RZ, R4 ;  /* 0x000000ffff037224 */ /* 0x010fe400078e0004 */
[----:B------:R-:W2:Y:S01]  /*10f10*/  S2R R4, SR_TID.X ;  /* 0x0000000000047919 */ /* 0x000ea20000002100 */
[----:B------:R-:W-:-:S04]  /*10f20*/  IMAD.WIDE.U32 R2, R17, UR4, R2 ;  /* 0x0000000411027c25 */ /* 0x000fc8000f8e0002 */
[----:B------:R-:W-:Y:S01]  /*10f30*/  IMAD R3, R17, UR5, R3 ;  /* 0x0000000511037c24 */ /* 0x000fe2000f8e0203 */
[----:B------:R-:W-:Y:S02]  /*10f40*/  ULDC.64 UR4, c[0x0][0x2e0] ;  /* 0x0000b80000047ab9 */ /* 0x000fe40000000a00 */
[----:B---3--:R-:W-:Y:S02]  /*10f50*/  IMAD R0, R0, UR4, RZ ;  /* 0x0000000400007c24 */ /* 0x008fe4000f8e02ff */
[----:B------:R-:W-:-:S04]  /*10f60*/  IMAD.WIDE.U32 R2, R5, UR4, R2 ;  /* 0x0000000405027c25 */ /* 0x000fc8000f8e0002 */
[----:B------:R-:W-:Y:S01]  /*10f70*/  IMAD R0, R5, UR5, R0 ;  /* 0x0000000505007c24 */ /* 0x000fe2000f8e0200 */
[----:B------:R-:W-:-:S03]  /*10f80*/  ULDC.64 UR4, c[0x0][0x2d0] ;  /* 0x0000b40000047ab9 */ /* 0x000fc60000000a00 */
[----:B------:R-:W-:Y:S01]  /*10f90*/  IMAD.IADD R3, R3, 0x1, R0 ;  /* 0x0000000103037824 */ /* 0x000fe200078e0200 */
[----:B--2---:R-:W-:-:S04]  /*10fa0*/  LOP3.LUT R4, R4, 0x7f, RZ, 0xc0, !PT ;  /* 0x0000007f04047812 */ /* 0x004fc800078ec0ff */
[----:B------:R-:W-:Y:S02]  /*10fb0*/  SHF.R.U32.HI R5, RZ, 0x3, R4 ;  /* 0x00000003ff057819 */ /* 0x000fe40000011604 */
[----:B------:R-:W2:Y:S02]  /*10fc0*/  S2R R4, SR_TID.X ;  /* 0x0000000000047919 */ /* 0x000ea40000002100 */
[----:B--2---:R-:W-:-:S05]  /*10fd0*/  IMAD.SHL.U32 R4, R4, 0x10, RZ ;  /* 0x0000001004047824 */ /* 0x004fca00078e00ff */
[----:B------:R-:W-:Y:S02]  /*10fe0*/  LOP3.LUT R4, R5, 0x70, R4, 0xf8, !PT ;  /* 0x0000007005047812 */ /* 0x000fe400078ef804 */
[----:B------:R-:W2:Y:S03]  /*10ff0*/  @P0 LDC R5, c[0x0][0x44c] ;  /* 0x00011300ff050b82 */ /* 0x000ea60000000800 */
[----:B------:R-:W-:-:S04]  /*11000*/  IMAD R4, R8, 0x80, R4 ;  /* 0x0000008008047824 */ /* 0x000fc800078e0204 */
[----:B------:R-:W-:Y:S02]  /*11010*/  IMAD.MOV.U32 R0, RZ, RZ, R4 ;  /* 0x000000ffff007224 */ /* 0x000fe400078e0004 */
[----:B--2---:R-:W-:-:S05]  /*11020*/  @P0 IMAD.HI.U32 R5, R4, R5, RZ ;  /* 0x0000000504050227 */ /* 0x004fca00078e00ff */
        /* <DEDUP_REMOVED lines=20> */
[----:B------:R-:W2:Y:S04]  /*11170*/  LDL.LU R6, [R1+0x44] ;  /* 0x0000440001067983 */ /* 0x000ea80000300800 */
[----:B------:R-:W3:Y:S01]  /*11180*/  LDL.LU R5, [R1+0x4] ;  /* 0x0000040001057983 */ /* 0x000ee20000300800 */
[----:B------:R-:W0:Y:S02]  /*11190*/  S2R R8, SR_TID.X ;  /* 0x0000000000087919 */ /* 0x000e240000002100 */
[----:B0-----:R-:W-:-:S04]  /*111a0*/  LOP3.LUT R8, R8, 0x7f, RZ, 0xc0, !PT ;  /* 0x0000007f08087812 */ /* 0x001fc800078ec0ff */
[----:B------:R-:W-:Y:S01]  /*111b0*/  SHF.R.U32.HI R8, RZ, 0x3, R8 ;  /* 0x00000003ff087819 */ /* 0x000fe20000011608 */
[----:B--2---:R-:W-:Y:S02]  /*111c0*/  IMAD R3, R6, R7, RZ ;  /* 0x0000000706037224 */ /* 0x004fe400078e02ff */
[----:B------:R-:W0:Y:S02]  /*111d0*/  SHFL.IDX PT, R7, R2, RZ, 0x181f ;  /* 0x00181fff02077589 */ /* 0x000e2400000e0000 */
[----:B---3--:R-:W-:Y:S02]  /*111e0*/  IMAD R4, R5, 0x80, R8 ;  /* 0x0000008005047824 */ /* 0x008fe400078e0208 */
[----:B------:R-:W1:Y:S03]  /*111f0*/  SHFL.IDX PT, R6, R0, RZ, 0x181f ;  /* 0x00181fff00067589 */ /* 0x000e6600000e0000 */
[----:B------:R-:W-:-:S13]  /*11200*/  ISETP.GE.AND P1, PT, R4, R3, PT ;  /* 0x000000030400720c */ /* 0x000fda0003f26270 */
[----:B0-----:R-:W-:-:S05]  /*11210*/  @!P1 LEA R7, P2, R10, R7, 0x1 ;  /* 0x000000070a079211 */ /* 0x001fca00078408ff */
[----:B-1----:R-:W-:-:S05]  /*11220*/  @!P1 IMAD.X R6, RZ, RZ, R6, P2 ;  /* 0x000000ffff069224 */ /* 0x002fca00010e0606 */
[----:B------:R-:W-:-:S04]  /*11230*/  @!P1 LOP3.LUT R7, R7, R6, RZ, 0x3c, !PT ;  /* 0x0000000607079212 */ /* 0x000fc800078e3cff */
[----:B------:R-:W-:Y:S01]  /*11240*/  @!P1 LOP3.LUT R6, R7, R6, RZ, 0x3c, !PT ;  /* 0x0000000607069212 */ /* 0x000fe200078e3cff */
[----:B------:R-:W-:-:S03]  /*11250*/  VIADD R5, R4, 0x10 ;  /* 0x0000001004057836 */ /* 0x000fc60000000000 */
        /* <DEDUP_REMOVED lines=57> */
[----:B------:R-:W2:Y:S02]  /*115f0*/  SHFL.IDX PT, R2, R2, 0x7, 0x181f ;  /* 0x00f81f0002027f89 */ /* 0x000ea400000e0000 */
.L_x_4804:
[----:B------:R-:W-:-:S05]  /*11600*/  VIADD R4, R4, 0x70 ;  /* 0x0000007004047836 */ /* 0x000fca0000000000 */
[----:B------:R-:W-:-:S13]  /*11610*/  ISETP.GE.AND P1, PT, R4, R3, PT ;  /* 0x000000030400720c */ /* 0x000fda0003f26270 */
[----:B--2---:R-:W-:-:S05]  /*11620*/  @!P1 LEA R2, P2, R10, R2, 0x1 ;  /* 0x000000020a029211 */ /* 0x004fca00078408ff */
[----:B0-----:R-:W-:-:S05]  /*11630*/  @!P1 IMAD.X R3, RZ, RZ, R0, P2 ;  /* 0x000000ffff039224 */ /* 0x001fca00010e0600 */
[----:B------:R-:W-:Y:S01]  /*11640*/  @!PT LDS RZ, [RZ] ;  /* 0x00000000fffff984 */ /* 0x000fe20000000800 */
[----:B------:R-:W-:Y:S01]  /*11650*/  @!PT LDS RZ, [RZ] ;  /* 0x00000000fffff984 */ /* 0x000fe20000000800 */
[----:B------:R-:W-:Y:S01]  /*11660*/  @!PT LDS RZ, [RZ] ;  /* 0x00000000fffff984 */ /* 0x000fe20000000800 */
[----:B------:R0:W-:Y:S01]  /*11670*/  @!P1 LDGSTS.E.BYPASS.LTC128B.128 [R9+0x1bc00], desc[UR38][R2.64], !P0 ;  /* 0x1bc0000002099fae */ /* 0x0001e2000c101d66 */
[----:B------:R-:W-:Y:S01]  /*11680*/  PLOP3.LUT P0, PT, PT, PT, PT, 0x80, 0x0 ;  /* 0x000000000000781c */ /* 0x000fe20003f0f070 */
[----:B------:R-:W-:-:S12]  /*11690*/  NOP ;  /* 0x0000000000007918 */ /* 0x000fd80000000000 */
.L_x_4686:
        /* <DEDUP_REMOVED lines=17> */
[----:B0-2---:R-:W-:Y:S05]  /*117b0*/  @!P0 BRA `(.L_x_4688) ;  /* 0x0000004800c08947 */ /* 0x005fea0003800000 */
.L_x_4805:
[----:B------:R-:W-:Y:S05]  /*117c0*/  BSYNC B0 ;  /* 0x0000000000007941 */ /* 0x000fea0003800000 */
.L_x_4687:
[----:B------:R-:W2:Y:S01]  /*117d0*/  LDL R2, [R1+0x14] ;  /* 0x0000140001027983 */ /* 0x000ea20000100800 */
[----:B------:R-:W-:Y:S01]  /*117e0*/  BSSY B0, `(.L_x_4689) ;  /* 0x000005a000007945 */ /* 0x000fe20003800000 */
[----:B--2---:R-:W-:-:S13]  /*117f0*/  LOP3.LUT P0, RZ, R2, 0x1, RZ, 0xc0, !PT ;  /* 0x0000000102ff7812 */ /* 0x004fda000780c0ff */
[----:B------:R-:W-:Y:S05]  /*11800*/  @!P0 BRA `(.L_x_4690) ;  /* 0x00000004005c8947 */ /* 0x000fea0003800000 */
[----:B------:R-:W0:Y:S01]  /*11810*/  LDL R4, [R1+0x10] ;  /* 0x0000100001047983 */ /* 0x000e220000100800 */
[----:B------:R-:W-:Y:S01]  /*11820*/  IMAD R2, R19, 0x8, R18 ;  /* 0x0000000813027824 */ /* 0x000fe200078e0212 */
[----:B------:R-:W-:Y:S01]  /*11830*/  BSSY B1, `(.L_x_4691) ;  /* 0x0000007000017945 */ /* 0x000fe20003800000 */
[----:B------:R-:W2:Y:S02]  /*11840*/  S2R R3, SR_TID.X ;  /* 0x0000000000037919 */ /* 0x000ea40000002100 */
[----:B--2---:R-:W-:-:S04]  /*11850*/  LOP3.LUT R3, R3, 0x7f, RZ, 0xc0, !PT ;  /* 0x0000007f03037812 */ /* 0x004fc800078ec0ff */
[----:B------:R-:W-:Y:S02]  /*11860*/  ISETP.NE.AND P1, PT, R3, RZ, PT ;  /* 0x000000ff0300720c */ /* 0x000fe40003f25270 */
[----:B0-----:R-:W-:-:S04]  /*11870*/  SHF.L.U32 R0, R4, 0x1f, RZ ;  /* 0x0000001f04007819 */ /* 0x001fc800000006ff */
[----:B------:R-:W0:Y:S02]  /*11880*/  SYNCS.PHASECHK.TRANS64.TRYWAIT P0, [R2+URZ+0x22860], R0 ;  /* 0x02286000020075a7 */ /* 0x000e24000800017f */
[----:B0-----:R-:W-:Y:S05]  /*11890*/  @!P0 BRA `(.L_x_4692) ;  /* 0x00000048009c8947 */ /* 0x001fea0003800000 */
.L_x_4806:
[----:B------:R-:W-:Y:S05]  /*118a0*/  BSYNC B1 ;  /* 0x0000000000017941 */ /* 0x000fea0003800000 */
.L_x_4691:
[----:B------:R-:W-:Y:S04]  /*118b0*/  BSSY B1, `(.L_x_4693) ;  /* 0x0000009000017945 */ /* 0x000fe80003800000 */
        /* <DEDUP_REMOVED lines=8> */
.L_x_4694:
[----:B------:R-:W-:Y:S05]  /*11940*/  BSYNC B1 ;  /* 0x0000000000017941 */ /* 0x000fea0003800000 */
.L_x_4693:
        /* <DEDUP_REMOVED lines=12> */
.L_x_4695:
        /* <DEDUP_REMOVED lines=15> */
.L_x_4696:
        /* <DEDUP_REMOVED lines=15> */
.L_x_4697:
        /* <DEDUP_REMOVED lines=15> */
.L_x_4698:
        /* <DEDUP_REMOVED lines=10> */
.L_x_4690:
[----:B------:R-:W-:Y:S05]  /*11d80*/  BSYNC B0 ;  /* 0x0000000000007941 */ /* 0x000fea0003800000 */
.L_x_4689:
[----:B------:R-:W0:Y:S04]  /*11d90*/  LDL R4, [R1+0x38] ;  /* 0x0000380001047983 */ /* 0x000e280000100800 */
[----:B------:R-:W2:Y:S01]  /*11da0*/  LDL R5, [R1+0x20] ;  /* 0x0000200001057983 */ /* 0x000ea20000100800 */
[----:B------:R-:W-:Y:S01]  /*11db0*/  BSSY B0, `(.L_x_4699) ;  /* 0x00001f3000007945 */ /* 0x000fe20003800000 */
[----:B0-----:R-:W-:-:S05]  /*11dc0*/  VIADD R0, R4, 0xfffffffe ;  /* 0xfffffffe04007836 */ /* 0x001fca0000000000 */
[----:B--2---:R-:W-:-:S13]  /*11dd0*/  ISETP.GE.AND P0, PT, R0, R5, PT ;  /* 0x000000050000720c */ /* 0x004fda0003f06270 */
[----:B------:R-:W-:Y:S05]  /*11de0*/  @!P0 BRA `(.L_x_4700) ;  /* 0x0000001c00bc8947 */ /* 0x000fea0003800000 */
[----:B-1----:R-:W2:Y:S04]  /*11df0*/  LDL.LU R7, [R1+0x58] ;  /* 0x0000580001077983 */ /* 0x002ea80000300800 */
        /* <DEDUP_REMOVED lines=47> */
.L_x_4705:
        /* <DEDUP_REMOVED lines=8> */
.L_x_4807:
[----:B------:R-:W-:Y:S05]  /*12170*/  BSYNC B3 ;  /* 0x0000000000037941 */ /* 0x000fea0003800000 */
.L_x_4706:
        /* <DEDUP_REMOVED lines=9> */
.L_x_4709:
[----:B------:R-:W-:Y:S05]  /*12210*/  BSYNC B3 ;  /* 0x0000000000037941 */ /* 0x000fea0003800000 */
.L_x_4708:
        /* <DEDUP_REMOVED lines=12> */
.L_x_4710:
        /* <DEDUP_REMOVED lines=13> */
.L_x_4808:
[----:B------:R-:W-:Y:S05]  /*123b0*/  BSYNC B3 ;  /* 0x0000000000037941 */ /* 0x000fea0003800000 */
.L_x_4711:
        /* <DEDUP_REMOVED lines=11> */
.L_x_4714:
[----:B------:R-:W-:Y:S05]  /*12470*/  BSYNC B3 ;  /* 0x0000000000037941 */ /* 0x000fea0003800000 */
.L_x_4713:
        /* <DEDUP_REMOVED lines=9> */
.L_x_4715:
        /* <DEDUP_REMOVED lines=15> */
.L_x_4716:
        /* <DEDUP_REMOVED lines=15> */
.L_x_4717:
        /* <DEDUP_REMOVED lines=15> */
.L_x_4718:
        /* <DEDUP_REMOVED lines=10> */
.L_x_4704:
[----:B------:R-:W-:Y:S05]  /*12880*/  BSYNC B1 ;  /* 0x0000000000017941 */ /* 0x000fea0003800000 */
.L_x_4703:
[----:B------:R-:W2:Y:S02]  /*12890*/  LDL.LU R5, [R1+0x38] ;  /* 0x0000380001057983 */ /* 0x000ea40000300800 */
[----:B--2---:R-:W-:-:S07]  /*128a0*/  VIADD R0, R5, 0xfffffffd ;  /* 0xfffffffd05007836 */ /* 0x004fce0000000000 */
.L_x_4702:
[----:B------:R-:W-:Y:S05]  /*128b0*/  BSYNC B2 ;  /* 0x0000000000027941 */ /* 0x000fea0003800000 */
.L_x_4701:
[----:B------:R-:W-:Y:S01]  /*128c0*/  VIADD R8, R8, 0xfffffffe ;  /* 0xfffffffe08087836 */ /* 0x000fe20000000000 */
[----:B------:R-:W-:-:S04]  /*128d0*/  LOP3.LUT R4, RZ, R4, RZ, 0x33, !PT ;  /* 0x00000004ff047212 */ /* 0x000fc800078e33ff */
[----:B------:R-:W-:-:S13]  /*128e0*/  ISETP.NE.AND P0, PT, R8, R4, PT ;  /* 0x000000040800720c */ /* 0x000fda0003f05270 */
[----:B------:R-:W-:Y:S05]  /*128f0*/  @!P0 BRA `(.L_x_4700) ;  /* 0x0000001000f88947 */ /* 0x000fea0003800000 */
.L_x_4751:
        /* <DEDUP_REMOVED lines=35> */
.L_x_4721:
        /* <DEDUP_REMOVED lines=8> */
.L_x_4809:
[----:B------:R-:W-:Y:S05]  /*12bb0*/  BSYNC B2 ;  /* 0x0000000000027941 */ /* 0x000fea0003800000 */
.L_x_4722:
        /* <DEDUP_REMOVED lines=9> */
.L_x_4725:
[----:B------:R-:W-:Y:S05]  /*12c50*/  BSYNC B2 ;  /* 0x0000000000027941 */ /* 0x000fea0003800000 */
.L_x_4724:
        /* <DEDUP_REMOVED lines=12> */
.L_x_4726:
        /* <DEDUP_REMOVED lines=13> */
.L_x_4810:
[----:B------:R-:W-:Y:S05]  /*12df0*/  BSYNC B2 ;  /* 0x0000000000027941 */ /* 0x000fea0003800000 */
.L_x_4727:
        /* <DEDUP_REMOVED lines=11> */
.L_x_4730:
[----:B------:R-:W-:Y:S05]  /*12eb0*/  BSYNC B2 ;  /* 0x0000000000027941 */ /* 0x000fea0003800000 */
.L_x_4729:
        /* <DEDUP_REMOVED lines=9> */
.L_x_4731:
        /* <DEDUP_REMOVED lines=15> */
.L_x_4732:
        /* <DEDUP_REMOVED lines=15> */
.L_x_4733:
        /* <DEDUP_REMOVED lines=15> */
.L_x_4734:
        /* <DEDUP_REMOVED lines=10> */
.L_x_4720:
[----:B------:R-:W-:Y:S05]  /*132c0*/  BSYNC B1 ;  /* 0x0000000000017941 */ /* 0x000fea0003800000 */
.L_x_4719:
[----:B------:R-:W2:Y:S01]  /*132d0*/  LDL R2, [R1+0x14] ;  /* 0x0000140001027983 */ /* 0x000ea20000100800 */
[----:B------:R-:W-:Y:S01]  /*132e0*/  VIADD R7, R7, 0x1 ;  /* 0x0000000107077836 */ /* 0x000fe20000000000 */
[----:B------:R-:W-:Y:S04]  /*132f0*/  BSSY B1, `(.L_x_4735) ;  /* 0x000009a000017945 */ /* 0x000fe80003800000 */
[----:B------:R-:W-:-:S04]  /*13300*/  ISETP.NE.AND P0, PT, R7, 0x2, PT ;  /* 0x000000020700780c */ /* 0x000fc80003f05270 */
[----:B------:R-:W-:Y:S02]  /*13310*/  SEL R19, R7, RZ, P0 ;  /* 0x000000ff07137207 */ /* 0x000fe40000000000 */
[----:B--2---:R-:W-:Y:S02]  /*13320*/  LOP3.LUT P2, RZ, R2, 0x1, RZ, 0xc0, !PT ;  /* 0x0000000102ff7812 */ /* 0x004fe4000784c0ff */
        /* <DEDUP_REMOVED lines=29> */
.L_x_4737:
        /* <DEDUP_REMOVED lines=8> */
.L_x_4811:
[----:B------:R-:W-:Y:S05]  /*13580*/  BSYNC B2 ;  /* 0x0000000000027941 */ /* 0x000fea0003800000 */
.L_x_4738:
        /* <DEDUP_REMOVED lines=9> */
.L_x_4741:
[----:B------:R-:W-:Y:S05]  /*13620*/  BSYNC B2 ;  /* 0x0000000000027941 */ /* 0x000fea0003800000 */
.L_x_4740:
        /* <DEDUP_REMOVED lines=12> */
.L_x_4742:
        /* <DEDUP_REMOVED lines=13> */
.L_x_4812:
[----:B------:R-:W-:Y:S05]  /*137c0*/  BSYNC B2 ;  /* 0x0000000000027941 */ /* 0x000fea0003800000 */
.L_x_4743:
        /* <DEDUP_REMOVED lines=11> */
.L_x_4746:
[----:B------:R-:W-:Y:S05]  /*13880*/  BSYNC B2 ;  /* 0x0000000000027941 */ /* 0x000fea0003800000 */
.L_x_4745:
        /* <DEDUP_REMOVED lines=9> */
.L_x_4747:
        /* <DEDUP_REMOVED lines=15> */
.L_x_4748:
        /* <DEDUP_REMOVED lines=15> */
.L_x_4749:
        /* <DEDUP_REMOVED lines=15> */
.L_x_4750:
        /* <DEDUP_REMOVED lines=10> */
.L_x_4736:
[----:B------:R-:W-:Y:S05]  /*13c90*/  BSYNC B1 ;  /* 0x0000000000017941 */ /* 0x000fea0003800000 */
.L_x_4735:
[----:B------:R-:W2:Y:S01]  /*13ca0*/  LDL R5, [R1+0x20] ;  /* 0x0000200001057983 */ /* 0x000ea20000100800 */
[----:B------:R-:W-:Y:S01]  /*13cb0*/  VIADD R0, R0, 0xfffffffe ;  /* 0xfffffffe00007836 */ /* 0x000fe20000000000 */
[----:B--2---:R-:W-:-:S13]  /*13cc0*/  ISETP.GT.AND P0, PT, R6, R5, PT ;  /* 0x000000050600720c */ /* 0x004fda0003f04270 */
[----:B------:R-:W-:Y:S05]  /*13cd0*/  @P0 BRA `(.L_x_4751) ;  /* 0xffffffec00080947 */ /* 0x000fea000383ffff */
.L_x_4700:
[----:B------:R-:W-:Y:S05]  /*13ce0*/  BSYNC B0 ;  /* 0x0000000000007941 */ /* 0x000fea0003800000 */
.L_x_4699:
        /* <DEDUP_REMOVED lines=20> */
[----:B-1----:R-:W1:Y:S01]  /*13e30*/  POPC R7, R4 ;  /* 0x0000000400077309 */ /* 0x002e620000000000 */
[----:B--2---:R-:W1:Y:S02]  /*13e40*/  SHFL.IDX PT, R0, R3, R0, 0x1f ;  /* 0x00001f0003007589 */ /* 0x004e6400000e0000 */
[----:B-1----:R-:W-:-:S05]  /*13e50*/  IADD3 R0, R0, UR37, R7 ;  /* 0x0000002500007c10 */ /* 0x002fca000fffe007 */
[----:B------:R3:W-:Y:S02]  /*13e60*/  STL [R1], R0 ;  /* 0x0000000001007387 */ /* 0x0007e40000100800 */
.L_x_4753:
[----:B------:R-:W-:Y:S05]  /*13e70*/  BSYNC B0 ;  /* 0x0000000000007941 */ /* 0x000fea0003800000 */
.L_x_4752:
[----:B------:R-:W-:-:S07]  /*13e80*/  SEL R19, R19, RZ, P0 ;  /* 0x000000ff13137207 */ /* 0x000fce0000000000 */
.L_x_4671:
[----:B------:R-:W-:Y:S05]  /*13e90*/  BSYNC B7 ;  /* 0x0000000000077941 */ /* 0x000fea0003800000 */
.L_x_4669:
        /* <DEDUP_REMOVED lines=9> */
[----:B01----:R-:W0:Y:S04]  /*13f30*/  LDS.128 R4, [R18+0x228d0] ;  /* 0x0228d00012047984 */ /* 0x003e280000000c00 */
[----:B0-----:R1:W-:Y:S04]  /*13f40*/  STL.64 [R1], R4 ;  /* 0x0000000401007387 */ /* 0x0013e80000100a00 */
[----:B------:R1:W-:Y:S01]  /*13f50*/  STL.64 [R1+0x8], R6 ;  /* 0x0000080601007387 */ /* 0x0003e20000100a00 */
[----:B------:R-:W-:Y:S06]  /*13f60*/  BAR.ARV 0x4, 0x180 ;  /* 0x0106000000007b1d */ /* 0x000fec0000002000 */
[----:B------:R-:W-:Y:S05]  /*13f70*/  BRA `(.L_x_4755) ;  /* 0x0000001000307947 */ /* 0x000fea0003800000 */
.L_x_4754:
[----:B------:R-:W3:Y:S01]  /*13f80*/  S2R R16, SR_TID.X ;  /* 0x0000000000107919 */ /* 0x000ee20000002100 */
[----:B------:R-:W-:Y:S01]  /*13f90*/  UMOV UR4, 0xffffffff ;  /* 0xffffffff00047882 */ /* 0x000fe20000000000 */
[----:B---3--:R-:W-:-:S04]  /*13fa0*/  LOP3.LUT R16, R16, 0x1f, RZ, 0xc0, !PT ;  /* 0x0000001f10107812 */ /* 0x008fc800078ec0ff */
[----:B------:R-:W-:Y:S01]  /*13fb0*/  ISETP.NE.AND P0, PT, R16, 0x1f, PT ;  /* 0x0000001f1000780c */ /* 0x000fe20003f05270 */
[----:B------:R-:W-:-:S12]  /*13fc0*/  BRA.DIV UR4, `(.L_x_4756) ;  /* 0x00000026045c7947 */ /* 0x000fd8000b800000 */
[----:B------:R-:W2:Y:S01]  /*13fd0*/  LDL.LU R3, [R1] ;  /* 0x0000000001037983 */ /* 0x000ea20000300800 */
[----:B------:R-:W-:-:S03]  /*13fe0*/  ULDC UR4, c[0x0][0xc3c] ;  /* 0x00030f0000047ab9 */ /* 0x000fc60000000800 */
[----:B------:R-:W3:Y:S01]  /*13ff0*/  LDL R4, [R1+0xc] ;  /* 0x00000c0001047983 */ /* 0x000ee20000100800 */
[----:B--2---:R-:W-:Y:S02]  /*14000*/  IMAD.MOV.U32 R10, RZ, RZ, R3 ;  /* 0x000000ffff0a7224 */ /* 0x004fe400078e0003 */
[----:B---3--:R-:W-:-:S05]  /*14010*/  IMAD.IADD R0, R4, 0x1, R16 ;  /* 0x0000000104007824 */ /* 0x008fca00078e0210 */
[----:B------:R-:W-:-:S13]  /*14020*/  ISETP.GE.OR P1, PT, R0, UR4, !P0 ;  /* 0x0000000400007c0c */ /* 0x000fda000c726670 */
[----:B------:R-:W2:Y:S08]  /*14030*/  @!P1 LDC.64 R2, c[0x0][0xc80] ;  /* 0x00032000ff029b82 */ /* 0x000eb00000000a00 */
[----:B0-----:R-:W0:Y:S01]  /*14040*/  @!P1 LDC.64 R4, c[0x0][0xc78] ;  /* 0x00031e00ff049b82 */ /* 0x001e220000000a00 */
[----:B--2---:R-:W-:-:S05]  /*14050*/  @!P1 IMAD.WIDE R2, R0, 0x4, R2 ;  /* 0x0000000400029825 */ /* 0x004fca00078e0202 */
[----:B-1----:R0:W2:Y:S02]  /*14060*/  @!P1 LDG.E R6, desc[UR38][R2.64] ;  /* 0x0000002602069981 */ /* 0x0020a4000c1e1900 */
[----:B0-----:R-:W-:-:S05]  /*14070*/  @!P1 IMAD.WIDE R2, R0, 0x4, R4 ;  /* 0x0000000400029825 */ /* 0x001fca00078e0204 */
        /* <DEDUP_REMOVED lines=30> */
.L_x_4822:
[----:B------:R-:W-:Y:S02]  /*14260*/  ULDC UR4, c[0x0][0xc38] ;  /* 0x00030e0000047ab9 */ /* 0x000fe40000000800 */
[----:B------:R-:W-:-:S04]  /*14270*/  IMAD.U32 R7, RZ, RZ, UR4 ;  /* 0x00000004ff077e24 */ /* 0x000fc8000f8e00ff */
[----:B-1----:R-:W-:-:S04]  /*14280*/  IMAD R10, R14, R7, RZ ;  /* 0x000000070e0a7224 */ /* 0x002fc800078e02ff */
[----:B------:R-:W-:-:S05]  /*14290*/  IMAD.IADD R4, R9, 0x1, R10 ;  /* 0x0000000109047824 */ /* 0x000fca00078e020a */
[----:B------:R-:W-:-:S13]  /*142a0*/  ISETP.GT.AND P6, PT, R4, R0, PT ;  /* 0x000000000400720c */ /* 0x000fda0003fc4270 */
[----:B------:R-:W-:Y:S05]  /*142b0*/  @P6 BRA `(.L_x_4757) ;  /* 0x0000000000ac6947 */ /* 0x000fea0003800000 */
.L_x_4760:
        /* <DEDUP_REMOVED lines=37> */
.L_x_4830:
[----:B------:R-:W-:Y:S02]  /*14510*/  ULDC UR4, c[0x0][0xc38] ;  /* 0x00030e0000047ab9 */ /* 0x000fe40000000800 */
[----:B------:R-:W-:-:S04]  /*14520*/  IMAD.U32 R7, RZ, RZ, UR4 ;  /* 0x00000004ff077e24 */ /* 0x000fc8000f8e00ff */
[----:B-1----:R-:W-:-:S04]  /*14530*/  IMAD R10, R14, R7, RZ ;  /* 0x000000070e0a7224 */ /* 0x002fc800078e02ff */
[----:B------:R-:W-:-:S05]  /*14540*/  IMAD.IADD R4, R10, 0x1, R4 ;  /* 0x000000010a047824 */ /* 0x000fca00078e0204 */
[----:B------:R-:W-:-:S13]  /*14550*/  ISETP.GT.AND P6, PT, R4, R0, PT ;  /* 0x000000000400720c */ /* 0x000fda0003fc4270 */
[----:B------:R-:W-:Y:S05]  /*14560*/  @!P6 BRA `(.L_x_4760) ;  /* 0xfffffffc0054e947 */ /* 0x000fea000383ffff */
.L_x_4757:
        /* <DEDUP_REMOVED lines=12> */
.L_x_4835:
[----:B------:R-:W-:-:S13]  /*14630*/  ISETP.NE.AND P0, PT, R3, RZ, PT ;  /* 0x000000ff0300720c */ /* 0x000fda0003f05270 */
[----:B------:R-:W-:Y:S05]  /*14640*/  @!P0 BRA `(.L_x_4762) ;  /* 0x0000000000108947 */ /* 0x000fea0003800000 */
[----:B------:R-:W-:Y:S01]  /*14650*/  UMOV UR4, 0xffffffff ;  /* 0xffffffff00047882 */ /* 0x000fe20000000000 */
[----:B------:R-:W-:Y:S02]  /*14660*/  VIADD R12, R9, 0xffffffff ;  /* 0xffffffff090c7836 */ /* 0x000fe40000000000 */
[----:B------:R-:W-:Y:S05]  /*14670*/  BRA.DIV UR4, `(.L_x_4763) ;  /* 0x0000002a04207947 */ /* 0x000fea000b800000 */
[----:B------:R2:W4:Y:S02]  /*14680*/  SHFL.IDX PT, R8, R2, R12, 0x1f ;  /* 0x00001f0c02087589 */ /* 0x00052400000e0000 */
.L_x_4762:
[----:B----4-:R-:W-:Y:S01]  /*14690*/  IMAD R3, R8, R7, R10 ;  /* 0x0000000708037224 */ /* 0x010fe200078e020a */
[----:B------:R-:W-:-:S03]  /*146a0*/  ISETP.NE.AND P0, PT, R6, 0x1, PT ;  /* 0x000000010600780c */ /* 0x000fc60003f05270 */
[----:B------:R-:W-:Y:S01]  /*146b0*/  IMAD.IADD R0, R0, 0x1, -R3 ;  /* 0x0000000100007824 */ /* 0x000fe200078e0a03 */
[----:B------:R4:W-:Y:S09]  /*146c0*/  STL [R1], R3 ;  /* 0x0000000301007387 */ /* 0x0009f20000100800 */
[----:B------:R-:W-:Y:S05]  /*146d0*/  @!P0 BRA `(.L_x_4764) ;  /* 0x0000000000e48947 */ /* 0x000fea0003800000 */
[----:B-1-3--:R-:W-:-:S04]  /*146e0*/  IABS R5, R4 ;  /* 0x0000000400057213 */ /* 0x00afc80000000000 */
[----:B------:R-:W1:Y:S08]  /*146f0*/  I2F.RP R7, R5 ;  /* 0x0000000500077306 */ /* 0x000e700000209400 */
[----:B-1----:R-:W1:Y:S02]  /*14700*/  MUFU.RCP R7, R7 ;  /* 0x0000000700077308 */ /* 0x002e640000001000 */
[----:B-1----:R-:W-:-:S06]  /*14710*/  VIADD R9, R7, 0xffffffe ;  /* 0x0ffffffe07097836 */ /* 0x002fcc0000000000 */
[----:B----4-:R-:W0:Y:S02]  /*14720*/  F2I.FTZ.U32.TRUNC.NTZ R3, R9 ;  /* 0x0000000900037305 */ /* 0x010e24000021f000 */
[----:B0-2---:R-:W-:-:S04]  /*14730*/  IMAD.MOV R2, RZ, RZ, -R3 ;  /* 0x000000ffff027224 */ /* 0x005fc800078e0a03 */
        /* <DEDUP_REMOVED lines=51> */
.L_x_4764:
[----:B-1-3--:R-:W3:Y:S01]  /*14a70*/  LDL R5, [R1+0xc] ;  /* 0x00000c0001057983 */ /* 0x00aee20000100800 */
[----:B0-2-4-:R-:W3:Y:S02]  /*14a80*/  LDC.64 R2, c[0x0][0xc90] ;  /* 0x00032400ff027b82 */ /* 0x015ee40000000a00 */
        /* <DEDUP_REMOVED lines=61> */
.L_x_4765:
[----:B-1----:R-:W-:-:S05]  /*14e60*/  LOP3.LUT R3, RZ, R0, RZ, 0x33, !PT ;  /* 0x00000000ff037212 */ /* 0x002fca00078e33ff */
[----:B------:R-:W-:-:S05]  /*14e70*/  IMAD.IADD R0, R4, 0x1, R3 ;  /* 0x0000000104007824 */ /* 0x000fca00078e0203 */
[----:B------:R2:W-:Y:S01]  /*14e80*/  STL [R1+0x4], R0 ;  /* 0x0000040001007387 */ /* 0x0005e20000100800 */
[----:B------:R-:W-:Y:S05]  /*14e90*/  BRA `(.L_x_4766) ;  /* 0x0000000000287947 */ /* 0x000fea0003800000 */
.L_x_4758:
        /* <DEDUP_REMOVED lines=10> */
.L_x_4766:
[----:B-1----:R-:W3:Y:S04]  /*14f40*/  LDL R3, [R1+0x8] ;  /* 0x0000080001037983 */ /* 0x002ee80000100800 */
[----:B0-----:R-:W4:Y:S04]  /*14f50*/  LDL R2, [R1+0xc] ;  /* 0x00000c0001027983 */ /* 0x001f280000100800 */
[----:B------:R-:W5:Y:S04]  /*14f60*/  LDL R5, [R1+0x4] ;  /* 0x0000040001057983 */ /* 0x000f680000100800 */
[----:B------:R-:W5:Y:S01]  /*14f70*/  LDL R4, [R1] ;  /* 0x0000000001047983 */ /* 0x000f620000100800 */
[----:B--2---:R-:W0:Y:S01]  /*14f80*/  S2R R0, SR_TID.X ;  /* 0x0000000000007919 */ /* 0x004e220000002100 */
[----:B------:R-:W-:Y:S05]  /*14f90*/  WARPSYNC.ALL ;  /* 0x0000000000007948 */ /* 0x000fea0003800000 */
        /* <DEDUP_REMOVED lines=10> */
.L_x_4755:
[----:B------:R-:W3:Y:S01]  /*15040*/  LDL R0, [R1+0xc] ;  /* 0x00000c0001007983 */ /* 0x000ee20000100800 */
[----:B------:R-:W-:Y:S02]  /*15050*/  ULDC UR4, c[0x0][0xc3c] ;  /* 0x00030f0000047ab9 */ /* 0x000fe40000000800 */
[----:B---3--:R-:W-:-:S13]  /*15060*/  ISETP.GE.AND P0, PT, R0, UR4, PT ;  /* 0x0000000400007c0c */ /* 0x008fda000bf06270 */
[----:B------:R-:W-:Y:S05]  /*15070*/  @!P0 BRA `(.L_x_4767) ;  /* 0xffffffa400bc8947 */ /* 0x000fea000383ffff */
[----:B------:R-:W-:Y:S05]  /*15080*/  BSYNC B8 ;  /* 0x0000000000087941 */ /* 0x000fea0003800000 */
.L_x_4663:
        /* <DEDUP_REMOVED lines=12> */
.L_x_4838:
[----:B------:R-:W-:Y:S05]  /*15150*/  BSYNC B0 ;  /* 0x0000000000007941 */ /* 0x000fea0003800000 */
.L_x_4768:
[----:B------:R-:W-:-:S03]  /*15160*/  UMOV UR4, 0xffffffff ;  /* 0xffffffff00047882 */ /* 0x000fc60000000000 */
[----:B------:R-:W-:Y:S05]  /*15170*/  BRA.DIV UR4, `(.L_x_4770) ;  /* 0x0000001e049c7947 */ /* 0x000fea000b800000 */
[----:B------:R-:W1:Y:S02]  /*15180*/  S2R R2, SR_TID.X ;  /* 0x0000000000027919 */ /* 0x000e640000002100 */
[----:B-1----:R-:W-:-:S04]  /*15190*/  SHF.R.U32.HI R2, RZ, 0x5, R2 ;  /* 0x00000005ff027819 */ /* 0x002fc80000011602 */
[----:B------:R-:W-:-:S05]  /*151a0*/  LOP3.LUT R2, R2, 0x3, RZ, 0xc0, !PT ;  /* 0x0000000302027812 */ /* 0x000fca00078ec0ff */
[----:B------:R1:W2:Y:S02]  /*151b0*/  SHFL.IDX PT, R14, R2, RZ, 0x1f ;  /* 0x00001fff020e7589 */ /* 0x0002a400000e0000 */
.L_x_4841:
[----:B--2---:R-:W-:Y:S01]  /*151c0*/  ISETP.NE.AND P0, PT, R14, RZ, PT ;  /* 0x000000ff0e00720c */ /* 0x004fe20003f05270 */
[----:B------:R-:W-:-:S12]  /*151d0*/  BSSY B0, `(.L_x_4771) ;  /* 0x0000025000007945 */ /* 0x000fd80003800000 */
[----:B------:R-:W-:Y:S05]  /*151e0*/  @P0 BRA `(.L_x_4772) ;  /* 0x00000000008c0947 */ /* 0x000fea0003800000 */
[----:B------:R-:W-:-:S03]  /*151f0*/  UMOV UR4, 0xffffffff ;  /* 0xffffffff00047882 */ /* 0x000fc60000000000 */
[----:B------:R-:W-:Y:S05]  /*15200*/  BRA.DIV UR4, `(.L_x_4773) ;  /* 0x0000001e04ac7947 */ /* 0x000fea000b800000 */
[----:B------:R-:W-:-:S13]  /*15210*/  ELECT P6, URZ, PT ;  /* 0x00000000003f782f */ /* 0x000fda00038c0000 */
.L_x_4844:
[----:B------:R-:W-:Y:S05]  /*15220*/  @!P6 BRA `(.L_x_4772) ;  /* 0x00000000007ce947 */ /* 0x000fea0003800000 */
[----:B------:R-:W-:-:S06]  /*15230*/  ULOP3.LUT UR4, UR36, 0x2, URZ, 0xfc, !UPT ;  /* 0x0000000224047892 */ /* 0x000fcc000f8efc3f */
[----:B-1----:R-:W-:-:S05]  /*15240*/  IMAD.U32 R2, RZ, RZ, UR4 ;  /* 0x00000004ff027e24 */ /* 0x002fca000f8e00ff */
[----:B------:R-:W-:-:S13]  /*15250*/  ISETP.NE.AND P2, PT, R2, 0x3, PT ;  /* 0x000000030200780c */ /* 0x000fda0003f45270 */
[----:B------:R-:W-:Y:S05]  /*15260*/  @!P2 BRA `(.L_x_4774) ;  /* 0x000000000004a947 */ /* 0x000fea0003800000 */
[----:B------:R-:W-:Y:S01]  /*15270*/  BPT.TRAP 0x1 ;  /* 0x000000040000795c */ /* 0x000fe20000300000 */
.L_x_4774:
        /* <DEDUP_REMOVED lines=13> */
.L_x_4845:
[----:B------:R-:W1:Y:S02]  /*15350*/  SYNCS.PHASECHK.TRANS64.TRYWAIT P0, [R7+URZ], R2 ;  /* 0x00000002070075a7 */ /* 0x000e64000800017f */
[----:B-1----:R-:W-:Y:S05]  /*15360*/  @!P0 BRA `(.L_x_4776) ;  /* 0x0000001c00888947 */ /* 0x002fea0003800000 */
.L_x_4846:
[----:B------:R-:W-:Y:S05]  /*15370*/  @!P2 BRA `(.L_x_4777) ;  /* 0x000000000004a947 */ /* 0x000fea0003800000 */
[----:B------:R-:W-:Y:S01]  /*15380*/  BPT.TRAP 0x1 ;  /* 0x000000040000795c */ /* 0x000fe20000300000 */
.L_x_4777:
[----:B------:R-:W-:-:S04]  /*15390*/  VIADD R0, R0, 0x22860 ;  /* 0x0002286000007836 */ /* 0x000fc80000000000 */
[----:B------:R-:W-:-:S04]  /*153a0*/  IMAD R4, R19, 0x8, R0 ;  /* 0x0000000813047824 */ /* 0x000fc800078e0200 */
[----:B------:R-:W2:Y:S02]  /*153b0*/  SYNCS.PHASECHK.TRANS64.TRYWAIT P0, [R4+URZ], R5 ;  /* 0x00000005040075a7 */ /* 0x000ea4000800017f */
[----:B--2---:R-:W-:Y:S05]  /*153c0*/  @!P0 BRA `(.L_x_4778) ;  /* 0x0000001c00848947 */ /* 0x004fea0003800000 */
.L_x_4847:
[----:B------:R-:W-:-:S07]  /*153d0*/  IMAD R3, R3, 0x8, R0 ;  /* 0x0000000803037824 */ /* 0x000fce00078e0200 */
.L_x_4779:
[----:B----4-:R4:W0:Y:S02]  /*153e0*/  SYNCS.PHASECHK.TRANS64.TRYWAIT P0, [R3+URZ], R2 ;  /* 0x00000002030075a7 */ /* 0x010824000800017f */
[----:B0-----:R-:W-:Y:S05]  /*153f0*/  @!P0 NANOSLEEP.SYNCS 0x989680 ;  /* 0x009896800000895d */ /* 0x001fea0003900000 */
[----:B------:R-:W0:Y:S02]  /*15400*/  @!P0 SYNCS.PHASECHK.TRANS64 P0, [R3+URZ], R2 ;  /* 0x00000002030085a7 */ /* 0x000e24000800007f */
[----:B0-----:R-:W-:Y:S05]  /*15410*/  @!P0 BRA `(.L_x_4779) ;  /* 0xfffffffc00f08947 */ /* 0x001fea000383ffff */
.L_x_4772:
[----:B------:R-:W-:Y:S05]  /*15420*/  BSYNC B0 ;  /* 0x0000000000007941 */ /* 0x000fea0003800000 */
.L_x_4771:
[----:B------:R-:W-:Y:S05]  /*15430*/  EXIT ;  /* 0x000000000000794d */ /* 0x000fea0003800000 */
.L_x_4602:
[----:B0-----:R0:W1:Y:S02]  /*15440*/  SYNCS.PHASECHK.TRANS64.TRYWAIT P0, [R6+URZ+0x22800], R3 ;  /* 0x02280003060075a7 */ /* 0x001064000800017f */
[----:B-1----:R-:W-:Y:S05]  /*15450*/  @!P0 NANOSLEEP.SYNCS 0x989680 ;  /* 0x009896800000895d */ /* 0x002fea0003900000 */
[----:B------:R-:W1:Y:S02]  /*15460*/  @!P0 SYNCS.PHASECHK.TRANS64 P0, [R6+URZ+0x22800], R3 ;  /* 0x02280003060085a7 */ /* 0x000e64000800007f */
[----:B-1----:R-:W-:Y:S05]  /*15470*/  @!P0 BRA `(.L_x_4602) ;  /* 0xfffffffc00f08947 */ /* 0x002fea000383ffff */
[----:B------:R-:W-:Y:S05]  /*15480*/  BRA `(.L_x_4780) ;  /* 0xfffffecc00487947 */ /* 0x000fea000383ffff */
.L_x_4606:
[----:B--2---:R-:W-:-:S04]  /*15490*/  IMAD.U32 R0, RZ, RZ, UR22 ;  /* 0x00000016ff007e24 */ /* 0x004fc8000f8e00ff */
[----:B------:R2:W3:Y:S03]  /*154a0*/  SYNCS.PHASECHK.TRANS64.TRYWAIT P1, [R0+URZ+0x22830], R9 ;  /* 0x02283009000075a7 */ /* 0x0004e6000802017f */
[----:B---3--:R-:W-:Y:S05]  /*154b0*/  @!P1 NANOSLEEP.SYNCS 0x989680 ;  /* 0x009896800000995d */ /* 0x008fea0003900000 */
[----:B------:R-:W3:Y:S02]  /*154c0*/  @!P1 SYNCS.PHASECHK.TRANS64 P1, [R0+URZ+0x22830], R9 ;  /* 0x02283009000095a7 */ /* 0x000ee4000802007f */
[----:B---3--:R-:W-:Y:S05]  /*154d0*/  @!P1 BRA `(.L_x_4606) ;  /* 0xfffffffc00ec9947 */ /* 0x008fea000383ffff */
[----:B------:R-:W-:Y:S05]  /*154e0*/  BRA `(.L_x_4605) ;  /* 0xfffffecc00707947 */ /* 0x000fea000383ffff */
.L_x_4610:
[----:B-1----:R-:W-:-:S04]  /*154f0*/  IMAD.U32 R10, RZ, RZ, UR22 ;  /* 0x00000016ff0a7e24 */ /* 0x002fc8000f8e00ff */
[----:B------:R1:W2:Y:S03]  /*15500*/  SYNCS.PHASECHK.TRANS64.TRYWAIT P3, [R10+URZ+0x22850], R9 ;  /* 0x022850090a0075a7 */ /* 0x0002a6000806017f */
[----:B--2---:R-:W-:Y:S05]  /*15510*/  @!P3 NANOSLEEP.SYNCS 0x989680 ;  /* 0x009896800000b95d */ /* 0x004fea0003900000 */
[----:B------:R-:W2:Y:S02]  /*15520*/  @!P3 SYNCS.PHASECHK.TRANS64 P3, [R10+URZ+0x22850], R9 ;  /* 0x022850090a00b5a7 */ /* 0x000ea4000806007f */
[----:B--2---:R-:W-:Y:S05]  /*15530*/  @!P3 BRA `(.L_x_4610) ;  /* 0xfffffffc00ecb947 */ /* 0x004fea000383ffff */
[----:B------:R-:W-:Y:S05]  /*15540*/  BRA `(.L_x_4609) ;  /* 0xfffffee800fc7947 */ /* 0x000fea000383ffff */
.L_x_4615:
[----:B--2---:R-:W-:-:S04]  /*15550*/  IMAD.U32 R5, RZ, RZ, UR26 ;  /* 0x0000001aff057e24 */ /* 0x004fc8000f8e00ff */
[----:B------:R2:W3:Y:S03]  /*15560*/  SYNCS.PHASECHK.TRANS64.TRYWAIT P3, [R5+URZ+0x22830], R6 ;  /* 0x02283006050075a7 */ /* 0x0004e6000806017f */
[----:B---3--:R-:W-:Y:S05]  /*15570*/  @!P3 NANOSLEEP.SYNCS 0x989680 ;  /* 0x009896800000b95d */ /* 0x008fea0003900000 */
[----:B------:R-:W3:Y:S02]  /*15580*/  @!P3 SYNCS.PHASECHK.TRANS64 P3, [R5+URZ+0x22830], R6 ;  /* 0x022830060500b5a7 */ /* 0x000ee4000806007f */
[----:B---3--:R-:W-:Y:S05]  /*15590*/  @!P3 BRA `(.L_x_4615) ;  /* 0xfffffffc00ecb947 */ /* 0x008fea000383ffff */
[----:B------:R-:W-:Y:S05]  /*155a0*/  BRA `(.L_x_4614) ;  /* 0xfffffef000387947 */ /* 0x000fea000383ffff */
.L_x_4619:
[----:B-1----:R1:W2:Y:S02]  /*155b0*/  SYNCS.PHASECHK.TRANS64.TRYWAIT P3, [R7+URZ+0x22850], R6 ;  /* 0x02285006070075a7 */ /* 0x0022a4000806017f */
[----:B--2---:R-:W-:Y:S05]  /*155c0*/  @!P3 NANOSLEEP.SYNCS 0x989680 ;  /* 0x009896800000b95d */ /* 0x004fea0003900000 */
[----:B------:R-:W2:Y:S02]  /*155d0*/  @!P3 SYNCS.PHASECHK.TRANS64 P3, [R7+URZ+0x22850], R6 ;  /* 0x022850060700b5a7 */ /* 0x000ea4000806007f */
[----:B--2---:R-:W-:Y:S05]  /*155e0*/  @!P3 BRA `(.L_x_4619) ;  /* 0xfffffffc00f0b947 */ /* 0x004fea000383ffff */
[----:B------:R-:W-:Y:S05]  /*155f0*/  BRA `(.L_x_4618) ;  /* 0xffffff1400e07947 */ /* 0x000fea000383ffff */
.L_x_4625:
[----:B-1----:R-:W-:-:S04]  /*15600*/  IMAD.U32 R5, RZ, RZ, UR25 ;  /* 0x00000019ff057e24 */ /* 0x002fc8000f8e00ff */
[----:B------:R1:W2:Y:S03]  /*15610*/  SYNCS.PHASECHK.TRANS64.TRYWAIT P1, [R5+URZ+0x22830], R6 ;  /* 0x02283006050075a7 */ /* 0x0002a6000802017f */
[----:B--2---:R-:W-:Y:S05]  /*15620*/  @!P1 NANOSLEEP.SYNCS 0x989680 ;  /* 0x009896800000995d */ /* 0x004fea0003900000 */
[----:B------:R-:W2:Y:S02]  /*15630*/  @!P1 SYNCS.PHASECHK.TRANS64 P1, [R5+URZ+0x22830], R6 ;  /* 0x02283006050095a7 */ /* 0x000ea4000802007f */
[----:B--2---:R-:W-:Y:S05]  /*15640*/  @!P1 BRA `(.L_x_4625) ;  /* 0xfffffffc00ec9947 */ /* 0x004fea000383ffff */
[----:B------:R-:W-:Y:S05]  /*15650*/  BRA `(.L_x_4624) ;  /* 0xffffff1800f47947 */ /* 0x000fea000383ffff */
.L_x_4629:
[----:B-1----:R1:W2:Y:S02]  /*15660*/  SYNCS.PHASECHK.TRANS64.TRYWAIT P1, [R12+URZ+0x22850], R6 ;  /* 0x022850060c0075a7 */ /* 0x0022a4000802017f */
[----:B--2---:R-:W-:Y:S05]  /*15670*/  @!P1 NANOSLEEP.SYNCS 0x989680 ;  /* 0x009896800000995d */ /* 0x004fea0003900000 */
[----:B------:R-:W2:Y:S02]  /*15680*/  @!P1 SYNCS.PHASECHK.TRANS64 P1, [R12+URZ+0x22850], R6 ;  /* 0x022850060c0095a7 */ /* 0x000ea4000802007f */
[----:B--2---:R-:W-:Y:S05]  /*15690*/  @!P1 BRA `(.L_x_4629) ;  /* 0xfffffffc00f09947 */ /* 0x004fea000383ffff */
[----:B------:R-:W-:Y:S05]  /*156a0*/  BRA `(.L_x_4628) ;  /* 0xffffff3800947947 */ /* 0x000fea000383ffff */
.L_x_4677:
[----:B------:R-:W0:Y:S01]  /*156b0*/  S2R R4, SR_TID.X ;  /* 0x0000000000047919 */ /* 0x000e220000002100 */
[----:B------:R-:W-:Y:S01]  /*156c0*/  BSSY B0, `(.L_x_4781) ;  /* 0x000000a000007945 */ /* 0x000fe20003800000 */
[----:B------:R-:W-:Y:S02]  /*156d0*/  IMAD.MOV.U32 R12, RZ, RZ, RZ ;  /* 0x000000ffff0c7224 */ /* 0x000fe400078e00ff */
[----:B------:R-:W-:Y:S02]  /*156e0*/  IMAD.MOV.U32 R11, RZ, RZ, 0x1f ;  /* 0x0000001fff0b7424 */ /* 0x000fe400078e00ff */
[----:B------:R-:W-:Y:S01]  /*156f0*/  IMAD.MOV.U32 R15, RZ, RZ, -0x1 ;  /* 0xffffffffff0f7424 */ /* 0x000fe200078e00ff */
[----:B0-----:R-:W-:-:S04]  /*15700*/  SHF.R.U32.HI R4, RZ, 0x5, R4 ;  /* 0x00000005ff047819 */ /* 0x001fc80000011604 */
[----:B------:R-:W-:-:S05]  /*15710*/  LOP3.LUT R4, R4, 0x3, RZ, 0xc0, !PT ;  /* 0x0000000304047812 */ /* 0x000fca00078ec0ff */
[----:B------:R-:W-:-:S07]  /*15720*/  IMAD.MOV.U32 R13, RZ, RZ, R4 ;  /* 0x000000ffff0d7224 */ /* 0x000fce00078e0004 */
[----:B--2---:R-:W-:Y:S05]  /*15730*/  WARPSYNC.COLLECTIVE R15, `(.L_x_4782) ;  /* 0x000000000f087348 */ /* 0x004fea0003c00000 */
[----:B------:R0:W1:Y:S02]  /*15740*/  SHFL.IDX P6, R14, R13, R12, R11 ;  /* 0x0000000c0d0e7389 */ /* 0x00006400000c000b */
[----:B012---:R-:W-:Y:S01]  /*15750*/  ENDCOLLECTIVE ;  /* 0x000000000000791b */ /* 0x007fe20003800000 */
.L_x_4782:
[----:B------:R-:W-:Y:S05]  /*15760*/  BSYNC B0 ;  /* 0x0000000000007941 */ /* 0x000fea0003800000 */
.L_x_4781:
[----:B------:R-:W-:Y:S05]  /*15770*/  BRA `(.L_x_4783) ;  /* 0xffffffac00d87947 */ /* 0x000fea000383ffff */
.L_x_4679:
[----:B------:R-:W-:Y:S01]  /*15780*/  BSSY B0, `(.L_x_4784) ;  /* 0x0000006000007945 */ /* 0x000fe20003800000 */
[----:B------:R-:W-:-:S07]  /*15790*/  IMAD.MOV.U32 R15, RZ, RZ, -0x1 ;  /* 0xffffffffff0f7424 */ /* 0x000fce00078e00ff */
[----:B0-2---:R-:W-:Y:S05]  /*157a0*/  WARPSYNC.COLLECTIVE R15, `(.L_x_4785) ;  /* 0x000000000f0c7348 */ /* 0x005fea0003c00000 */
[----:B------:R-:W-:Y:S02]  /*157b0*/  ELECT P6, UR62, PT ;  /* 0x00000000003e782f */ /* 0x000fe400038c0000 */
[----:B------:R-:W-:Y:S01]  /*157c0*/  MOV R14, UR62 ;  /* 0x0000003e000e7c02 */ /* 0x000fe20008000f00 */
[----:B0-2---:R-:W-:Y:S10]  /*157d0*/  ENDCOLLECTIVE ;  /* 0x000000000000791b */ /* 0x005ff40003800000 */
.L_x_4785:
[----:B------:R-:W-:Y:S05]  /*157e0*/  BSYNC B0 ;  /* 0x0000000000007941 */ /* 0x000fea0003800000 */
.L_x_4784:
[----:B------:R-:W-:Y:S05]  /*157f0*/  BRA `(.L_x_4786) ;  /* 0xffffffac00e47947 */ /* 0x000fea000383ffff */
.L_x_4681:
[----:B0-----:R0:W1:Y:S02]  /*15800*/  SYNCS.PHASECHK.TRANS64.TRYWAIT P0, [R0+URZ+0x22840], R2 ;  /* 0x02284002000075a7 */ /* 0x001064000800017f */
[----:B-1----:R-:W-:Y:S05]  /*15810*/  @!P0 NANOSLEEP.SYNCS 0x989680 ;  /* 0x009896800000895d */ /* 0x002fea0003900000 */
[----:B------:R-:W1:Y:S02]  /*15820*/  @!P0 SYNCS.PHASECHK.TRANS64 P0, [R0+URZ+0x22840], R2 ;  /* 0x02284002000085a7 */ /* 0x000e64000800007f */
[----:B-1----:R-:W-:Y:S05]  /*15830*/  @!P0 BRA `(.L_x_4681) ;  /* 0xfffffffc00f08947 */ /* 0x002fea000383ffff */
[----:B------:R-:W-:Y:S05]  /*15840*/  BRA `(.L_x_4787) ;  /* 0xffffffb000447947 */ /* 0x000fea000383ffff */
.L_x_4685:
[----:B------:R-:W2:Y:S01]  /*15850*/  LDL.LU R11, [R1+0x44] ;  /* 0x00004400010b7983 */ /* 0x000ea20000300800 */
[----:B------:R-:W-:Y:S02]  /*15860*/  IMAD.MOV.U32 R13, RZ, RZ, R0 ;  /* 0x000000ffff0d7224 */ /* 0x000fe400078e0000 */
[----:B------:R-:W-:Y:S01]  /*15870*/  IMAD.MOV.U32 R12, RZ, RZ, RZ ;  /* 0x000000ffff0c7224 */ /* 0x000fe200078e00ff */
[----:B------:R-:W0:Y:S01]  /*15880*/  S2R R5, SR_TID.X ;  /* 0x0000000000057919 */ /* 0x000e220000002100 */
[----:B------:R-:W-:Y:S01]  /*15890*/  IMAD.MOV.U32 R15, RZ, RZ, -0x1 ;  /* 0xffffffffff0f7424 */ /* 0x000fe200078e00ff */
[----:B0-----:R-:W-:-:S04]  /*158a0*/  LOP3.LUT R5, R5, 0x7f, RZ, 0xc0, !PT ;  /* 0x0000007f05057812 */ /* 0x001fc800078ec0ff */
[----:B------:R-:W-:-:S05]  /*158b0*/  SHF.R.U32.HI R5, RZ, 0x3, R5 ;  /* 0x00000003ff057819 */ /* 0x000fca0000011605 */
[----:B------:R-:W-:-:S04]  /*158c0*/  IMAD R4, R8, 0x80, R5 ;  /* 0x0000008008047824 */ /* 0x000fc800078e0205 */
[C---:B------:R-:W-:Y:S02]  /*158d0*/  VIADD R5, R4.reuse, 0x10 ;  /* 0x0000001004057836 */ /* 0x040fe40000000000 */
[----:B------:R-:W-:Y:S02]  /*158e0*/  VIADD R8, R4, 0x60 ;  /* 0x0000006004087836 */ /* 0x000fe40000000000 */
[----:B--2---:R-:W-:Y:S02]  /*158f0*/  IMAD R3, R11, R7, RZ ;  /* 0x000000070b037224 */ /* 0x004fe400078e02ff */
[----:B------:R-:W-:-:S03]  /*15900*/  IMAD.MOV.U32 R11, RZ, RZ, 0x181f ;  /* 0x0000181fff0b7424 */ /* 0x000fc600078e00ff */
[----:B------:R-:W-:-:S13]  /*15910*/  ISETP.GE.AND P1, PT, R4, R3, PT ;  /* 0x000000030400720c */ /* 0x000fda0003f26270 */
[----:B-----5:R-:W-:Y:S05]  /*15920*/  WARPSYNC.COLLECTIVE R15, `(.L_x_4788) ;  /* 0x000000000f087348 */ /* 0x020fea0003c00000 */
[----:B------:R0:W1:Y:S02]  /*15930*/  SHFL.IDX P6, R14, R13, R12, R11 ;  /* 0x0000000c0d0e7389 */ /* 0x00006400000c000b */
[----:B01---5:R-:W-:Y:S01]  /*15940*/  ENDCOLLECTIVE ;  /* 0x000000000000791b */ /* 0x023fe20003800000 */
.L_x_4788:
[----:B------:R-:W-:Y:S02]  /*15950*/  IMAD.MOV.U32 R13, RZ, RZ, R2 ;  /* 0x000000ffff0d7224 */ /* 0x000fe400078e0002 */
[----:B------:R-:W-:-:S07]  /*15960*/  IMAD.MOV.U32 R6, RZ, RZ, R14 ;  /* 0x000000ffff067224 */ /* 0x000fce00078e000e */
[----:B------:R-:W-:Y:S05]  /*15970*/  WARPSYNC.COLLECTIVE R15, `(.L_x_4789) ;  /* 0x000000000f087348 */ /* 0x000fea0003c00000 */
[----:B------:R0:W1:Y:S02]  /*15980*/  SHFL.IDX P6, R14, R13, R12, R11 ;  /* 0x0000000c0d0e7389 */ /* 0x00006400000c000b */
[----:B01----:R-:W-:Y:S01]  /*15990*/  ENDCOLLECTIVE ;  /* 0x000000000000791b */ /* 0x003fe20003800000 */
.L_x_4789:
[----:B------:R-:W-:Y:S02]  /*159a0*/  IMAD.MOV.U32 R13, RZ, RZ, R0 ;  /* 0x000000ffff0d7224 */ /* 0x000fe400078e0000 */
[----:B------:R-:W-:Y:S02]  /*159b0*/  IMAD.MOV.U32 R12, RZ, RZ, 0x1 ;  /* 0x00000001ff0c7424 */ /* 0x000fe400078e00ff */
[----:B------:R-:W-:-:S07]  /*159c0*/  IMAD.MOV.U32 R7, RZ, RZ, R14 ;  /* 0x000000ffff077224 */ /* 0x000fce00078e000e */
[----:B------:R-:W-:Y:S05]  /*159d0*/  WARPSYNC.COLLECTIVE R15, `(.L_x_4790) ;  /* 0x000000000f087348 */ /* 0x000fea0003c00000 */
[----:B------:R0:W1:Y:S02]  /*159e0*/  SHFL.IDX P6, R14, R13, R12, R11 ;  /* 0x0000000c0d0e7389 */ /* 0x00006400000c000b */
[----:B01----:R-:W-:Y:S01]  /*159f0*/  ENDCOLLECTIVE ;  /* 0x000000000000791b */ /* 0x003fe20003800000 */
.L_x_4790:
        /* <DEDUP_REMOVED lines=15> */
.L_x_4791:
[----:B------:R-:W-:Y:S02]  /*15af0*/  IMAD.MOV.U32 R13, RZ, RZ, R0 ;  /* 0x000000ffff0d7224 */ /* 0x000fe400078e0000 */
[----:B------:R-:W-:Y:S02]  /*15b00*/  IMAD.MOV.U32 R12, RZ, RZ, 0x2 ;  /* 0x00000002ff0c7424 */ /* 0x000fe400078e00ff */
[----:B------:R-:W-:-:S07]  /*15b10*/  IMAD.MOV.U32 R5, RZ, RZ, R14 ;  /* 0x000000ffff057224 */ /* 0x000fce00078e000e */
[----:B------:R-:W-:Y:S05]  /*15b20*/  WARPSYNC.COLLECTIVE R15, `(.L_x_4792) ;  /* 0x000000000f087348 */ /* 0x000fea0003c00000 */
[----:B------:R0:W1:Y:S02]  /*15b30*/  SHFL.IDX P6, R14, R13, R12, R11 ;  /* 0x0000000c0d0e7389 */ /* 0x00006400000c000b */
[----:B01----:R-:W-:Y:S01]  /*15b40*/  ENDCOLLECTIVE ;  /* 0x000000000000791b */ /* 0x003fe20003800000 */
.L_x_4792:
        /* <DEDUP_REMOVED lines=15> */
.L_x_4793:
[----:B------:R-:W-:Y:S02]  /*15c40*/  IMAD.MOV.U32 R13, RZ, RZ, R0 ;  /* 0x000000ffff0d7224 */ /* 0x000fe400078e0000 */
[----:B------:R-:W-:Y:S02]  /*15c50*/  IMAD.MOV.U32 R12, RZ, RZ, 0x3 ;  /* 0x00000003ff0c7424 */ /* 0x000fe400078e00ff */
[----:B------:R-:W-:-:S07]  /*15c60*/  IMAD.MOV.U32 R5, RZ, RZ, R14 ;  /* 0x000000ffff057224 */ /* 0x000fce00078e000e */
[----:B------:R-:W-:Y:S05]  /*15c70*/  WARPSYNC.COLLECTIVE R15, `(.L_x_4794) ;  /* 0x000000000f087348 */ /* 0x000fea0003c00000 */
[----:B------:R0:W1:Y:S02]  /*15c80*/  SHFL.IDX P6, R14, R13, R12, R11 ;  /* 0x0000000c0d0e7389 */ /* 0x00006400000c000b */
[----:B01----:R-:W-:Y:S01]  /*15c90*/  ENDCOLLECTIVE ;  /* 0x000000000000791b */ /* 0x003fe20003800000 */
.L_x_4794:
        /* <DEDUP_REMOVED lines=15> */
.L_x_4795:
[----:B------:R-:W-:Y:S02]  /*15d90*/  IMAD.MOV.U32 R13, RZ, RZ, R0 ;  /* 0x000000ffff0d7224 */ /* 0x000fe400078e0000 */
[----:B------:R-:W-:Y:S02]  /*15da0*/  IMAD.MOV.U32 R12, RZ, RZ, 0x4 ;  /* 0x00000004ff0c7424 */ /* 0x000fe400078e00ff */
[----:B------:R-:W-:-:S07]  /*15db0*/  IMAD.MOV.U32 R5, RZ, RZ, R14 ;  /* 0x000000ffff057224 */ /* 0x000fce00078e000e */
[----:B------:R-:W-:Y:S05]  /*15dc0*/  WARPSYNC.COLLECTIVE R15, `(.L_x_4796) ;  /* 0x000000000f087348 */ /* 0x000fea0003c00000 */
[----:B------:R0:W1:Y:S02]  /*15dd0*/  SHFL.IDX P6, R14, R13, R12, R11 ;  /* 0x0000000c0d0e7389 */ /* 0x00006400000c000b */
[----:B01----:R-:W-:Y:S01]  /*15de0*/  ENDCOLLECTIVE ;  /* 0x000000000000791b */ /* 0x003fe20003800000 */
.L_x_4796:
        /* <DEDUP_REMOVED lines=15> */
.L_x_4797:
[----:B------:R-:W-:Y:S02]  /*15ee0*/  IMAD.MOV.U32 R13, RZ, RZ, R0 ;  /* 0x000000ffff0d7224 */ /* 0x000fe400078e0000 */
[----:B------:R-:W-:Y:S02]  /*15ef0*/  IMAD.MOV.U32 R12, RZ, RZ, 0x5 ;  /* 0x00000005ff0c7424 */ /* 0x000fe400078e00ff */
[----:B------:R-:W-:-:S07]  /*15f00*/  IMAD.MOV.U32 R5, RZ, RZ, R14 ;  /* 0x000000ffff057224 */ /* 0x000fce00078e000e */
[----:B------:R-:W-:Y:S05]  /*15f10*/  WARPSYNC.COLLECTIVE R15, `(.L_x_4798) ;  /* 0x000000000f087348 */ /* 0x000fea0003c00000 */
[----:B------:R0:W1:Y:S02]  /*15f20*/  SHFL.IDX P6, R14, R13, R12, R11 ;  /* 0x0000000c0d0e7389 */ /* 0x00006400000c000b */
[----:B01----:R-:W-:Y:S01]  /*15f30*/  ENDCOLLECTIVE ;  /* 0x000000000000791b */ /* 0x003fe20003800000 */
.L_x_4798:
        /* <DEDUP_REMOVED lines=15> */
.L_x_4799:
[----:B------:R-:W-:Y:S02]  /*16030*/  IMAD.MOV.U32 R13, RZ, RZ, R0 ;  /* 0x000000ffff0d7224 */ /* 0x000fe400078e0000 */
[----:B------:R-:W-:Y:S02]  /*16040*/  IMAD.MOV.U32 R12, RZ, RZ, 0x6 ;  /* 0x00000006ff0c7424 */ /* 0x000fe400078e00ff */
[----:B------:R-:W-:-:S07]  /*16050*/  IMAD.MOV.U32 R5, RZ, RZ, R14 ;  /* 0x000000ffff057224 */ /* 0x000fce00078e000e */
[----:B------:R-:W-:Y:S05]  /*16060*/  WARPSYNC.COLLECTIVE R15, `(.L_x_4800) ;  /* 0x000000000f087348 */ /* 0x000fea0003c00000 */
[----:B------:R0:W1:Y:S02]  /*16070*/  SHFL.IDX P6, R14, R13, R12, R11 ;  /* 0x0000000c0d0e7389 */ /* 0x00006400000c000b */
[----:B01----:R-:W-:Y:S01]  /*16080*/  ENDCOLLECTIVE ;  /* 0x000000000000791b */ /* 0x003fe20003800000 */
.L_x_4800:
        /* <DEDUP_REMOVED lines=14> */
.L_x_4801:
[----:B------:R-:W-:Y:S02]  /*16170*/  IMAD.MOV.U32 R13, RZ, RZ, R0 ;  /* 0x000000ffff0d7224 */ /* 0x000fe400078e0000 */
[----:B------:R-:W-:Y:S02]  /*16180*/  IMAD.MOV.U32 R12, RZ, RZ, 0x7 ;  /* 0x00000007ff0c7424 */ /* 0x000fe400078e00ff */
[----:B------:R-:W-:-:S07]  /*16190*/  IMAD.MOV.U32 R5, RZ, RZ, R14 ;  /* 0x000000ffff057224 */ /* 0x000fce00078e000e */
[----:B------:R-:W-:Y:S05]  /*161a0*/  WARPSYNC.COLLECTIVE R15, `(.L_x_4802) ;  /* 0x000000000f087348 */ /* 0x000fea0003c00000 */
[----:B------:R0:W1:Y:S02]  /*161b0*/  SHFL.IDX P6, R14, R13, R12, R11 ;  /* 0x0000000c0d0e7389 */ /* 0x00006400000c000b */
[----:B01----:R-:W-:Y:S01]  /*161c0*/  ENDCOLLECTIVE ;  /* 0x000000000000791b */ /* 0x003fe20003800000 */
.L_x_4802:
        /* <DEDUP_REMOVED lines=13> */
.L_x_4803:
[----:B------:R-:W-:Y:S01]  /*162a0*/  IMAD.MOV.U32 R2, RZ, RZ, R14 ;  /* 0x000000ffff027224 */ /* 0x000fe200078e000e */
[----:B------:R-:W-:Y:S06]  /*162b0*/  BRA `(.L_x_4804) ;  /* 0xffffffb000d07947 */ /* 0x000fec000383ffff */
.L_x_4688:
[----:B0-----:R0:W2:Y:S02]  /*162c0*/  SYNCS.PHASECHK.TRANS64.TRYWAIT P0, [R18+URZ+0x22820], R0 ;  /* 0x02282000120075a7 */ /* 0x0010a4000800017f */
[----:B--2---:R-:W-:Y:S05]  /*162d0*/  @!P0 NANOSLEEP.SYNCS 0x989680 ;  /* 0x009896800000895d */ /* 0x004fea0003900000 */
[----:B------:R-:W2:Y:S02]  /*162e0*/  @!P0 SYNCS.PHASECHK.TRANS64 P0, [R18+URZ+0x22820], R0 ;  /* 0x02282000120085a7 */ /* 0x000ea4000800007f */
[----:B--2---:R-:W-:Y:S05]  /*162f0*/  @!P0 BRA `(.L_x_4688) ;  /* 0xfffffffc00f08947 */ /* 0x004fea000383ffff */
[----:B------:R-:W-:Y:S05]  /*16300*/  BRA `(.L_x_4805) ;  /* 0xffffffb4002c7947 */ /* 0x000fea000383ffff */
.L_x_4692:
[----:B0-----:R0:W2:Y:S02]  /*16310*/  SYNCS.PHASECHK.TRANS64.TRYWAIT P0, [R2+URZ+0x22860], R0 ;  /* 0x02286000020075a7 */ /* 0x0010a4000800017f */
[----:B--2---:R-:W-:Y:S05]  /*16320*/  @!P0 NANOSLEEP.SYNCS 0x989680 ;  /* 0x009896800000895d */ /* 0x004fea0003900000 */
[----:B------:R-:W2:Y:S02]  /*16330*/  @!P0 SYNCS.PHASECHK.TRANS64 P0, [R2+URZ+0x22860], R0 ;  /* 0x02286000020085a7 */ /* 0x000ea4000800007f */
[----:B--2---:R-:W-:Y:S05]  /*16340*/  @!P0 BRA `(.L_x_4692) ;  /* 0xfffffffc00f08947 */ /* 0x004fea000383ffff */
[----:B------:R-:W-:Y:S05]  /*16350*/  BRA `(.L_x_4806) ;  /* 0xffffffb400507947 */ /* 0x000fea000383ffff */
.L_x_4707:
[----:B--2---:R2:W3:Y:S02]  /*16360*/  SYNCS.PHASECHK.TRANS64.TRYWAIT P0, [R3+URZ+0x22840], R2 ;  /* 0x02284002030075a7 */ /* 0x0044e4000800017f */
[----:B---3--:R-:W-:Y:S05]  /*16370*/  @!P0 NANOSLEEP.SYNCS 0x989680 ;  /* 0x009896800000895d */ /* 0x008fea0003900000 */
[----:B------:R-:W3:Y:S02]  /*16380*/  @!P0 SYNCS.PHASECHK.TRANS64 P0, [R3+URZ+0x22840], R2 ;  /* 0x02284002030085a7 */ /* 0x000ee4000800007f */
[----:B---3--:R-:W-:Y:S05]  /*16390*/  @!P0 BRA `(.L_x_4707) ;  /* 0xfffffffc00f08947 */ /* 0x008fea000383ffff */
[----:B------:R-:W-:Y:S05]  /*163a0*/  BRA `(.L_x_4807) ;  /* 0xffffffbc00707947 */ /* 0x000fea000383ffff */
.L_x_4712:
[----:B0-----:R0:W1:Y:S02]  /*163b0*/  SYNCS.PHASECHK.TRANS64.TRYWAIT P0, [R3+URZ+0x22860], R2 ;  /* 0x02286002030075a7 */ /* 0x001064000800017f */
[----:B-1----:R-:W-:Y:S05]  /*163c0*/  @!P0 NANOSLEEP.SYNCS 0x989680 ;  /* 0x009896800000895d */ /* 0x002fea0003900000 */
[----:B------:R-:W1:Y:S02]  /*163d0*/  @!P0 SYNCS.PHASECHK.TRANS64 P0, [R3+URZ+0x22860], R2 ;  /* 0x02286002030085a7 */ /* 0x000e64000800007f */
[----:B-1----:R-:W-:Y:S05]  /*163e0*/  @!P0 BRA `(.L_x_4712) ;  /* 0xfffffffc00f08947 */ /* 0x002fea000383ffff */
[----:B------:R-:W-:Y:S05]  /*163f0*/  BRA `(.L_x_4808) ;  /* 0xffffffbc00ec7947 */ /* 0x000fea000383ffff */
.L_x_4723:
[----:B-1----:R1:W2:Y:S02]  /*16400*/  SYNCS.PHASECHK.TRANS64.TRYWAIT P0, [R4+URZ+0x22840], R2 ;  /* 0x02284002040075a7 */ /* 0x0022a4000800017f */
[----:B--2---:R-:W-:Y:S05]  /*16410*/  @!P0 NANOSLEEP.SYNCS 0x989680 ;  /* 0x009896800000895d */ /* 0x004fea0003900000 */
[----:B------:R-:W2:Y:S02]  /*16420*/  @!P0 SYNCS.PHASECHK.TRANS64 P0, [R4+URZ+0x22840], R2 ;  /* 0x02284002040085a7 */ /* 0x000ea4000800007f */
[----:B--2---:R-:W-:Y:S05]  /*16430*/  @!P0 BRA `(.L_x_4723) ;  /* 0xfffffffc00f08947 */ /* 0x004fea000383ffff */
[----:B------:R-:W-:Y:S05]  /*16440*/  BRA `(.L_x_4809) ;  /* 0xffffffc400d87947 */ /* 0x000fea000383ffff */
.L_x_4728:
[----:B0-----:R0:W2:Y:S02]  /*16450*/  SYNCS.PHASECHK.TRANS64.TRYWAIT P0, [R4+URZ+0x22860], R2 ;  /* 0x02286002040075a7 */ /* 0x0010a4000800017f */
[----:B--2---:R-:W-:Y:S05]  /*16460*/  @!P0 NANOSLEEP.SYNCS 0x989680 ;  /* 0x009896800000895d */ /* 0x004fea0003900000 */
[----:B------:R-:W2:Y:S02]  /*16470*/  @!P0 SYNCS.PHASECHK.TRANS64 P0, [R4+URZ+0x22860], R2 ;  /* 0x02286002040085a7 */ /* 0x000ea4000800007f */
[----:B--2---:R-:W-:Y:S05]  /*16480*/  @!P0 BRA `(.L_x_4728) ;  /* 0xfffffffc00f08947 */ /* 0x004fea000383ffff */
[----:B------:R-:W-:Y:S05]  /*16490*/  BRA `(.L_x_4810) ;  /* 0xffffffc800547947 */ /* 0x000fea000383ffff */
.L_x_4739:
[----:B--2---:R2:W3:Y:S02]  /*164a0*/  SYNCS.PHASECHK.TRANS64.TRYWAIT P0, [R2+URZ+0x22840], R3 ;  /* 0x02284003020075a7 */ /* 0x0044e4000800017f */
[----:B---3--:R-:W-:Y:S05]  /*164b0*/  @!P0 NANOSLEEP.SYNCS 0x989680 ;  /* 0x009896800000895d */ /* 0x008fea0003900000 */
[----:B------:R-:W3:Y:S02]  /*164c0*/  @!P0 SYNCS.PHASECHK.TRANS64 P0, [R2+URZ+0x22840], R3 ;  /* 0x02284003020085a7 */ /* 0x000ee4000800007f */
[----:B---3--:R-:W-:Y:S05]  /*164d0*/  @!P0 BRA `(.L_x_4739) ;  /* 0xfffffffc00f08947 */ /* 0x008fea000383ffff */
[----:B------:R-:W-:Y:S05]  /*164e0*/  BRA `(.L_x_4811) ;  /* 0xffffffd000247947 */ /* 0x000fea000383ffff */
.L_x_4744:
[----:B---3--:R3:W4:Y:S02]  /*164f0*/  SYNCS.PHASECHK.TRANS64.TRYWAIT P0, [R2+URZ+0x22860], R3 ;  /* 0x02286003020075a7 */ /* 0x008724000800017f */
[----:B----4-:R-:W-:Y:S05]  /*16500*/  @!P0 NANOSLEEP.SYNCS 0x989680 ;  /* 0x009896800000895d */ /* 0x010fea0003900000 */
[----:B------:R-:W4:Y:S02]  /*16510*/  @!P0 SYNCS.PHASECHK.TRANS64 P0, [R2+URZ+0x22860], R3 ;  /* 0x02286003020085a7 */ /* 0x000f24000800007f */
[----:B----4-:R-:W-:Y:S05]  /*16520*/  @!P0 BRA `(.L_x_4744) ;  /* 0xfffffffc00f08947 */ /* 0x010fea000383ffff */
[----:B------:R-:W-:Y:S05]  /*16530*/  BRA `(.L_x_4812) ;  /* 0xffffffd000a07947 */ /* 0x000fea000383ffff */
.L_x_4756:
[----:B------:R-:W3:Y:S01]  /*16540*/  LDL R3, [R1] ;  /* 0x0000000001037983 */ /* 0x000ee20000100800 */
[----:B------:R-:W-:Y:S01]  /*16550*/  BSSY B0, `(.L_x_4813) ;  /* 0x0000008000007945 */ /* 0x000fe20003800000 */
[----:B------:R-:W-:Y:S02]  /*16560*/  IMAD.MOV.U32 R12, RZ, RZ, RZ ;  /* 0x000000ffff0c7224 */ /* 0x000fe400078e00ff */
[----:B------:R-:W-:Y:S02]  /*16570*/  IMAD.MOV.U32 R11, RZ, RZ, 0x1f ;  /* 0x0000001fff0b7424 */ /* 0x000fe400078e00ff */
[----:B------:R-:W-:Y:S02]  /*16580*/  IMAD.MOV.U32 R15, RZ, RZ, -0x1 ;  /* 0xffffffffff0f7424 */ /* 0x000fe400078e00ff */
[----:B---3--:R-:W-:-:S07]  /*16590*/  IMAD.MOV.U32 R13, RZ, RZ, R3 ;  /* 0x000000ffff0d7224 */ /* 0x008fce00078e0003 */
[----:B012---:R-:W-:Y:S05]  /*165a0*/  WARPSYNC.COLLECTIVE R15, `(.L_x_4814) ;  /* 0x000000000f087348 */ /* 0x007fea0003c00000 */
[----:B------:R3:W4:Y:S02]  /*165b0*/  SHFL.IDX P6, R14, R13, R12, R11 ;  /* 0x0000000c0d0e7389 */ /* 0x00072400000c000b */
[----:B01234-:R-:W-:Y:S01]  /*165c0*/  ENDCOLLECTIVE ;  /* 0x000000000000791b */ /* 0x01ffe20003800000 */
.L_x_4814:
[----:B------:R-:W-:Y:S05]  /*165d0*/  BSYNC B0 ;  /* 0x0000000000007941 */ /* 0x000fea0003800000 */
.L_x_4813:
        /* <DEDUP_REMOVED lines=9> */
.L_x_4815:
        /* <DEDUP_REMOVED lines=26> */
.L_x_4816:
[----:B------:R-:W-:Y:S01]  /*16810*/  IMAD.MOV.U32 R12, RZ, RZ, 0x2 ;  /* 0x00000002ff0c7424 */ /* 0x000fe200078e00ff */
[----:B------:R-:W-:-:S05]  /*16820*/  SEL R3, R14, RZ, P1 ;  /* 0x000000ff0e037207 */ /* 0x000fca0000800000 */
[----:B------:R-:W-:-:S04]  /*16830*/  IMAD.IADD R2, R2, 0x1, R3 ;  /* 0x0000000102027824 */ /* 0x000fc800078e0203 */
[----:B------:R-:W-:-:S07]  /*16840*/  IMAD.MOV.U32 R13, RZ, RZ, R2 ;  /* 0x000000ffff0d7224 */ /* 0x000fce00078e0002 */
[----:B------:R-:W-:Y:S05]  /*16850*/  WARPSYNC.COLLECTIVE R15, `(.L_x_4817) ;  /* 0x000000000f087348 */ /* 0x000fea0003c00000 */
[----:B------:R0:W1:Y:S02]  /*16860*/  SHFL.UP P6, R14, R13, R12, R11 ;  /* 0x0400000c0d0e7389 */ /* 0x00006400000c000b */
[----:B01----:R-:W-:Y:S01]  /*16870*/  ENDCOLLECTIVE ;  /* 0x000000000000791b */ /* 0x003fe20003800000 */
.L_x_4817:
[----:B------:R-:W-:Y:S01]  /*16880*/  IMAD.MOV.U32 R12, RZ, RZ, 0x4 ;  /* 0x00000004ff0c7424 */ /* 0x000fe200078e00ff */
[----:B------:R-:W-:-:S05]  /*16890*/  SEL R3, R14, RZ, P2 ;  /* 0x000000ff0e037207 */ /* 0x000fca0001000000 */
[----:B------:R-:W-:-:S04]  /*168a0*/  IMAD.IADD R2, R2, 0x1, R3 ;  /* 0x0000000102027824 */ /* 0x000fc800078e0203 */
[----:B------:R-:W-:-:S07]  /*168b0*/  IMAD.MOV.U32 R13, RZ, RZ, R2 ;  /* 0x000000ffff0d7224 */ /* 0x000fce00078e0002 */
[----:B------:R-:W-:Y:S05]  /*168c0*/  WARPSYNC.COLLECTIVE R15, `(.L_x_4818) ;  /* 0x000000000f087348 */ /* 0x000fea0003c00000 */
[----:B------:R0:W1:Y:S02]  /*168d0*/  SHFL.UP P6, R14, R13, R12, R11 ;  /* 0x0400000c0d0e7389 */ /* 0x00006400000c000b */
[----:B01----:R-:W-:Y:S01]  /*168e0*/  ENDCOLLECTIVE ;  /* 0x000000000000791b */ /* 0x003fe20003800000 */
.L_x_4818:
[----:B------:R-:W-:Y:S01]  /*168f0*/  IMAD.MOV.U32 R12, RZ, RZ, 0x8 ;  /* 0x00000008ff0c7424 */ /* 0x000fe200078e00ff */
[----:B------:R-:W-:-:S05]  /*16900*/  SEL R3, R14, RZ, P3 ;  /* 0x000000ff0e037207 */ /* 0x000fca0001800000 */
[----:B------:R-:W-:-:S04]  /*16910*/  IMAD.IADD R2, R2, 0x1, R3 ;  /* 0x0000000102027824 */ /* 0x000fc800078e0203 */
[----:B------:R-:W-:-:S07]  /*16920*/  IMAD.MOV.U32 R13, RZ, RZ, R2 ;  /* 0x000000ffff0d7224 */ /* 0x000fce00078e0002 */
[----:B------:R-:W-:Y:S05]  /*16930*/  WARPSYNC.COLLECTIVE R15, `(.L_x_4819) ;  /* 0x000000000f087348 */ /* 0x000fea0003c00000 */
[----:B------:R0:W1:Y:S02]  /*16940*/  SHFL.UP P6, R14, R13, R12, R11 ;  /* 0x0400000c0d0e7389 */ /* 0x00006400000c000b */
[----:B01----:R-:W-:Y:S01]  /*16950*/  ENDCOLLECTIVE ;  /* 0x000000000000791b */ /* 0x003fe20003800000 */
.L_x_4819:
[----:B------:R-:W-:Y:S01]  /*16960*/  IMAD.MOV.U32 R12, RZ, RZ, 0x10 ;  /* 0x00000010ff0c7424 */ /* 0x000fe200078e00ff */
[----:B------:R-:W-:-:S05]  /*16970*/  SEL R3, R14, RZ, P4 ;  /* 0x000000ff0e037207 */ /* 0x000fca0002000000 */
[----:B------:R-:W-:-:S04]  /*16980*/  IMAD.IADD R2, R2, 0x1, R3 ;  /* 0x0000000102027824 */ /* 0x000fc800078e0203 */
[----:B------:R-:W-:-:S07]  /*16990*/  IMAD.MOV.U32 R13, RZ, RZ, R2 ;  /* 0x000000ffff0d7224 */ /* 0x000fce00078e0002 */
[----:B------:R-:W-:Y:S05]  /*169a0*/  WARPSYNC.COLLECTIVE R15, `(.L_x_4820) ;  /* 0x000000000f087348 */ /* 0x000fea0003c00000 */
[----:B------:R0:W1:Y:S02]  /*169b0*/  SHFL.UP P6, R14, R13, R12, R11 ;  /* 0x0400000c0d0e7389 */ /* 0x00006400000c000b */
[----:B01----:R-:W-:Y:S01]  /*169c0*/  ENDCOLLECTIVE ;  /* 0x000000000000791b */ /* 0x003fe20003800000 */
.L_x_4820:
        /* <DEDUP_REMOVED lines=8> */
.L_x_4821:
[----:B------:R-:W-:Y:S05]  /*16a50*/  BRA `(.L_x_4822) ;  /* 0xffffffd800007947 */ /* 0x000fea000383ffff */
.L_x_4759:
        /* <DEDUP_REMOVED lines=8> */
.L_x_4824:
[----:B------:R-:W-:Y:S05]  /*16ae0*/  BSYNC B0 ;  /* 0x0000000000007941 */ /* 0x000fea0003800000 */
.L_x_4823:
        /* <DEDUP_REMOVED lines=9> */
.L_x_4825:
[----:B------:R-:W-:Y:S01]  /*16b80*/  IMAD.MOV.U32 R12, RZ, RZ, 0x4 ;  /* 0x00000004ff0c7424 */ /* 0x000fe200078e00ff */
[----:B------:R-:W-:-:S05]  /*16b90*/  SEL R3, R14, RZ, P2 ;  /* 0x000000ff0e037207 */ /* 0x000fca0001000000 */
[----:B------:R-:W-:-:S04]  /*16ba0*/  IMAD.IADD R2, R2, 0x1, R3 ;  /* 0x0000000102027824 */ /* 0x000fc800078e0203 */
[----:B------:R-:W-:-:S07]  /*16bb0*/  IMAD.MOV.U32 R13, RZ, RZ, R2 ;  /* 0x000000ffff0d7224 */ /* 0x000fce00078e0002 */
[----:B------:R-:W-:Y:S05]  /*16bc0*/  WARPSYNC.COLLECTIVE R15, `(.L_x_4826) ;  /* 0x000000000f087348 */ /* 0x000fea0003c00000 */
[----:B------:R0:W1:Y:S02]  /*16bd0*/  SHFL.UP P6, R14, R13, R12, R11 ;  /* 0x0400000c0d0e7389 */ /* 0x00006400000c000b */
[----:B01----:R-:W-:Y:S01]  /*16be0*/  ENDCOLLECTIVE ;  /* 0x000000000000791b */ /* 0x003fe20003800000 */
.L_x_4826:
[----:B------:R-:W-:Y:S01]  /*16bf0*/  IMAD.MOV.U32 R12, RZ, RZ, 0x8 ;  /* 0x00000008ff0c7424 */ /* 0x000fe200078e00ff */
[----:B------:R-:W-:-:S05]  /*16c00*/  SEL R3, R14, RZ, P3 ;  /* 0x000000ff0e037207 */ /* 0x000fca0001800000 */
[----:B------:R-:W-:-:S04]  /*16c10*/  IMAD.IADD R2, R2, 0x1, R3 ;  /* 0x0000000102027824 */ /* 0x000fc800078e0203 */
[----:B------:R-:W-:-:S07]  /*16c20*/  IMAD.MOV.U32 R13, RZ, RZ, R2 ;  /* 0x000000ffff0d7224 */ /* 0x000fce00078e0002 */
[----:B------:R-:W-:Y:S05]  /*16c30*/  WARPSYNC.COLLECTIVE R15, `(.L_x_4827) ;  /* 0x000000000f087348 */ /* 0x000fea0003c00000 */
[----:B------:R0:W1:Y:S02]  /*16c40*/  SHFL.UP P6, R14, R13, R12, R11 ;  /* 0x0400000c0d0e7389 */ /* 0x00006400000c000b */
[----:B01----:R-:W-:Y:S01]  /*16c50*/  ENDCOLLECTIVE ;  /* 0x000000000000791b */ /* 0x003fe20003800000 */
.L_x_4827:
[----:B------:R-:W-:Y:S01]  /*16c60*/  IMAD.MOV.U32 R12, RZ, RZ, 0x10 ;  /* 0x00000010ff0c7424 */ /* 0x000fe200078e00ff */
[----:B------:R-:W-:-:S05]  /*16c70*/  SEL R3, R14, RZ, P4 ;  /* 0x000000ff0e037207 */ /* 0x000fca0002000000 */
[----:B------:R-:W-:-:S04]  /*16c80*/  IMAD.IADD R2, R2, 0x1, R3 ;  /* 0x0000000102027824 */ /* 0x000fc800078e0203 */
[----:B------:R-:W-:-:S07]  /*16c90*/  IMAD.MOV.U32 R13, RZ, RZ, R2 ;  /* 0x000000ffff0d7224 */ /* 0x000fce00078e0002 */
[----:B------:R-:W-:Y:S05]  /*16ca0*/  WARPSYNC.COLLECTIVE R15, `(.L_x_4828) ;  /* 0x000000000f087348 */ /* 0x000fea0003c00000 */
[----:B------:R0:W1:Y:S02]  /*16cb0*/  SHFL.UP P6, R14, R13, R12, R11 ;  /* 0x0400000c0d0e7389 */ /* 0x00006400000c000b */
[----:B01----:R-:W-:Y:S01]  /*16cc0*/  ENDCOLLECTIVE ;  /* 0x000000000000791b */ /* 0x003fe20003800000 */
.L_x_4828:
        /* <DEDUP_REMOVED lines=8> */
.L_x_4829:
[----:B------:R-:W-:Y:S05]  /*16d50*/  BRA `(.L_x_4830) ;  /* 0xffffffd400ec7947 */ /* 0x000fea000383ffff */
.L_x_4761:
[----:B------:R-:W-:Y:S01]  /*16d60*/  BSSY B0, `(.L_x_4831) ;  /* 0x0000006000007945 */ /* 0x000fe20003800000 */
[----:B------:R-:W-:Y:S01]  /*16d70*/  PLOP3.LUT P6, PT, P6, PT, PT, 0x8, 0x0 ;  /* 0x000000000000781c */ /* 0x000fe200037ce170 */
[----:B------:R-:W-:-:S12]  /*16d80*/  IMAD.MOV.U32 R15, RZ, RZ, -0x1 ;  /* 0xffffffffff0f7424 */ /* 0x000fd800078e00ff */
[----:B0-----:R-:W-:Y:S05]  /*16d90*/  WARPSYNC.COLLECTIVE R15, `(.L_x_4832) ;  /* 0x000000000f087348 */ /* 0x001fea0003c00000 */
[----:B------:R-:W-:Y:S01]  /*16da0*/  VOTE.ANY R14, PT, P6 ;  /* 0x00000000000e7806 */ /* 0x000fe200030e0100 */
[----:B0-----:R-:W-:Y:S06]  /*16db0*/  ENDCOLLECTIVE ;  /* 0x000000000000791b */ /* 0x001fec0003800000 */
.L_x_4832:
[----:B------:R-:W-:Y:S05]  /*16dc0*/  BSYNC B0 ;  /* 0x0000000000007941 */ /* 0x000fea0003800000 */
.L_x_4831:
        /* <DEDUP_REMOVED lines=10> */
.L_x_4833:
[----:B------:R-:W-:Y:S02]  /*16e70*/  IMAD.MOV.U32 R13, RZ, RZ, R6 ;  /* 0x000000ffff0d7224 */ /* 0x000fe400078e0006 */
[----:B------:R-:W-:-:S07]  /*16e80*/  IMAD.MOV.U32 R4, RZ, RZ, R14 ;  /* 0x000000ffff047224 */ /* 0x000fce00078e000e */
[----:B------:R-:W-:Y:S05]  /*16e90*/  WARPSYNC.COLLECTIVE R15, `(.L_x_4834) ;  /* 0x000000000f087348 */ /* 0x000fea0003c00000 */
[----:B------:R0:W1:Y:S02]  /*16ea0*/  SHFL.IDX P6, R14, R13, R12, R11 ;  /* 0x0000000c0d0e7389 */ /* 0x00006400000c000b */
[----:B01----:R-:W-:Y:S01]  /*16eb0*/  ENDCOLLECTIVE ;  /* 0x000000000000791b */ /* 0x003fe20003800000 */
.L_x_4834:
[----:B------:R-:W-:Y:S02]  /*16ec0*/  IMAD.MOV.U32 R6, RZ, RZ, R14 ;  /* 0x000000ffff067224 */ /* 0x000fe400078e000e */
[----:B------:R-:W-:-:S05]  /*16ed0*/  IMAD.IADD R5, R9, 0x1, R16 ;  /* 0x0000000109057824 */ /* 0x000fca00078e0210 */
[----:B------:R1:W-:Y:S01]  /*16ee0*/  STL [R1+0xc], R5 ;  /* 0x00000c0501007387 */ /* 0x0003e20000100800 */
[----:B------:R-:W-:Y:S05]  /*16ef0*/  BRA `(.L_x_4835) ;  /* 0xffffffd400cc7947 */ /* 0x000fea000383ffff */
.L_x_4763:
[----:B------:R-:W-:Y:S01]  /*16f00*/  BSSY B0, `(.L_x_4836) ;  /* 0x0000007000007945 */ /* 0x000fe20003800000 */
[----:B------:R-:W-:Y:S02]  /*16f10*/  IMAD.MOV.U32 R13, RZ, RZ, R2 ;  /* 0x000000ffff0d7224 */ /* 0x000fe400078e0002 */
[----:B------:R-:W-:Y:S02]  /*16f20*/  IMAD.MOV.U32 R11, RZ, RZ, 0x1f ;  /* 0x0000001fff0b7424 */ /* 0x000fe400078e00ff */
[----:B------:R-:W-:-:S07]  /*16f30*/  IMAD.MOV.U32 R15, RZ, RZ, -0x1 ;  /* 0xffffffffff0f7424 */ /* 0x000fce00078e00ff */
[----:B01-3--:R-:W-:Y:S05]  /*16f40*/  WARPSYNC.COLLECTIVE R15, `(.L_x_4837) ;  /* 0x000000000f087348 */ /* 0x00bfea0003c00000 */
[----:B------:R2:W4:Y:S02]  /*16f50*/  SHFL.IDX P6, R14, R13, R12, R11 ;  /* 0x0000000c0d0e7389 */ /* 0x00052400000c000b */
[----:B01234-:R-:W-:Y:S01]  /*16f60*/  ENDCOLLECTIVE ;  /* 0x000000000000791b */ /* 0x01ffe20003800000 */
.L_x_4837:
[----:B------:R-:W-:Y:S05]  /*16f70*/  BSYNC B0 ;  /* 0x0000000000007941 */ /* 0x000fea0003800000 */
.L_x_4836:
[----:B------:R-:W-:Y:S01]  /*16f80*/  IMAD.MOV.U32 R8, RZ, RZ, R14 ;  /* 0x000000ffff087224 */ /* 0x000fe200078e000e */
[----:B------:R-:W-:Y:S06]  /*16f90*/  BRA `(.L_x_4762) ;  /* 0xffffffd400bc7947 */ /* 0x000fec000383ffff */
.L_x_4769:
[----:B0-----:R0:W1:Y:S02]  /*16fa0*/  SYNCS.PHASECHK.TRANS64.TRYWAIT P0, [R0+URZ+0x22820], R3 ;  /* 0x02282003000075a7 */ /* 0x001064000800017f */
[----:B-1----:R-:W-:Y:S05]  /*16fb0*/  @!P0 NANOSLEEP.SYNCS 0x989680 ;  /* 0x009896800000895d */ /* 0x002fea0003900000 */
[----:B------:R-:W1:Y:S02]  /*16fc0*/  @!P0 SYNCS.PHASECHK.TRANS64 P0, [R0+URZ+0x22820], R3 ;  /* 0x02282003000085a7 */ /* 0x000e64000800007f */
[----:B-1----:R-:W-:Y:S05]  /*16fd0*/  @!P0 BRA `(.L_x_4769) ;  /* 0xfffffffc00f08947 */ /* 0x002fea000383ffff */
[----:B------:R-:W-:Y:S05]  /*16fe0*/  BRA `(.L_x_4838) ;  /* 0xffffffe000587947 */ /* 0x000fea000383ffff */
.L_x_4770:
        /* <DEDUP_REMOVED lines=11> */
.L_x_4840:
[----:B------:R-:W-:Y:S05]  /*170a0*/  BSYNC B0 ;  /* 0x0000000000007941 */ /* 0x000fea0003800000 */
.L_x_4839:
[----:B------:R-:W-:Y:S05]  /*170b0*/  BRA `(.L_x_4841) ;  /* 0xffffffe000407947 */ /* 0x000fea000383ffff */
.L_x_4773:
[----:B------:R-:W-:Y:S01]  /*170c0*/  BSSY B1, `(.L_x_4842) ;  /* 0x0000006000017945 */ /* 0x000fe20003800000 */
[----:B------:R-:W-:-:S07]  /*170d0*/  IMAD.MOV.U32 R15, RZ, RZ, -0x1 ;  /* 0xffffffffff0f7424 */ /* 0x000fce00078e00ff */
[----:B01-3--:R-:W-:Y:S05]  /*170e0*/  WARPSYNC.COLLECTIVE R15, `(.L_x_4843) ;  /* 0x000000000f0c7348 */ /* 0x00bfea0003c00000 */
[----:B------:R-:W-:Y:S02]  /*170f0*/  ELECT P6, UR62, PT ;  /* 0x00000000003e782f */ /* 0x000fe400038c0000 */
[----:B------:R-:W-:Y:S01]  /*17100*/  MOV R14, UR62 ;  /* 0x0000003e000e7c02 */ /* 0x000fe20008000f00 */
[----:B01-3--:R-:W-:Y:S10]  /*17110*/  ENDCOLLECTIVE ;  /* 0x000000000000791b */ /* 0x00bff40003800000 */
.L_x_4843:
[----:B------:R-:W-:Y:S05]  /*17120*/  BSYNC B1 ;  /* 0x0000000000017941 */ /* 0x000fea0003800000 */
.L_x_4842:
[----:B------:R-:W-:Y:S05]  /*17130*/  BRA `(.L_x_4844) ;  /* 0xffffffe000387947 */ /* 0x000fea000383ffff */
.L_x_4775:
[----:B0-----:R0:W1:Y:S02]  /*17140*/  SYNCS.PHASECHK.TRANS64.TRYWAIT P0, [R6+URZ], R5 ;  /* 0x00000005060075a7 */ /* 0x001064000800017f */
[----:B-1----:R-:W-:Y:S05]  /*17150*/  @!P0 NANOSLEEP.SYNCS 0x989680 ;  /* 0x009896800000895d */ /* 0x002fea0003900000 */
[----:B------:R-:W1:Y:S02]  /*17160*/  @!P0 SYNCS.PHASECHK.TRANS64 P0, [R6+URZ], R5 ;  /* 0x00000005060085a7 */ /* 0x000e64000800007f */
[----:B-1----:R-:W-:Y:S05]  /*17170*/  @!P0 BRA `(.L_x_4775) ;  /* 0xfffffffc00f08947 */ /* 0x002fea000383ffff */
[----:B------:R-:W-:Y:S05]  /*17180*/  BRA `(.L_x_4845) ;  /* 0xffffffe000707947 */ /* 0x000fea000383ffff */
.L_x_4776:
[----:B-1----:R1:W2:Y:S02]  /*17190*/  SYNCS.PHASECHK.TRANS64.TRYWAIT P0, [R7+URZ], R2 ;  /* 0x00000002070075a7 */ /* 0x0022a4000800017f */
[----:B--2---:R-:W-:Y:S05]  /*171a0*/  @!P0 NANOSLEEP.SYNCS 0x989680 ;  /* 0x009896800000895d */ /* 0x004fea0003900000 */
[----:B------:R-:W2:Y:S02]  /*171b0*/  @!P0 SYNCS.PHASECHK.TRANS64 P0, [R7+URZ], R2 ;  /* 0x00000002070085a7 */ /* 0x000ea4000800007f */
[----:B--2---:R-:W-:Y:S05]  /*171c0*/  @!P0 BRA `(.L_x_4776) ;  /* 0xfffffffc00f08947 */ /* 0x004fea000383ffff */
[----:B------:R-:W-:Y:S05]  /*171d0*/  BRA `(.L_x_4846) ;  /* 0xffffffe000647947 */ /* 0x000fea000383ffff */
.L_x_4778:
[----:B--2---:R2:W4:Y:S02]  /*171e0*/  SYNCS.PHASECHK.TRANS64.TRYWAIT P0, [R4+URZ], R5 ;  /* 0x00000005040075a7 */ /* 0x004524000800017f */
[----:B----4-:R-:W-:Y:S05]  /*171f0*/  @!P0 NANOSLEEP.SYNCS 0x989680 ;  /* 0x009896800000895d */ /* 0x010fea0003900000 */
[----:B------:R-:W4:Y:S02]  /*17200*/  @!P0 SYNCS.PHASECHK.TRANS64 P0, [R4+URZ], R5 ;  /* 0x00000005040085a7 */ /* 0x000f24000800007f */
[----:B----4-:R-:W-:Y:S05]  /*17210*/  @!P0 BRA `(.L_x_4778) ;  /* 0xfffffffc00f08947 */ /* 0x010fea000383ffff */
[----:B------:R-:W-:Y:S05]  /*17220*/  BRA `(.L_x_4847) ;  /* 0xffffffe000687947 */ /* 0x000fea000383ffff */
.L_x_4848:
        /* <DEDUP_REMOVED lines=13> */
.L_x_6145:


//--------------------- .text._ZN7cutlass13device_kernelIN5flash11enable_sm90INS1_16FlashAttnFwdSm90INS1_25CollectiveMainloopFwdSm90ILi2EN4cute5tupleIJNS5_1CILi1EEES8_S8_EEENS6_IJNS7_ILi128EEENS7_ILi96EEENS7_ILi64EEEEEELi256ENS_6half_tEfNS_4arch4Sm90ELb1ELb0ELb1ELb1ELb0ELb1ELb0ELb1ELb0ELb1ELb1ELb0EEENS1_21CollectiveEpilogueFwdINS6_IJSA_NS7_ILi256EEESB_EEES9_SE_SG_Li256ELb1ELb1ELb1ELb0EEENS1_36VarlenDynamicPersistentTileSchedulerILi128ELi96ELi256ELi128ELb1ELb1ELb1ELb1ELb1ELb1EEEEEEEEEvNT_6ParamsE --------------------------
	.section	.text._ZN7cutlass13device_kernelIN5flash11enable_sm90INS1_16FlashAttnFwdSm90INS1_25CollectiveMainloopFwdSm90ILi2EN4cute5tupleIJNS5_1CILi1EEES8_S8_EEENS6_IJNS7_ILi128EEENS7_ILi96EEENS7_ILi64EEEEEELi256ENS_6half_tEfNS_4arch4Sm90ELb1ELb0ELb1ELb1ELb0ELb1ELb0ELb1ELb0ELb1ELb1ELb0EEENS1_21CollectiveEpilogueFwdINS6_IJSA_NS7_ILi256EEESB_EEES9_SE_SG_Li256ELb1ELb1ELb1ELb0EEENS1_36VarlenDynamicPersistentTileSchedulerILi128ELi96ELi256ELi128ELb1ELb1ELb1ELb1ELb1ELb1EEEEEEEEEvNT_6ParamsE,"ax",@progbits
	.align	128
.text._ZN7cutlass13device_kernelIN5flash11enable_sm90INS1_16FlashAttnFwdSm90INS1_25CollectiveMainloopFwdSm90ILi2EN4cute5tupleIJNS5_1CILi1EEES8_S8_EEENS6_IJNS7_ILi128EEENS7_ILi96EEENS7_ILi64EEEEEELi256ENS_6half_tEfNS_4arch4Sm90ELb1ELb0ELb1ELb1ELb0ELb1ELb0ELb1ELb0ELb1ELb1ELb0EEENS1_21CollectiveEpilogueFwdINS6_IJSA_NS7_ILi256EEESB_EEES9_SE_SG_Li256ELb1ELb1ELb1ELb0EEENS1_36VarlenDynamicPersistentTileSchedulerILi128ELi96ELi256ELi128ELb1ELb1ELb1ELb1ELb1ELb1EEEEEEEEEvNT_6ParamsE:
        .type           _ZN7cutlass13device_kernelIN5flash11enable_sm90INS1_16FlashAttnFwdSm90INS1_25CollectiveMainloopFwdSm90ILi2EN4cute5tupleIJNS5_1CILi1EEES8_S8_EEENS6_IJNS7_ILi128EEENS7_ILi96EEENS7_ILi64EEEEEELi256ENS_6half_tEfNS_4arch4Sm90ELb1ELb0ELb1ELb1ELb0ELb1ELb0ELb1ELb0ELb1ELb1ELb0EEENS1_21CollectiveEpilogueFwdINS6_IJSA_NS7_ILi256EEESB_EEES9_SE_SG_Li256ELb1ELb1ELb1ELb0EEENS1_36VarlenDynamicPersistentTileSchedulerILi128ELi96ELi256ELi128ELb1ELb1ELb1ELb1ELb1ELb1EEEEEEEEEvNT_6ParamsE,@function
        .size           _ZN7cutlass13device_kernelIN5flash11enable_sm90INS1_16FlashAttnFwdSm90INS1_25CollectiveMainloopFwdSm90ILi2EN4cute5tupleIJNS5_1CILi1EEES8_S8_EEENS6_IJNS7_ILi128EEENS7_ILi96EEENS7_ILi64EEEEEELi256ENS_6half_tEfNS_4arch4Sm90ELb1ELb0ELb1ELb1ELb0ELb1ELb0ELb1ELb0ELb1ELb1ELb0EEENS1_21CollectiveEpilogueFwdINS6_IJSA_NS7_ILi256EEESB_EEES9_SE_SG_Li256ELb1ELb1ELb1ELb0EEENS1_36VarlenDynamicPersistentTileSchedulerILi128ELi96ELi256ELi128ELb1ELb1ELb1ELb1ELb1ELb1EEEEEEEEEvNT_6ParamsE,(.L_x_6146 - _ZN7cutlass13device_kernelIN5flash11enable_sm90INS1_16FlashAttnFwdSm90INS1_25CollectiveMainloopFwdSm90ILi2EN4cute5tupleIJNS5_1CILi1EEES8_S8_EEENS6_IJNS7_ILi128EEENS7_ILi96EEENS7_ILi64EEEEEELi256ENS_6half_tEfNS_4arch4Sm90ELb1ELb0ELb1ELb1ELb0ELb1ELb0ELb1ELb0ELb1ELb1ELb0EEENS1_21CollectiveEpilogueFwdINS6_IJSA_NS7_ILi256EEESB_EEES9_SE_SG_Li256ELb1ELb1ELb1ELb0EEENS1_36VarlenDynamicPersistentTileSchedulerILi128ELi96ELi256ELi128ELb1ELb1ELb1ELb1ELb1ELb1EEEEEEEEEvNT_6ParamsE)
        .other          _ZN7cutlass13device_kernelIN5flash11enable_sm90INS1_16FlashAttnFwdSm90INS1_25CollectiveMainloopFwdSm90ILi2EN4cute5tupleIJNS5_1CILi1EEES8_S8_EEENS6_IJNS7_ILi128EEENS7_ILi96EEENS7_ILi64EEEEEELi256ENS_6half_tEfNS_4arch4Sm90ELb1ELb0ELb1ELb1ELb0ELb1ELb0ELb1ELb0ELb1ELb1ELb0EEENS1_21CollectiveEpilogueFwdINS6_IJSA_NS7_ILi256EEESB_EEES9_SE_SG_Li256ELb1ELb1ELb1ELb0EEENS1_36VarlenDynamicPersistentTileSchedulerILi128ELi96ELi256ELi128ELb1ELb1ELb1ELb1ELb1ELb1EEEEEEEEEvNT_6ParamsE,@"STO_CUDA_ENTRY STV_DEFAULT"
_ZN7cutlass13device_kernelIN5flash11enable_sm90INS1_16FlashAttnFwdSm90INS1_25CollectiveMainloopFwdSm90ILi2EN4cute5tupleIJNS5_1CILi1EEES8_S8_EEENS6_IJNS7_ILi128EEENS7_ILi96EEENS7_ILi64EEEEEELi256ENS_6half_tEfNS_4arch4Sm90ELb1ELb0ELb1ELb1ELb0ELb1ELb0ELb1ELb0ELb1ELb1ELb0EEENS1_21CollectiveEpilogueFwdINS6_IJSA_NS7_ILi256EEESB_EEES9_SE_SG_Li256ELb1ELb1ELb1ELb0EEENS1_36VarlenDynamicPersistentTileSchedulerILi128ELi96ELi256ELi128ELb1ELb1ELb1ELb1ELb1ELb1EEEEEEEEEvNT_6ParamsE:
        /* <DEDUP_REMOVED lines=24> */
.L_x_4850:
[----:B------:R-:W-:Y:S05]  /*0180*/  BSYNC B0 ;  /* 0x0000000000007941 */ /* 0x000fea0003800000 */
.L_x_4849:
        /* <DEDUP_REMOVED lines=41> */
.L_x_4851:
        /* <DEDUP_REMOVED lines=22> */
.L_x_4852:
        /* <DEDUP_REMOVED lines=18> */
.L_x_4853:
        /* <DEDUP_REMOVED lines=22> */
.L_x_4854:
        /* <DEDUP_REMOVED lines=22> */
.L_x_4855:
        /* <DEDUP_REMOVED lines=8> */
.L_x_4858:
        /* <DEDUP_REMOVED lines=32> */
[----:B------:R-:W-:-:S02]  /*0be0*/  LEA.HI R4, R2, R7, RZ, 0x1 ;  /* 0x0000000702047211 */ /* 0x000fc400078f08ff */
[----:B------:R-:W-:Y:S02]  /*0bf0*/  SHF.R.S32.HI R5, RZ, 0x7, R0 ;  /* 0x00000007ff057819 */ /* 0x000fe40000011400 */
[----:B------:R-:W-:Y:S01]  /*0c00*/  SHF.R.S32.HI R8, RZ, 0x1f, R20 ;  /* 0x0000001fff087819 */ /* 0x000fe20000011414 */
[----:B------:R-:W-:Y:S01]  /*0c10*/  STL [R1+0x68], R20 ;  /* 0x0000681401007387 */ /* 0x000fe20000100800 */
[----:B------:R-:W-:Y:S02]  /*0c20*/  LOP3.LUT R4, R4, 0x1ffffffe, RZ, 0xc0, !PT ;  /* 0x1ffffffe04047812 */ /* 0x000fe400078ec0ff */
[----:B------:R-:W-:Y:S02]  /*0c30*/  LEA.HI R9, R8, R20, RZ, 0x2 ;  /* 0x0000001408097211 */ /* 0x000fe400078f10ff */
[----:B------:R-:W-:Y:S01]  /*0c40*/  LEA.HI R23, R3, R6, RZ, 0x2 ;  /* 0x0000000603177211 */ /* 0x000fe200078f10ff */
[----:B------:R-:W-:Y:S01]  /*0c50*/  IMAD.IADD R4, R7, 0x1, -R4 ;  /* 0x0000000107047824 */ /* 0x000fe200078e0a04 */
[----:B------:R-:W-:-:S02]  /*0c60*/  SHF.R.S32.HI R10, RZ, 0x2, R9 ;  /* 0x00000002ff0a7819 */ /* 0x000fc40000011409 */
[----:B------:R-:W-:Y:S02]  /*0c70*/  SHF.R.S32.HI R11, RZ, 0x1f, R9 ;  /* 0x0000001fff0b7819 */ /* 0x000fe40000011409 */
[----:B------:R-:W-:Y:S02]  /*0c80*/  LEA.HI R3, R3, R6, RZ, 0x3 ;  /* 0x0000000603037211 */ /* 0x000fe400078f18ff */
[----:B------:R-:W-:Y:S02]  /*0c90*/  LEA.HI R11, R11, R10, RZ, 0x3 ;  /* 0x0000000a0b0b7211 */ /* 0x000fe400078f18ff */
[----:B------:R-:W-:Y:S02]  /*0ca0*/  LEA.HI R0, R0, R5, RZ, 0x1 ;  /* 0x0000000500007211 */ /* 0x000fe400078f08ff */
[----:B------:R-:W-:Y:S02]  /*0cb0*/  LOP3.LUT R11, R11, 0xfffffff8, RZ, 0xc0, !PT ;  /* 0xfffffff80b0b7812 */ /* 0x000fe400078ec0ff */
[----:B------:R-:W-:-:S02]  /*0cc0*/  LEA.HI R8, R8, R20, RZ, 0x5 ;  /* 0x0000001408087211 */ /* 0x000fc400078f28ff */
[----:B------:R-:W-:Y:S01]  /*0cd0*/  LOP3.LUT R7, R3, 0xfffffff8, RZ, 0xc0, !PT ;  /* 0xfffffff803077812 */ /* 0x000fe200078ec0ff */
[----:B------:R-:W-:Y:S01]  /*0ce0*/  IMAD.IADD R11, R10, 0x1, -R11 ;  /* 0x000000010a0b7824 */ /* 0x000fe200078e0a0b */
[----:B------:R-:W-:Y:S02]  /*0cf0*/  LOP3.LUT R3, R23, 0xfffffffc, RZ, 0xc0, !PT ;  /* 0xfffffffc17037812 */ /* 0x000fe400078ec0ff */
[----:B------:R-:W-:Y:S01]  /*0d00*/  LOP3.LUT R0, R0, 0x3fffffe, RZ, 0xc0, !PT ;  /* 0x03fffffe00007812 */ /* 0x000fe200078ec0ff */
[C---:B------:R-:W-:Y:S01]  /*0d10*/  IMAD.IADD R205, R6.reuse, 0x1, -R7 ;  /* 0x0000000106cd7824 */ /* 0x040fe200078e0a07 */
[----:B------:R-:W-:Y:S01]  /*0d20*/  SHF.R.S32.HI R8, RZ, 0x5, R8 ;  /* 0x00000005ff087819 */ /* 0x000fe20000011408 */
[----:B------:R-:W-:Y:S01]  /*0d30*/  IMAD.IADD R3, R6, 0x1, -R3 ;  /* 0x0000000106037824 */ /* 0x000fe200078e0a03 */
[----:B------:R-:W-:Y:S01]  /*0d40*/  SHF.R.S32.HI R23, RZ, 0x2, R23 ;  /* 0x00000002ff177819 */ /* 0x000fe20000011417 */
[----:B------:R-:W-:Y:S01]  /*0d50*/  IMAD.IADD R0, R5, 0x1, -R0 ;  /* 0x0000000105007824 */ /* 0x000fe200078e0a00 */
[----:B------:R-:W-:Y:S01]  /*0d60*/  LOP3.LUT R5, R2, 0x3fffff0, RZ, 0xc0, !PT ;  /* 0x03fffff002057812 */ /* 0x000fe200078ec0ff */
[----:B------:R-:W-:Y:S01]  /*0d70*/  IMAD R11, R8, 0x10, R11 ;  /* 0x00000010080b7824 */ /* 0x000fe200078e020b */
[----:B------:R-:W-:Y:S01]  /*0d80*/  SHF.R.S32.HI R212, RZ, 0x5, R212 ;  /* 0x00000005ffd47819 */ /* 0x000fe200000114d4 */
[----:B------:R-:W-:Y:S01]  /*0d90*/  VIADD R228, R23, 0x40 ;  /* 0x0000004017e47836 */ /* 0x000fe20000000000 */
[C---:B------:R-:W-:Y:S01]  /*0da0*/  SHF.L.U32 R16, R3.reuse, 0x3, RZ ;  /* 0x0000000303107819 */ /* 0x040fe200000006ff */
[----:B------:R-:W-:Y:S01]  /*0db0*/  IMAD R12, R0, 0x40, R11 ;  /* 0x00000040000c7824 */ /* 0x000fe200078e020b */
[----:B------:R-:W-:Y:S01]  /*0dc0*/  LEA.HI R0, R3, R3, RZ, 0x1 ;  /* 0x0000000303007211 */ /* 0x000fe200078f08ff */
[----:B------:R-:W-:Y:S01]  /*0dd0*/  IMAD.SHL.U32 R208, R228, 0x40, RZ ;  /* 0x00000040e4d07824 */ /* 0x000fe200078e00ff */
[----:B------:R-:W-:Y:S01]  /*0de0*/  SHF.R.S32.HI R11, RZ, 0x1f, R228 ;  /* 0x0000001fff0b7819 */ /* 0x000fe200000114e4 */
[----:B------:R-:W-:Y:S01]  /*0df0*/  IMAD.IADD R5, R6, 0x1, -R5 ;  /* 0x0000000106057824 */ /* 0x000fe200078e0a05 */
[----:B------:R-:W-:Y:S01]  /*0e00*/  LOP3.LUT R0, R0, 0x1ffffffe, RZ, 0xc0, !PT ;  /* 0x1ffffffe00007812 */ /* 0x000fe200078ec0ff */
[----:B------:R-:W-:Y:S01]  /*0e10*/  IMAD.SHL.U32 R205, R205, 0x8, RZ ;  /* 0x00000008cdcd7824 */ /* 0x000fe200078e00ff */
[----:B------:R-:W-:Y:S01]  /*0e20*/  LEA.HI R11, R11, R228, RZ, 0x3 ;  /* 0x000000e40b0b7211 */ /* 0x000fe200078f18ff */
[----:B------:R-:W-:Y:S01]  /*0e30*/  IMAD R5, R212, 0x10, R5 ;  /* 0x00000010d4057824 */ /* 0x000fe200078e0205 */
[----:B------:R-:W-:Y:S01]  /*0e40*/  LOP3.LUT R208, R208, 0x1c0, RZ, 0xc0, !PT ;  /* 0x000001c0d0d07812 */ /* 0x000fe200078ec0ff */
[----:B------:R-:W-:Y:S01]  /*0e50*/  IMAD.SHL.U32 R200, R3, 0x4, RZ ;  /* 0x0000000403c87824 */ /* 0x000fe200078e00ff */
[----:B------:R-:W-:Y:S01]  /*0e60*/  LOP3.LUT R9, R9, 0x7ffffffc, RZ, 0xc0, !PT ;  /* 0x7ffffffc09097812 */ /* 0x000fe200078ec0ff */
[----:B------:R-:W-:Y:S01]  /*0e70*/  IMAD.SHL.U32 R11, R11, 0x40, RZ ;  /* 0x000000400b0b7824 */ /* 0x000fe200078e00ff */
[----:B------:R-:W-:Y:S01]  /*0e80*/  SHF.R.U32.HI R8, RZ, 0x3, R208 ;  /* 0x00000003ff087819 */ /* 0x000fe200000116d0 */
[----:B------:R-:W-:Y:S01]  /*0e90*/  IMAD.IADD R0, R3, 0x1, -R0 ;  /* 0x0000000103007824 */ /* 0x000fe200078e0a00 */
[----:B------:R-:W-:Y:S01]  /*0ea0*/  SHF.R.S32.HI R3, RZ, 0x1f, R205 ;  /* 0x0000001fff037819 */ /* 0x000fe200000114cd */
[----:B------:R-:W-:Y:S01]  /*0eb0*/  IMAD.IADD R9, R20, 0x1, -R9 ;  /* 0x0000000114097824 */ /* 0x000fe200078e0a09 */
[----:B------:R-:W-:Y:S01]  /*0ec0*/  LOP3.LUT R3, R208, 0x38, R16, 0xf8, !PT ;  /* 0x00000038d0037812 */ /* 0x000fe200078ef810 */
[----:B------:R-:W-:Y:S01]  /*0ed0*/  VIADD R217, R205, 0x40 ;  /* 0x00000040cdd97836 */ /* 0x000fe20000000000 */
[----:B------:R-:W-:Y:S01]  /*0ee0*/  LOP3.LUT R214, R11, 0xfffffe00, RZ, 0xc0, !PT ;  /* 0xfffffe000bd67812 */ /* 0x000fe200078ec0ff */
[----:B------:R-:W-:Y:S01]  /*0ef0*/  IMAD.SHL.U32 R210, R9, 0x2, RZ ;  /* 0x0000000209d27824 */ /* 0x000fe200078e00ff */
[----:B------:R-:W-:Y:S01]  /*0f00*/  LEA R4, R5, R4, 0x3 ;  /* 0x0000000405047211 */ /* 0x000fe200078e18ff */
[----:B------:R-:W-:Y:S01]  /*0f10*/  STL [R1+0x70], R12 ;  /* 0x0000700c01007387 */ /* 0x000fe20000100800 */
[----:B------:R-:W-:Y:S01]  /*0f20*/  LOP3.LUT R3, R214, R3, R8, 0xf6, !PT ;  /* 0x00000003d6037212 */ /* 0x000fe200078ef608 */
[----:B------:R-:W-:Y:S01]  /*0f30*/  VIADD R38, R210, 0x8 ;  /* 0x00000008d2267836 */ /* 0x000fe20000000000 */
[----:B------:R-:W-:Y:S01]  /*0f40*/  SHF.R.S32.HI R10, RZ, 0x1f, R217 ;  /* 0x0000001fff0a7819 */ /* 0x000fe200000114d9 */
[----:B------:R-:W-:Y:S01]  /*0f50*/  IMAD.SHL.U32 R4, R4, 0x8, RZ ;  /* 0x0000000804047824 */ /* 0x000fe200078e00ff */
[C---:B------:R-:W-:Y:S01]  /*0f60*/  IADD3 R34, R210.reuse, 0x28, RZ ;  /* 0x00000028d2227810 */ /* 0x040fe20007ffe0ff */
[----:B------:R-:W-:Y:S01]  /*0f70*/  IMAD R3, R3, 0x2, R18 ;  /* 0x0000000203037824 */ /* 0x000fe200078e0212 */
[C---:B------:R-:W-:Y:S01]  /*0f80*/  IADD3 R232, R210.reuse, 0xf8, RZ ;  /* 0x000000f8d2e87810 */ /* 0x040fe20007ffe0ff */
[C---:B------:R-:W-:Y:S01]  /*0f90*/  VIADD R35, R210.reuse, 0x20 ;  /* 0x00000020d2237836 */ /* 0x040fe20000000000 */
[----:B------:R-:W-:Y:S01]  /*0fa0*/  STL [R1+0x74], R4 ;  /* 0x0000740401007387 */ /* 0x000fe20000100800 */
[C---:B------:R-:W-:Y:S01]  /*0fb0*/  VIADD R32, R210.reuse, 0x38 ;  /* 0x00000038d2207836 */ /* 0x040fe20000000000 */
[----:B------:R-:W-:Y:S01]  /*0fc0*/  SHF.R.S32.HI R231, RZ, 0x1f, R23 ;  /* 0x0000001fffe77819 */ /* 0x000fe20000011417 */
[----:B------:R-:W-:Y:S01]  /*0fd0*/  VIADD R216, R205, 0x80 ;  /* 0x00000080cdd87836 */ /* 0x000fe20000000000 */
[----:B------:R0:W-:Y:S01]  /*0fe0*/  STL [R1+0x6c], R3 ;  /* 0x00006c0301007387 */ /* 0x0001e20000100800 */
[C---:B------:R-:W-:Y:S01]  /*0ff0*/  VIADD R29, R210.reuse, 0x50 ;  /* 0x00000050d21d7836 */ /* 0x040fe20000000000 */
[----:B------:R-:W-:Y:S01]  /*1000*/  SHF.R.S32.HI R34, RZ, 0x1f, R34 ;  /* 0x0000001fff227819 */ /* 0x000fe20000011422 */
[----:B------:R-:W-:Y:S01]  /*1010*/  VIADD R26, R210, 0x68 ;  /* 0x00000068d21a7836 */ /* 0x000fe20000000000 */
[----:B------:R-:W-:Y:S01]  /*1020*/  SHF.R.S32.HI R8, RZ, 0x1f, R216 ;  /* 0x0000001fff087819 */ /* 0x000fe200000114d8 */
[----:B------:R-:W-:-:S02]  /*1030*/  IMAD.MOV.U32 R6, RZ, RZ, R14 ;  /* 0x000000ffff067224 */ /* 0x000fc400078e000e */
        /* <DEDUP_REMOVED lines=11> */
[----:B------:R-:W-:Y:S01]  /*10f0*/  IMAD.MOV.U32 R5, RZ, RZ, R13 ;  /* 0x000000ffff057224 */ /* 0x000fe200078e000d */
        /* <DEDUP_REMOVED lines=8> */
[C---:B------:R-:W-:Y:S01]  /*1180*/  IADD3 R15, R210.reuse, 0x90, RZ ;  /* 0x00000090d20f7810 */ /* 0x040fe20007ffe0ff */
        /* <DEDUP_REMOVED lines=28> */
[----:B------:R-:W-:Y:S01]  /*1350*/  IMAD.MOV.U32 R2, RZ, RZ, RZ ;  /* 0x000000ffff027224 */ /* 0x000fe200078e00ff */
[----:B------:R-:W-:Y:S01]  /*1360*/  SHF.R.S32.HI R20, RZ, 0x1f, R20 ;  /* 0x0000001fff147819 */ /* 0x000fe20000011414 */
[----:B------:R-:W-:Y:S01]  /*1370*/  VIADD R204, R200, 0x10 ;  /* 0x00000010c8cc7836 */ /* 0x000fe20000000000 */
[----:B------:R-:W-:Y:S01]  /*1380*/  SHF.R.S32.HI R15, RZ, 0x1f, R15 ;  /* 0x0000001fff0f7819 */ /* 0x000fe2000001140f */
[----:B------:R-:W-:Y:S01]  /*1390*/  IMAD R215, R0, 0x8, R12 ;  /* 0x0000000800d77824 */ /* 0x000fe200078e020c */
[----:B------:R-:W-:-:S02]  /*13a0*/  SHF.R.S32.HI R13, RZ, 0x1f, R13 ;  /* 0x0000001fff0d7819 */ /* 0x000fc4000001140d */
[----:B------:R-:W-:Y:S02]  /*13b0*/  SHF.R.S32.HI R11, RZ, 0x1f, R11 ;  /* 0x0000001fff0b7819 */ /* 0x000fe4000001140b */
[----:B------:R-:W-:Y:S02]  /*13c0*/  SHF.R.S32.HI R8, RZ, 0x1f, R234 ;  /* 0x0000001fff087819 */ /* 0x000fe400000114ea */
[----:B------:R-:W-:Y:S02]  /*13d0*/  SHF.R.S32.HI R4, RZ, 0x1f, R233 ;  /* 0x0000001fff047819 */ /* 0x000fe400000114e9 */
[----:B------:R-:W-:-:S07]  /*13e0*/  SHF.R.S32.HI R3, RZ, 0x1f, R232 ;  /* 0x0000001fff037819 */ /* 0x000fce00000114e8 */
.L_x_5019:
[----:B01----:R-:W0:Y:S02]  /*13f0*/  LDC.64 R8, c[0x0][0xc88] ;  /* 0x00032200ff087b82 */ /* 0x003e240000000a00 */
[----:B0-----:R-:W-:-:S05]  /*1400*/  IMAD.WIDE R8, R7, 0x4, R8 ;  /* 0x0000000407087825 */ /* 0x001fca00078e0208 */
[----:B--2---:R-:W2:Y:S01]  /*1410*/  LDG.E R224, desc[UR40][R8.64] ;  /* 0x0000002808e07981 */ /* 0x004ea2000c1e1900 */
[----:B------:R-:W-:Y:S05]  /*1420*/  YIELD ;  /* 0x0000000000007946 */ /* 0x000fea0003800000 */
[----:B------:R-:W-:Y:S01]  /*1430*/  ULDC.64 UR4, c[0x0][0xa28] ;  /* 0x00028a0000047ab9 */ /* 0x000fe20000000a00 */
[----:B------:R-:W-:Y:S01]  /*1440*/  ULDC.64 UR8, c[0x0][0xa18] ;  /* 0x0002860000087ab9 */ /* 0x000fe20000000a00 */
[----:B------:R-:W-:Y:S01]  /*1450*/  ISETP.NE.U32.AND P1, PT, RZ, UR4, PT ;  /* 0x00000004ff007c0c */ /* 0x000fe2000bf25070 */
[----:B------:R-:W-:Y:S01]  /*1460*/  ULDC.64 UR6, c[0x0][0xa08] ;  /* 0x0002820000067ab9 */ /* 0x000fe20000000a00 */
[----:B------:R-:W-:Y:S01]  /*1470*/  IMAD.MOV.U32 R15, RZ, RZ, RZ ;  /* 0x000000ffff0f7224 */ /* 0x000fe200078e00ff */
        /* <DEDUP_REMOVED lines=31> */
[----:B0---4-:R-:W-:Y:S06]  /*1670*/  @P2 BRA `(.L_x_4860) ;  /* 0x0000000000242947 */ /* 0x011fec0003800000 */
        /* <DEDUP_REMOVED lines=9> */
.L_x_4860:
[----:B------:R-:W-:Y:S01]  /*1710*/  ULDC.64 UR4, c[0x0][0xa20] ;  /* 0x0002880000047ab9 */ /* 0x000fe20000000a00 */
[C---:B------:R-:W-:Y:S02]  /*1720*/  LOP3.LUT R3, R6.reuse, 0xff000000, RZ, 0xc0, !PT ;  /* 0xff00000006037812 */ /* 0x040fe400078ec0ff */
        /* <DEDUP_REMOVED lines=11> */
.L_x_4861:
[----:B------:R-:W-:Y:S05]  /*17e0*/  @!P0 BRA `(.L_x_4862) ;  /* 0x00000000000c8947 */ /* 0x000fea0003800000 */
[----:B------:R-:W2:Y:S04]  /*17f0*/  LDG.E R3, desc[UR40][R12.64] ;  /* 0x000000280c037981 */ /* 0x000ea8000c1e1900 */
[----:B------:R-:W2:Y:S02]  /*1800*/  LDG.E R30, desc[UR40][R12.64+0x4] ;  /* 0x000004280c1e7981 */ /* 0x000ea4000c1e1900 */
[----:B--2---:R-:W-:-:S07]  /*1810*/  IMAD.IADD R30, R30, 0x1, -R3 ;  /* 0x000000011e1e7824 */ /* 0x004fce00078e0a03 */
.L_x_4862:
[----:B------:R-:W-:Y:S01]  /*1820*/  ULDC.64 UR4, c[0x0][0xa10] ;  /* 0x0002840000047ab9 */ /* 0x000fe20000000a00 */
[----:B------:R-:W1:Y:S01]  /*1830*/  LDC R4, c[0x0][0x448] ;  /* 0x00011200ff047b82 */ /* 0x000e620000000800 */
[----:B------:R-:W-:-:S04]  /*1840*/  ISETP.NE.U32.AND P0, PT, RZ, UR4, PT ;  /* 0x00000004ff007c0c */ /* 0x000fc8000bf05070 */
[----:B------:R-:W-:Y:S01]  /*1850*/  ISETP.NE.AND.EX P0, PT, RZ, UR5, PT, P0 ;  /* 0x00000005ff007c0c */ /* 0x000fe2000bf05300 */
[----:B------:R-:W-:-:S12]  /*1860*/  ULDC.64 UR4, c[0x0][0xa30] ;  /* 0x00028c0000047ab9 */ /* 0x000fd80000000a00 */
[----:B0-----:R-:W0:Y:S02]  /*1870*/  @P0 LDC.64 R6, c[0x0][0xa10] ;  /* 0x00028400ff060b82 */ /* 0x001e240000000a00 */
[----:B0-----:R-:W-:-:S05]  /*1880*/  @P0 IMAD.WIDE R6, R224, 0x4, R6 ;  /* 0x00000004e0060825 */ /* 0x001fca00078e0206 */
[----:B------:R-:W2:Y:S04]  /*1890*/  @P0 LDG.E R0, desc[UR40][R6.64] ;  /* 0x0000002806000981 */ /* 0x000ea8000c1e1900 */
[----:B------:R0:W2:Y:S01]  /*18a0*/  @P0 LDG.E R3, desc[UR40][R6.64+0x4] ;  /* 0x0000042806030981 */ /* 0x0000a2000c1e1900 */
[----:B------:R-:W-:Y:S01]  /*18b0*/  ISETP.NE.U32.AND P1, PT, RZ, UR4, PT ;  /* 0x00000004ff007c0c */ /* 0x000fe2000bf25070 */
[----:B-----5:R-:W-:-:S03]  /*18c0*/  IMAD.MOV.U32 R152, RZ, RZ, R30 ;  /* 0x000000ffff987224 */ /* 0x020fc600078e001e */
[----:B------:R-:W-:-:S13]  /*18d0*/  ISETP.NE.AND.EX P1, PT, RZ, UR5, PT, P1 ;  /* 0x00000005ff007c0c */ /* 0x000fda000bf25310 */
[----:B------:R-:W-:-:S04]  /*18e0*/  @P1 IADD3 R8, P2, R225, UR4, RZ ;  /* 0x00000004e1081c10 */ /* 0x000fc8000ff5e0ff */
[----:B------:R-:W-:-:S05]  /*18f0*/  @P1 IADD3.X R9, R227, UR5, RZ, P2, !PT ;  /* 0x00000005e3091c10 */ /* 0x000fca00097fe4ff */
[----:B------:R3:W5:Y:S01]  /*1900*/  @P1 LDG.E R152, desc[UR40][R8.64] ;  /* 0x0000002808981981 */ /* 0x000762000c1e1900 */
[----:B-1----:R-:W-:Y:S01]  /*1910*/  ISETP.NE.AND P1, PT, R4, 0x1, PT ;  /* 0x000000010400780c */ /* 0x002fe20003f25270 */
[----:B------:R-:W-:Y:S01]  /*1920*/  IMAD.SHL.U32 R206, R5, 0x80, RZ ;  /* 0x0000008005ce7824 */ /* 0x000fe200078e00ff */
[----:B------:R-:W-:Y:S01]  /*1930*/  BSSY B0, `(.L_x_4863) ;  /* 0x0000035000007945 */ /* 0x000fe20003800000 */
[----:B------:R-:W-:Y:S01]  /*1940*/  IMAD.IADD R15, R30, 0x1, -R15 ;  /* 0x000000011e0f7824 */ /* 0x000fe200078e0a0f */
[----:B------:R-:W-:Y:S01]  /*1950*/  LOP3.LUT R230, R223, 0xff, RZ, 0xc0, !PT ;  /* 0x000000ffdfe67812 */ /* 0x000fe200078ec0ff */
[----:B------:R-:W-:Y:S01]  /*1960*/  VIADD R4, R206, 0x7f ;  /* 0x0000007fce047836 */ /* 0x000fe20000000000 */
[----:B------:R-:W-:-:S07]  /*1970*/  SHF.R.U32.HI R223, RZ, 0x10, R223 ;  /* 0x00000010ffdf7819 */ /* 0x000fce00000116df */
[----:B------:R-:W1:Y:S08]  /*1980*/  @P1 LDC R11, c[0x0][0x44c] ;  /* 0x00011300ff0b1b82 */ /* 0x000e700000000800 */
[----:B0-----:R-:W0:Y:S01]  /*1990*/  @P1 LDC R7, c[0x0][0x450] ;  /* 0x00011400ff071b82 */ /* 0x001e220000000800 */
[----:B--2---:R-:W-:Y:S01]  /*19a0*/  @P0 IADD3 R24, -R0, R3, RZ ;  /* 0x0000000300180210 */ /* 0x004fe20007ffe1ff */
[----:B-1----:R-:W-:-:S04]  /*19b0*/  @P1 IMAD.HI.U32 R0, R4, R11, RZ ;  /* 0x0000000b04001227 */ /* 0x002fc800078e00ff */
[----:B------:R-:W-:Y:S01]  /*19c0*/  IMAD.IADD R209, R15, 0x1, R24 ;  /* 0x000000010fd17824 */ /* 0x000fe200078e0218 */
[----:B0-----:R-:W-:-:S03]  /*19d0*/  @P1 SHF.R.U32.HI R4, RZ, R7, R0 ;  /* 0x00000007ff041219 */ /* 0x001fc60000011600 */
[C---:B------:R-:W-:Y:S01]  /*19e0*/  VIADD R0, R209.reuse, 0x5f ;  /* 0x0000005fd1007836 */ /* 0x040fe20000000000 */
[----:B------:R-:W-:-:S03]  /*19f0*/  IADD3 R60, R209, 0x60, -R207 ;  /* 0x00000060d13c7810 */ /* 0x000fc60007ffe8cf */
[----:B------:R-:W-:-:S04]  /*1a00*/  IMAD.HI R0, R0, 0x2aaaaaab, RZ ;  /* 0x2aaaaaab00007827 */ /* 0x000fc800078e02ff */
[----:B------:R-:W-:Y:S01]  /*1a10*/  IMAD.IADD R4, R60, 0x1, R4 ;  /* 0x000000013c047824 */ /* 0x000fe200078e0204 */
[----:B------:R-:W-:-:S03]  /*1a20*/  SHF.R.U32.HI R29, RZ, 0x1f, R0 ;  /* 0x0000001fff1d7819 */ /* 0x000fc60000011600 */
[----:B------:R-:W-:Y:S01]  /*1a30*/  IMAD.HI R4, R4, 0x2aaaaaab, RZ ;  /* 0x2aaaaaab04047827 */ /* 0x000fe200078e02ff */
[----:B------:R-:W-:-:S04]  /*1a40*/  LEA.HI.SX32 R29, R0, R29, 0x1c ;  /* 0x0000001d001d7211 */ /* 0x000fc800078fe2ff */
[----:B------:R-:W-:-:S04]  /*1a50*/  SHF.R.U32.HI R3, RZ, 0x1f, R4 ;  /* 0x0000001fff037819 */ /* 0x000fc80000011604 */
[----:B------:R-:W-:Y:S01]  /*1a60*/  LEA.HI.SX32 R4, R4, R3, 0x1c ;  /* 0x0000000304047211 */ /* 0x000fe200078fe2ff */
[----:B------:R-:W-:-:S03]  /*1a70*/  IMAD.MOV.U32 R3, RZ, RZ, RZ ;  /* 0x000000ffff037224 */ /* 0x000fc600078e00ff */
[----:B---3--:R-:W-:-:S04]  /*1a80*/  VIMNMX R9, R29, R4, PT ;  /* 0x000000041d097248 */ /* 0x008fc80003fe0100 */
[----:B------:R-:W-:-:S13]  /*1a90*/  ISETP.GE.AND P0, PT, R9, 0x1, PT ;  /* 0x000000010900780c */ /* 0x000fda0003f06270 */
        /* <DEDUP_REMOVED lines=30> */
.L_x_4864:
[----:B------:R-:W-:Y:S05]  /*1c80*/  BSYNC B0 ;  /* 0x0000000000007941 */ /* 0x000fea0003800000 */
.L_x_4863:
        /* <DEDUP_REMOVED lines=25> */
[----:B------:R-:W-:Y:S01]  /*1e20*/  MOV R13, RZ ;  /* 0x000000ff000d7202 */ /* 0x000fe20000000f00 */
        /* <DEDUP_REMOVED lines=8> */
[----:B------:R-:W-:-:S07]  /*1eb0*/  IMAD.MOV.U32 R12, RZ, RZ, 0x1 ;  /* 0x00000001ff0c7424 */ /* 0x000fce00078e00ff */
[----:B------:R-:W-:-:S07]  /*1ec0*/  LEPC R20, `(.L_x_4867) ;  /* 0x000000001014794e */ /* 0x000fce0000000000 */
[----:B0----5:R-:W-:Y:S05]  /*1ed0*/  CALL.ABS.NOINC R14 ;  /* 0x000000000e007343 */ /* 0x021fea0003c00000 */
.L_x_4867:
[----:B------:R-:W-:Y:S05]  /*1ee0*/  BSYNC B6 ;  /* 0x0000000000067941 */ /* 0x000fea0003800000 */
.L_x_4866:
        /* <DEDUP_REMOVED lines=20> */
.L_x_4869:
[----:B------:R-:W-:Y:S05]  /*2030*/  BSYNC B6 ;  /* 0x0000000000067941 */ /* 0x000fea0003800000 */
.L_x_4868:
        /* <DEDUP_REMOVED lines=9> */
[----:B------:R-:W-:Y:S01]  /*20d0*/  VIADD R64, R16, 0x60 ;  /* 0x0000006010407836 */ /* 0x000fe20000000000 */
[----:B------:R-:W3:Y:S07]  /*20e0*/  LDC.64 R14, c[0x0][0x3f8] ;  /* 0x0000fe00ff0e7b82 */ /* 0x000eee0000000a00 */
[----:B------:R-:W-:-:S04]  /*20f0*/  @P0 IADD3 R6, P1, R225, UR4, RZ ;  /* 0x00000004e1060c10 */ /* 0x000fc8000ff3e0ff */
[----:B------:R-:W-:Y:S01]  /*2100*/  @P0 IADD3.X R7, R227, UR5, RZ, P1, !PT ;  /* 0x00000005e3070c10 */ /* 0x000fe20008ffe4ff */
[----:B------:R-:W-:Y:S01]  /*2110*/  ULDC.64 UR4, c[0x0][0xa08] ;  /* 0x0002820000047ab9 */ /* 0x000fe20000000a00 */
[----:B------:R-:W-:Y:S01]  /*2120*/  VIADD R12, R16, 0xe0 ;  /* 0x000000e0100c7836 */ /* 0x000fe20000000000 */
[----:B------:R-:W4:Y:S02]  /*2130*/  LDC R75, c[0x0][0x3f4] ;  /* 0x0000fd00ff4b7b82 */ /* 0x000f240000000800 */
[----:B------:R2:W4:Y:S01]  /*2140*/  @P0 LDG.E R0, desc[UR40][R6.64] ;  /* 0x0000002806000981 */ /* 0x000522000c1e1900 */
[----:B------:R-:W-:Y:S01]  /*2150*/  SHF.R.S32.HI R32, RZ, 0x1f, R58 ;  /* 0x0000001fff207819 */ /* 0x000fe2000001143a */
[-C--:B0-----:R-:W-:Y:S01]  /*2160*/  IMAD.WIDE.U32 R4, R58, R8.reuse, RZ ;  /* 0x000000083a047225 */ /* 0x081fe200078e00ff */
[----:B------:R-:W-:Y:S02]  /*2170*/  ISETP.NE.U32.AND P0, PT, RZ, UR4, PT ;  /* 0x00000004ff007c0c */ /* 0x000fe4000bf05070 */
[----:B------:R-:W-:Y:S01]  /*2180*/  SHF.R.S32.HI R201, RZ, 0x1f, R200 ;  /* 0x0000001fffc97819 */ /* 0x000fe200000114c8 */
[-C--:B------:R-:W-:Y:S01]  /*2190*/  IMAD R10, R32, R8.reuse, RZ ;  /* 0x00000008200a7224 */ /* 0x080fe200078e02ff */
[----:B------:R-:W-:Y:S01]  /*21a0*/  ISETP.NE.AND.EX P0, PT, RZ, UR5, PT, P0 ;  /* 0x00000005ff007c0c */ /* 0x000fe2000bf05300 */
[----:B------:R-:W-:Y:S01]  /*21b0*/  ULDC.64 UR4, c[0x0][0x308] ;  /* 0x0000c20000047ab9 */ /* 0x000fe20000000a00 */
[----:B------:R-:W-:Y:S01]  /*21c0*/  IMAD.WIDE.U32 R62, R23, R8, R16 ;  /* 0x00000008173e7225 */ /* 0x000fe200078e0010 */
[----:B------:R-:W0:Y:S01]  /*21d0*/  LDC.64 R56, c[0x0][0x408] ;  /* 0x00010200ff387b82 */ /* 0x000e220000000a00 */
[----:B-1----:R-:W-:-:S02]  /*21e0*/  SHF.R.U32.HI R40, RZ, 0x7, R40 ;  /* 0x00000007ff287819 */ /* 0x002fc40000011628 */
[----:B------:R-:W-:Y:S01]  /*21f0*/  IMAD R3, R58, R9, R10 ;  /* 0x000000093a037224 */ /* 0x000fe200078e020a */
[----:B------:R-:W-:Y:S01]  /*2200*/  SHF.L.U64.HI R67, R8, 0x6, R9 ;  /* 0x0000000608437819 */ /* 0x000fe20000010209 */
[----:B--2---:R-:W-:Y:S01]  /*2210*/  VIADD R11, R11, 0xffffff80 ;  /* 0xffffff800b0b7836 */ /* 0x004fe20000000000 */
[----:B------:R-:W-:Y:S01]  /*2220*/  ISETP.NE.AND P6, PT, R40, 0x1, PT ;  /* 0x000000012800780c */ /* 0x000fe20003fc5270 */
[C---:B------:R-:W-:Y:S01]  /*2230*/  VIADD R65, R16.reuse, 0x80 ;  /* 0x0000008010417836 */ /* 0x040fe20000000000 */
[----:B------:R-:W-:Y:S01]  /*2240*/  IADD3 R5, R5, R3, RZ ;  /* 0x0000000305057210 */ /* 0x000fe20007ffe0ff */
[----:B------:R-:W-:Y:S01]  /*2250*/  VIADD R66, R16, 0xa0 ;  /* 0x000000a010427836 */ /* 0x000fe20000000000 */
[----:B------:R-:W-:Y:S01]  /*2260*/  SHF.R.S32.HI R6, RZ, 0x1f, R11 ;  /* 0x0000001fff067819 */ /* 0x000fe2000001140b */
[----:B------:R-:W-:Y:S01]  /*2270*/  IMAD.SHL.U32 R68, R8, 0x40, RZ ;  /* 0x0000004008447824 */ /* 0x000fe200078e00ff */
[----:B---3--:R-:W-:Y:S01]  /*2280*/  SHF.L.U64.HI R69, R14, 0x6, R15 ;  /* 0x000000060e457819 */ /* 0x008fe2000001020f */
[----:B------:R-:W-:Y:S01]  /*2290*/  IMAD.WIDE.U32 R4, R222, UR4, R4 ;  /* 0x00000004de047c25 */ /* 0x000fe2000f8e0004 */
[----:B------:R-:W-:-:S02]  /*22a0*/  LEA.HI R38, R6, R11, RZ, 0x2 ;  /* 0x0000000b06267211 */ /* 0x000fc400078f10ff */
[----:B------:R-:W-:Y:S01]  /*22b0*/  SHF.R.S32.HI R73, RZ, 0x1f, R228 ;  /* 0x0000001fff497819 */ /* 0x000fe200000114e4 */
[----:B------:R-:W-:Y:S01]  /*22c0*/  IMAD R5, R222, UR5, R5 ;  /* 0x00000005de057c24 */ /* 0x000fe2000f8e0205 */
[----:B------:R-:W-:Y:S01]  /*22d0*/  ULDC.64 UR4, c[0x0][0x310] ;  /* 0x0000c40000047ab9 */ /* 0x000fe20000000a00 */
[----:B------:R-:W-:Y:S01]  /*22e0*/  IMAD R6, R231, R8, RZ ;  /* 0x00000008e7067224 */ /* 0x000fe200078e02ff */
[----:B------:R-:W-:Y:S01]  /*22f0*/  SHF.R.S32.HI R38, RZ, 0x1f, R38 ;  /* 0x0000001fff267819 */ /* 0x000fe20000011426 */
[----:B------:R-:W-:Y:S02]  /*2300*/  VIADD R11, R16, 0xc0 ;  /* 0x000000c0100b7836 */ /* 0x000fe40000000000 */
[----:B------:R-:W-:Y:S01]  /*2310*/  IMAD R10, R23, R9, R6 ;  /* 0x00000009170a7224 */ /* 0x000fe200078e0206 */
[----:B------:R-:W-:Y:S01]  /*2320*/  LEA.HI R38, R38, R23, RZ, 0x3 ;  /* 0x0000001726267211 */ /* 0x000fe200078f18ff */
[----:B0-----:R-:W-:Y:S01]  /*2330*/  IMAD R30, R231, R56, RZ ;  /* 0x00000038e71e7224 */ /* 0x001fe200078e02ff */
[----:B------:R-:W-:Y:S01]  /*2340*/  SHF.L.U64.HI R71, R56, 0x6, R57 ;  /* 0x0000000638477819 */ /* 0x000fe20000010239 */
[----:B------:R-:W-:Y:S01]  /*2350*/  IMAD.MOV.U32 R89, RZ, RZ, 0x20 ;  /* 0x00000020ff597424 */ /* 0x000fe200078e00ff */
[----:B------:R-:W-:Y:S01]  /*2360*/  LOP3.LUT R38, R38, 0xfffffff8, RZ, 0xc0, !PT ;  /* 0xfffffff826267812 */ /* 0x000fe200078ec0ff */
[----:B------:R-:W-:-:S02]  /*2370*/  IMAD R37, R23, R57, R30 ;  /* 0x0000003917257224 */ /* 0x000fc400078e021e */
[----:B------:R-:W-:-:S04]  /*2380*/  IMAD.WIDE.U32 R30, R23, R56, R16 ;  /* 0x00000038171e7225 */ /* 0x000fc800078e0010 */
[----:B------:R-:W-:Y:S02]  /*2390*/  IMAD.IADD R38, R23, 0x1, -R38 ;  /* 0x0000000117267824 */ /* 0x000fe400078e0a26 */
[----:B------:R-:W-:Y:S02]  /*23a0*/  IMAD.IADD R31, R37, 0x1, R31 ;  /* 0x00000001251f7824 */ /* 0x000fe400078e021f */
[----:B------:R-:W-:Y:S02]  /*23b0*/  IMAD.SHL.U32 R83, R38, 0x40, RZ ;  /* 0x0000004026537824 */ /* 0x000fe400078e00ff */
[----:B-----5:R-:W-:-:S03]  /*23c0*/  IMAD.WIDE.U32 R30, R152, R56, R30 ;  /* 0x00000038981e7225 */ /* 0x020fc600078e001e */
[----:B------:R-:W-:Y:S01]  /*23d0*/  LOP3.LUT R83, R83, 0x1c0, RZ, 0xc0, !PT ;  /* 0x000001c053537812 */ /* 0x000fe200078ec0ff */
[----:B------:R-:W-:Y:S01]  /*23e0*/  VIADD R74, R40, 0x8 ;  /* 0x00000008284a7836 */ /* 0x000fe20000000000 */
[----:B------:R-:W-:Y:S01]  /*23f0*/  SHF.R.U32.HI R40, RZ, 0x3, R208 ;  /* 0x00000003ff287819 */ /* 0x000fe200000116d0 */
[----:B------:R-:W-:Y:S01]  /*2400*/  IMAD R39, R57, 0x60, RZ ;  /* 0x0000006039277824 */ /* 0x000fe200078e02ff */
[----:B------:R-:W-:Y:S01]  /*2410*/  SHF.R.U32.HI R86, RZ, 0x3, R83 ;  /* 0x00000003ff567819 */ /* 0x000fe20000011653 */
[----:B------:R-:W-:Y:S02]  /*2420*/  IMAD.SHL.U32 R72, R56, 0x40, RZ ;  /* 0x0000004038487824 */ /* 0x000fe400078e00ff */
[----:B------:R-:W-:Y:S02]  /*2430*/  IMAD R77, R15, 0x60, RZ ;  /* 0x000000600f4d7824 */ /* 0x000fe400078e02ff */
[----:B------:R-:W-:Y:S01]  /*2440*/  IMAD.SHL.U32 R70, R14, 0x40, RZ ;  /* 0x000000400e467824 */ /* 0x000fe200078e00ff */
[----:B----4-:R-:W-:-:S02]  /*2450*/  SHF.R.S32.HI R3, RZ, 0x1f, R0 ;  /* 0x0000001fff037819 */ /* 0x010fc40000011400 */
[----:B------:R-:W-:Y:S02]  /*2460*/  SEL R21, R0, RZ, !P0 ;  /* 0x000000ff00157207 */ /* 0x000fe40004000000 */
[----:B------:R-:W-:-:S03]  /*2470*/  SEL R13, R3, RZ, !P0 ;  /* 0x000000ff030d7207 */ /* 0x000fc60004000000 */
[----:B------:R-:W-:-:S04]  /*2480*/  IMAD.WIDE.U32 R4, R21, UR4, R4 ;  /* 0x0000000415047c25 */ /* 0x000fc8000f8e0004 */
[----:B------:R-:W-:Y:S01]  /*2490*/  IMAD R0, R13, UR4, RZ ;  /* 0x000000040d007c24 */ /* 0x000fe2000f8e02ff */
[----:B------:R-:W-:-:S03]  /*24a0*/  IADD3 R3, P2, R4, R62, RZ ;  /* 0x0000003e04037210 */ /* 0x000fc60007f5e0ff */
[----:B------:R-:W-:Y:S01]  /*24b0*/  IMAD R61, R21, UR5, R0 ;  /* 0x00000005153d7c24 */ /* 0x000fe2000f8e0200 */
[----:B------:R-:W-:Y:S05]  /*24c0*/  @!P6 WARPSYNC.ALL ;  /* 0x000000000000e948 */ /* 0x000fea0003800000 */
[C---:B------:R-:W-:Y:S01]  /*24d0*/  VIADD R0, R16.reuse, 0x20 ;  /* 0x0000002010007836 */ /* 0x040fe20000000000 */
[----:B------:R-:W-:Y:S01]  /*24e0*/  ULDC UR4, c[0x0][0x320] ;  /* 0x0000c80000047ab9 */ /* 0x000fe20000000800 */
[----:B------:R-:W-:Y:S01]  /*24f0*/  IMAD.IADD R61, R5, 0x1, R61 ;  /* 0x00000001053d7824 */ /* 0x000fe200078e023d */
[----:B------:R-:W-:Y:S01]  /*2500*/  @!P6 BAR.SYNC.DEFER_BLOCKING 0x9, 0x100 ;  /* 0x024400000000eb1d */ /* 0x000fe20000010000 */
[----:B------:R-:W-:-:S02]  /*2510*/  ISETP.GE.AND P0, PT, R16, UR4, PT ;  /* 0x0000000410007c0c */ /* 0x000fc4000bf06270 */
[----:B------:R-:W-:Y:S02]  /*2520*/  ISETP.GE.AND P1, PT, R0, UR4, PT ;  /* 0x0000000400007c0c */ /* 0x000fe4000bf26270 */
[----:B------:R-:W-:Y:S01]  /*2530*/  IADD3.X R62, R61, R63, R10, P2, !PT ;  /* 0x0000003f3d3e7210 */ /* 0x000fe200017fe40a */
[----:B------:R-:W-:Y:S01]  /*2540*/  VIADD R63, R16, 0x40 ;  /* 0x00000040103f7836 */ /* 0x000fe20000000000 */
[----:B------:R-:W-:Y:S01]  /*2550*/  SEL R7, RZ, 0xffffffff, P1 ;  /* 0xffffffffff077807 */ /* 0x000fe20000800000 */
[----:B------:R-:W-:Y:S01]  /*2560*/  ULDC.64 UR6, c[0x0][0x330] ;  /* 0x0000cc0000067ab9 */ /* 0x000fe20000000a00 */
[----:B------:R-:W-:Y:S02]  /*2570*/  SEL R6, RZ, 0x1, P0 ;  /* 0x00000001ff067807 */ /* 0x000fe40000000000 */
[----:B------:R-:W-:Y:S01]  /*2580*/  ISETP.GE.AND P0, PT, R63, UR4, PT ;  /* 0x000000043f007c0c */ /* 0x000fe2000bf06270 */
[----:B------:R-:W-:Y:S01]  /*2590*/  IMAD.SHL.U32 R7, R7, 0x2, RZ ;  /* 0x0000000207077824 */ /* 0x000fe200078e00ff */
[----:B------:R-:W-:-:S02]  /*25a0*/  ISETP.GE.AND P1, PT, R64, UR4, PT ;  /* 0x0000000440007c0c */ /* 0x000fc4000bf26270 */
[----:B------:R-:W-:Y:S02]  /*25b0*/  ISETP.GE.AND P2, PT, R11, UR4, PT ;  /* 0x000000040b007c0c */ /* 0x000fe4000bf46270 */
[----:B------:R-:W-:Y:S02]  /*25c0*/  ISETP.GE.AND P3, PT, R12, UR4, PT ;  /* 0x000000040c007c0c */ /* 0x000fe4000bf66270 */
[----:B------:R-:W-:Y:S01]  /*25d0*/  LOP3.LUT R10, R7, 0x2, R6, 0xe2, !PT ;  /* 0x00000002070a7812 */ /* 0x000fe200078ee206 */
[C---:B------:R-:W-:Y:S01]  /*25e0*/  IMAD.WIDE.U32 R6, R222.reuse, UR6, R16 ;  /* 0x00000006de067c25 */ /* 0x040fe2000f8e0010 */
[----:B------:R-:W-:Y:S02]  /*25f0*/  SEL R11, RZ, 0x4, P0 ;  /* 0x00000004ff0b7807 */ /* 0x000fe40000000000 */
[----:B------:R-:W-:Y:S01]  /*2600*/  SEL R12, RZ, 0x8, P1 ;  /* 0x00000008ff0c7807 */ /* 0x000fe20000800000 */
[----:B------:R-:W-:Y:S01]  /*2610*/  IMAD R7, R222, UR7, R7 ;  /* 0x00000007de077c24 */ /* 0x000fe2000f8e0207 */
[----:B------:R-:W-:-:S02]  /*2620*/  ISETP.GE.AND P0, PT, R65, UR4, PT ;  /* 0x0000000441007c0c */ /* 0x000fc4000bf06270 */
        /* <DEDUP_REMOVED lines=8> */
[----:B------:R-:W-:Y:S01]  /*26b0*/  ISETP.GE.AND P0, PT, R16, R75, PT ;  /* 0x0000004b1000720c */ /* 0x000fe20003f06270 */
[----:B------:R-:W-:Y:S01]  /*26c0*/  IMAD R93, R21, UR5, R13 ;  /* 0x00000005155d7c24 */ /* 0x000fe2000f8e020d */
[----:B------:R-:W-:Y:S01]  /*26d0*/  LOP3.LUT R11, R12, R10, R11, 0xfe, !PT ;  /* 0x0000000a0c0b7212 */ /* 0x000fe200078efe0b */
[----:B------:R-:W-:Y:S01]  /*26e0*/  IMAD.WIDE.U32 R12, R23, R14, R16 ;  /* 0x0000000e170c7225 */ /* 0x000fe200078e0010 */
[----:B------:R-:W-:-:S02]  /*26f0*/  SEL R10, RZ, 0x40, P2 ;  /* 0x00000040ff0a7807 */ /* 0x000fc40001000000 */
[----:B------:R-:W-:Y:S01]  /*2700*/  SEL R33, R75, RZ, P0 ;  /* 0x000000ff4b217207 */ /* 0x000fe20000000000 */
[----:B------:R-:W-:Y:S01]  /*2710*/  IMAD.WIDE.U32 R20, R23, R56, R200 ;  /* 0x0000003817147225 */ /* 0x000fe200078e00c8 */
[----:B------:R-:W-:Y:S02]  /*2720*/  LOP3.LUT R95, R11, R10, RZ, 0xfc, !PT ;  /* 0x0000000a0b5f7212 */ /* 0x000fe400078efcff */
[----:B------:R-:W-:Y:S01]  /*2730*/  IADD3 R58, P1, R23, R58, RZ ;  /* 0x0000003a173a7210 */ /* 0x000fe20007f3e0ff */
[-C--:B------:R-:W-:Y:S01]  /*2740*/  IMAD R10, R231, R14.reuse, RZ ;  /* 0x0000000ee70a7224 */ /* 0x080fe200078e02ff */
[----:B------:R-:W-:Y:S01]  /*2750*/  IADD3 R21, R21, R37, RZ ;  /* 0x0000002515157210 */ /* 0x000fe20007ffe0ff */
        /* <DEDUP_REMOVED lines=11> */
[-C--:B------:R-:W-:Y:S01]  /*2810*/  IMAD.WIDE.U32 R10, R152, R14.reuse, R10 ;  /* 0x0000000e980a7225 */ /* 0x080fe200078e000a */
[----:B------:R-:W-:Y:S02]  /*2820*/  LOP3.LUT R85, R34, 0xfffffff8, RZ, 0xc0, !PT ;  /* 0xfffffff822557812 */ /* 0x000fe400078ec0ff */
[----:B------:R-:W-:Y:S01]  /*2830*/  SHF.R.S32.HI R84, RZ, 0x3, R34 ;  /* 0x00000003ff547819 */ /* 0x000fe20000011422 */
[-C--:B------:R-:W-:Y:S01]  /*2840*/  IMAD R36, R35, R14.reuse, RZ ;  /* 0x0000000e23247224 */ /* 0x080fe200078e02ff */
[----:B------:R-:W-:Y:S01]  /*2850*/  SHF.R.S32.HI R87, RZ, 0x1f, R85 ;  /* 0x0000001fff577819 */ /* 0x000fe20000011455 */
[----:B------:R-:W-:Y:S01]  /*2860*/  IMAD.WIDE.U32 R12, R152, R14, R12 ;  /* 0x0000000e980c7225 */ /* 0x000fe200078e000c */
[----:B------:R-:W-:-:S03]  /*2870*/  LOP3.LUT R95, R95, 0x40, RZ, 0xc0, !PT ;  /* 0x000000405f5f7812 */ /* 0x000fc600078ec0ff */
[----:B------:R-:W-:Y:S02]  /*2880*/  IMAD R37, R152, R15, R36 ;  /* 0x0000000f98257224 */ /* 0x000fe400078e0224 */
[----:B------:R-:W-:Y:S02]  /*2890*/  IMAD R33, R9, 0x60, RZ ;  /* 0x0000006009217824 */ /* 0x000fe400078e02ff */
[----:B------:R-:W-:-:S04]  /*28a0*/  IMAD.WIDE.U32 R8, R8, 0x60, RZ ;  /* 0x0000006008087825 */ /* 0x000fc800078e00ff */
[-C--:B------:R-:W-:Y:S02]  /*28b0*/  IMAD R35, R35, R56.reuse, RZ ;  /* 0x0000003823237224 */ /* 0x080fe400078e02ff */
[----:B------:R-:W-:Y:S02]  /*28c0*/  IMAD.IADD R79, R11, 0x1, R37 ;  /* 0x000000010b4f7824 */ /* 0x000fe400078e0225 */
[----:B------:R-:W-:Y:S01]  /*28d0*/  IMAD.IADD R80, R37, 0x1, R13 ;  /* 0x0000000125507824 */ /* 0x000fe200078e020d */
[----:B------:R-:W-:Y:S01]  /*28e0*/  LOP3.LUT R37, R83, 0x18, R16, 0xf8, !PT ;  /* 0x0000001853257812 */ /* 0x000fe200078ef810 */
[C---:B------:R-:W-:Y:S02]  /*28f0*/  IMAD R35, R152.reuse, R57, R35 ;  /* 0x0000003998237224 */ /* 0x040fe400078e0223 */
[----:B------:R-:W-:Y:S01]  /*2900*/  IMAD.WIDE.U32 R20, R152, R56, R20 ;  /* 0x0000003898147225 */ /* 0x000fe200078e0014 */
[----:B------:R-:W-:-:S03]  /*2910*/  LOP3.LUT R37, R37, R86, RZ, 0x3c, !PT ;  /* 0x0000005625257212 */ /* 0x000fc600078e3cff */
[----:B------:R-:W-:Y:S01]  /*2920*/  IMAD.X R59, R231, 0x1, R32, P1 ;  /* 0x00000001e73b7824 */ /* 0x000fe200008e0620 */
[----:B------:R-:W-:Y:S01]  /*2930*/  LOP3.LUT P1, RZ, R38, 0x4, RZ, 0xc0, !PT ;  /* 0x0000000426ff7812 */ /* 0x000fe2000782c0ff */
[----:B------:R-:W-:Y:S01]  /*2940*/  IMAD.IADD R76, R9, 0x1, R33 ;  /* 0x00000001094c7824 */ /* 0x000fe200078e0221 */
[--C-:B------:R-:W-:Y:S01]  /*2950*/  LOP3.LUT R32, R208, 0x38, R34.reuse, 0xf8, !PT ;  /* 0x00000038d0207812 */ /* 0x100fe200078ef822 */
[----:B------:R-:W-:Y:S01]  /*2960*/  IMAD.IADD R81, R21, 0x1, R35 ;  /* 0x0000000115517824 */ /* 0x000fe200078e0223 */
[----:B------:R-:W-:Y:S01]  /*2970*/  LOP3.LUT R33, R83, 0x38, R34, 0xf8, !PT ;  /* 0x0000003853217812 */ /* 0x000fe200078ef822 */
[----:B------:R-:W-:Y:S01]  /*2980*/  IMAD.IADD R82, R35, 0x1, R31 ;  /* 0x0000000123527824 */ /* 0x000fe200078e021f */
[----:B------:R-:W-:Y:S01]  /*2990*/  LOP3.LUT R35, R32, R40, RZ, 0x3c, !PT ;  /* 0x0000002820237212 */ /* 0x000fe200078e3cff */
[----:B------:R-:W-:Y:S01]  /*29a0*/  IMAD.WIDE.U32 R56, R56, 0x60, RZ ;  /* 0x0000006038387825 */ /* 0x000fe200078e00ff */
[----:B------:R-:W-:Y:S02]  /*29b0*/  SEL R89, R89, 0xffffffe0, !P1 ;  /* 0xffffffe059597807 */ /* 0x000fe40004800000 */
[----:B------:R-:W-:Y:S01]  /*29c0*/  LOP3.LUT R33, R33, R86, RZ, 0x3c, !PT ;  /* 0x0000005621217212 */ /* 0x000fe200078e3cff */
[----:B------:R-:W-:Y:S01]  /*29d0*/  IMAD.WIDE.U32 R14, R14, 0x60, RZ ;  /* 0x000000600e0e7825 */ /* 0x000fe200078e00ff */
[----:B------:R-:W-:-:S02]  /*29e0*/  IADD3 R78, R57, R39, RZ ;  /* 0x00000027394e7210 */ /* 0x000fc40007ffe0ff */
[----:B------:R-:W-:Y:S01]  /*29f0*/  ISETP.GE.AND P1, PT, R16, UR4, PT ;  /* 0x0000000410007c0c */ /* 0x000fe2000bf26270 */
[----:B------:R-:W-:Y:S02]  /*2a00*/  IMAD R90, R212, 0x200, R37 ;  /* 0x00000200d45a7824 */ /* 0x000fe400078e0225 */
[----:B------:R-:W-:Y:S02]  /*2a10*/  IMAD.SHL.U32 R75, R75, 0x2, RZ ;  /* 0x000000024b4b7824 */ /* 0x000fe400078e00ff */
[----:B------:R-:W-:Y:S02]  /*2a20*/  IMAD.IADD R77, R15, 0x1, R77 ;  /* 0x000000010f4d7824 */ /* 0x000fe400078e024d */
[----:B------:R-:W-:Y:S02]  /*2a30*/  IMAD.IADD R88, R214, 0x1, R35 ;  /* 0x00000001d6587824 */ /* 0x000fe400078e0223 */
[----:B------:R-:W-:Y:S02]  /*2a40*/  IMAD R91, R212, 0x200, R33 ;  /* 0x00000200d45b7824 */ /* 0x000fe400078e0221 */
[----:B------:R-:W-:-:S02]  /*2a50*/  IMAD.IADD R92, R89, 0x1, R90 ;  /* 0x00000001595c7824 */ /* 0x000fc400078e025a */
[----:B------:R-:W-:-:S07]  /*2a60*/  IMAD.IADD R93, R7, 0x1, R93 ;  /* 0x00000001075d7824 */ /* 0x000fce00078e025d */
.L_x_4917:
[----:B------:R-:W0:Y:S01]  /*2a70*/  LDC.64 R98, c[0x0][0x2e8] ;  /* 0x0000ba00ff627b82 */ /* 0x000e220000000a00 */
[----:B------:R-:W-:Y:S01]  /*2a80*/  VIADD R45, R27, 0xffffffff ;  /* 0xffffffff1b2d7836 */ /* 0x000fe20000000000 */
[----:B------:R-:W-:Y:S05]  /*2a90*/  YIELD ;  /* 0x0000000000007946 */ /* 0x000fea0003800000 */
[----:B------:R-:W-:Y:S01]  /*2aa0*/  SHF.R.S32.HI R39, RZ, 0x1f, R45 ;  /* 0x0000001fff277819 */ /* 0x000fe2000001142d */
[----:B------:R-:W1:Y:S01]  /*2ab0*/  LDC R102, c[0x0][0x3f4] ;  /* 0x0000fd00ff667b82 */ /* 0x000e620000000800 */
        /* <DEDUP_REMOVED lines=8> */
[----:B------:R-:W-:-:S03]  /*2b40*/  IMAD R103, R103, 0x2, R26 ;  /* 0x0000000267677824 */ /* 0x000fc600078e021a */
[----:B------:R-:W-:Y:S02]  /*2b50*/  IADD3.X R32, R62, R51, R67, P3, P4 ;  /* 0x000000333e207210 */ /* 0x000fe40001fe8443 */
[----:B0-----:R-:W-:Y:S02]  /*2b60*/  LEA R40, P3, R27, R98, 0x1 ;  /* 0x000000621b287211 */ /* 0x001fe400078608ff */
[----:B------:R-:W-:Y:S02]  /*2b70*/  IADD3.X R34, R51, R62, RZ, P5, !PT ;  /* 0x0000003e33227210 */ /* 0x000fe40002ffe4ff */
[-C--:B------:R-:W-:Y:S01]  /*2b80*/  LEA.HI.X R41, R27, R99.reuse, R32, 0x1, P3 ;  /* 0x000000631b297211 */ /* 0x080fe200018f0c20 */
[----:B------:R-:W-:Y:S01]  /*2b90*/  IMAD R27, R2, 0x1800, R90 ;  /* 0x00001800021b7824 */ /* 0x000fe200078e025a */
[----:B-1----:R-:W-:Y:S02]  /*2ba0*/  ISETP.GE.AND P3, PT, R102, 0x1, PT ;  /* 0x000000016600780c */ /* 0x002fe40003f66270 */
[----:B------:R-:W-:Y:S01]  /*2bb0*/  LEA R42, P5, R33, R98, 0x1 ;  /* 0x00000062212a7211 */ /* 0x000fe200078a08ff */
[----:B------:R-:W-:Y:S01]  /*2bc0*/  IMAD R104, R27, 0x2, R26 ;  /* 0x000000021b687824 */ /* 0x000fe200078e021a */
[----:B------:R-:W-:Y:S01]  /*2bd0*/  ISETP.GT.AND P4, PT, R45, R28, PT ;  /* 0x0000001c2d00720c */ /* 0x000fe20003f84270 */
[----:B------:R-:W-:Y:S01]  /*2be0*/  IMAD.MOV.U32 R27, RZ, RZ, R45 ;  /* 0x000000ffff1b7224 */ /* 0x000fe200078e002d */
[----:B------:R-:W-:-:S02]  /*2bf0*/  LEA.HI.X R43, R33, R99, R34, 0x1, P5 ;  /* 0x00000063212b7211 */ /* 0x000fc400028f0c22 */
[----:B------:R-:W-:-:S05]  /*2c00*/  P2R R97, PR, RZ, 0x10 ;  /* 0x00000010ff617803 */ /* 0x000fca0000000000 */
[----:B----4-:R-:W-:Y:S05]  /*2c10*/  @!P3 BRA `(.L_x_4871) ;  /* 0x0000002400d4b947 */ /* 0x010fea0003800000 */
        /* <DEDUP_REMOVED lines=41> */
.L_x_4874:
[----:B------:R-:W-:Y:S05]  /*2eb0*/  BSYNC B1 ;  /* 0x0000000000017941 */ /* 0x000fea0003800000 */
.L_x_4873:
        /* <DEDUP_REMOVED lines=28> */
.L_x_4876:
[----:B------:R-:W-:Y:S05]  /*3080*/  BSYNC B1 ;  /* 0x0000000000017941 */ /* 0x000fea0003800000 */
.L_x_4875:
        /* <DEDUP_REMOVED lines=8> */
[----:B------:R-:W-:Y:S02]  /*3110*/  MOV R33, R49 ;  /* 0x0000003100217202 */ /* 0x000fe40000000f00 */
[----:B------:R-:W-:-:S02]  /*3120*/  PLOP3.LUT P3, PT, PT, PT, UP0, 0x80, 0x0 ;  /* 0x000000000000781c */ /* 0x000fc40003f6f008 */
[----:B------:R-:W-:Y:S01]  /*3130*/  PRMT R114, R32, 0x5410, R33 ;  /* 0x0000541020727816 */ /* 0x000fe20000000021 */
[----:B-----5:R-:W-:Y:S01]  /*3140*/  IMAD.MOV.U32 R32, RZ, RZ, R38 ;  /* 0x000000ffff207224 */ /* 0x020fe200078e0026 */
[----:B------:R-:W-:Y:S01]  /*3150*/  PRMT R116, R34, 0x5410, R35 ;  /* 0x0000541022747816 */ /* 0x000fe20000000023 */
[----:B------:R-:W-:Y:S02]  /*3160*/  IMAD.MOV.U32 R33, RZ, RZ, R39 ;  /* 0x000000ffff217224 */ /* 0x000fe400078e0027 */
[----:B------:R-:W-:Y:S02]  /*3170*/  IMAD.MOV.U32 R34, RZ, RZ, R44 ;  /* 0x000000ffff227224 */ /* 0x000fe400078e002c */
[----:B------:R-:W-:Y:S01]  /*3180*/  IMAD.MOV.U32 R35, RZ, RZ, R45 ;  /* 0x000000ffff237224 */ /* 0x000fe200078e002d */
[----:B------:R-:W-:Y:S01]  /*3190*/  PRMT R98, R32, 0x5410, R33 ;  /* 0x0000541020627816 */ /* 0x000fe20000000021 */
[----:B------:R-:W-:Y:S02]  /*31a0*/  IMAD.MOV.U32 R32, RZ, RZ, R36 ;  /* 0x000000ffff207224 */ /* 0x000fe400078e0024 */
[----:B------:R-:W-:Y:S01]  /*31b0*/  IMAD.MOV.U32 R33, RZ, RZ, R37 ;  /* 0x000000ffff217224 */ /* 0x000fe200078e0025 */
[----:B------:R-:W-:Y:S01]  /*31c0*/  PRMT R100, R35, 0x5410, R34 ;  /* 0x0000541023647816 */ /* 0x000fe20000000022 */
[----:B------:R-:W-:-:S02]  /*31d0*/  IMAD.MOV.U32 R34, RZ, RZ, R46 ;  /* 0x000000ffff227224 */ /* 0x000fc400078e002e */
[----:B------:R-:W-:Y:S01]  /*31e0*/  IMAD.MOV.U32 R35, RZ, RZ, R47 ;  /* 0x000000ffff237224 */ /* 0x000fe200078e002f */
[----:B------:R-:W-:-:S04]  /*31f0*/  PRMT R99, R32, 0x5410, R33 ;  /* 0x0000541020637816 */ /* 0x000fc80000000021 */
[----:B------:R-:W-:Y:S01]  /*3200*/  PRMT R101, R35, 0x5410, R34 ;  /* 0x0000541023657816 */ /* 0x000fe20000000022 */
[----:B------:R-:W-:Y:S06]  /*3210*/  @!P3 BRA `(.L_x_4877) ;  /* 0x000000000004b947 */ /* 0x000fec0003800000 */
[----:B------:R-:W-:Y:S01]  /*3220*/  BPT.TRAP 0x1 ;  /* 0x000000040000795c */ /* 0x000fe20000300000 */
.L_x_4877:
[----:B------:R-:W-:Y:S01]  /*3230*/  IMAD R96, R2, 0x8, R18 ;  /* 0x0000000802607824 */ /* 0x000fe200078e0212 */
[----:B------:R-:W-:Y:S01]  /*3240*/  SHF.L.U32 R107, R203, 0x1f, RZ ;  /* 0x0000001fcb6b7819 */ /* 0x000fe200000006ff */
[----:B------:R-:W-:Y:S03]  /*3250*/  BSSY B1, `(.L_x_4878) ;  /* 0x0000003000017945 */ /* 0x000fe60003800000 */
[----:B------:R-:W0:Y:S02]  /*3260*/  SYNCS.PHASECHK.TRANS64.TRYWAIT P6, [R96+URZ+0x22890], R107 ;  /* 0x0228906b600075a7 */ /* 0x000e2400080c017f */
[----:B0-----:R-:W-:Y:S05]  /*3270*/  @!P6 BRA `(.L_x_4879) ;  /* 0x000001b80054e947 */ /* 0x001fea0003800000 */
.L_x_5184:
[----:B------:R-:W-:Y:S05]  /*3280*/  BSYNC B1 ;  /* 0x0000000000017941 */ /* 0x000fea0003800000 */
.L_x_4878:
        /* <DEDUP_REMOVED lines=49> */
.L_x_4885:
[----:B------:R-:W-:Y:S05]  /*35a0*/  BSYNC B3 ;  /* 0x0000000000037941 */ /* 0x000fea0003800000 */
.L_x_4884:
[----:B--2---:R1:W-:Y:S02]  /*35b0*/  STG.E.128 desc[UR40][R42.64], R32 ;  /* 0x000000202a007986 */ /* 0x0043e4000c101d28 */
.L_x_4883:
[----:B------:R-:W-:Y:S05]  /*35c0*/  BSYNC B2 ;  /* 0x0000000000027941 */ /* 0x000fea0003800000 */
.L_x_4882:
        /* <DEDUP_REMOVED lines=8> */
[----:B------:R-:W-:Y:S01]  /*3650*/  HADD2.F32 R50, -RZ, R50.H0_H0 ;  /* 0x20000032ff327230 */ /* 0x000fe20000004100 */
[----:B------:R-:W-:Y:S01]  /*3660*/  SHF.R.U32.HI R54, RZ, 0x10, R49 ;  /* 0x00000010ff367819 */ /* 0x000fe20000011631 */
[----:B--2---:R-:W-:Y:S01]  /*3670*/  HADD2.F32 R49, -RZ, R35.H1_H1 ;  /* 0x30000023ff317230 */ /* 0x004fe20000004100 */
[----:B------:R-:W-:Y:S01]  /*3680*/  MOV R48, R34 ;  /* 0x0000002200307202 */ /* 0x000fe20000000f00 */
[----:B------:R-:W-:Y:S02]  /*3690*/  HADD2.F32 R51, -RZ, R51.H0_H0 ;  /* 0x20000033ff337230 */ /* 0x000fe40000004100 */
[----:B------:R-:W-:-:S02]  /*36a0*/  HADD2.F32 R54, -RZ, R54.H0_H0 ;  /* 0x20000036ff367230 */ /* 0x000fc40000004100 */
[----:B------:R-:W-:Y:S02]  /*36b0*/  HADD2.F32 R34, -RZ, R33.H1_H1 ;  /* 0x30000021ff227230 */ /* 0x000fe40000004100 */
[----:B------:R-:W-:Y:S02]  /*36c0*/  HADD2.F32 R35, -RZ, R35.H0_H0 ;  /* 0x20000023ff237230 */ /* 0x000fe40000004100 */
[-C--:B------:R-:W-:Y:S01]  /*36d0*/  FMUL.FTZ R110, R49, R54.reuse ;  /* 0x00000036316e7220 */ /* 0x080fe20000410000 */
[----:B------:R-:W-:Y:S02]  /*36e0*/  HADD2.F32 R33, -RZ, R33.H0_H0 ;  /* 0x20000021ff217230 */ /* 0x000fe40000004100 */
[-C--:B------:R-:W-:Y:S01]  /*36f0*/  FMUL.FTZ R108, R34, R51.reuse ;  /* 0x00000033226c7220 */ /* 0x080fe20000410000 */
[----:B------:R-:W-:Y:S02]  /*3700*/  HADD2.F32 R52, -RZ, R52.H0_H0 ;  /* 0x20000034ff347230 */ /* 0x000fe40000004100 */
[----:B------:R-:W-:Y:S01]  /*3710*/  FMUL.FTZ R54, R35, R54 ;  /* 0x0000003623367220 */ /* 0x000fe20000410000 */
[C---:B------:R-:W-:Y:S01]  /*3720*/  FMUL.FTZ R51, R33.reuse, R51 ;  /* 0x0000003321337220 */ /* 0x040fe20000410000 */
[----:B------:R-:W-:-:S02]  /*3730*/  FFMA.FTZ R108, R33, R50, -R108 ;  /* 0x00000032216c7223 */ /* 0x000fc4000001086c */
[----:B------:R-:W-:Y:S01]  /*3740*/  FFMA.FTZ R109, R49, R52, R54 ;  /* 0x00000034316d7223 */ /* 0x000fe20000010036 */
[----:B------:R-:W-:Y:S02]  /*3750*/  HADD2.F32 R33, -RZ, R32.H1_H1 ;  /* 0x30000020ff217230 */ /* 0x000fe40000004100 */
[----:B------:R-:W-:Y:S01]  /*3760*/  FFMA.FTZ R55, R34, R50, R51 ;  /* 0x0000003222377223 */ /* 0x000fe20000010033 */
[----:B------:R-:W-:Y:S02]  /*3770*/  HADD2.F32 R49, -RZ, R114.H0_H0 ;  /* 0x20000072ff317230 */ /* 0x000fe40000004100 */
[----:B------:R-:W-:Y:S01]  /*3780*/  FFMA.FTZ R110, R35, R52, -R110 ;  /* 0x00000034236e7223 */ /* 0x000fe2000001086e */
[----:B------:R-:W-:Y:S02]  /*3790*/  HADD2.F32 R32, -RZ, R32.H0_H0 ;  /* 0x20000020ff207230 */ /* 0x000fe40000004100 */
[----:B------:R-:W-:Y:S02]  /*37a0*/  HADD2.F32 R51, -RZ, R114.H1_H1 ;  /* 0x30000072ff337230 */ /* 0x000fe40000004100 */
[----:B------:R-:W-:Y:S01]  /*37b0*/  FMUL.FTZ R53, R33, R49 ;  /* 0x0000003121357220 */ /* 0x000fe20000410000 */
[----:B------:R-:W-:-:S02]  /*37c0*/  HADD2.F32 R34, -RZ, R48.H1_H1 ;  /* 0x30000030ff227230 */ /* 0x000fc40000004100 */
        /* <DEDUP_REMOVED lines=14> */
.L_x_4887:
[----:B------:R-:W-:Y:S05]  /*38b0*/  BSYNC B2 ;  /* 0x0000000000027941 */ /* 0x000fea0003800000 */
.L_x_4886:
[----:B--2---:R2:W-:Y:S02]  /*38c0*/  STG.E.128 desc[UR40][R42.64+0x40], R32 ;  /* 0x000040202a007986 */ /* 0x0045e4000c101d28 */
.L_x_4881:
[----:B------:R-:W-:Y:S05]  /*38d0*/  BSYNC B1 ;  /* 0x0000000000017941 */ /* 0x000fea0003800000 */
.L_x_4880:
        /* <DEDUP_REMOVED lines=25> */
[----:B------:R-:W-:-:S02]  /*3a70*/  HADD2.F32 R44, -RZ, R101.H1_H1 ;  /* 0x30000065ff2c7230 */ /* 0x000fc40000004100 */
[C---:B------:R-:W-:Y:S01]  /*3a80*/  FMUL.FTZ R48, R35.reuse, R48 ;  /* 0x0000003023307220 */ /* 0x040fe20000410000 */
[----:B------:R-:W-:Y:S02]  /*3a90*/  HADD2.F32 R101, -RZ, R101.H0_H0 ;  /* 0x20000065ff657230 */ /* 0x000fe40000004100 */
        /* <DEDUP_REMOVED lines=8> */
[--C-:B------:R-:W-:Y:S02]  /*3b20*/  HADD2.F32 R35, -RZ, R100.reuse.H1_H1 ;  /* 0x30000064ff237230 */ /* 0x100fe40000004100 */
[----:B------:R-:W-:Y:S01]  /*3b30*/  FMUL.FTZ R44, R32, R44 ;  /* 0x0000002c202c7220 */ /* 0x000fe20000410000 */
        /* <DEDUP_REMOVED lines=10> */
.L_x_4892:
[----:B------:R-:W-:Y:S05]  /*3be0*/  BSYNC B2 ;  /* 0x0000000000027941 */ /* 0x000fea0003800000 */
.L_x_4891:
[----:B--2---:R3:W-:Y:S02]  /*3bf0*/  STG.E.128 desc[UR40][R40.64], R32 ;  /* 0x0000002028007986 */ /* 0x0047e4000c101d28 */
.L_x_4890:
[----:B------:R-:W-:Y:S05]  /*3c00*/  BSYNC B1 ;  /* 0x0000000000017941 */ /* 0x000fea0003800000 */
.L_x_4889:
        /* <DEDUP_REMOVED lines=46> */
.L_x_4894:
[----:B------:R-:W-:Y:S05]  /*3ef0*/  BSYNC B1 ;  /* 0x0000000000017941 */ /* 0x000fea0003800000 */
.L_x_4893:
[----:B--2---:R4:W-:Y:S01]  /*3f00*/  STG.E.128 desc[UR40][R40.64+0x40], R32 ;  /* 0x0000402028007986 */ /* 0x0049e2000c101d28 */
[----:B------:R-:W-:Y:S05]  /*3f10*/  BRA `(.L_x_4888) ;  /* 0x00000014007c7947 */ /* 0x000fea0003800000 */
.L_x_4872:
        /* <DEDUP_REMOVED lines=53> */
[----:B--2---:R-:W-:Y:S01]  /*4270*/  IMAD.MOV.U32 R49, RZ, RZ, R43 ;  /* 0x000000ffff317224 */ /* 0x004fe200078e002b */
[----:B------:R-:W-:Y:S01]  /*4280*/  MOV R48, R42 ;  /* 0x0000002a00307202 */ /* 0x000fe20000000f00 */
[----:B------:R-:W-:Y:S02]  /*4290*/  IMAD.MOV.U32 R50, RZ, RZ, R40 ;  /* 0x000000ffff327224 */ /* 0x000fe400078e0028 */
[----:B------:R-:W-:Y:S01]  /*42a0*/  IMAD.MOV.U32 R52, RZ, RZ, R41 ;  /* 0x000000ffff347224 */ /* 0x000fe200078e0029 */
[----:B------:R-:W-:Y:S02]  /*42b0*/  PRMT R117, R49, 0x7610, R117 ;  /* 0x0000761031757816 */ /* 0x000fe40000000075 */
[----:B------:R-:W-:-:S02]  /*42c0*/  PRMT R115, R48, 0x5410, R50 ;  /* 0x0000541030737816 */ /* 0x000fc40000000032 */
[----:B------:R-:W-:Y:S01]  /*42d0*/  PRMT R119, R52, 0x7610, R119 ;  /* 0x0000761034777816 */ /* 0x000fe20000000077 */
[----:B-----5:R-:W-:Y:S02]  /*42e0*/  IMAD.MOV.U32 R48, RZ, RZ, R46 ;  /* 0x000000ffff307224 */ /* 0x020fe400078e002e */
[----:B------:R-:W-:Y:S02]  /*42f0*/  IMAD.MOV.U32 R49, RZ, RZ, R47 ;  /* 0x000000ffff317224 */ /* 0x000fe400078e002f */
[----:B------:R-:W-:Y:S02]  /*4300*/  IMAD.MOV.U32 R50, RZ, RZ, R44 ;  /* 0x000000ffff327224 */ /* 0x000fe400078e002c */
[----:B------:R-:W-:Y:S01]  /*4310*/  IMAD.MOV.U32 R52, RZ, RZ, R45 ;  /* 0x000000ffff347224 */ /* 0x000fe200078e002d */
[----:B------:R-:W-:Y:S02]  /*4320*/  PRMT R117, R117, 0x5410, R49 ;  /* 0x0000541075757816 */ /* 0x000fe40000000031 */
[----:B------:R-:W-:-:S02]  /*4330*/  PRMT R116, R48, 0x5410, R50 ;  /* 0x0000541030747816 */ /* 0x000fc40000000032 */
[----:B------:R-:W-:Y:S01]  /*4340*/  PRMT R119, R119, 0x5410, R52 ;  /* 0x0000541077777816 */ /* 0x000fe20000000034 */
[----:B------:R-:W-:Y:S06]  /*4350*/  @!P3 BRA `(.L_x_4895) ;  /* 0x000000000004b947 */ /* 0x000fec0003800000 */
[----:B------:R-:W-:Y:S01]  /*4360*/  BPT.TRAP 0x1 ;  /* 0x000000040000795c */ /* 0x000fe20000300000 */
.L_x_4895:
        /* <DEDUP_REMOVED lines=9> */
.L_x_5185:
[----:B------:R-:W-:Y:S05]  /*4400*/  BSYNC B1 ;  /* 0x0000000000017941 */ /* 0x000fea0003800000 */
.L_x_4896:
        /* <DEDUP_REMOVED lines=16> */
[----:B------:R-:W-:-:S04]  /*4510*/  LOP3.LUT R49, R49, R86, RZ, 0x3c, !PT ;  /* 0x0000005631317212 */ /* 0x000fc800078e3cff */
[----:B------:R-:W-:Y:S01]  /*4520*/  LEA R51, R212, R49, 0x9 ;  /* 0x00000031d4337211 */ /* 0x000fe200078e48ff */
[----:B------:R-:W-:-:S04]  /*4530*/  IMAD R49, R2, 0x1800, R91 ;  /* 0x0000180002317824 */ /* 0x000fc800078e025b */
        /* <DEDUP_REMOVED lines=11> */
[--C-:B------:R-:W-:Y:S01]  /*45f0*/  SHF.R.U64 R34, R34, 0x10, R35.reuse ;  /* 0x0000001022227819 */ /* 0x100fe20000001223 */
[----:B------:R-:W-:Y:S01]  /*4600*/  HADD2.F32 R113, -RZ, R113.H0_H0 ;  /* 0x20000071ff717230 */ /* 0x000fe20000004100 */
[----:B------:R-:W-:Y:S02]  /*4610*/  SHF.R.U32.HI R36, RZ, 0x10, R35 ;  /* 0x00000010ff247819 */ /* 0x000fe40000011623 */
[----:B------:R-:W-:Y:S01]  /*4620*/  SHF.R.U64 R35, R38, 0x10, R39 ;  /* 0x0000001026237819 */ /* 0x000fe20000001227 */
[----:B------:R-:W-:Y:S01]  /*4630*/  HADD2.F32 R34, -RZ, R34.H0_H0 ;  /* 0x20000022ff227230 */ /* 0x000fe20000004100 */
[----:B------:R-:W-:Y:S01]  /*4640*/  SHF.R.U32.HI R118, RZ, 0x10, R37 ;  /* 0x00000010ff767819 */ /* 0x000fe20000011625 */
[----:B-1----:R-:W-:Y:S01]  /*4650*/  HADD2.F32 R37, -RZ, R49.H0_H0 ;  /* 0x20000031ff257230 */ /* 0x002fe20000004100 */
[----:B------:R-:W-:Y:S01]  /*4660*/  SHF.R.U32.HI R38, RZ, 0x10, R39 ;  /* 0x00000010ff267819 */ /* 0x000fe20000011627 */
[----:B--2---:R-:W-:-:S02]  /*4670*/  HADD2.F32 R39, -RZ, R53.H0_H0 ;  /* 0x20000035ff277230 */ /* 0x004fc40000004100 */
[----:B------:R-:W-:Y:S02]  /*4680*/  HADD2.F32 R118, -RZ, R118.H0_H0 ;  /* 0x20000076ff767230 */ /* 0x000fe40000004100 */
[-C--:B------:R-:W-:Y:S01]  /*4690*/  FMUL.FTZ R126, R37, R120.reuse ;  /* 0x00000078257e7220 */ /* 0x080fe20000410000 */
[C---:B------:R-:W-:Y:S01]  /*46a0*/  FMUL.FTZ R124, R39.reuse, R120 ;  /* 0x00000078277c7220 */ /* 0x040fe20000410000 */
[----:B------:R-:W-:Y:S02]  /*46b0*/  HADD2.F32 R120, -RZ, R53.H1_H1 ;  /* 0x30000035ff787230 */ /* 0x000fe40000004100 */
[-C--:B------:R-:W-:Y:S01]  /*46c0*/  FFMA.FTZ R39, R39, R122.reuse, R126 ;  /* 0x0000007a27277223 */ /* 0x080fe2000001007e */
[----:B------:R-:W-:Y:S02]  /*46d0*/  HADD2.F32 R53, -RZ, R49.H1_H1 ;  /* 0x30000031ff357230 */ /* 0x000fe40000004100 */
[----:B------:R-:W-:Y:S01]  /*46e0*/  FFMA.FTZ R37, R37, R122, -R124 ;  /* 0x0000007a25257223 */ /* 0x000fe2000001087c */
[----:B------:R-:W-:-:S02]  /*46f0*/  IMAD.MOV.U32 R49, RZ, RZ, R54 ;  /* 0x000000ffff317224 */ /* 0x000fc400078e0036 */
[CC--:B------:R-:W-:Y:S01]  /*4700*/  FMUL.FTZ R122, R120.reuse, R118.reuse ;  /* 0x00000076787a7220 */ /* 0x0c0fe20000410000 */
[----:B------:R-:W-:Y:S02]  /*4710*/  HADD2.F32 R124, -RZ, R38.H0_H0 ;  /* 0x20000026ff7c7230 */ /* 0x000fe40000004100 */
[C---:B------:R-:W-:Y:S01]  /*4720*/  FMUL.FTZ R123, R53.reuse, R118 ;  /* 0x00000076357b7220 */ /* 0x040fe20000410000 */
[-C--:B------:R-:W-:Y:S01]  /*4730*/  FFMA.FTZ R54, R53, R113.reuse, -R122 ;  /* 0x0000007135367223 */ /* 0x080fe2000001087a */
[----:B------:R-:W-:Y:S02]  /*4740*/  HADD2.F32 R122, -RZ, R127.H0_H0 ;  /* 0x2000007fff7a7230 */ /* 0x000fe40000004100 */
[----:B------:R-:W-:Y:S01]  /*4750*/  FFMA.FTZ R118, R120, R113, R123 ;  /* 0x0000007178767223 */ /* 0x000fe2000001007b */
[----:B------:R-:W-:Y:S02]  /*4760*/  HADD2.F32 R53, -RZ, R55.H0_H0 ;  /* 0x20000037ff357230 */ /* 0x000fe40000004100 */
[----:B------:R-:W-:-:S02]  /*4770*/  HADD2.F32 R120, -RZ, R125.H0_H0 ;  /* 0x2000007dff787230 */ /* 0x000fc40000004100 */
[----:B------:R-:W-:Y:S02]  /*4780*/  HADD2.F32 R113, -RZ, R51.H0_H0 ;  /* 0x20000033ff717230 */ /* 0x000fe40000004100 */
[-C--:B------:R-:W-:Y:S01]  /*4790*/  FMUL.FTZ R126, R53, R122.reuse ;  /* 0x0000007a357e7220 */ /* 0x080fe20000410000 */
[----:B------:R-:W-:Y:S01]  /*47a0*/  HADD2.F32 R55, -RZ, R55.H1_H1 ;  /* 0x30000037ff377230 */ /* 0x000fe20000004100 */
[----:B------:R-:W-:Y:S01]  /*47b0*/  F2FP.F16.F32.PACK_AB R39, R118, R39 ;  /* 0x000000277627723e */ /* 0x000fe200000000ff */
[----:B------:R-:W-:Y:S02]  /*47c0*/  HADD2.F32 R51, -RZ, R51.H1_H1 ;  /* 0x30000033ff337230 */ /* 0x000fe40000004100 */
[C---:B------:R-:W-:Y:S01]  /*47d0*/  FMUL.FTZ R128, R113.reuse, R122 ;  /* 0x0000007a71807220 */ /* 0x040fe20000410000 */
[----:B------:R-:W-:Y:S01]  /*47e0*/  FFMA.FTZ R38, R113, R120, -R126 ;  /* 0x0000007871267223 */ /* 0x000fe2000001087e */
[----:B------:R-:W-:Y:S02]  /*47f0*/  HADD2.F32 R122, -RZ, R36.H0_H0 ;  /* 0x20000024ff7a7230 */ /* 0x000fe40000004100 */
[-C--:B------:R-:W-:Y:S01]  /*4800*/  FMUL.FTZ R126, R55, R124.reuse ;  /* 0x0000007c377e7220 */ /* 0x080fe20000410000 */
[----:B------:R-:W-:Y:S01]  /*4810*/  FMUL.FTZ R124, R51, R124 ;  /* 0x0000007c337c7220 */ /* 0x000fe20000410000 */
[----:B------:R-:W-:Y:S01]  /*4820*/  FFMA.FTZ R36, R53, R120, R128 ;  /* 0x0000007835247223 */ /* 0x000fe20000010080 */
[----:B------:R-:W-:-:S02]  /*4830*/  HADD2.F32 R123, -RZ, R33.H0_H0 ;  /* 0x20000021ff7b7230 */ /* 0x000fc40000004100 */
[-C--:B------:R-:W-:Y:S01]  /*4840*/  FFMA.FTZ R51, R51, R122.reuse, -R126 ;  /* 0x0000007a33337223 */ /* 0x080fe2000001087e */
[----:B------:R-:W-:Y:S01]  /*4850*/  FFMA.FTZ R53, R55, R122, R124 ;  /* 0x0000007a37357223 */ /* 0x000fe2000001007c */
[----:B------:R-:W-:Y:S02]  /*4860*/  HADD2.F32 R122, -RZ, R127.H1_H1 ;  /* 0x3000007fff7a7230 */ /* 0x000fe40000004100 */
[----:B------:R-:W-:Y:S01]  /*4870*/  HADD2.F32 R55, -RZ, R52.H0_H0 ;  /* 0x20000034ff377230 */ /* 0x000fe20000004100 */
[----:B------:R-:W-:Y:S01]  /*4880*/  F2FP.F16.F32.PACK_AB R51, R51, R38 ;  /* 0x000000263333723e */ /* 0x000fe200000000ff */
[----:B------:R-:W-:Y:S01]  /*4890*/  HADD2.F32 R33, -RZ, R48.H0_H0 ;  /* 0x20000030ff217230 */ /* 0x000fe20000004100 */
[----:B------:R-:W-:Y:S01]  /*48a0*/  F2FP.F16.F32.PACK_AB R36, R53, R36 ;  /* 0x000000243524723e */ /* 0x000fe200000000ff */
[----:B------:R-:W-:Y:S02]  /*48b0*/  HADD2.F32 R52, -RZ, R52.H1_H1 ;  /* 0x30000034ff347230 */ /* 0x000fe40000004100 */
[----:B------:R-:W-:-:S02]  /*48c0*/  HADD2.F32 R48, -RZ, R48.H1_H1 ;  /* 0x30000030ff307230 */ /* 0x000fc40000004100 */
[----:B------:R-:W-:Y:S02]  /*48d0*/  HADD2.F32 R120, -RZ, R125.H1_H1 ;  /* 0x3000007dff787230 */ /* 0x000fe40000004100 */
        /* <DEDUP_REMOVED lines=11> */
[----:B------:R-:W-:Y:S01]  /*4990*/  HADD2.F32 R120, -RZ, R35.H0_H0 ;  /* 0x20000023ff787230 */ /* 0x000fe20000004100 */
[----:B------:R-:W-:Y:S01]  /*49a0*/  F2FP.F16.F32.PACK_AB R32, R55, R32 ;  /* 0x000000203720723e */ /* 0x000fe200000000ff */
[----:B------:R-:W-:Y:S02]  /*49b0*/  HADD2.F32 R52, -RZ, R49.H0_H0 ;  /* 0x20000031ff347230 */ /* 0x000fe40000004100 */
[----:B------:R-:W-:Y:S02]  /*49c0*/  HADD2.F32 R121, -RZ, R121.H0_H0 ;  /* 0x20000079ff797230 */ /* 0x000fe40000004100 */
[--C-:B------:R-:W-:Y:S02]  /*49d0*/  HADD2.F32 R35, -RZ, R50.reuse.H0_H0 ;  /* 0x20000032ff237230 */ /* 0x100fe40000004100 */
[----:B------:R-:W-:Y:S02]  /*49e0*/  HADD2.F32 R49, -RZ, R49.H1_H1 ;  /* 0x30000031ff317230 */ /* 0x000fe40000004100 */
[----:B------:R-:W-:Y:S01]  /*49f0*/  FMUL.FTZ R122, R52, R121 ;  /* 0x00000079347a7220 */ /* 0x000fe20000410000 */
[----:B------:R-:W-:-:S02]  /*4a00*/  HADD2.F32 R50, -RZ, R50.H1_H1 ;  /* 0x30000032ff327230 */ /* 0x000fc40000004100 */
[----:B------:R-:W-:Y:S01]  /*4a10*/  FMUL.FTZ R121, R35, R121 ;  /* 0x0000007923797220 */ /* 0x000fe20000410000 */
[----:B------:R-:W-:Y:S02]  /*4a20*/  IMAD.MOV.U32 R55, RZ, RZ, R36 ;  /* 0x000000ffff377224 */ /* 0x000fe400078e0024 */
[-C--:B------:R-:W-:Y:S01]  /*4a30*/  FMUL.FTZ R123, R49, R120.reuse ;  /* 0x00000078317b7220 */ /* 0x080fe20000410000 */
[-C--:B------:R-:W-:Y:S01]  /*4a40*/  FFMA.FTZ R122, R35, R113.reuse, -R122 ;  /* 0x00000071237a7223 */ /* 0x080fe2000001087a */
[----:B------:R-:W-:Y:S01]  /*4a50*/  FMUL.FTZ R120, R50, R120 ;  /* 0x0000007832787220 */ /* 0x000fe20000410000 */
[----:B------:R-:W-:Y:S01]  /*4a60*/  FFMA.FTZ R121, R52, R113, R121 ;  /* 0x0000007134797223 */ /* 0x000fe20000010079 */
[-C--:B------:R-:W-:Y:S01]  /*4a70*/  FFMA.FTZ R123, R50, R34.reuse, -R123 ;  /* 0x00000022327b7223 */ /* 0x080fe2000001087b */
[----:B------:R-:W-:Y:S01]  /*4a80*/  F2FP.F16.F32.PACK_AB R52, R48, R33 ;  /* 0x000000213034723e */ /* 0x000fe200000000ff */
[----:B------:R-:W-:Y:S01]  /*4a90*/  FFMA.FTZ R120, R49, R34, R120 ;  /* 0x0000002231787223 */ /* 0x000fe20000010078 */
[----:B------:R-:W-:Y:S01]  /*4aa0*/  F2FP.F16.F32.PACK_AB R49, R54, R37 ;  /* 0x000000253631723e */ /* 0x000fe200000000ff */
[----:B------:R-:W-:Y:S01]  /*4ab0*/  IMAD.MOV.U32 R48, RZ, RZ, R32 ;  /* 0x000000ffff307224 */ /* 0x000fe200078e0020 */
[----:B------:R-:W-:-:S02]  /*4ac0*/  F2FP.F16.F32.PACK_AB R50, R123, R122 ;  /* 0x0000007a7b32723e */ /* 0x000fc400000000ff */
[----:B------:R-:W-:-:S07]  /*4ad0*/  F2FP.F16.F32.PACK_AB R54, R120, R121 ;  /* 0x000000797836723e */ /* 0x000fce00000000ff */
.L_x_4901:
[----:B------:R-:W-:Y:S05]  /*4ae0*/  BSYNC B2 ;  /* 0x0000000000027941 */ /* 0x000fea0003800000 */
.L_x_4900:
[----:B------:R-:W-:Y:S02]  /*4af0*/  ISETP.GE.AND P5, PT, R111, R108, PT ;  /* 0x0000006c6f00720c */ /* 0x000fe40003fa6270 */
[----:B------:R-:W-:-:S11]  /*4b00*/  P2R R33, PR, RZ, 0x1 ;  /* 0x00000001ff217803 */ /* 0x000fd60000000000 */
[--C-:B------:R-:W-:Y:S02]  /*4b10*/  @!P5 SHF.R.S32.HI R32, RZ, 0x1f, R111.reuse ;  /* 0x0000001fff20d819 */ /* 0x100fe4000001146f */
[----:B------:R-:W-:-:S04]  /*4b20*/  @!P5 IADD3 R104, P0, P6, R4, R104, R111 ;  /* 0x000000680468d210 */ /* 0x000fc80007e1e06f */
[----:B------:R-:W-:Y:S02]  /*4b30*/  @!P5 IADD3.X R114, R61, R114, R32, P0, P6 ;  /* 0x000000723d72d210 */ /* 0x000fe400007ec420 */
[-C--:B------:R-:W-:Y:S02]  /*4b40*/  LEA R32, P6, R109, R98.reuse, 0x1 ;  /* 0x000000626d207211 */ /* 0x080fe400078c08ff */
[----:B------:R-:W-:Y:S02]  /*4b50*/  ISETP.NE.AND P0, PT, R33, RZ, PT ;  /* 0x000000ff2100720c */ /* 0x000fe40003f05270 */
[----:B------:R-:W-:Y:S02]  /*4b60*/  LEA.HI.X R33, R109, R99, R112, 0x1, P6 ;  /* 0x000000636d217211 */ /* 0x000fe400030f0c70 */
[----:B------:R-:W-:-:S03]  /*4b70*/  @!P5 LEA R34, P6, R104, R98, 0x1 ;  /* 0x000000626822d211 */ /* 0x000fc600078c08ff */
[----:B-1----:R1:W-:Y:S01]  /*4b80*/  STG.E.128 desc[UR40][R32.64], R48 ;  /* 0x0000003020007986 */ /* 0x0023e2000c101d28 */
[----:B------:R-:W-:-:S05]  /*4b90*/  @!P5 LEA.HI.X R35, R104, R99, R114, 0x1, P6 ;  /* 0x000000636823d211 */ /* 0x000fca00030f0c72 */
[----:B--2---:R1:W-:Y:S04]  /*4ba0*/  @!P5 STG.E.128 desc[UR40][R34.64], R52 ;  /* 0x000000342200d986 */ /* 0x0043e8000c101d28 */
.L_x_4899:
[----:B------:R-:W-:Y:S05]  /*4bb0*/  BSYNC B1 ;  /* 0x0000000000017941 */ /* 0x000fea0003800000 */
.L_x_4898:
        /* <DEDUP_REMOVED lines=28> */
[--C-:B------:R-:W-:Y:S01]  /*4d80*/  HADD2.F32 R54, -RZ, R119.reuse.H1_H1 ;  /* 0x30000077ff367230 */ /* 0x100fe20000004100 */
[----:B------:R-:W-:Y:S01]  /*4d90*/  SHF.R.U32.HI R53, RZ, 0x10, R41 ;  /* 0x00000010ff357819 */ /* 0x000fe20000011629 */
[----:B------:R-:W-:Y:S01]  /*4da0*/  HADD2.F32 R52, -RZ, R119.H0_H0 ;  /* 0x20000077ff347230 */ /* 0x000fe20000004100 */
[----:B------:R-:W-:Y:S01]  /*4db0*/  SHF.R.U64 R41, R42, 0x10, R43 ;  /* 0x000000102a297819 */ /* 0x000fe2000000122b */
[----:B------:R-:W-:Y:S01]  /*4dc0*/  HADD2.F32 R40, -RZ, R40.H0_H0 ;  /* 0x20000028ff287230 */ /* 0x000fe20000004100 */
[----:B------:R-:W-:Y:S01]  /*4dd0*/  SHF.R.U64 R42, R46, 0x10, R47 ;  /* 0x000000102e2a7819 */ /* 0x000fe2000000122f */
[----:B--2---:R-:W-:Y:S01]  /*4de0*/  IMAD.MOV.U32 R46, RZ, RZ, R37 ;  /* 0x000000ffff2e7224 */ /* 0x004fe200078e0025 */
[----:B------:R-:W-:Y:S01]  /*4df0*/  SHF.R.U32.HI R55, RZ, 0x10, R45 ;  /* 0x00000010ff377819 */ /* 0x000fe2000001162d */
[----:B-1----:R-:W-:Y:S01]  /*4e00*/  IMAD.MOV.U32 R37, RZ, RZ, R35 ;  /* 0x000000ffff257224 */ /* 0x002fe200078e0023 */
[----:B------:R-:W-:Y:S01]  /*4e10*/  SHF.R.U32.HI R104, RZ, 0x10, R47 ;  /* 0x00000010ff687819 */ /* 0x000fe2000001162f */
[----:B------:R-:W-:Y:S01]  /*4e20*/  IMAD.MOV.U32 R47, RZ, RZ, R39 ;  /* 0x000000ffff2f7224 */ /* 0x000fe200078e0027 */
[----:B------:R-:W-:Y:S01]  /*4e30*/  SHF.R.U64 R44, R44, 0x10, R45 ;  /* 0x000000102c2c7819 */ /* 0x000fe2000000122d */
[--C-:B------:R-:W-:Y:S01]  /*4e40*/  HADD2.F32 R39, -RZ, R46.reuse.H0_H0 ;  /* 0x2000002eff277230 */ /* 0x100fe20000004100 */
[----:B------:R-:W-:Y:S01]  /*4e50*/  SHF.R.U32.HI R45, RZ, 0x10, R43 ;  /* 0x00000010ff2d7819 */ /* 0x000fe2000001162b */
[----:B------:R-:W-:Y:S01]  /*4e60*/  HADD2.F32 R46, -RZ, R46.H1_H1 ;  /* 0x3000002eff2e7230 */ /* 0x000fe20000004100 */
[----:B------:R-:W-:Y:S01]  /*4e70*/  MOV R43, R36 ;  /* 0x00000024002b7202 */ /* 0x000fe20000000f00 */
[----:B------:R-:W-:-:S02]  /*4e80*/  HADD2.F32 R55, -RZ, R55.H0_H0 ;  /* 0x20000037ff377230 */ /* 0x000fc40000004100 */
[-C--:B------:R-:W-:Y:S01]  /*4e90*/  FMUL.FTZ R102, R39, R54.reuse ;  /* 0x0000003627667220 */ /* 0x080fe20000410000 */
[--C-:B------:R-:W-:Y:S02]  /*4ea0*/  HADD2.F32 R36, -RZ, R33.reuse.H1_H1 ;  /* 0x30000021ff247230 */ /* 0x100fe40000004100 */
[----:B------:R-:W-:Y:S02]  /*4eb0*/  HADD2.F32 R35, -RZ, R33.H0_H0 ;  /* 0x20000021ff237230 */ /* 0x000fe40000004100 */
[-C--:B------:R-:W-:Y:S01]  /*4ec0*/  FMUL.FTZ R103, R46, R55.reuse ;  /* 0x000000372e677220 */ /* 0x080fe20000410000 */
[----:B------:R-:W-:Y:S02]  /*4ed0*/  HADD2.F32 R53, -RZ, R53.H0_H0 ;  /* 0x20000035ff357230 */ /* 0x000fe40000004100 */
[C---:B------:R-:W-:Y:S01]  /*4ee0*/  FMUL.FTZ R55, R36.reuse, R55 ;  /* 0x0000003724377220 */ /* 0x040fe20000410000 */
[----:B------:R-:W-:Y:S02]  /*4ef0*/  HADD2.F32 R45, -RZ, R45.H0_H0 ;  /* 0x2000002dff2d7230 */ /* 0x000fe40000004100 */
[C---:B------:R-:W-:Y:S01]  /*4f00*/  FMUL.FTZ R54, R35.reuse, R54 ;  /* 0x0000003623367220 */ /* 0x040fe20000410000 */
[-C--:B------:R-:W-:Y:S01]  /*4f10*/  FFMA.FTZ R33, R35, R52.reuse, -R102 ;  /* 0x0000003423217223 */ /* 0x080fe20000010866 */
[-C--:B------:R-:W-:Y:S01]  /*4f20*/  FFMA.FTZ R36, R36, R53.reuse, -R103 ;  /* 0x0000003524247223 */ /* 0x080fe20000010867 */
[----:B------:R-:W-:Y:S01]  /*4f30*/  FFMA.FTZ R46, R46, R53, R55 ;  /* 0x000000352e2e7223 */ /* 0x000fe20000010037 */
[----:B------:R-:W-:Y:S01]  /*4f40*/  FFMA.FTZ R35, R39, R52, R54 ;  /* 0x0000003427237223 */ /* 0x000fe20000010036 */
[----:B------:R-:W-:-:S02]  /*4f50*/  HADD2.F32 R102, -RZ, R117.H1_H1 ;  /* 0x30000075ff667230 */ /* 0x000fc40000004100 */
[----:B------:R-:W-:Y:S01]  /*4f60*/  HADD2.F32 R53, -RZ, R47.H0_H0 ;  /* 0x2000002fff357230 */ /* 0x000fe20000004100 */
[----:B------:R-:W-:Y:S01]  /*4f70*/  F2FP.F16.F32.PACK_AB R33, R36, R33 ;  /* 0x000000212421723e */ /* 0x000fe200000000ff */
[----:B------:R-:W-:Y:S02]  /*4f80*/  HADD2.F32 R39, -RZ, R37.H0_H0 ;  /* 0x20000025ff277230 */ /* 0x000fe40000004100 */
[----:B------:R-:W-:Y:S02]  /*4f90*/  HADD2.F32 R47, -RZ, R47.H1_H1 ;  /* 0x3000002fff2f7230 */ /* 0x000fe40000004100 */
[----:B------:R-:W-:Y:S02]  /*4fa0*/  HADD2.F32 R55, -RZ, R104.H0_H0 ;  /* 0x20000068ff377230 */ /* 0x000fe40000004100 */
[-C--:B------:R-:W-:Y:S01]  /*4fb0*/  FMUL.FTZ R104, R53, R102.reuse ;  /* 0x0000006635687220 */ /* 0x080fe20000410000 */
[----:B------:R-:W-:Y:S02]  /*4fc0*/  HADD2.F32 R52, -RZ, R37.H1_H1 ;  /* 0x30000025ff347230 */ /* 0x000fe40000004100 */
[----:B------:R-:W-:Y:S01]  /*4fd0*/  FMUL.FTZ R102, R39, R102 ;  /* 0x0000006627667220 */ /* 0x000fe20000410000 */
[----:B------:R-:W-:-:S02]  /*4fe0*/  HADD2.F32 R54, -RZ, R117.H0_H0 ;  /* 0x20000075ff367230 */ /* 0x000fc40000004100 */
[-C--:B------:R-:W-:Y:S01]  /*4ff0*/  FMUL.FTZ R103, R47, R55.reuse ;  /* 0x000000372f677220 */ /* 0x080fe20000410000 */
[----:B------:R-:W-:Y:S02]  /*5000*/  HADD2.F32 R41, -RZ, R41.H0_H0 ;  /* 0x20000029ff297230 */ /* 0x000fe40000004100 */
[C---:B------:R-:W-:Y:S01]  /*5010*/  FMUL.FTZ R110, R52.reuse, R55 ;  /* 0x00000037346e7220 */ /* 0x040fe20000410000 */
[----:B------:R-:W-:Y:S02]  /*5020*/  HADD2.F32 R55, -RZ, R44.H0_H0 ;  /* 0x2000002cff377230 */ /* 0x000fe40000004100 */
[-C--:B------:R-:W-:Y:S01]  /*5030*/  FFMA.FTZ R37, R39, R54.reuse, -R104 ;  /* 0x0000003627257223 */ /* 0x080fe20000010868 */
[----:B------:R-:W-:Y:S01]  /*5040*/  FFMA.FTZ R39, R53, R54, R102 ;  /* 0x0000003635277223 */ /* 0x000fe20000010066 */
[-C--:B------:R-:W-:Y:S01]  /*5050*/  FFMA.FTZ R52, R52, R45.reuse, -R103 ;  /* 0x0000002d34347223 */ /* 0x080fe20000010867 */
[----:B------:R-:W-:Y:S01]  /*5060*/  FFMA.FTZ R54, R47, R45, R110 ;  /* 0x0000002d2f367223 */ /* 0x000fe2000001006e */
[----:B------:R-:W-:-:S02]  /*5070*/  HADD2.F32 R53, -RZ, R116.H1_H1 ;  /* 0x30000074ff357230 */ /* 0x000fc40000004100 */
[--C-:B------:R-:W-:Y:S01]  /*5080*/  HADD2.F32 R45, -RZ, R43.reuse.H0_H0 ;  /* 0x2000002bff2d7230 */ /* 0x100fe20000004100 */
[----:B------:R-:W-:Y:S01]  /*5090*/  F2FP.F16.F32.PACK_AB R52, R52, R37 ;  /* 0x000000253434723e */ /* 0x000fe200000000ff */
[--C-:B------:R-:W-:Y:S01]  /*50a0*/  HADD2.F32 R44, -RZ, R32.reuse.H0_H0 ;  /* 0x20000020ff2c7230 */ /* 0x100fe20000004100 */
[----:B------:R-:W-:Y:S01]  /*50b0*/  F2FP.F16.F32.PACK_AB R37, R46, R35 ;  /* 0x000000232e25723e */ /* 0x000fe200000000ff */
[----:B------:R-:W-:Y:S02]  /*50c0*/  HADD2.F32 R43, -RZ, R43.H1_H1 ;  /* 0x3000002bff2b7230 */ /* 0x000fe40000004100 */
[-C--:B------:R-:W-:Y:S01]  /*50d0*/  FMUL.FTZ R103, R45, R53.reuse ;  /* 0x000000352d677220 */ /* 0x080fe20000410000 */
[----:B------:R-:W-:Y:S02]  /*50e0*/  HADD2.F32 R32, -RZ, R32.H1_H1 ;  /* 0x30000020ff207230 */ /* 0x000fe40000004100 */
[----:B------:R-:W-:Y:S01]  /*50f0*/  FMUL.FTZ R102, R44, R53 ;  /* 0x000000352c667220 */ /* 0x000fe20000410000 */
[----:B------:R-:W-:-:S02]  /*5100*/  HADD2.F32 R47, -RZ, R115.H1_H1 ;  /* 0x30000073ff2f7230 */ /* 0x000fc40000004100 */
[-C--:B------:R-:W-:Y:S01]  /*5110*/  FMUL.FTZ R53, R43, R55.reuse ;  /* 0x000000372b357220 */ /* 0x080fe20000410000 */
[----:B------:R-:W-:Y:S02]  /*5120*/  HADD2.F32 R115, -RZ, R115.H0_H0 ;  /* 0x20000073ff737230 */ /* 0x000fe40000004100 */
[----:B------:R-:W-:Y:S01]  /*5130*/  FMUL.FTZ R104, R32, R55 ;  /* 0x0000003720687220 */ /* 0x000fe20000410000 */
[----:B------:R-:W-:Y:S01]  /*5140*/  F2FP.F16.F32.PACK_AB R39, R54, R39 ;  /* 0x000000273627723e */ /* 0x000fe200000000ff */
[-C--:B------:R-:W-:Y:S01]  /*5150*/  FFMA.FTZ R103, R44, R47.reuse, -R103 ;  /* 0x0000002f2c677223 */ /* 0x080fe20000010867 */
[----:B------:R-:W-:Y:S01]  /*5160*/  FFMA.FTZ R102, R45, R47, R102 ;  /* 0x0000002f2d667223 */ /* 0x000fe20000010066 */
[-C--:B------:R-:W-:Y:S01]  /*5170*/  FFMA.FTZ R44, R32, R40.reuse, -R53 ;  /* 0x00000028202c7223 */ /* 0x080fe20000010835 */
[----:B------:R-:W-:Y:S01]  /*5180*/  FFMA.FTZ R47, R43, R40, R104 ;  /* 0x000000282b2f7223 */ /* 0x000fe20000010068 */
[----:B------:R-:W-:Y:S02]  /*5190*/  HADD2.F32 R40, -RZ, R38.H0_H0 ;  /* 0x20000026ff287230 */ /* 0x000fe40000004100 */
[----:B------:R-:W-:-:S02]  /*51a0*/  HADD2.F32 R43, -RZ, R116.H0_H0 ;  /* 0x20000074ff2b7230 */ /* 0x000fc40000004100 */
[----:B------:R-:W-:Y:S01]  /*51b0*/  HADD2.F32 R45, -RZ, R42.H0_H0 ;  /* 0x2000002aff2d7230 */ /* 0x000fe20000004100 */
[----:B------:R-:W-:Y:S01]  /*51c0*/  F2FP.F16.F32.PACK_AB R36, R47, R102 ;  /* 0x000000662f24723e */ /* 0x000fe200000000ff */
[----:B------:R-:W-:Y:S02]  /*51d0*/  HADD2.F32 R32, -RZ, R34.H0_H0 ;  /* 0x20000022ff207230 */ /* 0x000fe40000004100 */
[-C--:B------:R-:W-:Y:S01]  /*51e0*/  FMUL.FTZ R53, R40, R43.reuse ;  /* 0x0000002b28357220 */ /* 0x080fe20000410000 */
[----:B------:R-:W-:Y:S02]  /*51f0*/  HADD2.F32 R38, -RZ, R38.H1_H1 ;  /* 0x30000026ff267230 */ /* 0x000fe40000004100 */
[----:B------:R-:W-:Y:S02]  /*5200*/  HADD2.F32 R34, -RZ, R34.H1_H1 ;  /* 0x30000022ff227230 */ /* 0x000fe40000004100 */
[C---:B------:R-:W-:Y:S01]  /*5210*/  FMUL.FTZ R43, R32.reuse, R43 ;  /* 0x0000002b202b7220 */ /* 0x040fe20000410000 */
[----:B------:R-:W-:Y:S01]  /*5220*/  FFMA.FTZ R53, R32, R115, -R53 ;  /* 0x0000007320357223 */ /* 0x000fe20000010835 */
[----:B------:R-:W-:Y:S01]  /*5230*/  FMUL.FTZ R55, R38, R45 ;  /* 0x0000002d26377220 */ /* 0x000fe20000410000 */
[----:B------:R-:W-:Y:S01]  /*5240*/  F2FP.F16.F32.PACK_AB R32, R44, R103 ;  /* 0x000000672c20723e */ /* 0x000fe200000000ff */
[----:B------:R-:W-:Y:S01]  /*5250*/  FMUL.FTZ R45, R34, R45 ;  /* 0x0000002d222d7220 */ /* 0x000fe20000410000 */
[----:B------:R-:W-:Y:S01]  /*5260*/  FFMA.FTZ R43, R40, R115, R43 ;  /* 0x00000073282b7223 */ /* 0x000fe2000001002b */
[----:B------:R-:W-:Y:S01]  /*5270*/  FFMA.FTZ R34, R34, R41, -R55 ;  /* 0x0000002922227223 */ /* 0x000fe20000010837 */
[----:B------:R-:W-:-:S02]  /*5280*/  IMAD.MOV.U32 R35, RZ, RZ, R52 ;  /* 0x000000ffff237224 */ /* 0x000fc400078e0034 */
[----:B------:R-:W-:Y:S02]  /*5290*/  FFMA.FTZ R38, R38, R41, R45 ;  /* 0x0000002926267223 */ /* 0x000fe4000001002d */
[----:B------:R-:W-:-:S03]  /*52a0*/  F2FP.F16.F32.PACK_AB R34, R34, R53 ;  /* 0x000000352222723e */ /* 0x000fc600000000ff */
[----:B------:R-:W-:-:S07]  /*52b0*/  F2FP.F16.F32.PACK_AB R38, R38, R43 ;  /* 0x0000002b2626723e */ /* 0x000fce00000000ff */
.L_x_4903:
[----:B------:R-:W-:Y:S05]  /*52c0*/  BSYNC B1 ;  /* 0x0000000000017941 */ /* 0x000fea0003800000 */
.L_x_4902:
        /* <DEDUP_REMOVED lines=10> */
.L_x_4871:
[----:B------:R-:W-:-:S06]  /*5370*/  UISETP.NE.AND UP0, UPT, UR45, 0x3, UPT ;  /* 0x000000032d00788c */ /* 0x000fcc000bf05270 */
[----:B------:R-:W-:-:S13]  /*5380*/  PLOP3.LUT P3, PT, PT, PT, UP0, 0x80, 0x0 ;  /* 0x000000000000781c */ /* 0x000fda0003f6f008 */
[----:B------:R-:W-:Y:S05]  /*5390*/  @!P3 BRA `(.L_x_4904) ;  /* 0x000000000004b947 */ /* 0x000fea0003800000 */
[----:B------:R-:W-:Y:S01]  /*53a0*/  BPT.TRAP 0x1 ;  /* 0x000000040000795c */ /* 0x000fe20000300000 */
.L_x_4904:
[----:B------:R-:W-:Y:S01]  /*53b0*/  IMAD R96, R2, 0x8, R18 ;  /* 0x0000000802607824 */ /* 0x000fe200078e0212 */
[----:B------:R-:W-:Y:S01]  /*53c0*/  SHF.L.U32 R107, R203, 0x1f, RZ ;  /* 0x0000001fcb6b7819 */ /* 0x000fe200000006ff */
[----:B------:R-:W-:Y:S01]  /*53d0*/  IMAD R106, R27, -0x60, R24 ;  /* 0xffffffa01b6a7824 */ /* 0x000fe200078e0218 */
[----:B------:R-:W-:Y:S02]  /*53e0*/  BSSY B1, `(.L_x_4905) ;  /* 0x0000004000017945 */ /* 0x000fe40003800000 */
[----:B------:R-:W0:Y:S02]  /*53f0*/  SYNCS.PHASECHK.TRANS64.TRYWAIT P4, [R96+URZ+0x22890], R107 ;  /* 0x0228906b600075a7 */ /* 0x000e24000808017f */
[----:B------:R-:W-:Y:S01]  /*5400*/  VIMNMX R106, R106, 0x60, PT ;  /* 0x000000606a6a7848 */ /* 0x000fe20003fe0100 */
[----:B0-----:R-:W-:Y:S06]  /*5410*/  @!P4 BRA `(.L_x_4906) ;  /* 0x000001980014c947 */ /* 0x001fec0003800000 */
.L_x_5186:
[----:B------:R-:W-:Y:S05]  /*5420*/  BSYNC B1 ;  /* 0x0000000000017941 */ /* 0x000fea0003800000 */
.L_x_4905:
        /* <DEDUP_REMOVED lines=8> */
.L_x_4908:
[----:B------:R-:W-:Y:S05]  /*54b0*/  BSYNC B1 ;  /* 0x0000000000017941 */ /* 0x000fea0003800000 */
.L_x_4907:
[----:B------:R-:W-:Y:S05]  /*54c0*/  @P4 BRA `(.L_x_4888) ;  /* 0x0000000000104947 */ /* 0x000fea0003800000 */
[----:B-1----:R-:W1:Y:S04]  /*54d0*/  @!P1 LDS.128 R32, [R104+0x2000] ;  /* 0x0020000068209984 */ /* 0x002e680000000c00 */
[----:B------:R-:W2:Y:S04]  /*54e0*/  @!P2 LDS.128 R36, [R103+0x2000] ;  /* 0x002000006724a984 */ /* 0x000ea80000000c00 */
[----:B-1----:R1:W-:Y:S04]  /*54f0*/  @!P1 STG.E.128 desc[UR40][R40.64], R32 ;  /* 0x0000002028009986 */ /* 0x0023e8000c101d28 */
[----:B--2---:R1:W-:Y:S02]  /*5500*/  @!P2 STG.E.128 desc[UR40][R40.64+0x40], R36 ;  /* 0x000040242800a986 */ /* 0x0043e4000c101d28 */
.L_x_4888:
[----:B------:R-:W-:Y:S05]  /*5510*/  BSYNC B0 ;  /* 0x0000000000007941 */ /* 0x000fea0003800000 */
.L_x_4870:
        /* <DEDUP_REMOVED lines=17> */
.L_x_4910:
[----:B------:R-:W-:Y:S05]  /*5630*/  BSYNC B0 ;  /* 0x0000000000007941 */ /* 0x000fea0003800000 */
.L_x_4909:
[----:B------:R-:W2:Y:S01]  /*5640*/  SYNCS.PHASECHK.TRANS64.TRYWAIT P3, [R96+URZ+0x228b0], R107 ;  /* 0x0228b06b600075a7 */ /* 0x000ea2000806017f */
[----:B------:R-:W-:Y:S01]  /*5650*/  ULDC UR43, c[0x0][0x320] ;  /* 0x0000c800002b7ab9 */ /* 0x000fe20000000800 */
[----:B------:R-:W-:Y:S01]  /*5660*/  ULDC.64 UR48, c[0x0][0x328] ;  /* 0x0000ca0000307ab9 */ /* 0x000fe20000000a00 */
[----:B------:R-:W-:Y:S01]  /*5670*/  ULDC.64 UR46, c[0x0][0x318] ;  /* 0x0000c600002e7ab9 */ /* 0x000fe20000000a00 */
[----:B------:R-:W-:Y:S01]  /*5680*/  BSSY B0, `(.L_x_4911) ;  /* 0x0000003000007945 */ /* 0x000fe20003800000 */
[----:B-1----:R-:W-:-:S03]  /*5690*/  IMAD R32, R2, 0x6000, R90 ;  /* 0x0000600002207824 */ /* 0x002fc600078e025a */
[----:B--2---:R-:W-:Y:S05]  /*56a0*/  @!P3 BRA `(.L_x_4912) ;  /* 0x000001940084b947 */ /* 0x004fea0003800000 */
.L_x_5187:
[----:B------:R-:W-:Y:S05]  /*56b0*/  BSYNC B0 ;  /* 0x0000000000007941 */ /* 0x000fea0003800000 */
.L_x_4911:
        /* <DEDUP_REMOVED lines=39> */
.L_x_4914:
[----:B------:R-:W-:Y:S05]  /*5930*/  BSYNC B0 ;  /* 0x0000000000007941 */ /* 0x000fea0003800000 */
.L_x_4913:
[----:B------:R-:W-:Y:S01]  /*5940*/  ISETP.GE.AND P3, PT, R228, R106, PT ;  /* 0x0000006ae400720c */ /* 0x000fe20003f66270 */
[----:B------:R-:W-:-:S12]  /*5950*/  BSSY B0, `(.L_x_4915) ;  /* 0x0000024000007945 */ /* 0x000fd80003800000 */
[----:B------:R-:W-:Y:S05]  /*5960*/  @P3 BRA `(.L_x_4916) ;  /* 0x0000000000883947 */ /* 0x000fea0003800000 */
[----:B--2---:R-:W-:Y:S01]  /*5970*/  IADD3 R35, P3, R36, 0x40, RZ ;  /* 0x0000004024237810 */ /* 0x004fe20007f7e0ff */
[----:B------:R-:W-:Y:S01]  /*5980*/  IMAD.MOV.U32 R33, RZ, RZ, R93 ;  /* 0x000000ffff217224 */ /* 0x000fe200078e005d */
[----:B------:R-:W-:-:S03]  /*5990*/  MOV R32, R6 ;  /* 0x0000000600207202 */ /* 0x000fc60000000f00 */
        /* <DEDUP_REMOVED lines=31> */
.L_x_4916:
[----:B------:R-:W-:Y:S05]  /*5b90*/  BSYNC B0 ;  /* 0x0000000000007941 */ /* 0x000fea0003800000 */
.L_x_4915:
        /* <DEDUP_REMOVED lines=22> */
.L_x_4865:
[----:B------:R-:W0:Y:S01]  /*5d00*/  LDC R0, c[0x0][0x448] ;  /* 0x00011200ff007b82 */ /* 0x000e220000000800 */
[----:B------:R-:W-:Y:S02]  /*5d10*/  VIADD R3, R206, 0x7f ;  /* 0x0000007fce037836 */ /* 0x000fe40000000000 */
[----:B------:R-:W-:Y:S01]  /*5d20*/  IMAD.MOV.U32 R178, RZ, RZ, RZ ;  /* 0x000000ffffb27224 */ /* 0x000fe200078e00ff */
[----:B0-----:R-:W-:-:S13]  /*5d30*/  ISETP.NE.AND P1, PT, R0, 0x1, PT ;  /* 0x000000010000780c */ /* 0x001fda0003f25270 */
[----:B------:R-:W0:Y:S08]  /*5d40*/  @P1 LDC R0, c[0x0][0x44c] ;  /* 0x00011300ff001b82 */ /* 0x000e300000000800 */
[----:B------:R-:W1:Y:S01]  /*5d50*/  @P1 LDC R5, c[0x0][0x450] ;  /* 0x00011400ff051b82 */ /* 0x000e620000000800 */
[----:B0-----:R-:W-:-:S05]  /*5d60*/  @P1 IMAD.HI.U32 R0, R3, R0, RZ ;  /* 0x0000000003001227 */ /* 0x001fca00078e00ff */
[----:B-1----:R-:W-:-:S05]  /*5d70*/  @P1 SHF.R.U32.HI R3, RZ, R5, R0 ;  /* 0x00000005ff031219 */ /* 0x002fca0000011600 */
[----:B------:R-:W-:-:S04]  /*5d80*/  IMAD.IADD R3, R60, 0x1, R3 ;  /* 0x000000013c037824 */ /* 0x000fc800078e0203 */
[----:B------:R-:W-:-:S05]  /*5d90*/  IMAD.HI R3, R3, 0x2aaaaaab, RZ ;  /* 0x2aaaaaab03037827 */ /* 0x000fca00078e02ff */
[----:B------:R-:W-:-:S04]  /*5da0*/  SHF.R.U32.HI R0, RZ, 0x1f, R3 ;  /* 0x0000001fff007819 */ /* 0x000fc80000011603 */
[----:B------:R-:W-:-:S04]  /*5db0*/  LEA.HI.SX32 R0, R3, R0, 0x1c ;  /* 0x0000000003007211 */ /* 0x000fc800078fe2ff */
[----:B------:R-:W-:-:S04]  /*5dc0*/  VIMNMX R29, R29, R0, PT ;  /* 0x000000001d1d7248 */ /* 0x000fc80003fe0100 */
[----:B------:R-:W-:Y:S01]  /*5dd0*/  ISETP.GE.AND P1, PT, R29, 0x1, PT ;  /* 0x000000011d00780c */ /* 0x000fe20003f26270 */
[----:B------:R-:W-:-:S12]  /*5de0*/  @P0 BRA `(.L_x_4918) ;  /* 0x00000000000c0947 */ /* 0x000fd80003800000 */
[----:B------:R-:W0:Y:S01]  /*5df0*/  FENCE.VIEW.ASYNC.G ;  /* 0x00000000000073c6 */ /* 0x000e220000000100 */
[----:B------:R-:W-:Y:S05]  /*5e00*/  WARPSYNC.ALL ;  /* 0x0000000000007948 */ /* 0x000fea0003800000 */
[----:B0-----:R-:W-:Y:S06]  /*5e10*/  BAR.ARV 0xc, 0x180 ;  /* 0x0306000000007b1d */ /* 0x001fec0000002000 */
.L_x_4918:
[----:B------:R-:W-:Y:S04]  /*5e20*/  BSSY B0, `(.L_x_4919) ;  /* 0x000001f000007945 */ /* 0x000fe80003800000 */
[----:B------:R-:W-:Y:S05]  /*5e30*/  @!P1 BRA `(.L_x_4920) ;  /* 0x0000000000749947 */ /* 0x000fea0003800000 */
        /* <DEDUP_REMOVED lines=21> */
[----:B------:R-:W-:Y:S01]  /*5f90*/  @!P1 IMAD.IADD R3, R3, 0x1, -R6 ;  /* 0x0000000103039824 */ /* 0x000fe200078e0a06 */
[----:B------:R-:W-:Y:S02]  /*5fa0*/  @!P1 IADD3 R5, R5, 0x1, RZ ;  /* 0x0000000105059810 */ /* 0x000fe40007ffe0ff */
[----:B------:R-:W-:Y:S02]  /*5fb0*/  ISETP.NE.AND P1, PT, R9, RZ, PT ;  /* 0x000000ff0900720c */ /* 0x000fe40003f25270 */
[----:B------:R-:W-:-:S13]  /*5fc0*/  ISETP.GE.U32.AND P0, PT, R3, R6, PT ;  /* 0x000000060300720c */ /* 0x000fda0003f06070 */
[----:B------:R-:W-:-:S04]  /*5fd0*/  @P0 VIADD R5, R5, 0x1 ;  /* 0x0000000105050836 */ /* 0x000fc80000000000 */
[----:B------:R-:W-:Y:S01]  /*5fe0*/  @!P2 IMAD.MOV R5, RZ, RZ, -R5 ;  /* 0x000000ffff05a224 */ /* 0x000fe200078e0a05 */
[----:B------:R-:W-:-:S05]  /*5ff0*/  @!P1 LOP3.LUT R5, RZ, R9, RZ, 0x33, !PT ;  /* 0x00000009ff059212 */ /* 0x000fca00078e33ff */
[----:B------:R-:W-:-:S07]  /*6000*/  IMAD.MOV.U32 R178, RZ, RZ, R5 ;  /* 0x000000ffffb27224 */ /* 0x000fce00078e0005 */
.L_x_4920:
[----:B------:R-:W-:Y:S05]  /*6010*/  BSYNC B0 ;  /* 0x0000000000007941 */ /* 0x000fea0003800000 */
.L_x_4919:
        /* <DEDUP_REMOVED lines=33> */
[----:B----4-:R-:W-:Y:S02]  /*6230*/  CS2R R96, SRZ ;  /* 0x0000000000607805 */ /* 0x010fe4000001ff00 */
        /* <DEDUP_REMOVED lines=45> */
.L_x_5190:
        /* <DEDUP_REMOVED lines=13> */
[----:B------:R-:W-:Y:S01]  /*65e0*/  IMAD.U32 R4, RZ, RZ, UR4 ;  /* 0x00000004ff047e24 */ /* 0x000fe2000f8e00ff */
[----:B------:R-:W-:Y:S01]  /*65f0*/  MOV R7, UR7 ;  /* 0x0000000700077c02 */ /* 0x000fe20008000f00 */
[----:B------:R-:W-:Y:S01]  /*6600*/  IMAD.U32 R5, RZ, RZ, UR5 ;  /* 0x00000005ff057e24 */ /* 0x000fe2000f8e00ff */
[----:B------:R-:W1:Y:S01]  /*6610*/  LDC.64 R14, c[0x4][R14] ;  /* 0x010000000e0e7b82 */ /* 0x000e620000000a00 */
[----:B------:R-:W-:Y:S01]  /*6620*/  ULDC.64 UR4, c[0x4][0x38] ;  /* 0x01000e0000047ab9 */ /* 0x000fe20000000a00 */
[----:B------:R-:W-:Y:S02]  /*6630*/  IMAD.U32 R6, RZ, RZ, UR6 ;  /* 0x00000006ff067e24 */ /* 0x000fe4000f8e00ff */
[----:B------:R-:W-:-:S02]  /*6640*/  IMAD.U32 R10, RZ, RZ, UR4 ;  /* 0x00000004ff0a7e24 */ /* 0x000fc4000f8e00ff */
[----:B------:R-:W-:Y:S02]  /*6650*/  IMAD.U32 R11, RZ, RZ, UR5 ;  /* 0x00000005ff0b7e24 */ /* 0x000fe4000f8e00ff */
[----:B------:R-:W-:Y:S02]  /*6660*/  IMAD.MOV.U32 R8, RZ, RZ, 0x70 ;  /* 0x00000070ff087424 */ /* 0x000fe400078e00ff */
[----:B------:R-:W-:Y:S02]  /*6670*/  IMAD.MOV.U32 R12, RZ, RZ, 0x1 ;  /* 0x00000001ff0c7424 */ /* 0x000fe400078e00ff */
[----:B0-----:R-:W-:-:S07]  /*6680*/  IMAD.MOV.U32 R13, RZ, RZ, RZ ;  /* 0x000000ffff0d7224 */ /* 0x001fce00078e00ff */
[----:B------:R-:W-:-:S07]  /*6690*/  LEPC R20, `(.L_x_4924) ;  /* 0x000000001014794e */ /* 0x000fce0000000000 */
[----:B-1---5:R-:W-:Y:S05]  /*66a0*/  CALL.ABS.NOINC R14 ;  /* 0x000000000e007343 */ /* 0x022fea0003c00000 */
.L_x_4924:
[----:B------:R-:W-:Y:S05]  /*66b0*/  BSYNC B6 ;  /* 0x0000000000067941 */ /* 0x000fea0003800000 */
.L_x_4923:
        /* <DEDUP_REMOVED lines=12> */
.L_x_4928:
[----:B--2---:R2:W3:Y:S02]  /*6780*/  SYNCS.PHASECHK.TRANS64.TRYWAIT P0, [R18+URZ+0x22800], R3 ;  /* 0x02280003120075a7 */ /* 0x0044e4000800017f */
[----:B---3--:R-:W-:Y:S05]  /*6790*/  @!P0 NANOSLEEP.SYNCS 0x989680 ;  /* 0x009896800000895d */ /* 0x008fea0003900000 */
[----:B------:R-:W3:Y:S02]  /*67a0*/  @!P0 SYNCS.PHASECHK.TRANS64 P0, [R18+URZ+0x22800], R3 ;  /* 0x02280003120085a7 */ /* 0x000ee4000800007f */
[----:B---3--:R-:W-:Y:S05]  /*67b0*/  @!P0 BRA `(.L_x_4928) ;  /* 0xfffffffc00f08947 */ /* 0x008fea000383ffff */
.L_x_4927:
[----:B------:R-:W-:Y:S05]  /*67c0*/  BSYNC B0 ;  /* 0x0000000000007941 */ /* 0x000fea0003800000 */
.L_x_4926:
[----:B------:R-:W-:Y:S05]  /*67d0*/  BRA `(.L_x_4929) ;  /* 0x0000002800f87947 */ /* 0x000fea0003800000 */
.L_x_4925:
        /* <DEDUP_REMOVED lines=30> */
.L_x_4931:
[----:B------:R-:W-:Y:S05]  /*69c0*/  BSYNC B6 ;  /* 0x0000000000067941 */ /* 0x000fea0003800000 */
.L_x_4930:
        /* <DEDUP_REMOVED lines=15> */
[----:B------:R-:W-:Y:S01]  /*6ac0*/  IMAD.MOV.U32 R6, RZ, RZ, R24 ;  /* 0x000000ffff067224 */ /* 0x000fe200078e0018 */
[----:B------:R-:W-:Y:S01]  /*6ad0*/  ULDC.64 UR6, c[0x0][0x408] ;  /* 0x0001020000067ab9 */ /* 0x000fe20000000a00 */
[----:B------:R-:W-:Y:S01]  /*6ae0*/  IMAD.MOV.U32 R7, RZ, RZ, R27 ;  /* 0x000000ffff077224 */ /* 0x000fe200078e001b */
[----:B------:R-:W-:Y:S01]  /*6af0*/  SHF.R.S32.HI R31, RZ, 0x1f, R204 ;  /* 0x0000001fff1f7819 */ /* 0x000fe200000114cc */
        /* <DEDUP_REMOVED lines=18> */
[----:B------:R-:W-:-:S02]  /*6c20*/  IADD3 R3, R7, R5, RZ ;  /* 0x0000000507037210 */ /* 0x000fc40007ffe0ff */
[----:B------:R-:W-:Y:S01]  /*6c30*/  IMAD.IADD R7, R9, 0x1, R11 ;  /* 0x0000000109077824 */ /* 0x000fe200078e020b */
[----:B------:R-:W-:Y:S02]  /*6c40*/  LEA R32, P1, R8, UR6, 0x1 ;  /* 0x0000000608207c11 */ /* 0x000fe4000f8208ff */
[----:B------:R-:W-:Y:S02]  /*6c50*/  LEA.HI.X R6, R6, UR5, R3, 0x1, P0 ;  /* 0x0000000506067c11 */ /* 0x000fe400080f0c03 */
[----:B------:R-:W-:Y:S01]  /*6c60*/  LEA.HI.X R7, R8, UR7, R7, 0x1, P1 ;  /* 0x0000000708077c11 */ /* 0x000fe200088f0c07 */
[----:B------:R-:W-:Y:S08]  /*6c70*/  BRA.DIV UR4, `(.L_x_4934) ;  /* 0x0000018204487947 */ /* 0x000ff0000b800000 */
[----:B------:R1:W2:Y:S04]  /*6c80*/  SHFL.IDX PT, R3, R6, RZ, 0x1c1f ;  /* 0x001c1fff06037589 */ /* 0x0002a800000e0000 */
[----:B------:R1:W3:Y:S04]  /*6c90*/  SHFL.IDX PT, R0, R4, RZ, 0x1c1f ;  /* 0x001c1fff04007589 */ /* 0x0002e800000e0000 */
[----:B------:R1:W4:Y:S04]  /*6ca0*/  SHFL.IDX PT, R5, R7, RZ, 0x1c1f ;  /* 0x001c1fff07057589 */ /* 0x00032800000e0000 */
[----:B------:R1:W0:Y:S02]  /*6cb0*/  SHFL.IDX PT, R14, R32, RZ, 0x1c1f ;  /* 0x001c1fff200e7589 */ /* 0x00022400000e0000 */
.L_x_5196:
        /* <DEDUP_REMOVED lines=15> */
[----:B------:R-:W-:Y:S02]  /*6db0*/  @!P2 IMAD.WIDE R34, R200, 0x2, R8 ;  /* 0x00000002c822a825 */ /* 0x000fe400078e0208 */
[C---:B------:R-:W-:Y:S02]  /*6dc0*/  @!P3 SHF.L.U64.HI R24, R204.reuse, 0x1, R31 ;  /* 0x00000001cc18b819 */ /* 0x040fe4000001021f */
[----:B------:R-:W-:Y:S01]  /*6dd0*/  @!P3 IMAD.SHL.U32 R9, R204, 0x2, RZ ;  /* 0x00000002cc09b824 */ /* 0x000fe200078e00ff */
[----:B------:R-:W-:Y:S02]  /*6de0*/  CS2R R26, SRZ ;  /* 0x00000000001a7805 */ /* 0x000fe4000001ff00 */
[----:B------:R-:W-:Y:S01]  /*6df0*/  CS2R R20, SRZ ;  /* 0x0000000000147805 */ /* 0x000fe2000001ff00 */
[----:B0-----:R-:W-:Y:S01]  /*6e00*/  @!P2 IMAD.WIDE R12, R200, 0x2, R14 ;  /* 0x00000002c80ca825 */ /* 0x001fe200078e020e */
[----:B------:R0:W5:Y:S01]  /*6e10*/  @!P2 LD.E.64 R28, desc[UR40][R34.64] ;  /* 0x00000028221ca980 */ /* 0x000162000c101b00 */
[----:B------:R-:W-:-:S02]  /*6e20*/  @!P3 IADD3 R10, P0, R0, R9, RZ ;  /* 0x00000009000ab210 */ /* 0x000fc40007f1e0ff */
[----:B------:R-:W-:Y:S01]  /*6e30*/  @!P3 IADD3 R8, P1, R14, R9, RZ ;  /* 0x000000090e08b210 */ /* 0x000fe20007f3e0ff */
[----:B------:R0:W5:Y:S02]  /*6e40*/  @!P2 LD.E.64 R26, desc[UR40][R12.64] ;  /* 0x000000280c1aa980 */ /* 0x000164000c101b00 */
[--C-:B------:R-:W-:Y:S02]  /*6e50*/  @!P3 IMAD.X R11, R3, 0x1, R24.reuse, P0 ;  /* 0x00000001030bb824 */ /* 0x100fe400000e0618 */
[----:B------:R-:W-:Y:S01]  /*6e60*/  @!P3 IMAD.X R9, R5, 0x1, R24, P1 ;  /* 0x000000010509b824 */ /* 0x000fe200008e0618 */
[----:B------:R-:W-:Y:S02]  /*6e70*/  CS2R R24, SRZ ;  /* 0x0000000000187805 */ /* 0x000fe4000001ff00 */
[----:B------:R0:W5:Y:S04]  /*6e80*/  @!P3 LD.E.64 R20, desc[UR40][R10.64] ;  /* 0x000000280a14b980 */ /* 0x000168000c101b00 */
[----:B------:R0:W5:Y:S02]  /*6e90*/  @!P3 LD.E.64 R24, desc[UR40][R8.64] ;  /* 0x000000280818b980 */ /* 0x000164000c101b00 */
.L_x_4936:
[----:B------:R-:W-:Y:S05]  /*6ea0*/  BSYNC B1 ;  /* 0x0000000000017941 */ /* 0x000fea0003800000 */
.L_x_4935:
        /* <DEDUP_REMOVED lines=10> */
[----:B------:R-:W-:Y:S01]  /*6f50*/  IMAD.MOV.U32 R0, RZ, RZ, R28 ;  /* 0x000000ffff007224 */ /* 0x000fe200078e001c */
[----:B------:R-:W-:-:S02]  /*6f60*/  MOV R3, R29 ;  /* 0x0000001d00037202 */ /* 0x000fc40000000f00 */
[----:B------:R-:W-:Y:S02]  /*6f70*/  PRMT R45, R5, 0x5410, R8 ;  /* 0x00005410052d7816 */ /* 0x000fe40000000008 */
[----:B------:R-:W-:Y:S02]  /*6f80*/  CS2R R8, SRZ ;  /* 0x0000000000087805 */ /* 0x000fe4000001ff00 */
[----:B------:R-:W-:Y:S02]  /*6f90*/  PRMT R40, R40, 0x5410, R0 ;  /* 0x0000541028287816 */ /* 0x000fe40000000000 */
[----:B------:R-:W-:Y:S01]  /*6fa0*/  PRMT R44, R44, 0x5410, R3 ;  /* 0x000054102c2c7816 */ /* 0x000fe20000000003 */
[----:B------:R-:W-:Y:S06]  /*6fb0*/  BRA.DIV UR4, `(.L_x_4937) ;  /* 0x0000017e04e87947 */ /* 0x000fec000b800000 */
[----:B------:R0:W2:Y:S04]  /*6fc0*/  SHFL.IDX PT, R3, R6, 0x1, 0x1c1f ;  /* 0x003c1f0006037f89 */ /* 0x0000a800000e0000 */
[----:B------:R0:W3:Y:S04]  /*6fd0*/  SHFL.IDX PT, R0, R4, 0x1, 0x1c1f ;  /* 0x003c1f0004007f89 */ /* 0x0000e800000e0000 */
[----:B-1----:R-:W1:Y:S04]  /*6fe0*/  SHFL.IDX PT, R7, R7, 0x1, 0x1c1f ;  /* 0x003c1f0007077f89 */ /* 0x002e6800000e0000 */
[----:B0-----:R-:W4:Y:S02]  /*6ff0*/  SHFL.IDX PT, R32, R32, 0x1, 0x1c1f ;  /* 0x003c1f0020207f89 */ /* 0x001f2400000e0000 */
.L_x_5202:
[----:B------:R-:W-:Y:S01]  /*7000*/  VIADD R38, R38, 0x40 ;  /* 0x0000004026267836 */ /* 0x000fe20000000000 */
[----:B------:R-:W-:Y:S01]  /*7010*/  LEA.HI R4, R229, R229, RZ, 0x1 ;  /* 0x000000e5e5047211 */ /* 0x000fe200078f08ff */
        /* <DEDUP_REMOVED lines=13> */
[----:B------:R-:W-:Y:S01]  /*70f0*/  ISETP.GE.AND P3, PT, R204, UR4, PT ;  /* 0x00000004cc007c0c */ /* 0x000fe2000bf66270 */
[----:B-1----:R-:W-:Y:S01]  /*7100*/  IMAD.MOV.U32 R33, RZ, RZ, R7 ;  /* 0x000000ffff217224 */ /* 0x002fe200078e0007 */
[----:B------:R-:W-:-:S09]  /*7110*/  CS2R R14, SRZ ;  /* 0x00000000000e7805 */ /* 0x000fd2000001ff00 */
[----:B------:R-:W-:Y:S02]  /*7120*/  @!P2 IMAD.WIDE R34, R200, 0x2, R4 ;  /* 0x00000002c822a825 */ /* 0x000fe400078e0204 */
[C---:B------:R-:W-:Y:S02]  /*7130*/  @!P3 SHF.L.U64.HI R10, R204.reuse, 0x1, R31 ;  /* 0x00000001cc0ab819 */ /* 0x040fe4000001021f */
[----:B------:R-:W-:Y:S01]  /*7140*/  @!P3 IMAD.SHL.U32 R5, R204, 0x2, RZ ;  /* 0x00000002cc05b824 */ /* 0x000fe200078e00ff */
[----:B------:R-:W-:Y:S02]  /*7150*/  CS2R R8, SRZ ;  /* 0x0000000000087805 */ /* 0x000fe4000001ff00 */
[----:B------:R-:W-:Y:S01]  /*7160*/  CS2R R12, SRZ ;  /* 0x00000000000c7805 */ /* 0x000fe2000001ff00 */
[----:B------:R0:W5:Y:S01]  /*7170*/  @!P2 LD.E.64 R14, desc[UR40][R34.64] ;  /* 0x00000028220ea980 */ /* 0x000162000c101b00 */
[-C--:B------:R-:W-:Y:S02]  /*7180*/  @!P3 IADD3 R4, P0, R0, R5.reuse, RZ ;  /* 0x000000050004b210 */ /* 0x080fe40007f1e0ff */
[----:B----4-:R-:W-:Y:S01]  /*7190*/  @!P3 IADD3 R6, P1, R32, R5, RZ ;  /* 0x000000052006b210 */ /* 0x010fe20007f3e0ff */
[----:B------:R-:W-:-:S04]  /*71a0*/  @!P2 IMAD.WIDE R32, R200, 0x2, R32 ;  /* 0x00000002c820a825 */ /* 0x000fc800078e0220 */
[--C-:B------:R-:W-:Y:S01]  /*71b0*/  @!P3 IMAD.X R5, R3, 0x1, R10.reuse, P0 ;  /* 0x000000010305b824 */ /* 0x100fe200000e060a */
[----:B------:R0:W5:Y:S01]  /*71c0*/  @!P2 LD.E.64 R8, desc[UR40][R32.64] ;  /* 0x000000282008a980 */ /* 0x000162000c101b00 */
[----:B------:R-:W-:Y:S01]  /*71d0*/  @!P3 IMAD.X R7, R7, 0x1, R10, P1 ;  /* 0x000000010707b824 */ /* 0x000fe200008e060a */
[----:B------:R-:W-:Y:S02]  /*71e0*/  CS2R R10, SRZ ;  /* 0x00000000000a7805 */ /* 0x000fe4000001ff00 */
[----:B------:R0:W5:Y:S04]  /*71f0*/  @!P3 LD.E.64 R12, desc[UR40][R4.64] ;  /* 0x00000028040cb980 */ /* 0x000168000c101b00 */
[----:B------:R0:W5:Y:S02]  /*7200*/  @!P3 LD.E.64 R10, desc[UR40][R6.64] ;  /* 0x00000028060ab980 */ /* 0x000164000c101b00 */
.L_x_4939:
[----:B------:R-:W-:Y:S05]  /*7210*/  BSYNC B1 ;  /* 0x0000000000017941 */ /* 0x000fea0003800000 */
.L_x_4938:
[----:B------:R-:W1:Y:S01]  /*7220*/  SYNCS.PHASECHK.TRANS64.TRYWAIT P0, [R18+URZ+0x22800], R39 ;  /* 0x02280027120075a7 */ /* 0x000e62000800017f */
[----:B---3--:R-:W-:Y:S01]  /*7230*/  IMAD.SHL.U32 R0, R37, 0x40, RZ ;  /* 0x0000004025007824 */ /* 0x008fe200078e00ff */
[----:B0---4-:R-:W-:Y:S01]  /*7240*/  VIADDMNMX R32, R41, -R206, 0x80, PT ;  /* 0x0000008029207446 */ /* 0x011fe200038009ce */
[----:B-----5:R-:W-:Y:S01]  /*7250*/  IMAD.MOV.U32 R4, RZ, RZ, R8 ;  /* 0x000000ffff047224 */ /* 0x020fe200078e0008 */
[----:B------:R-:W-:Y:S01]  /*7260*/  BSSY B1, `(.L_x_4940) ;  /* 0x0000018000017945 */ /* 0x000fe20003800000 */
[----:B------:R-:W-:Y:S01]  /*7270*/  IMAD.MOV.U32 R6, RZ, RZ, R14 ;  /* 0x000000ffff067224 */ /* 0x000fe200078e000e */
[----:B--2---:R-:W-:Y:S01]  /*7280*/  LOP3.LUT R3, R0, 0x1c0, RZ, 0xc0, !PT ;  /* 0x000001c000037812 */ /* 0x004fe200078ec0ff */
[----:B------:R-:W-:Y:S01]  /*7290*/  IMAD.MOV.U32 R5, RZ, RZ, R11 ;  /* 0x000000ffff057224 */ /* 0x000fe200078e000b */
[----:B------:R-:W-:Y:S01]  /*72a0*/  PRMT R46, R4, 0x7610, R46 ;  /* 0x00007610042e7816 */ /* 0x000fe2000000002e */
[----:B------:R-:W-:Y:S01]  /*72b0*/  IMAD.MOV.U32 R4, RZ, RZ, R10 ;  /* 0x000000ffff047224 */ /* 0x000fe200078e000a */
[----:B------:R-:W-:-:S02]  /*72c0*/  LOP3.LUT R0, R3, 0x18, R16, 0xf8, !PT ;  /* 0x0000001803007812 */ /* 0x000fc400078ef810 */
[----:B------:R-:W-:Y:S02]  /*72d0*/  SHF.R.U32.HI R3, RZ, 0x3, R3 ;  /* 0x00000003ff037819 */ /* 0x000fe40000011603 */
[----:B------:R-:W-:Y:S01]  /*72e0*/  PRMT R47, R4, 0x5410, R6 ;  /* 0x00005410042f7816 */ /* 0x000fe20000000006 */
[----:B------:R-:W-:Y:S01]  /*72f0*/  IMAD.MOV.U32 R4, RZ, RZ, R12 ;  /* 0x000000ffff047224 */ /* 0x000fe200078e000c */
[----:B------:R-:W-:Y:S02]  /*7300*/  LOP3.LUT R3, R0, R3, RZ, 0x3c, !PT ;  /* 0x0000000300037212 */ /* 0x000fe400078e3cff */
[----:B------:R-:W-:Y:S02]  /*7310*/  MOV R0, R9 ;  /* 0x0000000900007202 */ /* 0x000fe40000000f00 */
[----:B------:R-:W-:Y:S01]  /*7320*/  PRMT R31, R5, 0x7610, R31 ;  /* 0x00007610051f7816 */ /* 0x000fe2000000001f */
[----:B------:R-:W-:Y:S01]  /*7330*/  IMAD R3, R212, 0x200, R3 ;  /* 0x00000200d4037824 */ /* 0x000fe200078e0203 */
[----:B------:R-:W-:Y:S01]  /*7340*/  PRMT R46, R46, 0x5410, R0 ;  /* 0x000054102e2e7816 */ /* 0x000fe20000000000 */
[----:B------:R-:W-:Y:S01]  /*7350*/  IMAD.MOV.U32 R0, RZ, RZ, R15 ;  /* 0x000000ffff007224 */ /* 0x000fe200078e000f */
[----:B------:R-:W-:Y:S01]  /*7360*/  LOP3.LUT P2, RZ, R37, 0x4, RZ, 0xc0, !PT ;  /* 0x0000000425ff7812 */ /* 0x000fe2000784c0ff */
[----:B------:R-:W-:Y:S01]  /*7370*/  IMAD R3, R3, 0x2, R18 ;  /* 0x0000000203037824 */ /* 0x000fe200078e0212 */
[----:B------:R-:W-:Y:S01]  /*7380*/  ISETP.GE.AND P1, PT, R23, R32, PT ;  /* 0x000000201700720c */ /* 0x000fe20003f26270 */
[----:B------:R-:W-:Y:S01]  /*7390*/  IMAD.MOV.U32 R5, RZ, RZ, R13 ;  /* 0x000000ffff057224 */ /* 0x000fe200078e000d */
[----:B------:R-:W-:Y:S01]  /*73a0*/  PRMT R48, R0, 0x5410, R4 ;  /* 0x0000541000307816 */ /* 0x000fe20000000004 */
[----:B------:R-:W-:-:S02]  /*73b0*/  VIADD R4, R3, 0x18400 ;  /* 0x0001840003047836 */ /* 0x000fc40000000000 */
[----:B------:R-:W-:Y:S01]  /*73c0*/  VIADD R0, R3, 0x18440 ;  /* 0x0001844003007836 */ /* 0x000fe20000000000 */
[----:B-1----:R-:W-:Y:S07]  /*73d0*/  @!P0 BRA `(.L_x_4941) ;  /* 0x0000017c00548947 */ /* 0x002fee0003800000 */
.L_x_5203:
[----:B------:R-:W-:Y:S05]  /*73e0*/  BSYNC B1 ;  /* 0x0000000000017941 */ /* 0x000fea0003800000 */
.L_x_4940:
        /* <DEDUP_REMOVED lines=12> */
[--C-:B------:R-:W-:Y:S01]  /*74b0*/  SHF.R.U32.HI R34, RZ, 0x10, R29.reuse ;  /* 0x00000010ff227819 */ /* 0x100fe2000001161d */
        /* <DEDUP_REMOVED lines=10> */
[----:B------:R-:W-:Y:S01]  /*7560*/  FMUL.FTZ R29, R29, R34 ;  /* 0x000000221d1d7220 */ /* 0x000fe20000410000 */
[--C-:B------:R-:W-:Y:S02]  /*7570*/  HADD2.F32 R26, -RZ, R6.reuse.H0_H0 ;  /* 0x20000006ff1a7230 */ /* 0x100fe40000004100 */
[----:B------:R-:W-:Y:S01]  /*7580*/  FMUL.FTZ R38, R4, R35 ;  /* 0x0000002304267220 */ /* 0x000fe20000410000 */
[----:B------:R-:W-:-:S02]  /*7590*/  HADD2.F32 R27, -RZ, R6.H1_H1 ;  /* 0x30000006ff1b7230 */ /* 0x000fc40000004100 */
[C---:B0-----:R-:W-:Y:S01]  /*75a0*/  FFMA.FTZ R39, R28.reuse, R34, -R37 ;  /* 0x000000221c277223 */ /* 0x041fe20000010825 */
[--C-:B------:R-:W-:Y:S02]  /*75b0*/  HADD2.F32 R6, -RZ, R5.reuse.H0_H0 ;  /* 0x20000005ff067230 */ /* 0x100fe40000004100 */
[----:B------:R-:W-:Y:S01]  /*75c0*/  FFMA.FTZ R40, R28, R36, R29 ;  /* 0x000000241c287223 */ /* 0x000fe2000001001d */
[-C--:B------:R-:W-:Y:S01]  /*75d0*/  FMUL.FTZ R34, R4, R33.reuse ;  /* 0x0000002104227220 */ /* 0x080fe20000410000 */
[C---:B------:R-:W-:Y:S01]  /*75e0*/  FFMA.FTZ R38, R7.reuse, R33, -R38 ;  /* 0x0000002107267223 */ /* 0x040fe20000010826 */
[----:B------:R-:W-:Y:S02]  /*75f0*/  HADD2.F32 R5, -RZ, R5.H1_H1 ;  /* 0x30000005ff057230 */ /* 0x000fe40000004100 */
[----:B------:R-:W-:Y:S02]  /*7600*/  HADD2.F32 R33, -RZ, R43.H0_H0 ;  /* 0x2000002bff217230 */ /* 0x000fe40000004100 */
[----:B------:R-:W-:Y:S01]  /*7610*/  FFMA.FTZ R35, R7, R35, R34 ;  /* 0x0000002307237223 */ /* 0x000fe20000010022 */
[----:B------:R-:W-:-:S02]  /*7620*/  HADD2.F32 R28, -RZ, R44.H1_H1 ;  /* 0x3000002cff1c7230 */ /* 0x000fc40000004100 */
        /* <DEDUP_REMOVED lines=14> */
[----:B------:R1:W-:Y:S02]  /*7710*/  STS.128 [R3+0x18400], R4 ;  /* 0x0184000403007388 */ /* 0x0003e40000000c00 */
.L_x_4945:
[----:B------:R-:W-:Y:S05]  /*7720*/  BSYNC B2 ;  /* 0x0000000000027941 */ /* 0x000fea0003800000 */
.L_x_4944:
        /* <DEDUP_REMOVED lines=43> */
.L_x_4943:
[----:B------:R-:W-:Y:S05]  /*79e0*/  BSYNC B1 ;  /* 0x0000000000017941 */ /* 0x000fea0003800000 */
.L_x_4942:
        /* <DEDUP_REMOVED lines=30> */
[----:B------:R-:W-:Y:S02]  /*7bd0*/  HADD2.F32 R20, -RZ, R46.H1_H1 ;  /* 0x3000002eff147230 */ /* 0x000fe40000004100 */
[----:B------:R-:W-:Y:S01]  /*7be0*/  FFMA.FTZ R21, R7, R24, R28 ;  /* 0x0000001807157223 */ /* 0x000fe2000001001c */
[----:B------:R-:W-:Y:S02]  /*7bf0*/  HADD2.F32 R5, -RZ, R5.H1_H1 ;  /* 0x30000005ff057230 */ /* 0x000fe40000004100 */
[----:B------:R-:W-:-:S02]  /*7c00*/  HADD2.F32 R14, -RZ, R48.H0_H0 ;  /* 0x20000030ff0e7230 */ /* 0x000fc40000004100 */
        /* <DEDUP_REMOVED lines=15> */
.L_x_4948:
[----:B------:R-:W-:Y:S05]  /*7d00*/  BSYNC B1 ;  /* 0x0000000000017941 */ /* 0x000fea0003800000 */
.L_x_4947:
[----:B------:R-:W-:Y:S05]  /*7d10*/  @P1 BRA `(.L_x_4946) ;  /* 0x0000001400841947 */ /* 0x000fea0003800000 */
[----:B-1----:R-:W1:Y:S01]  /*7d20*/  LDS.128 R4, [R0+0x2000] ;  /* 0x0020000000047984 */ /* 0x002e620000000c00 */
[----:B------:R-:W-:Y:S02]  /*7d30*/  SHF.R.U64 R24, R12, 0x10, R13 ;  /* 0x000000100c187819 */ /* 0x000fe4000000120d */
[----:B------:R-:W-:Y:S02]  /*7d40*/  SHF.R.U32.HI R14, RZ, 0x10, R11 ;  /* 0x00000010ff0e7819 */ /* 0x000fe4000001160b */
[----:B------:R-:W-:Y:S01]  /*7d50*/  SHF.R.U32.HI R12, RZ, 0x10, R13 ;  /* 0x00000010ff0c7819 */ /* 0x000fe2000001160d */
[----:B------:R-:W-:Y:S01]  /*7d60*/  HADD2.F32 R13, -RZ, R47.H0_H0 ;  /* 0x2000002fff0d7230 */ /* 0x000fe20000004100 */
[----:B------:R-:W-:Y:S01]  /*7d70*/  SHF.R.U64 R21, R10, 0x10, R11 ;  /* 0x000000100a157819 */ /* 0x000fe2000000120b */
[----:B------:R-:W-:Y:S02]  /*7d80*/  HADD2.F32 R14, -RZ, R14.H0_H0 ;  /* 0x2000000eff0e7230 */ /* 0x000fe40000004100 */
[----:B------:R-:W-:-:S02]  /*7d90*/  HADD2.F32 R12, -RZ, R12.H0_H0 ;  /* 0x2000000cff0c7230 */ /* 0x000fc40000004100 */
[----:B------:R-:W-:Y:S02]  /*7da0*/  HADD2.F32 R11, -RZ, R48.H1_H1 ;  /* 0x30000030ff0b7230 */ /* 0x000fe40000004100 */
        /* <DEDUP_REMOVED lines=9> */
[----:B------:R-:W-:Y:S01]  /*7e40*/  FFMA.FTZ R20, R9, R12, -R20 ;  /* 0x0000000c09147223 */ /* 0x000fe20000010814 */
[-C--:B------:R-:W-:Y:S01]  /*7e50*/  FMUL.FTZ R12, R4, R11.reuse ;  /* 0x0000000b040c7220 */ /* 0x080fe20000410000 */
[----:B------:R-:W-:Y:S01]  /*7e60*/  FFMA.FTZ R11, R3, R11, -R10 ;  /* 0x0000000b030b7223 */ /* 0x000fe2000001080a */
[----:B------:R-:W-:Y:S02]  /*7e70*/  HADD2.F32 R10, -RZ, R31.H0_H0 ;  /* 0x2000001fff0a7230 */ /* 0x000fe40000004100 */
[----:B------:R-:W-:Y:S01]  /*7e80*/  FFMA.FTZ R15, R9, R14, R15 ;  /* 0x0000000e090f7223 */ /* 0x000fe2000001000f */
[----:B------:R-:W-:Y:S02]  /*7e90*/  HADD2.F32 R6, -RZ, R5.H0_H0 ;  /* 0x20000005ff067230 */ /* 0x000fe40000004100 */
[----:B------:R-:W-:Y:S01]  /*7ea0*/  FFMA.FTZ R12, R3, R13, R12 ;  /* 0x0000000d030c7223 */ /* 0x000fe2000001000c */
[----:B------:R-:W-:-:S02]  /*7eb0*/  HADD2.F32 R31, -RZ, R31.H1_H1 ;  /* 0x3000001fff1f7230 */ /* 0x000fc40000004100 */
[CC--:B------:R-:W-:Y:S01]  /*7ec0*/  FMUL.FTZ R14, R8.reuse, R10.reuse ;  /* 0x0000000a080e7220 */ /* 0x0c0fe20000410000 */
[----:B------:R-:W-:Y:S02]  /*7ed0*/  HADD2.F32 R5, -RZ, R5.H1_H1 ;  /* 0x30000005ff057230 */ /* 0x000fe40000004100 */
[----:B------:R-:W-:Y:S02]  /*7ee0*/  HADD2.F32 R9, -RZ, R21.H0_H0 ;  /* 0x20000015ff097230 */ /* 0x000fe40000004100 */
[-C--:B------:R-:W-:Y:S01]  /*7ef0*/  FMUL.FTZ R13, R8, R31.reuse ;  /* 0x0000001f080d7220 */ /* 0x080fe20000410000 */
[----:B------:R-:W-:Y:S02]  /*7f00*/  HADD2.F32 R4, -RZ, R24.H0_H0 ;  /* 0x20000018ff047230 */ /* 0x000fe40000004100 */
[----:B------:R-:W-:Y:S01]  /*7f10*/  FFMA.FTZ R14, R7, R31, -R14 ;  /* 0x0000001f070e7223 */ /* 0x000fe2000001080e */
[----:B------:R-:W-:Y:S01]  /*7f20*/  FMUL.FTZ R3, R5, R9 ;  /* 0x0000000905037220 */ /* 0x000fe20000410000 */
[----:B------:R-:W-:Y:S01]  /*7f30*/  FFMA.FTZ R13, R7, R10, R13 ;  /* 0x0000000a070d7223 */ /* 0x000fe2000001000d */
[----:B------:R-:W-:Y:S01]  /*7f40*/  FMUL.FTZ R8, R5, R4 ;  /* 0x0000000405087220 */ /* 0x000fe20000410000 */
[----:B------:R-:W-:Y:S01]  /*7f50*/  F2FP.F16.F32.PACK_AB R7, R15, R20 ;  /* 0x000000140f07723e */ /* 0x000fe200000000ff */
[----:B------:R-:W-:Y:S01]  /*7f60*/  FFMA.FTZ R3, R6, R4, -R3 ;  /* 0x0000000406037223 */ /* 0x000fe20000010803 */
[----:B------:R-:W-:Y:S01]  /*7f70*/  F2FP.F16.F32.PACK_AB R4, R12, R11 ;  /* 0x0000000b0c04723e */ /* 0x000fe200000000ff */
[----:B------:R-:W-:Y:S01]  /*7f80*/  FFMA.FTZ R8, R6, R9, R8 ;  /* 0x0000000906087223 */ /* 0x000fe20000010008 */
[----:B------:R-:W-:-:S04]  /*7f90*/  F2FP.F16.F32.PACK_AB R6, R13, R14 ;  /* 0x0000000e0d06723e */ /* 0x000fc800000000ff */
[----:B------:R-:W-:-:S05]  /*7fa0*/  F2FP.F16.F32.PACK_AB R5, R8, R3 ;  /* 0x000000030805723e */ /* 0x000fca00000000ff */
[----:B------:R3:W-:Y:S01]  /*7fb0*/  STS.128 [R0+0x2000], R4 ;  /* 0x0020000400007388 */ /* 0x0007e20000000c00 */
[----:B------:R-:W-:Y:S05]  /*7fc0*/  BRA `(.L_x_4946) ;  /* 0x0000001000d87947 */ /* 0x000fea0003800000 */
.L_x_4933:
[----:B------:R-:W1:Y:S01]  /*7fd0*/  LDC R8, c[0x0][0x448] ;  /* 0x00011200ff087b82 */ /* 0x000e620000000800 */
[----:B------:R-:W-:Y:S01]  /*7fe0*/  IMAD R3, R3, 0x40, R38 ;  /* 0x0000004003037824 */ /* 0x000fe200078e0226 */
[----:B------:R-:W-:Y:S01]  /*7ff0*/  ULDC.64 UR4, c[0x0][0x3f8] ;  /* 0x0000fe0000047ab9 */ /* 0x000fe20000000a00 */
[----:B------:R-:W-:Y:S01]  /*8000*/  MOV R26, R24 ;  /* 0x00000018001a7202 */ /* 0x000fe20000000f00 */
[----:B------:R-:W-:Y:S01]  /*8010*/  ULDC.64 UR6, c[0x0][0x408] ;  /* 0x0001020000067ab9 */ /* 0x000fe20000000a00 */
[----:B------:R-:W-:Y:S01]  /*8020*/  IMAD.MOV.U32 R4, RZ, RZ, R152 ;  /* 0x000000ffff047224 */ /* 0x000fe200078e0098 */
[----:B------:R-:W-:Y:S02]  /*8030*/  SHF.R.S32.HI R41, RZ, 0x1f, R16 ;  /* 0x0000001fff297819 */ /* 0x000fe40000011410 */
        /* <DEDUP_REMOVED lines=46> */
[----:B--2---:R-:W-:Y:S01]  /*8320*/  @!P1 IMAD.MOV.U32 R20, RZ, RZ, R8 ;  /* 0x000000ffff149224 */ /* 0x004fe200078e0008 */
[----:B------:R-:W-:Y:S01]  /*8330*/  @!P1 MOV R28, R10 ;  /* 0x0000000a001c9202 */ /* 0x000fe20000000f00 */
[----:B------:R-:W-:Y:S02]  /*8340*/  @!P1 IMAD.MOV.U32 R21, RZ, RZ, R9 ;  /* 0x000000ffff159224 */ /* 0x000fe400078e0009 */
[----:B------:R-:W-:Y:S02]  /*8350*/  IMAD.MOV.U32 R0, RZ, RZ, R20 ;  /* 0x000000ffff007224 */ /* 0x000fe400078e0014 */
[----:B------:R-:W-:Y:S02]  /*8360*/  IMAD.MOV.U32 R3, RZ, RZ, R21 ;  /* 0x000000ffff037224 */ /* 0x000fe400078e0015 */
[----:B------:R-:W-:Y:S01]  /*8370*/  @!P1 IMAD.MOV.U32 R29, RZ, RZ, R11 ;  /* 0x000000ffff1d9224 */ /* 0x000fe200078e000b */
[----:B------:R-:W-:Y:S01]  /*8380*/  PRMT R53, R53, 0x5410, R0 ;  /* 0x0000541035357816 */ /* 0x000fe20000000000 */
[----:B------:R-:W-:Y:S01]  /*8390*/  IMAD.MOV.U32 R8, RZ, RZ, R28 ;  /* 0x000000ffff087224 */ /* 0x000fe200078e001c */
[----:B------:R-:W-:Y:S01]  /*83a0*/  PRMT R42, R42, 0x5410, R3 ;  /* 0x000054102a2a7816 */ /* 0x000fe20000000003 */
[----:B------:R1:W2:Y:S01]  /*83b0*/  SHFL.IDX PT, R0, R26, 0x1, 0x1c1f ;  /* 0x003c1f001a007f89 */ /* 0x0002a200000e0000 */
[----:B------:R-:W-:-:S02]  /*83c0*/  IMAD.MOV.U32 R9, RZ, RZ, R29 ;  /* 0x000000ffff097224 */ /* 0x000fc400078e001d */
[----:B---3--:R-:W-:Y:S01]  /*83d0*/  @!P1 IMAD.MOV.U32 R32, RZ, RZ, R4 ;  /* 0x000000ffff209224 */ /* 0x008fe200078e0004 */
[----:B------:R1:W3:Y:S01]  /*83e0*/  SHFL.IDX PT, R3, R25, 0x1, 0x1c1f ;  /* 0x003c1f0019037f89 */ /* 0x0002e200000e0000 */
[----:B------:R-:W-:Y:S01]  /*83f0*/  @!P1 IMAD.MOV.U32 R33, RZ, RZ, R5 ;  /* 0x000000ffff219224 */ /* 0x000fe200078e0005 */
[----:B------:R-:W-:Y:S01]  /*8400*/  PRMT R36, R8, 0x5410, R9 ;  /* 0x0000541008247816 */ /* 0x000fe20000000009 */
[----:B------:R-:W-:Y:S02]  /*8410*/  @!P1 IMAD.MOV.U32 R34, RZ, RZ, R6 ;  /* 0x000000ffff229224 */ /* 0x000fe400078e0006 */
[----:B------:R-:W-:Y:S02]  /*8420*/  @!P1 IMAD.MOV.U32 R35, RZ, RZ, R7 ;  /* 0x000000ffff239224 */ /* 0x000fe400078e0007 */
[----:B------:R-:W-:Y:S02]  /*8430*/  IMAD.MOV.U32 R4, RZ, RZ, R32 ;  /* 0x000000ffff047224 */ /* 0x000fe400078e0020 */
[----:B------:R-:W-:-:S02]  /*8440*/  IMAD.MOV.U32 R5, RZ, RZ, R33 ;  /* 0x000000ffff057224 */ /* 0x000fc400078e0021 */
[----:B------:R-:W-:Y:S02]  /*8450*/  IMAD.MOV.U32 R6, RZ, RZ, R34 ;  /* 0x000000ffff067224 */ /* 0x000fe400078e0022 */
[----:B------:R-:W-:Y:S01]  /*8460*/  IMAD.MOV.U32 R7, RZ, RZ, R35 ;  /* 0x000000ffff077224 */ /* 0x000fe200078e0023 */
[----:B------:R-:W-:Y:S02]  /*8470*/  PRMT R42, R5, 0x7610, R42 ;  /* 0x00007610052a7816 */ /* 0x000fe4000000002a */
[----:B------:R-:W-:Y:S02]  /*8480*/  PRMT R52, R4, 0x5410, R6 ;  /* 0x0000541004347816 */ /* 0x000fe40000000006 */
[----:B------:R-:W-:Y:S02]  /*8490*/  CS2R R4, SRZ ;  /* 0x0000000000047805 */ /* 0x000fe4000001ff00 */
[----:B012-4-:R-:W-:-:S07]  /*84a0*/  PRMT R53, R7, 0x7610, R53 ;  /* 0x0000761007357816 */ /* 0x017fce0000000035 */
.L_x_5213:
[----:B------:R-:W-:Y:S01]  /*84b0*/  VIADD R38, R38, 0x40 ;  /* 0x0000004026267836 */ /* 0x000fe20000000000 */
[----:B------:R-:W-:Y:S01]  /*84c0*/  LEA.HI R6, R229, R229, RZ, 0x1 ;  /* 0x000000e5e5067211 */ /* 0x000fe200078f08ff */
[----:B------:R-:W-:Y:S01]  /*84d0*/  BSSY B1, `(.L_x_4950) ;  /* 0x0000015000017945 */ /* 0x000fe20003800000 */
[----:B------:R-:W-:Y:S02]  /*84e0*/  CS2R R8, SRZ ;  /* 0x0000000000087805 */ /* 0x000fe4000001ff00 */
[----:B------:R-:W-:Y:S02]  /*84f0*/  CS2R R10, SRZ ;  /* 0x00000000000a7805 */ /* 0x000fe4000001ff00 */
[----:B------:R-:W-:Y:S02]  /*8500*/  ISETP.GE.AND P1, PT, R38, R31, PT ;  /* 0x0000001f2600720c */ /* 0x000fe40003f26270 */
[----:B------:R-:W-:-:S04]  /*8510*/  LOP3.LUT R6, R6, 0xfffffffe, RZ, 0xc0, !PT ;  /* 0xfffffffe06067812 */ /* 0x000fc800078ec0ff */
[----:B------:R-:W-:Y:S02]  /*8520*/  IADD3 R13, R229, -R6, RZ ;  /* 0x80000006e50d7210 */ /* 0x000fe40007ffe0ff */
[----:B------:R-:W-:Y:S02]  /*8530*/  CS2R R6, SRZ ;  /* 0x0000000000067805 */ /* 0x000fe4000001ff00 */
[----:B------:R-:W-:-:S03]  /*8540*/  SHF.L.U32 R13, R13, 0x1f, RZ ;  /* 0x0000001f0d0d7819 */ /* 0x000fc600000006ff */
[----:B------:R-:W-:Y:S05]  /*8550*/  @P1 BRA `(.L_x_4951) ;  /* 0x0000000000301947 */ /* 0x000fea0003800000 */
        /* <DEDUP_REMOVED lines=12> */
.L_x_4951:
[----:B------:R-:W-:Y:S05]  /*8620*/  BSYNC B1 ;  /* 0x0000000000017941 */ /* 0x000fea0003800000 */
.L_x_4950:
        /* <DEDUP_REMOVED lines=16> */
.L_x_5214:
[----:B------:R-:W-:Y:S05]  /*8730*/  BSYNC B1 ;  /* 0x0000000000017941 */ /* 0x000fea0003800000 */
.L_x_4952:
[----:B------:R-:W-:Y:S01]  /*8740*/  BSSY B1, `(.L_x_4954) ;  /* 0x0000063000017945 */ /* 0x000fe20003800000 */
[----:B------:R-:W-:Y:S01]  /*8750*/  IMAD.MOV.U32 R0, RZ, RZ, R10 ;  /* 0x000000ffff007224 */ /* 0x000fe200078e000a */
[----:B------:R-:W-:Y:S02]  /*8760*/  MOV R3, R11 ;  /* 0x0000000b00037202 */ /* 0x000fe40000000f00 */
[----:B------:R-:W-:Y:S01]  /*8770*/  LOP3.LUT R31, R31, 0x38, RZ, 0xc0, !PT ;  /* 0x000000381f1f7812 */ /* 0x000fe200078ec0ff */
        /* <DEDUP_REMOVED lines=9> */
[----:B------:R-:W-:-:S02]  /*8810*/  LOP3.LUT R12, R37, 0x38, R16, 0xf8, !PT ;  /* 0x00000038250c7812 */ /* 0x000fc400078ef810 */
[----:B------:R-:W-:Y:S01]  /*8820*/  LOP3.LUT R25, R14, R31, R37, 0x1e, !PT ;  /* 0x0000001f0e197212 */ /* 0x000fe200078e1e25 */
[----:B------:R-:W-:Y:S01]  /*8830*/  HADD2.F32 R37, -RZ, R42.H1_H1 ;  /* 0x3000002aff257230 */ /* 0x000fe20000004100 */
[----:B0-----:R-:W-:Y:S02]  /*8840*/  LOP3.LUT R13, R12, R14, RZ, 0x3c, !PT ;  /* 0x0000000e0c0d7212 */ /* 0x001fe400078e3cff */
[----:B------:R-:W-:Y:S01]  /*8850*/  SHF.R.U32.HI R40, RZ, 0x10, R21 ;  /* 0x00000010ff287819 */ /* 0x000fe20000011615 */
[----:B------:R-:W-:Y:S01]  /*8860*/  IMAD R25, R212, 0x200, R25 ;  /* 0x00000200d4197824 */ /* 0x000fe200078e0219 */
[----:B------:R-:W-:Y:S01]  /*8870*/  SHF.R.U64 R48, R34, 0x10, R35 ;  /* 0x0000001022307819 */ /* 0x000fe20000001223 */
[----:B------:R-:W-:Y:S01]  /*8880*/  IMAD R13, R212, 0x200, R13 ;  /* 0x00000200d40d7824 */ /* 0x000fe200078e020d */
[----:B------:R-:W-:Y:S01]  /*8890*/  SHF.R.U32.HI R44, RZ, 0x10, R35 ;  /* 0x00000010ff2c7819 */ /* 0x000fe20000011623 */
[--C-:B------:R-:W-:Y:S01]  /*88a0*/  IMAD R47, R25, 0x2, R18.reuse ;  /* 0x00000002192f7824 */ /* 0x100fe200078e0212 */
[--C-:B------:R-:W-:Y:S01]  /*88b0*/  SHF.R.U64 R50, R28, 0x10, R29.reuse ;  /* 0x000000101c327819 */ /* 0x100fe2000000121d */
        /* <DEDUP_REMOVED lines=22> */
[----:B------:R-:W-:Y:S02]  /*8a20*/  HADD2.F32 R35, -RZ, R27.H1_H1 ;  /* 0x3000001bff237230 */ /* 0x000fe40000004100 */
        /* <DEDUP_REMOVED lines=16> */
[----:B------:R-:W-:Y:S02]  /*8b30*/  HADD2.F32 R32, -RZ, R52.H1_H1 ;  /* 0x30000034ff207230 */ /* 0x000fe40000004100 */
        /* <DEDUP_REMOVED lines=35> */
.L_x_4955:
[----:B------:R-:W-:Y:S05]  /*8d70*/  BSYNC B1 ;  /* 0x0000000000017941 */ /* 0x000fea0003800000 */
.L_x_4954:
[----:B------:R-:W-:Y:S01]  /*8d80*/  PRMT R33, R0, 0x5410, R3 ;  /* 0x0000541000217816 */ /* 0x000fe20000000003 */
[----:B------:R-:W-:Y:S06]  /*8d90*/  @P0 BRA `(.L_x_4946) ;  /* 0x0000000400640947 */ /* 0x000fec0003800000 */
[----:B------:R-:W0:Y:S01]  /*8da0*/  LDL R42, [R1+0x6c] ;  /* 0x00006c00012a7983 */ /* 0x000e220000100800 */
[----:B-1----:R-:W-:-:S04]  /*8db0*/  SHF.R.U32.HI R12, RZ, 0x3, R208 ;  /* 0x00000003ff0c7819 */ /* 0x002fc800000116d0 */
[----:B------:R-:W-:-:S05]  /*8dc0*/  LOP3.LUT R31, R12, R31, R208, 0x1e, !PT ;  /* 0x0000001f0c1f7212 */ /* 0x000fca00078e1ed0 */
[----:B------:R-:W-:-:S04]  /*8dd0*/  IMAD.IADD R31, R214, 0x1, R31 ;  /* 0x00000001d61f7824 */ /* 0x000fc800078e021f */
[----:B------:R-:W-:-:S05]  /*8de0*/  IMAD R31, R31, 0x2, R18 ;  /* 0x000000021f1f7824 */ /* 0x000fca00078e0212 */
[----:B------:R-:W1:Y:S01]  /*8df0*/  LDS.128 R24, [R31+0x18400] ;  /* 0x018400001f187984 */ /* 0x000e620000000c00 */
[--C-:B------:R-:W-:Y:S01]  /*8e00*/  SHF.R.U64 R37, R6, 0x10, R7.reuse ;  /* 0x0000001006257819 */ /* 0x100fe20000001207 */
[----:B------:R-:W-:Y:S01]  /*8e10*/  HADD2.F32 R20, -RZ, R54.H1_H1 ;  /* 0x30000036ff147230 */ /* 0x000fe20000004100 */
[----:B------:R-:W-:Y:S02]  /*8e20*/  SHF.R.U32.HI R35, RZ, 0x10, R7 ;  /* 0x00000010ff237819 */ /* 0x000fe40000011607 */
[----:B------:R-:W-:Y:S01]  /*8e30*/  SHF.R.U64 R40, R10, 0x10, R11 ;  /* 0x000000100a287819 */ /* 0x000fe2000000120b */
[----:B------:R-:W-:Y:S01]  /*8e40*/  HADD2.F32 R10, -RZ, R56.H1_H1 ;  /* 0x30000038ff0a7230 */ /* 0x000fe20000004100 */
[----:B------:R-:W-:Y:S02]  /*8e50*/  SHF.R.U32.HI R21, RZ, 0x10, R9 ;  /* 0x00000010ff157819 */ /* 0x000fe40000011609 */
[----:B------:R-:W-:-:S05]  /*8e60*/  SHF.R.U32.HI R28, RZ, 0x10, R5 ;  /* 0x00000010ff1c7819 */ /* 0x000fca0000011605 */
[----:B------:R-:W-:Y:S01]  /*8e70*/  HADD2.F32 R28, -RZ, R28.H0_H0 ;  /* 0x2000001cff1c7230 */ /* 0x000fe20000004100 */
[----:B------:R-:W-:Y:S02]  /*8e80*/  SHF.R.U64 R41, R8, 0x10, R9 ;  /* 0x0000001008297819 */ /* 0x000fe40000001209 */
[----:B------:R-:W-:Y:S01]  /*8e90*/  SHF.R.U32.HI R39, RZ, 0x10, R11 ;  /* 0x00000010ff277819 */ /* 0x000fe2000001160b */
[----:B------:R-:W-:Y:S02]  /*8ea0*/  HADD2.F32 R11, -RZ, R55.H0_H0 ;  /* 0x20000037ff0b7230 */ /* 0x000fe40000004100 */
[----:B-1----:R-:W-:-:S05]  /*8eb0*/  HADD2.F32 R7, -RZ, R25.H0_H0 ;  /* 0x20000019ff077230 */ /* 0x002fca0000004100 */
[C---:B------:R-:W-:Y:S01]  /*8ec0*/  FMUL.FTZ R32, R7.reuse, R20 ;  /* 0x0000001407207220 */ /* 0x040fe20000410000 */
[----:B------:R-:W-:Y:S01]  /*8ed0*/  FMUL.FTZ R34, R7, R10 ;  /* 0x0000000a07227220 */ /* 0x000fe20000410000 */
[----:B------:R-:W-:Y:S02]  /*8ee0*/  HADD2.F32 R25, -RZ, R25.H1_H1 ;  /* 0x30000019ff197230 */ /* 0x000fe40000004100 */
[----:B------:R-:W-:Y:S02]  /*8ef0*/  HADD2.F32 R6, -RZ, R24.H0_H0 ;  /* 0x20000018ff067230 */ /* 0x000fe40000004100 */
[----:B------:R-:W-:Y:S02]  /*8f00*/  HADD2.F32 R7, -RZ, R54.H0_H0 ;  /* 0x20000036ff077230 */ /* 0x000fe40000004100 */
[----:B------:R-:W-:Y:S01]  /*8f10*/  FMUL.FTZ R36, R25, R28 ;  /* 0x0000001c19247220 */ /* 0x000fe20000410000 */
[----:B------:R-:W-:Y:S02]  /*8f20*/  HADD2.F32 R8, -RZ, R26.H0_H0 ;  /* 0x2000001aff087230 */ /* 0x000fe40000004100 */
[--C-:B------:R-:W-:Y:S01]  /*8f30*/  HADD2.F32 R9, -RZ, R27.reuse.H0_H0 ;  /* 0x2000001bff097230 */ /* 0x100fe20000004100 */
[----:B------:R-:W-:Y:S01]  /*8f40*/  SHF.R.U64 R38, R4, 0x10, R5 ;  /* 0x0000001004267819 */ /* 0x000fe20000001205 */
[----:B------:R-:W-:-:S02]  /*8f50*/  HADD2.F32 R27, -RZ, R27.H1_H1 ;  /* 0x3000001bff1b7230 */ /* 0x000fc40000004100 */
[----:B------:R-:W-:Y:S02]  /*8f60*/  HADD2.F32 R24, -RZ, R24.H1_H1 ;  /* 0x30000018ff187230 */ /* 0x000fe40000004100 */
[----:B------:R-:W-:Y:S01]  /*8f70*/  HADD2.F32 R26, -RZ, R26.H1_H1 ;  /* 0x3000001aff1a7230 */ /* 0x000fe20000004100 */
[----:B0-----:R-:W0:Y:S02]  /*8f80*/  LDS.128 R12, [R42+0x18400] ;  /* 0x018400002a0c7984 */ /* 0x001e240000000c00 */
[----:B0-----:R-:W-:-:S05]  /*8f90*/  HADD2.F32 R3, -RZ, R13.H0_H0 ;  /* 0x2000000dff037230 */ /* 0x001fca0000004100 */
[C---:B------:R-:W-:Y:S01]  /*8fa0*/  FFMA.FTZ R32, R3.reuse, R10, -R32 ;  /* 0x0000000a03207223 */ /* 0x040fe20000010820 */
[----:B------:R-:W-:Y:S02]  /*8fb0*/  HADD2.F32 R10, -RZ, R21.H0_H0 ;  /* 0x20000015ff0a7230 */ /* 0x000fe40000004100 */
[----:B------:R-:W-:Y:S01]  /*8fc0*/  FFMA.FTZ R34, R3, R20, R34 ;  /* 0x0000001403227223 */ /* 0x000fe20000010022 */
[----:B------:R-:W-:Y:S02]  /*8fd0*/  HADD2.F32 R3, -RZ, R56.H0_H0 ;  /* 0x20000038ff037230 */ /* 0x000fe40000004100 */
[----:B------:R-:W-:Y:S01]  /*8fe0*/  FMUL.FTZ R21, R6, R7 ;  /* 0x0000000706157220 */ /* 0x000fe20000410000 */
[----:B------:R-:W-:Y:S02]  /*8ff0*/  HADD2.F32 R13, -RZ, R13.H1_H1 ;  /* 0x3000000dff0d7230 */ /* 0x000fe40000004100 */
[----:B------:R-:W-:Y:S01]  /*9000*/  FMUL.FTZ R20, R25, R10 ;  /* 0x0000000a19147220 */ /* 0x000fe20000410000 */
[----:B------:R-:W-:-:S02]  /*9010*/  HADD2.F32 R0, -RZ, R12.H0_H0 ;  /* 0x2000000cff007230 */ /* 0x000fc40000004100 */
[-C--:B------:R-:W-:Y:S01]  /*9020*/  FMUL.FTZ R6, R6, R3.reuse ;  /* 0x0000000306067220 */ /* 0x080fe20000410000 */
[C---:B------:R-:W-:Y:S01]  /*9030*/  FFMA.FTZ R25, R13.reuse, R10, -R36 ;  /* 0x0000000a0d197223 */ /* 0x040fe20000010824 */
[----:B------:R-:W-:Y:S01]  /*9040*/  FFMA.FTZ R29, R13, R28, R20 ;  /* 0x0000001c0d1d7223 */ /* 0x000fe20000010014 */
[C---:B------:R-:W-:Y:S01]  /*9050*/  FFMA.FTZ R21, R0.reuse, R3, -R21 ;  /* 0x0000000300157223 */ /* 0x040fe20000010815 */
[----:B------:R-:W-:Y:S02]  /*9060*/  HADD2.F32 R3, -RZ, R33.H0_H0 ;  /* 0x20000021ff037230 */ /* 0x000fe40000004100 */
[----:B------:R-:W-:Y:S01]  /*9070*/  FFMA.FTZ R13, R0, R7, R6 ;  /* 0x00000007000d7223 */ /* 0x000fe20000010006 */
[----:B------:R-:W-:Y:S02]  /*9080*/  HADD2.F32 R10, -RZ, R55.H1_H1 ;  /* 0x30000037ff0a7230 */ /* 0x000fe40000004100 */
[----:B------:R-:W-:Y:S02]  /*9090*/  HADD2.F32 R0, -RZ, R33.H1_H1 ;  /* 0x30000021ff007230 */ /* 0x000fe40000004100 */
[----:B------:R-:W-:Y:S01]  /*90a0*/  FMUL.FTZ R7, R8, R11 ;  /* 0x0000000b08077220 */ /* 0x000fe20000410000 */
[----:B------:R-:W-:-:S02]  /*90b0*/  HADD2.F32 R5, -RZ, R15.H0_H0 ;  /* 0x2000000fff057230 */ /* 0x000fc40000004100 */
[----:B------:R-:W-:Y:S01]  /*90c0*/  FMUL.FTZ R33, R8, R3 ;  /* 0x0000000308217220 */ /* 0x000fe20000410000 */
[----:B------:R-:W-:Y:S02]  /*90d0*/  HADD2.F32 R4, -RZ, R14.H0_H0 ;  /* 0x2000000eff047230 */ /* 0x000fe40000004100 */
[C---:B------:R-:W-:Y:S01]  /*90e0*/  FMUL.FTZ R28, R9.reuse, R10 ;  /* 0x0000000a091c7220 */ /* 0x040fe20000410000 */
[----:B------:R-:W-:Y:S02]  /*90f0*/  HADD2.F32 R8, -RZ, R35.H0_H0 ;  /* 0x20000023ff087230 */ /* 0x000fe40000004100 */
[-C--:B------:R-:W-:Y:S01]  /*9100*/  FMUL.FTZ R9, R9, R0.reuse ;  /* 0x0000000009097220 */ /* 0x080fe20000410000 */
[----:B------:R-:W-:Y:S02]  /*9110*/  HADD2.F32 R6, -RZ, R39.H0_H0 ;  /* 0x20000027ff067230 */ /* 0x000fe40000004100 */
[----:B------:R-:W-:Y:S01]  /*9120*/  FFMA.FTZ R28, R5, R0, -R28 ;  /* 0x00000000051c7223 */ /* 0x000fe2000001081c */
[----:B------:R-:W-:-:S02]  /*9130*/  HADD2.F32 R15, -RZ, R15.H1_H1 ;  /* 0x3000000fff0f7230 */ /* 0x000fc40000004100 */
[C---:B------:R-:W-:Y:S01]  /*9140*/  FFMA.FTZ R20, R4.reuse, R3, -R7 ;  /* 0x0000000304147223 */ /* 0x040fe20000010807 */
[----:B------:R-:W-:Y:S01]  /*9150*/  FFMA.FTZ R33, R4, R11, R33 ;  /* 0x0000000b04217223 */ /* 0x000fe20000010021 */
[----:B------:R-:W-:Y:S01]  /*9160*/  FFMA.FTZ R0, R5, R10, R9 ;  /* 0x0000000a05007223 */ /* 0x000fe20000010009 */
[C---:B------:R-:W-:Y:S01]  /*9170*/  FMUL.FTZ R4, R27.reuse, R8 ;  /* 0x000000081b047220 */ /* 0x040fe20000410000 */
[----:B------:R-:W-:Y:S01]  /*9180*/  FMUL.FTZ R10, R27, R6 ;  /* 0x000000061b0a7220 */ /* 0x000fe20000410000 */
[----:B------:R-:W-:Y:S02]  /*9190*/  HADD2.F32 R7, -RZ, R38.H0_H0 ;  /* 0x20000026ff077230 */ /* 0x000fe40000004100 */
[----:B------:R-:W-:Y:S02]  /*91a0*/  HADD2.F32 R9, -RZ, R37.H0_H0 ;  /* 0x20000025ff097230 */ /* 0x000fe40000004100 */
[----:B------:R-:W-:Y:S02]  /*91b0*/  HADD2.F32 R3, -RZ, R41.H0_H0 ;  /* 0x20000029ff037230 */ /* 0x000fe40000004100 */
[----:B------:R-:W-:-:S02]  /*91c0*/  HADD2.F32 R5, -RZ, R40.H0_H0 ;  /* 0x20000028ff057230 */ /* 0x000fc40000004100 */
[C---:B------:R-:W-:Y:S01]  /*91d0*/  FFMA.FTZ R27, R15.reuse, R6, -R4 ;  /* 0x000000060f1b7223 */ /* 0x040fe20000010804 */
[----:B------:R-:W-:Y:S02]  /*91e0*/  HADD2.F32 R12, -RZ, R12.H1_H1 ;  /* 0x3000000cff0c7230 */ /* 0x000fe40000004100 */
[----:B------:R-:W-:Y:S01]  /*91f0*/  FFMA.FTZ R35, R15, R8, R10 ;  /* 0x000000080f237223 */ /* 0x000fe2000001000a */
[----:B------:R-:W-:Y:S02]  /*9200*/  HADD2.F32 R14, -RZ, R14.H1_H1 ;  /* 0x3000000eff0e7230 */ /* 0x000fe40000004100 */
        /* <DEDUP_REMOVED lines=18> */
.L_x_4946:
[----:B------:R-:W-:Y:S05]  /*9330*/  BSYNC B0 ;  /* 0x0000000000007941 */ /* 0x000fea0003800000 */
.L_x_4932:
        /* <DEDUP_REMOVED lines=8> */
.L_x_4929:
[----:B-12---:R-:W1:Y:S01]  /*93c0*/  S2R R3, SR_TID.X ;  /* 0x0000000000037919 */ /* 0x006e620000002100 */
[----:B---3--:R-:W-:Y:S01]  /*93d0*/  IMAD.U32 R0, RZ, RZ, UR45 ;  /* 0x0000002dff007e24 */ /* 0x008fe2000f8e00ff */
[----:B------:R-:W-:Y:S05]  /*93e0*/  WARPSYNC.ALL ;  /* 0x0000000000007948 */ /* 0x000fea0003800000 */
[----:B------:R-:W-:Y:S02]  /*93f0*/  ISETP.NE.AND P0, PT, R0, 0x3, PT ;  /* 0x000000030000780c */ /* 0x000fe40003f05270 */
[----:B-1----:R-:W-:-:S05]  /*9400*/  SHF.R.U32.HI R3, RZ, 0x7, R3 ;  /* 0x00000007ff037819 */ /* 0x002fca0000011603 */
[----:B------:R-:W-:-:S05]  /*9410*/  VIADD R72, R3, 0x8 ;  /* 0x0000000803487836 */ /* 0x000fca0000000000 */
[----:B------:R1:W-:Y:S06]  /*9420*/  BAR.SYNC.DEFER_BLOCKING R72, 0x100 ;  /* 0x000400480000751d */ /* 0x0003ec0000010000 */
[----:B------:R-:W-:Y:S05]  /*9430*/  @!P0 BRA `(.L_x_4956) ;  /* 0x0000000000048947 */ /* 0x000fea0003800000 */
[----:B------:R-:W-:Y:S01]  /*9440*/  BPT.TRAP 0x1 ;  /* 0x000000040000795c */ /* 0x000fe20000300000 */
.L_x_4956:
[----:B------:R-:W-:Y:S01]  /*9450*/  IMAD R15, R22, 0x8, R18 ;  /* 0x00000008160f7824 */ /* 0x000fe200078e0212 */
[----:B------:R-:W-:-:S04]  /*9460*/  SHF.L.U32 R74, R202, 0x1f, RZ ;  /* 0x0000001fca4a7819 */ /* 0x000fc800000006ff */
[----:B------:R2:W3:Y:S01]  /*9470*/  SYNCS.PHASECHK.TRANS64.TRYWAIT P2, [R15+URZ+0x22830], R74 ;  /* 0x0228304a0f0075a7 */ /* 0x0004e2000804017f */
[----:B------:R-:W-:Y:S05]  /*9480*/  @!P0 BRA `(.L_x_4957) ;  /* 0x0000000000048947 */ /* 0x000fea0003800000 */
[----:B------:R-:W-:Y:S01]  /*9490*/  BPT.TRAP 0x1 ;  /* 0x000000040000795c */ /* 0x000fe20000300000 */
.L_x_4957:
        /* <DEDUP_REMOVED lines=9> */
.L_x_4958:
[----:B------:R-:W-:Y:S05]  /*9530*/  WARPSYNC.ALL ;  /* 0x0000000000007948 */ /* 0x000fea0003800000 */
[----:B------:R-:W-:-:S05]  /*9540*/  LOP3.LUT R12, R0, 0x10000, RZ, 0xfc, !PT ;  /* 0x00010000000c7812 */ /* 0x000fca00078efcff */
[----:B------:R-:W-:Y:S01]  /*9550*/  IMAD R6, R22, 0x300, R12 ;  /* 0x0000030016067824 */ /* 0x000fe200078e020c */
[----:B------:R-:W-:Y:S01]  /*9560*/  LOP3.LUT R4, R30, 0x10000, RZ, 0xfc, !PT ;  /* 0x000100001e047812 */ /* 0x000fe200078efcff */
[----:B------:R-:W-:Y:S01]  /*9570*/  IMAD.MOV.U32 R5, RZ, RZ, 0x40000040 ;  /* 0x40000040ff057424 */ /* 0x000fe200078e00ff */
[----:B------:R-:W-:Y:S01]  /*9580*/  MOV R7, 0x40000040 ;  /* 0x4000004000077802 */ /* 0x000fe20000000f00 */
[----:B0-----:R-:W-:Y:S01]  /*9590*/  WARPGROUP.ARRIVE ;  /* 0x00000000000079c5 */ /* 0x001fe20000000000 */
[C---:B------:R-:W-:Y:S01]  /*95a0*/  R2UR UR6, R6.reuse ;  /* 0x00000000060672ca */ /* 0x040fe200000e0000 */
[----:B------:R-:W-:Y:S01]  /*95b0*/  VIADD R8, R6, 0x2 ;  /* 0x0000000206087836 */ /* 0x000fe20000000000 */
[----:B------:R-:W-:Y:S01]  /*95c0*/  R2UR UR7, R7 ;  /* 0x00000000070772ca */ /* 0x000fe200000e0000 */
[C---:B------:R-:W-:Y:S01]  /*95d0*/  VIADD R10, R4.reuse, 0x2 ;  /* 0x00000002040a7836 */ /* 0x040fe20000000000 */
[----:B------:R-:W-:Y:S01]  /*95e0*/  R2UR UR4, R4 ;  /* 0x00000000040472ca */ /* 0x000fe200000e0000 */
[----:B------:R-:W-:Y:S01]  /*95f0*/  IMAD.MOV.U32 R9, RZ, RZ, 0x40000040 ;  /* 0x40000040ff097424 */ /* 0x000fe200078e00ff */
[----:B------:R-:W-:Y:S01]  /*9600*/  R2UR UR5, R5 ;  /* 0x00000000050572ca */ /* 0x000fe200000e0000 */
[----:B------:R-:W-:Y:S01]  /*9610*/  IMAD.MOV.U32 R11, RZ, RZ, 0x40000040 ;  /* 0x40000040ff0b7424 */ /* 0x000fe200078e00ff */
[----:B------:R-:W0:Y:S01]  /*9620*/  LDC R14, c[0x0][0x448] ;  /* 0x00011200ff0e7b82 */ /* 0x000e220000000800 */
[----:B------:R-:W-:Y:S01]  /*9630*/  VIADD R20, R6, 0x4 ;  /* 0x0000000406147836 */ /* 0x000fe20000000000 */
[----:B------:R-:W-:Y:S01]  /*9640*/  LOP3.LUT R19, R19, 0xfff7ffff, RZ, 0xc0, !PT ;  /* 0xfff7ffff13137812 */ /* 0x000fe200078ec0ff */
[----:B------:R-:W-:Y:S01]  /*9650*/  IMAD.MOV.U32 R21, RZ, RZ, 0x40000040 ;  /* 0x40000040ff157424 */ /* 0x000fe200078e00ff */
[----:B------:R-:W4:Y:S01]  /*9660*/  S2R R76, SR_TID.X ;  /* 0x00000000004c7919 */ /* 0x000f220000002100 */
[----:B------:R-:W-:-:S06]  /*9670*/  IMAD.MOV.U32 R7, RZ, RZ, 0x40000040 ;  /* 0x40000040ff077424 */ /* 0x000fcc00078e00ff */
[----:B------:R-:W-:Y:S01]  /*9680*/  HGMMA.64x96x16.F32 R24, gdesc[UR4], RZ, !UPT, gsb0 ;  /* 0x01600000041879f0 */ /* 0x000fe2000c0008ff */
[----:B------:R-:W-:Y:S01]  /*9690*/  R2UR UR6, R8 ;  /* 0x00000000080672ca */ /* 0x000fe200000e0000 */
[----:B------:R-:W-:Y:S01]  /*96a0*/  VIADD R8, R4, 0x4 ;  /* 0x0000000404087836 */ /* 0x000fe20000000000 */
[----:B------:R-:W-:Y:S01]  /*96b0*/  R2UR UR7, R9 ;  /* 0x00000000090772ca */ /* 0x000fe200000e0000 */
[----:B------:R-:W-:Y:S01]  /*96c0*/  IMAD.MOV.U32 R9, RZ, RZ, 0x40000040 ;  /* 0x40000040ff097424 */ /* 0x000fe200078e00ff */
[----:B------:R-:W-:Y:S02]  /*96d0*/  R2UR UR4, R10 ;  /* 0x000000000a0472ca */ /* 0x000fe400000e0000 */
[----:B------:R-:W-:Y:S02]  /*96e0*/  R2UR UR5, R11 ;  /* 0x000000000b0572ca */ /* 0x000fe400000e0000 */
[----:B0-----:R-:W-:Y:S01]  /*96f0*/  ISETP.NE.AND P2, PT, R14, 0x1, PT ;  /* 0x000000010e00780c */ /* 0x001fe20003f45270 */
[----:B------:R-:W-:Y:S01]  /*9700*/  IMAD.IADD R14, R215, 0x1, R206 ;  /* 0x00000001d70e7824 */ /* 0x000fe200078e02ce */
[----:B----4-:R-:W-:-:S11]  /*9710*/  SHF.R.U32.HI R76, RZ, 0x7, R76 ;  /* 0x00000007ff4c7819 */ /* 0x010fd6000001164c */
[----:B------:R-:W-:Y:S02]  /*9720*/  @P2 LOP3.LUT R19, R19, 0x80000, RZ, 0xfc, !PT ;  /* 0x0008000013132812 */ /* 0x000fe400078efcff */
[----:B------:R-:W-:Y:S01]  /*9730*/  IADD3 R177, -R76, 0xb, RZ ;  /* 0x0000000b4cb17810 */ /* 0x000fe20007ffe1ff */
[----:B------:R-:W-:Y:S02]  /*9740*/  WARPGROUP.DEPBAR.LE gsb0, 0x0 ;  /* 0x00008000000079c5 */ /* 0x000fe40000010000 */
[----:B------:R-:W-:-:S06]  /*9750*/  WARPGROUP.ARRIVE ;  /* 0x00000000000079c5 */ /* 0x000fcc0000000000 */
[----:B------:R-:W-:Y:S01]  /*9760*/  HGMMA.64x96x16.F32 R24, gdesc[UR4], R24, gsb0 ;  /* 0x01600000041879f0 */ /* 0x000fe20008000818 */
[----:B------:R-:W-:Y:S01]  /*9770*/  R2UR UR6, R20 ;  /* 0x00000000140672ca */ /* 0x000fe200000e0000 */
[----:B------:R-:W-:Y:S01]  /*9780*/  VIADD R20, R6, 0x6 ;  /* 0x0000000606147836 */ /* 0x000fe20000000000 */
[----:B------:R-:W-:Y:S01]  /*9790*/  R2UR UR7, R21 ;  /* 0x00000000150772ca */ /* 0x000fe200000e0000 */
[----:B------:R-:W-:Y:S01]  /*97a0*/  VIADD R6, R4, 0x6 ;  /* 0x0000000604067836 */ /* 0x000fe20000000000 */
[----:B------:R-:W-:Y:S02]  /*97b0*/  R2UR UR4, R8 ;  /* 0x00000000080472ca */ /* 0x000fe400000e0000 */
[----:B------:R-:W-:Y:S02]  /*97c0*/  R2UR UR5, R9 ;  /* 0x00000000090572ca */ /* 0x000fe400000e0000 */
[----:B------:R-:W-:Y:S01]  /*97d0*/  MOV R21, 0x40000040 ;  /* 0x4000004000157802 */ /* 0x000fe20000000f00 */
[----:B------:R-:W-:-:S02]  /*97e0*/  WARPGROUP.DEPBAR.LE gsb0, 0x0 ;  /* 0x00008000000079c5 */ /* 0x000fc40000010000 */
[----:B------:R-:W-:-:S08]  /*97f0*/  WARPGROUP.ARRIVE ;  /* 0x00000000000079c5 */ /* 0x000fd00000000000 */
        /* <DEDUP_REMOVED lines=12> */
[----:B------:R-:W-:Y:S01]  /*98c0*/  FMUL.FTZ R21, R32, UR4 ;  /* 0x0000000420157c20 */ /* 0x000fe20008410000 */
[----:B------:R-:W0:Y:S01]  /*98d0*/  @P2 LDC R37, c[0x0][0x44c] ;  /* 0x00011300ff252b82 */ /* 0x000e220000000800 */
[----:B------:R-:W-:Y:S01]  /*98e0*/  FMUL.FTZ R32, R41, UR4 ;  /* 0x0000000429207c20 */ /* 0x000fe20008410000 */
[----:B------:R-:W-:Y:S01]  /*98f0*/  FMUL.FTZ R26, R26, UR4 ;  /* 0x000000041a1a7c20 */ /* 0x000fe20008410000 */
[----:B------:R-:W-:Y:S01]  /*9900*/  FMUL.FTZ R0, R24, UR4 ;  /* 0x0000000418007c20 */ /* 0x000fe20008410000 */
[----:B------:R-:W-:Y:S01]  /*9910*/  FMUL.FTZ R24, R33, UR4 ;  /* 0x0000000421187c20 */ /* 0x000fe20008410000 */
[----:B------:R-:W-:Y:S01]  /*9920*/  FMUL.FTZ R31, R31, UR4 ;  /* 0x000000041f1f7c20 */ /* 0x000fe20008410000 */
[----:B------:R0:W4:Y:S01]  /*9930*/  MUFU.TANH R33, R26 ;  /* 0x0000001a00217308 */ /* 0x0001220000002400 */
[----:B------:R-:W-:Y:S01]  /*9940*/  FMUL.FTZ R27, R27, UR4 ;  /* 0x000000041b1b7c20 */ /* 0x000fe20008410000 */
[----:B------:R-:W1:Y:S01]  /*9950*/  @P2 LDC R41, c[0x0][0x450] ;  /* 0x00011400ff292b82 */ /* 0x000e620000000800 */
        /* <DEDUP_REMOVED lines=13> */
[----:B------:R2:W3:Y:S01]  /*9a30*/  MUFU.TANH R91, R27 ;  /* 0x0000001b005b7308 */ /* 0x0004e20000002400 */
[----:B------:R-:W-:Y:S01]  /*9a40*/  FMUL.FTZ R51, R51, UR4 ;  /* 0x0000000433337c20 */ /* 0x000fe20008410000 */
[----:B0-----:R-:W-:-:S04]  /*9a50*/  @P2 IMAD.HI.U32 R26, R14, R37, RZ ;  /* 0x000000250e1a2227 */ /* 0x001fc800078e00ff */
[----:B------:R-:W-:Y:S01]  /*9a60*/  FMUL.FTZ R54, R54, UR4 ;  /* 0x0000000436367c20 */ /* 0x000fe20008410000 */
[----:B------:R-:W-:Y:S01]  /*9a70*/  FMUL.FTZ R55, R55, UR4 ;  /* 0x0000000437377c20 */ /* 0x000fe20008410000 */
[----:B------:R-:W-:Y:S01]  /*9a80*/  FMUL.FTZ R58, R58, UR4 ;  /* 0x000000043a3a7c20 */ /* 0x000fe20008410000 */
[----:B------:R-:W-:Y:S01]  /*9a90*/  FMUL.FTZ R59, R59, UR4 ;  /* 0x000000043b3b7c20 */ /* 0x000fe20008410000 */
[----:B------:R-:W-:Y:S01]  /*9aa0*/  FMUL.FTZ R62, R62, UR4 ;  /* 0x000000043e3e7c20 */ /* 0x000fe20008410000 */
[----:B------:R0:W3:Y:S01]  /*9ab0*/  MUFU.TANH R89, R30 ;  /* 0x0000001e00597308 */ /* 0x0000e20000002400 */
[----:B--2---:R-:W-:Y:S01]  /*9ac0*/  IMAD R27, R178, -0x60, R209 ;  /* 0xffffffa0b21b7824 */ /* 0x004fe200078e02d1 */
[----:B-1----:R-:W-:Y:S01]  /*9ad0*/  @P2 SHF.R.U32.HI R14, RZ, R41, R26 ;  /* 0x00000029ff0e2219 */ /* 0x002fe2000001161a */
[----:B------:R-:W-:Y:S01]  /*9ae0*/  FMUL.FTZ R66, R66, UR4 ;  /* 0x0000000442427c20 */ /* 0x000fe20008410000 */
[----:B------:R-:W-:Y:S01]  /*9af0*/  FMUL.FTZ R67, R67, UR4 ;  /* 0x0000000443437c20 */ /* 0x000fe20008410000 */
[----:B------:R-:W-:Y:S01]  /*9b00*/  FMUL.FTZ R70, R70, UR4 ;  /* 0x0000000446467c20 */ /* 0x000fe20008410000 */
[C-C-:B------:R-:W-:Y:S01]  /*9b10*/  IADD3 R26, -R210.reuse, 0x61, R27.reuse ;  /* 0x00000061d21a7810 */ /* 0x140fe20007ffe11b */
[----:B------:R-:W1:Y:S01]  /*9b20*/  SHFL.IDX PT, R31, R14, 0x1, 0x1c1f ;  /* 0x003c1f000e1f7f89 */ /* 0x000e6200000e0000 */
[----:B------:R1:W2:Y:S01]  /*9b30*/  MUFU.TANH R85, R34 ;  /* 0x0000002200557308 */ /* 0x0002a20000002400 */
[----:B0-----:R-:W-:Y:S01]  /*9b40*/  IADD3 R30, -R210, 0x60, R27 ;  /* 0x00000060d21e7810 */ /* 0x001fe20007ffe11b */
[----:B------:R-:W-:Y:S01]  /*9b50*/  FMUL.FTZ R27, R63, UR4 ;  /* 0x000000043f1b7c20 */ /* 0x000fe20008410000 */
[----:B------:R-:W-:-:S02]  /*9b60*/  IMAD.IADD R93, R26, 0x1, -R207 ;  /* 0x000000011a5d7824 */ /* 0x000fc400078e0acf */
[----:B------:R-:W-:Y:S01]  /*9b70*/  FMUL.FTZ R71, R71, UR4 ;  /* 0x0000000447477c20 */ /* 0x000fe20008410000 */
[----:B------:R-:W0:Y:S01]  /*9b80*/  SHFL.IDX PT, R14, R14, RZ, 0x1c1f ;  /* 0x001c1fff0e0e7589 */ /* 0x000e2200000e0000 */
        /* <DEDUP_REMOVED lines=17> */
[----:B-1----:R-:W-:Y:S01]  /*9ca0*/  VIADDMNMX R34, R31, R93, R30, PT ;  /* 0x0000005d1f227246 */ /* 0x002fe2000380011e */
[----:B------:R-:W1:Y:S03]  /*9cb0*/  MUFU.TANH R39, R39 ;  /* 0x0000002700277308 */ /* 0x000e660000002400 */
[----:B------:R-:W-:-:S02]  /*9cc0*/  ISETP.GT.AND P3, PT, R34, RZ, PT ;  /* 0x000000ff2200720c */ /* 0x000fc40003f64270 */
[C---:B------:R-:W-:Y:S02]  /*9cd0*/  ISETP.GT.AND P4, PT, R34.reuse, 0x1, PT ;  /* 0x000000012200780c */ /* 0x040fe40003f84270 */
[C---:B------:R-:W-:Y:S01]  /*9ce0*/  ISETP.GT.AND P2, PT, R34.reuse, 0x8, PT ;  /* 0x000000082200780c */ /* 0x040fe20003f44270 */
[----:B------:R-:W1:Y:S01]  /*9cf0*/  MUFU.TANH R42, R42 ;  /* 0x0000002a002a7308 */ /* 0x000e620000002400 */
[----:B----4-:R-:W-:Y:S02]  /*9d00*/  FSEL R26, R33, -INF , P3 ;  /* 0xff800000211a7808 */ /* 0x010fe40001800000 */
[----:B---3--:R-:W-:Y:S02]  /*9d10*/  FSEL R91, R91, -INF , P4 ;  /* 0xff8000005b5b7808 */ /* 0x008fe40002000000 */
[----:B------:R-:W-:Y:S02]  /*9d20*/  ISETP.GT.AND P3, PT, R34, 0x9, PT ;  /* 0x000000092200780c */ /* 0x000fe40003f64270 */
[----:B------:R-:W-:Y:S01]  /*9d30*/  FSEL R89, R89, -INF , P2 ;  /* 0xff80000059597808 */ /* 0x000fe20001000000 */
[----:B------:R-:W3:Y:S01]  /*9d40*/  MUFU.TANH R43, R43 ;  /* 0x0000002b002b7308 */ /* 0x000ee20000002400 */
[----:B------:R-:W-:-:S02]  /*9d50*/  FMNMX.FTZ R36, R26, R91, !PT ;  /* 0x0000005b1a247209 */ /* 0x000fc40007810000 */
[C---:B------:R-:W-:Y:S02]  /*9d60*/  ISETP.GT.AND P2, PT, R34.reuse, 0x10, PT ;  /* 0x000000102200780c */ /* 0x040fe40003f44270 */
[----:B------:R-:W-:Y:S02]  /*9d70*/  FSEL R87, R87, -INF , P3 ;  /* 0xff80000057577808 */ /* 0x000fe40001800000 */
[----:B------:R-:W-:Y:S01]  /*9d80*/  FMNMX.FTZ R36, R89, R36, !PT ;  /* 0x0000002459247209 */ /* 0x000fe20007810000 */
[----:B------:R-:W4:Y:S01]  /*9d90*/  MUFU.TANH R46, R46 ;  /* 0x0000002e002e7308 */ /* 0x000f220000002400 */
[----:B------:R-:W-:Y:S02]  /*9da0*/  ISETP.GT.AND P3, PT, R34, 0x11, PT ;  /* 0x000000112200780c */ /* 0x000fe40003f64270 */
[----:B--2---:R-:W-:Y:S02]  /*9db0*/  FSEL R85, R85, -INF , P2 ;  /* 0xff80000055557808 */ /* 0x004fe40001000000 */
[----:B------:R-:W-:-:S02]  /*9dc0*/  FMNMX.FTZ R36, R87, R36, !PT ;  /* 0x0000002457247209 */ /* 0x000fc40007810000 */
[C---:B------:R-:W-:Y:S01]  /*9dd0*/  ISETP.GT.AND P2, PT, R34.reuse, 0x18, PT ;  /* 0x000000182200780c */ /* 0x040fe20003f44270 */
[----:B------:R-:W2:Y:S01]  /*9de0*/  MUFU.TANH R47, R47 ;  /* 0x0000002f002f7308 */ /* 0x000ea20000002400 */
[----:B0-----:R-:W-:Y:S02]  /*9df0*/  FSEL R83, R35, -INF , P3 ;  /* 0xff80000023537808 */ /* 0x001fe40001800000 */
[----:B------:R-:W-:Y:S02]  /*9e00*/  FMNMX.FTZ R36, R85, R36, !PT ;  /* 0x0000002455247209 */ /* 0x000fe40007810000 */
[----:B------:R-:W-:Y:S02]  /*9e10*/  ISETP.GT.AND P3, PT, R34, 0x19, PT ;  /* 0x000000192200780c */ /* 0x000fe40003f64270 */
[----:B------:R-:W-:Y:S01]  /*9e20*/  FSEL R81, R38, -INF , P2 ;  /* 0xff80000026517808 */ /* 0x000fe20001000000 */
[----:B------:R-:W0:Y:S01]  /*9e30*/  MUFU.TANH R41, R50 ;  /* 0x0000003200297308 */ /* 0x000e220000002400 */
[----:B------:R-:W-:-:S02]  /*9e40*/  FMNMX.FTZ R36, R83, R36, !PT ;  /* 0x0000002453247209 */ /* 0x000fc40007810000 */
[C---:B------:R-:W-:Y:S02]  /*9e50*/  ISETP.GT.AND P2, PT, R34.reuse, 0x20, PT ;  /* 0x000000202200780c */ /* 0x040fe40003f44270 */
[----:B-1----:R-:W-:Y:S02]  /*9e60*/  FSEL R79, R39, -INF , P3 ;  /* 0xff800000274f7808 */ /* 0x002fe40001800000 */
[----:B------:R-:W-:Y:S01]  /*9e70*/  FMNMX.FTZ R36, R81, R36, !PT ;  /* 0x0000002451247209 */ /* 0x000fe20007810000 */
[----:B------:R-:W1:Y:S01]  /*9e80*/  MUFU.TANH R51, R51 ;  /* 0x0000003300337308 */ /* 0x000e620000002400 */
[----:B------:R-:W-:Y:S02]  /*9e90*/  ISETP.GT.AND P3, PT, R34, 0x21, PT ;  /* 0x000000212200780c */ /* 0x000fe40003f64270 */
[----:B------:R-:W-:Y:S02]  /*9ea0*/  FSEL R77, R42, -INF , P2 ;  /* 0xff8000002a4d7808 */ /* 0x000fe40001000000 */
[----:B------:R-:W-:-:S02]  /*9eb0*/  FMNMX.FTZ R36, R79, R36, !PT ;  /* 0x000000244f247209 */ /* 0x000fc40007810000 */
[C---:B------:R-:W-:Y:S01]  /*9ec0*/  ISETP.GT.AND P2, PT, R34.reuse, 0x28, PT ;  /* 0x000000282200780c */ /* 0x040fe20003f44270 */
[----:B------:R-:W1:Y:S01]  /*9ed0*/  MUFU.TANH R31, R54 ;  /* 0x00000036001f7308 */ /* 0x000e620000002400 */
[----:B---3--:R-:W-:Y:S02]  /*9ee0*/  FSEL R75, R43, -INF , P3 ;  /* 0xff8000002b4b7808 */ /* 0x008fe40001800000 */
[----:B------:R-:W-:Y:S02]  /*9ef0*/  FMNMX.FTZ R36, R77, R36, !PT ;  /* 0x000000244d247209 */ /* 0x000fe40007810000 */
[----:B------:R-:W-:Y:S02]  /*9f00*/  ISETP.GT.AND P3, PT, R34, 0x29, PT ;  /* 0x000000292200780c */ /* 0x000fe40003f64270 */
[----:B----4-:R-:W-:Y:S01]  /*9f10*/  FSEL R35, R46, -INF , P2 ;  /* 0xff8000002e237808 */ /* 0x010fe20001000000 */
[----:B------:R-:W3:Y:S01]  /*9f20*/  MUFU.TANH R55, R55 ;  /* 0x0000003700377308 */ /* 0x000ee20000002400 */
[----:B------:R-:W-:-:S02]  /*9f30*/  FMNMX.FTZ R36, R75, R36, !PT ;  /* 0x000000244b247209 */ /* 0x000fc40007810000 */
[C---:B------:R-:W-:Y:S02]  /*9f40*/  ISETP.GT.AND P2, PT, R34.reuse, 0x30, PT ;  /* 0x000000302200780c */ /* 0x040fe40003f44270 */
[----:B--2---:R-:W-:Y:S02]  /*9f50*/  FSEL R73, R47, -INF , P3 ;  /* 0xff8000002f497808 */ /* 0x004fe40001800000 */
[----:B------:R-:W-:Y:S01]  /*9f60*/  FMNMX.FTZ R36, R35, R36, !PT ;  /* 0x0000002423247209 */ /* 0x000fe20007810000 */
[----:B------:R-:W2:Y:S01]  /*9f70*/  MUFU.TANH R58, R58 ;  /* 0x0000003a003a7308 */ /* 0x000ea20000002400 */
[----:B------:R-:W-:Y:S02]  /*9f80*/  ISETP.GT.AND P3, PT, R34, 0x31, PT ;  /* 0x000000312200780c */ /* 0x000fe40003f64270 */
[----:B0-----:R-:W-:Y:S02]  /*9f90*/  FSEL R41, R41, -INF , P2 ;  /* 0xff80000029297808 */ /* 0x001fe40001000000 */
[----:B------:R-:W-:-:S02]  /*9fa0*/  FMNMX.FTZ R36, R73, R36, !PT ;  /* 0x0000002449247209 */ /* 0x000fc40007810000 */
[C---:B------:R-:W-:Y:S01]  /*9fb0*/  ISETP.GT.AND P2, PT, R34.reuse, 0x38, PT ;  /* 0x000000382200780c */ /* 0x040fe20003f44270 */
[----:B------:R3:W0:Y:S01]  /*9fc0*/  MUFU.TANH R33, R59 ;  /* 0x0000003b00217308 */ /* 0x0006220000002400 */
[----:B-1----:R-:W-:Y:S02]  /*9fd0*/  FSEL R63, R51, -INF , P3 ;  /* 0xff800000333f7808 */ /* 0x002fe40001800000 */
[----:B------:R-:W-:Y:S02]  /*9fe0*/  FMNMX.FTZ R36, R41, R36, !PT ;  /* 0x0000002429247209 */ /* 0x000fe40007810000 */
[----:B------:R-:W-:Y:S02]  /*9ff0*/  ISETP.GT.AND P3, PT, R34, 0x39, PT ;  /* 0x000000392200780c */ /* 0x000fe40003f64270 */
[----:B------:R-:W-:Y:S01]  /*a000*/  FSEL R31, R31, -INF , P2 ;  /* 0xff8000001f1f7808 */ /* 0x000fe20001000000 */
[----:B------:R-:W1:Y:S01]  /*a010*/  MUFU.TANH R39, R62 ;  /* 0x0000003e00277308 */ /* 0x000e620000002400 */
[----:B------:R-:W-:-:S02]  /*a020*/  FMNMX.FTZ R36, R63, R36, !PT ;  /* 0x000000243f247209 */ /* 0x000fc40007810000 */
[C---:B------:R-:W-:Y:S02]  /*a030*/  ISETP.GT.AND P2, PT, R34.reuse, 0x40, PT ;  /* 0x000000402200780c */ /* 0x040fe40003f44270 */
[----:B---3--:R-:W-:Y:S02]  /*a040*/  FSEL R59, R55, -INF , P3 ;  /* 0xff800000373b7808 */ /* 0x008fe40001800000 */
[----:B------:R-:W-:Y:S01]  /*a050*/  FMNMX.FTZ R36, R31, R36, !PT ;  /* 0x000000241f247209 */ /* 0x000fe20007810000 */
[----:B------:R0:W3:Y:S01]  /*a060*/  MUFU.TANH R37, R27 ;  /* 0x0000001b00257308 */ /* 0x0000e20000002400 */
        /* <DEDUP_REMOVED lines=8> */
[----:B-1----:R-:W-:Y:S01]  /*a0f0*/  FSEL R39, R39, -INF , P2 ;  /* 0xff80000027277808 */ /* 0x002fe20001000000 */
[----:B------:R-:W0:Y:S01]  /*a100*/  MUFU.TANH R47, R67 ;  /* 0x00000043002f7308 */ /* 0x000e220000002400 */
[----:B------:R-:W-:-:S02]  /*a110*/  FMNMX.FTZ R36, R27, R36, !PT ;  /* 0x000000241b247209 */ /* 0x000fc40007810000 */
[C---:B------:R-:W-:Y:S02]  /*a120*/  ISETP.GT.AND P2, PT, R34.reuse, 0x50, PT ;  /* 0x000000502200780c */ /* 0x040fe40003f44270 */
[----:B---3--:R-:W-:Y:S02]  /*a130*/  FSEL R51, R37, -INF , P3 ;  /* 0xff80000025337808 */ /* 0x008fe40001800000 */
[----:B------:R-:W-:Y:S01]  /*a140*/  FMNMX.FTZ R36, R39, R36, !PT ;  /* 0x0000002427247209 */ /* 0x000fe20007810000 */
[----:B------:R-:W1:Y:S01]  /*a150*/  MUFU.TANH R70, R70 ;  /* 0x0000004600467308 */ /* 0x000e620000002400 */
[----:B------:R-:W-:Y:S02]  /*a160*/  ISETP.GT.AND P3, PT, R34, 0x51, PT ;  /* 0x000000512200780c */ /* 0x000fe40003f64270 */
[----:B--2---:R-:W-:Y:S02]  /*a170*/  FSEL R33, R66, -INF , P2 ;  /* 0xff80000042217808 */ /* 0x004fe40001000000 */
[----:B------:R-:W-:-:S02]  /*a180*/  FMNMX.FTZ R36, R51, R36, !PT ;  /* 0x0000002433247209 */ /* 0x000fc40007810000 */
[C---:B------:R-:W-:Y:S01]  /*a190*/  ISETP.GT.AND P2, PT, R34.reuse, 0x58, PT ;  /* 0x000000582200780c */ /* 0x040fe20003f44270 */
[----:B------:R2:W3:Y:S01]  /*a1a0*/  MUFU.TANH R43, R71 ;  /* 0x00000047002b7308 */ /* 0x0004e20000002400 */
[----:B0-----:R-:W-:Y:S02]  /*a1b0*/  FSEL R47, R47, -INF , P3 ;  /* 0xff8000002f2f7808 */ /* 0x001fe40001800000 */
[----:B------:R-:W-:Y:S02]  /*a1c0*/  FMNMX.FTZ R36, R33, R36, !PT ;  /* 0x0000002421247209 */ /* 0x000fe40007810000 */
[----:B------:R-:W-:Y:S02]  /*a1d0*/  ISETP.GT.AND P3, PT, R34, 0x59, PT ;  /* 0x000000592200780c */ /* 0x000fe40003f64270 */
[----:B------:R-:W-:Y:S01]  /*a1e0*/  FMNMX.FTZ R36, R47, R36, !PT ;  /* 0x000000242f247209 */ /* 0x000fe20007810000 */
[----:B------:R-:W0:Y:S01]  /*a1f0*/  MUFU.TANH R0, R0 ;  /* 0x0000000000007308 */ /* 0x000e220000002400 */
[----:B-1----:R-:W-:Y:S01]  /*a200*/  FSEL R37, R70, -INF , P2 ;  /* 0xff80000046257808 */ /* 0x002fe20001000000 */
[----:B--2---:R-:W-:Y:S01]  /*a210*/  FMUL.FTZ R71, R64, UR4 ;  /* 0x0000000440477c20 */ /* 0x004fe20008410000 */
[----:B------:R-:W-:Y:S01]  /*a220*/  VIADDMNMX R30, R14, R93, R30, PT ;  /* 0x0000005d0e1e7246 */ /* 0x000fe2000380011e */
[----:B------:R-:W-:Y:S01]  /*a230*/  ULDC UR4, c[0x0][0x988] ;  /* 0x0002620000047ab9 */ /* 0x000fe20000000800 */
[----:B------:R-:W-:Y:S01]  /*a240*/  FMNMX.FTZ R36, R37, R36, !PT ;  /* 0x0000002425247209 */ /* 0x000fe20007810000 */
[----:B------:R-:W-:Y:S01]  /*a250*/  IMAD.U32 R14, RZ, RZ, UR4 ;  /* 0x00000004ff0e7e24 */ /* 0x000fe2000f8e00ff */
[----:B------:R-:W-:Y:S01]  /*a260*/  ISETP.GT.AND P2, PT, R30, RZ, PT ;  /* 0x000000ff1e00720c */ /* 0x000fe20003f44270 */
[----:B------:R-:W1:Y:S01]  /*a270*/  MUFU.TANH R3, R3 ;  /* 0x0000000300037308 */ /* 0x000e620000002400 */
[----:B---3--:R-:W-:-:S02]  /*a280*/  FSEL R43, R43, -INF , P3 ;  /* 0xff8000002b2b7808 */ /* 0x008fc40001800000 */
[C---:B------:R-:W-:Y:S02]  /*a290*/  ISETP.GT.AND P3, PT, R30.reuse, 0x1, PT ;  /* 0x000000011e00780c */ /* 0x040fe40003f64270 */
[----:B------:R-:W-:Y:S02]  /*a2a0*/  FMNMX.FTZ R36, R43, R36, !PT ;  /* 0x000000242b247209 */ /* 0x000fe40007810000 */
[----:B------:R-:W-:Y:S01]  /*a2b0*/  ISETP.GT.AND P4, PT, R30, 0x8, PT ;  /* 0x000000081e00780c */ /* 0x000fe20003f84270 */
[----:B------:R-:W2:Y:S01]  /*a2c0*/  MUFU.TANH R13, R13 ;  /* 0x0000000d000d7308 */ /* 0x000ea20000002400 */
[----:B0-----:R-:W-:Y:S01]  /*a2d0*/  FSEL R40, R0, -INF , P2 ;  /* 0xff80000000287808 */ /* 0x001fe20001000000 */
[----:B------:R-:W0:Y:S01]  /*a2e0*/  SHFL.BFLY PT, R67, R36, 0x2, 0x1f ;  /* 0x0c401f0024437f89 */ /* 0x000e2200000e0000 */
[----:B------:R-:W-:-:S05]  /*a2f0*/  ISETP.GT.AND P2, PT, R30, 0x9, PT ;  /* 0x000000091e00780c */ /* 0x000fca0003f44270 */
[----:B------:R-:W-:Y:S08]  /*a300*/  MUFU.TANH R20, R20 ;  /* 0x0000001400147308 */ /* 0x000ff00000002400 */
[----:B------:R-:W3:Y:S08]  /*a310*/  MUFU.TANH R21, R21 ;  /* 0x0000001500157308 */ /* 0x000ef00000002400 */
[----:B------:R-:W-:Y:S01]  /*a320*/  MUFU.TANH R24, R24 ;  /* 0x0000001800187308 */ /* 0x000fe20000002400 */
[----:B0-----:R-:W-:-:S05]  /*a330*/  FMNMX.FTZ R67, R36, R67, !PT ;  /* 0x0000004324437209 */ /* 0x001fca0007810000 */
[----:B------:R-:W0:Y:S02]  /*a340*/  SHFL.BFLY PT, R176, R67, 0x1, 0x1f ;  /* 0x0c201f0043b07f89 */ /* 0x000e2400000e0000 */
[----:B------:R1:W-:Y:S08]  /*a350*/  MUFU.TANH R97, R45 ;  /* 0x0000002d00617308 */ /* 0x0003f00000002400 */
[----:B------:R-:W4:Y:S01]  /*a360*/  MUFU.TANH R25, R25 ;  /* 0x0000001900197308 */ /* 0x000f220000002400 */
[----:B-1----:R-:W-:-:S02]  /*a370*/  FSEL R45, R3, -INF , P3 ;  /* 0xff800000032d7808 */ /* 0x002fc40001800000 */
[----:B--2---:R-:W-:Y:S02]  /*a380*/  FSEL R3, R13, -INF , P4 ;  /* 0xff8000000d037808 */ /* 0x004fe40002000000 */
[----:B------:R-:W-:Y:S02]  /*a390*/  FMNMX.FTZ R0, R40, R45, !PT ;  /* 0x0000002d28007209 */ /* 0x000fe40007810000 */
[C---:B------:R-:W-:Y:S01]  /*a3a0*/  ISETP.GT.AND P3, PT, R30.reuse, 0x10, PT ;  /* 0x000000101e00780c */ /* 0x040fe20003f64270 */
[----:B------:R-:W-:Y:S01]  /*a3b0*/  MUFU.TANH R28, R28 ;  /* 0x0000001c001c7308 */ /* 0x000fe20000002400 */
[----:B------:R-:W-:Y:S02]  /*a3c0*/  FMNMX.FTZ R0, R3, R0, !PT ;  /* 0x0000000003007209 */ /* 0x000fe40007810000 */
[----:B---3--:R-:W-:Y:S02]  /*a3d0*/  FSEL R21, R21, -INF , P3 ;  /* 0xff80000015157808 */ /* 0x008fe40001800000 */
[----:B------:R-:W-:-:S02]  /*a3e0*/  ISETP.GT.AND P3, PT, R30, 0x18, PT ;  /* 0x000000181e00780c */ /* 0x000fc40003f64270 */
[----:B0-----:R-:W-:Y:S01]  /*a3f0*/  FMNMX.FTZ R176, R67, R176, !PT ;  /* 0x000000b043b07209 */ /* 0x001fe20007810000 */
[----:B------:R0:W-:Y:S01]  /*a400*/  MUFU.TANH R34, R49 ;  /* 0x0000003100227308 */ /* 0x0001e20000002400 */
[----:B----4-:R-:W-:Y:S02]  /*a410*/  FSEL R25, R25, -INF , P3 ;  /* 0xff80000019197808 */ /* 0x010fe40001800000 */
[C---:B------:R-:W-:Y:S01]  /*a420*/  FSETP.NEU.FTZ.AND P4, PT, R176.reuse, -INF , PT ;  /* 0xff800000b000780b */ /* 0x040fe20003f9d000 */
[----:B------:R-:W-:Y:S01]  /*a430*/  FMUL.FTZ R42, R176, R14 ;  /* 0x0000000eb02a7220 */ /* 0x000fe20000410000 */
[----:B------:R-:W-:-:S03]  /*a440*/  ISETP.GT.AND P3, PT, R30, 0x20, PT ;  /* 0x000000201e00780c */ /* 0x000fc60003f64270 */
[----:B------:R-:W1:Y:S01]  /*a450*/  MUFU.TANH R29, R29 ;  /* 0x0000001d001d7308 */ /* 0x000e620000002400 */
[----:B0-----:R-:W-:Y:S02]  /*a460*/  FSEL R49, R20, -INF , P2 ;  /* 0xff80000014317808 */ /* 0x001fe40001000000 */
[----:B------:R-:W-:Y:S02]  /*a470*/  ISETP.GT.AND P2, PT, R30, 0x11, PT ;  /* 0x000000111e00780c */ /* 0x000fe40003f44270 */
[----:B------:R-:W-:Y:S02]  /*a480*/  FMNMX.FTZ R0, R49, R0, !PT ;  /* 0x0000000031007209 */ /* 0x000fe40007810000 */
[----:B------:R-:W-:Y:S01]  /*a490*/  FSEL R42, R42, RZ, P4 ;  /* 0x000000ff2a2a7208 */ /* 0x000fe20002000000 */
[----:B------:R-:W0:Y:S01]  /*a4a0*/  MUFU.TANH R32, R32 ;  /* 0x0000002000207308 */ /* 0x000e220000002400 */
[----:B------:R-:W-:-:S03]  /*a4b0*/  FMNMX.FTZ R0, R21, R0, !PT ;  /* 0x0000000015007209 */ /* 0x000fc60007810000 */
[-CC-:B------:R-:W-:Y:S01]  /*a4c0*/  FFMA.FTZ R13, R91, R14.reuse, -R42.reuse ;  /* 0x0000000e5b0d7223 */ /* 0x180fe2000001082a */
[-CC-:B------:R-:W-:Y:S01]  /*a4d0*/  FFMA.FTZ R155, R89, R14.reuse, -R42.reuse ;  /* 0x0000000e599b7223 */ /* 0x180fe2000001082a */
[-CC-:B------:R-:W-:Y:S01]  /*a4e0*/  FFMA.FTZ R157, R85, R14.reuse, -R42.reuse ;  /* 0x0000000e559d7223 */ /* 0x180fe2000001082a */
[-CC-:B------:R-:W-:Y:S01]  /*a4f0*/  FFMA.FTZ R153, R26, R14.reuse, -R42.reuse ;  /* 0x0000000e1a997223 */ /* 0x180fe2000001082a */
[----:B------:R2:W-:Y:S01]  /*a500*/  MUFU.TANH R38, R53 ;  /* 0x0000003500267308 */ /* 0x0005e20000002400 */
[----:B-1----:R-:W-:Y:S01]  /*a510*/  FSEL R93, R29, -INF , P3 ;  /* 0xff8000001d5d7808 */ /* 0x002fe20001800000 */
[-CC-:B------:R-:W-:Y:S01]  /*a520*/  FFMA.FTZ R79, R79, R14.reuse, -R42.reuse ;  /* 0x0000000e4f4f7223 */ /* 0x180fe2000001082a */
[----:B------:R-:W-:Y:S01]  /*a530*/  ISETP.GT.AND P3, PT, R30, 0x28, PT ;  /* 0x000000281e00780c */ /* 0x000fe20003f64270 */
[-CC-:B------:R-:W-:Y:S01]  /*a540*/  FFMA.FTZ R161, R77, R14.reuse, -R42.reuse ;  /* 0x0000000e4da17223 */ /* 0x180fe2000001082a */
[-CC-:B------:R-:W-:Y:S01]  /*a550*/  FFMA.FTZ R167, R31, R14.reuse, -R42.reuse ;  /* 0x0000000e1fa77223 */ /* 0x180fe2000001082a */
[-CC-:B------:R-:W-:Y:S01]  /*a560*/  FFMA.FTZ R83, R83, R14.reuse, -R42.reuse ;  /* 0x0000000e53537223 */ /* 0x180fe2000001082a */
[-CC-:B------:R-:W-:Y:S01]  /*a570*/  FFMA.FTZ R159, R81, R14.reuse, -R42.reuse ;  /* 0x0000000e519f7223 */ /* 0x180fe2000001082a */
[----:B------:R-:W1:Y:S01]  /*a580*/  MUFU.TANH R95, R95 ;  /* 0x0000005f005f7308 */ /* 0x000e620000002400 */
[----:B--2---:R-:W-:Y:S01]  /*a590*/  FSEL R53, R24, -INF , P2 ;  /* 0xff80000018357808 */ /* 0x004fe20001000000 */
[-CC-:B------:R-:W-:Y:S01]  /*a5a0*/  FFMA.FTZ R175, R37, R14.reuse, -R42.reuse ;  /* 0x0000000e25af7223 */ /* 0x180fe2000001082a */
[----:B------:R-:W-:Y:S01]  /*a5b0*/  ISETP.GT.AND P2, PT, R30, 0x19, PT ;  /* 0x000000191e00780c */ /* 0x000fe20003f44270 */
[--C-:B------:R-:W-:Y:S01]  /*a5c0*/  FFMA.FTZ R171, R39, R14, -R42.reuse ;  /* 0x0000000e27ab7223 */ /* 0x100fe2000001082a */
[----:B------:R-:W-:Y:S01]  /*a5d0*/  FMNMX.FTZ R20, R53, R0, !PT ;  /* 0x0000000035147209 */ /* 0x000fe20007810000 */
[--C-:B------:R-:W-:Y:S01]  /*a5e0*/  FFMA.FTZ R163, R35, R14, -R42.reuse ;  /* 0x0000000e23a37223 */ /* 0x100fe2000001082a */
[----:B------:R-:W-:Y:S01]  /*a5f0*/  FSEL R91, R28, -INF , P2 ;  /* 0xff8000001c5b7808 */ /* 0x000fe20001000000 */
[----:B------:R-:W2:Y:S01]  /*a600*/  MUFU.TANH R48, R48 ;  /* 0x0000003000307308 */ /* 0x000ea20000002400 */
[----:B------:R-:W-:Y:S01]  /*a610*/  FMNMX.FTZ R20, R25, R20, !PT ;  /* 0x0000001419147209 */ /* 0x000fe20007810000 */
[-CC-:B------:R-:W-:Y:S01]  /*a620*/  FFMA.FTZ R165, R41, R14.reuse, -R42.reuse ;  /* 0x0000000e29a57223 */ /* 0x180fe2000001082a */
[----:B------:R-:W-:Y:S01]  /*a630*/  ISETP.GT.AND P2, PT, R30, 0x21, PT ;  /* 0x000000211e00780c */ /* 0x000fe20003f44270 */
[--C-:B------:R-:W-:Y:S01]  /*a640*/  FFMA.FTZ R63, R63, R14, -R42.reuse ;  /* 0x0000000e3f3f7223 */ /* 0x100fe2000001082a */
[----:B------:R-:W-:Y:S01]  /*a650*/  FMNMX.FTZ R20, R91, R20, !PT ;  /* 0x000000145b147209 */ /* 0x000fe20007810000 */
[--C-:B------:R-:W-:Y:S01]  /*a660*/  FFMA.FTZ R173, R33, R14, -R42.reuse ;  /* 0x0000000e21ad7223 */ /* 0x100fe2000001082a */
[----:B0-----:R-:W-:Y:S01]  /*a670*/  FSEL R89, R32, -INF , P2 ;  /* 0xff80000020597808 */ /* 0x001fe20001000000 */
[----:B------:R-:W0:Y:S01]  /*a680*/  MUFU.TANH R52, R52 ;  /* 0x0000003400347308 */ /* 0x000e220000002400 */
[----:B------:R-:W-:Y:S01]  /*a690*/  FMNMX.FTZ R20, R93, R20, !PT ;  /* 0x000000145d147209 */ /* 0x000fe20007810000 */
[-CC-:B------:R-:W-:Y:S01]  /*a6a0*/  FFMA.FTZ R32, R75, R14.reuse, -R42.reuse ;  /* 0x0000000e4b207223 */ /* 0x180fe2000001082a */
[C---:B------:R-:W-:Y:S01]  /*a6b0*/  ISETP.GT.AND P2, PT, R30.reuse, 0x29, PT ;  /* 0x000000291e00780c */ /* 0x040fe20003f44270 */
[-CC-:B------:R-:W-:Y:S01]  /*a6c0*/  FFMA.FTZ R169, R55, R14.reuse, -R42.reuse ;  /* 0x0000000e37a97223 */ /* 0x180fe2000001082a */
[----:B-1----:R-:W-:Y:S01]  /*a6d0*/  FSEL R95, R95, -INF , P3 ;  /* 0xff8000005f5f7808 */ /* 0x002fe20001800000 */
[----:B------:R-:W-:Y:S01]  /*a6e0*/  FFMA.FTZ R47, R47, R14, -R42 ;  /* 0x0000000e2f2f7223 */ /* 0x000fe2000001082a */
[----:B------:R-:W-:Y:S01]  /*a6f0*/  FMNMX.FTZ R24, R89, R20, !PT ;  /* 0x0000001459187209 */ /* 0x000fe20007810000 */
[----:B------:R1:W-:Y:S01]  /*a700*/  MUFU.EX2 R0, R13 ;  /* 0x0000000d00007308 */ /* 0x0003e20000000800 */
[----:B------:R-:W-:-:S02]  /*a710*/  ISETP.GT.AND P3, PT, R30, 0x30, PT ;  /* 0x000000301e00780c */ /* 0x000fc40003f64270 */
[----:B------:R-:W-:Y:S02]  /*a720*/  FSEL R97, R97, -INF , P2 ;  /* 0xff80000061617808 */ /* 0x000fe40001000000 */
[----:B------:R-:W-:Y:S02]  /*a730*/  FMNMX.FTZ R24, R95, R24, !PT ;  /* 0x000000185f187209 */ /* 0x000fe40007810000 */
[----:B------:R-:W-:Y:S01]  /*a740*/  ISETP.GT.AND P2, PT, R30, 0x31, PT ;  /* 0x000000311e00780c */ /* 0x000fe20003f44270 */
[----:B------:R-:W3:Y:S01]  /*a750*/  MUFU.TANH R56, R56 ;  /* 0x0000003800387308 */ /* 0x000ee20000002400 */
[----:B-1----:R-:W-:Y:S01]  /*a760*/  FFMA.FTZ R13, R87, R14, -R42 ;  /* 0x0000000e570d7223 */ /* 0x002fe2000001082a */
[----:B--2---:R-:W-:Y:S02]  /*a770*/  FSEL R87, R48, -INF , P3 ;  /* 0xff80000030577808 */ /* 0x004fe40001800000 */
[----:B------:R-:W-:Y:S02]  /*a780*/  FMNMX.FTZ R24, R97, R24, !PT ;  /* 0x0000001861187209 */ /* 0x000fe40007810000 */
[----:B------:R-:W-:-:S02]  /*a790*/  ISETP.GT.AND P3, PT, R30, 0x38, PT ;  /* 0x000000381e00780c */ /* 0x000fc40003f64270 */
[----:B------:R1:W-:Y:S01]  /*a7a0*/  MUFU.TANH R36, R57 ;  /* 0x0000003900247308 */ /* 0x0003e20000002400 */
[----:B------:R-:W-:Y:S01]  /*a7b0*/  FSEL R85, R34, -INF , P2 ;  /* 0xff80000022557808 */ /* 0x000fe20001000000 */
[----:B------:R-:W-:Y:S01]  /*a7c0*/  FFMA.FTZ R34, R59, R14, -R42 ;  /* 0x0000000e3b227223 */ /* 0x000fe2000001082a */
[----:B------:R-:W-:Y:S02]  /*a7d0*/  FMNMX.FTZ R24, R87, R24, !PT ;  /* 0x0000001857187209 */ /* 0x000fe40007810000 */
[----:B------:R-:W-:Y:S02]  /*a7e0*/  ISETP.GT.AND P2, PT, R30, 0x39, PT ;  /* 0x000000391e00780c */ /* 0x000fe40003f44270 */
[----:B0-----:R-:W-:Y:S01]  /*a7f0*/  FSEL R67, R52, -INF , P3 ;  /* 0xff80000034437808 */ /* 0x001fe20001800000 */
[----:B------:R-:W0:Y:S01]  /*a800*/  MUFU.TANH R60, R60 ;  /* 0x0000003c003c7308 */ /* 0x000e220000002400 */
[----:B------:R-:W-:Y:S02]  /*a810*/  FMNMX.FTZ R26, R85, R24, !PT ;  /* 0x00000018551a7209 */ /* 0x000fe40007810000 */
[----:B------:R-:W-:-:S02]  /*a820*/  ISETP.GT.AND P3, PT, R30, 0x40, PT ;  /* 0x000000401e00780c */ /* 0x000fc40003f64270 */
[----:B-1----:R-:W-:Y:S01]  /*a830*/  FSEL R57, R38, -INF , P2 ;  /* 0xff80000026397808 */ /* 0x002fe20001000000 */
[----:B------:R-:W-:Y:S01]  /*a840*/  FFMA.FTZ R38, R51, R14, -R42 ;  /* 0x0000000e33267223 */ /* 0x000fe2000001082a */
[----:B------:R-:W-:Y:S01]  /*a850*/  FMNMX.FTZ R26, R67, R26, !PT ;  /* 0x0000001a431a7209 */ /* 0x000fe20007810000 */
[----:B------:R0:W-:Y:S01]  /*a860*/  MUFU.TANH R44, R61 ;  /* 0x0000003d002c7308 */ /* 0x0001e20000002400 */
[----:B------:R-:W-:Y:S02]  /*a870*/  ISETP.GT.AND P2, PT, R30, 0x41, PT ;  /* 0x000000411e00780c */ /* 0x000fe40003f44270 */
[----:B---3--:R-:W-:Y:S02]  /*a880*/  FSEL R29, R56, -INF , P3 ;  /* 0xff800000381d7808 */ /* 0x008fe40001800000 */
[----:B------:R-:W-:Y:S02]  /*a890*/  FMNMX.FTZ R26, R57, R26, !PT ;  /* 0x0000001a391a7209 */ /* 0x000fe40007810000 */
[----:B------:R-:W-:Y:S01]  /*a8a0*/  ISETP.GT.AND P3, PT, R30, 0x48, PT ;  /* 0x000000481e00780c */ /* 0x000fe20003f64270 */
[----:B------:R-:W1:Y:S01]  /*a8b0*/  MUFU.TANH R71, R71 ;  /* 0x0000004700477308 */ /* 0x000e620000002400 */
[----:B------:R-:W-:-:S02]  /*a8c0*/  FMNMX.FTZ R26, R29, R26, !PT ;  /* 0x0000001a1d1a7209 */ /* 0x000fc40007810000 */
[----:B0-----:R-:W-:Y:S02]  /*a8d0*/  FSEL R61, R60, -INF , P3 ;  /* 0xff8000003c3d7808 */ /* 0x001fe40001800000 */
[----:B------:R-:W-:-:S03]  /*a8e0*/  ISETP.GT.AND P3, PT, R30, 0x50, PT ;  /* 0x000000501e00780c */ /* 0x000fc60003f64270 */
[----:B------:R0:W2:Y:S08]  /*a8f0*/  MUFU.TANH R46, R65 ;  /* 0x00000041002e7308 */ /* 0x0000b00000002400 */
[----:B------:R-:W3:Y:S01]  /*a900*/  MUFU.TANH R68, R68 ;  /* 0x0000004400447308 */ /* 0x000ee20000002400 */
[----:B0-----:R-:W-:Y:S02]  /*a910*/  FSEL R65, R36, -INF , P2 ;  /* 0xff80000024417808 */ /* 0x001fe40001000000 */
[----:B------:R-:W-:-:S02]  /*a920*/  ISETP.GT.AND P2, PT, R30, 0x49, PT ;  /* 0x000000491e00780c */ /* 0x000fc40003f44270 */
[----:B------:R-:W-:Y:S02]  /*a930*/  FMNMX.FTZ R28, R65, R26, !PT ;  /* 0x0000001a411c7209 */ /* 0x000fe40007810000 */
[----:B-1----:R-:W-:Y:S01]  /*a940*/  FSEL R71, R71, -INF , P3 ;  /* 0xff80000047477808 */ /* 0x002fe20001800000 */
[----:B------:R0:W1:Y:S01]  /*a950*/  MUFU.TANH R50, R69 ;  /* 0x0000004500327308 */ /* 0x0000620000002400 */
[----:B------:R-:W-:Y:S02]  /*a960*/  FMNMX.FTZ R28, R61, R28, !PT ;  /* 0x0000001c3d1c7209 */ /* 0x000fe40007810000 */
[----:B------:R-:W-:-:S05]  /*a970*/  ISETP.GT.AND P3, PT, R30, 0x58, PT ;  /* 0x000000581e00780c */ /* 0x000fca0003f64270 */
[----:B------:R3:W-:Y:S01]  /*a980*/  MUFU.EX2 R26, R79 ;  /* 0x0000004f001a7308 */ /* 0x0007e20000000800 */
[----:B0-----:R-:W-:Y:S02]  /*a990*/  FSEL R69, R44, -INF , P2 ;  /* 0xff8000002c457808 */ /* 0x001fe40001000000 */
[----:B------:R-:W-:Y:S02]  /*a9a0*/  ISETP.GT.AND P2, PT, R30, 0x51, PT ;  /* 0x000000511e00780c */ /* 0x000fe40003f44270 */
[----:B------:R-:W-:Y:S02]  /*a9b0*/  FMNMX.FTZ R28, R69, R28, !PT ;  /* 0x0000001c451c7209 */ /* 0x000fe40007810000 */
[----:B--2---:R-:W-:Y:S01]  /*a9c0*/  FSEL R77, R46, -INF , P2 ;  /* 0xff8000002e4d7808 */ /* 0x004fe20001000000 */
[----:B------:R0:W-:Y:S01]  /*a9d0*/  MUFU.EX2 R20, R13 ;  /* 0x0000000d00147308 */ /* 0x0001e20000000800 */
[----:B------:R-:W-:Y:S02]  /*a9e0*/  FMNMX.FTZ R28, R71, R28, !PT ;  /* 0x0000001c471c7209 */ /* 0x000fe40007810000 */
[----:B------:R-:W-:-:S02]  /*a9f0*/  ISETP.GT.AND P2, PT, R30, 0x59, PT ;  /* 0x000000591e00780c */ /* 0x000fc40003f44270 */
[----:B---3--:R-:W-:Y:S02]  /*aa00*/  FSEL R79, R68, -INF , P3 ;  /* 0xff800000444f7808 */ /* 0x008fe40001800000 */
[----:B------:R-:W-:Y:S01]  /*aa10*/  FMNMX.FTZ R30, R77, R28, !PT ;  /* 0x0000001c4d1e7209 */ /* 0x000fe20007810000 */
[----:B------:R-:W2:Y:S01]  /*aa20*/  MUFU.EX2 R153, R153 ;  /* 0x0000009900997308 */ /* 0x000ea20000000800 */
[----:B-1----:R-:W-:Y:S02]  /*aa30*/  FSEL R75, R50, -INF , P2 ;  /* 0xff800000324b7808 */ /* 0x002fe40001000000 */
[----:B------:R-:W-:-:S04]  /*aa40*/  FMNMX.FTZ R30, R79, R30, !PT ;  /* 0x0000001e4f1e7209 */ /* 0x000fc80007810000 */
[----:B0-----:R-:W-:Y:S01]  /*aa50*/  FMNMX.FTZ R13, R75, R30, !PT ;  /* 0x0000001e4b0d7209 */ /* 0x001fe20007810000 */
[----:B------:R-:W0:Y:S01]  /*aa60*/  MUFU.EX2 R155, R155 ;  /* 0x0000009b009b7308 */ /* 0x000e220000000800 */
[----:B------:R-:W-:-:S03]  /*aa70*/  FFMA.FTZ R30, R73, R14, -R42 ;  /* 0x0000000e491e7223 */ /* 0x000fc6000001082a */
[----:B------:R-:W1:Y:S04]  /*aa80*/  SHFL.BFLY PT, R36, R13, 0x2, 0x1f ;  /* 0x0c401f000d247f89 */ /* 0x000e6800000e0000 */
[----:B------:R-:W3:Y:S08]  /*aa90*/  MUFU.EX2 R157, R157 ;  /* 0x0000009d009d7308 */ /* 0x000ef00000000800 */
[----:B------:R-:W4:Y:S08]  /*aaa0*/  MUFU.EX2 R24, R83 ;  /* 0x0000005300187308 */ /* 0x000f300000000800 */
[----:B------:R-:W4:Y:S01]  /*aab0*/  MUFU.EX2 R159, R159 ;  /* 0x0000009f009f7308 */ /* 0x000f220000000800 */
[----:B-1----:R-:W-:Y:S01]  /*aac0*/  FMNMX.FTZ R31, R13, R36, !PT ;  /* 0x000000240d1f7209 */ /* 0x002fe20007810000 */
[-CC-:B------:R-:W-:Y:S01]  /*aad0*/  FFMA.FTZ R36, R27, R14.reuse, -R42.reuse ;  /* 0x0000000e1b247223 */ /* 0x180fe2000001082a */
[----:B------:R-:W-:-:S05]  /*aae0*/  FFMA.FTZ R42, R43, R14, -R42 ;  /* 0x0000000e2b2a7223 */ /* 0x000fca000001082a */
[----:B------:R-:W-:Y:S01]  /*aaf0*/  MUFU.EX2 R161, R161 ;  /* 0x000000a100a17308 */ /* 0x000fe20000000800 */
[----:B------:R-:W1:Y:S07]  /*ab00*/  SHFL.BFLY PT, R44, R31, 0x1, 0x1f ;  /* 0x0c201f001f2c7f89 */ /* 0x000e6e00000e0000 */
[----:B------:R-:W-:Y:S08]  /*ab10*/  MUFU.EX2 R28, R32 ;  /* 0x00000020001c7308 */ /* 0x000ff00000000800 */
[----:B------:R-:W-:Y:S08]  /*ab20*/  MUFU.EX2 R163, R163 ;  /* 0x000000a300a37308 */ /* 0x000ff00000000800 */
[----:B------:R-:W-:Y:S01]  /*ab30*/  MUFU.EX2 R30, R30 ;  /* 0x0000001e001e7308 */ /* 0x000fe20000000800 */
[----:B-1----:R-:W-:-:S04]  /*ab40*/  FMNMX.FTZ R13, R31, R44, !PT ;  /* 0x0000002c1f0d7209 */ /* 0x002fc80007810000 */
[C---:B------:R-:W-:Y:S01]  /*ab50*/  FSETP.NEU.FTZ.AND P2, PT, R13.reuse, -INF , PT ;  /* 0xff8000000d00780b */ /* 0x040fe20003f5d000 */
[----:B------:R-:W-:Y:S02]  /*ab60*/  FMUL.FTZ R46, R13, R14 ;  /* 0x0000000e0d2e7220 */ /* 0x000fe40000410000 */
[----:B------:R-:W-:Y:S03]  /*ab70*/  MUFU.EX2 R165, R165 ;  /* 0x000000a500a57308 */ /* 0x000fe60000000800 */
[----:B------:R-:W-:-:S05]  /*ab80*/  FSEL R46, R46, RZ, P2 ;  /* 0x000000ff2e2e7208 */ /* 0x000fca0001000000 */
[-CC-:B-----5:R-:W-:Y:S01]  /*ab90*/  FFMA.FTZ R152, R40, R14.reuse, -R46.reuse ;  /* 0x0000000e28987223 */ /* 0x1a0fe2000001082e */
[-CC-:B------:R-:W-:Y:S01]  /*aba0*/  FFMA.FTZ R27, R45, R14.reuse, -R46.reuse ;  /* 0x0000000e2d1b7223 */ /* 0x180fe2000001082e */
[-CC-:B------:R-:W-:Y:S01]  /*abb0*/  FFMA.FTZ R154, R3, R14.reuse, -R46.reuse ;  /* 0x0000000e039a7223 */ /* 0x180fe2000001082e */
[-C--:B------:R-:W-:Y:S01]  /*abc0*/  FFMA.FTZ R3, R49, R14.reuse, -R46 ;  /* 0x0000000e31037223 */ /* 0x080fe2000001082e */
[----:B--2---:R-:W-:Y:S01]  /*abd0*/  FADD.FTZ R40, R153, R0 ;  /* 0x0000000099287221 */ /* 0x004fe20000010000 */
[-CC-:B------:R-:W-:Y:S01]  /*abe0*/  FFMA.FTZ R156, R21, R14.reuse, -R46.reuse ;  /* 0x0000000e159c7223 */ /* 0x180fe2000001082e */
[----:B------:R-:W-:Y:S01]  /*abf0*/  MUFU.EX2 R152, R152 ;  /* 0x0000009800987308 */ /* 0x000fe20000000800 */
[-C--:B------:R-:W-:Y:S01]  /*ac00*/  FFMA.FTZ R21, R53, R14.reuse, -R46 ;  /* 0x0000000e35157223 */ /* 0x080fe2000001082e */
[----:B0-----:R-:W-:Y:S01]  /*ac10*/  FADD.FTZ R37, R155, R40 ;  /* 0x000000289b257221 */ /* 0x001fe20000010000 */
        /* <DEDUP_REMOVED lines=17> */
[----:B------:R-:W-:Y:S01]  /*ad30*/  F2FP.F16.F32.PACK_AB R153, R0, R153 ;  /* 0x000000990099723e */ /* 0x000fe200000000ff */
[-CC-:B------:R-:W-:Y:S01]  /*ad40*/  FFMA.FTZ R61, R61, R14.reuse, -R46.reuse ;  /* 0x0000000e3d3d7223 */ /* 0x180fe2000001082e */
[----:B------:R-:W-:Y:S01]  /*ad50*/  FADD.FTZ R48, R26, R39 ;  /* 0x000000271a307221 */ /* 0x000fe20000010000 */
[----:B------:R-:W-:Y:S01]  /*ad60*/  @!P1 VIADD R39, R15, 0x22840 ;  /* 0x000228400f279836 */ /* 0x000fe20000000000 */
[----:B------:R-:W2:Y:S01]  /*ad70*/  MUFU.EX2 R3, R3 ;  /* 0x0000000300037308 */ /* 0x000ea20000000800 */
[----:B0-----:R-:W-:Y:S01]  /*ad80*/  FADD.FTZ R37, R152, R27 ;  /* 0x0000001b98257221 */ /* 0x001fe20000010000 */
[----:B------:R-:W-:Y:S01]  /*ad90*/  F2FP.F16.F32.PACK_AB R155, R20, R155 ;  /* 0x0000009b149b723e */ /* 0x000fe200000000ff */
[-CC-:B------:R-:W-:Y:S01]  /*ada0*/  FFMA.FTZ R69, R69, R14.reuse, -R46.reuse ;  /* 0x0000000e45457223 */ /* 0x180fe2000001082e */
[----:B------:R-:W-:Y:S01]  /*adb0*/  @!P1 PRMT R39, RZ, 0x654, R39 ;  /* 0x00000654ff279816 */ /* 0x000fe20000000027 */
[----:B------:R0:W-:Y:S06]  /*adc0*/  BAR.ARV R177, 0x100 ;  /* 0x000400b10000751d */ /* 0x0001ec0000002000 */
[----:B------:R-:W3:Y:S01]  /*add0*/  MUFU.EX2 R156, R156 ;  /* 0x0000009c009c7308 */ /* 0x000ee20000000800 */
[----:B-1----:R-:W-:Y:S01]  /*ade0*/  FADD.FTZ R40, R154, R37 ;  /* 0x000000259a287221 */ /* 0x002fe20000010000 */
[----:B------:R1:W-:Y:S01]  /*adf0*/  @!P1 SYNCS.ARRIVE.TRANS64.RED.A1T0 RZ, [R39+URZ], RZ ;  /* 0x000000ff27ff99a7 */ /* 0x0003e2000810043f */
[-CC-:B------:R-:W-:Y:S01]  /*ae00*/  FFMA.FTZ R37, R57, R14.reuse, -R46.reuse ;  /* 0x0000000e39257223 */ /* 0x180fe2000001082e */
[-CC-:B------:R-:W-:Y:S01]  /*ae10*/  FFMA.FTZ R71, R71, R14.reuse, -R46.reuse ;  /* 0x0000000e47477223 */ /* 0x180fe2000001082e */
[-C--:B------:R-:W-:Y:S01]  /*ae20*/  FFMA.FTZ R77, R77, R14.reuse, -R46 ;  /* 0x0000000e4d4d7223 */ /* 0x080fe2000001082e */
[----:B--2---:R-:W-:Y:S01]  /*ae30*/  FADD.FTZ R41, R3, R40 ;  /* 0x0000002803297221 */ /* 0x004fe20000010000 */
[-CC-:B------:R-:W-:Y:S01]  /*ae40*/  FFMA.FTZ R79, R79, R14.reuse, -R46.reuse ;  /* 0x0000000e4f4f7223 */ /* 0x180fe2000001082e */
[----:B------:R-:W2:Y:S01]  /*ae50*/  MUFU.EX2 R21, R21 ;  /* 0x0000001500157308 */ /* 0x000ea20000000800 */
[----:B------:R-:W-:Y:S01]  /*ae60*/  FFMA.FTZ R46, R75, R14, -R46 ;  /* 0x0000000e4b2e7223 */ /* 0x000fe2000001082e */
[----:B------:R-:W-:-:S02]  /*ae70*/  F2FP.F16.F32.PACK_AB R154, R3, R154 ;  /* 0x0000009a039a723e */ /* 0x000fc400000000ff */
[----:B------:R-:W-:Y:S02]  /*ae80*/  F2FP.F16.F32.PACK_AB R157, R24, R157 ;  /* 0x0000009d189d723e */ /* 0x000fe400000000ff */
[----:B------:R-:W-:Y:S02]  /*ae90*/  F2FP.F16.F32.PACK_AB R159, R26, R159 ;  /* 0x0000009f1a9f723e */ /* 0x000fe400000000ff */
[----:B------:R-:W4:Y:S01]  /*aea0*/  MUFU.EX2 R158, R158 ;  /* 0x0000009e009e7308 */ /* 0x000f220000000800 */
[----:B---3--:R-:W-:Y:S01]  /*aeb0*/  FADD.FTZ R40, R156, R41 ;  /* 0x000000299c287221 */ /* 0x008fe20000010000 */
[----:B------:R-:W-:Y:S01]  /*aec0*/  FADD.FTZ R41, R161, R48 ;  /* 0x00000030a1297221 */ /* 0x000fe20000010000 */
[C---:B------:R-:W-:Y:S02]  /*aed0*/  F2FP.F16.F32.PACK_AB R161, R28.reuse, R161 ;  /* 0x000000a11ca1723e */ /* 0x040fe400000000ff */
[----:B------:R-:W-:Y:S01]  /*aee0*/  F2FP.F16.F32.PACK_AB R152, R27, R152 ;  /* 0x000000981b98723e */ /* 0x000fe200000000ff */
[----:B------:R-:W-:-:S02]  /*aef0*/  FADD.FTZ R48, R28, R41 ;  /* 0x000000291c307221 */ /* 0x000fc40000010000 */
[----:B------:R-:W3:Y:S01]  /*af00*/  MUFU.EX2 R25, R25 ;  /* 0x0000001900197308 */ /* 0x000ee20000000800 */
[----:B--2---:R-:W-:Y:S01]  /*af10*/  FADD.FTZ R29, R21, R40 ;  /* 0x00000028151d7221 */ /* 0x004fe20000010000 */
[----:B------:R-:W-:Y:S01]  /*af20*/  FADD.FTZ R41, R163, R48 ;  /* 0x00000030a3297221 */ /* 0x000fe20000010000 */
[C---:B------:R-:W-:Y:S02]  /*af30*/  F2FP.F16.F32.PACK_AB R163, R30.reuse, R163 ;  /* 0x000000a31ea3723e */ /* 0x040fe400000000ff */
[----:B------:R-:W-:Y:S01]  /*af40*/  F2FP.F16.F32.PACK_AB R156, R21, R156 ;  /* 0x0000009c159c723e */ /* 0x000fe200000000ff */
[----:B------:R-:W-:Y:S02]  /*af50*/  FADD.FTZ R48, R30, R41 ;  /* 0x000000291e307221 */ /* 0x000fe40000010000 */
[----:B------:R-:W2:Y:S01]  /*af60*/  MUFU.EX2 R160, R160 ;  /* 0x000000a000a07308 */ /* 0x000ea20000000800 */
[----:B----4-:R-:W-:Y:S01]  /*af70*/  FADD.FTZ R40, R158, R29 ;  /* 0x0000001d9e287221 */ /* 0x010fe20000010000 */
[----:B-1----:R-:W-:-:S06]  /*af80*/  FADD.FTZ R39, R165, R48 ;  /* 0x00000030a5277221 */ /* 0x002fcc0000010000 */
[----:B------:R-:W1:Y:S01]  /*af90*/  MUFU.EX2 R31, R31 ;  /* 0x0000001f001f7308 */ /* 0x000e620000000800 */
[C---:B---3--:R-:W-:Y:S01]  /*afa0*/  FADD.FTZ R29, R25.reuse, R40 ;  /* 0x00000028191d7221 */ /* 0x048fe20000010000 */
[----:B------:R-:W-:-:S06]  /*afb0*/  F2FP.F16.F32.PACK_AB R158, R25, R158 ;  /* 0x0000009e199e723e */ /* 0x000fcc00000000ff */
[----:B------:R-:W3:Y:S01]  /*afc0*/  MUFU.EX2 R32, R63 ;  /* 0x0000003f00207308 */ /* 0x000ee20000000800 */
[----:B--2---:R-:W-:-:S07]  /*afd0*/  FADD.FTZ R40, R160, R29 ;  /* 0x0000001da0287221 */ /* 0x004fce0000010000 */
[----:B------:R-:W2:Y:S01]  /*afe0*/  MUFU.EX2 R162, R162 ;  /* 0x000000a200a27308 */ /* 0x000ea20000000800 */
[C---:B-1----:R-:W-:Y:S01]  /*aff0*/  FADD.FTZ R29, R31.reuse, R40 ;  /* 0x000000281f1d7221 */ /* 0x042fe20000010000 */
[----:B------:R-:W-:-:S06]  /*b000*/  F2FP.F16.F32.PACK_AB R160, R31, R160 ;  /* 0x000000a01fa0723e */ /* 0x000fcc00000000ff */
        /* <DEDUP_REMOVED lines=63> */
.L_x_4960:
[----:B------:R0:W1:Y:S01]  /*b400*/  SYNCS.PHASECHK.TRANS64.TRYWAIT P2, [R15+URZ+0x22850], R74 ;  /* 0x0228504a0f0075a7 */ /* 0x000062000804017f */
[----:B------:R-:W-:Y:S05]  /*b410*/  @!P0 BRA `(.L_x_4961) ;  /* 0x0000000000048947 */ /* 0x000fea0003800000 */
[----:B------:R-:W-:Y:S01]  /*b420*/  BPT.TRAP 0x1 ;  /* 0x000000040000795c */ /* 0x000fe20000300000 */
.L_x_4961:
[----:B------:R-:W-:Y:S04]  /*b430*/  BSSY B0, `(.L_x_4962) ;  /* 0x0000004000007945 */ /* 0x000fe80003800000 */
[----:B-1----:R-:W-:Y:S05]  /*b440*/  @P2 BRA `(.L_x_4963) ;  /* 0x0000000000082947 */ /* 0x002fea0003800000 */
[----:B------:R-:W1:Y:S02]  /*b450*/  SYNCS.PHASECHK.TRANS64.TRYWAIT P2, [R15+URZ+0x22850], R74 ;  /* 0x0228504a0f0075a7 */ /* 0x000e64000804017f */
[----:B-1----:R-:W-:Y:S05]  /*b460*/  @!P2 BRA `(.L_x_4964) ;  /* 0x0000014000d4a947 */ /* 0x002fea0003800000 */
.L_x_4963:
[----:B------:R-:W-:Y:S05]  /*b470*/  BSYNC B0 ;  /* 0x0000000000007941 */ /* 0x000fea0003800000 */
.L_x_4962:
[----:B------:R-:W-:Y:S05]  /*b480*/  WARPSYNC.ALL ;  /* 0x0000000000007948 */ /* 0x000fea0003800000 */
[----:B------:R-:W2:Y:S01]  /*b490*/  LDC R20, c[0x0][0x448] ;  /* 0x00011200ff147b82 */ /* 0x000ea20000000800 */
[----:B------:R-:W-:Y:S01]  /*b4a0*/  R2UR UR4, R18 ;  /* 0x00000000120472ca */ /* 0x000fe200000e0000 */
[----:B------:R-:W-:Y:S01]  /*b4b0*/  IMAD.MOV.U32 R25, RZ, RZ, 0xc00 ;  /* 0x00000c00ff197424 */ /* 0x000fe200078e00ff */
[----:B------:R-:W-:Y:S01]  /*b4c0*/  ULDC UR39, c[0x0][0x9d8] ;  /* 0x0002760000277ab9 */ /* 0x000fe20000000800 */
[----:B------:R-:W-:Y:S01]  /*b4d0*/  IMAD.MOV.U32 R29, RZ, RZ, 0x40000040 ;  /* 0x40000040ff1d7424 */ /* 0x000fe200078e00ff */
[----:B------:R-:W-:Y:S01]  /*b4e0*/  ULDC UR42, c[0x0][0x9d8] ;  /* 0x00027600002a7ab9 */ /* 0x000fe20000000800 */
[----:B------:R-:W-:Y:S01]  /*b4f0*/  IMAD.MOV.U32 R27, RZ, RZ, 0x40000040 ;  /* 0x40000040ff1b7424 */ /* 0x000fe200078e00ff */
[----:B------:R-:W-:Y:S01]  /*b500*/  ULDC UR37, c[0x0][0x988] ;  /* 0x0002620000257ab9 */ /* 0x000fe20000000800 */
[----:B------:R-:W-:Y:S01]  /*b510*/  IMAD.MOV.U32 R31, RZ, RZ, 0x40000040 ;  /* 0x40000040ff1f7424 */ /* 0x000fe200078e00ff */
[----:B------:R-:W-:Y:S01]  /*b520*/  R2UR UR11, R29 ;  /* 0x000000001d0b72ca */ /* 0x000fe200000e0000 */
[----:B01----:R-:W-:Y:S01]  /*b530*/  @!P1 VIADD R15, R15, 0x22860 ;  /* 0x000228600f0f9836 */ /* 0x003fe20000000000 */
[----:B------:R-:W-:Y:S01]  /*b540*/  R2UR UR15, R27 ;  /* 0x000000001b0f72ca */ /* 0x000fe200000e0000 */
[----:B------:R-:W-:Y:S01]  /*b550*/  ULDC UR38, c[0x0][0x988] ;  /* 0x0002620000267ab9 */ /* 0x000fe20000000800 */
[----:B------:R-:W-:Y:S01]  /*b560*/  R2UR UR19, R29 ;  /* 0x000000001d1372ca */ /* 0x000fe200000e0000 */
[----:B------:R-:W-:Y:S01]  /*b570*/  UIADD3 UR4, UR4, 0x400, URZ ;  /* 0x0000040004047890 */ /* 0x000fe2000fffe03f */
[----:B------:R-:W-:-:S02]  /*b580*/  R2UR UR23, R31 ;  /* 0x000000001f1772ca */ /* 0x000fc400000e0000 */
[----:B------:R-:W-:Y:S01]  /*b590*/  @!P1 PRMT R15, RZ, 0x654, R15 ;  /* 0x00000654ff0f9816 */ /* 0x000fe2000000000f */
[----:B------:R-:W-:-:S04]  /*b5a0*/  USHF.R.U32.HI UR4, URZ, 0x4, UR4 ;  /* 0x000000043f047899 */ /* 0x000fc80008011604 */
[----:B------:R-:W-:Y:S01]  /*b5b0*/  ULOP3.LUT UR4, UR4, 0x3fff, URZ, 0xc0, !UPT ;  /* 0x00003fff04047892 */ /* 0x000fe2000f8ec03f */
[----:B------:R0:W-:Y:S01]  /*b5c0*/  BAR.SYNC.DEFER_BLOCKING R72, 0x100 ;  /* 0x000400480000751d */ /* 0x0001e20000010000 */
[----:B--2---:R-:W-:Y:S01]  /*b5d0*/  ISETP.NE.AND P2, PT, R20, 0x1, PT ;  /* 0x000000011400780c */ /* 0x004fe20003f45270 */
[----:B------:R-:W-:Y:S01]  /*b5e0*/  IMAD.MOV.U32 R20, RZ, RZ, R206 ;  /* 0x000000ffff147224 */ /* 0x000fe200078e00ce */
        /* <DEDUP_REMOVED lines=8> */
[----:B------:R-:W-:-:S02]  /*b670*/  R2UR UR10, R28 ;  /* 0x000000001c0a72ca */ /* 0x000fc400000e0000 */
[----:B------:R-:W-:Y:S01]  /*b680*/  IADD3 R28, R24, 0x180, RZ ;  /* 0x00000180181c7810 */ /* 0x000fe20007ffe0ff */
[----:B------:R-:W2:Y:S01]  /*b690*/  @P2 LDC R26, c[0x0][0x450] ;  /* 0x00011400ff1a2b82 */ /* 0x000ea20000000800 */
[----:B------:R-:W-:Y:S02]  /*b6a0*/  R2UR UR22, R30 ;  /* 0x000000001e1672ca */ /* 0x000fe400000e0000 */
[----:B------:R-:W-:Y:S02]  /*b6b0*/  R2UR UR18, R28 ;  /* 0x000000001c1272ca */ /* 0x000fe400000e0000 */
[----:B------:R-:W-:Y:S01]  /*b6c0*/  R2UR UR27, R25 ;  /* 0x00000000191b72ca */ /* 0x000fe200000e0000 */
[----:B-1----:R-:W-:-:S05]  /*b6d0*/  @P2 IMAD.HI.U32 R21, R206, R21, RZ ;  /* 0x00000015ce152227 */ /* 0x002fca00078e00ff */
[----:B--2---:R-:W-:Y:S01]  /*b6e0*/  @P2 SHF.R.U32.HI R20, RZ, R26, R21 ;  /* 0x0000001aff142219 */ /* 0x004fe20000011615 */
[C---:B------:R-:W-:Y:S02]  /*b6f0*/  VIADD R26, R24.reuse, 0x100 ;  /* 0x00000100181a7836 */ /* 0x040fe40000000000 */
[----:B------:R-:W-:Y:S01]  /*b700*/  VIADD R24, R24, 0x280 ;  /* 0x0000028018187836 */ /* 0x000fe20000000000 */
[----:B------:R-:W-:Y:S02]  /*b710*/  IADD3 R20, R20, R209, -R207 ;  /* 0x000000d114147210 */ /* 0x000fe40007ffe8cf */
[----:B------:R-:W-:Y:S02]  /*b720*/  R2UR UR14, R26 ;  /* 0x000000001a0e72ca */ /* 0x000fe400000e0000 */
[----:B------:R-:W-:Y:S01]  /*b730*/  R2UR UR26, R24 ;  /* 0x00000000181a72ca */ /* 0x000fe200000e0000 */
[----:B------:R-:W-:Y:S01]  /*b740*/  IMAD.HI R20, R20, 0x2aaaaaab, RZ ;  /* 0x2aaaaaab14147827 */ /* 0x000fe200078e02ff */
[----:B0-----:R-:W-:-:S06]  /*b750*/  WARPGROUP.ARRIVE ;  /* 0x00000000000079c5 */ /* 0x001fcc0000000000 */
        /* <DEDUP_REMOVED lines=23> */
[----:B0-----:R-:W-:-:S04]  /*b8d0*/  SHF.R.U32.HI R15, RZ, 0x1f, R20 ;  /* 0x0000001fff0f7819 */ /* 0x001fc80000011614 */
[----:B------:R-:W-:Y:S01]  /*b8e0*/  LEA.HI.SX32 R15, R20, R15, 0x1c ;  /* 0x0000000f140f7211 */ /* 0x000fe200078fe2ff */
[----:B------:R-:W-:-:S03]  /*b8f0*/  VIADD R20, R178, 0xfffffffe ;  /* 0xfffffffeb2147836 */ /* 0x000fc60000000000 */
[----:B------:R-:W-:-:S04]  /*b900*/  VIMNMX R15, R211, R15, !PT ;  /* 0x0000000fd30f7248 */ /* 0x000fc80007fe0100 */
[----:B------:R-:W-:-:S13]  /*b910*/  ISETP.GE.AND P2, PT, R20, R15, PT ;  /* 0x0000000f1400720c */ /* 0x000fda0003f46270 */
[----:B------:R-:W-:Y:S05]  /*b920*/  @!P2 BRA `(.L_x_4965) ;  /* 0x0000002c0030a947 */ /* 0x000fea0003800000 */
[----:B------:R-:W-:Y:S02]  /*b930*/  IMAD.MOV.U32 R218, RZ, RZ, R176 ;  /* 0x000000ffffda7224 */ /* 0x000fe400078e00b0 */
[----:B------:R-:W-:-:S07]  /*b940*/  IMAD.MOV.U32 R219, RZ, RZ, R13 ;  /* 0x000000ffffdb7224 */ /* 0x000fce00078e000d */
.L_x_4975:
[----:B------:R-:W-:Y:S01]  /*b950*/  VIADD R22, R22, 0x1 ;  /* 0x0000000116167836 */ /* 0x000fe20000000000 */
[----:B------:R-:W-:Y:S05]  /*b960*/  YIELD ;  /* 0x0000000000007946 */ /* 0x000fea0003800000 */
[----:B------:R-:W-:-:S04]  /*b970*/  ISETP.NE.AND P2, PT, R22, 0x2, PT ;  /* 0x000000021600780c */ /* 0x000fc80003f45270 */
[----:B------:R-:W-:Y:S02]  /*b980*/  SEL R13, RZ, 0x1, P2 ;  /* 0x00000001ff0d7807 */ /* 0x000fe40001000000 */
[----:B------:R-:W-:Y:S02]  /*b990*/  SEL R22, R22, RZ, P2 ;  /* 0x000000ff16167207 */ /* 0x000fe40001000000 */
[----:B------:R-:W-:Y:S01]  /*b9a0*/  LOP3.LUT R202, R202, R13, RZ, 0x3c, !PT ;  /* 0x0000000dcaca7212 */ /* 0x000fe200078e3cff */
[----:B0-----:R-:W-:Y:S06]  /*b9b0*/  @!P0 BRA `(.L_x_4966) ;  /* 0x0000000000048947 */ /* 0x001fec0003800000 */
[----:B------:R-:W-:Y:S01]  /*b9c0*/  BPT.TRAP 0x1 ;  /* 0x000000040000795c */ /* 0x000fe20000300000 */
.L_x_4966:
[----:B------:R-:W-:Y:S01]  /*b9d0*/  IMAD R21, R22, 0x8, R18 ;  /* 0x0000000816157824 */ /* 0x000fe200078e0212 */
[----:B------:R-:W-:-:S04]  /*b9e0*/  SHF.L.U32 R213, R202, 0x1f, RZ ;  /* 0x0000001fcad57819 */ /* 0x000fc800000006ff */
[----:B------:R0:W1:Y:S01]  /*b9f0*/  SYNCS.PHASECHK.TRANS64.TRYWAIT P2, [R21+URZ+0x22830], R213 ;  /* 0x022830d5150075a7 */ /* 0x000062000804017f */
[----:B------:R-:W-:Y:S05]  /*ba00*/  @!P0 BRA `(.L_x_4967) ;  /* 0x0000000000048947 */ /* 0x000fea0003800000 */
[----:B------:R-:W-:Y:S01]  /*ba10*/  BPT.TRAP 0x1 ;  /* 0x000000040000795c */ /* 0x000fe20000300000 */
.L_x_4967:
[----:B------:R-:W2:Y:S01]  /*ba20*/  LDC R13, c[0x0][0x448] ;  /* 0x00011200ff0d7b82 */ /* 0x000ea20000000800 */
[----:B------:R-:W-:Y:S01]  /*ba30*/  IMAD.IADD R220, R215, 0x1, R206 ;  /* 0x00000001d7dc7824 */ /* 0x000fe200078e02ce */
[----:B--2---:R-:W-:-:S13]  /*ba40*/  ISETP.NE.AND P3, PT, R13, 0x1, PT ;  /* 0x000000010d00780c */ /* 0x004fda0003f65270 */
[----:B------:R-:W2:Y:S08]  /*ba50*/  @P3 LDC R14, c[0x0][0x44c] ;  /* 0x00011300ff0e3b82 */ /* 0x000eb00000000800 */
[----:B------:R-:W3:Y:S01]  /*ba60*/  @P3 LDC R13, c[0x0][0x450] ;  /* 0x00011400ff0d3b82 */ /* 0x000ee20000000800 */
[----:B--2---:R-:W-:-:S05]  /*ba70*/  @P3 IMAD.HI.U32 R14, R220, R14, RZ ;  /* 0x0000000edc0e3227 */ /* 0x004fca00078e00ff */
[----:B---3--:R-:W-:Y:S01]  /*ba80*/  @P3 SHF.R.U32.HI R220, RZ, R13, R14 ;  /* 0x0000000dffdc3219 */ /* 0x008fe2000001160e */
[----:B-1----:R-:W-:Y:S06]  /*ba90*/  @P2 BRA `(.L_x_4968) ;  /* 0x0000000000082947 */ /* 0x002fec0003800000 */
[----:B------:R-:W1:Y:S02]  /*baa0*/  SYNCS.PHASECHK.TRANS64.TRYWAIT P2, [R21+URZ+0x22830], R213 ;  /* 0x022830d5150075a7 */ /* 0x000e64000804017f */
[----:B-1----:R-:W-:Y:S05]  /*bab0*/  @!P2 BRA `(.L_x_4969) ;  /* 0x0000013c0054a947 */ /* 0x002fea0003800000 */
.L_x_4968:
[----:B------:R-:W-:Y:S01]  /*bac0*/  IMAD R156, R22, 0x300, R12 ;  /* 0x00000300169c7824 */ /* 0x000fe200078e020c */
[----:B------:R-:W-:Y:S01]  /*bad0*/  MOV R157, 0x40000040 ;  /* 0x40000040009d7802 */ /* 0x000fe20000000f00 */
        /* <DEDUP_REMOVED lines=12> */
[----:B------:R-:W2:Y:S01]  /*bba0*/  SHFL.IDX PT, R13, R220, RZ, 0x1c1f ;  /* 0x001c1fffdc0d7589 */ /* 0x000ea200000e0000 */
[----:B------:R-:W-:Y:S01]  /*bbb0*/  R2UR UR11, R155 ;  /* 0x000000009b0b72ca */ /* 0x000fe200000e0000 */
[----:B------:R-:W-:Y:S01]  /*bbc0*/  IMAD R14, R20, -0x60, RZ ;  /* 0xffffffa0140e7824 */ /* 0x000fe200078e02ff */
[----:B------:R-:W-:Y:S01]  /*bbd0*/  R2UR UR15, R153 ;  /* 0x00000000990f72ca */ /* 0x000fe200000e0000 */
[----:B------:R-:W3:Y:S01]  /*bbe0*/  SHFL.IDX PT, R220, R220, 0x1, 0x1c1f ;  /* 0x003c1f00dcdc7f89 */ /* 0x000ee200000e0000 */
[----:B------:R-:W-:-:S02]  /*bbf0*/  R2UR UR18, R156 ;  /* 0x000000009c1272ca */ /* 0x000fc400000e0000 */
[----:B------:R-:W-:Y:S02]  /*bc00*/  R2UR UR19, R157 ;  /* 0x000000009d1372ca */ /* 0x000fe400000e0000 */
[----:B------:R-:W-:Y:S01]  /*bc10*/  WARPGROUP.ARRIVE ;  /* 0x00000000000079c5 */ /* 0x000fe20000000000 */
[----:B------:R-:W-:Y:S02]  /*bc20*/  R2UR UR8, R10 ;  /* 0x000000000a0872ca */ /* 0x000fe400000e0000 */
[----:B------:R-:W-:Y:S02]  /*bc30*/  R2UR UR9, R11 ;  /* 0x000000000b0972ca */ /* 0x000fe400000e0000 */
[----:B------:R-:W-:Y:S01]  /*bc40*/  R2UR UR12, R8 ;  /* 0x00000000080c72ca */ /* 0x000fe200000e0000 */
[----:B------:R-:W-:Y:S01]  /*bc50*/  HGMMA.64x96x16.F32 R152, gdesc[UR4], RZ, !UPT, gsb0 ;  /* 0x01600000049879f0 */ /* 0x000fe2000c0008ff */
[----:B------:R-:W-:Y:S02]  /*bc60*/  R2UR UR13, R9 ;  /* 0x00000000090d72ca */ /* 0x000fe400000e0000 */
[----:B------:R-:W-:-:S02]  /*bc70*/  R2UR UR16, R6 ;  /* 0x00000000061072ca */ /* 0x000fc400000e0000 */
[----:B------:R-:W-:Y:S02]  /*bc80*/  R2UR UR17, R7 ;  /* 0x00000000071172ca */ /* 0x000fe400000e0000 */
[----:B------:R-:W-:Y:S02]  /*bc90*/  IADD3 R14, -R210, 0x1, R14 ;  /* 0x00000001d20e7810 */ /* 0x000fe40007ffe10e */
[----:B------:R-:W-:Y:S02]  /*bca0*/  LOP3.LUT R19, R19, 0xffbfffff, RZ, 0xc0, !PT ;  /* 0xffbfffff13137812 */ /* 0x000fe400078ec0ff */
[----:B------:R-:W-:Y:S02]  /*bcb0*/  IADD3 R14, -R207, R14, R209 ;  /* 0x0000000ecf0e7210 */ /* 0x000fe40007ffe1d1 */
[----:B------:R-:W-:-:S03]  /*bcc0*/  @P1 LOP3.LUT R19, R19, 0x400000, RZ, 0xfc, !PT ;  /* 0x0040000013131812 */ /* 0x000fc600078efcff */
[C---:B--2---:R-:W-:Y:S01]  /*bcd0*/  IMAD.IADD R13, R14.reuse, 0x1, R13 ;  /* 0x000000010e0d7824 */ /* 0x044fe200078e020d */
[----:B------:R-:W-:Y:S01]  /*bce0*/  LOP3.LUT R19, R19, 0xffdfffff, RZ, 0xc0, !PT ;  /* 0xffdfffff13137812 */ /* 0x000fe200078ec0ff */
[----:B---3--:R-:W-:-:S03]  /*bcf0*/  IMAD.IADD R220, R14, 0x1, R220 ;  /* 0x000000010edc7824 */ /* 0x008fc600078e02dc */
[----:B------:R-:W-:Y:S02]  /*bd00*/  ISETP.GT.AND P1, PT, R13, 0x41, PT ;  /* 0x000000410d00780c */ /* 0x000fe40003f24270 */
[----:B------:R-:W-:Y:S02]  /*bd10*/  @P0 LOP3.LUT R19, R19, 0x200000, RZ, 0xfc, !PT ;  /* 0x0020000013130812 */ /* 0x000fe400078efcff */
[----:B------:R-:W-:Y:S02]  /*bd20*/  ISETP.GT.AND P0, PT, R13, 0x48, PT ;  /* 0x000000480d00780c */ /* 0x000fe40003f04270 */
[----:B------:R-:W-:Y:S02]  /*bd30*/  LOP3.LUT R19, R19, 0xff7fffff, RZ, 0xc0, !PT ;  /* 0xff7fffff13137812 */ /* 0x000fe400078ec0ff */
[C---:B------:R-:W-:Y:S02]  /*bd40*/  ISETP.GT.AND P2, PT, R13.reuse, 0x49, PT ;  /* 0x000000490d00780c */ /* 0x040fe40003f44270 */
[----:B------:R-:W-:-:S02]  /*bd50*/  ISETP.GT.AND P3, PT, R13, 0x50, PT ;  /* 0x000000500d00780c */ /* 0x000fc40003f64270 */
[----:B------:R-:W-:Y:S02]  /*bd60*/  ISETP.GT.AND P4, PT, R13, 0x51, PT ;  /* 0x000000510d00780c */ /* 0x000fe40003f84270 */
[----:B------:R-:W-:Y:S02]  /*bd70*/  @P1 LOP3.LUT R19, R19, 0x800000, RZ, 0xfc, !PT ;  /* 0x0080000013131812 */ /* 0x000fe400078efcff */
[----:B------:R-:W-:Y:S02]  /*bd80*/  ISETP.GT.AND P1, PT, R13, RZ, PT ;  /* 0x000000ff0d00720c */ /* 0x000fe40003f24270 */
[----:B------:R-:W-:Y:S02]  /*bd90*/  LOP3.LUT R19, R19, 0xfeffffff, RZ, 0xc0, !PT ;  /* 0xfeffffff13137812 */ /* 0x000fe400078ec0ff */
[----:B------:R-:W-:Y:S02]  /*bda0*/  ISETP.GT.AND P5, PT, R13, 0x58, PT ;  /* 0x000000580d00780c */ /* 0x000fe40003fa4270 */
[----:B------:R-:W-:-:S02]  /*bdb0*/  @P0 LOP3.LUT R19, R19, 0x1000000, RZ, 0xfc, !PT ;  /* 0x0100000013130812 */ /* 0x000fc400078efcff */
[C---:B------:R-:W-:Y:S02]  /*bdc0*/  ISETP.GT.AND P0, PT, R13.reuse, 0x1, PT ;  /* 0x000000010d00780c */ /* 0x040fe40003f04270 */
        /* <DEDUP_REMOVED lines=50> */
[----:B----4-:R-:W-:Y:S01]  /*c0f0*/  FSEL R156, R156, -INF , P1 ;  /* 0xff8000009c9c7808 */ /* 0x010fe20000800000 */
[----:B------:R-:W-:Y:S01]  /*c100*/  FMUL.FTZ R171, R171, UR42 ;  /* 0x0000002aabab7c20 */ /* 0x000fe20008410000 */
[----:B------:R-:W-:Y:S01]  /*c110*/  ISETP.GT.AND P1, PT, R13, 0x10, PT ;  /* 0x000000100d00780c */ /* 0x000fe20003f24270 */
        /* <DEDUP_REMOVED lines=23> */
[----:B------:R-:W-:-:S05]  /*c290*/  ISETP.GT.AND P0, PT, R13, 0x19, PT ;  /* 0x000000190d00780c */ /* 0x000fca0003f04270 */
[----:B------:R-:W4:Y:S01]  /*c2a0*/  MUFU.TANH R168, R168 ;  /* 0x000000a800a87308 */ /* 0x000f220000002400 */
[----:B--2---:R-:W-:Y:S02]  /*c2b0*/  FSEL R164, R164, -INF , P1 ;  /* 0xff800000a4a47808 */ /* 0x004fe40000800000 */
[----:B------:R-:W-:-:S05]  /*c2c0*/  ISETP.GT.AND P1, PT, R13, 0x20, PT ;  /* 0x000000200d00780c */ /* 0x000fca0003f24270 */
[----:B------:R-:W2:Y:S01]  /*c2d0*/  MUFU.TANH R169, R169 ;  /* 0x000000a900a97308 */ /* 0x000ea20000002400 */
[----:B---3--:R-:W-:Y:S02]  /*c2e0*/  FSEL R165, R165, -INF , P0 ;  /* 0xff800000a5a57808 */ /* 0x008fe40000000000 */
[----:B------:R-:W-:-:S05]  /*c2f0*/  ISETP.GT.AND P0, PT, R13, 0x21, PT ;  /* 0x000000210d00780c */ /* 0x000fca0003f04270 */
[----:B------:R-:W3:Y:S01]  /*c300*/  MUFU.TANH R172, R172 ;  /* 0x000000ac00ac7308 */ /* 0x000ee20000002400 */
[----:B----4-:R-:W-:Y:S02]  /*c310*/  FSEL R168, R168, -INF , P1 ;  /* 0xff800000a8a87808 */ /* 0x010fe40000800000 */
        /* <DEDUP_REMOVED lines=18> */
[----:B------:R-:W-:Y:S02]  /*c440*/  ISETP.GT.AND P1, PT, R13, 0x40, PT ;  /* 0x000000400d00780c */ /* 0x000fe40003f24270 */
[----:B------:R-:W-:-:S03]  /*c450*/  FMNMX.FTZ R13, R152, R219, !PT ;  /* 0x000000db980d7209 */ /* 0x000fc60007810000 */
[----:B------:R-:W4:Y:S01]  /*c460*/  MUFU.TANH R185, R185 ;  /* 0x000000b900b97308 */ /* 0x000f220000002400 */
[----:B------:R-:W-:Y:S02]  /*c470*/  FMNMX.FTZ R13, R153, R13, !PT ;  /* 0x0000000d990d7209 */ /* 0x000fe40007810000 */
[----:B--2---:R-:W-:Y:S02]  /*c480*/  FSEL R181, R181, -INF , P0 ;  /* 0xff800000b5b57808 */ /* 0x004fe40000000000 */
[----:B------:R-:W-:Y:S02]  /*c490*/  FMNMX.FTZ R13, R156, R13, !PT ;  /* 0x0000000d9c0d7209 */ /* 0x000fe40007810000 */
[----:B------:R-:W-:Y:S01]  /*c4a0*/  LOP3.LUT P0, RZ, R19, 0x1000000, RZ, 0xc0, !PT ;  /* 0x0100000013ff7812 */ /* 0x000fe2000780c0ff */
[----:B------:R-:W2:Y:S01]  /*c4b0*/  MUFU.TANH R188, R188 ;  /* 0x000000bc00bc7308 */ /* 0x000ea20000002400 */
[----:B------:R-:W-:Y:S02]  /*c4c0*/  FMNMX.FTZ R13, R157, R13, !PT ;  /* 0x0000000d9d0d7209 */ /* 0x000fe40007810000 */
[----:B---3--:R-:W-:-:S02]  /*c4d0*/  FSEL R184, R184, -INF , P1 ;  /* 0xff800000b8b87808 */ /* 0x008fc40000800000 */
[----:B------:R-:W-:Y:S02]  /*c4e0*/  FMNMX.FTZ R13, R160, R13, !PT ;  /* 0x0000000da00d7209 */ /* 0x000fe40007810000 */
[----:B------:R-:W-:Y:S01]  /*c4f0*/  LOP3.LUT P1, RZ, R19, 0x800000, RZ, 0xc0, !PT ;  /* 0x0080000013ff7812 */ /* 0x000fe2000782c0ff */
[----:B------:R-:W3:Y:S01]  /*c500*/  MUFU.TANH R189, R189 ;  /* 0x000000bd00bd7308 */ /* 0x000ee20000002400 */
[----:B------:R-:W-:Y:S02]  /*c510*/  FMNMX.FTZ R13, R161, R13, !PT ;  /* 0x0000000da10d7209 */ /* 0x000fe40007810000 */
[----:B----4-:R-:W-:Y:S02]  /*c520*/  FSEL R185, R185, -INF , P1 ;  /* 0xff800000b9b97808 */ /* 0x010fe40000800000 */
[----:B------:R-:W-:Y:S02]  /*c530*/  FMNMX.FTZ R13, R164, R13, !PT ;  /* 0x0000000da40d7209 */ /* 0x000fe40007810000 */
[----:B------:R-:W-:Y:S01]  /*c540*/  LOP3.LUT P1, RZ, R19, 0x400000, RZ, 0xc0, !PT ;  /* 0x0040000013ff7812 */ /* 0x000fe2000782c0ff */
[----:B------:R-:W4:Y:S01]  /*c550*/  MUFU.TANH R192, R192 ;  /* 0x000000c000c07308 */ /* 0x000f220000002400 */
[----:B------:R-:W-:-:S02]  /*c560*/  FMNMX.FTZ R13, R165, R13, !PT ;  /* 0x0000000da50d7209 */ /* 0x000fc40007810000 */
[----:B--2---:R-:W-:Y:S02]  /*c570*/  FSEL R188, R188, -INF , P0 ;  /* 0xff800000bcbc7808 */ /* 0x004fe40000000000 */
[----:B------:R-:W-:Y:S02]  /*c580*/  FMNMX.FTZ R13, R168, R13, !PT ;  /* 0x0000000da80d7209 */ /* 0x000fe40007810000 */
[----:B------:R-:W-:Y:S01]  /*c590*/  LOP3.LUT P0, RZ, R19, 0x200000, RZ, 0xc0, !PT ;  /* 0x0020000013ff7812 */ /* 0x000fe2000780c0ff */
[----:B------:R-:W2:Y:S01]  /*c5a0*/  MUFU.TANH R196, R196 ;  /* 0x000000c400c47308 */ /* 0x000ea20000002400 */
[----:B------:R-:W-:Y:S02]  /*c5b0*/  FMNMX.FTZ R13, R169, R13, !PT ;  /* 0x0000000da90d7209 */ /* 0x000fe40007810000 */
[----:B---3--:R-:W-:Y:S02]  /*c5c0*/  FSEL R189, R189, -INF , P2 ;  /* 0xff800000bdbd7808 */ /* 0x008fe40001000000 */
[----:B------:R-:W-:-:S03]  /*c5d0*/  FMNMX.FTZ R13, R172, R13, !PT ;  /* 0x0000000dac0d7209 */ /* 0x000fc60007810000 */
[----:B------:R-:W3:Y:S01]  /*c5e0*/  MUFU.TANH R197, R197 ;  /* 0x000000c500c57308 */ /* 0x000ee20000002400 */
[----:B------:R-:W-:Y:S02]  /*c5f0*/  FMNMX.FTZ R14, R173, R13, !PT ;  /* 0x0000000dad0e7209 */ /* 0x000fe40007810000 */
[----:B----4-:R-:W-:Y:S02]  /*c600*/  FSEL R192, R192, -INF , P3 ;  /* 0xff800000c0c07808 */ /* 0x010fe40001800000 */
[----:B------:R-:W-:Y:S02]  /*c610*/  FMNMX.FTZ R14, R176, R14, !PT ;  /* 0x0000000eb00e7209 */ /* 0x000fe40007810000 */
[----:B------:R-:W-:Y:S01]  /*c620*/  ISETP.GT.AND P3, PT, R220, 0x8, PT ;  /* 0x00000008dc00780c */ /* 0x000fe20003f64270 */
[----:B------:R4:W5:Y:S01]  /*c630*/  MUFU.TANH R13, R193 ;  /* 0x000000c1000d7308 */ /* 0x0009620000002400 */
[----:B------:R-:W-:Y:S02]  /*c640*/  FMNMX.FTZ R14, R177, R14, !PT ;  /* 0x0000000eb10e7209 */ /* 0x000fe40007810000 */
[----:B--2---:R-:W-:-:S02]  /*c650*/  FSEL R196, R196, -INF , P5 ;  /* 0xff800000c4c47808 */ /* 0x004fc40002800000 */
[----:B------:R-:W-:-:S03]  /*c660*/  FMNMX.FTZ R14, R180, R14, !PT ;  /* 0x0000000eb40e7209 */ /* 0x000fc60007810000 */
[----:B------:R-:W-:Y:S01]  /*c670*/  MUFU.TANH R154, R154 ;  /* 0x0000009a009a7308 */ /* 0x000fe20000002400 */
[----:B------:R-:W-:Y:S01]  /*c680*/  FMNMX.FTZ R14, R181, R14, !PT ;  /* 0x0000000eb50e7209 */ /* 0x000fe20007810000 */
[----:B----4-:R-:W-:Y:S01]  /*c690*/  FMUL.FTZ R193, R155, UR42 ;  /* 0x0000002a9bc17c20 */ /* 0x010fe20008410000 */
[----:B---3--:R-:W-:Y:S02]  /*c6a0*/  FSEL R197, R197, -INF , P6 ;  /* 0xff800000c5c57808 */ /* 0x008fe40003000000 */
[----:B------:R-:W-:-:S03]  /*c6b0*/  FMNMX.FTZ R14, R184, R14, !PT ;  /* 0x0000000eb80e7209 */ /* 0x000fc60007810000 */
[----:B------:R-:W2:Y:S01]  /*c6c0*/  MUFU.TANH R158, R158 ;  /* 0x0000009e009e7308 */ /* 0x000ea20000002400 */
[----:B------:R-:W-:Y:S02]  /*c6d0*/  FMNMX.FTZ R14, R185, R14, !PT ;  /* 0x0000000eb90e7209 */ /* 0x000fe40007810000 */
[----:B-----5:R-:W-:Y:S02]  /*c6e0*/  FSEL R155, R13, -INF , P4 ;  /* 0xff8000000d9b7808 */ /* 0x020fe40002000000 */
[----:B------:R-:W-:Y:S02]  /*c6f0*/  FMNMX.FTZ R14, R188, R14, !PT ;  /* 0x0000000ebc0e7209 */ /* 0x000fe40007810000 */
[----:B------:R-:W-:Y:S01]  /*c700*/  ISETP.GT.AND P4, PT, R220, 0x1, PT ;  /* 0x00000001dc00780c */ /* 0x000fe20003f84270 */
[----:B------:R-:W-:Y:S01]  /*c710*/  MUFU.TANH R159, R159 ;  /* 0x0000009f009f7308 */ /* 0x000fe20000002400 */
[----:B------:R-:W-:-:S04]  /*c720*/  FMNMX.FTZ R14, R189, R14, !PT ;  /* 0x0000000ebd0e7209 */ /* 0x000fc80007810000 */
[----:B------:R-:W-:-:S03]  /*c730*/  FMNMX.FTZ R13, R192, R14, !PT ;  /* 0x0000000ec00d7209 */ /* 0x000fc60007810000 */
[----:B------:R-:W3:Y:S01]  /*c740*/  MUFU.TANH R163, R163 ;  /* 0x000000a300a37308 */ /* 0x000ee20000002400 */
[----:B------:R-:W-:Y:S02]  /*c750*/  FMNMX.FTZ R13, R155, R13, !PT ;  /* 0x0000000d9b0d7209 */ /* 0x000fe40007810000 */
[----:B--2---:R-:W-:Y:S02]  /*c760*/  FSEL R158, R158, -INF , P3 ;  /* 0xff8000009e9e7808 */ /* 0x004fe40001800000 */
[----:B------:R-:W-:Y:S02]  /*c770*/  FMNMX.FTZ R13, R196, R13, !PT ;  /* 0x0000000dc40d7209 */ /* 0x000fe40007810000 */
[----:B------:R-:W-:Y:S01]  /*c780*/  ISETP.GT.AND P3, PT, R220, 0x11, PT ;  /* 0x00000011dc00780c */ /* 0x000fe20003f64270 */
[----:B------:R-:W-:Y:S01]  /*c790*/  MUFU.TANH R166, R166 ;  /* 0x000000a600a67308 */ /* 0x000fe20000002400 */
[----:B------:R-:W-:-:S05]  /*c7a0*/  FMNMX.FTZ R13, R197, R13, !PT ;  /* 0x0000000dc50d7209 */ /* 0x000fca0007810000 */
[----:B------:R-:W2:Y:S02]  /*c7b0*/  SHFL.BFLY PT, R14, R13, 0x2, 0x1f ;  /* 0x0c401f000d0e7f89 */ /* 0x000ea400000e0000 */
[----:B------:R-:W4:Y:S01]  /*c7c0*/  MUFU.TANH R170, R170 ;  /* 0x000000aa00aa7308 */ /* 0x000f220000002400 */
[----:B---3--:R-:W-:Y:S02]  /*c7d0*/  FSEL R163, R163, -INF , P3 ;  /* 0xff800000a3a37808 */ /* 0x008fe40001800000 */
[----:B------:R-:W-:-:S05]  /*c7e0*/  ISETP.GT.AND P3, PT, R220, 0x20, PT ;  /* 0x00000020dc00780c */ /* 0x000fca0003f64270 */
[----:B------:R-:W-:Y:S08]  /*c7f0*/  MUFU.TANH R171, R171 ;  /* 0x000000ab00ab7308 */ /* 0x000ff00000002400 */
[----:B------:R-:W3:Y:S01]  /*c800*/  MUFU.TANH R175, R175 ;  /* 0x000000af00af7308 */ /* 0x000ee20000002400 */
[----:B----4-:R-:W-:Y:S02]  /*c810*/  FSEL R170, R170, -INF , P3 ;  /* 0xff800000aaaa7808 */ /* 0x010fe40001800000 */
[----:B------:R-:W-:-:S02]  /*c820*/  ISETP.GT.AND P3, PT, R220, 0x29, PT ;  /* 0x00000029dc00780c */ /* 0x000fc40003f64270 */
[----:B--2---:R-:W-:-:S03]  /*c830*/  FMNMX.FTZ R13, R13, R14, !PT ;  /* 0x0000000e0d0d7209 */ /* 0x004fc60007810000 */
[----:B------:R-:W-:Y:S02]  /*c840*/  MUFU.TANH R178, R178 ;  /* 0x000000b200b27308 */ /* 0x000fe40000002400 */
[----:B------:R-:W2:Y:S06]  /*c850*/  SHFL.BFLY PT, R14, R13, 0x1, 0x1f ;  /* 0x0c201f000d0e7f89 */ /* 0x000eac00000e0000 */
[----:B------:R-:W4:Y:S01]  /*c860*/  MUFU.TANH R182, R182 ;  /* 0x000000b600b67308 */ /* 0x000f220000002400 */
[----:B---3--:R-:W-:Y:S02]  /*c870*/  FSEL R175, R175, -INF , P3 ;  /* 0xff800000afaf7808 */ /* 0x008fe40001800000 */
[----:B------:R-:W-:-:S05]  /*c880*/  ISETP.GT.AND P3, PT, R220, 0x38, PT ;  /* 0x00000038dc00780c */ /* 0x000fca0003f64270 */
[----:B------:R-:W3:Y:S08]  /*c890*/  MUFU.TANH R183, R183 ;  /* 0x000000b700b77308 */ /* 0x000ef00000002400 */
[----:B------:R-:W-:Y:S01]  /*c8a0*/  MUFU.TANH R187, R187 ;  /* 0x000000bb00bb7308 */ /* 0x000fe20000002400 */
[----:B----4-:R-:W-:Y:S02]  /*c8b0*/  FSEL R182, R182, -INF , P3 ;  /* 0xff800000b6b67808 */ /* 0x010fe40001800000 */
[----:B--2---:R-:W-:Y:S01]  /*c8c0*/  FMNMX.FTZ R13, R13, R14, !PT ;  /* 0x0000000e0d0d7209 */ /* 0x004fe20007810000 */
[----:B------:R-:W-:Y:S01]  /*c8d0*/  IMAD.U32 R14, RZ, RZ, UR38 ;  /* 0x00000026ff0e7e24 */ /* 0x000fe2000f8e00ff */
[----:B------:R-:W-:-:S02]  /*c8e0*/  ISETP.GT.AND P3, PT, R220, 0x41, PT ;  /* 0x00000041dc00780c */ /* 0x000fc40003f64270 */
[C---:B------:R-:W-:Y:S01]  /*c8f0*/  FSETP.NEU.FTZ.AND P2, PT, R13.reuse, -INF , PT ;  /* 0xff8000000d00780b */ /* 0x040fe20003f5d000 */
[----:B------:R-:W-:Y:S03]  /*c900*/  MUFU.TANH R190, R190 ;  /* 0x000000be00be7308 */ /* 0x000fe60000002400 */
[----:B------:R-:W-:-:S05]  /*c910*/  FSEL R221, R13, RZ, P2 ;  /* 0x000000ff0ddd7208 */ /* 0x000fca0001000000 */
[----:B------:R-:W-:Y:S01]  /*c920*/  FADD.FTZ R221, -R221, R219 ;  /* 0x000000dbdddd7221 */ /* 0x000fe20000010100 */
[-C--:B------:R-:W-:Y:S01]  /*c930*/  FMUL.FTZ R219, R13, R14.reuse ;  /* 0x0000000e0ddb7220 */ /* 0x080fe20000410000 */
[----:B------:R-:W-:Y:S02]  /*c940*/  MUFU.TANH R194, R194 ;  /* 0x000000c200c27308 */ /* 0x000fe40000002400 */
[-C--:B------:R-:W-:Y:S02]  /*c950*/  FMUL.FTZ R221, R221, R14.reuse ;  /* 0x0000000edddd7220 */ /* 0x080fe40000410000 */
[----:B------:R-:W-:Y:S02]  /*c960*/  FSEL R219, R219, RZ, P2 ;  /* 0x000000ffdbdb7208 */ /* 0x000fe40001000000 */
[----:B------:R-:W-:Y:S02]  /*c970*/  ISETP.GT.AND P2, PT, R220, RZ, PT ;  /* 0x000000ffdc00720c */ /* 0x000fe40003f44270 */
[----:B------:R-:W2:Y:S01]  /*c980*/  MUFU.TANH R193, R193 ;  /* 0x000000c100c17308 */ /* 0x000ea20000002400 */
[-CC-:B------:R-:W-:Y:S01]  /*c990*/  FFMA.FTZ R153, R153, R14.reuse, -R219.reuse ;  /* 0x0000000e99997223 */ /* 0x180fe200000108db */
[----:B------:R-:W-:Y:S01]  /*c9a0*/  FSEL R154, R154, -INF , P2 ;  /* 0xff8000009a9a7808 */ /* 0x000fe20001000000 */
[-CC-:B------:R-:W-:Y:S01]  /*c9b0*/  FFMA.FTZ R152, R152, R14.reuse, -R219.reuse ;  /* 0x0000000e98987223 */ /* 0x180fe200000108db */
[----:B------:R-:W-:Y:S01]  /*c9c0*/  ISETP.GT.AND P2, PT, R220, 0x9, PT ;  /* 0x00000009dc00780c */ /* 0x000fe20003f44270 */
[-CC-:B------:R-:W-:Y:S01]  /*c9d0*/  FFMA.FTZ R156, R156, R14.reuse, -R219.reuse ;  /* 0x0000000e9c9c7223 */ /* 0x180fe200000108db */
[-CC-:B------:R-:W-:Y:S01]  /*c9e0*/  FFMA.FTZ R157, R157, R14.reuse, -R219.reuse ;  /* 0x0000000e9d9d7223 */ /* 0x180fe200000108db */
        /* <DEDUP_REMOVED lines=25> */
[-CC-:B------:R-:W-:Y:S01]  /*cb80*/  FFMA.FTZ R155, R155, R14.reuse, -R219.reuse ;  /* 0x0000000e9b9b7223 */ /* 0x180fe200000108db */
[-CC-:B------:R-:W-:Y:S01]  /*cb90*/  FFMA.FTZ R196, R196, R14.reuse, -R219.reuse ;  /* 0x0000000ec4c47223 */ /* 0x180fe200000108db */
[----:B------:R-:W-:Y:S01]  /*cba0*/  FFMA.FTZ R197, R197, R14, -R219 ;  /* 0x0000000ec5c57223 */ /* 0x000fe200000108db */
[----:B---3--:R-:W-:Y:S01]  /*cbb0*/  FSEL R183, R183, -INF , P2 ;  /* 0xff800000b7b77808 */ /* 0x008fe20001000000 */
[----:B------:R3:W-:Y:S01]  /*cbc0*/  MUFU.EX2 R219, R153 ;  /* 0x0000009900db7308 */ /* 0x0007e20000000800 */
[----:B------:R-:W-:-:S02]  /*cbd0*/  ISETP.GT.AND P2, PT, R220, 0x48, PT ;  /* 0x00000048dc00780c */ /* 0x000fc40003f44270 */
[----:B--2---:R-:W-:Y:S02]  /*cbe0*/  FSEL R193, R193, -INF , P4 ;  /* 0xff800000c1c17808 */ /* 0x004fe40002000000 */
[----:B------:R-:W-:-:S03]  /*cbf0*/  ISETP.GT.AND P4, PT, R220, 0x10, PT ;  /* 0x00000010dc00780c */ /* 0x000fc60003f84270 */
[----:B------:R-:W2:Y:S01]  /*cc00*/  MUFU.TANH R162, R162 ;  /* 0x000000a200a27308 */ /* 0x000ea20000002400 */
[----:B---3--:R-:W-:Y:S02]  /*cc10*/  FSEL R153, R187, -INF , P3 ;  /* 0xff800000bb997808 */ /* 0x008fe40001800000 */
[----:B------:R-:W-:Y:S02]  /*cc20*/  ISETP.GT.AND P3, PT, R220, 0x50, PT ;  /* 0x00000050dc00780c */ /* 0x000fe40003f64270 */
[----:B------:R-:W-:Y:S02]  /*cc30*/  FSEL R187, R190, -INF , P2 ;  /* 0xff800000bebb7808 */ /* 0x000fe40001000000 */
[----:B------:R-:W-:Y:S01]  /*cc40*/  FSEL R190, R194, -INF , P3 ;  /* 0xff800000c2be7808 */ /* 0x000fe20001800000 */
[----:B------:R-:W3:Y:S01]  /*cc50*/  MUFU.TANH R167, R167 ;  /* 0x000000a700a77308 */ /* 0x000ee20000002400 */
[----:B------:R-:W-:Y:S02]  /*cc60*/  FMNMX.FTZ R194, R154, R218, !PT ;  /* 0x000000da9ac27209 */ /* 0x000fe40007810000 */
[----:B------:R-:W-:-:S02]  /*cc70*/  ISETP.GT.AND P2, PT, R220, 0x51, PT ;  /* 0x00000051dc00780c */ /* 0x000fc40003f44270 */
[----:B------:R-:W-:Y:S02]  /*cc80*/  FMNMX.FTZ R194, R193, R194, !PT ;  /* 0x000000c2c1c27209 */ /* 0x000fe40007810000 */
[----:B------:R-:W-:Y:S01]  /*cc90*/  ISETP.GT.AND P3, PT, R220, 0x59, PT ;  /* 0x00000059dc00780c */ /* 0x000fe20003f64270 */
[----:B------:R-:W4:Y:S01]  /*cca0*/  MUFU.TANH R174, R174 ;  /* 0x000000ae00ae7308 */ /* 0x000f220000002400 */
[----:B------:R-:W-:Y:S02]  /*ccb0*/  FMNMX.FTZ R194, R158, R194, !PT ;  /* 0x000000c29ec27209 */ /* 0x000fe40007810000 */
[----:B--2---:R-:W-:Y:S02]  /*ccc0*/  FSEL R162, R162, -INF , P4 ;  /* 0xff800000a2a27808 */ /* 0x004fe40002000000 */
[----:B------:R-:W-:Y:S02]  /*ccd0*/  FMNMX.FTZ R194, R159, R194, !PT ;  /* 0x000000c29fc27209 */ /* 0x000fe40007810000 */
[----:B------:R-:W-:Y:S01]  /*cce0*/  ISETP.GT.AND P4, PT, R220, 0x19, PT ;  /* 0x00000019dc00780c */ /* 0x000fe20003f84270 */
[----:B------:R-:W2:Y:S01]  /*ccf0*/  MUFU.TANH R179, R179 ;  /* 0x000000b300b37308 */ /* 0x000ea20000002400 */
[----:B------:R-:W-:-:S02]  /*cd00*/  FMNMX.FTZ R194, R162, R194, !PT ;  /* 0x000000c2a2c27209 */ /* 0x000fc40007810000 */
[----:B---3--:R-:W-:Y:S02]  /*cd10*/  FSEL R167, R167, -INF , P4 ;  /* 0xff800000a7a77808 */ /* 0x008fe40002000000 */
[----:B------:R-:W-:Y:S02]  /*cd20*/  FMNMX.FTZ R194, R163, R194, !PT ;  /* 0x000000c2a3c27209 */ /* 0x000fe40007810000 */
[----:B------:R-:W-:Y:S01]  /*cd30*/  ISETP.GT.AND P4, PT, R220, 0x28, PT ;  /* 0x00000028dc00780c */ /* 0x000fe20003f84270 */
[----:B------:R-:W3:Y:S01]  /*cd40*/  MUFU.EX2 R221, R221 ;  /* 0x000000dd00dd7308 */ /* 0x000ee20000000800 */
[----:B------:R-:W-:Y:S02]  /*cd50*/  FMNMX.FTZ R194, R166, R194, !PT ;  /* 0x000000c2a6c27209 */ /* 0x000fe40007810000 */
[----:B----4-:R-:W-:Y:S02]  /*cd60*/  FSEL R174, R174, -INF , P4 ;  /* 0xff800000aeae7808 */ /* 0x010fe40002000000 */
[----:B------:R-:W-:-:S02]  /*cd70*/  FMNMX.FTZ R194, R167, R194, !PT ;  /* 0x000000c2a7c27209 */ /* 0x000fc40007810000 */
[----:B------:R-:W-:Y:S01]  /*cd80*/  ISETP.GT.AND P4, PT, R220, 0x31, PT ;  /* 0x00000031dc00780c */ /* 0x000fe20003f84270 */
[----:B------:R-:W4:Y:S01]  /*cd90*/  MUFU.EX2 R152, R152 ;  /* 0x0000009800987308 */ /* 0x000f220000000800 */
[----:B------:R-:W-:Y:S02]  /*cda0*/  FMNMX.FTZ R194, R170, R194, !PT ;  /* 0x000000c2aac27209 */ /* 0x000fe40007810000 */
[----:B--2---:R-:W-:Y:S02]  /*cdb0*/  FSEL R179, R179, -INF , P4 ;  /* 0xff800000b3b37808 */ /* 0x004fe40002000000 */
[----:B------:R-:W-:Y:S02]  /*cdc0*/  FMNMX.FTZ R194, R171, R194, !PT ;  /* 0x000000c2abc27209 */ /* 0x000fe40007810000 */
[----:B------:R-:W-:Y:S01]  /*cdd0*/  ISETP.GT.AND P4, PT, R220, 0x40, PT ;  /* 0x00000040dc00780c */ /* 0x000fe20003f84270 */
[----:B------:R-:W2:Y:S01]  /*cde0*/  MUFU.TANH R186, R186 ;  /* 0x000000ba00ba7308 */ /* 0x000ea20000002400 */
[----:B------:R-:W-:Y:S01]  /*cdf0*/  FMNMX.FTZ R194, R174, R194, !PT ;  /* 0x000000c2aec27209 */ /* 0x000fe20007810000 */
[-C--:B---3--:R-:W-:Y:S01]  /*ce00*/  FMUL.FTZ R24, R24, R221.reuse ;  /* 0x000000dd18187220 */ /* 0x088fe20000410000 */
[-C--:B------:R-:W-:Y:S01]  /*ce10*/  FMUL.FTZ R25, R25, R221.reuse ;  /* 0x000000dd19197220 */ /* 0x080fe20000410000 */
[-C--:B------:R-:W-:Y:S01]  /*ce20*/  FMUL.FTZ R28, R28, R221.reuse ;  /* 0x000000dd1c1c7220 */ /* 0x080fe20000410000 */
[----:B------:R-:W-:Y:S01]  /*ce30*/  FMNMX.FTZ R194, R175, R194, !PT ;  /* 0x000000c2afc27209 */ /* 0x000fe20007810000 */
[-C--:B------:R-:W-:Y:S01]  /*ce40*/  FMUL.FTZ R29, R29, R221.reuse ;  /* 0x000000dd1d1d7220 */ /* 0x080fe20000410000 */
[----:B------:R-:W-:Y:S01]  /*ce50*/  FMUL.FTZ R32, R32, R221 ;  /* 0x000000dd20207220 */ /* 0x000fe20000410000 */
[----:B------:R-:W3:Y:S01]  /*ce60*/  MUFU.TANH R191, R191 ;  /* 0x000000bf00bf7308 */ /* 0x000ee20000002400 */
[----:B------:R-:W-:Y:S01]  /*ce70*/  FMNMX.FTZ R194, R178, R194, !PT ;  /* 0x000000c2b2c27209 */ /* 0x000fe20007810000 */
[----:B----4-:R-:W-:Y:S01]  /*ce80*/  FFMA.FTZ R3, R221, R3, R152 ;  /* 0x00000003dd037223 */ /* 0x010fe20000010098 */
[----:B------:R-:W-:Y:S01]  /*ce90*/  F2FP.F16.F32.PACK_AB R152, R219, R152 ;  /* 0x00000098db98723e */ /* 0x000fe200000000ff */
[-C--:B------:R-:W-:Y:S01]  /*cea0*/  FMUL.FTZ R33, R33, R221.reuse ;  /* 0x000000dd21217220 */ /* 0x080fe20000410000 */
[----:B------:R-:W-:Y:S01]  /*ceb0*/  FMNMX.FTZ R194, R179, R194, !PT ;  /* 0x000000c2b3c27209 */ /* 0x000fe20007810000 */
[----:B------:R-:W-:Y:S01]  /*cec0*/  FADD.FTZ R3, R219, R3 ;  /* 0x00000003db037221 */ /* 0x000fe20000010000 */
[-C--:B------:R-:W-:Y:S01]  /*ced0*/  FMUL.FTZ R36, R36, R221.reuse ;  /* 0x000000dd24247220 */ /* 0x080fe20000410000 */
[----:B------:R-:W4:Y:S01]  /*cee0*/  MUFU.TANH R195, R195 ;  /* 0x000000c300c37308 */ /* 0x000f220000002400 */
[----:B------:R-:W-:Y:S01]  /*cef0*/  FMNMX.FTZ R194, R182, R194, !PT ;  /* 0x000000c2b6c27209 */ /* 0x000fe20007810000 */
[-C--:B------:R-:W-:Y:S01]  /*cf00*/  FMUL.FTZ R37, R37, R221.reuse ;  /* 0x000000dd25257220 */ /* 0x080fe20000410000 */
[----:B--2---:R-:W-:Y:S01]  /*cf10*/  FSEL R186, R186, -INF , P4 ;  /* 0xff800000baba7808 */ /* 0x004fe20002000000 */
[-C--:B------:R-:W-:Y:S01]  /*cf20*/  FMUL.FTZ R40, R40, R221.reuse ;  /* 0x000000dd28287220 */ /* 0x080fe20000410000 */
[----:B------:R-:W-:Y:S01]  /*cf30*/  FMNMX.FTZ R219, R183, R194, !PT ;  /* 0x000000c2b7db7209 */ /* 0x000fe20007810000 */
[----:B------:R-:W-:Y:S01]  /*cf40*/  FMUL.FTZ R41, R41, R221 ;  /* 0x000000dd29297220 */ /* 0x000fe20000410000 */
[----:B------:R-:W-:Y:S01]  /*cf50*/  ISETP.GT.AND P4, PT, R220, 0x49, PT ;  /* 0x00000049dc00780c */ /* 0x000fe20003f84270 */
[----:B------:R2:W5:Y:S01]  /*cf60*/  MUFU.TANH R194, R198 ;  /* 0x000000c600c27308 */ /* 0x0005620000002400 */
[----:B------:R-:W-:Y:S01]  /*cf70*/  FMNMX.FTZ R219, R186, R219, !PT ;  /* 0x000000dbbadb7209 */ /* 0x000fe20007810000 */
[-C--:B------:R-:W-:Y:S01]  /*cf80*/  FMUL.FTZ R44, R44, R221.reuse ;  /* 0x000000dd2c2c7220 */ /* 0x080fe20000410000 */
[----:B---3--:R-:W-:Y:S01]  /*cf90*/  FSEL R191, R191, -INF , P4 ;  /* 0xff800000bfbf7808 */ /* 0x008fe20002000000 */
[----:B------:R-:W-:Y:S01]  /*cfa0*/  FMUL.FTZ R45, R45, R221 ;  /* 0x000000dd2d2d7220 */ /* 0x000fe20000410000 */
[----:B------:R-:W-:Y:S01]  /*cfb0*/  FMNMX.FTZ R219, R153, R219, !PT ;  /* 0x000000db99db7209 */ /* 0x000fe20007810000 */
[-C--:B------:R-:W-:Y:S01]  /*cfc0*/  FMUL.FTZ R48, R48, R221.reuse ;  /* 0x000000dd30307220 */ /* 0x080fe20000410000 */
[----:B------:R-:W-:Y:S01]  /*cfd0*/  ISETP.GT.AND P4, PT, R220, 0x58, PT ;  /* 0x00000058dc00780c */ /* 0x000fe20003f84270 */
[----:B------:R-:W-:Y:S01]  /*cfe0*/  FMUL.FTZ R49, R49, R221 ;  /* 0x000000dd31317220 */ /* 0x000fe20000410000 */
[----:B--2---:R-:W-:Y:S01]  /*cff0*/  FMUL.FTZ R198, R199, UR42 ;  /* 0x0000002ac7c67c20 */ /* 0x004fe20008410000 */
[----:B------:R-:W-:Y:S01]  /*d000*/  FMNMX.FTZ R199, R187, R219, !PT ;  /* 0x000000dbbbc77209 */ /* 0x000fe20007810000 */
[-C--:B------:R-:W-:Y:S01]  /*d010*/  FMUL.FTZ R52, R52, R221.reuse ;  /* 0x000000dd34347220 */ /* 0x080fe20000410000 */
[----:B----4-:R-:W-:Y:S01]  /*d020*/  FSEL R195, R195, -INF , P2 ;  /* 0xff800000c3c37808 */ /* 0x010fe20001000000 */
[----:B------:R-:W-:Y:S01]  /*d030*/  FMUL.FTZ R53, R53, R221 ;  /* 0x000000dd35357220 */ /* 0x000fe20000410000 */
[----:B------:R-:W-:Y:S01]  /*d040*/  FMNMX.FTZ R199, R191, R199, !PT ;  /* 0x000000c7bfc77209 */ /* 0x000fe20007810000 */
[----:B------:R-:W2:Y:S01]  /*d050*/  MUFU.TANH R198, R198 ;  /* 0x000000c600c67308 */ /* 0x000ea20000002400 */
[-C--:B------:R-:W-:Y:S01]  /*d060*/  FMUL.FTZ R56, R56, R221.reuse ;  /* 0x000000dd38387220 */ /* 0x080fe20000410000 */
[----:B-----5:R-:W-:Y:S01]  /*d070*/  FSEL R194, R194, -INF , P4 ;  /* 0xff800000c2c27808 */ /* 0x020fe20002000000 */
[----:B------:R-:W-:Y:S01]  /*d080*/  FMUL.FTZ R57, R57, R221 ;  /* 0x000000dd39397220 */ /* 0x000fe20000410000 */
[----:B------:R-:W-:Y:S01]  /*d090*/  FMNMX.FTZ R199, R190, R199, !PT ;  /* 0x000000c7bec77209 */ /* 0x000fe20007810000 */
[-C--:B------:R-:W-:Y:S01]  /*d0a0*/  FMUL.FTZ R60, R60, R221.reuse ;  /* 0x000000dd3c3c7220 */ /* 0x080fe20000410000 */
[-C--:B------:R-:W-:Y:S01]  /*d0b0*/  FMUL.FTZ R61, R61, R221.reuse ;  /* 0x000000dd3d3d7220 */ /* 0x080fe20000410000 */
        /* <DEDUP_REMOVED lines=8> */
[-C--:B------:R-:W-:Y:S01]  /*d140*/  FMUL.FTZ R76, R76, R221.reuse ;  /* 0x000000dd4c4c7220 */ /* 0x080fe20000410000 */
[-C--:B------:R-:W-:Y:S01]  /*d150*/  FMUL.FTZ R77, R77, R221.reuse ;  /* 0x000000dd4d4d7220 */ /* 0x080fe20000410000 */
[----:B--2---:R-:W-:Y:S01]  /*d160*/  FSEL R198, R198, -INF , P3 ;  /* 0xff800000c6c67808 */ /* 0x004fe20001800000 */
        /* <DEDUP_REMOVED lines=8> */
[----:B------:R-:W2:Y:S01]  /*d1f0*/  SHFL.BFLY PT, R219, R220, 0x2, 0x1f ;  /* 0x0c401f00dcdb7f89 */ /* 0x000ea200000e0000 */
        /* <DEDUP_REMOVED lines=23> */
[----:B--2---:R-:W-:Y:S01]  /*d370*/  FMNMX.FTZ R220, R220, R219, !PT ;  /* 0x000000dbdcdc7209 */ /* 0x004fe20007810000 */
[-C--:B------:R-:W-:Y:S01]  /*d380*/  FMUL.FTZ R140, R140, R221.reuse ;  /* 0x000000dd8c8c7220 */ /* 0x080fe20000410000 */
[-C--:B------:R-:W-:Y:S01]  /*d390*/  FMUL.FTZ R141, R141, R221.reuse ;  /* 0x000000dd8d8d7220 */ /* 0x080fe20000410000 */
[-C--:B------:R-:W-:Y:S01]  /*d3a0*/  FMUL.FTZ R144, R144, R221.reuse ;  /* 0x000000dd90907220 */ /* 0x080fe20000410000 */
[-C--:B------:R-:W-:Y:S01]  /*d3b0*/  FMUL.FTZ R145, R145, R221.reuse ;  /* 0x000000dd91917220 */ /* 0x080fe20000410000 */
[-C--:B------:R-:W-:Y:S01]  /*d3c0*/  FMUL.FTZ R148, R148, R221.reuse ;  /* 0x000000dd94947220 */ /* 0x080fe20000410000 */
[----:B------:R-:W-:Y:S01]  /*d3d0*/  FMUL.FTZ R149, R149, R221 ;  /* 0x000000dd95957220 */ /* 0x000fe20000410000 */
[----:B------:R2:W-:Y:S01]  /*d3e0*/  MUFU.EX2 R219, R177 ;  /* 0x000000b100db7308 */ /* 0x0005e20000000800 */
[----:B------:R-:W3:Y:S07]  /*d3f0*/  SHFL.BFLY PT, R221, R220, 0x1, 0x1f ;  /* 0x0c201f00dcdd7f89 */ /* 0x000eee00000e0000 */
[----:B------:R-:W4:Y:S01]  /*d400*/  MUFU.EX2 R199, R156 ;  /* 0x0000009c00c77308 */ /* 0x000f220000000800 */
[----:B--2---:R-:W2:Y:S07]  /*d410*/  S2R R177, SR_TID.X ;  /* 0x0000000000b17919 */ /* 0x004eae0000002100 */
[----:B------:R-:W5:Y:S08]  /*d420*/  MUFU.EX2 R157, R157 ;  /* 0x0000009d009d7308 */ /* 0x000f700000000800 */
[----:B------:R-:W0:Y:S01]  /*d430*/  MUFU.EX2 R156, R160 ;  /* 0x000000a0009c7308 */ /* 0x000e220000000800 */
[----:B----4-:R-:W-:-:S07]  /*d440*/  FADD.FTZ R3, R199, R3 ;  /* 0x00000003c7037221 */ /* 0x010fce0000010000 */
[----:B------:R-:W-:Y:S01]  /*d450*/  MUFU.EX2 R160, R168 ;  /* 0x000000a800a07308 */ /* 0x000fe20000000800 */
[----:B-----5:R-:W-:-:S07]  /*d460*/  FADD.FTZ R3, R157, R3 ;  /* 0x000000039d037221 */ /* 0x020fce0000010000 */
[----:B------:R3:W-:Y:S01]  /*d470*/  MUFU.EX2 R168, R176 ;  /* 0x000000b000a87308 */ /* 0x0007e20000000800 */
[----:B0-----:R-:W-:Y:S01]  /*d480*/  FADD.FTZ R3, R156, R3 ;  /* 0x000000039c037221 */ /* 0x001fe20000010000 */
[----:B--2---:R-:W-:-:S04]  /*d490*/  SHF.R.U32.HI R177, RZ, 0x7, R177 ;  /* 0x00000007ffb17819 */ /* 0x004fc800000116b1 */
[----:B------:R-:W-:Y:S02]  /*d4a0*/  IADD3 R177, -R177, 0xb, RZ ;  /* 0x0000000bb1b17810 */ /* 0x000fe40007ffe1ff */
[----:B------:R-:W0:Y:S01]  /*d4b0*/  MUFU.EX2 R161, R161 ;  /* 0x000000a100a17308 */ /* 0x000e220000000800 */
[----:B---3--:R-:W-:-:S04]  /*d4c0*/  FMNMX.FTZ R176, R220, R221, !PT ;  /* 0x000000dddcb07209 */ /* 0x008fc80007810000 */
[C---:B------:R-:W-:Y:S01]  /*d4d0*/  FSETP.NEU.FTZ.AND P2, PT, R176.reuse, -INF , PT ;  /* 0xff800000b000780b */ /* 0x040fe20003f5d000 */
[----:B------:R-:W-:Y:S02]  /*d4e0*/  FMUL.FTZ R221, R176, R14 ;  /* 0x0000000eb0dd7220 */ /* 0x000fe40000410000 */
[----:B------:R-:W2:Y:S03]  /*d4f0*/  MUFU.EX2 R164, R164 ;  /* 0x000000a400a47308 */ /* 0x000ea60000000800 */
[----:B------:R-:W-:-:S05]  /*d500*/  FSEL R221, R221, RZ, P2 ;  /* 0x000000ffdddd7208 */ /* 0x000fca0001000000 */
[----:B------:R-:W3:Y:S01]  /*d510*/  MUFU.EX2 R165, R165 ;  /* 0x000000a500a57308 */ /* 0x000ee20000000800 */
[-CC-:B------:R-:W-:Y:S01]  /*d520*/  FFMA.FTZ R154, R154, R14.reuse, -R221.reuse ;  /* 0x0000000e9a9a7223 */ /* 0x180fe200000108dd */
[-CC-:B------:R-:W-:Y:S01]  /*d530*/  FFMA.FTZ R220, R170, R14.reuse, -R221.reuse ;  /* 0x0000000eaadc7223 */ /* 0x180fe200000108dd */
[-C--:B------:R-:W-:Y:S01]  /*d540*/  FFMA.FTZ R170, R174, R14.reuse, -R221 ;  /* 0x0000000eaeaa7223 */ /* 0x080fe200000108dd */
[----:B0-----:R-:W-:Y:S01]  /*d550*/  FADD.FTZ R3, R161, R3 ;  /* 0x00000003a1037221 */ /* 0x001fe20000010000 */
[-CC-:B------:R-:W-:Y:S01]  /*d560*/  FFMA.FTZ R193, R193, R14.reuse, -R221.reuse ;  /* 0x0000000ec1c17223 */ /* 0x180fe200000108dd */
[-CC-:B------:R-:W-:Y:S01]  /*d570*/  FFMA.FTZ R158, R158, R14.reuse, -R221.reuse ;  /* 0x0000000e9e9e7223 */ /* 0x180fe200000108dd */
[-C--:B------:R-:W-:Y:S01]  /*d580*/  FFMA.FTZ R159, R159, R14.reuse, -R221 ;  /* 0x0000000e9f9f7223 */ /* 0x080fe200000108dd */
[----:B------:R-:W-:Y:S01]  /*d590*/  MUFU.EX2 R174, R197 ;  /* 0x000000c500ae7308 */ /* 0x000fe20000000800 */
[----:B--2---:R-:W-:Y:S01]  /*d5a0*/  FADD.FTZ R3, R164, R3 ;  /* 0x00000003a4037221 */ /* 0x004fe20000010000 */
[-CC-:B------:R-:W-:Y:S01]  /*d5b0*/  FFMA.FTZ R162, R162, R14.reuse, -R221.reuse ;  /* 0x0000000ea2a27223 */ /* 0x180fe200000108dd */
[-CC-:B------:R-:W-:Y:S01]  /*d5c0*/  FFMA.FTZ R163, R163, R14.reuse, -R221.reuse ;  /* 0x0000000ea3a37223 */ /* 0x180fe200000108dd */
[-CC-:B------:R-:W-:Y:S01]  /*d5d0*/  FFMA.FTZ R166, R166, R14.reuse, -R221.reuse ;  /* 0x0000000ea6a67223 */ /* 0x180fe200000108dd */
[-CC-:B------:R-:W-:Y:S01]  /*d5e0*/  FFMA.FTZ R167, R167, R14.reuse, -R221.reuse ;  /* 0x0000000ea7a77223 */ /* 0x180fe200000108dd */
[-CC-:B------:R-:W-:Y:S01]  /*d5f0*/  FFMA.FTZ R171, R171, R14.reuse, -R221.reuse ;  /* 0x0000000eabab7223 */ /* 0x180fe200000108dd */
[-C--:B------:R-:W-:Y:S01]  /*d600*/  FFMA.FTZ R175, R175, R14.reuse, -R221 ;  /* 0x0000000eafaf7223 */ /* 0x080fe200000108dd */
[----:B------:R-:W0:Y:S01]  /*d610*/  MUFU.EX2 R169, R169 ;  /* 0x000000a900a97308 */ /* 0x000e220000000800 */
[----:B---3--:R-:W-:Y:S01]  /*d620*/  FADD.FTZ R3, R165, R3 ;  /* 0x00000003a5037221 */ /* 0x008fe20000010000 */
[-CC-:B------:R-:W-:Y:S01]  /*d630*/  FFMA.FTZ R178, R178, R14.reuse, -R221.reuse ;  /* 0x0000000eb2b27223 */ /* 0x180fe200000108dd */
[-CC-:B------:R-:W-:Y:S01]  /*d640*/  FFMA.FTZ R179, R179, R14.reuse, -R221.reuse ;  /* 0x0000000eb3b37223 */ /* 0x180fe200000108dd */
[-C--:B------:R-:W-:Y:S01]  /*d650*/  FFMA.FTZ R182, R182, R14.reuse, -R221 ;  /* 0x0000000eb6b67223 */ /* 0x080fe200000108dd */
[----:B------:R-:W-:Y:S01]  /*d660*/  FADD.FTZ R3, R160, R3 ;  /* 0x00000003a0037221 */ /* 0x000fe20000010000 */
[-CC-:B------:R-:W-:Y:S01]  /*d670*/  FFMA.FTZ R183, R183, R14.reuse, -R221.reuse ;  /* 0x0000000eb7b77223 */ /* 0x180fe200000108dd */
        /* <DEDUP_REMOVED lines=8> */
[----:B------:R-:W-:Y:S01]  /*d700*/  FFMA.FTZ R198, R198, R14, -R221 ;  /* 0x0000000ec6c67223 */ /* 0x000fe200000108dd */
[----:B------:R-:W3:Y:S01]  /*d710*/  MUFU.EX2 R172, R172 ;  /* 0x000000ac00ac7308 */ /* 0x000ee20000000800 */
[----:B--2---:R-:W-:Y:S01]  /*d720*/  F2FP.F16.F32.PACK_AB R154, R157, R199 ;  /* 0x000000c79d9a723e */ /* 0x004fe200000000ff */
[----:B------:R-:W-:-:S02]  /*d730*/  @!P1 VIADD R157, R21, 0x22840 ;  /* 0x00022840159d9836 */ /* 0x000fc40000000000 */
[----:B0-----:R-:W-:Y:S01]  /*d740*/  FADD.FTZ R3, R169, R3 ;  /* 0x00000003a9037221 */ /* 0x001fe20000010000 */
[----:B------:R-:W-:Y:S02]  /*d750*/  F2FP.F16.F32.PACK_AB R156, R161, R156 ;  /* 0x0000009ca19c723e */ /* 0x000fe400000000ff */
[----:B------:R-:W-:Y:S02]  /*d760*/  F2FP.F16.F32.PACK_AB R160, R169, R160 ;  /* 0x000000a0a9a0723e */ /* 0x000fe400000000ff */
[----:B------:R-:W-:Y:S01]  /*d770*/  @!P1 PRMT R157, RZ, 0x654, R157 ;  /* 0x00000654ff9d9816 */ /* 0x000fe2000000009d */
[----:B------:R-:W0:Y:S01]  /*d780*/  MUFU.EX2 R173, R173 ;  /* 0x000000ad00ad7308 */ /* 0x000e220000000800 */
[----:B------:R2:W-:Y:S06]  /*d790*/  BAR.ARV R177, 0x100 ;  /* 0x000400b10000751d */ /* 0x0005ec0000002000 */
[----:B------:R4:W-:Y:S01]  /*d7a0*/  @!P1 SYNCS.ARRIVE.TRANS64.RED.A1T0 RZ, [R157+URZ], RZ ;  /* 0x000000ff9dff99a7 */ /* 0x0009e2000810043f */
[----:B------:R-:W5:Y:S01]  /*d7b0*/  MUFU.EX2 R180, R180 ;  /* 0x000000b400b47308 */ /* 0x000f620000000800 */
[----:B---3--:R-:W-:Y:S01]  /*d7c0*/  FADD.FTZ R3, R172, R3 ;  /* 0x00000003ac037221 */ /* 0x008fe20000010000 */
[----:B----4-:R-:W-:-:S06]  /*d7d0*/  FSEL R157, R176, RZ, P2 ;  /* 0x000000ffb09d7208 */ /* 0x010fcc0001000000 */
[----:B------:R-:W3:Y:S01]  /*d7e0*/  MUFU.EX2 R181, R181 ;  /* 0x000000b500b57308 */ /* 0x000ee20000000800 */
[----:B0-----:R-:W-:Y:S01]  /*d7f0*/  FADD.FTZ R3, R173, R3 ;  /* 0x00000003ad037221 */ /* 0x001fe20000010000 */
[----:B------:R-:W-:-:S03]  /*d800*/  FADD.FTZ R157, -R157, R218 ;  /* 0x000000da9d9d7221 */ /* 0x000fc60000010100 */
[----:B------:R-:W-:Y:S01]  /*d810*/  FADD.FTZ R3, R168, R3 ;  /* 0x00000003a8037221 */ /* 0x000fe20000010000 */
[----:B------:R-:W-:Y:S02]  /*d820*/  FMUL.FTZ R157, R157, R14 ;  /* 0x0000000e9d9d7220 */ /* 0x000fe40000410000 */
[----:B------:R-:W0:Y:S01]  /*d830*/  MUFU.EX2 R184, R184 ;  /* 0x000000b800b87308 */ /* 0x000e220000000800 */
[----:B------:R-:W-:-:S04]  /*d840*/  FADD.FTZ R3, R219, R3 ;  /* 0x00000003db037221 */ /* 0x000fc80000010000 */
[----:B-----5:R-:W-:-:S03]  /*d850*/  FADD.FTZ R3, R180, R3 ;  /* 0x00000003b4037221 */ /* 0x020fc60000010000 */
[----:B------:R-:W4:Y:S01]  /*d860*/  MUFU.EX2 R218, R157 ;  /* 0x0000009d00da7308 */ /* 0x000f220000000800 */
[----:B---3--:R-:W-:-:S07]  /*d870*/  FADD.FTZ R3, R181, R3 ;  /* 0x00000003b5037221 */ /* 0x008fce0000010000 */
[----:B------:R-:W3:Y:S01]  /*d880*/  MUFU.EX2 R193, R193 ;  /* 0x000000c100c17308 */ /* 0x000ee20000000800 */
[----:B0-----:R-:W-:-:S07]  /*d890*/  FADD.FTZ R3, R184, R3 ;  /* 0x00000003b8037221 */ /* 0x001fce0000010000 */
[----:B------:R-:W0:Y:S01]  /*d8a0*/  MUFU.EX2 R185, R185 ;  /* 0x000000b900b97308 */ /* 0x000e220000000800 */
[----:B----4-:R-:W-:Y:S01]  /*d8b0*/  FFMA.FTZ R0, R218, R0, R197 ;  /* 0x00000000da007223 */ /* 0x010fe200000100c5 */
        /* <DEDUP_REMOVED lines=16> */
[----:B----4-:R-:W-:Y:S01]  /*d9c0*/  F2FP.F16.F32.PACK_AB R158, R165, R164 ;  /* 0x000000a4a59e723e */ /* 0x010fe200000000ff */
[----:B------:R-:W-:Y:S01]  /*d9d0*/  FMUL.FTZ R50, R50, R218 ;  /* 0x000000da32327220 */ /* 0x000fe20000410000 */
[----:B------:R-:W-:Y:S01]  /*d9e0*/  F2FP.F16.F32.PACK_AB R164, R219, R168 ;  /* 0x000000a8dba4723e */ /* 0x000fe200000000ff */
[----:B------:R-:W-:Y:S01]  /*d9f0*/  FMUL.FTZ R51, R51, R218 ;  /* 0x000000da33337220 */ /* 0x000fe20000410000 */
[----:B------:R-:W-:Y:S01]  /*da00*/  F2FP.F16.F32.PACK_AB R168, R185, R184 ;  /* 0x000000b8b9a8723e */ /* 0x000fe200000000ff */
[-C--:B------:R-:W-:Y:S01]  /*da10*/  FMUL.FTZ R54, R54, R218.reuse ;  /* 0x000000da36367220 */ /* 0x080fe20000410000 */
[----:B------:R-:W0:Y:S01]  /*da20*/  MUFU.EX2 R159, R159 ;  /* 0x0000009f009f7308 */ /* 0x000e220000000800 */
[----:B-----5:R-:W-:Y:S01]  /*da30*/  FADD.FTZ R0, R221, R0 ;  /* 0x00000000dd007221 */ /* 0x020fe20000010000 */
        /* <DEDUP_REMOVED lines=10> */
[-C--:B------:R-:W-:Y:S01]  /*dae0*/  FMUL.FTZ R71, R71, R218.reuse ;  /* 0x000000da47477220 */ /* 0x080fe20000410000 */
[-C--:B------:R-:W-:Y:S01]  /*daf0*/  FMUL.FTZ R74, R74, R218.reuse ;  /* 0x000000da4a4a7220 */ /* 0x080fe20000410000 */
[-C--:B------:R-:W-:Y:S01]  /*db00*/  FMUL.FTZ R75, R75, R218.reuse ;  /* 0x000000da4b4b7220 */ /* 0x080fe20000410000 */
[-C--:B------:R-:W-:Y:S01]  /*db10*/  FMUL.FTZ R78, R78, R218.reuse ;  /* 0x000000da4e4e7220 */ /* 0x080fe20000410000 */
[----:B------:R3:W5:Y:S01]  /*db20*/  MUFU.EX2 R226, R162 ;  /* 0x000000a200e27308 */ /* 0x0007620000000800 */
        /* <DEDUP_REMOVED lines=8> */
[----:B----4-:R-:W-:Y:S01]  /*dbb0*/  FADD.FTZ R3, R189, R3 ;  /* 0x00000003bd037221 */ /* 0x010fe20000010000 */
[----:B---3--:R-:W-:Y:S01]  /*dbc0*/  F2FP.F16.F32.PACK_AB R162, R173, R172 ;  /* 0x000000acada2723e */ /* 0x008fe200000000ff */
[-C--:B------:R-:W-:Y:S01]  /*dbd0*/  FMUL.FTZ R91, R91, R218.reuse ;  /* 0x000000da5b5b7220 */ /* 0x080fe20000410000 */
[-C--:B------:R-:W-:Y:S01]  /*dbe0*/  FMUL.FTZ R94, R94, R218.reuse ;  /* 0x000000da5e5e7220 */ /* 0x080fe20000410000 */
[-C--:B------:R-:W-:Y:S01]  /*dbf0*/  FMUL.FTZ R95, R95, R218.reuse ;  /* 0x000000da5f5f7220 */ /* 0x080fe20000410000 */
[-C--:B------:R-:W-:Y:S01]  /*dc00*/  FMUL.FTZ R98, R98, R218.reuse ;  /* 0x000000da62627220 */ /* 0x080fe20000410000 */
[-C--:B------:R-:W-:Y:S01]  /*dc10*/  FMUL.FTZ R99, R99, R218.reuse ;  /* 0x000000da63637220 */ /* 0x080fe20000410000 */
[----:B------:R-:W3:Y:S01]  /*dc20*/  MUFU.EX2 R163, R163 ;  /* 0x000000a300a37308 */ /* 0x000ee20000000800 */
        /* <DEDUP_REMOVED lines=24> */
[C---:B----4-:R-:W-:Y:S01]  /*ddb0*/  FADD.FTZ R3, R155.reuse, R3 ;  /* 0x000000039b037221 */ /* 0x050fe20000010000 */
[----:B------:R-:W-:Y:S01]  /*ddc0*/  F2FP.F16.F32.PACK_AB R172, R155, R192 ;  /* 0x000000c09bac723e */ /* 0x000fe200000000ff */
[----:B------:R-:W-:Y:S01]  /*ddd0*/  FMUL.FTZ R138, R138, R218 ;  /* 0x000000da8a8a7220 */ /* 0x000fe20000410000 */
[----:B0-----:R-:W-:Y:S01]  /*dde0*/  F2FP.F16.F32.PACK_AB R166, R181, R180 ;  /* 0x000000b4b5a6723e */ /* 0x001fe200000000ff */
[-C--:B------:R-:W-:Y:S01]  /*ddf0*/  FMUL.FTZ R139, R139, R218.reuse ;  /* 0x000000da8b8b7220 */ /* 0x080fe20000410000 */
[-C--:B------:R-:W-:Y:S01]  /*de00*/  FMUL.FTZ R142, R142, R218.reuse ;  /* 0x000000da8e8e7220 */ /* 0x080fe20000410000 */
[-C--:B------:R-:W-:Y:S01]  /*de10*/  FMUL.FTZ R143, R143, R218.reuse ;  /* 0x000000da8f8f7220 */ /* 0x080fe20000410000 */
[----:B------:R-:W0:Y:S01]  /*de20*/  MUFU.EX2 R220, R220 ;  /* 0x000000dc00dc7308 */ /* 0x000e220000000800 */
[----:B-----5:R-:W-:Y:S01]  /*de30*/  FADD.FTZ R155, R199, R0 ;  /* 0x00000000c79b7221 */ /* 0x020fe20000010000 */
[-C--:B------:R-:W-:Y:S01]  /*de40*/  FMUL.FTZ R146, R146, R218.reuse ;  /* 0x000000da92927220 */ /* 0x080fe20000410000 */
[-C--:B------:R-:W-:Y:S01]  /*de50*/  FMUL.FTZ R147, R147, R218.reuse ;  /* 0x000000da93937220 */ /* 0x080fe20000410000 */
[-C--:B------:R-:W-:Y:S01]  /*de60*/  FMUL.FTZ R150, R150, R218.reuse ;  /* 0x000000da96967220 */ /* 0x080fe20000410000 */
[----:B------:R-:W-:-:S03]  /*de70*/  FMUL.FTZ R151, R151, R218 ;  /* 0x000000da97977220 */ /* 0x000fc60000410000 */
[----:B------:R-:W4:Y:S01]  /*de80*/  MUFU.EX2 R161, R171 ;  /* 0x000000ab00a17308 */ /* 0x000f220000000800 */
[----:B---3--:R-:W-:-:S07]  /*de90*/  FADD.FTZ R155, R167, R155 ;  /* 0x0000009ba79b7221 */ /* 0x008fce0000010000 */
[----:B------:R3:W5:Y:S01]  /*dea0*/  MUFU.EX2 R165, R170 ;  /* 0x000000aa00a57308 */ /* 0x0007620000000800 */
[----:B0-----:R-:W-:-:S07]  /*deb0*/  FADD.FTZ R155, R220, R155 ;  /* 0x0000009bdc9b7221 */ /* 0x001fce0000010000 */
[----:B------:R-:W0:Y:S01]  /*dec0*/  MUFU.EX2 R175, R175 ;  /* 0x000000af00af7308 */ /* 0x000e220000000800 */
[----:B----4-:R-:W-:Y:S01]  /*ded0*/  FADD.FTZ R157, R161, R155 ;  /* 0x0000009ba19d7221 */ /* 0x010fe20000010000 */
[----:B------:R-:W-:Y:S02]  /*dee0*/  F2FP.F16.F32.PACK_AB R155, R159, R221 ;  /* 0x000000dd9f9b723e */ /* 0x000fe400000000ff */
[----:B---3--:R-:W-:Y:S02]  /*def0*/  F2FP.F16.F32.PACK_AB R170, R189, R188 ;  /* 0x000000bcbdaa723e */ /* 0x008fe400000000ff */
[----:B------:R-:W-:Y:S02]  /*df00*/  F2FP.F16.F32.PACK_AB R161, R161, R220 ;  /* 0x000000dca1a1723e */ /* 0x000fe400000000ff */
[----:B------:R-:W3:Y:S01]  /*df10*/  MUFU.EX2 R178, R178 ;  /* 0x000000b200b27308 */ /* 0x000ee20000000800 */
[----:B-----5:R-:W-:-:S07]  /*df20*/  FADD.FTZ R157, R165, R157 ;  /* 0x0000009da59d7221 */ /* 0x020fce0000010000 */
[----:B------:R-:W4:Y:S01]  /*df30*/  MUFU.EX2 R179, R179 ;  /* 0x000000b300b37308 */ /* 0x000f220000000800 */
[----:B0-----:R-:W-:Y:S01]  /*df40*/  FADD.FTZ R159, R175, R157 ;  /* 0x0000009daf9f7221 */ /* 0x001fe20000010000 */
[----:B------:R-:W-:-:S06]  /*df50*/  F2FP.F16.F32.PACK_AB R157, R163, R226 ;  /* 0x000000e2a39d723e */ /* 0x000fcc00000000ff */
[----:B------:R-:W0:Y:S01]  /*df60*/  MUFU.EX2 R182, R182 ;  /* 0x000000b600b67308 */ /* 0x000e220000000800 */
[----:B---3--:R-:W-:-:S07]  /*df70*/  FADD.FTZ R159, R178, R159 ;  /* 0x0000009fb29f7221 */ /* 0x008fce0000010000 */
[----:B------:R-:W3:Y:S01]  /*df80*/  MUFU.EX2 R183, R183 ;  /* 0x000000b700b77308 */ /* 0x000ee20000000800 */
[----:B----4-:R-:W-:Y:S01]  /*df90*/  FADD.FTZ R163, R179, R159 ;  /* 0x0000009fb3a37221 */ /* 0x010fe20000010000 */
[----:B------:R-:W-:-:S06]  /*dfa0*/  F2FP.F16.F32.PACK_AB R159, R167, R199 ;  /* 0x000000c7a79f723e */ /* 0x000fcc00000000ff */
[----:B------:R-:W4:Y:S01]  /*dfb0*/  MUFU.EX2 R169, R186 ;  /* 0x000000ba00a97308 */ /* 0x000f220000000800 */
[----:B0-----:R-:W-:-:S07]  /*dfc0*/  FADD.FTZ R163, R182, R163 ;  /* 0x000000a3b6a37221 */ /* 0x001fce0000010000 */
[----:B------:R0:W5:Y:S01]  /*dfd0*/  MUFU.EX2 R0, R153 ;  /* 0x0000009900007308 */ /* 0x0001620000000800 */
[----:B---3--:R-:W-:-:S07]  /*dfe0*/  FADD.FTZ R163, R183, R163 ;  /* 0x000000a3b7a37221 */ /* 0x008fce0000010000 */
[----:B------:R-:W3:Y:S01]  /*dff0*/  MUFU.EX2 R171, R187 ;  /* 0x000000bb00ab7308 */ /* 0x000ee20000000800 */
[----:B----4-:R-:W-:Y:S01]  /*e000*/  FADD.FTZ R163, R169, R163 ;  /* 0x000000a3a9a37221 */ /* 0x010fe20000010000 */
[----:B0-----:R-:W-:-:S06]  /*e010*/  F2FP.F16.F32.PACK_AB R153, R193, R197 ;  /* 0x000000c5c199723e */ /* 0x001fcc00000000ff */
[----:B------:R-:W0:Y:S01]  /*e020*/  MUFU.EX2 R191, R191 ;  /* 0x000000bf00bf7308 */ /* 0x000e220000000800 */
[C---:B-----5:R-:W-:Y:S01]  /*e030*/  FADD.FTZ R167, R0.reuse, R163 ;  /* 0x000000a300a77221 */ /* 0x060fe20000010000 */
[----:B------:R-:W-:Y:S02]  /*e040*/  F2FP.F16.F32.PACK_AB R163, R175, R165 ;  /* 0x000000a5afa3723e */ /* 0x000fe400000000ff */
[----:B------:R-:W-:Y:S02]  /*e050*/  F2FP.F16.F32.PACK_AB R165, R179, R178 ;  /* 0x000000b2b3a5723e */ /* 0x000fe400000000ff */
[----:B------:R-:W-:Y:S02]  /*e060*/  F2FP.F16.F32.PACK_AB R169, R0, R169 ;  /* 0x000000a900a9723e */ /* 0x000fe400000000ff */
[----:B------:R-:W4:Y:S01]  /*e070*/  MUFU.EX2 R173, R190 ;  /* 0x000000be00ad7308 */ /* 0x000f220000000800 */
[----:B---3--:R-:W-:-:S07]  /*e080*/  FADD.FTZ R167, R171, R167 ;  /* 0x000000a7aba77221 */ /* 0x008fce0000010000 */
[----:B------:R-:W3:Y:S01]  /*e090*/  MUFU.EX2 R195, R195 ;  /* 0x000000c300c37308 */ /* 0x000ee20000000800 */
[C---:B0-----:R-:W-:Y:S01]  /*e0a0*/  FADD.FTZ R167, R191.reuse, R167 ;  /* 0x000000a7bfa77221 */ /* 0x041fe20000010000 */
[----:B------:R-:W-:-:S06]  /*e0b0*/  F2FP.F16.F32.PACK_AB R171, R191, R171 ;  /* 0x000000abbfab723e */ /* 0x000fcc00000000ff */
[----:B------:R-:W0:Y:S01]  /*e0c0*/  MUFU.EX2 R196, R196 ;  /* 0x000000c400c47308 */ /* 0x000e220000000800 */
[----:B----4-:R-:W-:Y:S01]  /*e0d0*/  FADD.FTZ R178, R173, R167 ;  /* 0x000000a7adb27221 */ /* 0x010fe20000010000 */
[----:B------:R-:W-:-:S06]  /*e0e0*/  F2FP.F16.F32.PACK_AB R167, R183, R182 ;  /* 0x000000b6b7a7723e */ /* 0x000fcc00000000ff */
[----:B------:R-:W4:Y:S01]  /*e0f0*/  MUFU.EX2 R194, R194 ;  /* 0x000000c200c27308 */ /* 0x000f220000000800 */
[C---:B---3--:R-:W-:Y:S01]  /*e100*/  FADD.FTZ R178, R195.reuse, R178 ;  /* 0x000000b2c3b27221 */ /* 0x048fe20000010000 */
[----:B------:R-:W-:-:S06]  /*e110*/  F2FP.F16.F32.PACK_AB R173, R195, R173 ;  /* 0x000000adc3ad723e */ /* 0x000fcc00000000ff */
[----:B------:R-:W3:Y:S01]  /*e120*/  MUFU.EX2 R175, R198 ;  /* 0x000000c600af7308 */ /* 0x000ee20000000800 */
[----:B0-----:R-:W-:-:S04]  /*e130*/  FADD.FTZ R3, R196, R3 ;  /* 0x00000003c4037221 */ /* 0x001fc80000010000 */
[C---:B------:R-:W-:Y:S01]  /*e140*/  FADD.FTZ R3, R174.reuse, R3 ;  /* 0x00000003ae037221 */ /* 0x040fe20000010000 */
[----:B------:R-:W-:Y:S01]  /*e150*/  F2FP.F16.F32.PACK_AB R174, R174, R196 ;  /* 0x000000c4aeae723e */ /* 0x000fe200000000ff */
[----:B----4-:R-:W-:-:S04]  /*e160*/  FADD.FTZ R178, R194, R178 ;  /* 0x000000b2c2b27221 */ /* 0x010fc80000010000 */
[C---:B---3--:R-:W-:Y:S01]  /*e170*/  FADD.FTZ R0, R175.reuse, R178 ;  /* 0x000000b2af007221 */ /* 0x048fe20000010000 */
[----:B------:R-:W-:Y:S01]  /*e180*/  F2FP.F16.F32.PACK_AB R175, R175, R194 ;  /* 0x000000c2afaf723e */ /* 0x000fe200000000ff */
[----:B--2---:R-:W-:Y:S06]  /*e190*/  @!P0 BRA `(.L_x_4970) ;  /* 0x0000000000048947 */ /* 0x004fec0003800000 */
[----:B------:R-:W-:Y:S01]  /*e1a0*/  BPT.TRAP 0x1 ;  /* 0x000000040000795c */ /* 0x000fe20000300000 */
.L_x_4970:
[----:B------:R0:W2:Y:S01]  /*e1b0*/  SYNCS.PHASECHK.TRANS64.TRYWAIT P2, [R21+URZ+0x22850], R213 ;  /* 0x022850d5150075a7 */ /* 0x0000a2000804017f */
[----:B------:R-:W-:Y:S05]  /*e1c0*/  @!P0 BRA `(.L_x_4971) ;  /* 0x0000000000048947 */ /* 0x000fea0003800000 */
[----:B------:R-:W-:Y:S01]  /*e1d0*/  BPT.TRAP 0x1 ;  /* 0x000000040000795c */ /* 0x000fe20000300000 */
.L_x_4971:
[----:B------:R-:W-:Y:S04]  /*e1e0*/  BSSY B0, `(.L_x_4972) ;  /* 0x0000004000007945 */ /* 0x000fe80003800000 */
[----:B--2---:R-:W-:Y:S05]  /*e1f0*/  @P2 BRA `(.L_x_4973) ;  /* 0x0000000000082947 */ /* 0x004fea0003800000 */
[----:B------:R-:W2:Y:S02]  /*e200*/  SYNCS.PHASECHK.TRANS64.TRYWAIT P2, [R21+URZ+0x22850], R213 ;  /* 0x022850d5150075a7 */ /* 0x000ea4000804017f */
[----:B--2---:R-:W-:Y:S05]  /*e210*/  @!P2 BRA `(.L_x_4974) ;  /* 0x000001140090a947 */ /* 0x004fea0003800000 */
.L_x_4973:
[----:B------:R-:W-:Y:S05]  /*e220*/  BSYNC B0 ;  /* 0x0000000000007941 */ /* 0x000fea0003800000 */
.L_x_4972:
[----:B------:R-:W3:Y:S01]  /*e230*/  S2R R180, SR_TID.X ;  /* 0x0000000000b47919 */ /* 0x000ee20000002100 */
[----:B------:R-:W-:Y:S01]  /*e240*/  IMAD.MOV.U32 R179, RZ, RZ, 0x40000040 ;  /* 0x40000040ffb37424 */ /* 0x000fe200078e00ff */
[----:B------:R-:W-:Y:S05]  /*e250*/  WARPSYNC.ALL ;  /* 0x0000000000007948 */ /* 0x000fea0003800000 */
[----:B------:R-:W-:Y:S01]  /*e260*/  R2UR UR7, R179 ;  /* 0x00000000b30772ca */ /* 0x000fe200000e0000 */
[----:B------:R-:W-:Y:S01]  /*e270*/  IMAD.MOV.U32 R178, RZ, RZ, 0xc00 ;  /* 0x00000c00ffb27424 */ /* 0x000fe200078e00ff */
[C---:B------:R-:W-:Y:S01]  /*e280*/  ISETP.GT.AND P2, PT, R20.reuse, R15, PT ;  /* 0x0000000f1400720c */ /* 0x040fe20003f44270 */
[----:B012---:R-:W-:Y:S01]  /*e290*/  @!P1 VIADD R21, R21, 0x22860 ;  /* 0x0002286015159836 */ /* 0x007fe20000000000 */
[----:B------:R-:W-:Y:S01]  /*e2a0*/  IADD3 R20, R20, -0x1, RZ ;  /* 0xffffffff14147810 */ /* 0x000fe20007ffe0ff */
[----:B------:R-:W-:-:S02]  /*e2b0*/  IMAD R178, R22, R178, UR44 ;  /* 0x0000002c16b27e24 */ /* 0x000fc4000f8e02b2 */
[----:B------:R-:W-:Y:S01]  /*e2c0*/  IMAD.MOV.U32 R218, RZ, RZ, R176 ;  /* 0x000000ffffda7224 */ /* 0x000fe200078e00b0 */
[----:B------:R-:W-:Y:S01]  /*e2d0*/  @!P1 PRMT R21, RZ, 0x654, R21 ;  /* 0x00000654ff159816 */ /* 0x000fe20000000015 */
[----:B------:R-:W-:Y:S01]  /*e2e0*/  IMAD.MOV.U32 R219, RZ, RZ, R13 ;  /* 0x000000ffffdb7224 */ /* 0x000fe200078e000d */
[----:B------:R-:W-:Y:S02]  /*e2f0*/  R2UR UR6, R178 ;  /* 0x00000000b20672ca */ /* 0x000fe400000e0000 */
[----:B---3--:R-:W-:-:S04]  /*e300*/  SHF.R.U32.HI R180, RZ, 0x7, R180 ;  /* 0x00000007ffb47819 */ /* 0x008fc800000116b4 */
[----:B------:R-:W-:-:S05]  /*e310*/  IADD3 R179, R180, 0x8, RZ ;  /* 0x00000008b4b37810 */ /* 0x000fca0007ffe0ff */
        /* <DEDUP_REMOVED lines=45> */
.L_x_4965:
[----:B------:R-:W-:-:S13]  /*e5f0*/  ISETP.GE.AND P2, PT, R20, R211, PT ;  /* 0x000000d31400720c */ /* 0x000fda0003f46270 */
[----:B------:R-:W-:Y:S05]  /*e600*/  @!P2 BRA `(.L_x_4976) ;  /* 0x000000240034a947 */ /* 0x000fea0003800000 */
[----:B------:R-:W-:Y:S02]  /*e610*/  IMAD.MOV.U32 R207, RZ, RZ, R176 ;  /* 0x000000ffffcf7224 */ /* 0x000fe400078e00b0 */
[----:B------:R-:W-:-:S07]  /*e620*/  IMAD.MOV.U32 R209, RZ, RZ, R13 ;  /* 0x000000ffffd17224 */ /* 0x000fce00078e000d */
.L_x_4986:
[----:B------:R-:W-:Y:S01]  /*e630*/  VIADD R22, R22, 0x1 ;  /* 0x0000000116167836 */ /* 0x000fe20000000000 */
[----:B------:R-:W-:Y:S05]  /*e640*/  YIELD ;  /* 0x0000000000007946 */ /* 0x000fea0003800000 */
[----:B------:R-:W-:-:S04]  /*e650*/  ISETP.NE.AND P2, PT, R22, 0x2, PT ;  /* 0x000000021600780c */ /* 0x000fc80003f45270 */
[----:B------:R-:W-:Y:S02]  /*e660*/  SEL R13, RZ, 0x1, P2 ;  /* 0x00000001ff0d7807 */ /* 0x000fe40001000000 */
[----:B------:R-:W-:Y:S02]  /*e670*/  SEL R22, R22, RZ, P2 ;  /* 0x000000ff16167207 */ /* 0x000fe40001000000 */
[----:B------:R-:W-:Y:S01]  /*e680*/  LOP3.LUT R202, R202, R13, RZ, 0x3c, !PT ;  /* 0x0000000dcaca7212 */ /* 0x000fe200078e3cff */
[----:B-1----:R-:W-:Y:S06]  /*e690*/  @!P0 BRA `(.L_x_4977) ;  /* 0x0000000000048947 */ /* 0x002fec0003800000 */
[----:B------:R-:W-:Y:S01]  /*e6a0*/  BPT.TRAP 0x1 ;  /* 0x000000040000795c */ /* 0x000fe20000300000 */
.L_x_4977:
[----:B------:R-:W-:Y:S01]  /*e6b0*/  IMAD R15, R22, 0x8, R18 ;  /* 0x00000008160f7824 */ /* 0x000fe200078e0212 */
[----:B0-----:R-:W-:-:S04]  /*e6c0*/  SHF.L.U32 R21, R202, 0x1f, RZ ;  /* 0x0000001fca157819 */ /* 0x001fc800000006ff */
[----:B------:R0:W1:Y:S01]  /*e6d0*/  SYNCS.PHASECHK.TRANS64.TRYWAIT P2, [R15+URZ+0x22830], R21 ;  /* 0x022830150f0075a7 */ /* 0x000062000804017f */
[----:B------:R-:W-:Y:S05]  /*e6e0*/  @!P0 BRA `(.L_x_4978) ;  /* 0x0000000000048947 */ /* 0x000fea0003800000 */
[----:B------:R-:W-:Y:S01]  /*e6f0*/  BPT.TRAP 0x1 ;  /* 0x000000040000795c */ /* 0x000fe20000300000 */
.L_x_4978:
[----:B------:R-:W-:Y:S02]  /*e700*/  IMAD R156, R22, 0x300, R12 ;  /* 0x00000300169c7824 */ /* 0x000fe400078e020c */
[----:B------:R-:W-:Y:S01]  /*e710*/  IMAD.MOV.U32 R157, RZ, RZ, 0x40000040 ;  /* 0x40000040ff9d7424 */ /* 0x000fe200078e00ff */
[----:B-1----:R-:W-:Y:S06]  /*e720*/  @P2 BRA `(.L_x_4979) ;  /* 0x0000000000082947 */ /* 0x002fec0003800000 */
[----:B------:R-:W1:Y:S02]  /*e730*/  SYNCS.PHASECHK.TRANS64.TRYWAIT P2, [R15+URZ+0x22830], R21 ;  /* 0x022830150f0075a7 */ /* 0x000e64000804017f */
[----:B-1----:R-:W-:Y:S05]  /*e740*/  @!P2 BRA `(.L_x_4980) ;  /* 0x000001100058a947 */ /* 0x002fea0003800000 */
.L_x_4979:
        /* <DEDUP_REMOVED lines=9> */
[----:B------:R-:W-:Y:S01]  /*e7e0*/  MOV R153, 0x40000040 ;  /* 0x4000004000997802 */ /* 0x000fe20000000f00 */
[----:B------:R-:W-:Y:S01]  /*e7f0*/  IMAD.MOV.U32 R157, RZ, RZ, 0x40000040 ;  /* 0x40000040ff9d7424 */ /* 0x000fe200078e00ff */
[----:B------:R-:W-:Y:S01]  /*e800*/  R2UR UR10, R154 ;  /* 0x000000009a0a72ca */ /* 0x000fe200000e0000 */
[----:B------:R-:W2:Y:S01]  /*e810*/  S2R R219, SR_TID.X ;  /* 0x0000000000db7919 */ /* 0x000ea20000002100 */
[----:B------:R-:W-:-:S02]  /*e820*/  R2UR UR11, R155 ;  /* 0x000000009b0b72ca */ /* 0x000fc400000e0000 */
[----:B------:R-:W-:Y:S02]  /*e830*/  R2UR UR14, R152 ;  /* 0x00000000980e72ca */ /* 0x000fe400000e0000 */
[----:B------:R-:W-:Y:S02]  /*e840*/  R2UR UR15, R153 ;  /* 0x00000000990f72ca */ /* 0x000fe400000e0000 */
[----:B------:R-:W-:Y:S02]  /*e850*/  R2UR UR18, R156 ;  /* 0x000000009c1272ca */ /* 0x000fe400000e0000 */
[----:B------:R-:W-:Y:S02]  /*e860*/  R2UR UR19, R157 ;  /* 0x000000009d1372ca */ /* 0x000fe400000e0000 */
[----:B------:R-:W-:Y:S01]  /*e870*/  WARPGROUP.ARRIVE ;  /* 0x00000000000079c5 */ /* 0x000fe20000000000 */
[----:B------:R-:W-:Y:S02]  /*e880*/  R2UR UR8, R10 ;  /* 0x000000000a0872ca */ /* 0x000fe400000e0000 */
[----:B------:R-:W-:-:S02]  /*e890*/  R2UR UR9, R11 ;  /* 0x000000000b0972ca */ /* 0x000fc400000e0000 */
[----:B------:R-:W-:Y:S01]  /*e8a0*/  R2UR UR12, R8 ;  /* 0x00000000080c72ca */ /* 0x000fe200000e0000 */
[----:B------:R-:W-:Y:S01]  /*e8b0*/  HGMMA.64x96x16.F32 R152, gdesc[UR4], RZ, !UPT, gsb0 ;  /* 0x01600000049879f0 */ /* 0x000fe2000c0008ff */
[----:B------:R-:W-:Y:S02]  /*e8c0*/  R2UR UR13, R9 ;  /* 0x00000000090d72ca */ /* 0x000fe400000e0000 */
        /* <DEDUP_REMOVED lines=229> */
[----:B---3--:R-:W-:-:S04]  /*f720*/  FADD.FTZ R154, R209, R154 ;  /* 0x0000009ad19a7221 */ /* 0x008fc80000010000 */
[C---:B------:R-:W-:Y:S01]  /*f730*/  FADD.FTZ R171, R218.reuse, R154 ;  /* 0x0000009adaab7221 */ /* 0x040fe20000010000 */
[----:B------:R-:W-:Y:S02]  /*f740*/  F2FP.F16.F32.PACK_AB R154, R218, R209 ;  /* 0x000000d1da9a723e */ /* 0x000fe400000000ff */
        /* <DEDUP_REMOVED lines=32> */
[----:B------:R-:W-:Y:S01]  /*f950*/  MUFU.EX2 R160, R160 ;  /* 0x000000a000a07308 */ /* 0x000fe20000000800 */
[----:B0-----:R-:W-:-:S05]  /*f960*/  FMNMX.FTZ R199, R194, R195, !PT ;  /* 0x000000c3c2c77209 */ /* 0x001fca0007810000 */
[----:B------:R-:W0:Y:S02]  /*f970*/  SHFL.BFLY PT, R195, R199, 0x2, 0x1f ;  /* 0x0c401f00c7c37f89 */ /* 0x000e2400000e0000 */
[----:B------:R-:W1:Y:S08]  /*f980*/  MUFU.EX2 R161, R161 ;  /* 0x000000a100a17308 */ /* 0x000e700000000800 */
        /* <DEDUP_REMOVED lines=25> */
[----:B-1----:R-:W-:Y:S01]  /*fb20*/  F2FP.F16.F32.PACK_AB R156, R161, R160 ;  /* 0x000000a0a19c723e */ /* 0x002fe200000000ff */
        /* <DEDUP_REMOVED lines=14> */
[----:B------:R-:W-:Y:S01]  /*fc10*/  FFMA.FTZ R194, R194, R14, -R177 ;  /* 0x0000000ec2c27223 */ /* 0x000fe200000108b1 */
[----:B------:R-:W-:Y:S01]  /*fc20*/  IADD3 R177, -R219, 0xb, RZ ;  /* 0x0000000bdbb17810 */ /* 0x000fe20007ffe1ff */
[----:B------:R2:W3:Y:S01]  /*fc30*/  MUFU.EX2 R209, R158 ;  /* 0x0000009e00d17308 */ /* 0x0004e20000000800 */
[----:B0-----:R-:W-:Y:S01]  /*fc40*/  FFMA.FTZ R0, R199, R0, R196 ;  /* 0x00000000c7007223 */ /* 0x001fe200000100c4 */
[-C--:B------:R-:W-:Y:S01]  /*fc50*/  FMUL.FTZ R26, R26, R199.reuse ;  /* 0x000000c71a1a7220 */ /* 0x080fe20000410000 */
[-C--:B------:R-:W-:Y:S01]  /*fc60*/  FMUL.FTZ R27, R27, R199.reuse ;  /* 0x000000c71b1b7220 */ /* 0x080fe20000410000 */
[-C--:B------:R-:W-:Y:S01]  /*fc70*/  FMUL.FTZ R30, R30, R199.reuse ;  /* 0x000000c71e1e7220 */ /* 0x080fe20000410000 */
[-C--:B------:R-:W-:Y:S01]  /*fc80*/  FMUL.FTZ R31, R31, R199.reuse ;  /* 0x000000c71f1f7220 */ /* 0x080fe20000410000 */
[-C--:B------:R-:W-:Y:S01]  /*fc90*/  FMUL.FTZ R34, R34, R199.reuse ;  /* 0x000000c722227220 */ /* 0x080fe20000410000 */
[----:B------:R-:W-:Y:S01]  /*fca0*/  FMUL.FTZ R35, R35, R199 ;  /* 0x000000c723237220 */ /* 0x000fe20000410000 */
[----:B------:R-:W0:Y:S01]  /*fcb0*/  MUFU.EX2 R159, R159 ;  /* 0x0000009f009f7308 */ /* 0x000e220000000800 */
[----:B--2---:R-:W-:Y:S01]  /*fcc0*/  FADD.FTZ R158, R160, R171 ;  /* 0x000000aba09e7221 */ /* 0x004fe20000010000 */
[----:B-1----:R-:W-:Y:S01]  /*fcd0*/  FADD.FTZ R0, R155, R0 ;  /* 0x000000009b007221 */ /* 0x002fe20000010000 */
[----:B------:R-:W-:-:S02]  /*fce0*/  @!P1 VIADD R160, R15, 0x22840 ;  /* 0x000228400fa09836 */ /* 0x000fc40000000000 */
[-C--:B------:R-:W-:Y:S01]  /*fcf0*/  FMUL.FTZ R38, R38, R199.reuse ;  /* 0x000000c726267220 */ /* 0x080fe20000410000 */
[----:B------:R-:W-:Y:S01]  /*fd00*/  FADD.FTZ R158, R161, R158 ;  /* 0x0000009ea19e7221 */ /* 0x000fe20000010000 */
[-C--:B------:R-:W-:Y:S01]  /*fd10*/  FMUL.FTZ R39, R39, R199.reuse ;  /* 0x000000c727277220 */ /* 0x080fe20000410000 */
[-C--:B------:R-:W-:Y:S01]  /*fd20*/  FMUL.FTZ R42, R42, R199.reuse ;  /* 0x000000c72a2a7220 */ /* 0x080fe20000410000 */
[----:B------:R1:W2:Y:S01]  /*fd30*/  MUFU.EX2 R218, R162 ;  /* 0x000000a200da7308 */ /* 0x0002a20000000800 */
[----:B------:R-:W-:Y:S01]  /*fd40*/  FADD.FTZ R158, R164, R158 ;  /* 0x0000009ea49e7221 */ /* 0x000fe20000010000 */
[----:B---3--:R-:W-:Y:S01]  /*fd50*/  FADD.FTZ R0, R209, R0 ;  /* 0x00000000d1007221 */ /* 0x008fe20000010000 */
[----:B------:R-:W-:Y:S01]  /*fd60*/  @!P1 PRMT R160, RZ, 0x654, R160 ;  /* 0x00000654ffa09816 */ /* 0x000fe200000000a0 */
[----:B------:R3:W-:Y:S06]  /*fd70*/  BAR.ARV R177, 0x100 ;  /* 0x000400b10000751d */ /* 0x0007ec0000002000 */
[----:B------:R-:W4:Y:S01]  /*fd80*/  MUFU.EX2 R163, R163 ;  /* 0x000000a300a37308 */ /* 0x000f220000000800 */
[----:B------:R-:W-:Y:S01]  /*fd90*/  FADD.FTZ R158, R165, R158 ;  /* 0x0000009ea59e7221 */ /* 0x000fe20000010000 */
[----:B0-----:R-:W-:Y:S01]  /*fda0*/  FADD.FTZ R0, R159, R0 ;  /* 0x000000009f007221 */ /* 0x001fe20000010000 */
[----:B------:R0:W-:Y:S01]  /*fdb0*/  @!P1 SYNCS.ARRIVE.TRANS64.RED.A1T0 RZ, [R160+URZ], RZ ;  /* 0x000000ffa0ff99a7 */ /* 0x0001e2000810043f */
[----:B-1----:R-:W-:Y:S01]  /*fdc0*/  F2FP.F16.F32.PACK_AB R162, R173, R172 ;  /* 0x000000acada2723e */ /* 0x002fe200000000ff */
[-C--:B------:R-:W-:Y:S01]  /*fdd0*/  FMUL.FTZ R43, R43, R199.reuse ;  /* 0x000000c72b2b7220 */ /* 0x080fe20000410000 */
[-C--:B------:R-:W-:Y:S01]  /*fde0*/  FMUL.FTZ R46, R46, R199.reuse ;  /* 0x000000c72e2e7220 */ /* 0x080fe20000410000 */
[----:B--2---:R-:W-:Y:S01]  /*fdf0*/  FADD.FTZ R0, R218, R0 ;  /* 0x00000000da007221 */ /* 0x004fe20000010000 */
[----:B------:R-:W1:Y:S01]  /*fe00*/  MUFU.EX2 R161, R166 ;  /* 0x000000a600a17308 */ /* 0x000e620000000800 */
[-C--:B------:R-:W-:Y:S01]  /*fe10*/  FMUL.FTZ R47, R47, R199.reuse ;  /* 0x000000c72f2f7220 */ /* 0x080fe20000410000 */
[-C--:B------:R-:W-:Y:S01]  /*fe20*/  FMUL.FTZ R50, R50, R199.reuse ;  /* 0x000000c732327220 */ /* 0x080fe20000410000 */
[----:B0-----:R-:W-:Y:S01]  /*fe30*/  F2FP.F16.F32.PACK_AB R160, R169, R168 ;  /* 0x000000a8a9a0723e */ /* 0x001fe200000000ff */
        /* <DEDUP_REMOVED lines=14> */
[----:B------:R-:W-:Y:S01]  /*ff20*/  F2FP.F16.F32.PACK_AB R158, R165, R164 ;  /* 0x000000a4a59e723e */ /* 0x000fe200000000ff */
[----:B-1----:R-:W-:Y:S01]  /*ff30*/  FADD.FTZ R0, R161, R0 ;  /* 0x00000000a1007221 */ /* 0x002fe20000010000 */
        /* <DEDUP_REMOVED lines=29> */
[C---:B-1----:R-:W-:Y:S01]  /*10110*/  F2FP.F16.F32.PACK_AB R166, R181.reuse, R180 ;  /* 0x000000b4b5a6723e */ /* 0x042fe200000000ff */
[----:B------:R-:W-:Y:S01]  /*10120*/  FADD.FTZ R3, R181, R3 ;  /* 0x00000003b5037221 */ /* 0x000fe20000010000 */
[----:B--2---:R-:W-:Y:S01]  /*10130*/  F2FP.F16.F32.PACK_AB R153, R155, R196 ;  /* 0x000000c49b99723e */ /* 0x004fe200000000ff */
[----:B------:R-:W-:Y:S01]  /*10140*/  FMUL.FTZ R103, R103, R199 ;  /* 0x000000c767677220 */ /* 0x000fe20000410000 */
[----:B------:R-:W-:Y:S01]  /*10150*/  F2FP.F16.F32.PACK_AB R155, R159, R209 ;  /* 0x000000d19f9b723e */ /* 0x000fe200000000ff */
[----:B------:R-:W-:Y:S01]  /*10160*/  FMUL.FTZ R106, R106, R199 ;  /* 0x000000c76a6a7220 */ /* 0x000fe20000410000 */
        /* <DEDUP_REMOVED lines=20> */
[----:B------:R-:W-:Y:S01]  /*102b0*/  FMUL.FTZ R130, R130, R199 ;  /* 0x000000c782827220 */ /* 0x000fe20000410000 */
        /* <DEDUP_REMOVED lines=16> */
[----:B------:R-:W-:-:S04]  /*103c0*/  FMUL.FTZ R151, R151, R199 ;  /* 0x000000c797977220 */ /* 0x000fc80000410000 */
        /* <DEDUP_REMOVED lines=45> */
.L_x_4981:
[----:B------:R0:W1:Y:S01]  /*106a0*/  SYNCS.PHASECHK.TRANS64.TRYWAIT P2, [R15+URZ+0x22850], R21 ;  /* 0x022850150f0075a7 */ /* 0x000062000804017f */
[----:B------:R-:W-:Y:S05]  /*106b0*/  @!P0 BRA `(.L_x_4982) ;  /* 0x0000000000048947 */ /* 0x000fea0003800000 */
[----:B------:R-:W-:Y:S01]  /*106c0*/  BPT.TRAP 0x1 ;  /* 0x000000040000795c */ /* 0x000fe20000300000 */
.L_x_4982:
[----:B------:R-:W-:Y:S04]  /*106d0*/  BSSY B0, `(.L_x_4983) ;  /* 0x0000004000007945 */ /* 0x000fe80003800000 */
[----:B-1----:R-:W-:Y:S05]  /*106e0*/  @P2 BRA `(.L_x_4984) ;  /* 0x0000000000082947 */ /* 0x002fea0003800000 */
[----:B------:R-:W1:Y:S02]  /*106f0*/  SYNCS.PHASECHK.TRANS64.TRYWAIT P2, [R15+URZ+0x22850], R21 ;  /* 0x022850150f0075a7 */ /* 0x000e64000804017f */
[----:B-1----:R-:W-:Y:S05]  /*10700*/  @!P2 BRA `(.L_x_4985) ;  /* 0x000000f0007ca947 */ /* 0x002fea0003800000 */
.L_x_4984:
[----:B------:R-:W-:Y:S05]  /*10710*/  BSYNC B0 ;  /* 0x0000000000007941 */ /* 0x000fea0003800000 */
.L_x_4983:
[----:B------:R-:W2:Y:S01]  /*10720*/  S2R R180, SR_TID.X ;  /* 0x0000000000b47919 */ /* 0x000ea20000002100 */
[----:B------:R-:W-:Y:S05]  /*10730*/  WARPSYNC.ALL ;  /* 0x0000000000007948 */ /* 0x000fea0003800000 */
[----:B------:R-:W-:Y:S01]  /*10740*/  IMAD.MOV.U32 R178, RZ, RZ, 0xc00 ;  /* 0x00000c00ffb27424 */ /* 0x000fe200078e00ff */
[----:B------:R-:W-:Y:S01]  /*10750*/  ISETP.GT.AND P2, PT, R20, R211, PT ;  /* 0x000000d31400720c */ /* 0x000fe20003f44270 */
[----:B------:R-:W-:Y:S02]  /*10760*/  IMAD.MOV.U32 R179, RZ, RZ, 0x40000040 ;  /* 0x40000040ffb37424 */ /* 0x000fe400078e00ff */
[----:B------:R-:W-:-:S02]  /*10770*/  IMAD R178, R22, R178, UR44 ;  /* 0x0000002c16b27e24 */ /* 0x000fc4000f8e02b2 */
[----:B01----:R-:W-:Y:S01]  /*10780*/  @!P1 VIADD R15, R15, 0x22860 ;  /* 0x000228600f0f9836 */ /* 0x003fe20000000000 */
[----:B------:R-:W-:Y:S01]  /*10790*/  R2UR UR7, R179 ;  /* 0x00000000b30772ca */ /* 0x000fe200000e0000 */
[----:B------:R-:W-:Y:S01]  /*107a0*/  IMAD.MOV.U32 R179, RZ, RZ, 0x40000040 ;  /* 0x40000040ffb37424 */ /* 0x000fe200078e00ff */
[----:B------:R-:W-:Y:S01]  /*107b0*/  R2UR UR6, R178 ;  /* 0x00000000b20672ca */ /* 0x000fe200000e0000 */
[----:B------:R-:W-:Y:S01]  /*107c0*/  VIADD R20, R20, 0xffffffff ;  /* 0xffffffff14147836 */ /* 0x000fe20000000000 */
[----:B------:R-:W-:Y:S01]  /*107d0*/  @!P1 PRMT R15, RZ, 0x654, R15 ;  /* 0x00000654ff0f9816 */ /* 0x000fe2000000000f */
[----:B------:R-:W-:Y:S02]  /*107e0*/  IMAD.MOV.U32 R207, RZ, RZ, R176 ;  /* 0x000000ffffcf7224 */ /* 0x000fe400078e00b0 */
[----:B------:R-:W-:Y:S01]  /*107f0*/  IMAD.MOV.U32 R209, RZ, RZ, R13 ;  /* 0x000000ffffd17224 */ /* 0x000fe200078e000d */
[----:B--2---:R-:W-:-:S05]  /*10800*/  SHF.R.U32.HI R180, RZ, 0x7, R180 ;  /* 0x00000007ffb47819 */ /* 0x004fca00000116b4 */
[----:B------:R-:W-:-:S05]  /*10810*/  VIADD R21, R180, 0x8 ;  /* 0x00000008b4157836 */ /* 0x000fca0000000000 */
        /* <DEDUP_REMOVED lines=14> */
[----:B------:R-:W-:Y:S02]  /*10900*/  R2UR UR7, R153 ;  /* 0x00000000990772ca */ /* 0x000fe400000e0000 */
[----:B------:R-:W-:Y:S01]  /*10910*/  MOV R153, 0x40000040 ;  /* 0x4000004000997802 */ /* 0x000fe20000000f00 */
[----:B------:R-:W-:Y:S02]  /*10920*/  WARPGROUP.DEPBAR.LE gsb0, 0x0 ;  /* 0x00008000000079c5 */ /* 0x000fe40000010000 */
[----:B------:R-:W-:-:S15]  /*10930*/  WARPGROUP.ARRIVE ;  /* 0x00000000000079c5 */ /* 0x000fde0000000000 */
[----:B------:R-:W-:-:S05]  /*10940*/  NOP ;  /* 0x0000000000007918 */ /* 0x000fca0000000000 */
        /* <DEDUP_REMOVED lines=25> */
.L_x_4976:
[----:B------:R-:W-:Y:S05]  /*10ae0*/  WARPSYNC.ALL ;  /* 0x0000000000007948 */ /* 0x000fea0003800000 */
[----:B------:R-:W2:Y:S01]  /*10af0*/  SHFL.BFLY PT, R4, R3, 0x2, 0x1f ;  /* 0x0c401f0003047f89 */ /* 0x000ea200000e0000 */
[----:B------:R-:W-:Y:S02]  /*10b00*/  IMAD.MOV.U32 R154, RZ, RZ, -0x800000 ;  /* 0xff800000ff9a7424 */ /* 0x000fe400078e00ff */
[----:B------:R-:W-:Y:S01]  /*10b10*/  VIADD R22, R22, 0x1 ;  /* 0x0000000116167836 */ /* 0x000fe20000000000 */
[----:B------:R3:W-:Y:S08]  /*10b20*/  BAR.ARV R177, 0x100 ;  /* 0x000400b10000751d */ /* 0x0007f00000002000 */
[----:B------:R-:W-:Y:S06]  /*10b30*/  BAR.ARV 0x8, 0x180 ;  /* 0x0206000000007b1d */ /* 0x000fec0000002000 */
[----:B------:R-:W-:Y:S01]  /*10b40*/  ISETP.NE.AND P1, PT, R22, 0x2, PT ;  /* 0x000000021600780c */ /* 0x000fe20003f25270 */
[----:B------:R-:W-:-:S03]  /*10b50*/  VIADD R229, R229, 0x1 ;  /* 0x00000001e5e57836 */ /* 0x000fc60000000000 */
[----:B------:R-:W-:Y:S01]  /*10b60*/  SEL R22, R22, RZ, P1 ;  /* 0x000000ff16167207 */ /* 0x000fe20000800000 */
[----:B--2---:R-:W-:Y:S01]  /*10b70*/  FADD.FTZ R6, R4, R3 ;  /* 0x0000000304067221 */ /* 0x004fe20000010000 */
[----:B------:R-:W-:-:S04]  /*10b80*/  IMAD.MOV.U32 R4, RZ, RZ, RZ ;  /* 0x000000ffff047224 */ /* 0x000fc800078e00ff */
[----:B------:R-:W2:Y:S02]  /*10b90*/  SHFL.BFLY PT, R5, R6, 0x1, 0x1f ;  /* 0x0c201f0006057f89 */ /* 0x000ea400000e0000 */
[----:B--2---:R-:W-:-:S05]  /*10ba0*/  FADD.FTZ R3, R6, R5 ;  /* 0x0000000506037221 */ /* 0x004fca0000010000 */
[----:B------:R-:W-:-:S13]  /*10bb0*/  FSETP.NE.FTZ.AND P0, PT, R3, RZ, PT ;  /* 0x000000ff0300720b */ /* 0x000fda0003f15000 */
[----:B------:R-:W2:Y:S08]  /*10bc0*/  @P0 MUFU.LG2 R5, R3 ;  /* 0x0000000300050308 */ /* 0x000eb00000000c00 */
[----:B------:R4:W5:Y:S01]  /*10bd0*/  @P0 MUFU.RCP R4, R3 ;  /* 0x0000000300040308 */ /* 0x0009620000001000 */
[----:B--2---:R-:W-:Y:S01]  /*10be0*/  @P0 FMUL.FTZ R5, R5, 0.69314718246459960938 ;  /* 0x3f31721805050820 */ /* 0x004fe20000410000 */
[----:B----4-:R-:W-:-:S04]  /*10bf0*/  @P0 FMUL.FTZ R3, R14, 0.69314718246459960938 ;  /* 0x3f3172180e030820 */ /* 0x010fc80000410000 */
[----:B------:R-:W-:Y:S01]  /*10c00*/  @P0 FFMA.FTZ R154, R3, R13, R5 ;  /* 0x0000000d039a0223 */ /* 0x000fe20000010005 */
[----:B------:R-:W-:Y:S01]  /*10c10*/  MOV R3, 0xff800000 ;  /* 0xff80000000037802 */ /* 0x000fe20000000f00 */
[----:B------:R-:W2:Y:S01]  /*10c20*/  SHFL.BFLY PT, R5, R0, 0x2, 0x1f ;  /* 0x0c401f0000057f89 */ /* 0x000ea200000e0000 */
        /* <DEDUP_REMOVED lines=23> */
[----:B--2---:R-:W-:Y:S01]  /*10da0*/  FADD.FTZ R7, R5, R0 ;  /* 0x0000000005077221 */ /* 0x004fe20000010000 */
[----:B------:R-:W-:-:S02]  /*10db0*/  IMAD.MOV.U32 R0, RZ, RZ, RZ ;  /* 0x000000ffff007224 */ /* 0x000fc400078e00ff */
        /* <DEDUP_REMOVED lines=27> */
[----:B--2---:R-:W-:Y:S01]  /*10f70*/  FADD.FTZ R8, R7, R6 ;  /* 0x0000000607087221 */ /* 0x004fe20000010000 */
[-C--:B------:R-:W-:Y:S01]  /*10f80*/  FMUL.FTZ R121, R121, R4.reuse ;  /* 0x0000000479797220 */ /* 0x080fe20000410000 */
        /* <DEDUP_REMOVED lines=14> */
[----:B------:R-:W-:-:S02]  /*11070*/  FMUL.FTZ R149, R149, R4 ;  /* 0x0000000495957220 */ /* 0x000fc40000410000 */
[----:B------:R-:W2:Y:S01]  /*11080*/  @P0 MUFU.LG2 R6, R8 ;  /* 0x0000000800060308 */ /* 0x000ea20000000c00 */
[----:B------:R-:W-:-:S07]  /*11090*/  @P0 FMUL.FTZ R5, R14, 0.69314718246459960938 ;  /* 0x3f3172180e050820 */ /* 0x000fce0000410000 */
[----:B------:R-:W4:Y:S01]  /*110a0*/  @P0 MUFU.RCP R0, R8 ;  /* 0x0000000800000308 */ /* 0x000f220000001000 */
[----:B--2---:R-:W-:-:S04]  /*110b0*/  @P0 FMUL.FTZ R6, R6, 0.69314718246459960938 ;  /* 0x3f31721806060820 */ /* 0x004fc80000410000 */
[----:B------:R-:W-:Y:S01]  /*110c0*/  @P0 FFMA.FTZ R3, R5, R176, R6 ;  /* 0x000000b005030223 */ /* 0x000fe20000010006 */
[----:B------:R-:W-:Y:S02]  /*110d0*/  SEL R5, RZ, 0x1, P1 ;  /* 0x00000001ff057807 */ /* 0x000fe40000800000 */
[----:B------:R-:W-:Y:S01]  /*110e0*/  PLOP3.LUT P0, PT, PT, PT, PT, 0x8, 0x0 ;  /* 0x000000000000781c */ /* 0x000fe20003f0e170 */
[-C--:B----4-:R-:W-:Y:S01]  /*110f0*/  FMUL.FTZ R26, R26, R0.reuse ;  /* 0x000000001a1a7220 */ /* 0x090fe20000410000 */
        /* <DEDUP_REMOVED lines=63> */
[----:B---3--:R-:W-:-:S07]  /*114f0*/  LOP3.LUT R202, R202, R5, RZ, 0x3c, !PT ;  /* 0x00000005caca7212 */ /* 0x008fce00078e3cff */
.L_x_4921:
[----:B------:R-:W-:Y:S05]  /*11500*/  WARPSYNC.ALL ;  /* 0x0000000000007948 */ /* 0x000fea0003800000 */
[----:B------:R-:W2:Y:S08]  /*11510*/  S2UR UR5, SR_CgaCtaId ;  /* 0x00000000000579c3 */ /* 0x000eb00000008800 */
[----:B------:R-:W-:Y:S06]  /*11520*/  BAR.SYNC.DEFER_BLOCKING 0x5, 0x180 ;  /* 0x0146000000007b1d */ /* 0x000fec0000010000 */
[----:B------:R-:W-:Y:S01]  /*11530*/  UMOV UR4, 0x400 ;  /* 0x0000040000047882 */ /* 0x000fe20000000000 */
[----:B------:R-:W-:Y:S01]  /*11540*/  BSSY B0, `(.L_x_4987) ;  /* 0x00004f6000007945 */ /* 0x000fe20003800000 */
[----:B--2---:R-:W-:-:S06]  /*11550*/  ULEA UR4, UR5, UR4, 0x18 ;  /* 0x0000000405047291 */ /* 0x004fcc000f8ec03f */
[----:B------:R-:W-:-:S05]  /*11560*/  IMAD.U32 R18, RZ, RZ, UR4 ;  /* 0x00000004ff127e24 */ /* 0x000fca000f8e00ff */
[----:B------:R2:W3:Y:S01]  /*11570*/  LDS.128 R4, [R18+0x228d0] ;  /* 0x0228d00012047984 */ /* 0x0004e20000000c00 */
        /* <DEDUP_REMOVED lines=15> */
[----:B-1----:R-:W-:Y:S01]  /*11670*/  F2FP.F16.F32.PACK_AB R15, R39, R38 ;  /* 0x00000026270f723e */ /* 0x002fe200000000ff */
[----:B------:R-:W-:Y:S01]  /*11680*/  BAR.SYNC.DEFER_BLOCKING 0x1, 0x100 ;  /* 0x0044000000007b1d */ /* 0x000fe20000010000 */
[----:B------:R-:W-:-:S04]  /*11690*/  ISETP.NE.U32.AND P1, PT, RZ, UR4, PT ;  /* 0x00000004ff007c0c */ /* 0x000fc8000bf25070 */
[----:B------:R-:W-:Y:S02]  /*116a0*/  ISETP.NE.AND.EX P1, PT, RZ, UR5, PT, P1 ;  /* 0x00000005ff007c0c */ /* 0x000fe4000bf25310 */
[----:B------:R-:W-:Y:S02]  /*116b0*/  MOV R20, R18 ;  /* 0x0000001200147202 */ /* 0x000fe40000000f00 */
[----:B0-----:R-:W-:-:S03]  /*116c0*/  MOV R21, R0 ;  /* 0x0000000000157202 */ /* 0x001fc60000000f00 */
[----:B----45:R-:W-:-:S04]  /*116d0*/  IMAD.WIDE R152, R8, 0x2, R20 ;  /* 0x0000000208987825 */ /* 0x030fc800078e0214 */
        /* <DEDUP_REMOVED lines=85> */
[----:B------:R-:W-:Y:S02]  /*11c30*/  LOP3.LUT R0, R8, 0x380, RZ, 0xc0, !PT ;  /* 0x0000038008007812 */ /* 0x000fe400078ec0ff */
[----:B------:R-:W-:Y:S02]  /*11c40*/  IADD3.X R9, RZ, R153, RZ, P0, !PT ;  /* 0x00000099ff097210 */ /* 0x000fe400007fe4ff */
[----:B------:R-:W-:-:S02]  /*11c50*/  SHF.R.U64 R0, R0, 0x3, RZ ;  /* 0x0000000300007819 */ /* 0x000fc400000012ff */
[----:B------:R-:W-:Y:S02]  /*11c60*/  F2FP.F16.F32.PACK_AB R13, R99, R98 ;  /* 0x00000062630d723e */ /* 0x000fe400000000ff */
[----:B------:R-:W-:Y:S02]  /*11c70*/  LOP3.LUT R8, R0, R8, RZ, 0x3c, !PT ;  /* 0x0000000800087212 */ /* 0x000fe400078e3cff */
[----:B------:R-:W-:Y:S02]  /*11c80*/  F2FP.F16.F32.PACK_AB R14, R101, R100 ;  /* 0x00000064650e723e */ /* 0x000fe400000000ff */
[----:B------:R-:W-:Y:S02]  /*11c90*/  MOV R0, R8 ;  /* 0x0000000800007202 */ /* 0x000fe40000000f00 */
[----:B------:R-:W-:Y:S02]  /*11ca0*/  F2FP.F16.F32.PACK_AB R8, R89, R88 ;  /* 0x000000585908723e */ /* 0x000fe400000000ff */
[----:B------:R-:W-:-:S02]  /*11cb0*/  F2FP.F16.F32.PACK_AB R9, R91, R90 ;  /* 0x0000005a5b09723e */ /* 0x000fc400000000ff */
[----:B------:R-:W-:-:S03]  /*11cc0*/  F2FP.F16.F32.PACK_AB R15, R103, R102 ;  /* 0x00000066670f723e */ /* 0x000fc600000000ff */
        /* <DEDUP_REMOVED lines=68> */
[----:B---3--:R-:W-:Y:S01]  /*12110*/  LOP3.LUT R4, R0, 0x380, RZ, 0xc0, !PT ;  /* 0x0000038000047812 */ /* 0x008fe200078ec0ff */
[----:B------:R-:W-:Y:S01]  /*12120*/  IMAD.X R153, RZ, RZ, R153, P0 ;  /* 0x000000ffff997224 */ /* 0x000fe200000e0699 */
[----:B------:R-:W-:Y:S02]  /*12130*/  IADD3 R8, P0, R225, UR4, RZ ;  /* 0x00000004e1087c10 */ /* 0x000fe4000ff1e0ff */
[----:B------:R-:W-:Y:S02]  /*12140*/  SHF.R.U64 R4, R4, 0x3, RZ ;  /* 0x0000000304047819 */ /* 0x000fe400000012ff */
[----:B------:R-:W-:Y:S02]  /*12150*/  IADD3.X R9, R227, UR5, RZ, P0, !PT ;  /* 0x00000005e3097c10 */ /* 0x000fe400087fe4ff */
[----:B------:R-:W-:Y:S01]  /*12160*/  LOP3.LUT R152, R4, R0, RZ, 0x3c, !PT ;  /* 0x0000000004987212 */ /* 0x000fe200078e3cff */
[----:B------:R-:W-:-:S03]  /*12170*/  IMAD.MOV.U32 R4, RZ, RZ, RZ ;  /* 0x000000ffff047224 */ /* 0x000fc600078e00ff */
[----:B------:R-:W-:-:S05]  /*12180*/  MOV R152, R152 ;  /* 0x0000009800987202 */ /* 0x000fca0000000f00 */
[----:B------:R0:W-:Y:S01]  /*12190*/  STSM.16.M88.4 [R152], R12 ;  /* 0x0000000c98007844 */ /* 0x0001e20000000200 */
[----:B------:R-:W-:Y:S06]  /*121a0*/  BAR.SYNC.DEFER_BLOCKING 0x1, 0x100 ;  /* 0x0044000000007b1d */ /* 0x000fec0000010000 */
[----:B------:R-:W5:Y:S01]  /*121b0*/  @P1 LDG.E R4, desc[UR40][R8.64] ;  /* 0x0000002808041981 */ /* 0x000f62000c1e1900 */
[----:B------:R-:W-:-:S04]  /*121c0*/  ISETP.NE.U32.AND P0, PT, RZ, UR6, PT ;  /* 0x00000006ff007c0c */ /* 0x000fc8000bf05070 */
[----:B------:R-:W-:Y:S01]  /*121d0*/  ISETP.NE.AND.EX P0, PT, RZ, UR7, PT, P0 ;  /* 0x00000007ff007c0c */ /* 0x000fe2000bf05300 */
[----:B0-----:R-:W-:-:S12]  /*121e0*/  IMAD.MOV.U32 R14, RZ, RZ, 0x9b8 ;  /* 0x000009b8ff0e7424 */ /* 0x001fd800078e00ff */
[----:B------:R-:W-:Y:S01]  /*121f0*/  @P0 IADD3 R10, P2, R225, UR6, RZ ;  /* 0x00000006e10a0c10 */ /* 0x000fe2000ff5e0ff */
[----:B------:R-:W-:Y:S02]  /*12200*/  ULDC UR6, c[0x0][0xa88] ;  /* 0x0002a20000067ab9 */ /* 0x000fe40000000800 */
[----:B------:R-:W-:Y:S01]  /*12210*/  IMAD.U32 R0, RZ, RZ, UR6 ;  /* 0x00000006ff007e24 */ /* 0x000fe2000f8e00ff */
[----:B------:R-:W-:Y:S02]  /*12220*/  @P0 IADD3.X R11, R227, UR7, RZ, P2, !PT ;  /* 0x00000007e30b0c10 */ /* 0x000fe400097fe4ff */
[----:B------:R-:W-:-:S03]  /*12230*/  ISETP.GT.AND P2, PT, R223, 0x1, PT ;  /* 0x00000001df00780c */ /* 0x000fc60003f44270 */
[----:B------:R0:W5:Y:S01]  /*12240*/  @P0 LDG.E R0, desc[UR40][R10.64] ;  /* 0x000000280a000981 */ /* 0x000162000c1e1900 */
[----:B------:R-:W-:-:S04]  /*12250*/  SEL R14, R14, 0x978, P2 ;  /* 0x000009780e0e7807 */ /* 0x000fc80001000000 */
[----:B------:R1:W3:Y:S08]  /*12260*/  LDC.64 R12, c[0x0][R14+0x220] ;  /* 0x000088000e0c7b82 */ /* 0x0002f00000000a00 */
[----:B0-----:R1:W0:Y:S01]  /*12270*/  LDC.64 R10, c[0x0][R14+0x218] ;  /* 0x000086000e0a7b82 */ /* 0x0012220000000a00 */
[----:B------:R-:W-:Y:S05]  /*12280*/  @P0 BRA `(.L_x_4989) ;  /* 0x0000000000100947 */ /* 0x000fea0003800000 */
[----:B------:R-:W-:Y:S05]  /*12290*/  @!P1 BRA `(.L_x_4989) ;  /* 0x00000000000c9947 */ /* 0x000fea0003800000 */
[----:B-----5:R-:W4:Y:S04]  /*122a0*/  LDG.E R0, desc[UR40][R8.64] ;  /* 0x0000002808007981 */ /* 0x020f28000c1e1900 */
[----:B------:R-:W4:Y:S02]  /*122b0*/  LDG.E R8, desc[UR40][R8.64+0x4] ;  /* 0x0000042808087981 */ /* 0x000f24000c1e1900 */
[----:B----4-:R-:W-:-:S07]  /*122c0*/  IMAD.IADD R0, R8, 0x1, -R0 ;  /* 0x0000000108007824 */ /* 0x010fce00078e0a00 */
.L_x_4989:
[----:B------:R-:W4:Y:S01]  /*122d0*/  LDL.LU R15, [R1+0x64] ;  /* 0x00006400010f7983 */ /* 0x000f220000300800 */
[----:B------:R-:W2:Y:S01]  /*122e0*/  LDC R156, c[0x0][0xbe8] ;  /* 0x0002fa00ff9c7b82 */ /* 0x000ea20000000800 */
[----:B------:R-:W-:Y:S02]  /*122f0*/  ISETP.NE.U32.AND P0, PT, RZ, UR4, PT ;  /* 0x00000004ff007c0c */ /* 0x000fe4000bf05070 */
[----:B------:R-:W4:Y:S02]  /*12300*/  LDL R158, [R1+0x70] ;  /* 0x00007000019e7983 */ /* 0x000f240000100800 */
[----:B------:R-:W-:Y:S02]  /*12310*/  ISETP.NE.AND.EX P0, PT, RZ, UR5, PT, P0 ;  /* 0x00000005ff007c0c */ /* 0x000fe4000bf05300 */
[----:B------:R-:W4:Y:S01]  /*12320*/  LDL R157, [R1+0x68] ;  /* 0x00006800019d7983 */ /* 0x000f220000100800 */
[----:B------:R-:W1:Y:S01]  /*12330*/  LDC.64 R8, c[0x0][R14+0x228] ;  /* 0x00008a000e087b82 */ /* 0x000e620000000a00 */
[----:B------:R-:W-:Y:S01]  /*12340*/  SEL R224, R224, RZ, !P0 ;  /* 0x000000ffe0e07207 */ /* 0x000fe20004000000 */
[----:B0-----:R-:W-:-:S02]  /*12350*/  IMAD R153, R11, R222, RZ ;  /* 0x000000de0b997224 */ /* 0x001fc400078e02ff */
[----:B------:R-:W-:-:S04]  /*12360*/  IMAD.WIDE.U32 R10, R10, R222, RZ ;  /* 0x000000de0a0a7225 */ /* 0x000fc800078e00ff */
[----:B---3--:R-:W-:Y:S01]  /*12370*/  IMAD R13, R13, R224, RZ ;  /* 0x000000e00d0d7224 */ /* 0x008fe200078e02ff */
[----:B--2---:R-:W-:Y:S01]  /*12380*/  ISETP.NE.AND P1, PT, R156, 0x1, PT ;  /* 0x000000019c00780c */ /* 0x004fe20003f25270 */
[----:B------:R-:W-:-:S12]  /*12390*/  IMAD.IADD R153, R11, 0x1, R153 ;  /* 0x000000010b997824 */ /* 0x000fd800078e0299 */
[----:B------:R-:W0:Y:S01]  /*123a0*/  @P1 LDC R11, c[0x0][0xbec] ;  /* 0x0002fb00ff0b1b82 */ /* 0x000e220000000800 */
[----:B------:R-:W-:-:S04]  /*123b0*/  IMAD.IADD R155, R215, 0x1, R206 ;  /* 0x00000001d79b7824 */ /* 0x000fc800078e02ce */
[----:B0-----:R-:W-:-:S04]  /*123c0*/  @P1 IMAD.HI.U32 R11, R155, R11, RZ ;  /* 0x0000000b9b0b1227 */ /* 0x001fc800078e00ff */
[----:B-----5:R-:W-:Y:S01]  /*123d0*/  IMAD R0, R0, R156, RZ ;  /* 0x0000009c00007224 */ /* 0x020fe200078e02ff */
[----:B----4-:R-:W-:-:S05]  /*123e0*/  SEL R152, R15, RZ, !P0 ;  /* 0x000000ff0f987207 */ /* 0x010fca0004000000 */
[C---:B------:R-:W-:Y:S02]  /*123f0*/  IMAD R152, R12.reuse, R152, R13 ;  /* 0x000000980c987224 */ /* 0x040fe400078e020d */
[----:B------:R-:W-:-:S03]  /*12400*/  IMAD.WIDE.U32 R12, R12, R224, RZ ;  /* 0x000000e00c0c7225 */ /* 0x000fc600078e00ff */
[----:B------:R-:W-:Y:S02]  /*12410*/  IADD3 R15, P0, P3, R12, R10, R4 ;  /* 0x0000000a0c0f7210 */ /* 0x000fe40007b1e004 */
[----:B------:R-:W0:Y:S01]  /*12420*/  @P1 LDC R10, c[0x0][0xbf0] ;  /* 0x0002fc00ff0a1b82 */ /* 0x000e220000000800 */
[----:B------:R-:W-:Y:S02]  /*12430*/  SEL R12, R230, RZ, P2 ;  /* 0x000000ffe60c7207 */ /* 0x000fe40001000000 */
[----:B------:R-:W-:-:S03]  /*12440*/  IADD3 R152, R13, R152, RZ ;  /* 0x000000980d987210 */ /* 0x000fc60007ffe0ff */
[-C--:B-1----:R-:W-:Y:S02]  /*12450*/  IMAD R9, R9, R12.reuse, RZ ;  /* 0x0000000c09097224 */ /* 0x082fe400078e02ff */
[----:B------:R-:W-:Y:S01]  /*12460*/  IMAD.WIDE.U32 R12, R8, R12, RZ ;  /* 0x0000000c080c7225 */ /* 0x000fe200078e00ff */
[----:B------:R-:W-:-:S04]  /*12470*/  SHF.R.S32.HI R8, RZ, 0x1f, R4 ;  /* 0x0000001fff087819 */ /* 0x000fc80000011404 */
[----:B------:R-:W-:Y:S01]  /*12480*/  IADD3.X R152, R152, R153, R8, P0, P3 ;  /* 0x0000009998987210 */ /* 0x000fe200007e6408 */
[----:B------:R-:W-:Y:S01]  /*12490*/  IMAD.MOV.U32 R153, RZ, RZ, R155 ;  /* 0x000000ffff997224 */ /* 0x000fe200078e009b */
[----:B0-----:R-:W-:Y:S02]  /*124a0*/  @P1 SHF.R.U32.HI R153, RZ, R10, R11 ;  /* 0x0000000aff991219 */ /* 0x001fe4000001160b */
[----:B------:R0:W1:Y:S02]  /*124b0*/  LDC.64 R10, c[0x0][R14+0x210] ;  /* 0x000084000e0a7b82 */ /* 0x0000640000000a00 */
[----:B------:R-:W-:-:S06]  /*124c0*/  IADD3 R12, P0, P3, R153, R15, R12 ;  /* 0x0000000f990c7210 */ /* 0x000fcc0007b1e00c */
[----:B0-----:R-:W0:Y:S01]  /*124d0*/  LDC.64 R14, c[0x0][0xba8] ;  /* 0x0002ea00ff0e7b82 */ /* 0x001e220000000a00 */
[----:B------:R-:W-:Y:S01]  /*124e0*/  IMAD.IADD R9, R13, 0x1, R9 ;  /* 0x000000010d097824 */ /* 0x000fe200078e0209 */
[----:B------:R-:W-:-:S04]  /*124f0*/  SHF.R.S32.HI R13, RZ, 0x1f, R153 ;  /* 0x0000001fff0d7819 */ /* 0x000fc80000011499 */
[----:B------:R-:W-:Y:S01]  /*12500*/  IADD3.X R13, R13, R152, R9, P0, P3 ;  /* 0x000000980d0d7210 */ /* 0x000fe200007e6409 */
[----:B------:R-:W-:-:S04]  /*12510*/  IMAD.MOV R152, RZ, RZ, -R153 ;  /* 0x000000ffff987224 */ /* 0x000fc800078e0a99 */
[----:B------:R-:W-:Y:S01]  /*12520*/  IMAD R152, R156, R152, R155 ;  /* 0x000000989c987224 */ /* 0x000fe200078e029b */
[----:B0-----:R-:W0:Y:S08]  /*12530*/  @!P2 LDC R14, c[0x0][0xb50] ;  /* 0x0002d400ff0eab82 */ /* 0x001e300000000800 */
[----:B------:R-:W2:Y:S01]  /*12540*/  @!P2 LDC R15, c[0x0][0xb54] ;  /* 0x0002d500ff0fab82 */ /* 0x000ea20000000800 */
[----:B------:R-:W-:Y:S01]  /*12550*/  SHF.R.S32.HI R9, RZ, 0x1f, R152 ;  /* 0x0000001fff097819 */ /* 0x000fe20000011498 */
[----:B-1----:R-:W-:-:S02]  /*12560*/  IMAD R11, R11, R152, RZ ;  /* 0x000000980b0b7224 */ /* 0x002fc400078e02ff */
[----:B------:R-:W-:-:S04]  /*12570*/  IMAD.WIDE.U32 R12, R10, R152, R12 ;  /* 0x000000980a0c7225 */ /* 0x000fc800078e000c */
[----:B------:R-:W-:Y:S01]  /*12580*/  IMAD R9, R10, R9, R11 ;  /* 0x000000090a097224 */ /* 0x000fe200078e020b */
[----:B0-----:R-:W-:-:S03]  /*12590*/  LEA R14, P0, R12, R14, 0x2 ;  /* 0x0000000e0c0e7211 */ /* 0x001fc600078010ff */
[----:B------:R-:W-:-:S05]  /*125a0*/  IMAD.IADD R9, R13, 0x1, R9 ;  /* 0x000000010d097824 */ /* 0x000fca00078e0209 */
[----:B--2---:R-:W-:Y:S01]  /*125b0*/  LEA.HI.X R9, R12, R15, R9, 0x2, P0 ;  /* 0x0000000f0c097211 */ /* 0x004fe200000f1409 */
[----:B------:R-:W-:Y:S01]  /*125c0*/  SHFL.IDX PT, R10, R14, RZ, 0x1c1f ;  /* 0x001c1fff0e0a7589 */ /* 0x000fe200000e0000 */
[----:B------:R-:W-:-:S03]  /*125d0*/  IMAD.IADD R153, R158, 0x1, R206 ;  /* 0x000000019e997824 */ /* 0x000fc600078e02ce */
[----:B------:R-:W0:Y:S04]  /*125e0*/  SHFL.IDX PT, R11, R9, RZ, 0x1c1f ;  /* 0x001c1fff090b7589 */ /* 0x000e2800000e0000 */
[----:B------:R-:W-:Y:S04]  /*125f0*/  SHFL.IDX PT, R12, R14, 0x1, 0x1c1f ;  /* 0x003c1f000e0c7f89 */ /* 0x000fe800000e0000 */
[----:B------:R-:W1:Y:S01]  /*12600*/  SHFL.IDX PT, R13, R9, 0x1, 0x1c1f ;  /* 0x003c1f00090d7f89 */ /* 0x000e6200000e0000 */
[----:B------:R-:W-:Y:S01]  /*12610*/  LOP3.LUT P0, RZ, R157, 0x3, RZ, 0xc0, !PT ;  /* 0x000000039dff7812 */ /* 0x000fe2000780c0ff */
[----:B------:R-:W-:-:S03]  /*12620*/  VIADD R152, R153, 0x8 ;  /* 0x0000000899987836 */ /* 0x000fc60000000000 */
[-C--:B------:R-:W-:Y:S02]  /*12630*/  ISETP.GE.OR P3, PT, R153, R0.reuse, P0 ;  /* 0x000000009900720c */ /* 0x080fe40000766670 */
[----:B------:R-:W-:-:S11]  /*12640*/  ISETP.GE.OR P0, PT, R152, R0, P0 ;  /* 0x000000009800720c */ /* 0x000fd60000706670 */
[----:B0-----:R0:W-:Y:S04]  /*12650*/  @!P3 ST.E desc[UR40][R10.64], R154 ;  /* 0x0000009a0a00b985 */ /* 0x0011e8000c101928 */
[----:B-1----:R0:W-:Y:S01]  /*12660*/  @!P0 ST.E desc[UR40][R12.64], R3 ;  /* 0x000000030c008985 */ /* 0x0021e2000c101928 */
[----:B------:R-:W-:Y:S05]  /*12670*/  @P2 BRA `(.L_x_4990) ;  /* 0x0000001000382947 */ /* 0x000fea0003800000 */
[----:B0-----:R-:W0:Y:S01]  /*12680*/  S2R R3, SR_TID.X ;  /* 0x0000000000037919 */ /* 0x001e220000002100 */
[----:B------:R-:W-:Y:S01]  /*12690*/  ULDC.64 UR4, c[0x0][0xaa0] ;  /* 0x0002a80000047ab9 */ /* 0x000fe20000000a00 */
[----:B------:R-:W1:Y:S01]  /*126a0*/  @P1 LDC R15, c[0x0][0xbec] ;  /* 0x0002fb00ff0f1b82 */ /* 0x000e620000000800 */
        /* <DEDUP_REMOVED lines=9> */
[----:B------:R-:W-:Y:S02]  /*12740*/  IADD3 R33, P2, R20, 0x2000, RZ ;  /* 0x0000200014217810 */ /* 0x000fe40007f5e0ff */
[----:B------:R-:W-:Y:S02]  /*12750*/  SHF.R.U64 R44, R44, 0x3, RZ ;  /* 0x000000032c2c7819 */ /* 0x000fe400000012ff */
[----:B------:R-:W-:-:S02]  /*12760*/  IADD3 R37, P3, R20, 0x3000, RZ ;  /* 0x0000300014257810 */ /* 0x000fc40007f7e0ff */
[----:B------:R-:W-:Y:S01]  /*12770*/  LOP3.LUT R44, R44, R45, RZ, 0x3c, !PT ;  /* 0x0000002d2c2c7212 */ /* 0x000fe200078e3cff */
[----:B------:R-:W-:Y:S01]  /*12780*/  IMAD.X R45, RZ, RZ, R21, P5 ;  /* 0x000000ffff2d7224 */ /* 0x000fe200028e0615 */
[C---:B------:R-:W-:Y:S02]  /*12790*/  IADD3 R65, P5, R20.reuse, 0xa000, RZ ;  /* 0x0000a00014417810 */ /* 0x040fe40007fbe0ff */
[----:B------:R-:W-:Y:S02]  /*127a0*/  IADD3 R41, P4, R20, 0x4000, RZ ;  /* 0x0000400014297810 */ /* 0x000fe40007f9e0ff */
[----:B------:R-:W-:Y:S01]  /*127b0*/  LOP3.LUT R64, R65, 0x380, RZ, 0xc0, !PT ;  /* 0x0000038041407812 */ /* 0x000fe200078ec0ff */
[----:B------:R-:W5:Y:S01]  /*127c0*/  LD.E.128 R44, desc[UR40][R44.64] ;  /* 0x000000282c2c7980 */ /* 0x000f62000c101d00 */
        /* <DEDUP_REMOVED lines=9> */
[----:B------:R-:W-:Y:S01]  /*12860*/  LOP3.LUT R64, R64, R65, RZ, 0x3c, !PT ;  /* 0x0000004140407212 */ /* 0x000fe200078e3cff */
[--C-:B------:R-:W-:Y:S01]  /*12870*/  IMAD.X R65, RZ, RZ, R21.reuse, P5 ;  /* 0x000000ffff417224 */ /* 0x100fe200028e0615 */
[----:B------:R-:W-:Y:S01]  /*12880*/  LOP3.LUT R28, R28, R29, RZ, 0x3c, !PT ;  /* 0x0000001d1c1c7212 */ /* 0x000fe200078e3cff */
[--C-:B------:R-:W-:Y:S01]  /*12890*/  IMAD.X R29, RZ, RZ, R21.reuse, P0 ;  /* 0x000000ffff1d7224 */ /* 0x100fe200000e0615 */
[----:B------:R-:W-:Y:S02]  /*128a0*/  LOP3.LUT R32, R32, R33, RZ, 0x3c, !PT ;  /* 0x0000002120207212 */ /* 0x000fe400078e3cff */
[----:B------:R-:W-:Y:S01]  /*128b0*/  LOP3.LUT R36, R36, R37, RZ, 0x3c, !PT ;  /* 0x0000002524247212 */ /* 0x000fe200078e3cff */
[--C-:B------:R-:W-:Y:S01]  /*128c0*/  IMAD.X R37, RZ, RZ, R21.reuse, P3 ;  /* 0x000000ffff257224 */ /* 0x100fe200018e0615 */
[----:B------:R-:W-:Y:S01]  /*128d0*/  LOP3.LUT R40, R40, R41, RZ, 0x3c, !PT ;  /* 0x0000002928287212 */ /* 0x000fe200078e3cff */
[----:B------:R-:W-:Y:S01]  /*128e0*/  IMAD.X R41, RZ, RZ, R21, P4 ;  /* 0x000000ffff297224 */ /* 0x000fe200020e0615 */
[----:B------:R-:W-:Y:S01]  /*128f0*/  IADD3.X R33, RZ, R21, RZ, P2, !PT ;  /* 0x00000015ff217210 */ /* 0x000fe200017fe4ff */
[----:B------:R-:W5:Y:S01]  /*12900*/  LD.E.128 R28, desc[UR40][R28.64] ;  /* 0x000000281c1c7980 */ /* 0x000f62000c101d00 */
[----:B------:R-:W-:-:S02]  /*12910*/  IADD3 R12, P5, R20, 0xf000, RZ ;  /* 0x0000f000140c7810 */ /* 0x000fc40007fbe0ff */
[C---:B------:R-:W-:Y:S01]  /*12920*/  IADD3 R49, P0, R20.reuse, 0x6000, RZ ;  /* 0x0000600014317810 */ /* 0x040fe20007f1e0ff */
[----:B------:R-:W5:Y:S01]  /*12930*/  LD.E.128 R36, desc[UR40][R36.64] ;  /* 0x0000002824247980 */ /* 0x000f62000c101d00 */
[C---:B------:R-:W-:Y:S01]  /*12940*/  IADD3 R53, P2, R20.reuse, 0x7000, RZ ;  /* 0x0000700014357810 */ /* 0x040fe20007f5e0ff */
[----:B------:R-:W-:Y:S01]  /*12950*/  IMAD.X R85, RZ, RZ, R21, P5 ;  /* 0x000000ffff557224 */ /* 0x000fe200028e0615 */
[C---:B------:R-:W-:Y:S01]  /*12960*/  IADD3 R57, P3, R20.reuse, 0x8000, RZ ;  /* 0x0000800014397810 */ /* 0x040fe20007f7e0ff */
[----:B------:R-:W5:Y:S01]  /*12970*/  LD.E.128 R32, desc[UR40][R32.64] ;  /* 0x0000002820207980 */ /* 0x000f62000c101d00 */
[----:B------:R-:W-:Y:S02]  /*12980*/  IADD3 R61, P4, R20, 0x9000, RZ ;  /* 0x00009000143d7810 */ /* 0x000fe40007f9e0ff */
[----:B------:R-:W-:Y:S01]  /*12990*/  LOP3.LUT R9, R12, 0x380, RZ, 0xc0, !PT ;  /* 0x000003800c097812 */ /* 0x000fe200078ec0ff */
[----:B------:R-:W5:Y:S01]  /*129a0*/  LD.E.128 R40, desc[UR40][R40.64] ;  /* 0x0000002828287980 */ /* 0x000f62000c101d00 */
[----:B------:R-:W-:-:S02]  /*129b0*/  LOP3.LUT R48, R49, 0x380, RZ, 0xc0, !PT ;  /* 0x0000038031307812 */ /* 0x000fc400078ec0ff */
[----:B------:R-:W-:Y:S01]  /*129c0*/  LOP3.LUT R52, R53, 0x380, RZ, 0xc0, !PT ;  /* 0x0000038035347812 */ /* 0x000fe200078ec0ff */
[----:B------:R-:W5:Y:S01]  /*129d0*/  LD.E.128 R64, desc[UR40][R64.64] ;  /* 0x0000002840407980 */ /* 0x000f62000c101d00 */
        /* <DEDUP_REMOVED lines=8> */
[----:B------:R-:W-:Y:S02]  /*12a60*/  SHF.R.U64 R13, R13, 0x3, RZ ;  /* 0x000000030d0d7819 */ /* 0x000fe400000012ff */
[----:B------:R-:W-:Y:S01]  /*12a70*/  LOP3.LUT R84, R9, R12, RZ, 0x3c, !PT ;  /* 0x0000000c09547212 */ /* 0x000fe200078e3cff */
[----:B------:R-:W-:Y:S01]  /*12a80*/  IMAD R9, R8, UR4, RZ ;  /* 0x0000000408097c24 */ /* 0x000fe2000f8e02ff */
        /* <DEDUP_REMOVED lines=15> */
[C---:B------:R-:W-:Y:S01]  /*12b80*/  IMAD R13, R4.reuse, UR5, R9 ;  /* 0x00000005040d7c24 */ /* 0x040fe2000f8e0209 */
[----:B------:R-:W-:Y:S01]  /*12b90*/  LOP3.LUT R12, R11, 0xfffffff8, RZ, 0xc0, !PT ;  /* 0xfffffff80b0c7812 */ /* 0x000fe200078ec0ff */
[----:B------:R-:W-:Y:S01]  /*12ba0*/  IMAD.WIDE.U32 R8, R4, UR4, RZ ;  /* 0x0000000404087c25 */ /* 0x000fe2000f8e00ff */
[----:B------:R-:W-:Y:S01]  /*12bb0*/  LOP3.LUT R68, R69, 0x380, RZ, 0xc0, !PT ;  /* 0x0000038045447812 */ /* 0x000fe200078ec0ff */
[----:B------:R-:W0:Y:S01]  /*12bc0*/  @P1 LDC R4, c[0x0][0xbf0] ;  /* 0x0002fc00ff041b82 */ /* 0x000e220000000800 */
[----:B------:R-:W-:Y:S01]  /*12bd0*/  LOP3.LUT R72, R73, 0x380, RZ, 0xc0, !PT ;  /* 0x0000038049487812 */ /* 0x000fe200078ec0ff */
[----:B------:R-:W-:Y:S01]  /*12be0*/  IMAD.IADD R3, R3, 0x1, -R12 ;  /* 0x0000000103037824 */ /* 0x000fe200078e0a0c */
[----:B------:R-:W-:Y:S01]  /*12bf0*/  LOP3.LUT R76, R77, 0x380, RZ, 0xc0, !PT ;  /* 0x000003804d4c7812 */ /* 0x000fe200078ec0ff */
[----:B------:R-:W-:Y:S01]  /*12c00*/  IMAD.IADD R9, R9, 0x1, R13 ;  /* 0x0000000109097824 */ /* 0x000fe200078e020d */
[----:B------:R-:W-:Y:S01]  /*12c10*/  LOP3.LUT R80, R81, 0x380, RZ, 0xc0, !PT ;  /* 0x0000038051507812 */ /* 0x000fe200078ec0ff */
[----:B------:R-:W-:Y:S01]  /*12c20*/  ULDC.64 UR4, c[0x0][0xae8] ;  /* 0x0002ba0000047ab9 */ /* 0x000fe20000000a00 */
[----:B------:R-:W-:Y:S01]  /*12c30*/  IMAD R3, R3, 0x20, R10 ;  /* 0x0000002003037824 */ /* 0x000fe200078e020a */
[----:B------:R-:W-:Y:S01]  /*12c40*/  SHF.R.U64 R68, R68, 0x3, RZ ;  /* 0x0000000344447819 */ /* 0x000fe200000012ff */
[----:B------:R-:W-:Y:S01]  /*12c50*/  IMAD.WIDE.U32 R8, R222, UR4, R8 ;  /* 0x00000004de087c25 */ /* 0x000fe2000f8e0008 */
[----:B------:R-:W-:Y:S01]  /*12c60*/  SHF.R.U64 R72, R72, 0x3, RZ ;  /* 0x0000000348487819 */ /* 0x000fe200000012ff */
[----:B------:R2:W5:Y:S01]  /*12c70*/  LD.E.128 R24, desc[UR40][R20.64] ;  /* 0x0000002814187980 */ /* 0x000562000c101d00 */
[----:B------:R-:W-:Y:S01]  /*12c80*/  SHF.R.U64 R76, R76, 0x3, RZ ;  /* 0x000000034c4c7819 */ /* 0x000fe200000012ff */
[----:B------:R-:W-:Y:S01]  /*12c90*/  IMAD.IADD R12, R206, 0x1, R3 ;  /* 0x00000001ce0c7824 */ /* 0x000fe200078e0203 */
[----:B------:R-:W-:Y:S01]  /*12ca0*/  SHF.R.U64 R80, R80, 0x3, RZ ;  /* 0x0000000350507819 */ /* 0x000fe200000012ff */
[----:B------:R-:W5:Y:S01]  /*12cb0*/  LD.E.128 R56, desc[UR40][R56.64] ;  /* 0x0000002838387980 */ /* 0x000f62000c101d00 */
        /* <DEDUP_REMOVED lines=10> */
[--C-:B------:R-:W-:Y:S01]  /*12d60*/  IMAD.X R73, RZ, RZ, R21.reuse, P2 ;  /* 0x000000ffff497224 */ /* 0x100fe200010e0615 */
[----:B------:R-:W-:Y:S01]  /*12d70*/  IADD3.X R81, RZ, R21, RZ, P4, !PT ;  /* 0x00000015ff517210 */ /* 0x000fe200027fe4ff */
[----:B------:R-:W-:Y:S01]  /*12d80*/  IMAD.X R77, RZ, RZ, R21, P3 ;  /* 0x000000ffff4d7224 */ /* 0x000fe200018e0615 */
[----:B------:R-:W5:Y:S01]  /*12d90*/  LD.E.128 R84, desc[UR40][R84.64] ;  /* 0x0000002854547980 */ /* 0x000f62000c101d00 */
[----:B------:R-:W-:-:S02]  /*12da0*/  IMAD R13, R13, UR4, RZ ;  /* 0x000000040d0d7c24 */ /* 0x000fc4000f8e02ff */
[----:B------:R-:W-:Y:S01]  /*12db0*/  IMAD.MOV.U32 R11, RZ, RZ, R12 ;  /* 0x000000ffff0b7224 */ /* 0x000fe200078e000c */
[----:B0-----:R-:W-:Y:S01]  /*12dc0*/  @P1 SHF.R.U32.HI R11, RZ, R4, R3 ;  /* 0x00000004ff0b1219 */ /* 0x001fe20000011603 */
        /* <DEDUP_REMOVED lines=33> */
[----:B--2---:R-:W-:Y:S01]  /*12fe0*/  LEA.HI.X R20, R8, UR5, R9, 0x1, P0 ;  /* 0x0000000508147c11 */ /* 0x004fe200080f0c09 */
[----:B------:R-:W-:Y:S08]  /*12ff0*/  BRA.DIV UR4, `(.L_x_4991) ;  /* 0x000000ca04547947 */ /* 0x000ff0000b800000 */
[----:B------:R0:W1:Y:S04]  /*13000*/  SHFL.IDX PT, R4, R20, RZ, 0x181f ;  /* 0x00181fff14047589 */ /* 0x00006800000e0000 */
[----:B------:R0:W2:Y:S02]  /*13010*/  SHFL.IDX PT, R14, R3, RZ, 0x181f ;  /* 0x00181fff030e7589 */ /* 0x0000a400000e0000 */
.L_x_5217:
[----:B------:R-:W-:Y:S01]  /*13020*/  IADD3 R21, R10, R206, RZ ;  /* 0x000000ce0a157210 */ /* 0x000fe20007ffe0ff */
[----:B------:R-:W-:Y:S01]  /*13030*/  BSSY B1, `(.L_x_4992) ;  /* 0x000001a000017945 */ /* 0x000fe20003800000 */
[----:B------:R-:W-:Y:S02]  /*13040*/  VIADD R89, R205, 0xc0 ;  /* 0x000000c0cd597836 */ /* 0x000fe40000000000 */
        /* <DEDUP_REMOVED lines=24> */
.L_x_4993:
[----:B------:R-:W-:Y:S05]  /*131d0*/  BSYNC B1 ;  /* 0x0000000000017941 */ /* 0x000fea0003800000 */
.L_x_4992:
[----:B------:R-:W-:Y:S01]  /*131e0*/  UMOV UR4, 0xffffffff ;  /* 0xffffffff00047882 */ /* 0x000fe20000000000 */
[----:B---3-5:R-:W-:Y:S02]  /*131f0*/  SHF.R.S32.HI R24, RZ, 0x1f, R89 ;  /* 0x0000001fff187819 */ /* 0x028fe40000011459 */
[----:B------:R-:W-:Y:S05]  /*13200*/  BRA.DIV UR4, `(.L_x_4994) ;  /* 0x000000ca04047947 */ /* 0x000fea000b800000 */
[----:B-1----:R1:W3:Y:S04]  /*13210*/  SHFL.IDX PT, R4, R20, 0x1, 0x181f ;  /* 0x00381f0014047f89 */ /* 0x0022e800000e0000 */
[----:B--2---:R1:W2:Y:S02]  /*13220*/  SHFL.IDX PT, R14, R3, 0x1, 0x181f ;  /* 0x00381f00030e7f89 */ /* 0x0042a400000e0000 */
.L_x_5221:
        /* <DEDUP_REMOVED lines=24> */
.L_x_4996:
[----:B------:R-:W-:Y:S05]  /*133b0*/  BSYNC B1 ;  /* 0x0000000000017941 */ /* 0x000fea0003800000 */
.L_x_4995:
[----:B------:R-:W-:-:S03]  /*133c0*/  UMOV UR4, 0xffffffff ;  /* 0xffffffff00047882 */ /* 0x000fc60000000000 */
[----:B------:R-:W-:Y:S05]  /*133d0*/  BRA.DIV UR4, `(.L_x_4997) ;  /* 0x000000c604d87947 */ /* 0x000fea000b800000 */
[----:B---3--:R3:W0:Y:S04]  /*133e0*/  SHFL.IDX PT, R4, R20, 0x2, 0x181f ;  /* 0x00581f0014047f89 */ /* 0x00862800000e0000 */
[----:B--2-4-:R3:W2:Y:S02]  /*133f0*/  SHFL.IDX PT, R14, R3, 0x2, 0x181f ;  /* 0x00581f00030e7f89 */ /* 0x0146a400000e0000 */
.L_x_5225:
        /* <DEDUP_REMOVED lines=24> */
.L_x_4999:
[----:B------:R-:W-:Y:S05]  /*13580*/  BSYNC B1 ;  /* 0x0000000000017941 */ /* 0x000fea0003800000 */
.L_x_4998:
[----:B------:R-:W-:-:S03]  /*13590*/  UMOV UR4, 0xffffffff ;  /* 0xffffffff00047882 */ /* 0x000fc60000000000 */
[----:B------:R-:W-:Y:S05]  /*135a0*/  BRA.DIV UR4, `(.L_x_5000) ;  /* 0x000000c604ac7947 */ /* 0x000fea000b800000 */
[----:B0-----:R0:W0:Y:S04]  /*135b0*/  SHFL.IDX PT, R4, R20, 0x3, 0x181f ;  /* 0x00781f0014047f89 */ /* 0x00102800000e0000 */
[----:B--2-4-:R2:W4:Y:S02]  /*135c0*/  SHFL.IDX PT, R14, R3, 0x3, 0x181f ;  /* 0x00781f00030e7f89 */ /* 0x01452400000e0000 */
.L_x_5229:
[----:B-123--:R-:W-:-:S05]  /*135d0*/  VIADD R3, R21, 0x60 ;  /* 0x0000006015037836 */ /* 0x00efca0000000000 */
[----:B------:R-:W-:-:S13]  /*135e0*/  ISETP.GE.AND P0, PT, R3, R0, PT ;  /* 0x000000000300720c */ /* 0x000fda0003f06270 */
[----:B------:R-:W-:Y:S05]  /*135f0*/  @P0 BRA `(.L_x_5001) ;  /* 0x0000002c00a80947 */ /* 0x000fea0003800000 */
[----:B------:R-:W-:Y:S01]  /*13600*/  ULDC UR4, c[0x0][0xac8] ;  /* 0x0002b20000047ab9 */ /* 0x000fe20000000800 */
[----:B------:R-:W-:Y:S02]  /*13610*/  SHF.R.S32.HI R25, RZ, 0x1f, R205 ;  /* 0x0000001fff197819 */ /* 0x000fe400000114cd */
[----:B------:R-:W-:Y:S02]  /*13620*/  ISETP.GE.AND P3, PT, R205, UR4, PT ;  /* 0x00000004cd007c0c */ /* 0x000fe4000bf66270 */
[----:B------:R-:W-:Y:S02]  /*13630*/  ISETP.GE.AND P4, PT, R217, UR4, PT ;  /* 0x00000004d9007c0c */ /* 0x000fe4000bf86270 */
[----:B------:R-:W-:Y:S02]  /*13640*/  ISETP.GE.AND P5, PT, R216, UR4, PT ;  /* 0x00000004d8007c0c */ /* 0x000fe4000bfa6270 */
[----:B0-----:R-:W-:Y:S02]  /*13650*/  SHF.R.S32.HI R20, RZ, 0x1f, R217 ;  /* 0x0000001fff147819 */ /* 0x001fe400000114d9 */
[----:B------:R-:W-:-:S05]  /*13660*/  SHF.R.S32.HI R15, RZ, 0x1f, R216 ;  /* 0x0000001fff0f7819 */ /* 0x000fca00000114d8 */
[-C--:B----4-:R-:W-:Y:S02]  /*13670*/  @!P3 LEA R8, P0, R205, R14.reuse, 0x1 ;  /* 0x0000000ecd08b211 */ /* 0x090fe400078008ff */
        /* <DEDUP_REMOVED lines=14> */
.L_x_4990:
[----:B0-----:R-:W0:Y:S01]  /*13760*/  @P1 LDC R10, c[0x0][0xbec] ;  /* 0x0002fb00ff0a1b82 */ /* 0x001e220000000800 */
[----:B------:R-:W-:Y:S01]  /*13770*/  IMAD.MOV.U32 R3, RZ, RZ, R155 ;  /* 0x000000ffff037224 */ /* 0x000fe200078e009b */
[----:B------:R-:W-:Y:S01]  /*13780*/  ULDC.64 UR4, c[0x0][0xb08] ;  /* 0x0002c20000047ab9 */ /* 0x000fe20000000a00 */
[----:B------:R-:W-:-:S05]  /*13790*/  SHF.R.S32.HI R11, RZ, 0x1f, R224 ;  /* 0x0000001fff0b7819 */ /* 0x000fca00000114e0 */
[----:B------:R-:W1:Y:S01]  /*137a0*/  @P1 LDC R9, c[0x0][0xbf0] ;  /* 0x0002fc00ff091b82 */ /* 0x000e620000000800 */
[----:B0-----:R-:W-:-:S05]  /*137b0*/  @P1 IMAD.HI.U32 R10, R155, R10, RZ ;  /* 0x0000000a9b0a1227 */ /* 0x001fca00078e00ff */
[----:B-1----:R-:W-:Y:S01]  /*137c0*/  @P1 SHF.R.U32.HI R3, RZ, R9, R10 ;  /* 0x00000009ff031219 */ /* 0x002fe2000001160a */
[----:B------:R-:W-:-:S04]  /*137d0*/  IMAD R9, R8, UR4, RZ ;  /* 0x0000000408097c24 */ /* 0x000fc8000f8e02ff */
[C---:B------:R-:W-:Y:S02]  /*137e0*/  IMAD R10, R4.reuse, UR5, R9 ;  /* 0x00000005040a7c24 */ /* 0x040fe4000f8e0209 */
[----:B------:R-:W-:Y:S01]  /*137f0*/  IMAD.WIDE.U32 R8, R4, UR4, RZ ;  /* 0x0000000404087c25 */ /* 0x000fe2000f8e00ff */
[----:B------:R-:W-:-:S03]  /*13800*/  ULDC.64 UR4, c[0x0][0xb38] ;  /* 0x0002ce0000047ab9 */ /* 0x000fc60000000a00 */
[----:B------:R-:W-:Y:S02]  /*13810*/  IMAD.IADD R9, R9, 0x1, R10 ;  /* 0x0000000109097824 */ /* 0x000fe400078e020a */
[----:B------:R-:W-:Y:S02]  /*13820*/  IMAD.MOV R4, RZ, RZ, -R3 ;  /* 0x000000ffff047224 */ /* 0x000fe400078e0a03 */
[----:B------:R-:W-:-:S04]  /*13830*/  IMAD.WIDE.U32 R8, R222, UR4, R8 ;  /* 0x00000004de087c25 */ /* 0x000fc8000f8e0008 */
[----:B------:R-:W-:Y:S01]  /*13840*/  IMAD R9, R222, UR5, R9 ;  /* 0x00000005de097c24 */ /* 0x000fe2000f8e0209 */
[----:B------:R-:W-:Y:S01]  /*13850*/  ULDC.64 UR4, c[0x0][0xb40] ;  /* 0x0002d00000047ab9 */ /* 0x000fe20000000a00 */
[----:B------:R-:W-:Y:S02]  /*13860*/  IMAD R4, R156, R4, R155 ;  /* 0x000000049c047224 */ /* 0x000fe400078e029b */
[----:B------:R-:W-:Y:S02]  /*13870*/  IMAD R11, R11, UR4, RZ ;  /* 0x000000040b0b7c24 */ /* 0x000fe4000f8e02ff */
[----:B------:R-:W-:-:S04]  /*13880*/  IMAD.WIDE.U32 R8, R224, UR4, R8 ;  /* 0x00000004e0087c25 */ /* 0x000fc8000f8e0008 */
        /* <DEDUP_REMOVED lines=21> */
[----:B------:R-:W-:Y:S01]  /*139e0*/  UMOV UR4, 0xffffffff ;  /* 0xffffffff00047882 */ /* 0x000fe20000000000 */
[----:B------:R-:W-:-:S04]  /*139f0*/  IADD3 R9, R9, R11, RZ ;  /* 0x0000000b09097210 */ /* 0x000fc80007ffe0ff */
[----:B------:R-:W-:Y:S01]  /*13a00*/  LEA.HI.X R4, R8, UR5, R9, 0x2, P0 ;  /* 0x0000000508047c11 */ /* 0x000fe200080f1409 */
[----:B------:R-:W-:Y:S06]  /*13a10*/  BRA.DIV UR4, `(.L_x_5002) ;  /* 0x000000c204d87947 */ /* 0x000fec000b800000 */
[----:B------:R0:W1:Y:S04]  /*13a20*/  SHFL.IDX PT, R20, R4, RZ, 0x1c1f ;  /* 0x001c1fff04147589 */ /* 0x00006800000e0000 */
[----:B------:R0:W2:Y:S02]  /*13a30*/  SHFL.IDX PT, R12, R3, RZ, 0x1c1f ;  /* 0x001c1fff030c7589 */ /* 0x0000a400000e0000 */
.L_x_5232:
        /* <DEDUP_REMOVED lines=17> */
[----:B------:R-:W-:-:S05]  /*13b50*/  @!P0 IMAD.WIDE R8, R210, 0x4, R8 ;  /* 0x00000004d2088825 */ /* 0x000fca00078e0208 */
[----:B------:R1:W-:Y:S01]  /*13b60*/  @!P0 ST.E.64 desc[UR40][R8.64], R24 ;  /* 0x0000001808008985 */ /* 0x0003e2000c101b28 */
[----:B------:R-:W-:Y:S02]  /*13b70*/  ISETP.GE.AND P0, PT, R11, UR4, PT ;  /* 0x000000040b007c0c */ /* 0x000fe4000bf06270 */
[C---:B-1----:R-:W-:Y:S01]  /*13b80*/  @!P1 LEA R8, P2, R13.reuse, R12, 0x2 ;  /* 0x0000000c0d089211 */ /* 0x042fe200078410ff */
[C---:B------:R-:W-:Y:S02]  /*13b90*/  VIADD R24, R210.reuse, 0x40 ;  /* 0x00000040d2187836 */ /* 0x040fe40000000000 */
[C---:B------:R-:W-:Y:S01]  /*13ba0*/  VIADD R25, R210.reuse, 0x60 ;  /* 0x00000060d2197836 */ /* 0x040fe20000000000 */
[----:B------:R-:W-:Y:S01]  /*13bb0*/  @!P1 LEA.HI.X R9, R13, R20, R14, 0x2, P2 ;  /* 0x000000140d099211 */ /* 0x000fe200010f140e */
[C---:B------:R-:W-:Y:S01]  /*13bc0*/  VIADD R14, R210.reuse, 0x10 ;  /* 0x00000010d20e7836 */ /* 0x040fe20000000000 */
[----:B------:R-:W-:Y:S01]  /*13bd0*/  SHF.R.S32.HI R24, RZ, 0x1f, R24 ;  /* 0x0000001fff187819 */ /* 0x000fe20000011418 */
[----:B------:R-:W-:Y:S01]  /*13be0*/  VIADD R13, R210, 0x20 ;  /* 0x00000020d20d7836 */ /* 0x000fe20000000000 */
[----:B------:R-:W-:Y:S01]  /*13bf0*/  SHF.R.S32.HI R25, RZ, 0x1f, R25 ;  /* 0x0000001fff197819 */ /* 0x000fe20000011419 */
[----:B------:R1:W-:Y:S01]  /*13c00*/  @!P1 ST.E.64 desc[UR40][R8.64], R28 ;  /* 0x0000001c08009985 */ /* 0x0003e2000c101b28 */
[----:B------:R-:W-:-:S02]  /*13c10*/  SHF.R.S32.HI R14, RZ, 0x1f, R14 ;  /* 0x0000001fff0e7819 */ /* 0x000fc4000001140e */
        /* <DEDUP_REMOVED lines=11> */
[----:B------:R-:W-:Y:S02]  /*13cd0*/  ISETP.GE.AND P2, PT, R11, UR4, PT ;  /* 0x000000040b007c0c */ /* 0x000fe4000bf46270 */
[----:B------:R-:W-:Y:S01]  /*13ce0*/  IADD3 R10, R210, 0x30, RZ ;  /* 0x00000030d20a7810 */ /* 0x000fe20007ffe0ff */
        /* <DEDUP_REMOVED lines=32> */
[C---:B------:R-:W-:Y:S01]  /*13ef0*/  VIADD R24, R210.reuse, 0x50 ;  /* 0x00000050d2187836 */ /* 0x040fe20000000000 */
[----:B--2---:R-:W-:Y:S01]  /*13f00*/  @!P2 LEA R10, P5, R15, R12, 0x2 ;  /* 0x0000000c0f0aa211 */ /* 0x004fe200078a10ff */
        /* <DEDUP_REMOVED lines=85> */
[----:B------:R-:W-:Y:S01]  /*14460*/  VIADD R15, R210, 0xb8 ;  /* 0x000000b8d20f7836 */ /* 0x000fe20000000000 */
[----:B------:R-:W-:-:S02]  /*14470*/  SHF.R.S32.HI R25, RZ, 0x1f, R25 ;  /* 0x0000001fff197819 */ /* 0x000fc40000011419 */
[----:B------:R-:W-:Y:S01]  /*14480*/  IADD3 R21, R210, 0xc8, RZ ;  /* 0x000000c8d2157810 */ /* 0x000fe20007ffe0ff */
[----:B------:R2:W-:Y:S01]  /*14490*/  @!P2 ST.E.64 desc[UR40][R10.64], R108 ;  /* 0x0000006c0a00a985 */ /* 0x0005e2000c101b28 */
[----:B------:R-:W-:Y:S02]  /*144a0*/  SHF.R.S32.HI R15, RZ, 0x1f, R15 ;  /* 0x0000001fff0f7819 */ /* 0x000fe4000001140f */
[----:B------:R-:W-:Y:S02]  /*144b0*/  ISETP.GE.AND P2, PT, R21, UR4, PT ;  /* 0x0000000415007c0c */ /* 0x000fe4000bf46270 */
[----:B-1----:R-:W-:-:S04]  /*144c0*/  @!P4 LEA R8, P3, R24, R12, 0x2 ;  /* 0x0000000c1808c211 */ /* 0x002fc800078610ff */
[----:B------:R-:W-:Y:S01]  /*144d0*/  @!P4 LEA.HI.X R9, R24, R20, R25, 0x2, P3 ;  /* 0x000000141809c211 */ /* 0x000fe200018f1419 */
[----:B------:R-:W-:Y:S01]  /*144e0*/  VIADD R24, R210, 0xc8 ;  /* 0x000000c8d2187836 */ /* 0x000fe20000000000 */
[----:B------:R-:W-:Y:S02]  /*144f0*/  ISETP.GE.AND P3, PT, R237, UR4, PT ;  /* 0x00000004ed007c0c */ /* 0x000fe4000bf66270 */
[C---:B--2---:R-:W-:Y:S01]  /*14500*/  @!P1 LEA R10, P5, R14.reuse, R12, 0x2 ;  /* 0x0000000c0e0a9211 */ /* 0x044fe200078a10ff */
[----:B------:R1:W-:Y:S01]  /*14510*/  @!P4 ST.E.64 desc[UR40][R8.64], R112 ;  /* 0x000000700800c985 */ /* 0x0003e2000c101b28 */
[----:B------:R-:W-:Y:S02]  /*14520*/  SHF.R.S32.HI R24, RZ, 0x1f, R24 ;  /* 0x0000001fff187819 */ /* 0x000fe40000011418 */
[----:B------:R-:W-:Y:S01]  /*14530*/  @!P1 LEA.HI.X R11, R14, R20, R15, 0x2, P5 ;  /* 0x000000140e0b9211 */ /* 0x000fe200028f140f */
[----:B------:R-:W-:-:S04]  /*14540*/  VIADD R14, R210, 0xc0 ;  /* 0x000000c0d20e7836 */ /* 0x000fc80000000000 */
[----:B------:R2:W-:Y:S01]  /*14550*/  @!P1 ST.E.64 desc[UR40][R10.64], R116 ;  /* 0x000000740a009985 */ /* 0x0005e2000c101b28 */
[----:B------:R-:W-:Y:S02]  /*14560*/  SHF.R.S32.HI R14, RZ, 0x1f, R14 ;  /* 0x0000001fff0e7819 */ /* 0x000fe4000001140e */
[----:B------:R-:W-:Y:S02]  /*14570*/  ISETP.GE.AND P1, PT, R236, UR4, PT ;  /* 0x00000004ec007c0c */ /* 0x000fe4000bf26270 */
[----:B-1----:R-:W-:-:S04]  /*14580*/  @!P0 LEA R8, P4, R13, R12, 0x2 ;  /* 0x0000000c0d088211 */ /* 0x002fc800078810ff */
[----:B------:R-:W-:Y:S02]  /*14590*/  @!P0 LEA.HI.X R9, R13, R20, R14, 0x2, P4 ;  /* 0x000000140d098211 */ /* 0x000fe400020f140e */
[-C--:B------:R-:W-:Y:S02]  /*145a0*/  @!P3 LEA R14, P4, R237, R12.reuse, 0x2 ;  /* 0x0000000ced0eb211 */ /* 0x080fe400078810ff */
[----:B--2---:R-:W-:Y:S01]  /*145b0*/  @!P2 LEA R10, P5, R21, R12, 0x2 ;  /* 0x0000000c150aa211 */ /* 0x004fe200078a10ff */
        /* <DEDUP_REMOVED lines=12> */
[----:B------:R-:W-:Y:S02]  /*14680*/  @!P1 LEA.HI.X R9, R236, R20, R13, 0x2, P5 ;  /* 0x00000014ec099211 */ /* 0x000fe400028f140d */
[----:B------:R-:W-:Y:S02]  /*14690*/  SHF.R.S32.HI R13, RZ, 0x1f, R235 ;  /* 0x0000001fff0d7819 */ /* 0x000fe400000114eb */
[----:B------:R-:W-:Y:S01]  /*146a0*/  SHF.R.S32.HI R24, RZ, 0x1f, R233 ;  /* 0x0000001fff187819 */ /* 0x000fe200000114e9 */
[----:B------:R1:W-:Y:S01]  /*146b0*/  @!P1 ST.E.64 desc[UR40][R8.64], R132 ;  /* 0x0000008408009985 */ /* 0x0003e2000c101b28 */
[C---:B--2---:R-:W-:Y:S02]  /*146c0*/  @!P0 LEA R10, P5, R235.reuse, R12, 0x2 ;  /* 0x0000000ceb0a8211 */ /* 0x044fe400078a10ff */
[----:B------:R-:W-:Y:S02]  /*146d0*/  SHF.R.S32.HI R21, RZ, 0x1f, R232 ;  /* 0x0000001fff157819 */ /* 0x000fe400000114e8 */
[----:B------:R-:W-:-:S02]  /*146e0*/  @!P0 LEA.HI.X R11, R235, R20, R13, 0x2, P5 ;  /* 0x00000014eb0b8211 */ /* 0x000fc400028f140d */
[C---:B---3--:R-:W-:Y:S02]  /*146f0*/  @!P4 LEA R14, P1, R234.reuse, R12, 0x2 ;  /* 0x0000000cea0ec211 */ /* 0x048fe400078210ff */
[----:B------:R-:W-:Y:S01]  /*14700*/  SHF.R.S32.HI R13, RZ, 0x1f, R234 ;  /* 0x0000001fff0d7819 */ /* 0x000fe200000114ea */
[----:B------:R3:W-:Y:S03]  /*14710*/  @!P0 ST.E.64 desc[UR40][R10.64], R136 ;  /* 0x000000880a008985 */ /* 0x0007e6000c101b28 */
[----:B------:R-:W-:Y:S02]  /*14720*/  @!P4 LEA.HI.X R15, R234, R20, R13, 0x2, P1 ;  /* 0x00000014ea0fc211 */ /* 0x000fe400008f140d */
[CC--:B-1----:R-:W-:Y:S02]  /*14730*/  @!P2 LEA R8, P5, R233.reuse, R12.reuse, 0x2 ;  /* 0x0000000ce908a211 */ /* 0x0c2fe400078a10ff */
[----:B------:R-:W-:Y:S01]  /*14740*/  @!P3 LEA R12, P1, R232, R12, 0x2 ;  /* 0x0000000ce80cb211 */ /* 0x000fe200078210ff */
[----:B------:R3:W-:Y:S01]  /*14750*/  @!P4 ST.E.64 desc[UR40][R14.64], R140 ;  /* 0x0000008c0e00c985 */ /* 0x0007e2000c101b28 */
[----:B------:R-:W-:-:S02]  /*14760*/  @!P2 LEA.HI.X R9, R233, R20, R24, 0x2, P5 ;  /* 0x00000014e909a211 */ /* 0x000fc400028f1418 */
[----:B------:R-:W-:-:S03]  /*14770*/  @!P3 LEA.HI.X R13, R232, R20, R21, 0x2, P1 ;  /* 0x00000014e80db211 */ /* 0x000fc600008f1415 */
[----:B------:R3:W-:Y:S04]  /*14780*/  @!P2 ST.E.64 desc[UR40][R8.64], R144 ;  /* 0x000000900800a985 */ /* 0x0007e8000c101b28 */
[----:B------:R3:W-:Y:S02]  /*14790*/  @!P3 ST.E.64 desc[UR40][R12.64], R148 ;  /* 0x000000940c00b985 */ /* 0x0007e4000c101b28 */
.L_x_5004:
[----:B------:R-:W-:Y:S05]  /*147a0*/  BSYNC B1 ;  /* 0x0000000000017941 */ /* 0x000fea0003800000 */
.L_x_5003:
[----:B------:R-:W-:-:S03]  /*147b0*/  UMOV UR4, 0xffffffff ;  /* 0xffffffff00047882 */ /* 0x000fc60000000000 */
[----:B------:R-:W-:Y:S05]  /*147c0*/  BRA.DIV UR4, `(.L_x_5005) ;  /* 0x000000b604a47947 */ /* 0x000fea000b800000 */
[----:B0-----:R-:W0:Y:S04]  /*147d0*/  SHFL.IDX PT, R4, R4, 0x1, 0x1c1f ;  /* 0x003c1f0004047f89 */ /* 0x001e2800000e0000 */
[----:B------:R-:W4:Y:S02]  /*147e0*/  SHFL.IDX PT, R3, R3, 0x1, 0x1c1f ;  /* 0x003c1f0003037f89 */ /* 0x000f2400000e0000 */
.L_x_5236:
[----:B------:R-:W-:-:S13]  /*147f0*/  ISETP.GE.AND P0, PT, R152, R0, PT ;  /* 0x000000009800720c */ /* 0x000fda0003f06270 */
[----:B------:R-:W-:Y:S05]  /*14800*/  @P0 BRA `(.L_x_5001) ;  /* 0x0000001c00240947 */ /* 0x000fea0003800000 */
[----:B------:R-:W-:Y:S01]  /*14810*/  ULDC UR4, c[0x0][0xac8] ;  /* 0x0002b20000047ab9 */ /* 0x000fe20000000800 */
[C---:B---3--:R-:W-:Y:S01]  /*14820*/  VIADD R15, R210.reuse, 0x8 ;  /* 0x00000008d20f7836 */ /* 0x048fe20000000000 */
[C---:B------:R-:W-:Y:S01]  /*14830*/  ISETP.GE.AND P2, PT, R210.reuse, UR4, PT ;  /* 0x00000004d2007c0c */ /* 0x040fe2000bf46270 */
[C---:B--2---:R-:W-:Y:S01]  /*14840*/  VIADD R12, R210.reuse, 0x10 ;  /* 0x00000010d20c7836 */ /* 0x044fe20000000000 */
[C---:B------:R-:W-:Y:S01]  /*14850*/  IADD3 R14, R210.reuse, 0x10, RZ ;  /* 0x00000010d20e7810 */ /* 0x040fe20007ffe0ff */
[C---:B-1----:R-:W-:Y:S01]  /*14860*/  VIADD R20, R210.reuse, 0x18 ;  /* 0x00000018d2147836 */ /* 0x042fe20000000000 */
[C---:B------:R-:W-:Y:S01]  /*14870*/  ISETP.GE.AND P3, PT, R15.reuse, UR4, PT ;  /* 0x000000040f007c0c */ /* 0x040fe2000bf66270 */
[----:B------:R-:W-:Y:S01]  /*14880*/  VIADD R21, R210, 0x8 ;  /* 0x00000008d2157836 */ /* 0x000fe20000000000 */
[----:B------:R-:W-:Y:S01]  /*14890*/  ISETP.GE.AND P1, PT, R12, UR4, PT ;  /* 0x000000040c007c0c */ /* 0x000fe2000bf26270 */
[----:B------:R-:W-:Y:S01]  /*148a0*/  VIADD R13, R210, 0x20 ;  /* 0x00000020d20d7836 */ /* 0x000fe20000000000 */
[----:B------:R-:W-:Y:S01]  /*148b0*/  ISETP.GE.AND P0, PT, R20, UR4, PT ;  /* 0x0000000414007c0c */ /* 0x000fe2000bf06270 */
[C---:B------:R-:W-:Y:S01]  /*148c0*/  VIADD R29, R210.reuse, 0x68 ;  /* 0x00000068d21d7836 */ /* 0x040fe20000000000 */
[----:B------:R-:W-:Y:S01]  /*148d0*/  SHF.R.S32.HI R21, RZ, 0x1f, R21 ;  /* 0x0000001fff157819 */ /* 0x000fe20000011415 */
[C---:B------:R-:W-:Y:S01]  /*148e0*/  VIADD R25, R210.reuse, 0x70 ;  /* 0x00000070d2197836 */ /* 0x040fe20000000000 */
[----:B------:R-:W-:Y:S01]  /*148f0*/  SHF.R.S32.HI R14, RZ, 0x1f, R14 ;  /* 0x0000001fff0e7819 */ /* 0x000fe2000001140e */
[----:B----4-:R-:W-:Y:S01]  /*14900*/  @!P2 IMAD.MOV.U32 R8, RZ, RZ, R3 ;  /* 0x000000ffff08a224 */ /* 0x010fe200078e0003 */
[C---:B------:R-:W-:Y:S01]  /*14910*/  IADD3 R28, R210.reuse, 0x70, RZ ;  /* 0x00000070d21c7810 */ /* 0x040fe20007ffe0ff */
[----:B0-----:R-:W-:Y:S01]  /*14920*/  @!P2 IMAD.MOV.U32 R9, RZ, RZ, R4 ;  /* 0x000000ffff09a224 */ /* 0x001fe200078e0004 */
[C---:B------:R-:W-:Y:S01]  /*14930*/  IADD3 R36, R210.reuse, 0x98, RZ ;  /* 0x00000098d2247810 */ /* 0x040fe20007ffe0ff */
[C---:B------:R-:W-:Y:S01]  /*14940*/  VIADD R32, R210.reuse, 0x78 ;  /* 0x00000078d2207836 */ /* 0x040fe20000000000 */
[----:B------:R-:W-:Y:S01]  /*14950*/  @!P3 LEA R10, P4, R15, R3, 0x2 ;  /* 0x000000030f0ab211 */ /* 0x000fe200078810ff */
[----:B------:R-:W-:Y:S01]  /*14960*/  @!P2 IMAD.WIDE R8, R210, 0x4, R8 ;  /* 0x00000004d208a825 */ /* 0x000fe200078e0208 */
[----:B------:R-:W-:-:S02]  /*14970*/  SHF.R.S32.HI R28, RZ, 0x1f, R28 ;  /* 0x0000001fff1c7819 */ /* 0x000fc4000001141c */
[----:B------:R-:W-:Y:S01]  /*14980*/  @!P3 LEA.HI.X R11, R15, R4, R21, 0x2, P4 ;  /* 0x000000040f0bb211 */ /* 0x000fe200020f1415 */
[C---:B------:R-:W-:Y:S01]  /*14990*/  VIADD R15, R210.reuse, 0x28 ;  /* 0x00000028d20f7836 */ /* 0x040fe20000000000 */
[----:B------:R0:W-:Y:S01]  /*149a0*/  @!P2 ST.E.64 desc[UR40][R8.64], R26 ;  /* 0x0000001a0800a985 */ /* 0x0001e2000c101b28 */
[----:B------:R-:W-:Y:S01]  /*149b0*/  ISETP.GE.AND P2, PT, R13, UR4, PT ;  /* 0x000000040d007c0c */ /* 0x000fe2000bf46270 */
[C---:B------:R-:W-:Y:S01]  /*149c0*/  VIADD R21, R210.reuse, 0x18 ;  /* 0x00000018d2157836 */ /* 0x040fe20000000000 */
[----:B------:R-:W-:Y:S01]  /*149d0*/  SHF.R.S32.HI R36, RZ, 0x1f, R36 ;  /* 0x0000001fff247819 */ /* 0x000fe20000011424 */
[----:B------:R1:W-:Y:S01]  /*149e0*/  @!P3 ST.E.64 desc[UR40][R10.64], R30 ;  /* 0x0000001e0a00b985 */ /* 0x0003e2000c101b28 */
[----:B------:R-:W-:Y:S01]  /*149f0*/  ISETP.GE.AND P3, PT, R15, UR4, PT ;  /* 0x000000040f007c0c */ /* 0x000fe2000bf66270 */
[C---:B------:R-:W-:Y:S01]  /*14a00*/  VIADD R33, R210.reuse, 0x68 ;  /* 0x00000068d2217836 */ /* 0x040fe20000000000 */
[----:B------:R-:W-:Y:S01]  /*14a10*/  SHF.R.S32.HI R21, RZ, 0x1f, R21 ;  /* 0x0000001fff157819 */ /* 0x000fe20000011415 */
[----:B------:R-:W-:-:S03]  /*14a20*/  VIADD R24, R210, 0x80 ;  /* 0x00000080d2187836 */ /* 0x000fc60000000000 */
[----:B------:R-:W-:Y:S02]  /*14a30*/  SHF.R.S32.HI R33, RZ, 0x1f, R33 ;  /* 0x0000001fff217819 */ /* 0x000fe40000011421 */
[----:B0-----:R-:W-:-:S04]  /*14a40*/  @!P1 LEA R8, P5, R12, R3, 0x2 ;  /* 0x000000030c089211 */ /* 0x001fc800078a10ff */
[-C--:B------:R-:W-:Y:S01]  /*14a50*/  @!P1 LEA.HI.X R9, R12, R4.reuse, R14, 0x2, P5 ;  /* 0x000000040c099211 */ /* 0x080fe200028f140e */
[----:B------:R-:W-:Y:S01]  /*14a60*/  VIADD R12, R210, 0x30 ;  /* 0x00000030d20c7836 */ /* 0x000fe20000000000 */
[----:B-1----:R-:W-:Y:S01]  /*14a70*/  @!P0 LEA R10, P4, R20, R3, 0x2 ;  /* 0x00000003140a8211 */ /* 0x002fe200078810ff */
        /* <DEDUP_REMOVED lines=13> */
[C---:B------:R-:W-:Y:S01]  /*14b50*/  VIADD R14, R210.reuse, 0x30 ;  /* 0x00000030d20e7836 */ /* 0x040fe20000000000 */
[----:B-1----:R-:W-:Y:S01]  /*14b60*/  @!P3 LEA R10, P4, R15, R3, 0x2 ;  /* 0x000000030f0ab211 */ /* 0x002fe200078810ff */
        /* <DEDUP_REMOVED lines=10> */
[-C--:B------:R-:W-:Y:S01]  /*14c10*/  @!P1 LEA.HI.X R9, R12, R4.reuse, R14, 0x2, P5 ;  /* 0x000000040c099211 */ /* 0x080fe200028f140e */
[C---:B------:R-:W-:Y:S01]  /*14c20*/  VIADD R12, R210.reuse, 0x50 ;  /* 0x00000050d20c7836 */ /* 0x040fe20000000000 */
[----:B------:R-:W-:Y:S02]  /*14c30*/  IADD3 R14, R210, 0x40, RZ ;  /* 0x00000040d20e7810 */ /* 0x000fe40007ffe0ff */
[----:B-1----:R-:W-:Y:S01]  /*14c40*/  @!P0 LEA R10, P4, R20, R3, 0x2 ;  /* 0x00000003140a8211 */ /* 0x002fe200078810ff */
        /* <DEDUP_REMOVED lines=23> */
[----:B------:R-:W-:Y:S02]  /*14dc0*/  SHF.R.S32.HI R15, RZ, 0x1f, R15 ;  /* 0x0000001fff0f7819 */ /* 0x000fe4000001140f */
[----:B0-----:R-:W-:-:S04]  /*14dd0*/  @!P1 LEA R8, P5, R12, R3, 0x2 ;  /* 0x000000030c089211 */ /* 0x001fc800078a10ff */
[-C--:B------:R-:W-:Y:S02]  /*14de0*/  @!P1 LEA.HI.X R9, R12, R4.reuse, R13, 0x2, P5 ;  /* 0x000000040c099211 */ /* 0x080fe400028f140d */
[-C--:B------:R-:W-:Y:S02]  /*14df0*/  @!P2 LEA R12, P5, R14, R3.reuse, 0x2 ;  /* 0x000000030e0ca211 */ /* 0x080fe400078a10ff */
[C---:B-1----:R-:W-:Y:S01]  /*14e00*/  @!P0 LEA R10, P4, R20.reuse, R3, 0x2 ;  /* 0x00000003140a8211 */ /* 0x042fe200078810ff */
[----:B------:R0:W-:Y:S01]  /*14e10*/  @!P1 ST.E.64 desc[UR40][R8.64], R66 ;  /* 0x0000004208009985 */ /* 0x0001e2000c101b28 */
[----:B------:R-:W-:Y:S02]  /*14e20*/  ISETP.GE.AND P1, PT, R25, UR4, PT ;  /* 0x0000000419007c0c */ /* 0x000fe4000bf26270 */
[-C--:B------:R-:W-:Y:S02]  /*14e30*/  @!P0 LEA.HI.X R11, R20, R4.reuse, R21, 0x2, P4 ;  /* 0x00000004140b8211 */ /* 0x080fe400020f1415 */
[----:B------:R-:W-:-:S02]  /*14e40*/  @!P2 LEA.HI.X R13, R14, R4, R15, 0x2, P5 ;  /* 0x000000040e0da211 */ /* 0x000fc400028f140f */
[CC--:B------:R-:W-:Y:S01]  /*14e50*/  @!P3 LEA R14, P4, R29.reuse, R3.reuse, 0x2 ;  /* 0x000000031d0eb211 */ /* 0x0c0fe200078810ff */
[----:B------:R1:W-:Y:S01]  /*14e60*/  @!P0 ST.E.64 desc[UR40][R10.64], R70 ;  /* 0x000000460a008985 */ /* 0x0003e2000c101b28 */
[----:B------:R-:W-:Y:S02]  /*14e70*/  ISETP.GE.AND P0, PT, R32, UR4, PT ;  /* 0x0000000420007c0c */ /* 0x000fe4000bf06270 */
[-C--:B------:R-:W-:Y:S01]  /*14e80*/  @!P3 LEA.HI.X R15, R29, R4.reuse, R33, 0x2, P4 ;  /* 0x000000041d0fb211 */ /* 0x080fe200020f1421 */
[----:B------:R2:W-:Y:S01]  /*14e90*/  @!P2 ST.E.64 desc[UR40][R12.64], R74 ;  /* 0x0000004a0c00a985 */ /* 0x0005e2000c101b28 */
[----:B------:R-:W-:Y:S01]  /*14ea0*/  ISETP.GE.AND P2, PT, R24, UR4, PT ;  /* 0x0000000418007c0c */ /* 0x000fe2000bf46270 */
[C---:B------:R-:W-:Y:S01]  /*14eb0*/  VIADD R29, R210.reuse, 0x88 ;  /* 0x00000088d21d7836 */ /* 0x040fe20000000000 */
[CC--:B------:R-:W-:Y:S01]  /*14ec0*/  @!P1 LEA R20, P5, R25.reuse, R3.reuse, 0x2 ;  /* 0x0000000319149211 */ /* 0x0c0fe200078a10ff */
[C---:B------:R-:W-:Y:S01]  /*14ed0*/  VIADD R33, R210.reuse, 0x78 ;  /* 0x00000078d2217836 */ /* 0x040fe20000000000 */
[----:B------:R3:W-:Y:S02]  /*14ee0*/  @!P3 ST.E.64 desc[UR40][R14.64], R78 ;  /* 0x0000004e0e00b985 */ /* 0x0007e4000c101b28 */
[----:B------:R-:W-:Y:S01]  /*14ef0*/  @!P1 LEA.HI.X R21, R25, R4, R28, 0x2, P5 ;  /* 0x0000000419159211 */ /* 0x000fe200028f141c */
[C---:B------:R-:W-:Y:S01]  /*14f00*/  VIADD R25, R210.reuse, 0x90 ;  /* 0x00000090d2197836 */ /* 0x040fe20000000000 */
[----:B------:R-:W-:Y:S01]  /*14f10*/  ISETP.GE.AND P3, PT, R29, UR4, PT ;  /* 0x000000041d007c0c */ /* 0x000fe2000bf66270 */
[----:B------:R-:W-:Y:S01]  /*14f20*/  VIADD R28, R210, 0x80 ;  /* 0x00000080d21c7836 */ /* 0x000fe20000000000 */
[----:B0-----:R-:W-:Y:S01]  /*14f30*/  @!P0 LEA R8, P4, R32, R3, 0x2 ;  /* 0x0000000320088211 */ /* 0x001fe200078810ff */
[----:B------:R0:W-:Y:S01]  /*14f40*/  @!P1 ST.E.64 desc[UR40][R20.64], R82 ;  /* 0x0000005214009985 */ /* 0x0001e2000c101b28 */
[----:B------:R-:W-:-:S02]  /*14f50*/  SHF.R.S32.HI R33, RZ, 0x1f, R33 ;  /* 0x0000001fff217819 */ /* 0x000fc40000011421 */
[----:B------:R-:W-:Y:S02]  /*14f60*/  ISETP.GE.AND P1, PT, R25, UR4, PT ;  /* 0x0000000419007c0c */ /* 0x000fe4000bf26270 */
[----:B------:R-:W-:Y:S02]  /*14f70*/  SHF.R.S32.HI R28, RZ, 0x1f, R28 ;  /* 0x0000001fff1c7819 */ /* 0x000fe4000001141c */
[-C--:B-1----:R-:W-:Y:S02]  /*14f80*/  @!P2 LEA R10, P5, R24, R3.reuse, 0x2 ;  /* 0x00000003180aa211 */ /* 0x082fe400078a10ff */
        /* <DEDUP_REMOVED lines=12> */
[-C--:B------:R-:W-:Y:S01]  /*15050*/  @!P3 LEA.HI.X R13, R29, R4.reuse, R33, 0x2, P4 ;  /* 0x000000041d0db211 */ /* 0x080fe200020f1421 */
[C---:B------:R-:W-:Y:S01]  /*15060*/  VIADD R33, R210.reuse, 0xa8 ;  /* 0x000000a8d2217836 */ /* 0x040fe20000000000 */
[----:B------:R-:W-:Y:S01]  /*15070*/  SHF.R.S32.HI R28, RZ, 0x1f, R28 ;  /* 0x0000001fff1c7819 */ /* 0x000fe2000001141c */
[C---:B------:R-:W-:Y:S01]  /*15080*/  VIADD R29, R210.reuse, 0xb0 ;  /* 0x000000b0d21d7836 */ /* 0x040fe20000000000 */
[-C--:B---3--:R-:W-:Y:S01]  /*15090*/  @!P1 LEA R14, P5, R25, R3.reuse, 0x2 ;  /* 0x00000003190e9211 */ /* 0x088fe200078a10ff */
[----:B------:R3:W-:Y:S01]  /*150a0*/  @!P3 ST.E.64 desc[UR40][R12.64], R94 ;  /* 0x0000005e0c00b985 */ /* 0x0007e2000c101b28 */
[----:B------:R-:W-:Y:S02]  /*150b0*/  ISETP.GE.AND P4, PT, R33, UR4, PT ;  /* 0x0000000421007c0c */ /* 0x000fe4000bf86270 */
[----:B------:R-:W-:Y:S01]  /*150c0*/  @!P1 LEA.HI.X R15, R25, R4, R28, 0x2, P5 ;  /* 0x00000004190f9211 */ /* 0x000fe200028f141c */
[C---:B------:R-:W-:Y:S01]  /*150d0*/  VIADD R28, R210.reuse, 0xa0 ;  /* 0x000000a0d21c7836 */ /* 0x040fe20000000000 */
[----:B------:R-:W-:Y:S01]  /*150e0*/  ISETP.GE.AND P3, PT, R29, UR4, PT ;  /* 0x000000041d007c0c */ /* 0x000fe2000bf66270 */
[----:B------:R-:W-:Y:S01]  /*150f0*/  VIADD R25, R210, 0xb8 ;  /* 0x000000b8d2197836 */ /* 0x000fe20000000000 */
[----:B0-----:R-:W-:Y:S01]  /*15100*/  @!P0 LEA R20, P5, R32, R3, 0x2 ;  /* 0x0000000320148211 */ /* 0x001fe200078a10ff */
[----:B------:R0:W-:Y:S01]  /*15110*/  @!P1 ST.E.64 desc[UR40][R14.64], R98 ;  /* 0x000000620e009985 */ /* 0x0001e2000c101b28 */
[----:B------:R-:W-:-:S02]  /*15120*/  SHF.R.S32.HI R28, RZ, 0x1f, R28 ;  /* 0x0000001fff1c7819 */ /* 0x000fc4000001141c */
[-C--:B-1----:R-:W-:Y:S02]  /*15130*/  @!P2 LEA R8, P1, R24, R3.reuse, 0x2 ;  /* 0x000000031808a211 */ /* 0x082fe400078210ff */
[-C--:B------:R-:W-:Y:S01]  /*15140*/  @!P0 LEA.HI.X R21, R32, R4.reuse, R36, 0x2, P5 ;  /* 0x0000000420158211 */ /* 0x080fe200028f1424 */
[----:B------:R-:W-:Y:S01]  /*15150*/  VIADD R36, R210, 0xa8 ;  /* 0x000000a8d2247836 */ /* 0x000fe20000000000 */
[----:B------:R-:W-:Y:S01]  /*15160*/  @!P2 LEA.HI.X R9, R24, R4, R28, 0x2, P1 ;  /* 0x000000041809a211 */ /* 0x000fe200008f141c */
[C---:B------:R-:W-:Y:S01]  /*15170*/  VIADD R32, R210.reuse, 0xb0 ;  /* 0x000000b0d2207836 */ /* 0x040fe20000000000 */
[----:B------:R-:W-:Y:S01]  /*15180*/  ISETP.GE.AND P1, PT, R25, UR4, PT ;  /* 0x0000000419007c0c */ /* 0x000fe2000bf26270 */
[----:B------:R1:W-:Y:S01]  /*15190*/  @!P0 ST.E.64 desc[UR40][R20.64], R102 ;  /* 0x0000006614008985 */ /* 0x0003e2000c101b28 */
[-C--:B--2---:R-:W-:Y:S01]  /*151a0*/  @!P4 LEA R10, P0, R33, R3.reuse, 0x2 ;  /* 0x00000003210ac211 */ /* 0x084fe200078010ff */
[C---:B------:R-:W-:Y:S01]  /*151b0*/  VIADD R28, R210.reuse, 0xc0 ;  /* 0x000000c0d21c7836 */ /* 0x040fe20000000000 */
[----:B------:R-:W-:Y:S01]  /*151c0*/  SHF.R.S32.HI R36, RZ, 0x1f, R36 ;  /* 0x0000001fff247819 */ /* 0x000fe20000011424 */
[----:B------:R-:W-:Y:S01]  /*151d0*/  VIADD R24, R210, 0xc8 ;  /* 0x000000c8d2187836 */ /* 0x000fe20000000000 */
[----:B------:R-:W-:Y:S01]  /*151e0*/  SHF.R.S32.HI R32, RZ, 0x1f, R32 ;  /* 0x0000001fff207819 */ /* 0x000fe20000011420 */
[----:B------:R2:W-:Y:S01]  /*151f0*/  @!P2 ST.E.64 desc[UR40][R8.64], R106 ;  /* 0x0000006a0800a985 */ /* 0x0005e2000c101b28 */
[----:B---3--:R-:W-:-:S02]  /*15200*/  @!P3 LEA R12, P5, R29, R3, 0x2 ;  /* 0x000000031d0cb211 */ /* 0x008fc400078a10ff */
[-C--:B------:R-:W-:Y:S02]  /*15210*/  @!P4 LEA.HI.X R11, R33, R4.reuse, R36, 0x2, P0 ;  /* 0x00000004210bc211 */ /* 0x080fe400000f1424 */
[----:B------:R-:W-:Y:S01]  /*15220*/  @!P3 LEA.HI.X R13, R29, R4, R32, 0x2, P5 ;  /* 0x000000041d0db211 */ /* 0x000fe200028f1420 */
[----:B------:R-:W-:Y:S01]  /*15230*/  VIADD R29, R210, 0xb8 ;  /* 0x000000b8d21d7836 */ /* 0x000fe20000000000 */
[----:B------:R-:W-:Y:S01]  /*15240*/  ISETP.GE.AND P2, PT, R28, UR4, PT ;  /* 0x000000041c007c0c */ /* 0x000fe2000bf46270 */
[----:B------:R3:W-:Y:S01]  /*15250*/  @!P4 ST.E.64 desc[UR40][R10.64], R110 ;  /* 0x0000006e0a00c985 */ /* 0x0007e2000c101b28 */
[----:B------:R-:W-:Y:S02]  /*15260*/  ISETP.GE.AND P0, PT, R24, UR4, PT ;  /* 0x0000000418007c0c */ /* 0x000fe4000bf06270 */
[----:B0-----:R-:W-:Y:S01]  /*15270*/  @!P1 LEA R14, P4, R25, R3, 0x2 ;  /* 0x00000003190e9211 */ /* 0x001fe200078810ff */
[----:B------:R0:W-:Y:S01]  /*15280*/  @!P3 ST.E.64 desc[UR40][R12.64], R114 ;  /* 0x000000720c00b985 */ /* 0x0001e2000c101b28 */
[----:B------:R-:W-:-:S02]  /*15290*/  SHF.R.S32.HI R29, RZ, 0x1f, R29 ;  /* 0x0000001fff1d7819 */ /* 0x000fc4000001141d */
[----:B------:R-:W-:Y:S02]  /*152a0*/  ISETP.GE.AND P3, PT, R237, UR4, PT ;  /* 0x00000004ed007c0c */ /* 0x000fe4000bf66270 */
[----:B------:R-:W-:Y:S01]  /*152b0*/  @!P1 LEA.HI.X R15, R25, R4, R29, 0x2, P4 ;  /* 0x00000004190f9211 */ /* 0x000fe200020f141d */
[C---:B------:R-:W-:Y:S02]  /*152c0*/  VIADD R29, R210.reuse, 0xc0 ;  /* 0x000000c0d21d7836 */ /* 0x040fe40000000000 */
[----:B------:R-:W-:Y:S01]  /*152d0*/  VIADD R25, R210, 0xc8 ;  /* 0x000000c8d2197836 */ /* 0x000fe20000000000 */
[-C--:B-1----:R-:W-:Y:S01]  /*152e0*/  @!P2 LEA R20, P5, R28, R3.reuse, 0x2 ;  /* 0x000000031c14a211 */ /* 0x082fe200078a10ff */
[----:B------:R1:W-:Y:S01]  /*152f0*/  @!P1 ST.E.64 desc[UR40][R14.64], R118 ;  /* 0x000000760e009985 */ /* 0x0003e2000c101b28 */
[----:B------:R-:W-:Y:S02]  /*15300*/  SHF.R.S32.HI R29, RZ, 0x1f, R29 ;  /* 0x0000001fff1d7819 */ /* 0x000fe4000001141d */
[----:B--2---:R-:W-:-:S02]  /*15310*/  @!P0 LEA R8, P4, R24, R3, 0x2 ;  /* 0x0000000318088211 */ /* 0x004fc400078810ff */
[----:B------:R-:W-:Y:S02]  /*15320*/  SHF.R.S32.HI R25, RZ, 0x1f, R25 ;  /* 0x0000001fff197819 */ /* 0x000fe40000011419 */
[----:B------:R-:W-:Y:S02]  /*15330*/  ISETP.GE.AND P1, PT, R236, UR4, PT ;  /* 0x00000004ec007c0c */ /* 0x000fe4000bf26270 */
[-C--:B------:R-:W-:Y:S02]  /*15340*/  @!P2 LEA.HI.X R21, R28, R4.reuse, R29, 0x2, P5 ;  /* 0x000000041c15a211 */ /* 0x080fe400028f141d */
[----:B------:R-:W-:Y:S02]  /*15350*/  @!P0 LEA.HI.X R9, R24, R4, R25, 0x2, P4 ;  /* 0x0000000418098211 */ /* 0x000fe400020f1419 */
[----:B------:R-:W-:Y:S01]  /*15360*/  ISETP.GE.AND P4, PT, R235, UR4, PT ;  /* 0x00000004eb007c0c */ /* 0x000fe2000bf86270 */
[----:B------:R2:W-:Y:S01]  /*15370*/  @!P2 ST.E.64 desc[UR40][R20.64], R122 ;  /* 0x0000007a1400a985 */ /* 0x0005e2000c101b28 */
[----:B------:R-:W-:-:S02]  /*15380*/  SHF.R.S32.HI R24, RZ, 0x1f, R237 ;  /* 0x0000001fff187819 */ /* 0x000fc400000114ed */
[-C--:B---3--:R-:W-:Y:S01]  /*15390*/  @!P3 LEA R10, P5, R237, R3.reuse, 0x2 ;  /* 0x00000003ed0ab211 */ /* 0x088fe200078a10ff */
[----:B------:R3:W-:Y:S01]  /*153a0*/  @!P0 ST.E.64 desc[UR40][R8.64], R126 ;  /* 0x0000007e08008985 */ /* 0x0007e2000c101b28 */
[----:B------:R-:W-:Y:S02]  /*153b0*/  ISETP.GE.AND P2, PT, R234, UR4, PT ;  /* 0x00000004ea007c0c */ /* 0x000fe4000bf46270 */
[----:B------:R-:W-:Y:S02]  /*153c0*/  ISETP.GE.AND P0, PT, R233, UR4, PT ;  /* 0x00000004e9007c0c */ /* 0x000fe4000bf06270 */
[----:B------:R-:W-:Y:S02]  /*153d0*/  @!P3 LEA.HI.X R11, R237, R4, R24, 0x2, P5 ;  /* 0x00000004ed0bb211 */ /* 0x000fe400028f1418 */
[----:B------:R-:W-:Y:S02]  /*153e0*/  SHF.R.S32.HI R24, RZ, 0x1f, R236 ;  /* 0x0000001fff187819 */ /* 0x000fe400000114ec */
[-C--:B0-----:R-:W-:Y:S01]  /*153f0*/  @!P1 LEA R12, P5, R236, R3.reuse, 0x2 ;  /* 0x00000003ec0c9211 */ /* 0x081fe200078a10ff */
[----:B------:R3:W-:Y:S01]  /*15400*/  @!P3 ST.E.64 desc[UR40][R10.64], R130 ;  /* 0x000000820a00b985 */ /* 0x0007e2000c101b28 */
[----:B-1----:R-:W-:-:S02]  /*15410*/  @!P4 LEA R14, P3, R235, R3, 0x2 ;  /* 0x00000003eb0ec211 */ /* 0x002fc400078610ff */
[-C--:B------:R-:W-:Y:S02]  /*15420*/  @!P1 LEA.HI.X R13, R236, R4.reuse, R24, 0x2, P5 ;  /* 0x00000004ec0d9211 */ /* 0x080fe400028f1418 */
[----:B------:R-:W-:Y:S02]  /*15430*/  SHF.R.S32.HI R24, RZ, 0x1f, R235 ;  /* 0x0000001fff187819 */ /* 0x000fe400000114eb */
[----:B--2---:R-:W-:Y:S01]  /*15440*/  @!P2 LEA R20, P5, R234, R3, 0x2 ;  /* 0x00000003ea14a211 */ /* 0x004fe200078a10ff */
[----:B------:R3:W-:Y:S01]  /*15450*/  @!P1 ST.E.64 desc[UR40][R12.64], R134 ;  /* 0x000000860c009985 */ /* 0x0007e2000c101b28 */
[----:B------:R-:W-:Y:S02]  /*15460*/  SHF.R.S32.HI R29, RZ, 0x1f, R234 ;  /* 0x0000001fff1d7819 */ /* 0x000fe400000114ea */
[----:B------:R-:W-:Y:S02]  /*15470*/  @!P4 LEA.HI.X R15, R235, R4, R24, 0x2, P3 ;  /* 0x00000004eb0fc211 */ /* 0x000fe400018f1418 */
[----:B------:R-:W-:-:S02]  /*15480*/  SHF.R.S32.HI R28, RZ, 0x1f, R233 ;  /* 0x0000001fff1c7819 */ /* 0x000fc400000114e9 */
[C---:B------:R-:W-:Y:S01]  /*15490*/  @!P0 LEA R24, P3, R233.reuse, R3, 0x2 ;  /* 0x00000003e9188211 */ /* 0x040fe200078610ff */
[----:B------:R3:W-:Y:S01]  /*154a0*/  @!P4 ST.E.64 desc[UR40][R14.64], R138 ;  /* 0x0000008a0e00c985 */ /* 0x0007e2000c101b28 */
[-C--:B------:R-:W-:Y:S02]  /*154b0*/  @!P2 LEA.HI.X R21, R234, R4.reuse, R29, 0x2, P5 ;  /* 0x00000004ea15a211 */ /* 0x080fe400028f141d */
[----:B------:R-:W-:-:S03]  /*154c0*/  @!P0 LEA.HI.X R25, R233, R4, R28, 0x2, P3 ;  /* 0x00000004e9198211 */ /* 0x000fc600018f141c */
[----:B------:R3:W-:Y:S04]  /*154d0*/  @!P2 ST.E.64 desc[UR40][R20.64], R142 ;  /* 0x0000008e1400a985 */ /* 0x0007e8000c101b28 */
[----:B------:R3:W-:Y:S01]  /*154e0*/  @!P0 ST.E.64 desc[UR40][R24.64], R146 ;  /* 0x0000009218008985 */ /* 0x0007e2000c101b28 */
[----:B------:R-:W-:-:S13]  /*154f0*/  ISETP.GE.AND P0, PT, R232, UR4, PT ;  /* 0x00000004e8007c0c */ /* 0x000fda000bf06270 */
[----:B---3--:R-:W-:Y:S05]  /*15500*/  @P0 BRA `(.L_x_5001) ;  /* 0x0000000c00e40947 */ /* 0x008fea0003800000 */
[----:B------:R-:W-:Y:S02]  /*15510*/  SHF.R.S32.HI R28, RZ, 0x1f, R232 ;  /* 0x0000001fff1c7819 */ /* 0x000fe400000114e8 */
[----:B------:R-:W-:-:S04]  /*15520*/  LEA R8, P0, R232, R3, 0x2 ;  /* 0x00000003e8087211 */ /* 0x000fc800078010ff */
[----:B------:R-:W-:-:S05]  /*15530*/  LEA.HI.X R9, R232, R4, R28, 0x2, P0 ;  /* 0x00000004e8097211 */ /* 0x000fca00000f141c */
[----:B------:R0:W-:Y:S01]  /*15540*/  ST.E.64 desc[UR40][R8.64], R150 ;  /* 0x0000009608007985 */ /* 0x0001e2000c101b28 */
[----:B------:R-:W-:Y:S05]  /*15550*/  BRA `(.L_x_5001) ;  /* 0x0000000c00d07947 */ /* 0x000fea0003800000 */
.L_x_4988:
        /* <DEDUP_REMOVED lines=16> */
[----:B------:R-:W0:-:S12]  /*15660*/  S2R R0, SR_TID.X ;  /* 0x0000000000007919 */ /* 0x000e180000002100 */
        /* <DEDUP_REMOVED lines=8> */
[----:B----4-:R-:W-:-:S07]  /*156f0*/  IADD3 R26, -R11, R26, RZ ;  /* 0x0000001a0b1a7210 */ /* 0x010fce0007ffe1ff */
.L_x_5006:
[----:B------:R-:W4:Y:S01]  /*15700*/  LDL.LU R0, [R1+0x64] ;  /* 0x0000640001007983 */ /* 0x000f220000300800 */
[----:B------:R-:W-:Y:S01]  /*15710*/  BSSY B1, `(.L_x_5007) ;  /* 0x0000036000017945 */ /* 0x000fe20003800000 */
[----:B------:R-:W-:Y:S02]  /*15720*/  SEL R33, R224, RZ, !P0 ;  /* 0x000000ffe0217207 */ /* 0x000fe40004000000 */
[----:B-----5:R-:W-:Y:S02]  /*15730*/  SHF.R.S32.HI R28, RZ, 0x1f, R3 ;  /* 0x0000001fff1c7819 */ /* 0x020fe40000011403 */
[----:B----4-:R-:W-:Y:S01]  /*15740*/  SEL R30, R0, RZ, !P0 ;  /* 0x000000ff001e7207 */ /* 0x010fe20004000000 */
[----:B------:R-:W-:Y:S06]  /*15750*/  @P3 BRA `(.L_x_5008) ;  /* 0x0000000000c43947 */ /* 0x000fec0003800000 */
[----:B------:R-:W0:Y:S01]  /*15760*/  S2R R35, SR_TID.X ;  /* 0x0000000000237919 */ /* 0x000e220000002100 */
[----:B------:R-:W1:Y:S02]  /*15770*/  LDC R37, c[0x0][0xbe8] ;  /* 0x0002fa00ff257b82 */ /* 0x000e640000000800 */
[----:B-1----:R-:W-:Y:S01]  /*15780*/  IMAD R0, R26, R37, RZ ;  /* 0x000000251a007224 */ /* 0x002fe200078e02ff */
[----:B0-----:R-:W-:-:S04]  /*15790*/  IADD3 R35, R206, -0x80, R35 ;  /* 0xffffff80ce237810 */ /* 0x001fc80007ffe023 */
[----:B------:R-:W-:-:S13]  /*157a0*/  ISETP.GE.AND P0, PT, R35, R0, PT ;  /* 0x000000002300720c */ /* 0x000fda0003f06270 */
[----:B------:R-:W-:Y:S05]  /*157b0*/  @P0 BRA `(.L_x_5008) ;  /* 0x0000000000ac0947 */ /* 0x000fea0003800000 */
[----:B---3--:R-:W-:Y:S01]  /*157c0*/  IMAD.MOV.U32 R4, RZ, RZ, 0x9b8 ;  /* 0x000009b8ff047424 */ /* 0x008fe200078e00ff */
[----:B------:R-:W-:Y:S01]  /*157d0*/  ISETP.GT.AND P0, PT, R223, 0x1, PT ;  /* 0x00000001df00780c */ /* 0x000fe20003f04270 */
[----:B------:R-:W0:Y:S01]  /*157e0*/  LDC.64 R8, c[0x0][0xba8] ;  /* 0x0002ea00ff087b82 */ /* 0x000e220000000a00 */
[----:B------:R-:W-:Y:S01]  /*157f0*/  ISETP.NE.AND P1, PT, R37, 0x1, PT ;  /* 0x000000012500780c */ /* 0x000fe20003f25270 */
[----:B------:R-:W-:Y:S01]  /*15800*/  IMAD.MOV.U32 R27, RZ, RZ, R35 ;  /* 0x000000ffff1b7224 */ /* 0x000fe200078e0023 */
[----:B------:R-:W-:-:S05]  /*15810*/  SEL R4, R4, 0x978, P0 ;  /* 0x0000097804047807 */ /* 0x000fca0000000000 */
[----:B------:R-:W1:Y:S08]  /*15820*/  LDC.64 R20, c[0x0][R4+0x220] ;  /* 0x0000880004147b82 */ /* 0x000e700000000a00 */
[----:B------:R-:W3:Y:S08]  /*15830*/  LDC.64 R24, c[0x0][R4+0x218] ;  /* 0x0000860004187b82 */ /* 0x000ef00000000a00 */
[----:B------:R-:W4:Y:S08]  /*15840*/  LDC.64 R12, c[0x0][R4+0x228] ;  /* 0x00008a00040c7b82 */ /* 0x000f300000000a00 */
[----:B------:R-:W5:Y:S08]  /*15850*/  @P1 LDC R0, c[0x0][0xbec] ;  /* 0x0002fb00ff001b82 */ /* 0x000f700000000800 */
[----:B------:R-:W2:Y:S08]  /*15860*/  LDC.64 R10, c[0x0][R4+0x210] ;  /* 0x00008400040a7b82 */ /* 0x000eb00000000a00 */
[----:B------:R-:W4:Y:S01]  /*15870*/  @P1 LDC R31, c[0x0][0xbf0] ;  /* 0x0002fc00ff1f1b82 */ /* 0x000f220000000800 */
[----:B-----5:R-:W-:-:S07]  /*15880*/  @P1 IMAD.HI.U32 R0, R35, R0, RZ ;  /* 0x0000000023001227 */ /* 0x020fce00078e00ff */
[----:B0-----:R-:W0:Y:S01]  /*15890*/  @!P0 LDC R8, c[0x0][0xb50] ;  /* 0x0002d400ff088b82 */ /* 0x001e220000000800 */
[-C--:B-1----:R-:W-:Y:S02]  /*158a0*/  IMAD R21, R21, R33.reuse, RZ ;  /* 0x0000002115157224 */ /* 0x082fe400078e02ff */
[----:B------:R-:W-:-:S05]  /*158b0*/  IMAD.WIDE.U32 R14, R20, R33, RZ ;  /* 0x00000021140e7225 */ /* 0x000fca00078e00ff */
[----:B------:R-:W1:Y:S01]  /*158c0*/  @!P0 LDC R9, c[0x0][0xb54] ;  /* 0x0002d500ff098b82 */ /* 0x000e620000000800 */
[-C--:B---3--:R-:W-:Y:S02]  /*158d0*/  IMAD R29, R25, R222.reuse, RZ ;  /* 0x000000de191d7224 */ /* 0x088fe400078e02ff */
[----:B------:R-:W-:Y:S01]  /*158e0*/  IMAD.WIDE.U32 R24, R24, R222, RZ ;  /* 0x000000de18187225 */ /* 0x000fe200078e00ff */
[----:B----4-:R-:W-:-:S03]  /*158f0*/  @P1 SHF.R.U32.HI R27, RZ, R31, R0 ;  /* 0x0000001fff1b1219 */ /* 0x010fc60000011600 */
        /* <DEDUP_REMOVED lines=12> */
[----:B------:R-:W-:Y:S02]  /*159c0*/  SHF.R.S32.HI R27, RZ, 0x1f, R27 ;  /* 0x0000001fff1b7819 */ /* 0x000fe4000001141b */
[----:B------:R-:W-:Y:S02]  /*159d0*/  SHF.R.S32.HI R21, RZ, 0x1f, R15 ;  /* 0x0000001fff157819 */ /* 0x000fe4000001140f */
[----:B------:R-:W-:Y:S01]  /*159e0*/  IADD3.X R13, R27, R0, R25, P0, P1 ;  /* 0x000000001b0d7210 */ /* 0x000fe200007e2419 */
[----:B--2---:R-:W-:-:S04]  /*159f0*/  IMAD R0, R11, R15, RZ ;  /* 0x0000000f0b007224 */ /* 0x004fc800078e02ff */
[C---:B------:R-:W-:Y:S02]  /*15a00*/  IMAD R21, R10.reuse, R21, R0 ;  /* 0x000000150a157224 */ /* 0x040fe400078e0200 */
[----:B------:R-:W-:-:S04]  /*15a10*/  IMAD.WIDE.U32 R10, R10, R15, R12 ;  /* 0x0000000f0a0a7225 */ /* 0x000fc800078e000c */
[----:B------:R-:W-:Y:S01]  /*15a20*/  IMAD.IADD R0, R11, 0x1, R21 ;  /* 0x000000010b007824 */ /* 0x000fe200078e0215 */
[----:B0-----:R-:W-:Y:S01]  /*15a30*/  LEA R8, P0, R10, R8, 0x2 ;  /* 0x000000080a087211 */ /* 0x001fe200078010ff */
[----:B------:R-:W-:-:S03]  /*15a40*/  IMAD.MOV.U32 R11, RZ, RZ, -0x800000 ;  /* 0xff800000ff0b7424 */ /* 0x000fc600078e00ff */
[----:B-1----:R-:W-:-:S05]  /*15a50*/  LEA.HI.X R9, R10, R9, R0, 0x2, P0 ;  /* 0x000000090a097211 */ /* 0x002fca00000f1400 */
[----:B------:R0:W-:Y:S04]  /*15a60*/  STG.E desc[UR40][R8.64], R11 ;  /* 0x0000000b08007986 */ /* 0x0001e8000c101928 */
.L_x_5008:
[----:B------:R-:W-:Y:S05]  /*15a70*/  BSYNC B1 ;  /* 0x0000000000017941 */ /* 0x000fea0003800000 */
.L_x_5007:
[----:B------:R-:W-:Y:S05]  /*15a80*/  @P2 BRA `(.L_x_5001) ;  /* 0x0000000800842947 */ /* 0x000fea0003800000 */
[----:B------:R-:W1:Y:S01]  /*15a90*/  LDC R21, c[0x0][0xbe8] ;  /* 0x0002fa00ff157b82 */ /* 0x000e620000000800 */
        /* <DEDUP_REMOVED lines=12> */
[----:B------:R-:W-:-:S03]  /*15b60*/  IMAD.WIDE.U32 R8, R222, UR4, R8 ;  /* 0x00000004de087c25 */ /* 0x000fc6000f8e0008 */
[----:B------:R-:W-:Y:S01]  /*15b70*/  IADD3 R13, R206, R3, RZ ;  /* 0x00000003ce0d7210 */ /* 0x000fe20007ffe0ff */
[----:B------:R-:W-:Y:S01]  /*15b80*/  IMAD R9, R222, UR5, R9 ;  /* 0x00000005de097c24 */ /* 0x000fe2000f8e0209 */
[----:B-1----:R-:W-:Y:S01]  /*15b90*/  ISETP.NE.AND P0, PT, R21, 0x1, PT ;  /* 0x000000011500780c */ /* 0x002fe20003f05270 */
[----:B------:R-:W-:Y:S02]  /*15ba0*/  ULDC.64 UR4, c[0x0][0xaf0] ;  /* 0x0002bc0000047ab9 */ /* 0x000fe40000000a00 */
[----:B------:R-:W-:Y:S02]  /*15bb0*/  IMAD.MOV.U32 R3, RZ, RZ, R13 ;  /* 0x000000ffff037224 */ /* 0x000fe400078e000d */
[----:B------:R-:W-:-:S08]  /*15bc0*/  IMAD.WIDE.U32 R8, R33, UR4, R8 ;  /* 0x0000000421087c25 */ /* 0x000fd0000f8e0008 */
[----:B---3--:R-:W0:Y:S08]  /*15bd0*/  @P0 LDC R4, c[0x0][0xbec] ;  /* 0x0002fb00ff040b82 */ /* 0x008e300000000800 */
[----:B------:R-:W1:Y:S01]  /*15be0*/  @P0 LDC R15, c[0x0][0xbf0] ;  /* 0x0002fc00ff0f0b82 */ /* 0x000e620000000800 */
[----:B0-----:R-:W-:-:S04]  /*15bf0*/  @P0 IMAD.HI.U32 R0, R13, R4, RZ ;  /* 0x000000040d000227 */ /* 0x001fc800078e00ff */
[----:B------:R-:W-:Y:S01]  /*15c00*/  IMAD R4, R30, UR4, RZ ;  /* 0x000000041e047c24 */ /* 0x000fe2000f8e02ff */
[----:B-1----:R-:W-:-:S03]  /*15c10*/  @P0 SHF.R.U32.HI R3, RZ, R15, R0 ;  /* 0x0000000fff030219 */ /* 0x002fc60000011600 */
        /* <DEDUP_REMOVED lines=20> */
[----:B------:R-:W-:-:S05]  /*15d60*/  VIADD R9, R205, 0xc0 ;  /* 0x000000c0cd097836 */ /* 0x000fca0000000000 */
[----:B------:R-:W-:Y:S01]  /*15d70*/  SHF.R.S32.HI R10, RZ, 0x1f, R9 ;  /* 0x0000001fff0a7819 */ /* 0x000fe20000011409 */
[----:B------:R-:W-:Y:S06]  /*15d80*/  BRA.DIV UR4, `(.L_x_5009) ;  /* 0x000000a204807947 */ /* 0x000fec000b800000 */
[----:B------:R0:W1:Y:S04]  /*15d90*/  SHFL.IDX PT, R0, R4, RZ, 0x181f ;  /* 0x00181fff04007589 */ /* 0x00006800000e0000 */
[----:B------:R0:W3:Y:S02]  /*15da0*/  SHFL.IDX PT, R14, R3, RZ, 0x181f ;  /* 0x00181fff030e7589 */ /* 0x0000e400000e0000 */
.L_x_5239:
        /* <DEDUP_REMOVED lines=12> */
[-C--:B---3--:R-:W-:Y:S02]  /*15e70*/  @!P3 LEA R12, P5, R205, R14.reuse, 0x1 ;  /* 0x0000000ecd0cb211 */ /* 0x088fe400078a08ff */
[----:B------:R-:W-:Y:S02]  /*15e80*/  @!P2 LEA R24, P4, R217, R14, 0x1 ;  /* 0x0000000ed918a211 */ /* 0x000fe400078808ff */
[----:B-1----:R-:W-:Y:S02]  /*15e90*/  @!P3 LEA.HI.X R13, R205, R0, R8, 0x1, P5 ;  /* 0x00000000cd0db211 */ /* 0x002fe400028f0c08 */
        /* <DEDUP_REMOVED lines=10> */
.L_x_5011:
[----:B------:R-:W-:Y:S05]  /*15f40*/  BSYNC B1 ;  /* 0x0000000000017941 */ /* 0x000fea0003800000 */
.L_x_5010:
[----:B------:R-:W-:-:S03]  /*15f50*/  UMOV UR4, 0xffffffff ;  /* 0xffffffff00047882 */ /* 0x000fc60000000000 */
[----:B------:R-:W-:Y:S05]  /*15f60*/  BRA.DIV UR4, `(.L_x_5012) ;  /* 0x000000a2043c7947 */ /* 0x000fea000b800000 */
[----:B-1----:R1:W0:Y:S04]  /*15f70*/  SHFL.IDX PT, R0, R4, 0x1, 0x181f ;  /* 0x00381f0004007f89 */ /* 0x00222800000e0000 */
[----:B---34-:R1:W3:Y:S02]  /*15f80*/  SHFL.IDX PT, R14, R3, 0x1, 0x181f ;  /* 0x00381f00030e7f89 */ /* 0x0182e400000e0000 */
.L_x_5243:
        /* <DEDUP_REMOVED lines=13> */
[----:B0-----:R-:W-:Y:S02]  /*16060*/  @!P3 LEA.HI.X R13, R205, R0, R11, 0x1, P5 ;  /* 0x00000000cd0db211 */ /* 0x001fe400028f0c0b */
        /* <DEDUP_REMOVED lines=10> */
.L_x_5014:
[----:B------:R-:W-:Y:S05]  /*16110*/  BSYNC B1 ;  /* 0x0000000000017941 */ /* 0x000fea0003800000 */
.L_x_5013:
[----:B------:R-:W-:-:S03]  /*16120*/  UMOV UR4, 0xffffffff ;  /* 0xffffffff00047882 */ /* 0x000fc60000000000 */
[----:B------:R-:W-:Y:S05]  /*16130*/  BRA.DIV UR4, `(.L_x_5015) ;  /* 0x000000a204107947 */ /* 0x000fea000b800000 */
[----:B0-----:R0:W0:Y:S04]  /*16140*/  SHFL.IDX PT, R0, R4, 0x2, 0x181f ;  /* 0x00581f0004007f89 */ /* 0x00102800000e0000 */
[----:B---34-:R3:W4:Y:S02]  /*16150*/  SHFL.IDX PT, R14, R3, 0x2, 0x181f ;  /* 0x00581f00030e7f89 */ /* 0x01872400000e0000 */
.L_x_5247:
        /* <DEDUP_REMOVED lines=24> */
.L_x_5017:
[----:B------:R-:W-:Y:S05]  /*162e0*/  BSYNC B1 ;  /* 0x0000000000017941 */ /* 0x000fea0003800000 */
.L_x_5016:
[----:B------:R-:W-:-:S03]  /*162f0*/  UMOV UR4, 0xffffffff ;  /* 0xffffffff00047882 */ /* 0x000fc60000000000 */
[----:B------:R-:W-:Y:S05]  /*16300*/  BRA.DIV UR4, `(.L_x_5018) ;  /* 0x0000009e04e47947 */ /* 0x000fea000b800000 */
[----:B0-----:R0:W0:Y:S04]  /*16310*/  SHFL.IDX PT, R0, R4, 0x3, 0x181f ;  /* 0x00781f0004007f89 */ /* 0x00102800000e0000 */
[----:B----4-:R4:W0:Y:S02]  /*16320*/  SHFL.IDX PT, R14, R3, 0x3, 0x181f ;  /* 0x00781f00030e7f89 */ /* 0x01082400000e0000 */
.L_x_5251:
[----:B-1-34-:R-:W-:-:S05]  /*16330*/  VIADD R3, R206, 0x60 ;  /* 0x00000060ce037836 */ /* 0x01afca0000000000 */
[----:B------:R-:W-:-:S13]  /*16340*/  ISETP.GE.AND P0, PT, R3, R21, PT ;  /* 0x000000150300720c */ /* 0x000fda0003f06270 */
[----:B------:R-:W-:Y:S05]  /*16350*/  @P0 BRA `(.L_x_5001) ;  /* 0x0000000000500947 */ /* 0x000fea0003800000 */
[----:B------:R-:W-:Y:S01]  /*16360*/  ULDC UR4, c[0x0][0xac8] ;  /* 0x0002b20000047ab9 */ /* 0x000fe20000000800 */
[----:B0-----:R-:W-:Y:S02]  /*16370*/  SHF.R.S32.HI R4, RZ, 0x1f, R205 ;  /* 0x0000001fff047819 */ /* 0x001fe400000114cd */
[----:B------:R-:W-:Y:S02]  /*16380*/  ISETP.GE.AND P3, PT, R205, UR4, PT ;  /* 0x00000004cd007c0c */ /* 0x000fe4000bf66270 */
[----:B------:R-:W-:Y:S02]  /*16390*/  ISETP.GE.AND P2, PT, R217, UR4, PT ;  /* 0x00000004d9007c0c */ /* 0x000fe4000bf46270 */
[----:B------:R-:W-:Y:S02]  /*163a0*/  ISETP.GE.AND P1, PT, R216, UR4, PT ;  /* 0x00000004d8007c0c */ /* 0x000fe4000bf26270 */
[----:B------:R-:W-:Y:S02]  /*163b0*/  ISETP.GE.AND P0, PT, R9, UR4, PT ;  /* 0x0000000409007c0c */ /* 0x000fe4000bf06270 */
[----:B------:R-:W-:-:S05]  /*163c0*/  SHF.R.S32.HI R8, RZ, 0x1f, R217 ;  /* 0x0000001fff087819 */ /* 0x000fca00000114d9 */
[-C--:B------:R-:W-:Y:S02]  /*163d0*/  @!P3 LEA R12, P5, R205, R14.reuse, 0x1 ;  /* 0x0000000ecd0cb211 */ /* 0x080fe400078a08ff */
[----:B------:R-:W-:Y:S02]  /*163e0*/  @!P2 LEA R20, P4, R217, R14, 0x1 ;  /* 0x0000000ed914a211 */ /* 0x000fe400078808ff */
[----:B------:R-:W-:Y:S02]  /*163f0*/  @!P3 LEA.HI.X R13, R205, R0, R4, 0x1, P5 ;  /* 0x00000000cd0db211 */ /* 0x000fe400028f0c04 */
        /* <DEDUP_REMOVED lines=10> */
.L_x_5001:
[----:B------:R-:W-:Y:S05]  /*164a0*/  BSYNC B0 ;  /* 0x0000000000007941 */ /* 0x000fea0003800000 */
.L_x_4987:
[----:B------:R-:W-:Y:S02]  /*164b0*/  ULDC UR4, c[0x0][0xc3c] ;  /* 0x00030f0000047ab9 */ /* 0x000fe40000000800 */
[----:B---3--:R-:W-:-:S13]  /*164c0*/  ISETP.GE.AND P0, PT, R7, UR4, PT ;  /* 0x0000000407007c0c */ /* 0x008fda000bf06270 */
[----:B------:R-:W-:Y:S05]  /*164d0*/  @!P0 BRA `(.L_x_5019) ;  /* 0xfffffeac00c48947 */ /* 0x000fea000383ffff */
[----:B------:R-:W-:Y:S05]  /*164e0*/  BRA `(.L_x_4859) ;  /* 0x0000008400b07947 */ /* 0x000fea0003800000 */
.L_x_4857:
        /* <DEDUP_REMOVED lines=18> */
.L_x_5020:
[----:B------:R-:W-:Y:S01]  /*16610*/  LOP3.LUT R0, R6, 0x1f, RZ, 0xc0, !PT ;  /* 0x0000001f06007812 */ /* 0x000fe200078ec0ff */
[----:B------:R-:W-:Y:S01]  /*16620*/  ULDC UR4, c[0x0][0xc3c] ;  /* 0x00030f0000047ab9 */ /* 0x000fe20000000800 */
[----:B------:R-:W-:Y:S01]  /*16630*/  MOV R8, RZ ;  /* 0x000000ff00087202 */ /* 0x000fe20000000f00 */
        /* <DEDUP_REMOVED lines=40> */
.L_x_5024:
        /* <DEDUP_REMOVED lines=19> */
[----:B0-----:R-:W-:-:S04]  /*169f0*/  SEL R4, R4, RZ, P1 ;  /* 0x000000ff04047207 */ /* 0x001fc80000800000 */
[----:B------:R-:W-:-:S05]  /*16a00*/  IADD3 R4, R11, R4, RZ ;  /* 0x000000040b047210 */ /* 0x000fca0007ffe0ff */
        /* <DEDUP_REMOVED lines=18> */
.L_x_5022:
        /* <DEDUP_REMOVED lines=12> */
.L_x_5025:
        /* <DEDUP_REMOVED lines=16> */
[----:B0-----:R-:W-:Y:S01]  /*16cf0*/  IMAD.MOV.U32 R2, RZ, RZ, RZ ;  /* 0x000000ffff027224 */ /* 0x001fe200078e00ff */
[----:B-1----:R-:W-:-:S05]  /*16d00*/  IADD3 R12, RZ, -R3, RZ ;  /* 0x80000003ff0c7210 */ /* 0x002fca0007ffe0ff */
        /* <DEDUP_REMOVED lines=28> */
[----:B------:R-:W-:Y:S01]  /*16ed0*/  @!P1 IMAD.IADD R2, R2, 0x1, -R9 ;  /* 0x0000000102029824 */ /* 0x000fe200078e0a09 */
[----:B------:R-:W-:Y:S02]  /*16ee0*/  @!P1 IADD3 R7, R7, 0x1, RZ ;  /* 0x0000000107079810 */ /* 0x000fe40007ffe0ff */
        /* <DEDUP_REMOVED lines=15> */
.L_x_5026:
        /* <DEDUP_REMOVED lines=21> */
[----:B------:R-:W-:Y:S01]  /*17130*/  @!P1 IMAD.IADD R10, R10, 0x1, -R9 ;  /* 0x000000010a0a9824 */ /* 0x000fe200078e0a09 */
[----:B------:R-:W-:Y:S02]  /*17140*/  @!P1 IADD3 R2, R2, 0x1, RZ ;  /* 0x0000000102029810 */ /* 0x000fe40007ffe0ff */
        /* <DEDUP_REMOVED lines=33> */
[----:B------:R-:W-:Y:S02]  /*17360*/  @!P2 IADD3 R2, -R2, RZ, RZ ;  /* 0x000000ff0202a210 */ /* 0x000fe40007ffe1ff */
[----:B------:R-:W-:Y:S01]  /*17370*/  @!P1 LOP3.LUT R2, RZ, R7, RZ, 0x33, !PT ;  /* 0x00000007ff029212 */ /* 0x000fe200078e33ff */
[----:B------:R-:W-:-:S04]  /*17380*/  IMAD.MOV R7, RZ, RZ, -R7 ;  /* 0x000000ffff077224 */ /* 0x000fc800078e0a07 */
[----:B------:R-:W-:-:S05]  /*17390*/  IMAD R3, R2, R7, R9 ;  /* 0x0000000702037224 */ /* 0x000fca00078e0209 */
[----:B------:R0:W-:Y:S02]  /*173a0*/  STL [R1+0x8], R3 ;  /* 0x0000080301007387 */ /* 0x0001e40000100800 */
.L_x_5027:
[----:B01----:R-:W-:-:S05]  /*173b0*/  LOP3.LUT R3, RZ, R2, RZ, 0x33, !PT ;  /* 0x00000002ff037212 */ /* 0x003fca00078e33ff */
[----:B------:R-:W-:-:S05]  /*173c0*/  IMAD.IADD R2, R4, 0x1, R3 ;  /* 0x0000000104027824 */ /* 0x000fca00078e0203 */
[----:B------:R1:W-:Y:S01]  /*173d0*/  STL [R1+0x4], R2 ;  /* 0x0000040201007387 */ /* 0x0003e20000100800 */
[----:B------:R-:W-:Y:S05]  /*173e0*/  BRA `(.L_x_5028) ;  /* 0x0000000000107947 */ /* 0x000fea0003800000 */
.L_x_5023:
[----:B------:R-:W-:Y:S01]  /*173f0*/  IMAD.U32 R2, RZ, RZ, UR6 ;  /* 0x00000006ff027e24 */ /* 0x000fe2000f8e00ff */
[----:B------:R0:W-:Y:S04]  /*17400*/  STL [R1+0x4], RZ ;  /* 0x000004ff01007387 */ /* 0x0001e80000100800 */
[----:B------:R0:W-:Y:S04]  /*17410*/  STL [R1+0x8], RZ ;  /* 0x000008ff01007387 */ /* 0x0001e80000100800 */
[----:B------:R0:W-:Y:S02]  /*17420*/  STL [R1], R2 ;  /* 0x0000000201007387 */ /* 0x0001e40000100800 */
.L_x_5028:
        /* <DEDUP_REMOVED lines=10> */
.L_x_5021:
        /* <DEDUP_REMOVED lines=9> */
[C---:B---3--:R-:W-:Y:S01]  /*17560*/  IMAD.SHL.U32 R0, R6.reuse, 0x8, RZ ;  /* 0x0000000806007824 */ /* 0x048fe200078e00ff */
        /* <DEDUP_REMOVED lines=22> */
.L_x_5173:
[----:B0-2---:R-:W2:Y:S01]  /*176d0*/  LDL R0, [R1+0xc] ;  /* 0x00000c0001007983 */ /* 0x005ea20000100800 */
[----:B-1----:R-:W2:Y:S01]  /*176e0*/  LDC.64 R2, c[0x0][0xc88] ;  /* 0x00032200ff027b82 */ /* 0x002ea20000000a00 */
[----:B------:R-:W-:Y:S05]  /*176f0*/  YIELD ;  /* 0x0000000000007946 */ /* 0x000fea0003800000 */
[----:B------:R-:W-:Y:S01]  /*17700*/  ULDC.64 UR4, c[0x0][0xa28] ;  /* 0x00028a0000047ab9 */ /* 0x000fe20000000a00 */
[----:B------:R-:W-:Y:S02]  /*17710*/  CS2R R8, SRZ ;  /* 0x0000000000087805 */ /* 0x000fe4000001ff00 */
[----:B------:R-:W-:Y:S01]  /*17720*/  ISETP.NE.U32.AND P0, PT, RZ, UR4, PT ;  /* 0x00000004ff007c0c */ /* 0x000fe2000bf05070 */
[----:B------:R-:W-:Y:S01]  /*17730*/  ULDC.64 UR10, c[0x0][0xa18] ;  /* 0x00028600000a7ab9 */ /* 0x000fe20000000a00 */
[----:B------:R-:W-:Y:S01]  /*17740*/  ULDC.64 UR8, c[0x0][0xa10] ;  /* 0x0002840000087ab9 */ /* 0x000fe20000000a00 */
[----:B------:R-:W-:Y:S01]  /*17750*/  ULDC.64 UR6, c[0x0][0xa08] ;  /* 0x0002820000067ab9 */ /* 0x000fe20000000a00 */
[----:B--2---:R-:W-:-:S05]  /*17760*/  IMAD.WIDE R2, R0, 0x4, R2 ;  /* 0x0000000400027825 */ /* 0x004fca00078e0202 */
        /* <DEDUP_REMOVED lines=12> */
[----:B------:R-:W-:Y:S02]  /*17830*/  ISETP.NE.AND.EX P2, PT, RZ, UR5, PT, P2 ;  /* 0x00000005ff007c0c */ /* 0x000fe4000bf45320 */
        /* <DEDUP_REMOVED lines=8> */
[----:B------:R-:W-:Y:S02]  /*178c0*/  IADD3.X R3, R15, UR5, RZ, P4, !PT ;  /* 0x000000050f037c10 */ /* 0x000fe4000a7fe4ff */
[----:B------:R-:W-:Y:S02]  /*178d0*/  IADD3 R4, P4, R17, UR8, RZ ;  /* 0x0000000811047c10 */ /* 0x000fe4000ff9e0ff */
[----:B------:R-:W-:Y:S01]  /*178e0*/  ISETP.NE.AND.EX P0, PT, RZ, UR7, PT, P0 ;  /* 0x00000007ff007c0c */ /* 0x000fe2000bf05300 */
[----:B------:R-:W2:Y:S01]  /*178f0*/  @P2 LDG.E R9, desc[UR40][R2.64] ;  /* 0x0000002802092981 */ /* 0x000ea2000c1e1900 */
[----:B------:R-:W-:Y:S01]  /*17900*/  IADD3.X R5, R15, UR9, RZ, P4, !PT ;  /* 0x000000090f057c10 */ /* 0x000fe2000a7fe4ff */
[----:B------:R-:W-:Y:S01]  /*17910*/  ULDC UR4, c[0x0][0x288] ;  /* 0x0000a20000047ab9 */ /* 0x000fe20000000800 */
[----:B------:R-:W-:-:S02]  /*17920*/  ISETP.NE.AND.EX P1, PT, RZ, UR9, PT, P1 ;  /* 0x00000009ff007c0c */ /* 0x000fc4000bf25310 */
[----:B------:R-:W-:Y:S02]  /*17930*/  MOV R12, RZ ;  /* 0x000000ff000c7202 */ /* 0x000fe40000000f00 */
[----:B------:R-:W-:Y:S02]  /*17940*/  @P3 IADD3 R10, P4, R17, UR10, RZ ;  /* 0x0000000a110a3c10 */ /* 0x000fe4000ff9e0ff */
[C---:B------:R-:W-:Y:S02]  /*17950*/  IADD3.X R7, R15.reuse, UR7, RZ, P5, !PT ;  /* 0x000000070f077c10 */ /* 0x040fe4000affe4ff */
[----:B------:R-:W-:-:S03]  /*17960*/  @P3 IADD3.X R11, R15, UR11, RZ, P4, !PT ;  /* 0x0000000b0f0b3c10 */ /* 0x000fc6000a7fe4ff */
[----:B------:R0:W5:Y:S04]  /*17970*/  @P0 LDG.E R12, desc[UR40][R6.64] ;  /* 0x00000028060c0981 */ /* 0x000168000c1e1900 */
[----:B------:R0:W5:Y:S04]  /*17980*/  @P1 LDG.E R0, desc[UR40][R4.64] ;  /* 0x0000002804001981 */ /* 0x000168000c1e1900 */
        /* <DEDUP_REMOVED lines=14> */
[----:B-1----:R-:W-:Y:S01]  /*17a70*/  IMAD.U32 R9, RZ, RZ, UR4 ;  /* 0x00000004ff097e24 */ /* 0x002fe2000f8e00ff */
[----:B0-----:R-:W-:Y:S06]  /*17a80*/  @P3 BRA `(.L_x_5030) ;  /* 0x0000000000143947 */ /* 0x001fec0003800000 */
[----:B------:R-:W-:Y:S05]  /*17a90*/  @!P2 BRA `(.L_x_5030) ;  /* 0x000000000010a947 */ /* 0x000fea0003800000 */
[----:B------:R-:W2:Y:S04]  /*17aa0*/  LDG.E R10, desc[UR40][R2.64] ;  /* 0x00000028020a7981 */ /* 0x000ea8000c1e1900 */
[----:B------:R-:W2:Y:S02]  /*17ab0*/  LDG.E R2, desc[UR40][R2.64+0x4] ;  /* 0x0000042802027981 */ /* 0x000ea4000c1e1900 */
[----:B--2--5:R-:W-:-:S05]  /*17ac0*/  IMAD.IADD R14, R2, 0x1, -R10 ;  /* 0x00000001020e7824 */ /* 0x024fca00078e0a0a */
[----:B------:R0:W-:Y:S02]  /*17ad0*/  STL [R1+0x48], R14 ;  /* 0x0000480e01007387 */ /* 0x0001e40000100800 */
.L_x_5030:
[----:B------:R-:W2:Y:S01]  /*17ae0*/  LDL.LU R3, [R1+0x8] ;  /* 0x0000080001037983 */ /* 0x000ea20000300800 */
[----:B------:R-:W-:Y:S02]  /*17af0*/  ULDC.64 UR4, c[0x0][0xa20] ;  /* 0x0002880000047ab9 */ /* 0x000fe40000000a00 */
[----:B------:R-:W-:Y:S01]  /*17b00*/  ISETP.NE.U32.AND P2, PT, RZ, UR4, PT ;  /* 0x00000004ff007c0c */ /* 0x000fe2000bf45070 */
[----:B------:R1:W-:Y:S03]  /*17b10*/  STL [R1+0x8], R13 ;  /* 0x0000080d01007387 */ /* 0x0003e60000100800 */
[----:B------:R-:W-:Y:S02]  /*17b20*/  ISETP.NE.AND.EX P2, PT, RZ, UR5, PT, P2 ;  /* 0x00000005ff007c0c */ /* 0x000fe4000bf45320 */
[C---:B--2---:R-:W-:Y:S02]  /*17b30*/  LOP3.LUT R10, R3.reuse, 0xff000000, RZ, 0xc0, !PT ;  /* 0xff000000030a7812 */ /* 0x044fe400078ec0ff */
[----:B------:R-:W-:-:S02]  /*17b40*/  LOP3.LUT R2, R3, 0xff0000, RZ, 0xc0, !PT ;  /* 0x00ff000003027812 */ /* 0x000fc400078ec0ff */
        /* <DEDUP_REMOVED lines=10> */
.L_x_5031:
[----:B------:R-:W-:Y:S05]  /*17bf0*/  @!P0 BRA `(.L_x_5032) ;  /* 0x00000000000c8947 */ /* 0x000fea0003800000 */
[----:B------:R-:W2:Y:S04]  /*17c00*/  LDG.E R9, desc[UR40][R6.64] ;  /* 0x0000002806097981 */ /* 0x000ea8000c1e1900 */
[----:B------:R-:W2:Y:S02]  /*17c10*/  LDG.E R6, desc[UR40][R6.64+0x4] ;  /* 0x0000042806067981 */ /* 0x000ea4000c1e1900 */
[----:B--2---:R-:W-:-:S07]  /*17c20*/  IMAD.IADD R9, R6, 0x1, -R9 ;  /* 0x0000000106097824 */ /* 0x004fce00078e0a09 */
.L_x_5032:
[----:B------:R-:W2:Y:S01]  /*17c30*/  LDL R7, [R1+0x4] ;  /* 0x0000040001077983 */ /* 0x000ea20000100800 */
[----:B-1----:R-:W1:Y:S03]  /*17c40*/  LDC R3, c[0x0][0x448] ;  /* 0x00011200ff037b82 */ /* 0x002e660000000800 */
[----:B------:R-:W3:Y:S04]  /*17c50*/  @P1 LDG.E R2, desc[UR40][R4.64] ;  /* 0x0000002804021981 */ /* 0x000ee8000c1e1900 */
[----:B------:R4:W3:Y:S01]  /*17c60*/  @P1 LDG.E R4, desc[UR40][R4.64+0x4] ;  /* 0x0000042804041981 */ /* 0x0008e2000c1e1900 */
[----:B------:R-:W-:Y:S01]  /*17c70*/  LOP3.LUT R12, R10, 0xff, RZ, 0xc0, !PT ;  /* 0x000000ff0a0c7812 */ /* 0x000fe200078ec0ff */
[----:B------:R-:W-:Y:S01]  /*17c80*/  BSSY B0, `(.L_x_5033) ;  /* 0x0000037000007945 */ /* 0x000fe20003800000 */
[----:B------:R-:W-:-:S03]  /*17c90*/  SHF.R.U32.HI R10, RZ, 0x10, R10 ;  /* 0x00000010ff0a7819 */ /* 0x000fc6000001160a */
[----:B------:R0:W-:Y:S01]  /*17ca0*/  STL [R1+0x60], R12 ;  /* 0x0000600c01007387 */ /* 0x0001e20000100800 */
[----:B-1----:R-:W-:-:S13]  /*17cb0*/  ISETP.NE.AND P0, PT, R3, 0x1, PT ;  /* 0x000000010300780c */ /* 0x002fda0003f05270 */
[----:B----4-:R-:W1:Y:S08]  /*17cc0*/  @P0 LDC R5, c[0x0][0x44c] ;  /* 0x00011300ff050b82 */ /* 0x010e700000000800 */
[----:B------:R-:W4:Y:S01]  /*17cd0*/  @P0 LDC R6, c[0x0][0x450] ;  /* 0x00011400ff060b82 */ /* 0x000f220000000800 */
[----:B--2---:R-:W-:Y:S02]  /*17ce0*/  IMAD.SHL.U32 R3, R7, 0x80, RZ ;  /* 0x0000008007037824 */ /* 0x004fe400078e00ff */
[----:B-----5:R-:W-:-:S02]  /*17cf0*/  IMAD.IADD R7, R9, 0x1, -R8 ;  /* 0x0000000109077824 */ /* 0x020fc400078e0a08 */
[----:B------:R-:W-:Y:S02]  /*17d00*/  VIADD R3, R3, 0x7f ;  /* 0x0000007f03037836 */ /* 0x000fe40000000000 */
[----:B---3--:R-:W-:Y:S02]  /*17d10*/  @P1 IMAD.IADD R11, R4, 0x1, -R2 ;  /* 0x00000001040b1824 */ /* 0x008fe400078e0a02 */
[----:B-1----:R-:W-:-:S05]  /*17d20*/  @P0 IMAD.HI.U32 R2, R3, R5, RZ ;  /* 0x0000000503020227 */ /* 0x002fca00078e00ff */
[----:B----4-:R-:W-:Y:S02]  /*17d30*/  @P0 SHF.R.U32.HI R3, RZ, R6, R2 ;  /* 0x00000006ff030219 */ /* 0x010fe40000011602 */
[----:B------:R-:W-:-:S04]  /*17d40*/  IADD3 R2, R7, R11, RZ ;  /* 0x0000000b07027210 */ /* 0x000fc80007ffe0ff */
[C---:B------:R-:W-:Y:S01]  /*17d50*/  IADD3 R21, R2.reuse, 0x60, -R14 ;  /* 0x0000006002157810 */ /* 0x040fe20007ffe80e */
[----:B------:R-:W-:-:S04]  /*17d60*/  VIADD R4, R2, 0x5f ;  /* 0x0000005f02047836 */ /* 0x000fc80000000000 */
[----:B------:R-:W-:Y:S02]  /*17d70*/  IMAD.IADD R3, R21, 0x1, R3 ;  /* 0x0000000115037824 */ /* 0x000fe400078e0203 */
[----:B------:R-:W-:-:S04]  /*17d80*/  IMAD.HI R2, R4, 0x2aaaaaab, RZ ;  /* 0x2aaaaaab04027827 */ /* 0x000fc800078e02ff */
[----:B------:R-:W-:Y:S01]  /*17d90*/  IMAD.HI R3, R3, 0x2aaaaaab, RZ ;  /* 0x2aaaaaab03037827 */ /* 0x000fe200078e02ff */
[----:B------:R-:W-:-:S03]  /*17da0*/  SHF.R.U32.HI R20, RZ, 0x1f, R2 ;  /* 0x0000001fff147819 */ /* 0x000fc60000011602 */
[----:B------:R-:W-:Y:S01]  /*17db0*/  IMAD.MOV.U32 R4, RZ, RZ, RZ ;  /* 0x000000ffff047224 */ /* 0x000fe200078e00ff */
[----:B------:R-:W-:Y:S02]  /*17dc0*/  SHF.R.U32.HI R6, RZ, 0x1f, R3 ;  /* 0x0000001fff067819 */ /* 0x000fe40000011603 */
[----:B------:R-:W-:Y:S02]  /*17dd0*/  LEA.HI.SX32 R20, R2, R20, 0x1c ;  /* 0x0000001402147211 */ /* 0x000fe400078fe2ff */
[----:B------:R-:W-:-:S04]  /*17de0*/  LEA.HI.SX32 R6, R3, R6, 0x1c ;  /* 0x0000000603067211 */ /* 0x000fc800078fe2ff */
[----:B------:R-:W-:-:S04]  /*17df0*/  VIMNMX R6, R20, R6, PT ;  /* 0x0000000614067248 */ /* 0x000fc80003fe0100 */
[----:B------:R-:W-:-:S13]  /*17e00*/  ISETP.GE.AND P0, PT, R6, 0x1, PT ;  /* 0x000000010600780c */ /* 0x000fda0003f06270 */
[----:B0-----:R-:W-:Y:S05]  /*17e10*/  @!P0 BRA `(.L_x_5034) ;  /* 0x0000000000748947 */ /* 0x001fea0003800000 */
[----:B------:R-:W-:Y:S01]  /*17e20*/  ISETP.NE.AND P0, PT, R10, RZ, PT ;  /* 0x000000ff0a00720c */ /* 0x000fe20003f05270 */
[----:B------:R-:W-:-:S03]  /*17e30*/  ULDC UR4, c[0x0][0x9f0] ;  /* 0x00027c0000047ab9 */ /* 0x000fc60000000800 */
[----:B------:R-:W-:-:S04]  /*17e40*/  SEL R2, R10, UR4, P0 ;  /* 0x000000040a027c07 */ /* 0x000fc80008000000 */
[----:B------:R-:W-:Y:S02]  /*17e50*/  IABS R3, R2 ;  /* 0x0000000200037213 */ /* 0x000fe40000000000 */
[----:B------:R-:W-:Y:S02]  /*17e60*/  IADD3 R8, R2, -0x1, R6 ;  /* 0xffffffff02087810 */ /* 0x000fe40007ffe006 */
[----:B------:R-:W0:Y:S08]  /*17e70*/  I2F.RP R4, R3 ;  /* 0x0000000300047306 */ /* 0x000e300000209400 */
[----:B0-----:R-:W0:Y:S02]  /*17e80*/  MUFU.RCP R4, R4 ;  /* 0x0000000400047308 */ /* 0x001e240000001000 */
[----:B0-----:R-:W-:-:S06]  /*17e90*/  VIADD R4, R4, 0xffffffe ;  /* 0x0ffffffe04047836 */ /* 0x001fcc0000000000 */
[----:B------:R0:W1:Y:S02]  /*17ea0*/  F2I.FTZ.U32.TRUNC.NTZ R5, R4 ;  /* 0x0000000400057305 */ /* 0x000064000021f000 */
[----:B0-----:R-:W-:-:S04]  /*17eb0*/  LOP3.LUT R4, R8, R2, RZ, 0x3c, !PT ;  /* 0x0000000208047212 */ /* 0x001fc800078e3cff */
[----:B------:R-:W-:Y:S01]  /*17ec0*/  ISETP.GE.AND P3, PT, R4, RZ, PT ;  /* 0x000000ff0400720c */ /* 0x000fe20003f66270 */
[----:B-1----:R-:W-:-:S04]  /*17ed0*/  IMAD.MOV R4, RZ, RZ, -R5 ;  /* 0x000000ffff047224 */ /* 0x002fc800078e0a05 */
        /* <DEDUP_REMOVED lines=15> */
[----:B------:R-:W-:Y:S02]  /*17fd0*/  @!P3 IADD3 R4, -R4, RZ, RZ ;  /* 0x000000ff0404b210 */ /* 0x000fe40007ffe1ff */
[----:B------:R-:W-:-:S07]  /*17fe0*/  @!P2 LOP3.LUT R4, RZ, R2, RZ, 0x33, !PT ;  /* 0x00000002ff04a212 */ /* 0x000fce00078e33ff */
.L_x_5034:
[----:B------:R-:W-:Y:S05]  /*17ff0*/  BSYNC B0 ;  /* 0x0000000000007941 */ /* 0x000fea0003800000 */
.L_x_5033:
        /* <DEDUP_REMOVED lines=21> */
[----:B------:R-:W0:Y:S02]  /*18150*/  S2R R4, SR_TID.X ;  /* 0x0000000000047919 */ /* 0x000e240000002100 */
[----:B0-----:R-:W-:-:S04]  /*18160*/  SHF.R.U32.HI R4, RZ, 0x5, R4 ;  /* 0x00000005ff047819 */ /* 0x001fc80000011604 */
[----:B------:R-:W-:-:S05]  /*18170*/  LOP3.LUT R4, R4, 0x3, RZ, 0xc0, !PT ;  /* 0x0000000304047812 */ /* 0x000fca00078ec0ff */
[----:B------:R0:W1:Y:S02]  /*18180*/  SHFL.IDX PT, R14, R4, RZ, 0x1f ;  /* 0x00001fff040e7589 */ /* 0x00006400000e0000 */
.L_x_5254:
[----:B-1----:R-:W-:Y:S02]  /*18190*/  ISETP.NE.AND P0, PT, R14, RZ, PT ;  /* 0x000000ff0e00720c */ /* 0x002fe40003f05270 */
[----:B------:R-:W-:-:S11]  /*181a0*/  PLOP3.LUT P6, PT, PT, PT, PT, 0x8, 0x0 ;  /* 0x000000000000781c */ /* 0x000fd60003fce170 */
[----:B------:R-:W-:Y:S05]  /*181b0*/  @P0 BRA `(.L_x_5038) ;  /* 0x00000000000c0947 */ /* 0x000fea0003800000 */
[----:B------:R-:W-:-:S03]  /*181c0*/  UMOV UR4, 0xffffffff ;  /* 0xffffffff00047882 */ /* 0x000fc60000000000 */
[----:B------:R-:W-:Y:S05]  /*181d0*/  BRA.DIV UR4, `(.L_x_5039) ;  /* 0x0000008204ac7947 */ /* 0x000fea000b800000 */
[----:B------:R-:W-:-:S13]  /*181e0*/  ELECT P6, URZ, PT ;  /* 0x00000000003f782f */ /* 0x000fda00038c0000 */
.L_x_5038:
        /* <DEDUP_REMOVED lines=9> */
.L_x_5257:
[----:B------:R-:W-:Y:S05]  /*18280*/  BSYNC B1 ;  /* 0x0000000000017941 */ /* 0x000fea0003800000 */
.L_x_5040:
        /* <DEDUP_REMOVED lines=12> */
.L_x_5258:
[----:B------:R-:W-:Y:S05]  /*18350*/  BSYNC B2 ;  /* 0x0000000000027941 */ /* 0x000fea0003800000 */
.L_x_5044:
        /* <DEDUP_REMOVED lines=9> */
.L_x_5047:
[----:B------:R-:W-:Y:S05]  /*183f0*/  BSYNC B2 ;  /* 0x0000000000027941 */ /* 0x000fea0003800000 */
.L_x_5046:
        /* <DEDUP_REMOVED lines=13> */
.L_x_5048:
        /* <DEDUP_REMOVED lines=13> */
.L_x_5259:
[----:B------:R-:W-:Y:S05]  /*185a0*/  BSYNC B2 ;  /* 0x0000000000027941 */ /* 0x000fea0003800000 */
.L_x_5049:
[----:B------:R-:W-:Y:S01]  /*185b0*/  BSSY B2, `(.L_x_5051) ;  /* 0x000000b000027945 */ /* 0x000fe20003800000 */
[----:B------:R-:W-:Y:S01]  /*185c0*/  IMAD.MOV.U32 R12, RZ, RZ, 0x0 ;  /* 0x00000000ff0c7424 */ /* 0x000fe200078e00ff */
[----:B------:R-:W-:Y:S02]  /*185d0*/  MOV R13, 0x12f00000 ;  /* 0x12f00000000d7802 */ /* 0x000fe40000000f00 */
        /* <DEDUP_REMOVED lines=8> */
.L_x_5052:
[----:B------:R-:W-:Y:S05]  /*18660*/  BSYNC B2 ;  /* 0x0000000000027941 */ /* 0x000fea0003800000 */
.L_x_5051:
        /* <DEDUP_REMOVED lines=10> */
.L_x_5053:
        /* <DEDUP_REMOVED lines=15> */
.L_x_5054:
        /* <DEDUP_REMOVED lines=15> */
.L_x_5055:
        /* <DEDUP_REMOVED lines=15> */
.L_x_5056:
        /* <DEDUP_REMOVED lines=10> */
.L_x_5043:
[----:B------:R-:W-:Y:S05]  /*18a80*/  BSYNC B1 ;  /* 0x0000000000017941 */ /* 0x000fea0003800000 */
.L_x_5042:
        /* <DEDUP_REMOVED lines=13> */
.L_x_5072:
[----:B------:R-:W-:Y:S05]  /*18b60*/  YIELD ;  /* 0x0000000000007946 */ /* 0x000fea0003800000 */
[----:B------:R-:W-:Y:S04]  /*18b70*/  BSSY B1, `(.L_x_5057) ;  /* 0x000007e000017945 */ /* 0x000fe80003800000 */
[----:B-1----:R-:W-:Y:S05]  /*18b80*/  @!P6 BRA `(.L_x_5058) ;  /* 0x0000000400f0e947 */ /* 0x002fea0003800000 */
[----:B0-----:R-:W2:Y:S04]  /*18b90*/  LDL R5, [R1+0x14] ;  /* 0x0000140001057983 */ /* 0x001ea80000100800 */
        /* <DEDUP_REMOVED lines=9> */
.L_x_5260:
[----:B------:R-:W-:Y:S05]  /*18c30*/  BSYNC B2 ;  /* 0x0000000000027941 */ /* 0x000fea0003800000 */
.L_x_5059:
        /* <DEDUP_REMOVED lines=9> */
.L_x_5062:
[----:B------:R-:W-:Y:S05]  /*18cd0*/  BSYNC B2 ;  /* 0x0000000000027941 */ /* 0x000fea0003800000 */
.L_x_5061:
        /* <DEDUP_REMOVED lines=10> */
[----:B--2---:R-:W-:-:S05]  /*18d80*/  IMAD R7, R7, 0x3000, R18 ;  /* 0x0000300007077824 */ /* 0x004fca00078e0212 */
[----:B------:R-:W-:-:S07]  /*18d90*/  IADD3 R7, R7, 0x1c400, RZ ;  /* 0x0001c40007077810 */ /* 0x000fce0007ffe0ff */
.L_x_5063:
        /* <DEDUP_REMOVED lines=13> */
.L_x_5261:
[----:B------:R-:W-:Y:S05]  /*18e70*/  BSYNC B2 ;  /* 0x0000000000027941 */ /* 0x000fea0003800000 */
.L_x_5064:
        /* <DEDUP_REMOVED lines=11> */
.L_x_5067:
[----:B------:R-:W-:Y:S05]  /*18f30*/  BSYNC B2 ;  /* 0x0000000000027941 */ /* 0x000fea0003800000 */
.L_x_5066:
        /* <DEDUP_REMOVED lines=10> */
.L_x_5068:
        /* <DEDUP_REMOVED lines=15> */
.L_x_5069:
        /* <DEDUP_REMOVED lines=15> */
.L_x_5070:
        /* <DEDUP_REMOVED lines=15> */
.L_x_5071:
        /* <DEDUP_REMOVED lines=10> */
.L_x_5058:
[----:B------:R-:W-:Y:S05]  /*19350*/  BSYNC B1 ;  /* 0x0000000000017941 */ /* 0x000fea0003800000 */
.L_x_5057:
[----:B------:R-:W2:Y:S04]  /*19360*/  LDL.LU R9, [R1+0x14] ;  /* 0x0000140001097983 */ /* 0x000ea80000300800 */
[----:B0-----:R-:W3:Y:S01]  /*19370*/  LDL.LU R7, [R1+0x1c] ;  /* 0x00001c0001077983 */ /* 0x001ee20000300800 */
        /* <DEDUP_REMOVED lines=10> */
.L_x_5036:
[----:B------:R-:W-:Y:S05]  /*19420*/  BSYNC B0 ;  /* 0x0000000000007941 */ /* 0x000fea0003800000 */
.L_x_5035:
[----:B01----:R-:W2:Y:S01]  /*19430*/  LDL R5, [R1+0x4] ;  /* 0x0000040001057983 */ /* 0x003ea20000100800 */
[----:B------:R-:W0:Y:S01]  /*19440*/  LDC R0, c[0x0][0x448] ;  /* 0x00011200ff007b82 */ /* 0x000e220000000800 */
[----:B------:R-:W-:Y:S01]  /*19450*/  ISETP.NE.AND P2, PT, R10, RZ, PT ;  /* 0x000000ff0a00720c */ /* 0x000fe20003f45270 */
[----:B------:R-:W-:Y:S05]  /*19460*/  @!P0 WARPSYNC.ALL ;  /* 0x0000000000008948 */ /* 0x000fea0003800000 */
[----:B------:R-:W-:Y:S07]  /*19470*/  BSSY B0, `(.L_x_5073) ;  /* 0x000002d000007945 */ /* 0x000fee0003800000 */
[----:B------:R-:W1:Y:S08]  /*19480*/  @!P2 LDC R10, c[0x0][0x9f0] ;  /* 0x00027c00ff0aab82 */ /* 0x000e700000000800 */
[----:B------:R-:W-:Y:S01]  /*19490*/  @!P0 BAR.SYNC.DEFER_BLOCKING 0xc, 0x180 ;  /* 0x0306000000008b1d */ /* 0x000fe20000010000 */
[----:B0-----:R-:W-:-:S13]  /*194a0*/  ISETP.NE.AND P1, PT, R0, 0x1, PT ;  /* 0x000000010000780c */ /* 0x001fda0003f25270 */
[----:B------:R-:W0:Y:S08]  /*194b0*/  @P1 LDC R2, c[0x0][0x44c] ;  /* 0x00011300ff021b82 */ /* 0x000e300000000800 */
[----:B------:R-:W3:Y:S01]  /*194c0*/  @P1 LDC R3, c[0x0][0x450] ;  /* 0x00011400ff031b82 */ /* 0x000ee20000000800 */
[----:B--2---:R-:W-:-:S05]  /*194d0*/  LEA R0, R5, 0x7f, 0x7 ;  /* 0x0000007f05007811 */ /* 0x004fca00078e38ff */
[----:B0-----:R-:W-:-:S05]  /*194e0*/  @P1 IMAD.HI.U32 R2, R0, R2, RZ ;  /* 0x0000000200021227 */ /* 0x001fca00078e00ff */
[----:B---3--:R-:W-:-:S04]  /*194f0*/  @P1 SHF.R.U32.HI R0, RZ, R3, R2 ;  /* 0x00000003ff001219 */ /* 0x008fc80000011602 */
[----:B------:R-:W-:-:S05]  /*19500*/  IADD3 R0, R21, R0, RZ ;  /* 0x0000000015007210 */ /* 0x000fca0007ffe0ff */
[----:B------:R-:W-:-:S05]  /*19510*/  IMAD.HI R0, R0, 0x2aaaaaab, RZ ;  /* 0x2aaaaaab00007827 */ /* 0x000fca00078e02ff */
[----:B------:R-:W-:-:S04]  /*19520*/  SHF.R.U32.HI R2, RZ, 0x1f, R0 ;  /* 0x0000001fff027819 */ /* 0x000fc80000011600 */
[----:B------:R-:W-:-:S04]  /*19530*/  LEA.HI.SX32 R0, R0, R2, 0x1c ;  /* 0x0000000200007211 */ /* 0x000fc800078fe2ff */
[----:B------:R-:W-:-:S04]  /*19540*/  VIMNMX R7, R20, R0, PT ;  /* 0x0000000014077248 */ /* 0x000fc80003fe0100 */
[----:B------:R-:W-:Y:S01]  /*19550*/  ISETP.GE.AND P1, PT, R7, 0x1, PT ;  /* 0x000000010700780c */ /* 0x000fe20003f26270 */
[----:B------:R0:W-:Y:S04]  /*19560*/  STL [R1+0x38], R7 ;  /* 0x0000380701007387 */ /* 0x0001e80000100800 */
[----:B------:R0:W-:Y:S08]  /*19570*/  STL [R1+0x3c], RZ ;  /* 0x00003cff01007387 */ /* 0x0001f00000100800 */
[----:B01----:R-:W-:Y:S05]  /*19580*/  @!P1 BRA `(.L_x_5074) ;  /* 0x00000000006c9947 */ /* 0x003fea0003800000 */
        /* <DEDUP_REMOVED lines=27> */
.L_x_5074:
[----:B------:R-:W-:Y:S05]  /*19740*/  BSYNC B0 ;  /* 0x0000000000007941 */ /* 0x000fea0003800000 */
.L_x_5073:
[----:B------:R-:W2:Y:S04]  /*19750*/  LDL R0, [R1+0x3c] ;  /* 0x00003c0001007983 */ /* 0x000ea80000100800 */
[----:B0-----:R-:W2:Y:S01]  /*19760*/  LDL R2, [R1+0x60] ;  /* 0x0000600001027983 */ /* 0x001ea20000100800 */
[----:B------:R-:W-:Y:S01]  /*19770*/  BSSY B7, `(.L_x_5075) ;  /* 0x00003eb000077945 */ /* 0x000fe20003800000 */
[----:B--2---:R-:W-:-:S05]  /*19780*/  IMAD R2, R2, R0, RZ ;  /* 0x0000000002027224 */ /* 0x004fca00078e02ff */
[----:B------:R-:W-:Y:S01]  /*19790*/  VIADDMNMX R0, R2, R0, R7, PT ;  /* 0x0000000002007246 */ /* 0x000fe20003800107 */
[----:B------:R0:W-:Y:S03]  /*197a0*/  STL [R1+0x28], R2 ;  /* 0x0000280201007387 */ /* 0x0001e60000100800 */
[----:B------:R-:W-:Y:S01]  /*197b0*/  ISETP.GT.AND P0, PT, R0, R2, PT ;  /* 0x000000020000720c */ /* 0x000fe20003f04270 */
[----:B------:R0:W-:-:S12]  /*197c0*/  STL [R1+0x40], R0 ;  /* 0x0000400001007387 */ /* 0x0001d80000100800 */
[----:B0-----:R-:W-:Y:S05]  /*197d0*/  @P0 BRA `(.L_x_5076) ;  /* 0x0000000000480947 */ /* 0x001fea0003800000 */
[----:B------:R-:W0:Y:S02]  /*197e0*/  S2R R0, SR_TID.X ;  /* 0x0000000000007919 */ /* 0x000e240000002100 */
[----:B0-----:R-:W-:-:S04]  /*197f0*/  LOP3.LUT R0, R0, 0x7f, RZ, 0xc0, !PT ;  /* 0x0000007f00007812 */ /* 0x001fc800078ec0ff */
[----:B------:R-:W-:-:S13]  /*19800*/  ISETP.NE.AND P0, PT, R0, RZ, PT ;  /* 0x000000ff0000720c */ /* 0x000fda0003f05270 */
[----:B------:R-:W-:Y:S05]  /*19810*/  @P0 BRA `(.L_x_5077) ;  /* 0x0000003c00800947 */ /* 0x000fea0003800000 */
[----:B------:R-:W0:Y:S01]  /*19820*/  S2R R5, SR_LANEID ;  /* 0x0000000000057919 */ /* 0x000e220000000000 */
[----:B------:R-:W-:Y:S01]  /*19830*/  VOTEU.ANY UR4, UPT, PT ;  /* 0x0000000000047886 */ /* 0x000fe200038e0100 */
[----:B------:R-:W1:Y:S01]  /*19840*/  LDC.64 R2, c[0x0][0xc60] ;  /* 0x00031800ff027b82 */ /* 0x000e620000000a00 */
[----:B------:R-:W0:Y:S02]  /*19850*/  FLO.U32 R0, UR4 ;  /* 0x0000000400007d00 */ /* 0x000e2400080e0000 */
[----:B0-----:R-:W-:-:S06]  /*19860*/  ISETP.EQ.U32.AND P0, PT, R0, R5, PT ;  /* 0x000000050000720c */ /* 0x001fcc0003f02070 */
[----:B------:R-:W1:Y:S07]  /*19870*/  POPC R5, UR4 ;  /* 0x0000000400057d09 */ /* 0x000e6e0008000000 */
[----:B-1----:R-:W2:Y:S01]  /*19880*/  @P0 ATOMG.E.ADD.STRONG.GPU PT, R3, desc[UR40][R2.64], R5 ;  /* 0x00000005020309a8 */ /* 0x002ea200081ee1e8 */
[----:B------:R-:W0:Y:S02]  /*19890*/  S2R R4, SR_LTMASK ;  /* 0x0000000000047919 */ /* 0x000e240000003900 */
[----:B0-----:R-:W-:-:S04]  /*198a0*/  LOP3.LUT R4, R4, UR4, RZ, 0xc0, !PT ;  /* 0x0000000404047c12 */ /* 0x001fc8000f8ec0ff */
[----:B------:R-:W0:Y:S01]  /*198b0*/  POPC R7, R4 ;  /* 0x0000000400077309 */ /* 0x000e220000000000 */
[----:B--2---:R-:W0:Y:S02]  /*198c0*/  SHFL.IDX PT, R0, R3, R0, 0x1f ;  /* 0x00001f0003007589 */ /* 0x004e2400000e0000 */
[----:B0-----:R-:W-:-:S05]  /*198d0*/  IADD3 R0, R0, UR37, R7 ;  /* 0x0000002500007c10 */ /* 0x001fca000fffe007 */
[----:B------:R4:W-:Y:S01]  /*198e0*/  STL [R1], R0 ;  /* 0x0000000001007387 */ /* 0x0009e20000100800 */
[----:B------:R-:W-:Y:S05]  /*198f0*/  BRA `(.L_x_5077) ;  /* 0x0000003c00487947 */ /* 0x000fea0003800000 */
.L_x_5076:
        /* <DEDUP_REMOVED lines=20> */
.L_x_5079:
[----:B------:R-:W-:Y:S05]  /*19a40*/  BSYNC B6 ;  /* 0x0000000000067941 */ /* 0x000fea0003800000 */
.L_x_5078:
        /* <DEDUP_REMOVED lines=20> */
.L_x_5082:
        /* <DEDUP_REMOVED lines=16> */
.L_x_5081:
[----:B------:R-:W-:Y:S05]  /*19c90*/  BSYNC B6 ;  /* 0x0000000000067941 */ /* 0x000fea0003800000 */
.L_x_5080:
        /* <DEDUP_REMOVED lines=10> */
[----:B0-----:R-:W0:Y:S01]  /*19d40*/  LDC.64 R2, c[0x0][0x418] ;  /* 0x00010600ff027b82 */ /* 0x001e220000000a00 */
[----:B----4-:R-:W-:Y:S01]  /*19d50*/  VIADD R0, R0, 0xffffffff ;  /* 0xffffffff00007836 */ /* 0x010fe20000000000 */
[----:B--2---:R-:W-:Y:S01]  /*19d60*/  SHF.R.S32.HI R8, RZ, 0x1f, R7 ;  /* 0x0000001fff087819 */ /* 0x004fe20000011407 */
[----:B------:R1:W-:Y:S04]  /*19d70*/  @P0 STL [R1+0x8], R7 ;  /* 0x0000080701000387 */ /* 0x0003e80000100800 */
[----:B------:R1:W-:Y:S01]  /*19d80*/  STL [R1+0x20], R8 ;  /* 0x0000200801007387 */ /* 0x0003e20000100800 */
[----:B0-----:R-:W-:Y:S01]  /*19d90*/  LOP3.LUT P0, RZ, R2, UR4, RZ, 0xfc, !PT ;  /* 0x0000000402ff7c12 */ /* 0x001fe2000f80fcff */
[----:B------:R-:W-:-:S03]  /*19da0*/  UMOV UR4, 0xffffffff ;  /* 0xffffffff00047882 */ /* 0x000fc60000000000 */
[----:B------:R-:W-:-:S04]  /*19db0*/  LOP3.LUT P0, RZ, R3, UR5, RZ, 0xfc, P0 ;  /* 0x0000000503ff7c12 */ /* 0x000fc8000800fcff */
[----:B------:R-:W-:Y:S01]  /*19dc0*/  SEL R17, R7, RZ, !P0 ;  /* 0x000000ff07117207 */ /* 0x000fe20004000000 */
[----:B-1----:R-:W-:Y:S08]  /*19dd0*/  BRA.DIV UR4, `(.L_x_5083) ;  /* 0x0000006a04307947 */ /* 0x002ff0000b800000 */
[----:B------:R-:W0:Y:S02]  /*19de0*/  S2R R4, SR_TID.X ;  /* 0x0000000000047919 */ /* 0x000e240000002100 */
[----:B0-----:R-:W-:-:S04]  /*19df0*/  SHF.R.U32.HI R4, RZ, 0x5, R4 ;  /* 0x00000005ff047819 */ /* 0x001fc80000011604 */
[----:B------:R-:W-:-:S05]  /*19e00*/  LOP3.LUT R4, R4, 0x3, RZ, 0xc0, !PT ;  /* 0x0000000304047812 */ /* 0x000fca00078ec0ff */
[----:B------:R0:W1:Y:S02]  /*19e10*/  SHFL.IDX PT, R14, R4, RZ, 0x1f ;  /* 0x00001fff040e7589 */ /* 0x00006400000e0000 */
.L_x_5264:
        /* <DEDUP_REMOVED lines=9> */
.L_x_5267:
[----:B------:R-:W-:Y:S05]  /*19eb0*/  @!P6 BRA `(.L_x_5084) ;  /* 0x0000000000fce947 */ /* 0x000fea0003800000 */
[----:B------:R-:W-:-:S04]  /*19ec0*/  ISETP.NE.U32.AND P0, PT, R2, RZ, PT ;  /* 0x000000ff0200720c */ /* 0x000fc80003f05070 */
[----:B------:R-:W-:-:S13]  /*19ed0*/  ISETP.NE.AND.EX P0, PT, R3, RZ, PT, P0 ;  /* 0x000000ff0300720c */ /* 0x000fda0003f05300 */
[----:B------:R-:W-:Y:S05]  /*19ee0*/  @!P0 BRA `(.L_x_5086) ;  /* 0x0000000000508947 */ /* 0x000fea0003800000 */
[----:B------:R-:W1:Y:S01]  /*19ef0*/  LDC R6, c[0x0][0x43c] ;  /* 0x00010f00ff067b82 */ /* 0x000e620000000800 */
[----:B------:R-:W-:Y:S01]  /*19f00*/  IMAD.MOV.U32 R9, RZ, RZ, R0 ;  /* 0x000000ffff097224 */ /* 0x000fe200078e0000 */
[----:B------:R-:W-:-:S03]  /*19f10*/  ULDC.64 UR4, c[0x0][0x428] ;  /* 0x00010a0000047ab9 */ /* 0x000fc60000000a00 */
[----:B------:R-:W-:Y:S01]  /*19f20*/  IMAD.MOV.U32 R0, RZ, RZ, R9 ;  /* 0x000000ffff007224 */ /* 0x000fe200078e0009 */
[----:B-1----:R-:W-:-:S13]  /*19f30*/  ISETP.NE.AND P0, PT, R6, 0x1, PT ;  /* 0x000000010600780c */ /* 0x002fda0003f05270 */
[----:B0-----:R-:W0:Y:S02]  /*19f40*/  @P0 LDC.64 R4, c[0x0][0x440] ;  /* 0x00011000ff040b82 */ /* 0x001e240000000a00 */
        /* <DEDUP_REMOVED lines=14> */
.L_x_5086:
[----:B------:R-:W2:Y:S04]  /*1a030*/  LDL R0, [R1+0x10] ;  /* 0x0000100001007983 */ /* 0x000ea80000100800 */
[----:B-1----:R-:W3:Y:S01]  /*1a040*/  LDL R2, [R1+0x18] ;  /* 0x0000180001027983 */ /* 0x002ee20000100800 */
[----:B--2---:R-:W-:Y:S01]  /*1a050*/  IMAD R0, R0, 0x8, R18 ;  /* 0x0000000800007824 */ /* 0x004fe200078e0212 */
[----:B---3--:R-:W-:-:S04]  /*1a060*/  SHF.L.U32 R2, R2, 0x1f, RZ ;  /* 0x0000001f02027819 */ /* 0x008fc800000006ff */
[----:B------:R-:W1:Y:S02]  /*1a070*/  SYNCS.PHASECHK.TRANS64.TRYWAIT P0, [R0+URZ+0x22840], R2 ;  /* 0x02284002000075a7 */ /* 0x000e64000800017f */
[----:B-1----:R-:W-:Y:S05]  /*1a080*/  @!P0 BRA `(.L_x_5087) ;  /* 0x0000006400d88947 */ /* 0x002fea0003800000 */
.L_x_5268:
[----:B------:R-:W2:Y:S02]  /*1a090*/  S2R R3, SR_TID.X ;  /* 0x0000000000037919 */ /* 0x000ea40000002100 */
[----:B--2---:R-:W-:-:S04]  /*1a0a0*/  LOP3.LUT R3, R3, 0x7f, RZ, 0xc0, !PT ;  /* 0x0000007f03037812 */ /* 0x004fc800078ec0ff */
[----:B------:R-:W-:-:S13]  /*1a0b0*/  ISETP.NE.AND P0, PT, R3, RZ, PT ;  /* 0x000000ff0300720c */ /* 0x000fda0003f05270 */
[----:B------:R-:W-:Y:S05]  /*1a0c0*/  @P0 BRA `(.L_x_5088) ;  /* 0x00000000001c0947 */ /* 0x000fea0003800000 */
[----:B------:R-:W2:Y:S01]  /*1a0d0*/  S2R R3, SR_TID.X ;  /* 0x0000000000037919 */ /* 0x000ea20000002100 */
[----:B-1----:R-:W-:-:S04]  /*1a0e0*/  IMAD.MOV.U32 R2, RZ, RZ, 0x3000 ;  /* 0x00003000ff027424 */ /* 0x002fc800078e00ff */
[----:B------:R3:W-:Y:S01]  /*1a0f0*/  SYNCS.ARRIVE.TRANS64 RZ, [R0+URZ+0x22830], R2 ;  /* 0x0228300200ff79a7 */ /* 0x0007e2000800003f */
[----:B--2---:R-:W-:-:S04]  /*1a100*/  LOP3.LUT R3, R3, 0x1f, RZ, 0xc0, !PT ;  /* 0x0000001f03037812 */ /* 0x004fc800078ec0ff */
[----:B------:R-:W-:-:S13]  /*1a110*/  ISETP.NE.AND P0, PT, R3, RZ, PT ;  /* 0x000000ff0300720c */ /* 0x000fda0003f05270 */
[----:B---3--:R-:W-:Y:S05]  /*1a120*/  @!P0 BRA `(.L_x_5088) ;  /* 0x0000000000048947 */ /* 0x008fea0003800000 */
[----:B------:R-:W-:Y:S01]  /*1a130*/  BPT.TRAP 0x1 ;  /* 0x000000040000795c */ /* 0x000fe20000300000 */
.L_x_5088:
[----:B0-----:R-:W2:Y:S04]  /*1a140*/  LDL R4, [R1+0x10] ;  /* 0x0000100001047983 */ /* 0x001ea80000100800 */
[----:B------:R-:W3:Y:S04]  /*1a150*/  LDL R3, [R1+0x30] ;  /* 0x0000300001037983 */ /* 0x000ee80000100800 */
[----:B-1----:R-:W4:Y:S01]  /*1a160*/  LDL R2, [R1+0x24] ;  /* 0x0000240001027983 */ /* 0x002f220000100800 */
        /* <DEDUP_REMOVED lines=11> */
[----:B--2---:R-:W-:Y:S01]  /*1a220*/  IMAD R0, R4, 0x3000, R18 ;  /* 0x0000300004007824 */ /* 0x004fe200078e0212 */
[----:B---3--:R-:W-:-:S04]  /*1a230*/  R2UR UR11, R3 ;  /* 0x00000000030b72ca */ /* 0x008fc800000e0000 */
[----:B------:R-:W-:Y:S02]  /*1a240*/  R2UR UR8, R0 ;  /* 0x00000000000872ca */ /* 0x000fe400000e0000 */
[----:B----4-:R-:W-:-:S11]  /*1a250*/  R2UR UR4, R2 ;  /* 0x00000000020472ca */ /* 0x010fd600000e0000 */
[----:B------:R-:W-:Y:S02]  /*1a260*/  UIADD3 UR8, UR8, 0x1c400, URZ ;  /* 0x0001c40008087890 */ /* 0x000fe4000fffe03f */
[----:B------:R-:W-:-:S03]  /*1a270*/  UIMAD UR11, UR11, 0x60, UR4 ;  /* 0x000000600b0b78a4 */ /* 0x000fc6000f8e0204 */
[----:B------:R-:W-:-:S06]  /*1a280*/  UMOV UR4, 0x0 ;  /* 0x0000000000047882 */ /* 0x000fcc0000000000 */
[----:B------:R1:W-:Y:S02]  /*1a290*/  UTMALDG.4D [UR8], [UR6], desc[UR4] ;  /* 0x00000408060075b4 */ /* 0x0003e40008019000 */
[----:B-1----:R-:W-:Y:S01]  /*1a2a0*/  NOP ;  /* 0x0000000000007918 */ /* 0x002fe20000000000 */
.L_x_5084:
[----:B------:R-:W2:Y:S04]  /*1a2b0*/  LDL.LU R3, [R1+0x44] ;  /* 0x0000440001037983 */ /* 0x000ea80000300800 */
[----:B------:R-:W3:Y:S04]  /*1a2c0*/  LDL.LU R5, [R1+0x2c] ;  /* 0x00002c0001057983 */ /* 0x000ee80000300800 */
[----:B0-----:R-:W4:Y:S01]  /*1a2d0*/  LDL.LU R4, [R1+0x58] ;  /* 0x0000580001047983 */ /* 0x001f220000300800 */
[----:B------:R-:W-:Y:S05]  /*1a2e0*/  WARPSYNC.ALL ;  /* 0x0000000000007948 */ /* 0x000fea0003800000 */
[----:B------:R-:W-:Y:S01]  /*1a2f0*/  ULDC.64 UR4, c[0x0][0x298] ;  /* 0x0000a60000047ab9 */ /* 0x000fe20000000a00 */
[----:B------:R-:W-:Y:S01]  /*1a300*/  ULDC.64 UR6, c[0x0][0xa00] ;  /* 0x0002800000067ab9 */ /* 0x000fe20000000a00 */
[----:B------:R-:W-:Y:S01]  /*1a310*/  VIADD R2, R18, 0x18400 ;  /* 0x0001840012027836 */ /* 0x000fe20000000000 */
[----:B------:R-:W-:Y:S01]  /*1a320*/  BAR.SYNC.DEFER_BLOCKING 0x8, 0x180 ;  /* 0x0206000000007b1d */ /* 0x000fe20000010000 */
[----:B------:R-:W-:-:S03]  /*1a330*/  ISETP.NE.U32.AND P0, PT, RZ, UR6, PT ;  /* 0x00000006ff007c0c */ /* 0x000fc6000bf05070 */
[----:B------:R-:W-:Y:S02]  /*1a340*/  LOP3.LUT P1, RZ, R2, 0x3ff, RZ, 0xc0, !PT ;  /* 0x000003ff02ff7812 */ /* 0x000fe4000782c0ff */
[----:B------:R-:W-:Y:S01]  /*1a350*/  ISETP.NE.AND.EX P0, PT, RZ, UR7, PT, P0 ;  /* 0x00000007ff007c0c */ /* 0x000fe2000bf05300 */
[----:B------:R-:W-:Y:S01]  /*1a360*/  BSSY B6, `(.L_x_5089) ;  /* 0x000001d000067945 */ /* 0x000fe20003800000 */
[----:B--2---:R-:W-:Y:S02]  /*1a370*/  SHF.R.S32.HI R0, RZ, 0x1f, R3 ;  /* 0x0000001fff007819 */ /* 0x004fe40000011403 */
[----:B---3--:R-:W-:-:S03]  /*1a380*/  SEL R5, R5, RZ, !P0 ;  /* 0x000000ff05057207 */ /* 0x008fc60004000000 */
[----:B------:R-:W-:Y:S01]  /*1a390*/  IMAD R0, R0, UR4, RZ ;  /* 0x0000000400007c24 */ /* 0x000fe2000f8e02ff */
[----:B----4-:R-:W-:-:S03]  /*1a3a0*/  SEL R4, R4, RZ, !P0 ;  /* 0x000000ff04047207 */ /* 0x010fc60004000000 */
[C---:B------:R-:W-:Y:S02]  /*1a3b0*/  IMAD R0, R3.reuse, UR5, R0 ;  /* 0x0000000503007c24 */ /* 0x040fe4000f8e0200 */
[----:B------:R-:W-:-:S05]  /*1a3c0*/  IMAD.WIDE.U32 R2, R3, UR4, RZ ;  /* 0x0000000403027c25 */ /* 0x000fca000f8e00ff */
[----:B------:R-:W-:Y:S01]  /*1a3d0*/  IADD3 R0, R3, R0, RZ ;  /* 0x0000000003007210 */ /* 0x000fe20007ffe0ff */
        /* <DEDUP_REMOVED lines=21> */
.L_x_5090:
[----:B------:R-:W-:Y:S05]  /*1a530*/  BSYNC B6 ;  /* 0x0000000000067941 */ /* 0x000fea0003800000 */
.L_x_5089:
[----:B0-----:R-:W2:Y:S01]  /*1a540*/  LDL.LU R0, [R1+0x58] ;  /* 0x0000580001007983 */ /* 0x001ea20000300800 */
[----:B------:R-:W-:Y:S01]  /*1a550*/  ULDC.64 UR4, c[0x0][0x2d8] ;  /* 0x0000b60000047ab9 */ /* 0x000fe20000000a00 */
[----:B------:R-:W0:Y:S01]  /*1a560*/  LDC R7, c[0x0][0x448] ;  /* 0x00011200ff077b82 */ /* 0x000e220000000800 */
[----:B------:R-:W-:Y:S01]  /*1a570*/  ULDC UR6, c[0x0][0x2b8] ;  /* 0x0000ae0000067ab9 */ /* 0x000fe20000000800 */
[----:B------:R-:W3:Y:S04]  /*1a580*/  LDL.LU R4, [R1+0x44] ;  /* 0x0000440001047983 */ /* 0x000ee80000300800 */
[----:B------:R-:W3:Y:S04]  /*1a590*/  LDL.LU.64 R2, [R1+0x50] ;  /* 0x0000500001027983 */ /* 0x000ee80000300a00 */
[----:B------:R-:W4:Y:S04]  /*1a5a0*/  LDL.LU R5, [R1+0x2c] ;  /* 0x00002c0001057983 */ /* 0x000f280000300800 */
[----:B------:R-:W4:Y:S04]  /*1a5b0*/  LDL R10, [R1+0x4] ;  /* 0x00000400010a7983 */ /* 0x000f280000100800 */
[----:B------:R1:W5:Y:S01]  /*1a5c0*/  LDL R8, [R1+0x34] ;  /* 0x0000340001087983 */ /* 0x0003620000100800 */
[----:B0-----:R-:W-:-:S13]  /*1a5d0*/  ISETP.NE.AND P0, PT, R7, 0x1, PT ;  /* 0x000000010700780c */ /* 0x001fda0003f05270 */
[----:B------:R-:W0:Y:S01]  /*1a5e0*/  @P0 LDC R6, c[0x0][0x450] ;  /* 0x00011400ff060b82 */ /* 0x000e220000000800 */
[----:B------:R-:W1:Y:S02]  /*1a5f0*/  S2R R9, SR_TID.X ;  /* 0x0000000000097919 */ /* 0x000e640000002100 */
[----:B-1----:R-:W-:-:S05]  /*1a600*/  IMAD.SHL.U32 R9, R9, 0x8, RZ ;  /* 0x0000000809097824 */ /* 0x002fca00078e00ff */
[----:B------:R-:W-:Y:S01]  /*1a610*/  LOP3.LUT R9, R9, 0x38, RZ, 0xc0, !PT ;  /* 0x0000003809097812 */ /* 0x000fe200078ec0ff */
[----:B---3--:R-:W-:Y:S02]  /*1a620*/  IMAD.MOV.U32 R3, RZ, RZ, R4 ;  /* 0x000000ffff037224 */ /* 0x008fe400078e0004 */
[----:B------:R-:W1:Y:S01]  /*1a630*/  S2R R4, SR_TID.X ;  /* 0x0000000000047919 */ /* 0x000e620000002100 */
[----:B------:R-:W-:-:S04]  /*1a640*/  IMAD.WIDE.U32 R2, R16, UR4, R2 ;  /* 0x0000000410027c25 */ /* 0x000fc8000f8e0002 */
[----:B------:R-:W-:Y:S01]  /*1a650*/  IMAD R3, R16, UR5, R3 ;  /* 0x0000000510037c24 */ /* 0x000fe2000f8e0203 */
[----:B------:R-:W-:Y:S02]  /*1a660*/  ULDC.64 UR4, c[0x0][0x2e0] ;  /* 0x0000b80000047ab9 */ /* 0x000fe40000000a00 */
[----:B--2---:R-:W-:Y:S02]  /*1a670*/  IMAD R0, R0, UR4, RZ ;  /* 0x0000000400007c24 */ /* 0x004fe4000f8e02ff */
[----:B----4-:R-:W-:-:S04]  /*1a680*/  IMAD.WIDE.U32 R2, R5, UR4, R2 ;  /* 0x0000000405027c25 */ /* 0x010fc8000f8e0002 */
[----:B------:R-:W-:Y:S01]  /*1a690*/  IMAD R0, R5, UR5, R0 ;  /* 0x0000000505007c24 */ /* 0x000fe2000f8e0200 */
[----:B------:R-:W-:-:S03]  /*1a6a0*/  ULDC.64 UR4, c[0x0][0x2d0] ;  /* 0x0000b40000047ab9 */ /* 0x000fc60000000a00 */
[----:B------:R-:W-:Y:S01]  /*1a6b0*/  IMAD.IADD R3, R3, 0x1, R0 ;  /* 0x0000000103037824 */ /* 0x000fe200078e0200 */
[----:B-1----:R-:W-:-:S04]  /*1a6c0*/  LOP3.LUT R4, R4, 0x7f, RZ, 0xc0, !PT ;  /* 0x0000007f04047812 */ /* 0x002fc800078ec0ff */
[----:B------:R-:W-:Y:S02]  /*1a6d0*/  SHF.R.U32.HI R5, RZ, 0x3, R4 ;  /* 0x00000003ff057819 */ /* 0x000fe40000011604 */
[----:B------:R-:W1:Y:S02]  /*1a6e0*/  S2R R4, SR_TID.X ;  /* 0x0000000000047919 */ /* 0x000e640000002100 */
[----:B-1----:R-:W-:-:S04]  /*1a6f0*/  SHF.L.U32 R4, R4, 0x4, RZ ;  /* 0x0000000404047819 */ /* 0x002fc800000006ff */
[----:B------:R-:W-:Y:S02]  /*1a700*/  LOP3.LUT R4, R5, 0x70, R4, 0xf8, !PT ;  /* 0x0000007005047812 */ /* 0x000fe400078ef804 */
[----:B------:R-:W1:Y:S03]  /*1a710*/  @P0 LDC R5, c[0x0][0x44c] ;  /* 0x00011300ff050b82 */ /* 0x000e660000000800 */
[----:B------:R-:W-:-:S04]  /*1a720*/  IMAD R4, R10, 0x80, R4 ;  /* 0x000000800a047824 */ /* 0x000fc800078e0204 */
[----:B------:R-:W-:Y:S02]  /*1a730*/  IMAD.MOV.U32 R0, RZ, RZ, R4 ;  /* 0x000000ffff007224 */ /* 0x000fe400078e0004 */
[----:B-1----:R-:W-:-:S05]  /*1a740*/  @P0 IMAD.HI.U32 R5, R4, R5, RZ ;  /* 0x0000000504050227 */ /* 0x002fca00078e00ff */
        /* <DEDUP_REMOVED lines=19> */
[----:B------:R-:W-:Y:S09]  /*1a880*/  BRA.DIV UR4, `(.L_x_5091) ;  /* 0x0000005e04ec7947 */ /* 0x000ff2000b800000 */
[----:B------:R-:W2:Y:S01]  /*1a890*/  LDL.LU R6, [R1+0x48] ;  /* 0x0000480001067983 */ /* 0x000ea20000300800 */
[----:B------:R-:W0:Y:S02]  /*1a8a0*/  S2R R11, SR_TID.X ;  /* 0x00000000000b7919 */ /* 0x000e240000002100 */
[----:B0-----:R-:W-:-:S04]  /*1a8b0*/  LOP3.LUT R11, R11, 0x7f, RZ, 0xc0, !PT ;  /* 0x0000007f0b0b7812 */ /* 0x001fc800078ec0ff */
[----:B------:R-:W-:-:S05]  /*1a8c0*/  SHF.R.U32.HI R11, RZ, 0x3, R11 ;  /* 0x00000003ff0b7819 */ /* 0x000fca000001160b */
[----:B------:R-:W-:-:S04]  /*1a8d0*/  IMAD R2, R10, 0x80, R11 ;  /* 0x000000800a027824 */ /* 0x000fc800078e020b */
[----:B------:R-:W-:Y:S02]  /*1a8e0*/  VIADD R5, R2, 0x10 ;  /* 0x0000001002057836 */ /* 0x000fe40000000000 */
[----:B--2---:R-:W-:Y:S02]  /*1a8f0*/  IMAD R0, R6, R7, RZ ;  /* 0x0000000706007224 */ /* 0x004fe400078e02ff */
[----:B------:R-:W0:Y:S04]  /*1a900*/  SHFL.IDX PT, R7, R4, RZ, 0x181f ;  /* 0x00181fff04077589 */ /* 0x000e2800000e0000 */
[----:B------:R-:W1:Y:S01]  /*1a910*/  SHFL.IDX PT, R6, R3, RZ, 0x181f ;  /* 0x00181fff03067589 */ /* 0x000e6200000e0000 */
        /* <DEDUP_REMOVED lines=63> */
.L_x_5285:
        /* <DEDUP_REMOVED lines=10> */
.L_x_5092:
        /* <DEDUP_REMOVED lines=10> */
[----:B------:R-:W-:-:S04]  /*1ae50*/  LOP3.LUT R0, R0, 0xfffffffe, RZ, 0xc0, !PT ;  /* 0xfffffffe00007812 */ /* 0x000fc800078ec0ff */
[----:B------:R-:W-:-:S04]  /*1ae60*/  IADD3 R0, R2, -R0, RZ ;  /* 0x8000000002007210 */ /* 0x000fc80007ffe0ff */
[----:B------:R-:W-:Y:S01]  /*1ae70*/  SHF.L.U32 R0, R0, 0x1f, RZ ;  /* 0x0000001f00007819 */ /* 0x000fe200000006ff */
[----:B------:R-:W-:Y:S01]  /*1ae80*/  NOP ;  /* 0x0000000000007918 */ /* 0x000fe20000000000 */
[----:B------:R0:W-:Y:S01]  /*1ae90*/  SYNCS.ARRIVE.TRANS64.A1T0 RZ, [R18+URZ+0x22800], RZ ;  /* 0x022800ff12ff79a7 */ /* 0x0001e2000810003f */
[----:B------:R-:W-:Y:S01]  /*1aea0*/  BSSY B0, `(.L_x_5093) ;  /* 0x0000003000007945 */ /* 0x000fe20003800000 */
[----:B------:R-:W1:Y:S03]  /*1aeb0*/  SYNCS.PHASECHK.TRANS64.TRYWAIT P0, [R18+URZ+0x22820], R0 ;  /* 0x02282000120075a7 */ /* 0x000e66000800017f */
[----:B01----:R-:W-:Y:S05]  /*1aec0*/  @!P0 BRA `(.L_x_5094) ;  /* 0x0000006000f88947 */ /* 0x003fea0003800000 */
.L_x_5286:
[----:B------:R-:W-:Y:S05]  /*1aed0*/  BSYNC B0 ;  /* 0x0000000000007941 */ /* 0x000fea0003800000 */
.L_x_5093:
        /* <DEDUP_REMOVED lines=13> */
.L_x_5287:
[----:B------:R-:W-:Y:S05]  /*1afb0*/  BSYNC B1 ;  /* 0x0000000000017941 */ /* 0x000fea0003800000 */
.L_x_5097:
        /* <DEDUP_REMOVED lines=9> */
.L_x_5100:
[----:B------:R-:W-:Y:S05]  /*1b050*/  BSYNC B1 ;  /* 0x0000000000017941 */ /* 0x000fea0003800000 */
.L_x_5099:
        /* <DEDUP_REMOVED lines=13> */
.L_x_5101:
        /* <DEDUP_REMOVED lines=15> */
.L_x_5102:
        /* <DEDUP_REMOVED lines=15> */
.L_x_5103:
        /* <DEDUP_REMOVED lines=15> */
.L_x_5104:
        /* <DEDUP_REMOVED lines=10> */
.L_x_5096:
[----:B------:R-:W-:Y:S05]  /*1b4a0*/  BSYNC B0 ;  /* 0x0000000000007941 */ /* 0x000fea0003800000 */
.L_x_5095:
        /* <DEDUP_REMOVED lines=24> */
[----:B--2---:R-:W-:-:S04]  /*1b630*/  IADD3 R2, R5, 0x1, RZ ;  /* 0x0000000105027810 */ /* 0x004fc80007ffe0ff */
        /* <DEDUP_REMOVED lines=30> */
.L_x_5111:
        /* <DEDUP_REMOVED lines=8> */
.L_x_5288:
[----:B------:R-:W-:Y:S05]  /*1b8a0*/  BSYNC B3 ;  /* 0x0000000000037941 */ /* 0x000fea0003800000 */
.L_x_5112:
        /* <DEDUP_REMOVED lines=9> */
.L_x_5115:
[----:B------:R-:W-:Y:S05]  /*1b940*/  BSYNC B3 ;  /* 0x0000000000037941 */ /* 0x000fea0003800000 */
.L_x_5114:
        /* <DEDUP_REMOVED lines=13> */
.L_x_5116:
        /* <DEDUP_REMOVED lines=13> */
.L_x_5289:
[----:B------:R-:W-:Y:S05]  /*1baf0*/  BSYNC B3 ;  /* 0x0000000000037941 */ /* 0x000fea0003800000 */
.L_x_5117:
        /* <DEDUP_REMOVED lines=11> */
.L_x_5120:
[----:B------:R-:W-:Y:S05]  /*1bbb0*/  BSYNC B3 ;  /* 0x0000000000037941 */ /* 0x000fea0003800000 */
.L_x_5119:
[----:B------:R-:W2:Y:S01]  /*1bbc0*/  LDL R3, [R1+0x10] ;  /* 0x0000100001037983 */ /* 0x000ea20000100800 */
[----:B------:R-:W-:Y:S01]  /*1bbd0*/  R2UR UR10, R9 ;  /* 0x00000000090a72ca */ /* 0x000fe200000e0000 */
[----:B------:R-:W-:Y:S01]  /*1bbe0*/  UIADD3 UR4, UP0, UR38, 0x470, URZ ;  /* 0x0000047026047890 */ /* 0x000fe2000ff1e03f */
[----:B------:R-:W-:Y:S02]  /*1bbf0*/  R2UR UR6, R6 ;  /* 0x00000000060672ca */ /* 0x000fe400000e0000 */
[----:B------:R-:W-:Y:S01]  /*1bc00*/  R2UR UR7, R7 ;  /* 0x00000000070772ca */ /* 0x000fe200000e0000 */
[----:B------:R-:W-:Y:S01]  /*1bc10*/  UIADD3.X UR5, URZ, UR39, URZ, UP0, !UPT ;  /* 0x000000273f057290 */ /* 0x000fe200087fe43f */
[----:B------:R-:W-:Y:S02]  /*1bc20*/  PLOP3.LUT P0, PT, PT, PT, PT, 0x80, 0x0 ;  /* 0x000000000000781c */ /* 0x000fe40003f0f070 */
[----:B------:R-:W-:Y:S01]  /*1bc30*/  IADD3 R2, R2, 0x22850, RZ ;  /* 0x0002285002027810 */ /* 0x000fe20007ffe0ff */
[----:B--2---:R-:W-:-:S04]  /*1bc40*/  IMAD R3, R3, 0xc000, R18 ;  /* 0x0000c00003037824 */ /* 0x004fc800078e0212 */
[----:B------:R-:W-:-:S07]  /*1bc50*/  VIADD R5, R3, 0x400 ;  /* 0x0000040003057836 */ /* 0x000fce0000000000 */
.L_x_5121:
        /* <DEDUP_REMOVED lines=15> */
.L_x_5122:
        /* <DEDUP_REMOVED lines=15> */
.L_x_5123:
        /* <DEDUP_REMOVED lines=15> */
.L_x_5124:
        /* <DEDUP_REMOVED lines=10> */
.L_x_5110:
[----:B------:R-:W-:Y:S05]  /*1bfd0*/  BSYNC B1 ;  /* 0x0000000000017941 */ /* 0x000fea0003800000 */
.L_x_5109:
[----:B------:R-:W2:Y:S02]  /*1bfe0*/  LDL.LU R5, [R1+0x40] ;  /* 0x0000400001057983 */ /* 0x000ea40000300800 */
[----:B--2---:R-:W-:-:S07]  /*1bff0*/  VIADD R0, R5, 0xfffffffd ;  /* 0xfffffffd05007836 */ /* 0x004fce0000000000 */
.L_x_5108:
[----:B------:R-:W-:Y:S05]  /*1c000*/  BSYNC B2 ;  /* 0x0000000000027941 */ /* 0x000fea0003800000 */
.L_x_5107:
[----:B------:R-:W-:Y:S01]  /*1c010*/  VIADD R8, R8, 0xfffffffe ;  /* 0xfffffffe08087836 */ /* 0x000fe20000000000 */
[----:B------:R-:W-:-:S04]  /*1c020*/  LOP3.LUT R4, RZ, R4, RZ, 0x33, !PT ;  /* 0x00000004ff047212 */ /* 0x000fc800078e33ff */
[----:B------:R-:W-:-:S13]  /*1c030*/  ISETP.NE.AND P0, PT, R8, R4, PT ;  /* 0x000000040800720c */ /* 0x000fda0003f05270 */
[----:B------:R-:W-:Y:S05]  /*1c040*/  @!P0 BRA `(.L_x_5106) ;  /* 0x0000001400008947 */ /* 0x000fea0003800000 */
.L_x_5157:
        /* <DEDUP_REMOVED lines=35> */
.L_x_5127:
[----:B------:R-:W-:Y:S01]  /*1c280*/  LEA R3, R7, R18, 0x3 ;  /* 0x0000001207037211 */ /* 0x000fe200078e18ff */
[----:B-1----:R-:W1:Y:S01]  /*1c290*/  S2R R4, SR_TID.X ;  /* 0x0000000000047919 */ /* 0x002e620000002100 */
[----:B------:R-:W-:Y:S01]  /*1c2a0*/  SHF.L.U32 R2, R6, 0x1f, RZ ;  /* 0x0000001f06027819 */ /* 0x000fe200000006ff */
[----:B------:R-:W-:Y:S03]  /*1c2b0*/  BSSY B2, `(.L_x_5128) ;  /* 0x0000005000027945 */ /* 0x000fe60003800000 */
[----:B------:R-:W2:Y:S01]  /*1c2c0*/  SYNCS.PHASECHK.TRANS64.TRYWAIT P0, [R3+URZ+0x22840], R2 ;  /* 0x02284002030075a7 */ /* 0x000ea2000800017f */
[----:B-1----:R-:W-:-:S04]  /*1c2d0*/  LOP3.LUT R4, R4, 0x7f, RZ, 0xc0, !PT ;  /* 0x0000007f04047812 */ /* 0x002fc800078ec0ff */
[----:B------:R-:W-:Y:S01]  /*1c2e0*/  ISETP.NE.AND P1, PT, R4, RZ, PT ;  /* 0x000000ff0400720c */ /* 0x000fe20003f25270 */
[----:B--2---:R-:W-:-:S12]  /*1c2f0*/  @!P0 BRA `(.L_x_5129) ;  /* 0x00000050003c8947 */ /* 0x004fd80003800000 */
.L_x_5290:
[----:B------:R-:W-:Y:S05]  /*1c300*/  BSYNC B2 ;  /* 0x0000000000027941 */ /* 0x000fea0003800000 */
.L_x_5128:
        /* <DEDUP_REMOVED lines=9> */
.L_x_5131:
[----:B------:R-:W-:Y:S05]  /*1c3a0*/  BSYNC B2 ;  /* 0x0000000000027941 */ /* 0x000fea0003800000 */
.L_x_5130:
        /* <DEDUP_REMOVED lines=12> */
.L_x_5132:
        /* <DEDUP_REMOVED lines=13> */
.L_x_5291:
[----:B------:R-:W-:Y:S05]  /*1c540*/  BSYNC B2 ;  /* 0x0000000000027941 */ /* 0x000fea0003800000 */
.L_x_5133:
        /* <DEDUP_REMOVED lines=11> */
.L_x_5136:
[----:B------:R-:W-:Y:S05]  /*1c600*/  BSYNC B2 ;  /* 0x0000000000027941 */ /* 0x000fea0003800000 */
.L_x_5135:
        /* <DEDUP_REMOVED lines=9> */
.L_x_5137:
        /* <DEDUP_REMOVED lines=15> */
.L_x_5138:
        /* <DEDUP_REMOVED lines=15> */
.L_x_5139:
        /* <DEDUP_REMOVED lines=15> */
.L_x_5140:
        /* <DEDUP_REMOVED lines=10> */
.L_x_5126:
[----:B------:R-:W-:Y:S05]  /*1ca10*/  BSYNC B1 ;  /* 0x0000000000017941 */ /* 0x000fea0003800000 */
.L_x_5125:
        /* <DEDUP_REMOVED lines=35> */
.L_x_5143:
        /* <DEDUP_REMOVED lines=8> */
.L_x_5292:
[----:B------:R-:W-:Y:S05]  /*1ccd0*/  BSYNC B2 ;  /* 0x0000000000027941 */ /* 0x000fea0003800000 */
.L_x_5144:
        /* <DEDUP_REMOVED lines=9> */
.L_x_5147:
[----:B------:R-:W-:Y:S05]  /*1cd70*/  BSYNC B2 ;  /* 0x0000000000027941 */ /* 0x000fea0003800000 */
.L_x_5146:
        /* <DEDUP_REMOVED lines=13> */
.L_x_5148:
        /* <DEDUP_REMOVED lines=13> */
.L_x_5293:
[----:B------:R-:W-:Y:S05]  /*1cf20*/  BSYNC B2 ;  /* 0x0000000000027941 */ /* 0x000fea0003800000 */
.L_x_5149:
[----:B------:R-:W-:Y:S01]  /*1cf30*/  BSSY B2, `(.L_x_5151) ;  /* 0x000000b000027945 */ /* 0x000fe20003800000 */
[----:B0-----:R-:W-:Y:S01]  /*1cf40*/  MOV R8, 0x0 ;  /* 0x0000000000087802 */ /* 0x001fe20000000f00 */
[----:B------:R-:W-:Y:S02]  /*1cf50*/  IMAD.MOV.U32 R9, RZ, RZ, 0x14f00000 ;  /* 0x14f00000ff097424 */ /* 0x000fe400078e00ff */
[----:B------:R-:W-:Y:S05]  /*1cf60*/  @P1 BRA `(.L_x_5152) ;  /* 0x00000000001c1947 */ /* 0x000fea0003800000 */
[----:B------:R-:W0:Y:S01]  /*1cf70*/  S2R R5, SR_TID.X ;  /* 0x0000000000057919 */ /* 0x000e220000002100 */
[----:B-12---:R-:W-:-:S04]  /*1cf80*/  IMAD.MOV.U32 R2, RZ, RZ, 0xc000 ;  /* 0x0000c000ff027424 */ /* 0x006fc800078e00ff */
[----:B------:R3:W-:Y:S01]  /*1cf90*/  SYNCS.ARRIVE.TRANS64 RZ, [R3+URZ+0x22850], R2 ;  /* 0x0228500203ff79a7 */ /* 0x0007e2000800003f */
[----:B0-----:R-:W-:-:S04]  /*1cfa0*/  LOP3.LUT R5, R5, 0x1f, RZ, 0xc0, !PT ;  /* 0x0000001f05057812 */ /* 0x001fc800078ec0ff */
[----:B------:R-:W-:-:S13]  /*1cfb0*/  ISETP.NE.AND P0, PT, R5, RZ, PT ;  /* 0x000000ff0500720c */ /* 0x000fda0003f05270 */
[----:B---3--:R-:W-:Y:S05]  /*1cfc0*/  @!P0 BRA `(.L_x_5152) ;  /* 0x0000000000048947 */ /* 0x008fea0003800000 */
[----:B------:R-:W-:Y:S01]  /*1cfd0*/  BPT.TRAP 0x1 ;  /* 0x000000040000795c */ /* 0x000fe20000300000 */
.L_x_5152:
[----:B------:R-:W-:Y:S05]  /*1cfe0*/  BSYNC B2 ;  /* 0x0000000000027941 */ /* 0x000fea0003800000 */
.L_x_5151:
        /* <DEDUP_REMOVED lines=10> */
.L_x_5153:
        /* <DEDUP_REMOVED lines=15> */
.L_x_5154:
        /* <DEDUP_REMOVED lines=15> */
.L_x_5155:
        /* <DEDUP_REMOVED lines=15> */
.L_x_5156:
        /* <DEDUP_REMOVED lines=10> */
.L_x_5142:
[----:B------:R-:W-:Y:S05]  /*1d400*/  BSYNC B1 ;  /* 0x0000000000017941 */ /* 0x000fea0003800000 */
.L_x_5141:
[----:B------:R-:W2:Y:S01]  /*1d410*/  LDL R5, [R1+0x28] ;  /* 0x0000280001057983 */ /* 0x000ea20000100800 */
[----:B------:R-:W-:Y:S01]  /*1d420*/  VIADD R0, R0, 0xfffffffe ;  /* 0xfffffffe00007836 */ /* 0x000fe20000000000 */
[----:B--2---:R-:W-:-:S13]  /*1d430*/  ISETP.GT.AND P0, PT, R6, R5, PT ;  /* 0x000000050600720c */ /* 0x004fda0003f04270 */
[----:B------:R-:W-:Y:S05]  /*1d440*/  @P0 BRA `(.L_x_5157) ;  /* 0xffffffec00000947 */ /* 0x000fea000383ffff */
.L_x_5106:
[----:B------:R-:W-:Y:S05]  /*1d450*/  BSYNC B0 ;  /* 0x0000000000007941 */ /* 0x000fea0003800000 */
.L_x_5105:
        /* <DEDUP_REMOVED lines=25> */
.L_x_5159:
[----:B------:R-:W-:Y:S05]  /*1d5f0*/  BSYNC B0 ;  /* 0x0000000000007941 */ /* 0x000fea0003800000 */
.L_x_5158:
[----:B------:R-:W-:-:S05]  /*1d600*/  SEL R0, R0, RZ, P0 ;  /* 0x000000ff00007207 */ /* 0x000fca0000000000 */
[----:B------:R3:W-:Y:S02]  /*1d610*/  STL [R1+0x10], R0 ;  /* 0x0000100001007387 */ /* 0x0007e40000100800 */
.L_x_5077:
[----:B------:R-:W-:Y:S05]  /*1d620*/  BSYNC B7 ;  /* 0x0000000000077941 */ /* 0x000fea0003800000 */
.L_x_5075:
        /* <DEDUP_REMOVED lines=8> */
[----:B------:R-:W5:Y:S04]  /*1d6b0*/  LDS.128 R4, [R18+0x228d0] ;  /* 0x0228d00012047984 */ /* 0x000f680000000c00 */
[----:B-----5:R0:W-:Y:S04]  /*1d6c0*/  STL.64 [R1], R4 ;  /* 0x0000000401007387 */ /* 0x0201e80000100a00 */
[----:B------:R0:W-:Y:S01]  /*1d6d0*/  STL.64 [R1+0x8], R6 ;  /* 0x0000080601007387 */ /* 0x0001e20000100a00 */
[----:B------:R-:W-:Y:S06]  /*1d6e0*/  BAR.ARV 0x4, 0x180 ;  /* 0x0106000000007b1d */ /* 0x000fec0000002000 */
[----:B------:R-:W-:Y:S05]  /*1d6f0*/  BRA `(.L_x_5161) ;  /* 0x0000001000307947 */ /* 0x000fea0003800000 */
.L_x_5160:
        /* <DEDUP_REMOVED lines=8> */
[----:B0-----:R-:W-:Y:S01]  /*1d780*/  MOV R10, R2 ;  /* 0x00000002000a7202 */ /* 0x001fe20000000f00 */
        /* <DEDUP_REMOVED lines=37> */
.L_x_5303:
[----:B------:R-:W-:Y:S02]  /*1d9e0*/  ULDC UR4, c[0x0][0xc38] ;  /* 0x00030e0000047ab9 */ /* 0x000fe40000000800 */
[----:B------:R-:W-:-:S04]  /*1d9f0*/  IMAD.U32 R2, RZ, RZ, UR4 ;  /* 0x00000004ff027e24 */ /* 0x000fc8000f8e00ff */
[----:B-1----:R-:W-:-:S05]  /*1da00*/  IMAD R9, R9, R2, RZ ;  /* 0x0000000209097224 */ /* 0x002fca00078e02ff */
[----:B------:R-:W-:-:S04]  /*1da10*/  IADD3 R0, R0, R9, RZ ;  /* 0x0000000900007210 */ /* 0x000fc80007ffe0ff */
[----:B------:R-:W-:-:S13]  /*1da20*/  ISETP.GT.AND P6, PT, R0, R5, PT ;  /* 0x000000050000720c */ /* 0x000fda0003fc4270 */
[----:B------:R-:W-:Y:S05]  /*1da30*/  @P6 BRA `(.L_x_5163) ;  /* 0x0000000000ac6947 */ /* 0x000fea0003800000 */
.L_x_5166:
        /* <DEDUP_REMOVED lines=37> */
.L_x_5311:
[----:B------:R-:W-:Y:S02]  /*1dc90*/  ULDC UR4, c[0x0][0xc38] ;  /* 0x00030e0000047ab9 */ /* 0x000fe40000000800 */
[----:B------:R-:W-:-:S04]  /*1dca0*/  IMAD.U32 R2, RZ, RZ, UR4 ;  /* 0x00000004ff027e24 */ /* 0x000fc8000f8e00ff */
[----:B-1----:R-:W-:-:S04]  /*1dcb0*/  IMAD R9, R9, R2, RZ ;  /* 0x0000000209097224 */ /* 0x002fc800078e02ff */
[----:B------:R-:W-:-:S05]  /*1dcc0*/  IMAD.IADD R0, R9, 0x1, R0 ;  /* 0x0000000109007824 */ /* 0x000fca00078e0200 */
[----:B------:R-:W-:-:S13]  /*1dcd0*/  ISETP.GT.AND P6, PT, R0, R5, PT ;  /* 0x000000050000720c */ /* 0x000fda0003fc4270 */
[----:B------:R-:W-:Y:S05]  /*1dce0*/  @!P6 BRA `(.L_x_5166) ;  /* 0xfffffffc0054e947 */ /* 0x000fea000383ffff */
.L_x_5163:
[----:B------:R-:W-:Y:S01]  /*1dcf0*/  IADD3 R9, -R9, R0, RZ ;  /* 0x0000000009097210 */ /* 0x000fe20007ffe1ff */
[----:B------:R-:W-:-:S04]  /*1dd00*/  UMOV UR4, 0xffffffff ;  /* 0xffffffff00047882 */ /* 0x000fc80000000000 */
        /* <DEDUP_REMOVED lines=10> */
.L_x_5316:
[----:B------:R-:W-:-:S13]  /*1ddb0*/  ISETP.NE.AND P0, PT, R0, RZ, PT ;  /* 0x000000ff0000720c */ /* 0x000fda0003f05270 */
[----:B------:R-:W-:Y:S05]  /*1ddc0*/  @!P0 BRA `(.L_x_5168) ;  /* 0x0000000000108947 */ /* 0x000fea0003800000 */
[----:B------:R-:W-:Y:S01]  /*1ddd0*/  UMOV UR4, 0xffffffff ;  /* 0xffffffff00047882 */ /* 0x000fe20000000000 */
[----:B-1----:R-:W-:Y:S02]  /*1dde0*/  VIADD R3, R3, 0xffffffff ;  /* 0xffffffff03037836 */ /* 0x002fe40000000000 */
[----:B------:R-:W-:Y:S05]  /*1ddf0*/  BRA.DIV UR4, `(.L_x_5169) ;  /* 0x00000042046c7947 */ /* 0x000fea000b800000 */
[----:B------:R2:W3:Y:S02]  /*1de00*/  SHFL.IDX PT, R8, R7, R3, 0x1f ;  /* 0x00001f0307087589 */ /* 0x0004e400000e0000 */
.L_x_5168:
[----:B------:R-:W-:Y:S01]  /*1de10*/  ISETP.NE.AND P0, PT, R6, 0x1, PT ;  /* 0x000000010600780c */ /* 0x000fe20003f05270 */
[----:B---3--:R-:W-:-:S05]  /*1de20*/  IMAD R0, R8, R2, R9 ;  /* 0x0000000208007224 */ /* 0x008fca00078e0209 */
[----:B------:R3:W-:Y:S02]  /*1de30*/  STL [R1], R0 ;  /* 0x0000000001007387 */ /* 0x0007e40000100800 */
[----:B---3--:R-:W-:-:S05]  /*1de40*/  IMAD.IADD R0, R5, 0x1, -R0 ;  /* 0x0000000105007824 */ /* 0x008fca00078e0a00 */
[----:B------:R-:W-:Y:S05]  /*1de50*/  @!P0 BRA `(.L_x_5170) ;  /* 0x0000000000e48947 */ /* 0x000fea0003800000 */
[----:B------:R-:W-:-:S04]  /*1de60*/  IABS R5, R4 ;  /* 0x0000000400057213 */ /* 0x000fc80000000000 */
[----:B0-2---:R-:W0:Y:S08]  /*1de70*/  I2F.RP R7, R5 ;  /* 0x0000000500077306 */ /* 0x005e300000209400 */
        /* <DEDUP_REMOVED lines=13> */
[----:B------:R-:W-:Y:S01]  /*1df50*/  @!P1 IMAD.IADD R2, R2, 0x1, -R5 ;  /* 0x0000000102029824 */ /* 0x000fe200078e0a05 */
[----:B------:R-:W-:Y:S02]  /*1df60*/  @!P1 IADD3 R8, R8, 0x1, RZ ;  /* 0x0000000108089810 */ /* 0x000fe40007ffe0ff */
        /* <DEDUP_REMOVED lines=36> */
[----:B------:R-:W-:-:S05]  /*1e1b0*/  IMAD R2, R6, R2, R3 ;  /* 0x0000000206027224 */ /* 0x000fca00078e0203 */
[----:B------:R-:W-:-:S05]  /*1e1c0*/  LEA R2, R2, R7, 0x10 ;  /* 0x0000000702027211 */ /* 0x000fca00078e80ff */
[----:B------:R1:W-:Y:S01]  /*1e1d0*/  STL [R1+0x8], R2 ;  /* 0x0000080201007387 */ /* 0x0003e20000100800 */
[----:B------:R-:W-:Y:S05]  /*1e1e0*/  BRA `(.L_x_5171) ;  /* 0x0000000000fc7947 */ /* 0x000fea0003800000 */
.L_x_5170:
[----:B-12---:R-:W2:Y:S01]  /*1e1f0*/  LDL R3, [R1+0xc] ;  /* 0x00000c0001037983 */ /* 0x006ea20000100800 */
        /* <DEDUP_REMOVED lines=39> */
[----:B0-----:R-:W-:Y:S01]  /*1e470*/  IMAD.MOV.U32 R2, RZ, RZ, RZ ;  /* 0x000000ffff027224 */ /* 0x001fe200078e00ff */
[----:B-1----:R-:W-:-:S05]  /*1e480*/  IADD3 R0, RZ, -R3, RZ ;  /* 0x80000003ff007210 */ /* 0x002fca0007ffe0ff */
        /* <DEDUP_REMOVED lines=21> */
.L_x_5171:
[----:B------:R-:W-:-:S05]  /*1e5e0*/  LOP3.LUT R3, RZ, R0, RZ, 0x33, !PT ;  /* 0x00000000ff037212 */ /* 0x000fca00078e33ff */
[----:B------:R-:W-:-:S05]  /*1e5f0*/  IMAD.IADD R0, R4, 0x1, R3 ;  /* 0x0000000104007824 */ /* 0x000fca00078e0203 */
[----:B------:R2:W-:Y:S01]  /*1e600*/  STL [R1+0x4], R0 ;  /* 0x0000040001007387 */ /* 0x0005e20000100800 */
[----:B------:R-:W-:Y:S05]  /*1e610*/  BRA `(.L_x_5172) ;  /* 0x0000000000287947 */ /* 0x000fea0003800000 */
.L_x_5164:
[----:B------:R-:W-:Y:S01]  /*1e620*/  UMOV UR4, URZ ;  /* 0x0000003f00047c82 */ /* 0x000fe20008000000 */
[----:B------:R-:W-:Y:S01]  /*1e630*/  ULDC UR6, c[0x0][0xc3c] ;  /* 0x00030f0000067ab9 */ /* 0x000fe20000000800 */
[----:B------:R-:W-:Y:S01]  /*1e640*/  UMOV UR5, URZ ;  /* 0x0000003f00057c82 */ /* 0x000fe20008000000 */
[----:B------:R-:W-:Y:S01]  /*1e650*/  IMAD.U32 R3, RZ, RZ, UR4 ;  /* 0x00000004ff037e24 */ /* 0x000fe2000f8e00ff */
[----:B------:R-:W-:Y:S01]  /*1e660*/  MOV R0, UR6 ;  /* 0x0000000600007c02 */ /* 0x000fe20008000f00 */
[----:B------:R-:W-:Y:S01]  /*1e670*/  IMAD.U32 R2, RZ, RZ, UR5 ;  /* 0x00000005ff027e24 */ /* 0x000fe2000f8e00ff */
[----:B------:R3:W-:Y:S04]  /*1e680*/  STL [R1], R5 ;  /* 0x0000000501007387 */ /* 0x0007e80000100800 */
[----:B------:R3:W-:Y:S04]  /*1e690*/  STL [R1+0x4], R3 ;  /* 0x0000040301007387 */ /* 0x0007e80000100800 */
[----:B------:R3:W-:Y:S04]  /*1e6a0*/  STL [R1+0xc], R0 ;  /* 0x00000c0001007387 */ /* 0x0007e80000100800 */
[----:B------:R3:W-:Y:S02]  /*1e6b0*/  STL [R1+0x8], R2 ;  /* 0x0000080201007387 */ /* 0x0007e40000100800 */
.L_x_5172:
[----:B---3--:R-:W3:Y:S04]  /*1e6c0*/  LDL R3, [R1+0x8] ;  /* 0x0000080001037983 */ /* 0x008ee80000100800 */
[----:B01----:R-:W4:Y:S04]  /*1e6d0*/  LDL R2, [R1+0xc] ;  /* 0x00000c0001027983 */ /* 0x003f280000100800 */
        /* <DEDUP_REMOVED lines=14> */
.L_x_5161:
[----:B---34-:R-:W3:Y:S01]  /*1e7c0*/  LDL R0, [R1+0xc] ;  /* 0x00000c0001007983 */ /* 0x018ee20000100800 */
[----:B------:R-:W-:Y:S02]  /*1e7d0*/  ULDC UR4, c[0x0][0xc3c] ;  /* 0x00030f0000047ab9 */ /* 0x000fe40000000800 */
[----:B---3--:R-:W-:-:S13]  /*1e7e0*/  ISETP.GE.AND P0, PT, R0, UR4, PT ;  /* 0x0000000400007c0c */ /* 0x008fda000bf06270 */
[----:B------:R-:W-:Y:S05]  /*1e7f0*/  @!P0 BRA `(.L_x_5173) ;  /* 0xffffff8c00b48947 */ /* 0x000fea000383ffff */
[----:B------:R-:W-:Y:S05]  /*1e800*/  BSYNC B8 ;  /* 0x0000000000087941 */ /* 0x000fea0003800000 */
.L_x_5029:
[----:B---3--:R-:W3:Y:S01]  /*1e810*/  LDL.LU R0, [R1+0x5c] ;  /* 0x00005c0001007983 */ /* 0x008ee20000300800 */
[----:B------:R-:W-:Y:S01]  /*1e820*/  BSSY B0, `(.L_x_5174) ;  /* 0x000000b000007945 */ /* 0x000fe20003800000 */
[----:B0-----:R-:W0:Y:S01]  /*1e830*/  S2R R5, SR_CgaCtaId ;  /* 0x0000000000057919 */ /* 0x001e220000008800 */
[----:B---3--:R-:W-:-:S05]  /*1e840*/  VIADD R0, R0, 0x1 ;  /* 0x0000000100007836 */ /* 0x008fca0000000000 */
[----:B-12---:R-:W-:-:S04]  /*1e850*/  LEA.HI R2, R0, R0, RZ, 0x1 ;  /* 0x0000000000027211 */ /* 0x006fc800078f08ff */
[----:B------:R-:W-:-:S05]  /*1e860*/  LOP3.LUT R3, R2, 0xfffffffe, RZ, 0xc0, !PT ;  /* 0xfffffffe02037812 */ /* 0x000fca00078ec0ff */
[----:B------:R-:W-:Y:S01]  /*1e870*/  IMAD.IADD R3, R0, 0x1, -R3 ;  /* 0x0000000100037824 */ /* 0x000fe200078e0a03 */
[----:B------:R-:W-:-:S04]  /*1e880*/  MOV R0, 0x400 ;  /* 0x0000040000007802 */ /* 0x000fc80000000f00 */
[----:B0-----:R-:W-:Y:S02]  /*1e890*/  LEA R0, R5, R0, 0x18 ;  /* 0x0000000005007211 */ /* 0x001fe400078ec0ff */
[----:B------:R-:W-:-:S04]  /*1e8a0*/  SHF.L.U32 R3, R3, 0x1f, RZ ;  /* 0x0000001f03037819 */ /* 0x000fc800000006ff */
[----:B------:R-:W0:Y:S02]  /*1e8b0*/  SYNCS.PHASECHK.TRANS64.TRYWAIT P0, [R0+URZ+0x22820], R3 ;  /* 0x02282003000075a7 */ /* 0x000e24000800017f */
[----:B0-----:R-:W-:Y:S05]  /*1e8c0*/  @!P0 BRA `(.L_x_5175) ;  /* 0x0000003400e48947 */ /* 0x001fea0003800000 */
.L_x_5319:
[----:B------:R-:W-:Y:S05]  /*1e8d0*/  BSYNC B0 ;  /* 0x0000000000007941 */ /* 0x000fea0003800000 */
.L_x_5174:
[----:B------:R-:W-:-:S03]  /*1e8e0*/  UMOV UR4, 0xffffffff ;  /* 0xffffffff00047882 */ /* 0x000fc60000000000 */
[----:B------:R-:W-:Y:S05]  /*1e8f0*/  BRA.DIV UR4, `(.L_x_5176) ;  /* 0x0000003604ec7947 */ /* 0x000fea000b800000 */
[----:B------:R-:W1:Y:S02]  /*1e900*/  S2R R2, SR_TID.X ;  /* 0x0000000000027919 */ /* 0x000e640000002100 */
[----:B-1----:R-:W-:-:S04]  /*1e910*/  SHF.R.U32.HI R2, RZ, 0x5, R2 ;  /* 0x00000005ff027819 */ /* 0x002fc80000011602 */
[----:B------:R-:W-:-:S05]  /*1e920*/  LOP3.LUT R2, R2, 0x3, RZ, 0xc0, !PT ;  /* 0x0000000302027812 */ /* 0x000fca00078ec0ff */
[----:B------:R1:W2:Y:S02]  /*1e930*/  SHFL.IDX PT, R14, R2, RZ, 0x1f ;  /* 0x00001fff020e7589 */ /* 0x0002a400000e0000 */
.L_x_5322:
[----:B--2---:R-:W-:-:S13]  /*1e940*/  ISETP.NE.AND P0, PT, R14, RZ, PT ;  /* 0x000000ff0e00720c */ /* 0x004fda0003f05270 */
[----:B------:R-:W-:Y:S05]  /*1e950*/  @P0 BRA `(.L_x_4859) ;  /* 0x0000000000940947 */ /* 0x000fea0003800000 */
[----:B------:R-:W-:-:S03]  /*1e960*/  UMOV UR4, 0xffffffff ;  /* 0xffffffff00047882 */ /* 0x000fc60000000000 */
[----:B------:R-:W-:Y:S05]  /*1e970*/  BRA.DIV UR4, `(.L_x_5177) ;  /* 0x0000003a04007947 */ /* 0x000fea000b800000 */
[----:B------:R-:W-:-:S13]  /*1e980*/  ELECT P6, URZ, PT ;  /* 0x00000000003f782f */ /* 0x000fda00038c0000 */
.L_x_5325:
[----:B------:R-:W-:Y:S05]  /*1e990*/  @!P6 BRA `(.L_x_4859) ;  /* 0x000000000084e947 */ /* 0x000fea0003800000 */
[----:B------:R-:W-:-:S06]  /*1e9a0*/  ULOP3.LUT UR4, UR36, 0x2, URZ, 0xfc, !UPT ;  /* 0x0000000224047892 */ /* 0x000fcc000f8efc3f */
[----:B-1----:R-:W-:-:S05]  /*1e9b0*/  IMAD.U32 R2, RZ, RZ, UR4 ;  /* 0x00000004ff027e24 */ /* 0x002fca000f8e00ff */
[----:B------:R-:W-:-:S13]  /*1e9c0*/  ISETP.NE.AND P2, PT, R2, 0x3, PT ;  /* 0x000000030200780c */ /* 0x000fda0003f45270 */
[----:B------:R-:W-:Y:S05]  /*1e9d0*/  @!P2 BRA `(.L_x_5178) ;  /* 0x000000000004a947 */ /* 0x000fea0003800000 */
[----:B------:R-:W-:Y:S01]  /*1e9e0*/  BPT.TRAP 0x1 ;  /* 0x000000040000795c */ /* 0x000fe20000300000 */
.L_x_5178:
[----:B0-----:R-:W2:Y:S04]  /*1e9f0*/  LDL R3, [R1+0x10] ;  /* 0x0000100001037983 */ /* 0x001ea80000100800 */
[----:B------:R-:W3:Y:S01]  /*1ea00*/  LDL.LU R7, [R1+0x18] ;  /* 0x0000180001077983 */ /* 0x000ee20000300800 */
[----:B------:R-:W-:-:S04]  /*1ea10*/  VIADD R2, R0, 0x22840 ;  /* 0x0002284000027836 */ /* 0x000fc80000000000 */
[C---:B--2---:R-:W-:Y:S02]  /*1ea20*/  IMAD R6, R3.reuse, 0x8, R2 ;  /* 0x0000000803067824 */ /* 0x044fe400078e0202 */
[----:B------:R-:W-:Y:S01]  /*1ea30*/  VIADD R3, R3, 0x1 ;  /* 0x0000000103037836 */ /* 0x000fe20000000000 */
[----:B---3--:R-:W-:-:S04]  /*1ea40*/  SHF.L.U32 R5, R7, 0x1f, RZ ;  /* 0x0000001f07057819 */ /* 0x008fc800000006ff */
        /* <DEDUP_REMOVED lines=8> */
.L_x_5326:
[----:B------:R-:W1:Y:S02]  /*1ead0*/  SYNCS.PHASECHK.TRANS64.TRYWAIT P0, [R7+URZ], R2 ;  /* 0x00000002070075a7 */ /* 0x000e64000800017f */
[----:B-1----:R-:W-:Y:S05]  /*1eae0*/  @!P0 BRA `(.L_x_5180) ;  /* 0x0000003400d88947 */ /* 0x002fea0003800000 */
.L_x_5327:
[----:B------:R-:W-:Y:S05]  /*1eaf0*/  @!P2 BRA `(.L_x_5181) ;  /* 0x000000000004a947 */ /* 0x000fea0003800000 */
[----:B------:R-:W-:Y:S01]  /*1eb00*/  BPT.TRAP 0x1 ;  /* 0x000000040000795c */ /* 0x000fe20000300000 */
.L_x_5181:
[----:B------:R-:W2:Y:S01]  /*1eb10*/  LDL.LU R4, [R1+0x10] ;  /* 0x0000100001047983 */ /* 0x000ea20000300800 */
[----:B------:R-:W-:-:S04]  /*1eb20*/  VIADD R0, R0, 0x22860 ;  /* 0x0002286000007836 */ /* 0x000fc80000000000 */
[----:B--2---:R-:W-:-:S04]  /*1eb30*/  IMAD R4, R4, 0x8, R0 ;  /* 0x0000000804047824 */ /* 0x004fc800078e0200 */
[----:B------:R-:W2:Y:S02]  /*1eb40*/  SYNCS.PHASECHK.TRANS64.TRYWAIT P0, [R4+URZ], R5 ;  /* 0x00000005040075a7 */ /* 0x000ea4000800017f */
[----:B--2---:R-:W-:Y:S05]  /*1eb50*/  @!P0 BRA `(.L_x_5182) ;  /* 0x0000003400d08947 */ /* 0x004fea0003800000 */
.L_x_5328:
[----:B------:R-:W-:-:S07]  /*1eb60*/  LEA R3, R3, R0, 0x3 ;  /* 0x0000000003037211 */ /* 0x000fce00078e18ff */
.L_x_5183:
[----:B---3--:R3:W4:Y:S02]  /*1eb70*/  SYNCS.PHASECHK.TRANS64.TRYWAIT P0, [R3+URZ], R2 ;  /* 0x00000002030075a7 */ /* 0x008724000800017f */
[----:B----4-:R-:W-:Y:S05]  /*1eb80*/  @!P0 NANOSLEEP.SYNCS 0x989680 ;  /* 0x009896800000895d */ /* 0x010fea0003900000 */
[----:B------:R-:W4:Y:S02]  /*1eb90*/  @!P0 SYNCS.PHASECHK.TRANS64 P0, [R3+URZ], R2 ;  /* 0x00000002030085a7 */ /* 0x000f24000800007f */
[----:B----4-:R-:W-:Y:S05]  /*1eba0*/  @!P0 BRA `(.L_x_5183) ;  /* 0xfffffffc00f08947 */ /* 0x010fea000383ffff */
.L_x_4859:
[----:B------:R-:W-:Y:S05]  /*1ebb0*/  BSYNC B9 ;  /* 0x0000000000097941 */ /* 0x000fea0003800000 */
.L_x_4856:
[----:B------:R-:W-:Y:S05]  /*1ebc0*/  EXIT ;  /* 0x000000000000794d */ /* 0x000fea0003800000 */
.L_x_4879:
[----:B0-----:R0:W1:Y:S02]  /*1ebd0*/  SYNCS.PHASECHK.TRANS64.TRYWAIT P6, [R96+URZ+0x22890], R107 ;  /* 0x0228906b600075a7 */ /* 0x00106400080c017f */
[----:B-1----:R-:W-:Y:S05]  /*1ebe0*/  @!P6 NANOSLEEP.SYNCS 0x989680 ;  /* 0x009896800000e95d */ /* 0x002fea0003900000 */
[----:B------:R-:W1:Y:S02]  /*1ebf0*/  @!P6 SYNCS.PHASECHK.TRANS64 P6, [R96+URZ+0x22890], R107 ;  /* 0x0228906b6000e5a7 */ /* 0x000e6400080c007f */
[----:B-1----:R-:W-:Y:S05]  /*1ec00*/  @!P6 BRA `(.L_x_4879) ;  /* 0xfffffffc00f0e947 */ /* 0x002fea000383ffff */
[----:B------:R-:W-:Y:S05]  /*1ec10*/  BRA `(.L_x_5184) ;  /* 0xfffffe4400987947 */ /* 0x000fea000383ffff */
.L_x_4897:
[----:B0-----:R0:W1:Y:S02]  /*1ec20*/  SYNCS.PHASECHK.TRANS64.TRYWAIT P5, [R96+URZ+0x22890], R107 ;  /* 0x0228906b600075a7 */ /* 0x00106400080a017f */
[----:B-1----:R-:W-:Y:S05]  /*1ec30*/  @!P5 NANOSLEEP.SYNCS 0x989680 ;  /* 0x009896800000d95d */ /* 0x002fea0003900000 */
[----:B------:R-:W1:Y:S02]  /*1ec40*/  @!P5 SYNCS.PHASECHK.TRANS64 P5, [R96+URZ+0x22890], R107 ;  /* 0x0228906b6000d5a7 */ /* 0x000e6400080a007f */
[----:B-1----:R-:W-:Y:S05]  /*1ec50*/  @!P5 BRA `(.L_x_4897) ;  /* 0xfffffffc00f0d947 */ /* 0x002fea000383ffff */
[----:B------:R-:W-:Y:S05]  /*1ec60*/  BRA `(.L_x_5185) ;  /* 0xfffffe5400e47947 */ /* 0x000fea000383ffff */
.L_x_4906:
[----:B0-----:R0:W1:Y:S02]  /*1ec70*/  SYNCS.PHASECHK.TRANS64.TRYWAIT P4, [R96+URZ+0x22890], R107 ;  /* 0x0228906b600075a7 */ /* 0x001064000808017f */
[----:B-1----:R-:W-:Y:S05]  /*1ec80*/  @!P4 NANOSLEEP.SYNCS 0x989680 ;  /* 0x009896800000c95d */ /* 0x002fea0003900000 */
[----:B------:R-:W1:Y:S02]  /*1ec90*/  @!P4 SYNCS.PHASECHK.TRANS64 P4, [R96+URZ+0x22890], R107 ;  /* 0x0228906b6000c5a7 */ /* 0x000e64000808007f */
[----:B-1----:R-:W-:Y:S05]  /*1eca0*/  @!P4 BRA `(.L_x_4906) ;  /* 0xfffffffc00f0c947 */ /* 0x002fea000383ffff */
[----:B------:R-:W-:Y:S05]  /*1ecb0*/  BRA `(.L_x_5186) ;  /* 0xfffffe6400d87947 */ /* 0x000fea000383ffff */
.L_x_4912:
[----:B-1----:R1:W2:Y:S02]  /*1ecc0*/  SYNCS.PHASECHK.TRANS64.TRYWAIT P3, [R96+URZ+0x228b0], R107 ;  /* 0x0228b06b600075a7 */ /* 0x0022a4000806017f */
[----:B--2---:R-:W-:Y:S05]  /*1ecd0*/  @!P3 NANOSLEEP.SYNCS 0x989680 ;  /* 0x009896800000b95d */ /* 0x004fea0003900000 */
[----:B------:R-:W2:Y:S02]  /*1ece0*/  @!P3 SYNCS.PHASECHK.TRANS64 P3, [R96+URZ+0x228b0], R107 ;  /* 0x0228b06b6000b5a7 */ /* 0x000ea4000806007f */
[----:B--2---:R-:W-:Y:S05]  /*1ecf0*/  @!P3 BRA `(.L_x_4912) ;  /* 0xfffffffc00f0b947 */ /* 0x004fea000383ffff */
[----:B------:R-:W-:Y:S05]  /*1ed00*/  BRA `(.L_x_5187) ;  /* 0xfffffe6800687947 */ /* 0x000fea000383ffff */
.L_x_4922:
[----:B------:R-:W-:Y:S01]  /*1ed10*/  BSSY B0, `(.L_x_5188) ;  /* 0x0000007000007945 */ /* 0x000fe20003800000 */
[----:B------:R-:W-:Y:S02]  /*1ed20*/  IMAD.MOV.U32 R12, RZ, RZ, RZ ;  /* 0x000000ffff0c7224 */ /* 0x000fe400078e00ff */
[----:B------:R-:W-:Y:S02]  /*1ed30*/  IMAD.MOV.U32 R11, RZ, RZ, 0x1f ;  /* 0x0000001fff0b7424 */ /* 0x000fe400078e00ff */
[----:B------:R-:W-:-:S07]  /*1ed40*/  IMAD.MOV.U32 R15, RZ, RZ, -0x1 ;  /* 0xffffffffff0f7424 */ /* 0x000fce00078e00ff */
[----:B-----5:R-:W-:Y:S05]  /*1ed50*/  WARPSYNC.COLLECTIVE R15, `(.L_x_5189) ;  /* 0x000000000f087348 */ /* 0x020fea0003c00000 */
[----:B------:R0:W1:Y:S02]  /*1ed60*/  SHFL.IDX P6, R14, R13, R12, R11 ;  /* 0x0000000c0d0e7389 */ /* 0x00006400000c000b */
[----:B01---5:R-:W-:Y:S01]  /*1ed70*/  ENDCOLLECTIVE ;  /* 0x000000000000791b */ /* 0x023fe20003800000 */
.L_x_5189:
[----:B------:R-:W-:Y:S05]  /*1ed80*/  BSYNC B0 ;  /* 0x0000000000007941 */ /* 0x000fea0003800000 */
.L_x_5188:
[----:B------:R-:W-:Y:S05]  /*1ed90*/  BRA `(.L_x_5190) ;  /* 0xfffffe7400dc7947 */ /* 0x000fea000383ffff */
.L_x_4934:
        /* <DEDUP_REMOVED lines=8> */
.L_x_5192:
[----:B------:R-:W-:Y:S05]  /*1ee20*/  BSYNC B1 ;  /* 0x0000000000017941 */ /* 0x000fea0003800000 */
.L_x_5191:
[----:B------:R-:W-:Y:S01]  /*1ee30*/  IMAD.MOV.U32 R13, RZ, RZ, R4 ;  /* 0x000000ffff0d7224 */ /* 0x000fe200078e0004 */
[----:B------:R-:W-:Y:S01]  /*1ee40*/  MOV R15, 0xffffffff ;  /* 0xffffffff000f7802 */ /* 0x000fe20000000f00 */
[----:B------:R-:W-:Y:S02]  /*1ee50*/  IMAD.MOV.U32 R12, RZ, RZ, RZ ;  /* 0x000000ffff0c7224 */ /* 0x000fe400078e00ff */
[----:B------:R-:W-:Y:S02]  /*1ee60*/  IMAD.MOV.U32 R11, RZ, RZ, 0x1c1f ;  /* 0x00001c1fff0b7424 */ /* 0x000fe400078e00ff */
[----:B------:R-:W-:-:S07]  /*1ee70*/  IMAD.MOV.U32 R3, RZ, RZ, R14 ;  /* 0x000000ffff037224 */ /* 0x000fce00078e000e */
[----:B------:R-:W-:Y:S05]  /*1ee80*/  WARPSYNC.COLLECTIVE R15, `(.L_x_5193) ;  /* 0x000000000f087348 */ /* 0x000fea0003c00000 */
[----:B------:R0:W1:Y:S02]  /*1ee90*/  SHFL.IDX P6, R14, R13, R12, R11 ;  /* 0x0000000c0d0e7389 */ /* 0x00006400000c000b */
[----:B01----:R-:W-:Y:S01]  /*1eea0*/  ENDCOLLECTIVE ;  /* 0x000000000000791b */ /* 0x003fe20003800000 */
.L_x_5193:
[----:B------:R-:W-:Y:S02]  /*1eeb0*/  IMAD.MOV.U32 R13, RZ, RZ, R7 ;  /* 0x000000ffff0d7224 */ /* 0x000fe400078e0007 */
[----:B------:R-:W-:-:S07]  /*1eec0*/  IMAD.MOV.U32 R0, RZ, RZ, R14 ;  /* 0x000000ffff007224 */ /* 0x000fce00078e000e */
[----:B------:R-:W-:Y:S05]  /*1eed0*/  WARPSYNC.COLLECTIVE R15, `(.L_x_5194) ;  /* 0x000000000f087348 */ /* 0x000fea0003c00000 */
[----:B------:R0:W1:Y:S02]  /*1eee0*/  SHFL.IDX P6, R14, R13, R12, R11 ;  /* 0x0000000c0d0e7389 */ /* 0x00006400000c000b */
[----:B01----:R-:W-:Y:S01]  /*1eef0*/  ENDCOLLECTIVE ;  /* 0x000000000000791b */ /* 0x003fe20003800000 */
.L_x_5194:
[----:B------:R-:W-:Y:S02]  /*1ef00*/  IMAD.MOV.U32 R13, RZ, RZ, R32 ;  /* 0x000000ffff0d7224 */ /* 0x000fe400078e0020 */
[----:B------:R-:W-:-:S07]  /*1ef10*/  IMAD.MOV.U32 R5, RZ, RZ, R14 ;  /* 0x000000ffff057224 */ /* 0x000fce00078e000e */
[----:B------:R-:W-:Y:S05]  /*1ef20*/  WARPSYNC.COLLECTIVE R15, `(.L_x_5195) ;  /* 0x000000000f087348 */ /* 0x000fea0003c00000 */
[----:B------:R0:W1:Y:S02]  /*1ef30*/  SHFL.IDX P6, R14, R13, R12, R11 ;  /* 0x0000000c0d0e7389 */ /* 0x00006400000c000b */
[----:B01----:R-:W-:Y:S01]  /*1ef40*/  ENDCOLLECTIVE ;  /* 0x000000000000791b */ /* 0x003fe20003800000 */
.L_x_5195:
[----:B------:R-:W-:Y:S05]  /*1ef50*/  BRA `(.L_x_5196) ;  /* 0xfffffe7c00587947 */ /* 0x000fea000383ffff */
.L_x_4937:
        /* <DEDUP_REMOVED lines=8> */
.L_x_5198:
[----:B------:R-:W-:Y:S05]  /*1efe0*/  BSYNC B1 ;  /* 0x0000000000017941 */ /* 0x000fea0003800000 */
.L_x_5197:
        /* <DEDUP_REMOVED lines=8> */
.L_x_5199:
[----:B------:R-:W-:Y:S02]  /*1f070*/  IMAD.MOV.U32 R13, RZ, RZ, R7 ;  /* 0x000000ffff0d7224 */ /* 0x000fe400078e0007 */
[----:B------:R-:W-:-:S07]  /*1f080*/  IMAD.MOV.U32 R0, RZ, RZ, R14 ;  /* 0x000000ffff007224 */ /* 0x000fce00078e000e */
[----:B------:R-:W-:Y:S05]  /*1f090*/  WARPSYNC.COLLECTIVE R15, `(.L_x_5200) ;  /* 0x000000000f087348 */ /* 0x000fea0003c00000 */
[----:B------:R0:W1:Y:S02]  /*1f0a0*/  SHFL.IDX P6, R14, R13, R12, R11 ;  /* 0x0000000c0d0e7389 */ /* 0x00006400000c000b */
[----:B01----:R-:W-:Y:S01]  /*1f0b0*/  ENDCOLLECTIVE ;  /* 0x000000000000791b */ /* 0x003fe20003800000 */
.L_x_5200:
[----:B------:R-:W-:Y:S02]  /*1f0c0*/  IMAD.MOV.U32 R13, RZ, RZ, R32 ;  /* 0x000000ffff0d7224 */ /* 0x000fe400078e0020 */
[----:B------:R-:W-:-:S07]  /*1f0d0*/  IMAD.MOV.U32 R7, RZ, RZ, R14 ;  /* 0x000000ffff077224 */ /* 0x000fce00078e000e */
[----:B------:R-:W-:Y:S05]  /*1f0e0*/  WARPSYNC.COLLECTIVE R15, `(.L_x_5201) ;  /* 0x000000000f087348 */ /* 0x000fea0003c00000 */
[----:B------:R0:W1:Y:S02]  /*1f0f0*/  SHFL.IDX P6, R14, R13, R12, R11 ;  /* 0x0000000c0d0e7389 */ /* 0x00006400000c000b */
[----:B01----:R-:W-:Y:S01]  /*1f100*/  ENDCOLLECTIVE ;  /* 0x000000000000791b */ /* 0x003fe20003800000 */
.L_x_5201:
[----:B------:R-:W-:Y:S01]  /*1f110*/  IMAD.MOV.U32 R32, RZ, RZ, R14 ;  /* 0x000000ffff207224 */ /* 0x000fe200078e000e */
[----:B------:R-:W-:Y:S06]  /*1f120*/  BRA `(.L_x_5202) ;  /* 0xfffffe7c00b47947 */ /* 0x000fec000383ffff */
.L_x_4941:
[----:B0-----:R0:W1:Y:S02]  /*1f130*/  SYNCS.PHASECHK.TRANS64.TRYWAIT P0, [R18+URZ+0x22800], R39 ;  /* 0x02280027120075a7 */ /* 0x001064000800017f */
[----:B-1----:R-:W-:Y:S05]  /*1f140*/  @!P0 NANOSLEEP.SYNCS 0x989680 ;  /* 0x009896800000895d */ /* 0x002fea0003900000 */
[----:B------:R-:W1:Y:S02]  /*1f150*/  @!P0 SYNCS.PHASECHK.TRANS64 P0, [R18+URZ+0x22800], R39 ;  /* 0x02280027120085a7 */ /* 0x000e64000800007f */
[----:B-1----:R-:W-:Y:S05]  /*1f160*/  @!P0 BRA `(.L_x_4941) ;  /* 0xfffffffc00f08947 */ /* 0x002fea000383ffff */
[----:B------:R-:W-:Y:S05]  /*1f170*/  BRA `(.L_x_5203) ;  /* 0xfffffe8000987947 */ /* 0x000fea000383ffff */
.L_x_4949:
        /* <DEDUP_REMOVED lines=9> */
.L_x_5205:
[----:B------:R-:W-:Y:S05]  /*1f210*/  BSYNC B1 ;  /* 0x0000000000017941 */ /* 0x000fea0003800000 */
.L_x_5204:
[----:B------:R-:W-:Y:S01]  /*1f220*/  MOV R13, R25 ;  /* 0x00000019000d7202 */ /* 0x000fe20000000f00 */
[----:B------:R-:W-:Y:S01]  /*1f230*/  IMAD.MOV.U32 R12, RZ, RZ, RZ ;  /* 0x000000ffff0c7224 */ /* 0x000fe200078e00ff */
[----:B------:R-:W-:Y:S01]  /*1f240*/  ISETP.GE.AND P0, PT, R16, R39, PT ;  /* 0x000000271000720c */ /* 0x000fe20003f06270 */
[----:B------:R-:W-:Y:S02]  /*1f250*/  IMAD.MOV.U32 R11, RZ, RZ, 0x1c1f ;  /* 0x00001c1fff0b7424 */ /* 0x000fe400078e00ff */
[----:B------:R-:W-:Y:S02]  /*1f260*/  IMAD.MOV.U32 R15, RZ, RZ, -0x1 ;  /* 0xffffffffff0f7424 */ /* 0x000fe400078e00ff */
[----:B------:R-:W-:Y:S02]  /*1f270*/  IMAD.MOV.U32 R0, RZ, RZ, R14 ;  /* 0x000000ffff007224 */ /* 0x000fe400078e000e */
[----:B------:R-:W-:-:S07]  /*1f280*/  IMAD R31, R207, R8, RZ ;  /* 0x00000008cf1f7224 */ /* 0x000fce00078e02ff */
[----:B------:R-:W-:Y:S05]  /*1f290*/  WARPSYNC.COLLECTIVE R15, `(.L_x_5206) ;  /* 0x000000000f087348 */ /* 0x000fea0003c00000 */
[----:B------:R0:W1:Y:S02]  /*1f2a0*/  SHFL.IDX P6, R14, R13, R12, R11 ;  /* 0x0000000c0d0e7389 */ /* 0x00006400000c000b */
[----:B01----:R-:W-:Y:S01]  /*1f2b0*/  ENDCOLLECTIVE ;  /* 0x000000000000791b */ /* 0x003fe20003800000 */
.L_x_5206:
        /* <DEDUP_REMOVED lines=8> */
.L_x_5207:
[----:B------:R-:W-:-:S05]  /*1f340*/  @!P1 IADD3 R6, P2, R3, R5, RZ ;  /* 0x0000000503069210 */ /* 0x000fca0007f5e0ff */
[----:B------:R-:W-:Y:S02]  /*1f350*/  @!P1 IMAD.X R7, R0, 0x1, R21, P2 ;  /* 0x0000000100079824 */ /* 0x000fe400010e0615 */
[----:B------:R-:W-:Y:S02]  /*1f360*/  IMAD.MOV.U32 R13, RZ, RZ, R27 ;  /* 0x000000ffff0d7224 */ /* 0x000fe400078e001b */
[----:B------:R-:W-:-:S07]  /*1f370*/  IMAD.MOV.U32 R4, RZ, RZ, R14 ;  /* 0x000000ffff047224 */ /* 0x000fce00078e000e */
[----:B------:R-:W-:Y:S05]  /*1f380*/  WARPSYNC.COLLECTIVE R15, `(.L_x_5208) ;  /* 0x000000000f087348 */ /* 0x000fea0003c00000 */
[----:B------:R0:W1:Y:S02]  /*1f390*/  SHFL.IDX P6, R14, R13, R12, R11 ;  /* 0x0000000c0d0e7389 */ /* 0x00006400000c000b */
[----:B01----:R-:W-:Y:S01]  /*1f3a0*/  ENDCOLLECTIVE ;  /* 0x000000000000791b */ /* 0x003fe20003800000 */
.L_x_5208:
        /* <DEDUP_REMOVED lines=12> */
[----:B--2---:R-:W-:Y:S01]  /*1f470*/  @!P1 IMAD.MOV.U32 R29, RZ, RZ, R11 ;  /* 0x000000ffff1d9224 */ /* 0x004fe200078e000b */
[----:B------:R-:W-:Y:S01]  /*1f480*/  @!P1 MOV R20, R8 ;  /* 0x0000000800149202 */ /* 0x000fe20000000f00 */
[----:B------:R-:W-:-:S02]  /*1f490*/  IMAD.MOV.U32 R11, RZ, RZ, 0x1c1f ;  /* 0x00001c1fff0b7424 */ /* 0x000fc400078e00ff */
[----:B------:R-:W-:Y:S02]  /*1f4a0*/  @!P1 IMAD.MOV.U32 R21, RZ, RZ, R9 ;  /* 0x000000ffff159224 */ /* 0x000fe400078e0009 */
[----:B------:R-:W-:-:S07]  /*1f4b0*/  IMAD.MOV.U32 R0, RZ, RZ, R20 ;  /* 0x000000ffff007224 */ /* 0x000fce00078e0014 */
[----:B-----5:R-:W-:Y:S05]  /*1f4c0*/  WARPSYNC.COLLECTIVE R15, `(.L_x_5209) ;  /* 0x000000000f087348 */ /* 0x020fea0003c00000 */
[----:B------:R0:W1:Y:S02]  /*1f4d0*/  SHFL.IDX P6, R14, R13, R12, R11 ;  /* 0x0000000c0d0e7389 */ /* 0x00006400000c000b */
[----:B01---5:R-:W-:Y:S01]  /*1f4e0*/  ENDCOLLECTIVE ;  /* 0x000000000000791b */ /* 0x023fe20003800000 */
.L_x_5209:
[----:B------:R-:W-:Y:S02]  /*1f4f0*/  IMAD.MOV.U32 R3, RZ, RZ, R21 ;  /* 0x000000ffff037224 */ /* 0x000fe400078e0015 */
[----:B------:R-:W-:Y:S01]  /*1f500*/  @!P1 IMAD.MOV.U32 R28, RZ, RZ, R10 ;  /* 0x000000ffff1c9224 */ /* 0x000fe200078e000a */
[----:B------:R-:W-:Y:S01]  /*1f510*/  PRMT R53, R53, 0x5410, R0 ;  /* 0x0000541035357816 */ /* 0x000fe20000000000 */
[----:B------:R-:W-:Y:S01]  /*1f520*/  IMAD.MOV.U32 R9, RZ, RZ, R29 ;  /* 0x000000ffff097224 */ /* 0x000fe200078e001d */
[----:B------:R-:W-:Y:S01]  /*1f530*/  PRMT R42, R42, 0x5410, R3 ;  /* 0x000054102a2a7816 */ /* 0x000fe20000000003 */
[----:B------:R-:W-:-:S05]  /*1f540*/  IMAD.MOV.U32 R8, RZ, RZ, R28 ;  /* 0x000000ffff087224 */ /* 0x000fca00078e001c */
[----:B------:R-:W-:Y:S01]  /*1f550*/  PRMT R36, R8, 0x5410, R9 ;  /* 0x0000541008247816 */ /* 0x000fe20000000009 */
[----:B------:R-:W-:Y:S02]  /*1f560*/  IMAD.MOV.U32 R13, RZ, RZ, R25 ;  /* 0x000000ffff0d7224 */ /* 0x000fe400078e0019 */
[----:B------:R-:W-:Y:S02]  /*1f570*/  @!P1 IMAD.MOV.U32 R32, RZ, RZ, R4 ;  /* 0x000000ffff209224 */ /* 0x000fe400078e0004 */
[----:B------:R-:W-:Y:S02]  /*1f580*/  @!P1 IMAD.MOV.U32 R33, RZ, RZ, R5 ;  /* 0x000000ffff219224 */ /* 0x000fe400078e0005 */
[----:B------:R-:W-:Y:S02]  /*1f590*/  @!P1 IMAD.MOV.U32 R34, RZ, RZ, R6 ;  /* 0x000000ffff229224 */ /* 0x000fe400078e0006 */
[----:B------:R-:W-:Y:S02]  /*1f5a0*/  @!P1 IMAD.MOV.U32 R35, RZ, RZ, R7 ;  /* 0x000000ffff239224 */ /* 0x000fe400078e0007 */
[----:B------:R-:W-:Y:S01]  /*1f5b0*/  IMAD.MOV.U32 R0, RZ, RZ, R14 ;  /* 0x000000ffff007224 */ /* 0x000fe200078e000e */
[----:B------:R-:W-:-:S07]  /*1f5c0*/  MOV R6, R34 ;  /* 0x0000002200067202 */ /* 0x000fce0000000f00 */
[----:B------:R-:W-:Y:S05]  /*1f5d0*/  WARPSYNC.COLLECTIVE R15, `(.L_x_5210) ;  /* 0x000000000f087348 */ /* 0x000fea0003c00000 */
[----:B------:R0:W1:Y:S02]  /*1f5e0*/  SHFL.IDX P6, R14, R13, R12, R11 ;  /* 0x0000000c0d0e7389 */ /* 0x00006400000c000b */
[----:B01----:R-:W-:Y:S01]  /*1f5f0*/  ENDCOLLECTIVE ;  /* 0x000000000000791b */ /* 0x003fe20003800000 */
.L_x_5210:
[----:B------:R-:W-:Y:S02]  /*1f600*/  IMAD.MOV.U32 R4, RZ, RZ, R32 ;  /* 0x000000ffff047224 */ /* 0x000fe400078e0020 */
[----:B------:R-:W-:Y:S02]  /*1f610*/  IMAD.MOV.U32 R5, RZ, RZ, R33 ;  /* 0x000000ffff057224 */ /* 0x000fe400078e0021 */
[----:B------:R-:W-:Y:S01]  /*1f620*/  IMAD.MOV.U32 R7, RZ, RZ, R35 ;  /* 0x000000ffff077224 */ /* 0x000fe200078e0023 */
[----:B------:R-:W-:Y:S02]  /*1f630*/  PRMT R52, R4, 0x5410, R6 ;  /* 0x0000541004347816 */ /* 0x000fe40000000006 */
[----:B------:R-:W-:Y:S02]  /*1f640*/  PRMT R42, R5, 0x7610, R42 ;  /* 0x00007610052a7816 */ /* 0x000fe4000000002a */
[----:B------:R-:W-:Y:S02]  /*1f650*/  CS2R R4, SRZ ;  /* 0x0000000000047805 */ /* 0x000fe4000001ff00 */
[----:B------:R-:W-:Y:S01]  /*1f660*/  PRMT R53, R7, 0x7610, R53 ;  /* 0x0000761007357816 */ /* 0x000fe20000000035 */
[----:B------:R-:W-:Y:S01]  /*1f670*/  IMAD.MOV.U32 R13, RZ, RZ, R24 ;  /* 0x000000ffff0d7224 */ /* 0x000fe200078e0018 */
[----:B------:R-:W-:-:S07]  /*1f680*/  MOV R3, R14 ;  /* 0x0000000e00037202 */ /* 0x000fce0000000f00 */
[----:B------:R-:W-:Y:S05]  /*1f690*/  WARPSYNC.COLLECTIVE R15, `(.L_x_5211) ;  /* 0x000000000f087348 */ /* 0x000fea0003c00000 */
[----:B------:R0:W1:Y:S02]  /*1f6a0*/  SHFL.IDX P6, R14, R13, R12, R11 ;  /* 0x0000000c0d0e7389 */ /* 0x00006400000c000b */
[----:B01----:R-:W-:Y:S01]  /*1f6b0*/  ENDCOLLECTIVE ;  /* 0x000000000000791b */ /* 0x003fe20003800000 */
.L_x_5211:
[----:B------:R-:W-:Y:S02]  /*1f6c0*/  IMAD.MOV.U32 R13, RZ, RZ, R27 ;  /* 0x000000ffff0d7224 */ /* 0x000fe400078e001b */
[----:B------:R-:W-:-:S07]  /*1f6d0*/  IMAD.MOV.U32 R24, RZ, RZ, R14 ;  /* 0x000000ffff187224 */ /* 0x000fce00078e000e */
[----:B------:R-:W-:Y:S05]  /*1f6e0*/  WARPSYNC.COLLECTIVE R15, `(.L_x_5212) ;  /* 0x000000000f087348 */ /* 0x000fea0003c00000 */
[----:B------:R0:W1:Y:S02]  /*1f6f0*/  SHFL.IDX P6, R14, R13, R12, R11 ;  /* 0x0000000c0d0e7389 */ /* 0x00006400000c000b */
[----:B01----:R-:W-:Y:S01]  /*1f700*/  ENDCOLLECTIVE ;  /* 0x000000000000791b */ /* 0x003fe20003800000 */
.L_x_5212:
[----:B------:R-:W-:Y:S05]  /*1f710*/  BRA `(.L_x_5213) ;  /* 0xfffffe8c00647947 */ /* 0x000fea000383ffff */
.L_x_4953:
[----:B0-----:R0:W1:Y:S02]  /*1f720*/  SYNCS.PHASECHK.TRANS64.TRYWAIT P1, [R18+URZ+0x22800], R13 ;  /* 0x0228000d120075a7 */ /* 0x001064000802017f */
[----:B-1----:R-:W-:Y:S05]  /*1f730*/  @!P1 NANOSLEEP.SYNCS 0x989680 ;  /* 0x009896800000995d */ /* 0x002fea0003900000 */
[----:B------:R-:W1:Y:S02]  /*1f740*/  @!P1 SYNCS.PHASECHK.TRANS64 P1, [R18+URZ+0x22800], R13 ;  /* 0x0228000d120095a7 */ /* 0x000e64000802007f */
[----:B-1----:R-:W-:Y:S05]  /*1f750*/  @!P1 BRA `(.L_x_4953) ;  /* 0xfffffffc00f09947 */ /* 0x002fea000383ffff */
[----:B------:R-:W-:Y:S05]  /*1f760*/  BRA `(.L_x_5214) ;  /* 0xfffffe8c00f07947 */ /* 0x000fea000383ffff */
.L_x_4959:
[----:B---3--:R3:W4:Y:S02]  /*1f770*/  SYNCS.PHASECHK.TRANS64.TRYWAIT P2, [R15+URZ+0x22830], R74 ;  /* 0x0228304a0f0075a7 */ /* 0x008724000804017f */
[----:B----4-:R-:W-:Y:S05]  /*1f780*/  @!P2 NANOSLEEP.SYNCS 0x989680 ;  /* 0x009896800000a95d */ /* 0x010fea0003900000 */
[----:B------:R-:W4:Y:S02]  /*1f790*/  @!P2 SYNCS.PHASECHK.TRANS64 P2, [R15+URZ+0x22830], R74 ;  /* 0x0228304a0f00a5a7 */ /* 0x000f24000804007f */
[----:B----4-:R-:W-:Y:S05]  /*1f7a0*/  @!P2 BRA `(.L_x_4959) ;  /* 0xfffffffc00f0a947 */ /* 0x010fea000383ffff */
[----:B------:R-:W-:Y:S05]  /*1f7b0*/  BRA `(.L_x_4958) ;  /* 0xfffffe9c005c7947 */ /* 0x000fea000383ffff */
.L_x_4964:
[----:B-1----:R1:W2:Y:S02]  /*1f7c0*/  SYNCS.PHASECHK.TRANS64.TRYWAIT P2, [R15+URZ+0x22850], R74 ;  /* 0x0228504a0f0075a7 */ /* 0x0022a4000804017f */
[----:B--2---:R-:W-:Y:S05]  /*1f7d0*/  @!P2 NANOSLEEP.SYNCS 0x989680 ;  /* 0x009896800000a95d */ /* 0x004fea0003900000 */
[----:B------:R-:W2:Y:S02]  /*1f7e0*/  @!P2 SYNCS.PHASECHK.TRANS64 P2, [R15+URZ+0x22850], R74 ;  /* 0x0228504a0f00a5a7 */ /* 0x000ea4000804007f */
[----:B--2---:R-:W-:Y:S05]  /*1f7f0*/  @!P2 BRA `(.L_x_4964) ;  /* 0xfffffffc00f0a947 */ /* 0x004fea000383ffff */
[----:B------:R-:W-:Y:S05]  /*1f800*/  BRA `(.L_x_4963) ;  /* 0xfffffebc00187947 */ /* 0x000fea000383ffff */
.L_x_4969:
[----:B-1----:R1:W2:Y:S02]  /*1f810*/  SYNCS.PHASECHK.TRANS64.TRYWAIT P2, [R21+URZ+0x22830], R213 ;  /* 0x022830d5150075a7 */ /* 0x0022a4000804017f */
[----:B--2---:R-:W-:Y:S05]  /*1f820*/  @!P2 NANOSLEEP.SYNCS 0x989680 ;  /* 0x009896800000a95d */ /* 0x004fea0003900000 */
[----:B------:R-:W2:Y:S02]  /*1f830*/  @!P2 SYNCS.PHASECHK.TRANS64 P2, [R21+URZ+0x22830], R213 ;  /* 0x022830d51500a5a7 */ /* 0x000ea4000804007f */
[----:B--2---:R-:W-:Y:S05]  /*1f840*/  @!P2 BRA `(.L_x_4969) ;  /* 0xfffffffc00f0a947 */ /* 0x004fea000383ffff */
[----:B------:R-:W-:Y:S05]  /*1f850*/  BRA `(.L_x_4968) ;  /* 0xfffffec000987947 */ /* 0x000fea000383ffff */
.L_x_4974:
[----:B--2---:R2:W3:Y:S02]  /*1f860*/  SYNCS.PHASECHK.TRANS64.TRYWAIT P2, [R21+URZ+0x22850], R213 ;  /* 0x022850d5150075a7 */ /* 0x0044e4000804017f */
[----:B---3--:R-:W-:Y:S05]  /*1f870*/  @!P2 NANOSLEEP.SYNCS 0x989680 ;  /* 0x009896800000a95d */ /* 0x008fea0003900000 */
[----:B------:R-:W3:Y:S02]  /*1f880*/  @!P2 SYNCS.PHASECHK.TRANS64 P2, [R21+URZ+0x22850], R213 ;  /* 0x022850d51500a5a7 */ /* 0x000ee4000804007f */
[----:B---3--:R-:W-:Y:S05]  /*1f890*/  @!P2 BRA `(.L_x_4974) ;  /* 0xfffffffc00f0a947 */ /* 0x008fea000383ffff */
[----:B------:R-:W-:Y:S05]  /*1f8a0*/  BRA `(.L_x_4973) ;  /* 0xfffffee8005c7947 */ /* 0x000fea000383ffff */
.L_x_4980:
[----:B-1----:R1:W2:Y:S02]  /*1f8b0*/  SYNCS.PHASECHK.TRANS64.TRYWAIT P2, [R15+URZ+0x22830], R21 ;  /* 0x022830150f0075a7 */ /* 0x0022a4000804017f */
[----:B--2---:R-:W-:Y:S05]  /*1f8c0*/  @!P2 NANOSLEEP.SYNCS 0x989680 ;  /* 0x009896800000a95d */ /* 0x004fea0003900000 */
[----:B------:R-:W2:Y:S02]  /*1f8d0*/  @!P2 SYNCS.PHASECHK.TRANS64 P2, [R15+URZ+0x22830], R21 ;  /* 0x022830150f00a5a7 */ /* 0x000ea4000804007f */
[----:B--2---:R-:W-:Y:S05]  /*1f8e0*/  @!P2 BRA `(.L_x_4980) ;  /* 0xfffffffc00f0a947 */ /* 0x004fea000383ffff */
[----:B------:R-:W-:Y:S05]  /*1f8f0*/  BRA `(.L_x_4979) ;  /* 0xfffffeec00947947 */ /* 0x000fea000383ffff */
.L_x_4985:
[----:B-1----:R1:W2:Y:S02]  /*1f900*/  SYNCS.PHASECHK.TRANS64.TRYWAIT P2, [R15+URZ+0x22850], R21 ;  /* 0x022850150f0075a7 */ /* 0x0022a4000804017f */
[----:B--2---:R-:W-:Y:S05]  /*1f910*/  @!P2 NANOSLEEP.SYNCS 0x989680 ;  /* 0x009896800000a95d */ /* 0x004fea0003900000 */
[----:B------:R-:W2:Y:S02]  /*1f920*/  @!P2 SYNCS.PHASECHK.TRANS64 P2, [R15+URZ+0x22850], R21 ;  /* 0x022850150f00a5a7 */ /* 0x000ea4000804007f */
[----:B--2---:R-:W-:Y:S05]  /*1f930*/  @!P2 BRA `(.L_x_4985) ;  /* 0xfffffffc00f0a947 */ /* 0x004fea000383ffff */
[----:B------:R-:W-:Y:S05]  /*1f940*/  BRA `(.L_x_4984) ;  /* 0xffffff0c00707947 */ /* 0x000fea000383ffff */
.L_x_4991:
[----:B------:R-:W-:Y:S02]  /*1f950*/  IMAD.MOV.U32 R13, RZ, RZ, R20 ;  /* 0x000000ffff0d7224 */ /* 0x000fe400078e0014 */
[----:B------:R-:W-:Y:S02]  /*1f960*/  IMAD.MOV.U32 R12, RZ, RZ, RZ ;  /* 0x000000ffff0c7224 */ /* 0x000fe400078e00ff */
[----:B------:R-:W-:Y:S02]  /*1f970*/  IMAD.MOV.U32 R11, RZ, RZ, 0x181f ;  /* 0x0000181fff0b7424 */ /* 0x000fe400078e00ff */
[----:B------:R-:W-:-:S07]  /*1f980*/  IMAD.MOV.U32 R15, RZ, RZ, -0x1 ;  /* 0xffffffffff0f7424 */ /* 0x000fce00078e00ff */
[----:B-----5:R-:W-:Y:S05]  /*1f990*/  WARPSYNC.COLLECTIVE R15, `(.L_x_5215) ;  /* 0x000000000f087348 */ /* 0x020fea0003c00000 */
[----:B------:R0:W1:Y:S02]  /*1f9a0*/  SHFL.IDX P6, R14, R13, R12, R11 ;  /* 0x0000000c0d0e7389 */ /* 0x00006400000c000b */
[----:B01---5:R-:W-:Y:S01]  /*1f9b0*/  ENDCOLLECTIVE ;  /* 0x000000000000791b */ /* 0x023fe20003800000 */
.L_x_5215:
[----:B------:R-:W-:Y:S02]  /*1f9c0*/  IMAD.MOV.U32 R13, RZ, RZ, R3 ;  /* 0x000000ffff0d7224 */ /* 0x000fe400078e0003 */
[----:B------:R-:W-:-:S07]  /*1f9d0*/  IMAD.MOV.U32 R4, RZ, RZ, R14 ;  /* 0x000000ffff047224 */ /* 0x000fce00078e000e */
[----:B------:R-:W-:Y:S05]  /*1f9e0*/  WARPSYNC.COLLECTIVE R15, `(.L_x_5216) ;  /* 0x000000000f087348 */ /* 0x000fea0003c00000 */
[----:B------:R0:W1:Y:S02]  /*1f9f0*/  SHFL.IDX P6, R14, R13, R12, R11 ;  /* 0x0000000c0d0e7389 */ /* 0x00006400000c000b */
[----:B01----:R-:W-:Y:S01]  /*1fa00*/  ENDCOLLECTIVE ;  /* 0x000000000000791b */ /* 0x003fe20003800000 */
.L_x_5216:
[----:B------:R-:W-:Y:S05]  /*1fa10*/  BRA `(.L_x_5217) ;  /* 0xffffff3400807947 */ /* 0x000fea000383ffff */
.L_x_4994:
        /* <DEDUP_REMOVED lines=8> */
.L_x_5219:
[----:B------:R-:W-:Y:S05]  /*1faa0*/  BSYNC B1 ;  /* 0x0000000000017941 */ /* 0x000fea0003800000 */
.L_x_5218:
[----:B------:R-:W-:Y:S01]  /*1fab0*/  IMAD.MOV.U32 R13, RZ, RZ, R3 ;  /* 0x000000ffff0d7224 */ /* 0x000fe200078e0003 */
[----:B------:R-:W-:Y:S01]  /*1fac0*/  MOV R4, R14 ;  /* 0x0000000e00047202 */ /* 0x000fe20000000f00 */
[----:B------:R-:W-:Y:S02]  /*1fad0*/  IMAD.MOV.U32 R12, RZ, RZ, 0x1 ;  /* 0x00000001ff0c7424 */ /* 0x000fe400078e00ff */
[----:B------:R-:W-:Y:S02]  /*1fae0*/  IMAD.MOV.U32 R11, RZ, RZ, 0x181f ;  /* 0x0000181fff0b7424 */ /* 0x000fe400078e00ff */
[----:B------:R-:W-:-:S07]  /*1faf0*/  IMAD.MOV.U32 R15, RZ, RZ, -0x1 ;  /* 0xffffffffff0f7424 */ /* 0x000fce00078e00ff */
[----:B------:R-:W-:Y:S05]  /*1fb00*/  WARPSYNC.COLLECTIVE R15, `(.L_x_5220) ;  /* 0x000000000f087348 */ /* 0x000fea0003c00000 */
[----:B------:R0:W1:Y:S02]  /*1fb10*/  SHFL.IDX P6, R14, R13, R12, R11 ;  /* 0x0000000c0d0e7389 */ /* 0x00006400000c000b */
[----:B01----:R-:W-:Y:S01]  /*1fb20*/  ENDCOLLECTIVE ;  /* 0x000000000000791b */ /* 0x003fe20003800000 */
.L_x_5220:
[----:B------:R-:W-:Y:S05]  /*1fb30*/  BRA `(.L_x_5221) ;  /* 0xffffff3400bc7947 */ /* 0x000fea000383ffff */
.L_x_4997:
[----:B------:R-:W-:Y:S01]  /*1fb40*/  BSSY B1, `(.L_x_5222) ;  /* 0x0000008000017945 */ /* 0x000fe20003800000 */
[----:B----4-:R-:W-:Y:S02]  /*1fb50*/  IMAD.MOV.U32 R13, RZ, RZ, R20 ;  /* 0x000000ffff0d7224 */ /* 0x010fe400078e0014 */
[----:B------:R-:W-:Y:S02]  /*1fb60*/  IMAD.MOV.U32 R12, RZ, RZ, 0x2 ;  /* 0x00000002ff0c7424 */ /* 0x000fe400078e00ff */
[----:B------:R-:W-:Y:S02]  /*1fb70*/  IMAD.MOV.U32 R11, RZ, RZ, 0x181f ;  /* 0x0000181fff0b7424 */ /* 0x000fe400078e00ff */
[----:B------:R-:W-:-:S07]  /*1fb80*/  IMAD.MOV.U32 R15, RZ, RZ, -0x1 ;  /* 0xffffffffff0f7424 */ /* 0x000fce00078e00ff */
[----:B0123--:R-:W-:Y:S05]  /*1fb90*/  WARPSYNC.COLLECTIVE R15, `(.L_x_5223) ;  /* 0x000000000f087348 */ /* 0x00ffea0003c00000 */
[----:B--2---:R2:W4:Y:S02]  /*1fba0*/  SHFL.IDX P6, R14, R13, R12, R11 ;  /* 0x0000000c0d0e7389 */ /* 0x00452400000c000b */
[----:B01234-:R-:W-:Y:S01]  /*1fbb0*/  ENDCOLLECTIVE ;  /* 0x000000000000791b */ /* 0x01ffe20003800000 */
.L_x_5223:
[----:B------:R-:W-:Y:S05]  /*1fbc0*/  BSYNC B1 ;  /* 0x0000000000017941 */ /* 0x000fea0003800000 */
.L_x_5222:
        /* <DEDUP_REMOVED lines=8> */
.L_x_5224:
[----:B------:R-:W-:Y:S05]  /*1fc50*/  BRA `(.L_x_5225) ;  /* 0xffffff3400e87947 */ /* 0x000fea000383ffff */
.L_x_5000:
        /* <DEDUP_REMOVED lines=8> */
.L_x_5227:
[----:B------:R-:W-:Y:S05]  /*1fce0*/  BSYNC B1 ;  /* 0x0000000000017941 */ /* 0x000fea0003800000 */
.L_x_5226:
        /* <DEDUP_REMOVED lines=8> */
.L_x_5228:
[----:B------:R-:W-:Y:S05]  /*1fd70*/  BRA `(.L_x_5229) ;  /* 0xffffff3800147947 */ /* 0x000fea000383ffff */
.L_x_5002:
[----:B------:R-:W-:Y:S01]  /*1fd80*/  IMAD.MOV.U32 R13, RZ, RZ, R4 ;  /* 0x000000ffff0d7224 */ /* 0x000fe200078e0004 */
[----:B------:R-:W-:Y:S01]  /*1fd90*/  MOV R12, RZ ;  /* 0x000000ff000c7202 */ /* 0x000fe20000000f00 */
[----:B------:R-:W-:Y:S02]  /*1fda0*/  IMAD.MOV.U32 R11, RZ, RZ, 0x1c1f ;  /* 0x00001c1fff0b7424 */ /* 0x000fe400078e00ff */
[----:B------:R-:W-:-:S07]  /*1fdb0*/  IMAD.MOV.U32 R15, RZ, RZ, -0x1 ;  /* 0xffffffffff0f7424 */ /* 0x000fce00078e00ff */
[----:B------:R-:W-:Y:S05]  /*1fdc0*/  WARPSYNC.COLLECTIVE R15, `(.L_x_5230) ;  /* 0x000000000f087348 */ /* 0x000fea0003c00000 */
[----:B------:R0:W1:Y:S02]  /*1fdd0*/  SHFL.IDX P6, R14, R13, R12, R11 ;  /* 0x0000000c0d0e7389 */ /* 0x00006400000c000b */
[----:B01----:R-:W-:Y:S01]  /*1fde0*/  ENDCOLLECTIVE ;  /* 0x000000000000791b */ /* 0x003fe20003800000 */
.L_x_5230:
[----:B------:R-:W-:Y:S02]  /*1fdf0*/  IMAD.MOV.U32 R13, RZ, RZ, R3 ;  /* 0x000000ffff0d7224 */ /* 0x000fe400078e0003 */
[----:B------:R-:W-:-:S07]  /*1fe00*/  IMAD.MOV.U32 R20, RZ, RZ, R14 ;  /* 0x000000ffff147224 */ /* 0x000fce00078e000e */
[----:B------:R-:W-:Y:S05]  /*1fe10*/  WARPSYNC.COLLECTIVE R15, `(.L_x_5231) ;  /* 0x000000000f087348 */ /* 0x000fea0003c00000 */
[----:B------:R0:W1:Y:S02]  /*1fe20*/  SHFL.IDX P6, R14, R13, R12, R11 ;  /* 0x0000000c0d0e7389 */ /* 0x00006400000c000b */
[----:B01----:R-:W-:Y:S01]  /*1fe30*/  ENDCOLLECTIVE ;  /* 0x000000000000791b */ /* 0x003fe20003800000 */
.L_x_5231:
[----:B------:R-:W-:Y:S01]  /*1fe40*/  IMAD.MOV.U32 R12, RZ, RZ, R14 ;  /* 0x000000ffff0c7224 */ /* 0x000fe200078e000e */
[----:B------:R-:W-:Y:S06]  /*1fe50*/  BRA `(.L_x_5232) ;  /* 0xffffff3800f87947 */ /* 0x000fec000383ffff */
.L_x_5005:
        /* <DEDUP_REMOVED lines=8> */
.L_x_5234:
[----:B------:R-:W-:Y:S05]  /*1fee0*/  BSYNC B1 ;  /* 0x0000000000017941 */ /* 0x000fea0003800000 */
.L_x_5233:
        /* <DEDUP_REMOVED lines=8> */
.L_x_5235:
[----:B------:R-:W-:Y:S01]  /*1ff70*/  IMAD.MOV.U32 R3, RZ, RZ, R14 ;  /* 0x000000ffff037224 */ /* 0x000fe200078e000e */
[----:B------:R-:W-:Y:S06]  /*1ff80*/  BRA `(.L_x_5236) ;  /* 0xffffff4800187947 */ /* 0x000fec000383ffff */
.L_x_5009:
[----:B------:R-:W-:Y:S02]  /*1ff90*/  IMAD.MOV.U32 R13, RZ, RZ, R4 ;  /* 0x000000ffff0d7224 */ /* 0x000fe400078e0004 */
[----:B------:R-:W-:Y:S02]  /*1ffa0*/  IMAD.MOV.U32 R12, RZ, RZ, RZ ;  /* 0x000000ffff0c7224 */ /* 0x000fe400078e00ff */
[----:B------:R-:W-:Y:S02]  /*1ffb0*/  IMAD.MOV.U32 R11, RZ, RZ, 0x181f ;  /* 0x0000181fff0b7424 */ /* 0x000fe400078e00ff */
[----:B------:R-:W-:-:S07]  /*1ffc0*/  IMAD.MOV.U32 R15, RZ, RZ, -0x1 ;  /* 0xffffffffff0f7424 */ /* 0x000fce00078e00ff */
[----:B--2---:R-:W-:Y:S05]  /*1ffd0*/  WARPSYNC.COLLECTIVE R15, `(.L_x_5237) ;  /* 0x000000000f087348 */ /* 0x004fea0003c00000 */
[----:B------:R0:W1:Y:S02]  /*1ffe0*/  SHFL.IDX P6, R14, R13, R12, R11 ;  /* 0x0000000c0d0e7389 */ /* 0x00006400000c000b */
[----:B012---:R-:W-:Y:S01]  /*1fff0*/  ENDCOLLECTIVE ;  /* 0x000000000000791b */ /* 0x007fe20003800000 */
.L_x_5237:
[----:B------:R-:W-:Y:S02]  /*20000*/  IMAD.MOV.U32 R13, RZ, RZ, R3 ;  /* 0x000000ffff0d7224 */ /* 0x000fe400078e0003 */
[----:B------:R-:W-:-:S07]  /*20010*/  IMAD.MOV.U32 R0, RZ, RZ, R14 ;  /* 0x000000ffff007224 */ /* 0x000fce00078e000e */
[----:B------:R-:W-:Y:S05]  /*20020*/  WARPSYNC.COLLECTIVE R15, `(.L_x_5238) ;  /* 0x000000000f087348 */ /* 0x000fea0003c00000 */
[----:B------:R0:W1:Y:S02]  /*20030*/  SHFL.IDX P6, R14, R13, R12, R11 ;  /* 0x0000000c0d0e7389 */ /* 0x00006400000c000b */
[----:B01----:R-:W-:Y:S01]  /*20040*/  ENDCOLLECTIVE ;  /* 0x000000000000791b */ /* 0x003fe20003800000 */
.L_x_5238:
[----:B------:R-:W-:Y:S05]  /*20050*/  BRA `(.L_x_5239) ;  /* 0xffffff5c00547947 */ /* 0x000fea000383ffff */
.L_x_5012:
[----:B------:R-:W-:Y:S01]  /*20060*/  BSSY B1, `(.L_x_5240) ;  /* 0x0000008000017945 */ /* 0x000fe20003800000 */
[----:B----4-:R-:W-:Y:S01]  /*20070*/  IMAD.MOV.U32 R13, RZ, RZ, R4 ;  /* 0x000000ffff0d7224 */ /* 0x010fe200078e0004 */
[----:B------:R-:W-:Y:S01]  /*20080*/  MOV R11, 0x181f ;  /* 0x0000181f000b7802 */ /* 0x000fe20000000f00 */
[----:B------:R-:W-:Y:S02]  /*20090*/  IMAD.MOV.U32 R12, RZ, RZ, 0x1 ;  /* 0x00000001ff0c7424 */ /* 0x000fe400078e00ff */
[----:B------:R-:W-:-:S07]  /*200a0*/  IMAD.MOV.U32 R15, RZ, RZ, -0x1 ;  /* 0xffffffffff0f7424 */ /* 0x000fce00078e00ff */
[----:B0123--:R-:W-:Y:S05]  /*200b0*/  WARPSYNC.COLLECTIVE R15, `(.L_x_5241) ;  /* 0x000000000f087348 */ /* 0x00ffea0003c00000 */
[----:B---3--:R3:W4:Y:S02]  /*200c0*/  SHFL.IDX P6, R14, R13, R12, R11 ;  /* 0x0000000c0d0e7389 */ /* 0x00872400000c000b */
[----:B01234-:R-:W-:Y:S01]  /*200d0*/  ENDCOLLECTIVE ;  /* 0x000000000000791b */ /* 0x01ffe20003800000 */
.L_x_5241:
[----:B------:R-:W-:Y:S05]  /*200e0*/  BSYNC B1 ;  /* 0x0000000000017941 */ /* 0x000fea0003800000 */
.L_x_5240:
        /* <DEDUP_REMOVED lines=8> */
.L_x_5242:
[----:B------:R-:W-:Y:S05]  /*20170*/  BRA `(.L_x_5243) ;  /* 0xffffff5c00847947 */ /* 0x000fea000383ffff */
.L_x_5015:
[----:B------:R-:W-:Y:S01]  /*20180*/  BSSY B1, `(.L_x_5244) ;  /* 0x0000008000017945 */ /* 0x000fe20003800000 */
[----:B----4-:R-:W-:Y:S02]  /*20190*/  IMAD.MOV.U32 R13, RZ, RZ, R4 ;  /* 0x000000ffff0d7224 */ /* 0x010fe400078e0004 */
[----:B------:R-:W-:Y:S02]  /*201a0*/  IMAD.MOV.U32 R12, RZ, RZ, 0x2 ;  /* 0x00000002ff0c7424 */ /* 0x000fe400078e00ff */
[----:B------:R-:W-:Y:S02]  /*201b0*/  IMAD.MOV.U32 R11, RZ, RZ, 0x181f ;  /* 0x0000181fff0b7424 */ /* 0x000fe400078e00ff */
[----:B------:R-:W-:-:S07]  /*201c0*/  IMAD.MOV.U32 R15, RZ, RZ, -0x1 ;  /* 0xffffffffff0f7424 */ /* 0x000fce00078e00ff */
[----:B0123--:R-:W-:Y:S05]  /*201d0*/  WARPSYNC.COLLECTIVE R15, `(.L_x_5245) ;  /* 0x000000000f087348 */ /* 0x00ffea0003c00000 */
[----:B---3--:R3:W4:Y:S02]  /*201e0*/  SHFL.IDX P6, R14, R13, R12, R11 ;  /* 0x0000000c0d0e7389 */ /* 0x00872400000c000b */
[----:B01234-:R-:W-:Y:S01]  /*201f0*/  ENDCOLLECTIVE ;  /* 0x000000000000791b */ /* 0x01ffe20003800000 */
.L_x_5245:
[----:B------:R-:W-:Y:S05]  /*20200*/  BSYNC B1 ;  /* 0x0000000000017941 */ /* 0x000fea0003800000 */
.L_x_5244:
[----:B------:R-:W-:Y:S01]  /*20210*/  MOV R13, R3 ;  /* 0x00000003000d7202 */ /* 0x000fe20000000f00 */
[----:B------:R-:W-:Y:S02]  /*20220*/  IMAD.MOV.U32 R12, RZ, RZ, 0x2 ;  /* 0x00000002ff0c7424 */ /* 0x000fe400078e00ff */
[----:B------:R-:W-:Y:S02]  /*20230*/  IMAD.MOV.U32 R11, RZ, RZ, 0x181f ;  /* 0x0000181fff0b7424 */ /* 0x000fe400078e00ff */
[----:B------:R-:W-:Y:S02]  /*20240*/  IMAD.MOV.U32 R15, RZ, RZ, -0x1 ;  /* 0xffffffffff0f7424 */ /* 0x000fe400078e00ff */
[----:B------:R-:W-:-:S07]  /*20250*/  IMAD.MOV.U32 R0, RZ, RZ, R14 ;  /* 0x000000ffff007224 */ /* 0x000fce00078e000e */
[----:B------:R-:W-:Y:S05]  /*20260*/  WARPSYNC.COLLECTIVE R15, `(.L_x_5246) ;  /* 0x000000000f087348 */ /* 0x000fea0003c00000 */
[----:B------:R0:W1:Y:S02]  /*20270*/  SHFL.IDX P6, R14, R13, R12, R11 ;  /* 0x0000000c0d0e7389 */ /* 0x00006400000c000b */
[----:B01----:R-:W-:Y:S01]  /*20280*/  ENDCOLLECTIVE ;  /* 0x000000000000791b */ /* 0x003fe20003800000 */
.L_x_5246:
[----:B------:R-:W-:Y:S05]  /*20290*/  BRA `(.L_x_5247) ;  /* 0xffffff5c00b07947 */ /* 0x000fea000383ffff */
.L_x_5018:
        /* <DEDUP_REMOVED lines=8> */
.L_x_5249:
[----:B------:R-:W-:Y:S05]  /*20320*/  BSYNC B1 ;  /* 0x0000000000017941 */ /* 0x000fea0003800000 */
.L_x_5248:
[----:B------:R-:W-:Y:S01]  /*20330*/  IMAD.MOV.U32 R13, RZ, RZ, R3 ;  /* 0x000000ffff0d7224 */ /* 0x000fe200078e0003 */
[----:B------:R-:W-:Y:S01]  /*20340*/  MOV R15, 0xffffffff ;  /* 0xffffffff000f7802 */ /* 0x000fe20000000f00 */
[----:B------:R-:W-:Y:S02]  /*20350*/  IMAD.MOV.U32 R12, RZ, RZ, 0x3 ;  /* 0x00000003ff0c7424 */ /* 0x000fe400078e00ff */
[----:B------:R-:W-:Y:S02]  /*20360*/  IMAD.MOV.U32 R11, RZ, RZ, 0x181f ;  /* 0x0000181fff0b7424 */ /* 0x000fe400078e00ff */
[----:B------:R-:W-:-:S07]  /*20370*/  IMAD.MOV.U32 R0, RZ, RZ, R14 ;  /* 0x000000ffff007224 */ /* 0x000fce00078e000e */
[----:B------:R-:W-:Y:S05]  /*20380*/  WARPSYNC.COLLECTIVE R15, `(.L_x_5250) ;  /* 0x000000000f087348 */ /* 0x000fea0003c00000 */
[----:B------:R0:W1:Y:S02]  /*20390*/  SHFL.IDX P6, R14, R13, R12, R11 ;  /* 0x0000000c0d0e7389 */ /* 0x00006400000c000b */
[----:B01----:R-:W-:Y:S01]  /*203a0*/  ENDCOLLECTIVE ;  /* 0x000000000000791b */ /* 0x003fe20003800000 */
.L_x_5250:
[----:B------:R-:W-:Y:S05]  /*203b0*/  BRA `(.L_x_5251) ;  /* 0xffffff5c00dc7947 */ /* 0x000fea000383ffff */
.L_x_5037:
        /* <DEDUP_REMOVED lines=8> */
[----:B------:R-:W-:Y:S05]  /*20440*/  WARPSYNC.COLLECTIVE R15, `(.L_x_5253) ;  /* 0x000000000f087348 */ /* 0x000fea0003c00000 */
[----:B------:R0:W1:Y:S02]  /*20450*/  SHFL.IDX P6, R14, R13, R12, R11 ;  /* 0x0000000c0d0e7389 */ /* 0x00006400000c000b */
[----:B01----:R-:W-:Y:S01]  /*20460*/  ENDCOLLECTIVE ;  /* 0x000000000000791b */ /* 0x003fe20003800000 */
.L_x_5253:
[----:B------:R-:W-:Y:S05]  /*20470*/  BSYNC B1 ;  /* 0x0000000000017941 */ /* 0x000fea0003800000 */
.L_x_5252:
[----:B------:R-:W-:Y:S05]  /*20480*/  BRA `(.L_x_5254) ;  /* 0xffffff7c00407947 */ /* 0x000fea000383ffff */
.L_x_5039:
[----:B------:R-:W-:Y:S01]  /*20490*/  BSSY B1, `(.L_x_5255) ;  /* 0x0000006000017945 */ /* 0x000fe20003800000 */
[----:B------:R-:W-:-:S07]  /*204a0*/  IMAD.MOV.U32 R15, RZ, RZ, -0x1 ;  /* 0xffffffffff0f7424 */ /* 0x000fce00078e00ff */
[----:B0-----:R-:W-:Y:S05]  /*204b0*/  WARPSYNC.COLLECTIVE R15, `(.L_x_5256) ;  /* 0x000000000f0c7348 */ /* 0x001fea0003c00000 */
[----:B------:R-:W-:Y:S02]  /*204c0*/  ELECT P6, UR62, PT ;  /* 0x00000000003e782f */ /* 0x000fe400038c0000 */
[----:B------:R-:W-:Y:S01]  /*204d0*/  MOV R14, UR62 ;  /* 0x0000003e000e7c02 */ /* 0x000fe20008000f00 */
[----:B0-----:R-:W-:Y:S10]  /*204e0*/  ENDCOLLECTIVE ;  /* 0x000000000000791b */ /* 0x001ff40003800000 */
.L_x_5256:
[----:B------:R-:W-:Y:S05]  /*204f0*/  BSYNC B1 ;  /* 0x0000000000017941 */ /* 0x000fea0003800000 */
.L_x_5255:
[----:B------:R-:W-:Y:S05]  /*20500*/  BRA `(.L_x_5038) ;  /* 0xffffff7c00387947 */ /* 0x000fea000383ffff */
.L_x_5041:
[----:B0-----:R0:W1:Y:S02]  /*20510*/  SYNCS.PHASECHK.TRANS64.TRYWAIT P0, [R18+URZ+0x22820], R4 ;  /* 0x02282004120075a7 */ /* 0x001064000800017f */
[----:B-1----:R-:W-:Y:S05]  /*20520*/  @!P0 NANOSLEEP.SYNCS 0x989680 ;  /* 0x009896800000895d */ /* 0x002fea0003900000 */
[----:B------:R-:W1:Y:S02]  /*20530*/  @!P0 SYNCS.PHASECHK.TRANS64 P0, [R18+URZ+0x22820], R4 ;  /* 0x02282004120085a7 */ /* 0x000e64000800007f */
[----:B-1----:R-:W-:Y:S05]  /*20540*/  @!P0 BRA `(.L_x_5041) ;  /* 0xfffffffc00f08947 */ /* 0x002fea000383ffff */
[----:B------:R-:W-:Y:S05]  /*20550*/  BRA `(.L_x_5257) ;  /* 0xffffff7c00487947 */ /* 0x000fea000383ffff */
.L_x_5045:
[----:B0-----:R0:W1:Y:S02]  /*20560*/  SYNCS.PHASECHK.TRANS64.TRYWAIT P0, [R4+URZ+0x228a0], R9 ;  /* 0x0228a009040075a7 */ /* 0x001064000800017f */
[----:B-1----:R-:W-:Y:S05]  /*20570*/  @!P0 NANOSLEEP.SYNCS 0x989680 ;  /* 0x009896800000895d */ /* 0x002fea0003900000 */
[----:B------:R-:W1:Y:S02]  /*20580*/  @!P0 SYNCS.PHASECHK.TRANS64 P0, [R4+URZ+0x228a0], R9 ;  /* 0x0228a009040085a7 */ /* 0x000e64000800007f */
[----:B-1----:R-:W-:Y:S05]  /*20590*/  @!P0 BRA `(.L_x_5045) ;  /* 0xfffffffc00f08947 */ /* 0x002fea000383ffff */
[----:B------:R-:W-:Y:S05]  /*205a0*/  BRA `(.L_x_5258) ;  /* 0xffffff7c00687947 */ /* 0x000fea000383ffff */
.L_x_5050:
[----:B-1----:R1:W2:Y:S02]  /*205b0*/  SYNCS.PHASECHK.TRANS64.TRYWAIT P0, [R4+URZ+0x228c0], R9 ;  /* 0x0228c009040075a7 */ /* 0x0022a4000800017f */
[----:B--2---:R-:W-:Y:S05]  /*205c0*/  @!P0 NANOSLEEP.SYNCS 0x989680 ;  /* 0x009896800000895d */ /* 0x004fea0003900000 */
[----:B------:R-:W2:Y:S02]  /*205d0*/  @!P0 SYNCS.PHASECHK.TRANS64 P0, [R4+URZ+0x228c0], R9 ;  /* 0x0228c009040085a7 */ /* 0x000ea4000800007f */
[----:B--2---:R-:W-:Y:S05]  /*205e0*/  @!P0 BRA `(.L_x_5050) ;  /* 0xfffffffc00f08947 */ /* 0x004fea000383ffff */
[----:B------:R-:W-:Y:S05]  /*205f0*/  BRA `(.L_x_5259) ;  /* 0xffffff7c00e87947 */ /* 0x000fea000383ffff */
.L_x_5060:
[----:B0-----:R0:W1:Y:S02]  /*20600*/  SYNCS.PHASECHK.TRANS64.TRYWAIT P1, [R5+URZ+0x228a0], R6 ;  /* 0x0228a006050075a7 */ /* 0x001064000802017f */
[----:B-1----:R-:W-:Y:S05]  /*20610*/  @!P1 NANOSLEEP.SYNCS 0x989680 ;  /* 0x009896800000995d */ /* 0x002fea0003900000 */
[----:B------:R-:W1:Y:S02]  /*20620*/  @!P1 SYNCS.PHASECHK.TRANS64 P1, [R5+URZ+0x228a0], R6 ;  /* 0x0228a006050095a7 */ /* 0x000e64000802007f */
[----:B-1----:R-:W-:Y:S05]  /*20630*/  @!P1 BRA `(.L_x_5060) ;  /* 0xfffffffc00f09947 */ /* 0x002fea000383ffff */
[----:B------:R-:W-:Y:S05]  /*20640*/  BRA `(.L_x_5260) ;  /* 0xffffff8400787947 */ /* 0x000fea000383ffff */
.L_x_5065:
[----:B-1----:R1:W2:Y:S02]  /*20650*/  SYNCS.PHASECHK.TRANS64.TRYWAIT P1, [R5+URZ+0x228c0], R6 ;  /* 0x0228c006050075a7 */ /* 0x0022a4000802017f */
[----:B--2---:R-:W-:Y:S05]  /*20660*/  @!P1 NANOSLEEP.SYNCS 0x989680 ;  /* 0x009896800000995d */ /* 0x004fea0003900000 */
[----:B------:R-:W2:Y:S02]  /*20670*/  @!P1 SYNCS.PHASECHK.TRANS64 P1, [R5+URZ+0x228c0], R6 ;  /* 0x0228c006050095a7 */ /* 0x000ea4000802007f */
[----:B--2---:R-:W-:Y:S05]  /*20680*/  @!P1 BRA `(.L_x_5065) ;  /* 0xfffffffc00f09947 */ /* 0x004fea000383ffff */
[----:B------:R-:W-:Y:S05]  /*20690*/  BRA `(.L_x_5261) ;  /* 0xffffff8400f47947 */ /* 0x000fea000383ffff */
.L_x_5083:
        /* <DEDUP_REMOVED lines=11> */
.L_x_5263:
[----:B------:R-:W-:Y:S05]  /*20750*/  BSYNC B0 ;  /* 0x0000000000007941 */ /* 0x000fea0003800000 */
.L_x_5262:
[----:B------:R-:W-:Y:S05]  /*20760*/  BRA `(.L_x_5264) ;  /* 0xffffff9400ac7947 */ /* 0x000fea000383ffff */
.L_x_5085:
[----:B------:R-:W-:Y:S01]  /*20770*/  BSSY B0, `(.L_x_5265) ;  /* 0x0000006000007945 */ /* 0x000fe20003800000 */
[----:B------:R-:W-:-:S07]  /*20780*/  IMAD.MOV.U32 R15, RZ, RZ, -0x1 ;  /* 0xffffffffff0f7424 */ /* 0x000fce00078e00ff */
[----:B0-----:R-:W-:Y:S05]  /*20790*/  WARPSYNC.COLLECTIVE R15, `(.L_x_5266) ;  /* 0x000000000f0c7348 */ /* 0x001fea0003c00000 */
[----:B------:R-:W-:Y:S02]  /*207a0*/  ELECT P6, UR62, PT ;  /* 0x00000000003e782f */ /* 0x000fe400038c0000 */
[----:B------:R-:W-:Y:S01]  /*207b0*/  MOV R14, UR62 ;  /* 0x0000003e000e7c02 */ /* 0x000fe20008000f00 */
[----:B0-----:R-:W-:Y:S10]  /*207c0*/  ENDCOLLECTIVE ;  /* 0x000000000000791b */ /* 0x001ff40003800000 */
.L_x_5266:
[----:B------:R-:W-:Y:S05]  /*207d0*/  BSYNC B0 ;  /* 0x0000000000007941 */ /* 0x000fea0003800000 */
.L_x_5265:
[----:B------:R-:W-:Y:S05]  /*207e0*/  BRA `(.L_x_5267) ;  /* 0xffffff9400b07947 */ /* 0x000fea000383ffff */
.L_x_5087:
[----:B-1----:R1:W2:Y:S02]  /*207f0*/  SYNCS.PHASECHK.TRANS64.TRYWAIT P0, [R0+URZ+0x22840], R2 ;  /* 0x02284002000075a7 */ /* 0x0022a4000800017f */
[----:B--2---:R-:W-:Y:S05]  /*20800*/  @!P0 NANOSLEEP.SYNCS 0x989680 ;  /* 0x009896800000895d */ /* 0x004fea0003900000 */
[----:B------:R-:W2:Y:S02]  /*20810*/  @!P0 SYNCS.PHASECHK.TRANS64 P0, [R0+URZ+0x22840], R2 ;  /* 0x02284002000085a7 */ /* 0x000ea4000800007f */
[----:B--2---:R-:W-:Y:S05]  /*20820*/  @!P0 BRA `(.L_x_5087) ;  /* 0xfffffffc00f08947 */ /* 0x004fea000383ffff */
[----:B------:R-:W-:Y:S05]  /*20830*/  BRA `(.L_x_5268) ;  /* 0xffffff9800147947 */ /* 0x000fea000383ffff */
.L_x_5091:
[----:B------:R-:W2:Y:S01]  /*20840*/  LDL.LU R11, [R1+0x48] ;  /* 0x00004800010b7983 */ /* 0x000ea20000300800 */
[----:B------:R-:W-:Y:S01]  /*20850*/  IMAD.MOV.U32 R13, RZ, RZ, R3 ;  /* 0x000000ffff0d7224 */ /* 0x000fe200078e0003 */
[----:B------:R-:W-:Y:S01]  /*20860*/  MOV R12, RZ ;  /* 0x000000ff000c7202 */ /* 0x000fe20000000f00 */
[----:B------:R-:W-:Y:S01]  /*20870*/  IMAD.MOV.U32 R15, RZ, RZ, -0x1 ;  /* 0xffffffffff0f7424 */ /* 0x000fe200078e00ff */
[----:B------:R-:W0:Y:S02]  /*20880*/  S2R R5, SR_TID.X ;  /* 0x0000000000057919 */ /* 0x000e240000002100 */
[----:B0-----:R-:W-:-:S04]  /*20890*/  LOP3.LUT R5, R5, 0x7f, RZ, 0xc0, !PT ;  /* 0x0000007f05057812 */ /* 0x001fc800078ec0ff */
[----:B------:R-:W-:-:S05]  /*208a0*/  SHF.R.U32.HI R5, RZ, 0x3, R5 ;  /* 0x00000003ff057819 */ /* 0x000fca0000011605 */
[----:B------:R-:W-:-:S04]  /*208b0*/  IMAD R2, R10, 0x80, R5 ;  /* 0x000000800a027824 */ /* 0x000fc800078e0205 */
[----:B------:R-:W-:Y:S02]  /*208c0*/  VIADD R5, R2, 0x10 ;  /* 0x0000001002057836 */ /* 0x000fe40000000000 */
[----:B--2---:R-:W-:Y:S02]  /*208d0*/  IMAD R0, R11, R7, RZ ;  /* 0x000000070b007224 */ /* 0x004fe400078e02ff */
[----:B------:R-:W-:-:S03]  /*208e0*/  IMAD.MOV.U32 R11, RZ, RZ, 0x181f ;  /* 0x0000181fff0b7424 */ /* 0x000fc600078e00ff */
[----:B------:R-:W-:-:S13]  /*208f0*/  ISETP.GE.AND P1, PT, R2, R0, PT ;  /* 0x000000000200720c */ /* 0x000fda0003f26270 */
[----:B-----5:R-:W-:Y:S05]  /*20900*/  WARPSYNC.COLLECTIVE R15, `(.L_x_5269) ;  /* 0x000000000f087348 */ /* 0x020fea0003c00000 */
[----:B------:R0:W1:Y:S02]  /*20910*/  SHFL.IDX P6, R14, R13, R12, R11 ;  /* 0x0000000c0d0e7389 */ /* 0x00006400000c000b */
[----:B01---5:R-:W-:Y:S01]  /*20920*/  ENDCOLLECTIVE ;  /* 0x000000000000791b */ /* 0x023fe20003800000 */
.L_x_5269:
[----:B------:R-:W-:Y:S02]  /*20930*/  IMAD.MOV.U32 R13, RZ, RZ, R4 ;  /* 0x000000ffff0d7224 */ /* 0x000fe400078e0004 */
[----:B------:R-:W-:-:S07]  /*20940*/  IMAD.MOV.U32 R6, RZ, RZ, R14 ;  /* 0x000000ffff067224 */ /* 0x000fce00078e000e */
[----:B------:R-:W-:Y:S05]  /*20950*/  WARPSYNC.COLLECTIVE R15, `(.L_x_5270) ;  /* 0x000000000f087348 */ /* 0x000fea0003c00000 */
[----:B------:R0:W1:Y:S02]  /*20960*/  SHFL.IDX P6, R14, R13, R12, R11 ;  /* 0x0000000c0d0e7389 */ /* 0x00006400000c000b */
[----:B01----:R-:W-:Y:S01]  /*20970*/  ENDCOLLECTIVE ;  /* 0x000000000000791b */ /* 0x003fe20003800000 */
.L_x_5270:
[----:B------:R-:W-:Y:S02]  /*20980*/  IMAD.MOV.U32 R13, RZ, RZ, R3 ;  /* 0x000000ffff0d7224 */ /* 0x000fe400078e0003 */
[----:B------:R-:W-:Y:S02]  /*20990*/  IMAD.MOV.U32 R12, RZ, RZ, 0x1 ;  /* 0x00000001ff0c7424 */ /* 0x000fe400078e00ff */
[----:B------:R-:W-:-:S07]  /*209a0*/  IMAD.MOV.U32 R7, RZ, RZ, R14 ;  /* 0x000000ffff077224 */ /* 0x000fce00078e000e */
[----:B------:R-:W-:Y:S05]  /*209b0*/  WARPSYNC.COLLECTIVE R15, `(.L_x_5271) ;  /* 0x000000000f087348 */ /* 0x000fea0003c00000 */
[----:B------:R0:W1:Y:S02]  /*209c0*/  SHFL.IDX P6, R14, R13, R12, R11 ;  /* 0x0000000c0d0e7389 */ /* 0x00006400000c000b */
[----:B01----:R-:W-:Y:S01]  /*209d0*/  ENDCOLLECTIVE ;  /* 0x000000000000791b */ /* 0x003fe20003800000 */
.L_x_5271:
[----:B------:R-:W-:-:S05]  /*209e0*/  @!P1 LEA R7, P2, R9, R7, 0x1 ;  /* 0x0000000709079211 */ /* 0x000fca00078408ff */
[----:B------:R-:W-:-:S05]  /*209f0*/  @!P1 IMAD.X R6, RZ, RZ, R6, P2 ;  /* 0x000000ffff069224 */ /* 0x000fca00010e0606 */
[----:B------:R-:W-:Y:S02]  /*20a00*/  @!P1 LOP3.LUT R7, R7, R6, RZ, 0x3c, !PT ;  /* 0x0000000607079212 */ /* 0x000fe400078e3cff */
[----:B------:R-:W-:Y:S02]  /*20a10*/  MOV R13, R4 ;  /* 0x00000004000d7202 */ /* 0x000fe40000000f00 */
        /* <DEDUP_REMOVED lines=11> */
.L_x_5272:
[----:B------:R-:W-:Y:S02]  /*20ad0*/  IMAD.MOV.U32 R13, RZ, RZ, R3 ;  /* 0x000000ffff0d7224 */ /* 0x000fe400078e0003 */
[----:B------:R-:W-:Y:S02]  /*20ae0*/  IMAD.MOV.U32 R12, RZ, RZ, 0x2 ;  /* 0x00000002ff0c7424 */ /* 0x000fe400078e00ff */
[----:B------:R-:W-:-:S07]  /*20af0*/  IMAD.MOV.U32 R5, RZ, RZ, R14 ;  /* 0x000000ffff057224 */ /* 0x000fce00078e000e */
[----:B------:R-:W-:Y:S05]  /*20b00*/  WARPSYNC.COLLECTIVE R15, `(.L_x_5273) ;  /* 0x000000000f087348 */ /* 0x000fea0003c00000 */
[----:B------:R0:W1:Y:S02]  /*20b10*/  SHFL.IDX P6, R14, R13, R12, R11 ;  /* 0x0000000c0d0e7389 */ /* 0x00006400000c000b */
[----:B01----:R-:W-:Y:S01]  /*20b20*/  ENDCOLLECTIVE ;  /* 0x000000000000791b */ /* 0x003fe20003800000 */
.L_x_5273:
        /* <DEDUP_REMOVED lines=15> */
.L_x_5274:
[----:B------:R-:W-:Y:S02]  /*20c20*/  IMAD.MOV.U32 R13, RZ, RZ, R3 ;  /* 0x000000ffff0d7224 */ /* 0x000fe400078e0003 */
[----:B------:R-:W-:Y:S02]  /*20c30*/  IMAD.MOV.U32 R12, RZ, RZ, 0x3 ;  /* 0x00000003ff0c7424 */ /* 0x000fe400078e00ff */
[----:B------:R-:W-:-:S07]  /*20c40*/  IMAD.MOV.U32 R5, RZ, RZ, R14 ;  /* 0x000000ffff057224 */ /* 0x000fce00078e000e */
[----:B------:R-:W-:Y:S05]  /*20c50*/  WARPSYNC.COLLECTIVE R15, `(.L_x_5275) ;  /* 0x000000000f087348 */ /* 0x000fea0003c00000 */
[----:B------:R0:W1:Y:S02]  /*20c60*/  SHFL.IDX P6, R14, R13, R12, R11 ;  /* 0x0000000c0d0e7389 */ /* 0x00006400000c000b */
[----:B01----:R-:W-:Y:S01]  /*20c70*/  ENDCOLLECTIVE ;  /* 0x000000000000791b */ /* 0x003fe20003800000 */
.L_x_5275:
[----:B------:R-:W-:-:S05]  /*20c80*/  @!P1 LEA R5, P2, R9, R5, 0x1 ;  /* 0x0000000509059211 */ /* 0x000fca00078408ff */
[----:B------:R-:W-:-:S05]  /*20c90*/  @!P1 IMAD.X R6, RZ, RZ, R6, P2 ;  /* 0x000000ffff069224 */ /* 0x000fca00010e0606 */
[----:B------:R-:W-:Y:S01]  /*20ca0*/  @!P1 MOV R7, R6 ;  /* 0x0000000600079202 */ /* 0x000fe20000000f00 */
        /* <DEDUP_REMOVED lines=12> */
.L_x_5276:
[----:B------:R-:W-:Y:S01]  /*20d70*/  MOV R13, R3 ;  /* 0x00000003000d7202 */ /* 0x000fe20000000f00 */
[----:B------:R-:W-:Y:S02]  /*20d80*/  IMAD.MOV.U32 R12, RZ, RZ, 0x4 ;  /* 0x00000004ff0c7424 */ /* 0x000fe400078e00ff */
[----:B------:R-:W-:-:S07]  /*20d90*/  IMAD.MOV.U32 R5, RZ, RZ, R14 ;  /* 0x000000ffff057224 */ /* 0x000fce00078e000e */
[----:B------:R-:W-:Y:S05]  /*20da0*/  WARPSYNC.COLLECTIVE R15, `(.L_x_5277) ;  /* 0x000000000f087348 */ /* 0x000fea0003c00000 */
[----:B------:R0:W1:Y:S02]  /*20db0*/  SHFL.IDX P6, R14, R13, R12, R11 ;  /* 0x0000000c0d0e7389 */ /* 0x00006400000c000b */
[----:B01----:R-:W-:Y:S01]  /*20dc0*/  ENDCOLLECTIVE ;  /* 0x000000000000791b */ /* 0x003fe20003800000 */
.L_x_5277:
        /* <DEDUP_REMOVED lines=15> */
.L_x_5278:
[----:B------:R-:W-:Y:S02]  /*20ec0*/  IMAD.MOV.U32 R13, RZ, RZ, R3 ;  /* 0x000000ffff0d7224 */ /* 0x000fe400078e0003 */
[----:B------:R-:W-:Y:S02]  /*20ed0*/  IMAD.MOV.U32 R12, RZ, RZ, 0x5 ;  /* 0x00000005ff0c7424 */ /* 0x000fe400078e00ff */
[----:B------:R-:W-:-:S07]  /*20ee0*/  IMAD.MOV.U32 R5, RZ, RZ, R14 ;  /* 0x000000ffff057224 */ /* 0x000fce00078e000e */
[----:B------:R-:W-:Y:S05]  /*20ef0*/  WARPSYNC.COLLECTIVE R15, `(.L_x_5279) ;  /* 0x000000000f087348 */ /* 0x000fea0003c00000 */
[----:B------:R0:W1:Y:S02]  /*20f00*/  SHFL.IDX P6, R14, R13, R12, R11 ;  /* 0x0000000c0d0e7389 */ /* 0x00006400000c000b */
[----:B01----:R-:W-:Y:S01]  /*20f10*/  ENDCOLLECTIVE ;  /* 0x000000000000791b */ /* 0x003fe20003800000 */
.L_x_5279:
[----:B------:R-:W-:-:S05]  /*20f20*/  @!P1 LEA R5, P2, R9, R5, 0x1 ;  /* 0x0000000509059211 */ /* 0x000fca00078408ff */
[----:B------:R-:W-:-:S04]  /*20f30*/  @!P1 IMAD.X R6, RZ, RZ, R6, P2 ;  /* 0x000000ffff069224 */ /* 0x000fc800010e0606 */
[----:B------:R-:W-:Y:S02]  /*20f40*/  @!P1 IMAD.MOV.U32 R7, RZ, RZ, R6 ;  /* 0x000000ffff079224 */ /* 0x000fe400078e0006 */
[----:B------:R-:W-:Y:S01]  /*20f50*/  @!P1 IMAD.MOV.U32 R6, RZ, RZ, R5 ;  /* 0x000000ffff069224 */ /* 0x000fe200078e0005 */
[----:B------:R-:W-:Y:S01]  /*20f60*/  MOV R13, R4 ;  /* 0x00000004000d7202 */ /* 0x000fe20000000f00 */
[----:B------:R-:W-:-:S03]  /*20f70*/  VIADD R5, R2, 0x50 ;  /* 0x0000005002057836 */ /* 0x000fc60000000000 */
[----:B------:R-:W-:Y:S01]  /*20f80*/  @!PT LDS RZ, [RZ] ;  /* 0x00000000fffff984 */ /* 0x000fe20000000800 */
[----:B------:R-:W-:Y:S01]  /*20f90*/  @!PT LDS RZ, [RZ] ;  /* 0x00000000fffff984 */ /* 0x000fe20000000800 */
[----:B------:R-:W-:Y:S01]  /*20fa0*/  @!PT LDS RZ, [RZ] ;  /* 0x00000000fffff984 */ /* 0x000fe20000000800 */
[----:B------:R0:W-:Y:S02]  /*20fb0*/  @!P1 LDGSTS.E.BYPASS.LTC128B.128 [R8+0x1a400], desc[UR40][R6.64], !P0 ;  /* 0x1a40000006089fae */ /* 0x0001e4000c101d68 */
[----:B------:R-:W-:Y:S01]  /*20fc0*/  ISETP.GE.AND P1, PT, R5, R0, PT ;  /* 0x000000000500720c */ /* 0x000fe20003f26270 */
[----:B0-----:R-:W-:-:S12]  /*20fd0*/  IMAD.MOV.U32 R6, RZ, RZ, R14 ;  /* 0x000000ffff067224 */ /* 0x001fd800078e000e */
[----:B------:R-:W-:Y:S05]  /*20fe0*/  WARPSYNC.COLLECTIVE R15, `(.L_x_5280) ;  /* 0x000000000f087348 */ /* 0x000fea0003c00000 */
[----:B------:R0:W1:Y:S02]  /*20ff0*/  SHFL.IDX P6, R14, R13, R12, R11 ;  /* 0x0000000c0d0e7389 */ /* 0x00006400000c000b */
[----:B01----:R-:W-:Y:S01]  /*21000*/  ENDCOLLECTIVE ;  /* 0x000000000000791b */ /* 0x003fe20003800000 */
.L_x_5280:
[----:B------:R-:W-:Y:S02]  /*21010*/  IMAD.MOV.U32 R13, RZ, RZ, R3 ;  /* 0x000000ffff0d7224 */ /* 0x000fe400078e0003 */
[----:B------:R-:W-:Y:S02]  /*21020*/  IMAD.MOV.U32 R12, RZ, RZ, 0x6 ;  /* 0x00000006ff0c7424 */ /* 0x000fe400078e00ff */
[----:B------:R-:W-:-:S07]  /*21030*/  IMAD.MOV.U32 R5, RZ, RZ, R14 ;  /* 0x000000ffff057224 */ /* 0x000fce00078e000e */
[----:B------:R-:W-:Y:S05]  /*21040*/  WARPSYNC.COLLECTIVE R15, `(.L_x_5281) ;  /* 0x000000000f087348 */ /* 0x000fea0003c00000 */
[----:B------:R0:W1:Y:S02]  /*21050*/  SHFL.IDX P6, R14, R13, R12, R11 ;  /* 0x0000000c0d0e7389 */ /* 0x00006400000c000b */
[----:B01----:R-:W-:Y:S01]  /*21060*/  ENDCOLLECTIVE ;  /* 0x000000000000791b */ /* 0x003fe20003800000 */
.L_x_5281:
        /* <DEDUP_REMOVED lines=13> */
.L_x_5282:
        /* <DEDUP_REMOVED lines=8> */
.L_x_5283:
[----:B------:R-:W-:-:S05]  /*211c0*/  @!P1 LEA R5, P2, R9, R5, 0x1 ;  /* 0x0000000509059211 */ /* 0x000fca00078408ff */
[----:B------:R-:W-:-:S05]  /*211d0*/  @!P1 IMAD.X R6, RZ, RZ, R6, P2 ;  /* 0x000000ffff069224 */ /* 0x000fca00010e0606 */
[----:B------:R-:W-:Y:S01]  /*211e0*/  @!P1 MOV R7, R6 ;  /* 0x0000000600079202 */ /* 0x000fe20000000f00 */
        /* <DEDUP_REMOVED lines=10> */
.L_x_5284:
[----:B------:R-:W-:Y:S01]  /*21290*/  IMAD.MOV.U32 R3, RZ, RZ, R14 ;  /* 0x000000ffff037224 */ /* 0x000fe200078e000e */
[----:B------:R-:W-:Y:S06]  /*212a0*/  BRA `(.L_x_5285) ;  /* 0xffffff9800987947 */ /* 0x000fec000383ffff */
.L_x_5094:
[----:B0-----:R0:W1:Y:S02]  /*212b0*/  SYNCS.PHASECHK.TRANS64.TRYWAIT P0, [R18+URZ+0x22820], R0 ;  /* 0x02282000120075a7 */ /* 0x001064000800017f */
[----:B-1----:R-:W-:Y:S05]  /*212c0*/  @!P0 NANOSLEEP.SYNCS 0x989680 ;  /* 0x009896800000895d */ /* 0x002fea0003900000 */
[----:B------:R-:W1:Y:S02]  /*212d0*/  @!P0 SYNCS.PHASECHK.TRANS64 P0, [R18+URZ+0x22820], R0 ;  /* 0x02282000120085a7 */ /* 0x000e64000800007f */
[----:B-1----:R-:W-:Y:S05]  /*212e0*/  @!P0 BRA `(.L_x_5094) ;  /* 0xfffffffc00f08947 */ /* 0x002fea000383ffff */
[----:B------:R-:W-:Y:S05]  /*212f0*/  BRA `(.L_x_5286) ;  /* 0xffffff9800f47947 */ /* 0x000fea000383ffff */
.L_x_5098:
[----:B0-----:R0:W1:Y:S02]  /*21300*/  SYNCS.PHASECHK.TRANS64.TRYWAIT P0, [R2+URZ+0x22860], R0 ;  /* 0x02286000020075a7 */ /* 0x001064000800017f */
[----:B-1----:R-:W-:Y:S05]  /*21310*/  @!P0 NANOSLEEP.SYNCS 0x989680 ;  /* 0x009896800000895d */ /* 0x002fea0003900000 */
[----:B------:R-:W1:Y:S02]  /*21320*/  @!P0 SYNCS.PHASECHK.TRANS64 P0, [R2+URZ+0x22860], R0 ;  /* 0x02286000020085a7 */ /* 0x000e64000800007f */
[----:B-1----:R-:W-:Y:S05]  /*21330*/  @!P0 BRA `(.L_x_5098) ;  /* 0xfffffffc00f08947 */ /* 0x002fea000383ffff */
[----:B------:R-:W-:Y:S05]  /*21340*/  BRA `(.L_x_5287) ;  /* 0xffffff9c00187947 */ /* 0x000fea000383ffff */
.L_x_5113:
[----:B-1----:R1:W2:Y:S02]  /*21350*/  SYNCS.PHASECHK.TRANS64.TRYWAIT P0, [R2+URZ+0x22840], R6 ;  /* 0x02284006020075a7 */ /* 0x0022a4000800017f */
[----:B--2---:R-:W-:Y:S05]  /*21360*/  @!P0 NANOSLEEP.SYNCS 0x989680 ;  /* 0x009896800000895d */ /* 0x004fea0003900000 */
[----:B------:R-:W2:Y:S02]  /*21370*/  @!P0 SYNCS.PHASECHK.TRANS64 P0, [R2+URZ+0x22840], R6 ;  /* 0x02284006020085a7 */ /* 0x000ea4000800007f */
[----:B--2---:R-:W-:Y:S05]  /*21380*/  @!P0 BRA `(.L_x_5113) ;  /* 0xfffffffc00f08947 */ /* 0x004fea000383ffff */
[----:B------:R-:W-:Y:S05]  /*21390*/  BRA `(.L_x_5288) ;  /* 0xffffffa400407947 */ /* 0x000fea000383ffff */
.L_x_5118:
[----:B0-----:R0:W2:Y:S02]  /*213a0*/  SYNCS.PHASECHK.TRANS64.TRYWAIT P0, [R2+URZ+0x22860], R6 ;  /* 0x02286006020075a7 */ /* 0x0010a4000800017f */
[----:B--2---:R-:W-:Y:S05]  /*213b0*/  @!P0 NANOSLEEP.SYNCS 0x989680 ;  /* 0x009896800000895d */ /* 0x004fea0003900000 */
[----:B------:R-:W2:Y:S02]  /*213c0*/  @!P0 SYNCS.PHASECHK.TRANS64 P0, [R2+URZ+0x22860], R6 ;  /* 0x02286006020085a7 */ /* 0x000ea4000800007f */
[----:B--2---:R-:W-:Y:S05]  /*213d0*/  @!P0 BRA `(.L_x_5118) ;  /* 0xfffffffc00f08947 */ /* 0x004fea000383ffff */
[----:B------:R-:W-:Y:S05]  /*213e0*/  BRA `(.L_x_5289) ;  /* 0xffffffa400c07947 */ /* 0x000fea000383ffff */
.L_x_5129:
[----:B-1----:R1:W2:Y:S02]  /*213f0*/  SYNCS.PHASECHK.TRANS64.TRYWAIT P0, [R3+URZ+0x22840], R2 ;  /* 0x02284002030075a7 */ /* 0x0022a4000800017f */
[----:B--2---:R-:W-:Y:S05]  /*21400*/  @!P0 NANOSLEEP.SYNCS 0x989680 ;  /* 0x009896800000895d */ /* 0x004fea0003900000 */
[----:B------:R-:W2:Y:S02]  /*21410*/  @!P0 SYNCS.PHASECHK.TRANS64 P0, [R3+URZ+0x22840], R2 ;  /* 0x02284002030085a7 */ /* 0x000ea4000800007f */
[----:B--2---:R-:W-:Y:S05]  /*21420*/  @!P0 BRA `(.L_x_5129) ;  /* 0xfffffffc00f08947 */ /* 0x004fea000383ffff */
[----:B------:R-:W-:Y:S05]  /*21430*/  BRA `(.L_x_5290) ;  /* 0xffffffac00b07947 */ /* 0x000fea000383ffff */
.L_x_5134:
[----:B0-----:R0:W2:Y:S02]  /*21440*/  SYNCS.PHASECHK.TRANS64.TRYWAIT P0, [R3+URZ+0x22860], R2 ;  /* 0x02286002030075a7 */ /* 0x0010a4000800017f */
[----:B--2---:R-:W-:Y:S05]  /*21450*/  @!P0 NANOSLEEP.SYNCS 0x989680 ;  /* 0x009896800000895d */ /* 0x004fea0003900000 */
[----:B------:R-:W2:Y:S02]  /*21460*/  @!P0 SYNCS.PHASECHK.TRANS64 P0, [R3+URZ+0x22860], R2 ;  /* 0x02286002030085a7 */ /* 0x000ea4000800007f */
[----:B--2---:R-:W-:Y:S05]  /*21470*/  @!P0 BRA `(.L_x_5134) ;  /* 0xfffffffc00f08947 */ /* 0x004fea000383ffff */
[----:B------:R-:W-:Y:S05]  /*21480*/  BRA `(.L_x_5291) ;  /* 0xffffffb0002c7947 */ /* 0x000fea000383ffff */
.L_x_5145:
[----:B-1----:R1:W2:Y:S02]  /*21490*/  SYNCS.PHASECHK.TRANS64.TRYWAIT P0, [R3+URZ+0x22840], R2 ;  /* 0x02284002030075a7 */ /* 0x0022a4000800017f */
[----:B--2---:R-:W-:Y:S05]  /*214a0*/  @!P0 NANOSLEEP.SYNCS 0x989680 ;  /* 0x009896800000895d */ /* 0x004fea0003900000 */
[----:B------:R-:W2:Y:S02]  /*214b0*/  @!P0 SYNCS.PHASECHK.TRANS64 P0, [R3+URZ+0x22840], R2 ;  /* 0x02284002030085a7 */ /* 0x000ea4000800007f */
[----:B--2---:R-:W-:Y:S05]  /*214c0*/  @!P0 BRA `(.L_x_5145) ;  /* 0xfffffffc00f08947 */ /* 0x004fea000383ffff */
[----:B------:R-:W-:Y:S05]  /*214d0*/  BRA `(.L_x_5292) ;  /* 0xffffffb400fc7947 */ /* 0x000fea000383ffff */
.L_x_5150:
[----:B--2---:R2:W3:Y:S02]  /*214e0*/  SYNCS.PHASECHK.TRANS64.TRYWAIT P0, [R3+URZ+0x22860], R2 ;  /* 0x02286002030075a7 */ /* 0x0044e4000800017f */
[----:B---3--:R-:W-:Y:S05]  /*214f0*/  @!P0 NANOSLEEP.SYNCS 0x989680 ;  /* 0x009896800000895d */ /* 0x008fea0003900000 */
[----:B------:R-:W3:Y:S02]  /*21500*/  @!P0 SYNCS.PHASECHK.TRANS64 P0, [R3+URZ+0x22860], R2 ;  /* 0x02286002030085a7 */ /* 0x000ee4000800007f */
[----:B---3--:R-:W-:Y:S05]  /*21510*/  @!P0 BRA `(.L_x_5150) ;  /* 0xfffffffc00f08947 */ /* 0x008fea000383ffff */
[----:B------:R-:W-:Y:S05]  /*21520*/  BRA `(.L_x_5293) ;  /* 0xffffffb8007c7947 */ /* 0x000fea000383ffff */
.L_x_5162:
[----:B---34-:R-:W3:Y:S01]  /*21530*/  LDL R0, [R1] ;  /* 0x0000000001007983 */ /* 0x018ee20000100800 */
        /* <DEDUP_REMOVED lines=8> */
.L_x_5295:
[----:B------:R-:W-:Y:S05]  /*215c0*/  BSYNC B0 ;  /* 0x0000000000007941 */ /* 0x000fea0003800000 */
.L_x_5294:
[----:B------:R0:W5:Y:S01]  /*215d0*/  LDL R2, [R1+0xc] ;  /* 0x00000c0001027983 */ /* 0x0001620000100800 */
[----:B------:R-:W-:Y:S01]  /*215e0*/  MOV R13, R0 ;  /* 0x00000000000d7202 */ /* 0x000fe20000000f00 */
[----:B------:R-:W-:Y:S02]  /*215f0*/  IMAD.MOV.U32 R12, RZ, RZ, 0x1 ;  /* 0x00000001ff0c7424 */ /* 0x000fe400078e00ff */
[----:B------:R-:W-:Y:S02]  /*21600*/  IMAD.MOV.U32 R11, RZ, RZ, 0x1f ;  /* 0x0000001fff0b7424 */ /* 0x000fe400078e00ff */
[----:B------:R-:W-:Y:S02]  /*21610*/  IMAD.MOV.U32 R15, RZ, RZ, -0x1 ;  /* 0xffffffffff0f7424 */ /* 0x000fe400078e00ff */
[----:B0-----:R-:W-:-:S07]  /*21620*/  IMAD.MOV.U32 R5, RZ, RZ, R14 ;  /* 0x000000ffff057224 */ /* 0x001fce00078e000e */
[----:B-----5:R-:W-:Y:S05]  /*21630*/  WARPSYNC.COLLECTIVE R15, `(.L_x_5296) ;  /* 0x000000000f087348 */ /* 0x020fea0003c00000 */
[----:B------:R0:W1:Y:S02]  /*21640*/  SHFL.IDX P6, R14, R13, R12, R11 ;  /* 0x0000000c0d0e7389 */ /* 0x00006400000c000b */
[----:B01---5:R-:W-:Y:S01]  /*21650*/  ENDCOLLECTIVE ;  /* 0x000000000000791b */ /* 0x023fe20003800000 */
.L_x_5296:
        /* <DEDUP_REMOVED lines=26> */
.L_x_5297:
        /* <DEDUP_REMOVED lines=8> */
.L_x_5298:
        /* <DEDUP_REMOVED lines=8> */
.L_x_5299:
        /* <DEDUP_REMOVED lines=8> */
.L_x_5300:
        /* <DEDUP_REMOVED lines=8> */
.L_x_5301:
        /* <DEDUP_REMOVED lines=9> */
.L_x_5302:
[----:B------:R-:W-:Y:S01]  /*21a90*/  IMAD.MOV.U32 R9, RZ, RZ, R14 ;  /* 0x000000ffff097224 */ /* 0x000fe200078e000e */
[----:B------:R-:W-:Y:S06]  /*21aa0*/  BRA `(.L_x_5303) ;  /* 0xffffffbc00cc7947 */ /* 0x000fec000383ffff */
.L_x_5165:
[----:B------:R-:W-:Y:S01]  /*21ab0*/  BSSY B0, `(.L_x_5304) ;  /* 0x0000008000007945 */ /* 0x000fe20003800000 */
[----:B------:R-:W-:Y:S01]  /*21ac0*/  IMAD.MOV.U32 R13, RZ, RZ, R2 ;  /* 0x000000ffff0d7224 */ /* 0x000fe200078e0002 */
[----:B------:R-:W-:Y:S01]  /*21ad0*/  MOV R12, 0x1 ;  /* 0x00000001000c7802 */ /* 0x000fe20000000f00 */
[----:B------:R-:W-:Y:S02]  /*21ae0*/  IMAD.MOV.U32 R11, RZ, RZ, RZ ;  /* 0x000000ffff0b7224 */ /* 0x000fe400078e00ff */
[----:B------:R-:W-:-:S07]  /*21af0*/  IMAD.MOV.U32 R15, RZ, RZ, -0x1 ;  /* 0xffffffffff0f7424 */ /* 0x000fce00078e00ff */
[----:B0-----:R-:W-:Y:S05]  /*21b00*/  WARPSYNC.COLLECTIVE R15, `(.L_x_5305) ;  /* 0x000000000f087348 */ /* 0x001fea0003c00000 */
[----:B------:R1:W2:Y:S02]  /*21b10*/  SHFL.UP P6, R14, R13, R12, R11 ;  /* 0x0400000c0d0e7389 */ /* 0x0002a400000c000b */
[----:B012---:R-:W-:Y:S01]  /*21b20*/  ENDCOLLECTIVE ;  /* 0x000000000000791b */ /* 0x007fe20003800000 */
.L_x_5305:
[----:B------:R-:W-:Y:S05]  /*21b30*/  BSYNC B0 ;  /* 0x0000000000007941 */ /* 0x000fea0003800000 */
.L_x_5304:
        /* <DEDUP_REMOVED lines=10> */
.L_x_5306:
[----:B------:R-:W-:Y:S01]  /*21be0*/  MOV R12, 0x4 ;  /* 0x00000004000c7802 */ /* 0x000fe20000000f00 */
[----:B------:R-:W-:-:S05]  /*21bf0*/  IMAD.MOV.U32 R3, RZ, RZ, R14 ;  /* 0x000000ffff037224 */ /* 0x000fca00078e000e */
[----:B------:R-:W-:-:S05]  /*21c00*/  SEL R3, R3, RZ, P2 ;  /* 0x000000ff03037207 */ /* 0x000fca0001000000 */
[----:B------:R-:W-:-:S04]  /*21c10*/  IMAD.IADD R2, R2, 0x1, R3 ;  /* 0x0000000102027824 */ /* 0x000fc800078e0203 */
[----:B------:R-:W-:-:S07]  /*21c20*/  IMAD.MOV.U32 R13, RZ, RZ, R2 ;  /* 0x000000ffff0d7224 */ /* 0x000fce00078e0002 */
[----:B------:R-:W-:Y:S05]  /*21c30*/  WARPSYNC.COLLECTIVE R15, `(.L_x_5307) ;  /* 0x000000000f087348 */ /* 0x000fea0003c00000 */
[----:B------:R0:W1:Y:S02]  /*21c40*/  SHFL.UP P6, R14, R13, R12, R11 ;  /* 0x0400000c0d0e7389 */ /* 0x00006400000c000b */
[----:B01----:R-:W-:Y:S01]  /*21c50*/  ENDCOLLECTIVE ;  /* 0x000000000000791b */ /* 0x003fe20003800000 */
.L_x_5307:
        /* <DEDUP_REMOVED lines=8> */
.L_x_5308:
        /* <DEDUP_REMOVED lines=8> */
.L_x_5309:
[----:B------:R-:W-:Y:S01]  /*21d60*/  MOV R12, 0x1f ;  /* 0x0000001f000c7802 */ /* 0x000fe20000000f00 */
        /* <DEDUP_REMOVED lines=8> */
.L_x_5310:
[----:B------:R-:W-:Y:S01]  /*21df0*/  IMAD.MOV.U32 R9, RZ, RZ, R14 ;  /* 0x000000ffff097224 */ /* 0x000fe200078e000e */
[----:B------:R-:W-:Y:S06]  /*21e00*/  BRA `(.L_x_5311) ;  /* 0xffffffbc00a07947 */ /* 0x000fec000383ffff */
.L_x_5167:
[----:B------:R-:W-:Y:S01]  /*21e10*/  BSSY B0, `(.L_x_5312) ;  /* 0x0000006000007945 */ /* 0x000fe20003800000 */
[----:B------:R-:W-:Y:S01]  /*21e20*/  PLOP3.LUT P6, PT, P6, PT, PT, 0x8, 0x0 ;  /* 0x000000000000781c */ /* 0x000fe200037ce170 */
[----:B------:R-:W-:-:S12]  /*21e30*/  IMAD.MOV.U32 R15, RZ, RZ, -0x1 ;  /* 0xffffffffff0f7424 */ /* 0x000fd800078e00ff */
[----:B0-----:R-:W-:Y:S05]  /*21e40*/  WARPSYNC.COLLECTIVE R15, `(.L_x_5313) ;  /* 0x000000000f087348 */ /* 0x001fea0003c00000 */
[----:B------:R-:W-:Y:S01]  /*21e50*/  VOTE.ANY R14, PT, P6 ;  /* 0x00000000000e7806 */ /* 0x000fe200030e0100 */
[----:B0-----:R-:W-:Y:S06]  /*21e60*/  ENDCOLLECTIVE ;  /* 0x000000000000791b */ /* 0x001fec0003800000 */
.L_x_5313:
[----:B------:R-:W-:Y:S05]  /*21e70*/  BSYNC B0 ;  /* 0x0000000000007941 */ /* 0x000fea0003800000 */
.L_x_5312:
        /* <DEDUP_REMOVED lines=10> */
.L_x_5314:
[----:B------:R-:W-:Y:S02]  /*21f20*/  IMAD.MOV.U32 R13, RZ, RZ, R6 ;  /* 0x000000ffff0d7224 */ /* 0x000fe400078e0006 */
[----:B------:R-:W-:-:S07]  /*21f30*/  IMAD.MOV.U32 R4, RZ, RZ, R14 ;  /* 0x000000ffff047224 */ /* 0x000fce00078e000e */
[----:B------:R-:W-:Y:S05]  /*21f40*/  WARPSYNC.COLLECTIVE R15, `(.L_x_5315) ;  /* 0x000000000f087348 */ /* 0x000fea0003c00000 */
[----:B------:R0:W1:Y:S02]  /*21f50*/  SHFL.IDX P6, R14, R13, R12, R11 ;  /* 0x0000000c0d0e7389 */ /* 0x00006400000c000b */
[----:B01----:R-:W-:Y:S01]  /*21f60*/  ENDCOLLECTIVE ;  /* 0x000000000000791b */ /* 0x003fe20003800000 */
.L_x_5315:
[----:B------:R-:W-:Y:S01]  /*21f70*/  IMAD.MOV.U32 R6, RZ, RZ, R14 ;  /* 0x000000ffff067224 */ /* 0x000fe200078e000e */
[----:B------:R-:W-:-:S05]  /*21f80*/  IADD3 R10, R3, R10, RZ ;  /* 0x0000000a030a7210 */ /* 0x000fca0007ffe0ff */
[----:B------:R0:W-:Y:S01]  /*21f90*/  STL [R1+0xc], R10 ;  /* 0x00000c0a01007387 */ /* 0x0001e20000100800 */
[----:B------:R-:W-:Y:S05]  /*21fa0*/  BRA `(.L_x_5316) ;  /* 0xffffffbc00807947 */ /* 0x000fea000383ffff */
.L_x_5169:
[----:B------:R-:W-:Y:S01]  /*21fb0*/  BSSY B0, `(.L_x_5317) ;  /* 0x0000008000007945 */ /* 0x000fe20003800000 */
[----:B------:R-:W-:Y:S02]  /*21fc0*/  IMAD.MOV.U32 R13, RZ, RZ, R7 ;  /* 0x000000ffff0d7224 */ /* 0x000fe400078e0007 */
[----:B------:R-:W-:Y:S02]  /*21fd0*/  IMAD.MOV.U32 R12, RZ, RZ, R3 ;  /* 0x000000ffff0c7224 */ /* 0x000fe400078e0003 */
[----:B------:R-:W-:Y:S02]  /*21fe0*/  IMAD.MOV.U32 R11, RZ, RZ, 0x1f ;  /* 0x0000001fff0b7424 */ /* 0x000fe400078e00ff */
[----:B------:R-:W-:-:S07]  /*21ff0*/  IMAD.MOV.U32 R15, RZ, RZ, -0x1 ;  /* 0xffffffffff0f7424 */ /* 0x000fce00078e00ff */
[----:B0-----:R-:W-:Y:S05]  /*22000*/  WARPSYNC.COLLECTIVE R15, `(.L_x_5318) ;  /* 0x000000000f087348 */ /* 0x001fea0003c00000 */
[----:B------:R1:W2:Y:S02]  /*22010*/  SHFL.IDX P6, R14, R13, R12, R11 ;  /* 0x0000000c0d0e7389 */ /* 0x0002a400000c000b */
[----:B012---:R-:W-:Y:S01]  /*22020*/  ENDCOLLECTIVE ;  /* 0x000000000000791b */ /* 0x007fe20003800000 */
.L_x_5318:
[----:B------:R-:W-:Y:S05]  /*22030*/  BSYNC B0 ;  /* 0x0000000000007941 */ /* 0x000fea0003800000 */
.L_x_5317:
[----:B------:R-:W-:Y:S01]  /*22040*/  IMAD.MOV.U32 R8, RZ, RZ, R14 ;  /* 0x000000ffff087224 */ /* 0x000fe200078e000e */
[----:B------:R-:W-:Y:S06]  /*22050*/  BRA `(.L_x_5168) ;  /* 0xffffffbc006c7947 */ /* 0x000fec000383ffff */
.L_x_5175:
[----:B0-----:R0:W1:Y:S02]  /*22060*/  SYNCS.PHASECHK.TRANS64.TRYWAIT P0, [R0+URZ+0x22820], R3 ;  /* 0x02282003000075a7 */ /* 0x001064000800017f */
[----:B-1----:R-:W-:Y:S05]  /*22070*/  @!P0 NANOSLEEP.SYNCS 0x989680 ;  /* 0x009896800000895d */ /* 0x002fea0003900000 */
[----:B------:R-:W1:Y:S02]  /*22080*/  @!P0 SYNCS.PHASECHK.TRANS64 P0, [R0+URZ+0x22820], R3 ;  /* 0x02282003000085a7 */ /* 0x000e64000800007f */
[----:B-1----:R-:W-:Y:S05]  /*22090*/  @!P0 BRA `(.L_x_5175) ;  /* 0xfffffffc00f08947 */ /* 0x002fea000383ffff */
[----:B------:R-:W-:Y:S05]  /*220a0*/  BRA `(.L_x_5319) ;  /* 0xffffffc800087947 */ /* 0x000fea000383ffff */
.L_x_5176:
        /* <DEDUP_REMOVED lines=11> */
.L_x_5321:
[----:B------:R-:W-:Y:S05]  /*22160*/  BSYNC B0 ;  /* 0x0000000000007941 */ /* 0x000fea0003800000 */
.L_x_5320:
[----:B------:R-:W-:Y:S05]  /*22170*/  BRA `(.L_x_5322) ;  /* 0xffffffc400f07947 */ /* 0x000fea000383ffff */
.L_x_5177:
[----:B------:R-:W-:Y:S01]  /*22180*/  BSSY B0, `(.L_x_5323) ;  /* 0x0000006000007945 */ /* 0x000fe20003800000 */
[----:B------:R-:W-:-:S07]  /*22190*/  IMAD.MOV.U32 R15, RZ, RZ, -0x1 ;  /* 0xffffffffff0f7424 */ /* 0x000fce00078e00ff */
[----:B01----:R-:W-:Y:S05]  /*221a0*/  WARPSYNC.COLLECTIVE R15, `(.L_x_5324) ;  /* 0x000000000f0c7348 */ /* 0x003fea0003c00000 */
[----:B------:R-:W-:Y:S02]  /*221b0*/  ELECT P6, UR62, PT ;  /* 0x00000000003e782f */ /* 0x000fe400038c0000 */
[----:B------:R-:W-:Y:S01]  /*221c0*/  MOV R14, UR62 ;  /* 0x0000003e000e7c02 */ /* 0x000fe20008000f00 */
[----:B01----:R-:W-:Y:S10]  /*221d0*/  ENDCOLLECTIVE ;  /* 0x000000000000791b */ /* 0x003ff40003800000 */
.L_x_5324:
[----:B------:R-:W-:Y:S05]  /*221e0*/  BSYNC B0 ;  /* 0x0000000000007941 */ /* 0x000fea0003800000 */
.L_x_5323:
[----:B------:R-:W-:Y:S05]  /*221f0*/  BRA `(.L_x_5325) ;  /* 0xffffffc400e47947 */ /* 0x000fea000383ffff */
.L_x_5179:
[----:B0-----:R0:W1:Y:S02]  /*22200*/  SYNCS.PHASECHK.TRANS64.TRYWAIT P0, [R6+URZ], R5 ;  /* 0x00000005060075a7 */ /* 0x001064000800017f */
[----:B-1----:R-:W-:Y:S05]  /*22210*/  @!P0 NANOSLEEP.SYNCS 0x989680 ;  /* 0x009896800000895d */ /* 0x002fea0003900000 */
[----:B------:R-:W1:Y:S02]  /*22220*/  @!P0 SYNCS.PHASECHK.TRANS64 P0, [R6+URZ], R5 ;  /* 0x00000005060085a7 */ /* 0x000e64000800007f */
[----:B-1----:R-:W-:Y:S05]  /*22230*/  @!P0 BRA `(.L_x_5179) ;  /* 0xfffffffc00f08947 */ /* 0x002fea000383ffff */
[----:B------:R-:W-:Y:S05]  /*22240*/  BRA `(.L_x_5326) ;  /* 0xffffffc800207947 */ /* 0x000fea000383ffff */
.L_x_5180:
[----:B-1----:R1:W2:Y:S02]  /*22250*/  SYNCS.PHASECHK.TRANS64.TRYWAIT P0, [R7+URZ], R2 ;  /* 0x00000002070075a7 */ /* 0x0022a4000800017f */
[----:B--2---:R-:W-:Y:S05]  /*22260*/  @!P0 NANOSLEEP.SYNCS 0x989680 ;  /* 0x009896800000895d */ /* 0x004fea0003900000 */
[----:B------:R-:W2:Y:S02]  /*22270*/  @!P0 SYNCS.PHASECHK.TRANS64 P0, [R7+URZ], R2 ;  /* 0x00000002070085a7 */ /* 0x000ea4000800007f */
[----:B--2---:R-:W-:Y:S05]  /*22280*/  @!P0 BRA `(.L_x_5180) ;  /* 0xfffffffc00f08947 */ /* 0x004fea000383ffff */
[----:B------:R-:W-:Y:S05]  /*22290*/  BRA `(.L_x_5327) ;  /* 0xffffffc800147947 */ /* 0x000fea000383ffff */
.L_x_5182:
[----:B--2---:R2:W3:Y:S02]  /*222a0*/  SYNCS.PHASECHK.TRANS64.TRYWAIT P0, [R4+URZ], R5 ;  /* 0x00000005040075a7 */ /* 0x0044e4000800017f */
[----:B---3--:R-:W-:Y:S05]  /*222b0*/  @!P0 NANOSLEEP.SYNCS 0x989680 ;  /* 0x009896800000895d */ /* 0x008fea0003900000 */
[----:B------:R-:W3:Y:S02]  /*222c0*/  @!P0 SYNCS.PHASECHK.TRANS64 P0, [R4+URZ], R5 ;  /* 0x00000005040085a7 */ /* 0x000ee4000800007f */
[----:B---3--:R-:W-:Y:S05]  /*222d0*/  @!P0 BRA `(.L_x_5182) ;  /* 0xfffffffc00f08947 */ /* 0x008fea000383ffff */
[----:B------:R-:W-:Y:S05]  /*222e0*/  BRA `(.L_x_5328) ;  /* 0xffffffc8001c7947 */ /* 0x000fea000383ffff */
.L_x_5329:
        /* <DEDUP_REMOVED lines=9> */
.L_x_6146:


//--------------------- .text._ZN7cutlass13device_kernelIN5flash11enable_sm90INS1_16FlashAttnFwdSm90INS1_25CollectiveMainloopFwdSm90ILi2EN4cute5tupleIJNS5_1CILi1EEES8_S8_EEENS6_IJNS7_ILi128EEENS7_ILi96EEENS7_ILi64EEEEEELi256ENS_6half_tEfNS_4arch4Sm90ELb1ELb0ELb1ELb1ELb0ELb0ELb1ELb1ELb0ELb1ELb1ELb0EEENS1_21CollectiveEpilogueFwdINS6_IJSA_NS7_ILi256EEESB_EEES9_SE_SG_Li256ELb1ELb1ELb1ELb0EEENS1_36VarlenDynamicPersistentTileSchedulerILi128ELi96ELi256ELi128ELb1ELb1ELb1ELb1ELb1ELb1EEEEEEEEEvNT_6ParamsE --------------------------
	.section	.text._ZN7cutlass13device_kernelIN5flash11enable_sm90INS1_16FlashAttnFwdSm90INS1_25CollectiveMainloopFwdSm90ILi2EN4cute5tupleIJNS5_1CILi1EEES8_S8_EEENS6_IJNS7_ILi128EEENS7_ILi96EEENS7_ILi64EEEEEELi256ENS_6half_tEfNS_4arch4Sm90ELb1ELb0ELb1ELb1ELb0ELb0ELb1ELb1ELb0ELb1ELb1ELb0EEENS1_21CollectiveEpilogueFwdINS6_IJSA_NS7_ILi256EEESB_EEES9_SE_SG_Li256ELb1ELb1ELb1ELb0EEENS1_36VarlenDynamicPersistentTileSchedulerILi128ELi96ELi256ELi128ELb1ELb1ELb1ELb1ELb1ELb1EEEEEEEEEvNT_6ParamsE,"ax",@progbits
	.align	128
.text._ZN7cutlass13device_kernelIN5flash11enable_sm90INS1_16FlashAttnFwdSm90INS1_25CollectiveMainloopFwdSm90ILi2EN4cute5tupleIJNS5_1CILi1EEES8_S8_EEENS6_IJNS7_ILi128EEENS7_ILi96EEENS7_ILi64EEEEEELi256ENS_6half_tEfNS_4arch4Sm90ELb1ELb0ELb1ELb1ELb0ELb0ELb1ELb1ELb0ELb1ELb1ELb0EEENS1_21CollectiveEpilogueFwdINS6_IJSA_NS7_ILi256EEESB_EEES9_SE_SG_Li256ELb1ELb1ELb1ELb0EEENS1_36VarlenDynamicPersistentTileSchedulerILi128ELi96ELi256ELi128ELb1ELb1ELb1ELb1ELb1ELb1EEEEEEEEEvNT_6ParamsE:
        .type           _ZN7cutlass13device_kernelIN5flash11enable_sm90INS1_16FlashAttnFwdSm90INS1_25CollectiveMainloopFwdSm90ILi2EN4cute5tupleIJNS5_1CILi1EEES8_S8_EEENS6_IJNS7_ILi128EEENS7_ILi96EEENS7_ILi64EEEEEELi256ENS_6half_tEfNS_4arch4Sm90ELb1ELb0ELb1ELb1ELb0ELb0ELb1ELb1ELb0ELb1ELb1ELb0EEENS1_21CollectiveEpilogueFwdINS6_IJSA_NS7_ILi256EEESB_EEES9_SE_SG_Li256ELb1ELb1ELb1ELb0EEENS1_36VarlenDynamicPersistentTileSchedulerILi128ELi96ELi256ELi128ELb1ELb1ELb1ELb1ELb1ELb1EEEEEEEEEvNT_6ParamsE,@function
        .size           _ZN7cutlass13device_kernelIN5flash11enable_sm90INS1_16FlashAttnFwdSm90INS1_25CollectiveMainloopFwdSm90ILi2EN4cute5tupleIJNS5_1CILi1EEES8_S8_EEENS6_IJNS7_ILi128EEENS7_ILi96EEENS7_ILi64EEEEEELi256ENS_6half_tEfNS_4arch4Sm90ELb1ELb0ELb1ELb1ELb0ELb0ELb1ELb1ELb0ELb1ELb1ELb0EEENS1_21CollectiveEpilogueFwdINS6_IJSA_NS7_ILi256EEESB_EEES9_SE_SG_Li256ELb1ELb1ELb1ELb0EEENS1_36VarlenDynamicPersistentTileSchedulerILi128ELi96ELi256ELi128ELb1ELb1ELb1ELb1ELb1ELb1EEEEEEEEEvNT_6ParamsE,(.L_x_6147 - _ZN7cutlass13device_kernelIN5flash11enable_sm90INS1_16FlashAttnFwdSm90INS1_25CollectiveMainloopFwdSm90ILi2EN4cute5tupleIJNS5_1CILi1EEES8_S8_EEENS6_IJNS7_ILi128EEENS7_ILi96EEENS7_ILi64EEEEEELi256ENS_6half_tEfNS_4arch4Sm90ELb1ELb0ELb1ELb1ELb0ELb0ELb1ELb1ELb0ELb1ELb1ELb0EEENS1_21CollectiveEpilogueFwdINS6_IJSA_NS7_ILi256EEESB_EEES9_SE_SG_Li256ELb1ELb1ELb1ELb0EEENS1_36VarlenDynamicPersistentTileSchedulerILi128ELi96ELi256ELi128ELb1ELb1ELb1ELb1ELb1ELb1EEEEEEEEEvNT_6ParamsE)
        .other          _ZN7cutlass13device_kernelIN5flash11enable_sm90INS1_16FlashAttnFwdSm90INS1_25CollectiveMainloopFwdSm90ILi2EN4cute5tupleIJNS5_1CILi1EEES8_S8_EEENS6_IJNS7_ILi128EEENS7_ILi96EEENS7_ILi64EEEEEELi256ENS_6half_tEfNS_4arch4Sm90ELb1ELb0ELb1ELb1ELb0ELb0ELb1ELb1ELb0ELb1ELb1ELb0EEENS1_21CollectiveEpilogueFwdINS6_IJSA_NS7_ILi256EEESB_EEES9_SE_SG_Li256ELb1ELb1ELb1ELb0EEENS1_36VarlenDynamicPersistentTileSchedulerILi128ELi96ELi256ELi128ELb1ELb1ELb1ELb1ELb1ELb1EEEEEEEEEvNT_6ParamsE,@"STO_CUDA_ENTRY STV_DEFAULT"
_ZN7cutlass13device_kernelIN5flash11enable_sm90INS1_16FlashAttnFwdSm90INS1_25CollectiveMainloopFwdSm90ILi2EN4cute5tupleIJNS5_1CILi1EEES8_S8_EEENS6_IJNS7_ILi128EEENS7_ILi96EEENS7_ILi64EEEEEELi256ENS_6half_tEfNS_4arch4Sm90ELb1ELb0ELb1ELb1ELb0ELb0ELb1ELb1ELb0ELb1ELb1ELb0EEENS1_21CollectiveEpilogueFwdINS6_IJSA_NS7_ILi256EEESB_EEES9_SE_SG_Li256ELb1ELb1ELb1ELb0EEENS1_36VarlenDynamicPersistentTileSchedulerILi128ELi96ELi256ELi128ELb1ELb1ELb1ELb1ELb1ELb1EEEEEEEEEvNT_6ParamsE:
        /* <DEDUP_REMOVED lines=17> */
.L_x_5331:
[----:B------:R-:W-:Y:S05]  /*0110*/  BSYNC B0 ;  /* 0x0000000000007941 */ /* 0x000fea0003800000 */
.L_x_5330:
        /* <DEDUP_REMOVED lines=42> */
.L_x_5332:
        /* <DEDUP_REMOVED lines=22> */
.L_x_5333:
        /* <DEDUP_REMOVED lines=18> */
.L_x_5334:
        /* <DEDUP_REMOVED lines=22> */
.L_x_5335:
        /* <DEDUP_REMOVED lines=22> */
.L_x_5336:
        /* <DEDUP_REMOVED lines=8> */
.L_x_5338:
        /* <DEDUP_REMOVED lines=18> */
[----:B------:R-:W3:Y:S01]  /*0aa0*/  LDL R11, [R1+0x78] ;  /* 0x00007800010b7983 */ /* 0x000ee20000100800 */
        /* <DEDUP_REMOVED lines=24> */
[----:B------:R-:W-:Y:S02]  /*0c30*/  LEA.HI R7, R7, R12, RZ, 0x5 ;  /* 0x0000000c07077211 */ /* 0x000fe400078f28ff */
[----:B------:R-:W-:Y:S01]  /*0c40*/  LEA.HI R2, R2, R3, RZ, 0x1 ;  /* 0x0000000302027211 */ /* 0x000fe200078f08ff */
[----:B------:R-:W-:Y:S01]  /*0c50*/  IMAD.IADD R0, R0, 0x1, -R9 ;  /* 0x0000000100007824 */ /* 0x000fe200078e0a09 */
[----:B------:R-:W-:Y:S01]  /*0c60*/  SHF.R.S32.HI R7, RZ, 0x5, R7 ;  /* 0x00000005ff077819 */ /* 0x000fe20000011407 */
[----:B------:R-:W-:Y:S01]  /*0c70*/  IMAD.IADD R5, R6, 0x1, -R5 ;  /* 0x0000000106057824 */ /* 0x000fe200078e0a05 */
[----:B------:R-:W-:-:S03]  /*0c80*/  LOP3.LUT R2, R2, 0x3fffffe, RZ, 0xc0, !PT ;  /* 0x03fffffe02027812 */ /* 0x000fc600078ec0ff */
[----:B------:R-:W-:Y:S01]  /*0c90*/  IMAD R7, R7, 0x10, R0 ;  /* 0x0000001007077824 */ /* 0x000fe200078e0200 */
[----:B------:R-:W-:Y:S01]  /*0ca0*/  LOP3.LUT R10, R10, 0xfffffffc, RZ, 0xc0, !PT ;  /* 0xfffffffc0a0a7812 */ /* 0x000fe200078ec0ff */
[----:B------:R-:W-:Y:S01]  /*0cb0*/  IMAD R0, R5, 0x8, R4 ;  /* 0x0000000805007824 */ /* 0x000fe200078e0204 */
[----:B------:R-:W-:Y:S01]  /*0cc0*/  LOP3.LUT R8, R8, 0x7ffffffc, RZ, 0xc0, !PT ;  /* 0x7ffffffc08087812 */ /* 0x000fe200078ec0ff */
[----:B------:R-:W-:Y:S02]  /*0cd0*/  IMAD.IADD R2, R3, 0x1, -R2 ;  /* 0x0000000103027824 */ /* 0x000fe400078e0a02 */
[----:B------:R-:W-:Y:S01]  /*0ce0*/  IMAD.IADD R10, R16, 0x1, -R10 ;  /* 0x00000001100a7824 */ /* 0x000fe200078e0a0a */
[----:B------:R0:W-:Y:S01]  /*0cf0*/  STL [R1+0x80], R0 ;  /* 0x0000800001007387 */ /* 0x0001e20000100800 */
[----:B------:R-:W-:-:S03]  /*0d00*/  IMAD.IADD R8, R12, 0x1, -R8 ;  /* 0x000000010c087824 */ /* 0x000fc600078e0a08 */
[----:B------:R-:W-:Y:S01]  /*0d10*/  LEA.HI R6, R10, R10, RZ, 0x1 ;  /* 0x0000000a0a067211 */ /* 0x000fe200078f08ff */
[----:B0-----:R-:W-:Y:S02]  /*0d20*/  IMAD R0, R2, 0x40, R7 ;  /* 0x0000004002007824 */ /* 0x001fe400078e0207 */
[----:B------:R-:W-:-:S03]  /*0d30*/  IMAD.SHL.U32 R201, R8, 0x2, RZ ;  /* 0x0000000208c97824 */ /* 0x000fc600078e00ff */
[----:B------:R0:W-:Y:S01]  /*0d40*/  STL [R1+0x7c], R0 ;  /* 0x00007c0001007387 */ /* 0x0001e20000100800 */
[----:B------:R-:W-:-:S03]  /*0d50*/  LOP3.LUT R3, R6, 0x1ffffffe, RZ, 0xc0, !PT ;  /* 0x1ffffffe06037812 */ /* 0x000fc600078ec0ff */
[----:B------:R0:W-:Y:S01]  /*0d60*/  STL [R1+0x40], RZ ;  /* 0x000040ff01007387 */ /* 0x0001e20000100800 */
[C---:B------:R-:W-:Y:S02]  /*0d70*/  VIADD R21, R201.reuse, 0x8 ;  /* 0x00000008c9157836 */ /* 0x040fe40000000000 */
[C---:B------:R-:W-:Y:S02]  /*0d80*/  VIADD R20, R201.reuse, 0x10 ;  /* 0x00000010c9147836 */ /* 0x040fe40000000000 */
[C---:B------:R-:W-:Y:S02]  /*0d90*/  VIADD R19, R201.reuse, 0x18 ;  /* 0x00000018c9137836 */ /* 0x040fe40000000000 */
[----:B------:R-:W-:Y:S02]  /*0da0*/  VIADD R18, R201, 0x20 ;  /* 0x00000020c9127836 */ /* 0x000fe40000000000 */
[----:B------:R-:W-:Y:S02]  /*0db0*/  IMAD.MOV.U32 R6, RZ, RZ, R14 ;  /* 0x000000ffff067224 */ /* 0x000fe400078e000e */
[----:B------:R-:W-:-:S02]  /*0dc0*/  IMAD.MOV.U32 R7, RZ, RZ, R15 ;  /* 0x000000ffff077224 */ /* 0x000fc400078e000f */
[C---:B------:R-:W-:Y:S02]  /*0dd0*/  VIADD R17, R201.reuse, 0x28 ;  /* 0x00000028c9117836 */ /* 0x040fe40000000000 */
[C---:B------:R-:W-:Y:S02]  /*0de0*/  VIADD R16, R201.reuse, 0x30 ;  /* 0x00000030c9107836 */ /* 0x040fe40000000000 */
[----:B------:R-:W-:Y:S02]  /*0df0*/  IMAD.MOV.U32 R5, RZ, RZ, R13 ;  /* 0x000000ffff057224 */ /* 0x000fe400078e000d */
[C---:B------:R-:W-:Y:S02]  /*0e00*/  VIADD R15, R201.reuse, 0x38 ;  /* 0x00000038c90f7836 */ /* 0x040fe40000000000 */
[C---:B------:R-:W-:Y:S01]  /*0e10*/  VIADD R14, R201.reuse, 0x40 ;  /* 0x00000040c90e7836 */ /* 0x040fe20000000000 */
[----:B------:R-:W-:Y:S01]  /*0e20*/  SHF.R.S32.HI R23, RZ, 0x1f, R21 ;  /* 0x0000001fff177819 */ /* 0x000fe20000011415 */
[----:B------:R-:W-:Y:S01]  /*0e30*/  IMAD.IADD R3, R10, 0x1, -R3 ;  /* 0x000000010a037824 */ /* 0x000fe200078e0a03 */
[----:B------:R-:W-:Y:S01]  /*0e40*/  SHF.R.S32.HI R22, RZ, 0x1f, R20 ;  /* 0x0000001fff167819 */ /* 0x000fe20000011414 */
[----:B------:R-:W-:-:S02]  /*0e50*/  VIADD R13, R201, 0x48 ;  /* 0x00000048c90d7836 */ /* 0x000fc40000000000 */
        /* <DEDUP_REMOVED lines=18> */
[----:B------:R-:W-:-:S02]  /*0f80*/  VIADD R234, R201, 0xa0 ;  /* 0x000000a0c9ea7836 */ /* 0x000fc40000000000 */
[C---:B------:R-:W-:Y:S01]  /*0f90*/  VIADD R233, R201.reuse, 0xa8 ;  /* 0x000000a8c9e97836 */ /* 0x040fe20000000000 */
[----:B------:R-:W-:Y:S01]  /*0fa0*/  SHF.R.S32.HI R10, RZ, 0x1f, R8 ;  /* 0x0000001fff0a7819 */ /* 0x000fe20000011408 */
[C---:B------:R-:W-:Y:S02]  /*0fb0*/  VIADD R232, R201.reuse, 0xb0 ;  /* 0x000000b0c9e87836 */ /* 0x040fe40000000000 */
[C---:B------:R-:W-:Y:S02]  /*0fc0*/  VIADD R231, R201.reuse, 0xb8 ;  /* 0x000000b8c9e77836 */ /* 0x040fe40000000000 */
[C---:B------:R-:W-:Y:S01]  /*0fd0*/  VIADD R230, R201.reuse, 0xc0 ;  /* 0x000000c0c9e67836 */ /* 0x040fe20000000000 */
[----:B------:R-:W-:Y:S01]  /*0fe0*/  SHF.R.S32.HI R8, RZ, 0x1f, R2 ;  /* 0x0000001fff087819 */ /* 0x000fe20000011402 */
[C---:B------:R-:W-:Y:S02]  /*0ff0*/  VIADD R229, R201.reuse, 0xc8 ;  /* 0x000000c8c9e57836 */ /* 0x040fe40000000000 */
[----:B------:R-:W-:-:S02]  /*1000*/  VIADD R228, R201, 0xd0 ;  /* 0x000000d0c9e47836 */ /* 0x000fc40000000000 */
[C---:B------:R-:W-:Y:S01]  /*1010*/  VIADD R213, R201.reuse, 0xd8 ;  /* 0x000000d8c9d57836 */ /* 0x040fe20000000000 */
[----:B------:R-:W-:Y:S02]  /*1020*/  SHF.R.S32.HI R2, RZ, 0x1f, R236 ;  /* 0x0000001fff027819 */ /* 0x000fe400000114ec */
[----:B------:R-:W-:Y:S02]  /*1030*/  SHF.R.S32.HI R8, RZ, 0x1f, R235 ;  /* 0x0000001fff087819 */ /* 0x000fe400000114eb */
[----:B------:R-:W-:Y:S01]  /*1040*/  SHF.R.S32.HI R2, RZ, 0x1f, R233 ;  /* 0x0000001fff027819 */ /* 0x000fe200000114e9 */
[----:B------:R-:W-:Y:S01]  /*1050*/  VIADD R210, R201, 0xe0 ;  /* 0x000000e0c9d27836 */ /* 0x000fe20000000000 */
[----:B------:R-:W-:Y:S01]  /*1060*/  SHF.R.S32.HI R8, RZ, 0x1f, R232 ;  /* 0x0000001fff087819 */ /* 0x000fe200000114e8 */
[----:B------:R-:W-:Y:S01]  /*1070*/  IMAD R206, R3, 0x8, R0 ;  /* 0x0000000803ce7824 */ /* 0x000fe200078e0200 */
[----:B------:R-:W-:Y:S02]  /*1080*/  SHF.R.S32.HI R2, RZ, 0x1f, R230 ;  /* 0x0000001fff027819 */ /* 0x000fe400000114e6 */
[----:B------:R-:W-:-:S02]  /*1090*/  SHF.R.S32.HI R8, RZ, 0x1f, R229 ;  /* 0x0000001fff087819 */ /* 0x000fc400000114e5 */
[----:B------:R-:W-:Y:S01]  /*10a0*/  SHF.R.S32.HI R2, RZ, 0x1f, R213 ;  /* 0x0000001fff027819 */ /* 0x000fe200000114d5 */
[----:B------:R-:W-:Y:S01]  /*10b0*/  UMOV UR37, URZ ;  /* 0x0000003f00257c82 */ /* 0x000fe20008000000 */
[----:B------:R-:W-:Y:S01]  /*10c0*/  UMOV UR36, URZ ;  /* 0x0000003f00247c82 */ /* 0x000fe20008000000 */
[----:B---3--:R-:W-:Y:S01]  /*10d0*/  LOP3.LUT R202, R11, 0x1, RZ, 0xfc, !PT ;  /* 0x000000010bca7812 */ /* 0x008fe200078efcff */
[----:B------:R-:W-:-:S05]  /*10e0*/  VIADD R11, R201, 0x58 ;  /* 0x00000058c90b7836 */ /* 0x000fca0000000000 */
[----:B------:R-:W-:Y:S02]  /*10f0*/  SHF.R.S32.HI R13, RZ, 0x1f, R11 ;  /* 0x0000001fff0d7819 */ /* 0x000fe4000001140b */
[----:B------:R-:W-:Y:S02]  /*1100*/  SHF.R.S32.HI R11, RZ, 0x1f, R9 ;  /* 0x0000001fff0b7819 */ /* 0x000fe40000011409 */
[----:B------:R-:W-:Y:S02]  /*1110*/  SHF.R.S32.HI R9, RZ, 0x1f, R4 ;  /* 0x0000001fff097819 */ /* 0x000fe40000011404 */
[----:B------:R-:W-:Y:S02]  /*1120*/  SHF.R.S32.HI R4, RZ, 0x1f, R237 ;  /* 0x0000001fff047819 */ /* 0x000fe400000114ed */
[----:B------:R-:W-:Y:S02]  /*1130*/  SHF.R.S32.HI R4, RZ, 0x1f, R234 ;  /* 0x0000001fff047819 */ /* 0x000fe400000114ea */
[----:B------:R-:W-:-:S02]  /*1140*/  SHF.R.S32.HI R4, RZ, 0x1f, R231 ;  /* 0x0000001fff047819 */ /* 0x000fc400000114e7 */
[----:B0-----:R-:W-:-:S07]  /*1150*/  SHF.R.S32.HI R4, RZ, 0x1f, R228 ;  /* 0x0000001fff047819 */ /* 0x001fce00000114e4 */
.L_x_5397:
[----:B012-4-:R-:W0:Y:S01]  /*1160*/  LDC.64 R2, c[0x0][0xd88] ;  /* 0x00036200ff027b82 */ /* 0x017e220000000a00 */
[----:B------:R-:W-:Y:S01]  /*1170*/  ULDC.64 UR4, c[0x0][0xb20] ;  /* 0x0002c80000047ab9 */ /* 0x000fe20000000a00 */
[----:B------:R-:W-:-:S06]  /*1180*/  ULDC.64 UR6, c[0x0][0xb10] ;  /* 0x0002c40000067ab9 */ /* 0x000fcc0000000a00 */
[----:B------:R-:W1:Y:S08]  /*1190*/  LDC R203, c[0x0][0x288] ;  /* 0x0000a200ffcb7b82 */ /* 0x000e700000000800 */
[----:B------:R-:W2:Y:S01]  /*11a0*/  LDC.64 R12, c[0x0][0x418] ;  /* 0x00010600ff0c7b82 */ /* 0x000ea20000000a00 */
[----:B0-----:R-:W-:-:S07]  /*11b0*/  IMAD.WIDE R2, R7, 0x4, R2 ;  /* 0x0000000407027825 */ /* 0x001fce00078e0202 */
[----:B------:R-:W0:Y:S01]  /*11c0*/  LDC R10, c[0x0][0x424] ;  /* 0x00010900ff0a7b82 */ /* 0x000e220000000800 */
[----:B---3--:R-:W3:Y:S01]  /*11d0*/  LDG.E R207, desc[UR38][R2.64] ;  /* 0x0000002602cf7981 */ /* 0x008ee2000c1e1900 */
[----:B------:R-:W-:Y:S01]  /*11e0*/  ISETP.NE.U32.AND P1, PT, RZ, UR4, PT ;  /* 0x00000004ff007c0c */ /* 0x000fe2000bf25070 */
[----:B------:R-:W-:Y:S01]  /*11f0*/  IMAD.MOV.U32 R11, RZ, RZ, RZ ;  /* 0x000000ffff0b7224 */ /* 0x000fe200078e00ff */
[----:B------:R-:W-:-:S04]  /*1200*/  ISETP.NE.U32.AND P0, PT, RZ, UR6, PT ;  /* 0x00000006ff007c0c */ /* 0x000fc8000bf05070 */
[----:B------:R-:W4:Y:S01]  /*1210*/  LDC R15, c[0x0][0x2f0] ;  /* 0x0000bc00ff0f7b82 */ /* 0x000f220000000800 */
[----:B------:R-:W-:Y:S02]  /*1220*/  ISETP.NE.AND.EX P1, PT, RZ, UR5, PT, P1 ;  /* 0x00000005ff007c0c */ /* 0x000fe4000bf25310 */
[----:B------:R-:W-:Y:S02]  /*1230*/  ISETP.NE.AND.EX P0, PT, RZ, UR7, PT, P0 ;  /* 0x00000007ff007c0c */ /* 0x000fe4000bf05300 */
[----:B---3--:R-:W-:-:S09]  /*1240*/  SHF.R.S32.HI R211, RZ, 0x1f, R207 ;  /* 0x0000001fffd37819 */ /* 0x008fd200000114cf */
[----:B------:R-:W-:-:S04]  /*1250*/  @P1 LEA R8, P2, R207, UR4, 0x2 ;  /* 0x00000004cf081c11 */ /* 0x000fc8000f8410ff */
[C-C-:B------:R-:W-:Y:S02]  /*1260*/  @P1 LEA.HI.X R9, R207.reuse, UR5, R211.reuse, 0x2, P2 ;  /* 0x00000005cf091c11 */ /* 0x140fe400090f14d3 */
[C---:B------:R-:W-:Y:S02]  /*1270*/  @P0 LEA R2, P2, R207.reuse, UR6, 0x2 ;  /* 0x00000006cf020c11 */ /* 0x040fe4000f8410ff */
[----:B------:R-:W-:Y:S01]  /*1280*/  LOP3.LUT R4, R6, 0xff000000, RZ, 0xc0, !PT ;  /* 0xff00000006047812 */ /* 0x000fe200078ec0ff */
[----:B------:R3:W5:Y:S01]  /*1290*/  @P1 LDG.E R11, desc[UR38][R8.64] ;  /* 0x00000026080b1981 */ /* 0x000762000c1e1900 */
[----:B------:R-:W-:Y:S01]  /*12a0*/  @P0 LEA.HI.X R3, R207, UR7, R211, 0x2, P2 ;  /* 0x00000007cf030c11 */ /* 0x000fe200090f14d3 */
[----:B------:R-:W-:-:S04]  /*12b0*/  ULDC.64 UR6, c[0x0][0xb18] ;  /* 0x0002c60000067ab9 */ /* 0x000fc80000000a00 */
[----:B-1----:R3:W5:Y:S01]  /*12c0*/  @P0 LDG.E R203, desc[UR38][R2.64] ;  /* 0x0000002602cb0981 */ /* 0x002762000c1e1900 */
[----:B--2---:R-:W-:Y:S02]  /*12d0*/  ISETP.NE.U32.AND P1, PT, R12, RZ, PT ;  /* 0x000000ff0c00720c */ /* 0x004fe40003f25070 */
[----:B------:R-:W-:Y:S02]  /*12e0*/  ISETP.NE.U32.AND P2, PT, RZ, UR6, PT ;  /* 0x00000006ff007c0c */ /* 0x000fe4000bf45070 */
[----:B------:R-:W-:Y:S02]  /*12f0*/  LOP3.LUT R0, R6, 0xff0000, RZ, 0xc0, !PT ;  /* 0x00ff000006007812 */ /* 0x000fe400078ec0ff */
[----:B------:R-:W-:Y:S02]  /*1300*/  SHF.R.U32.HI R7, RZ, 0x8, R4 ;  /* 0x00000008ff077819 */ /* 0x000fe40000011604 */
[----:B------:R-:W-:Y:S02]  /*1310*/  ISETP.NE.AND.EX P1, PT, R13, RZ, PT, P1 ;  /* 0x000000ff0d00720c */ /* 0x000fe40003f25310 */
[----:B------:R-:W-:-:S02]  /*1320*/  ISETP.NE.AND.EX P2, PT, RZ, UR7, PT, P2 ;  /* 0x00000007ff007c0c */ /* 0x000fc4000bf45320 */
[----:B------:R-:W-:Y:S02]  /*1330*/  LEA.HI R209, R0, R7, RZ, 0x10 ;  /* 0x0000000700d17211 */ /* 0x000fe400078f80ff */
[----:B0-----:R-:W-:Y:S01]  /*1340*/  SEL R0, R10, 0x1, P1 ;  /* 0x000000010a007807 */ /* 0x001fe20000800000 */
[----:B---34-:R-:W-:Y:S08]  /*1350*/  @P0 BRA `(.L_x_5339) ;  /* 0x0000000000240947 */ /* 0x018ff00003800000 */
        /* <DEDUP_REMOVED lines=9> */
.L_x_5339:
[----:B------:R-:W-:Y:S01]  /*13f0*/  IMAD R204, R0, R15, RZ ;  /* 0x0000000f00cc7224 */ /* 0x000fe200078e02ff */
[----:B------:R-:W-:Y:S01]  /*1400*/  LOP3.LUT R208, R6, 0xffff, RZ, 0xc0, !PT ;  /* 0x0000ffff06d07812 */ /* 0x000fe200078ec0ff */
[----:B------:R-:W-:Y:S06]  /*1410*/  @!P2 BRA `(.L_x_5340) ;  /* 0x000000000010a947 */ /* 0x000fec0003800000 */
[----:B------:R-:W-:-:S04]  /*1420*/  LEA R2, P0, R207, UR6, 0x2 ;  /* 0x00000006cf027c11 */ /* 0x000fc8000f8010ff */
[----:B------:R-:W-:-:S05]  /*1430*/  LEA.HI.X R3, R207, UR7, R211, 0x2, P0 ;  /* 0x00000007cf037c11 */ /* 0x000fca00080f14d3 */
[----:B------:R0:W5:Y:S01]  /*1440*/  LDG.E R204, desc[UR38][R2.64] ;  /* 0x0000002602cc7981 */ /* 0x000162000c1e1900 */
[----:B------:R-:W-:Y:S05]  /*1450*/  BRA `(.L_x_5341) ;  /* 0x0000000000247947 */ /* 0x000fea0003800000 */
.L_x_5340:
[----:B------:R-:W-:Y:S02]  /*1460*/  ULDC.64 UR4, c[0x0][0xb00] ;  /* 0x0002c00000047ab9 */ /* 0x000fe40000000a00 */
[----:B------:R-:W-:-:S04]  /*1470*/  ISETP.NE.U32.AND P0, PT, RZ, UR4, PT ;  /* 0x00000004ff007c0c */ /* 0x000fc8000bf05070 */
[----:B------:R-:W-:-:S13]  /*1480*/  ISETP.NE.AND.EX P0, PT, RZ, UR5, PT, P0 ;  /* 0x00000005ff007c0c */ /* 0x000fda000bf05300 */
[----:B------:R-:W-:Y:S05]  /*1490*/  @!P0 BRA `(.L_x_5341) ;  /* 0x0000000000148947 */ /* 0x000fea0003800000 */
[----:B------:R-:W0:Y:S02]  /*14a0*/  LDC.64 R2, c[0x0][0xb00] ;  /* 0x0002c000ff027b82 */ /* 0x000e240000000a00 */
[----:B0-----:R-:W-:-:S05]  /*14b0*/  IMAD.WIDE R2, R207, 0x4, R2 ;  /* 0x00000004cf027825 */ /* 0x001fca00078e0202 */
[----:B------:R-:W2:Y:S04]  /*14c0*/  LDG.E R204, desc[UR38][R2.64] ;  /* 0x0000002602cc7981 */ /* 0x000ea8000c1e1900 */
[----:B------:R-:W2:Y:S02]  /*14d0*/  LDG.E R7, desc[UR38][R2.64+0x4] ;  /* 0x0000042602077981 */ /* 0x000ea4000c1e1900 */
[----:B--2---:R-:W-:-:S07]  /*14e0*/  IMAD.IADD R204, R7, 0x1, -R204 ;  /* 0x0000000107cc7824 */ /* 0x004fce00078e0acc */
.L_x_5341:
[----:B------:R-:W1:Y:S01]  /*14f0*/  LDC R0, c[0x0][0x448] ;  /* 0x00011200ff007b82 */ /* 0x000e620000000800 */
[----:B------:R-:W-:Y:S01]  /*1500*/  IMAD.SHL.U32 R200, R5, 0x80, RZ ;  /* 0x0000008005c87824 */ /* 0x000fe200078e00ff */
[----:B------:R-:W-:Y:S01]  /*1510*/  LOP3.LUT R12, R209, 0xff, RZ, 0xc0, !PT ;  /* 0x000000ffd10c7812 */ /* 0x000fe200078ec0ff */
[----:B-----5:R-:W-:Y:S01]  /*1520*/  IMAD.IADD R204, R204, 0x1, -R11 ;  /* 0x00000001cccc7824 */ /* 0x020fe200078e0a0b */
[----:B------:R-:W-:Y:S01]  /*1530*/  SHF.R.U32.HI R209, RZ, 0x10, R209 ;  /* 0x00000010ffd17819 */ /* 0x000fe200000116d1 */
[----:B------:R-:W-:Y:S02]  /*1540*/  IMAD.MOV.U32 R168, RZ, RZ, RZ ;  /* 0x000000ffffa87224 */ /* 0x000fe400078e00ff */
[----:B------:R2:W-:Y:S01]  /*1550*/  STL [R1+0x3c], R12 ;  /* 0x00003c0c01007387 */ /* 0x0005e20000100800 */
[----:B-1----:R-:W-:Y:S01]  /*1560*/  ISETP.NE.AND P0, PT, R0, 0x1, PT ;  /* 0x000000010000780c */ /* 0x002fe20003f05270 */
[----:B------:R-:W-:-:S12]  /*1570*/  VIADD R0, R200, 0x7f ;  /* 0x0000007fc8007836 */ /* 0x000fd80000000000 */
[----:B0-----:R-:W0:Y:S08]  /*1580*/  @P0 LDC R3, c[0x0][0x44c] ;  /* 0x00011300ff030b82 */ /* 0x001e300000000800 */
[----:B------:R-:W1:Y:S01]  /*1590*/  @P0 LDC R7, c[0x0][0x450] ;  /* 0x00011400ff070b82 */ /* 0x000e620000000800 */
[----:B0-----:R-:W-:Y:S01]  /*15a0*/  @P0 IMAD.HI.U32 R2, R0, R3, RZ ;  /* 0x0000000300020227 */ /* 0x001fe200078e00ff */
[----:B------:R-:W-:-:S04]  /*15b0*/  IADD3 R3, R204, 0x60, -R203 ;  /* 0x00000060cc037810 */ /* 0x000fc80007ffe8cb */
[----:B-1----:R-:W-:Y:S01]  /*15c0*/  @P0 SHF.R.U32.HI R0, RZ, R7, R2 ;  /* 0x00000007ff000219 */ /* 0x002fe20000011602 */
[----:B------:R-:W-:-:S04]  /*15d0*/  VIADD R2, R204, 0x5f ;  /* 0x0000005fcc027836 */ /* 0x000fc80000000000 */
[----:B------:R-:W-:Y:S02]  /*15e0*/  IMAD.IADD R0, R3, 0x1, R0 ;  /* 0x0000000103007824 */ /* 0x000fe400078e0200 */
[----:B------:R-:W-:-:S04]  /*15f0*/  IMAD.HI R2, R2, 0x2aaaaaab, RZ ;  /* 0x2aaaaaab02027827 */ /* 0x000fc800078e02ff */
[----:B------:R-:W-:Y:S01]  /*1600*/  IMAD.HI R0, R0, 0x2aaaaaab, RZ ;  /* 0x2aaaaaab00007827 */ /* 0x000fe200078e02ff */
[----:B------:R-:W-:-:S04]  /*1610*/  SHF.R.U32.HI R3, RZ, 0x1f, R2 ;  /* 0x0000001fff037819 */ /* 0x000fc80000011602 */
[----:B------:R-:W-:Y:S02]  /*1620*/  SHF.R.U32.HI R5, RZ, 0x1f, R0 ;  /* 0x0000001fff057819 */ /* 0x000fe40000011600 */
[----:B------:R-:W-:Y:S02]  /*1630*/  LEA.HI.SX32 R3, R2, R3, 0x1c ;  /* 0x0000000302037211 */ /* 0x000fe400078fe2ff */
[----:B------:R-:W-:-:S04]  /*1640*/  LEA.HI.SX32 R0, R0, R5, 0x1c ;  /* 0x0000000500007211 */ /* 0x000fc800078fe2ff */
[----:B------:R-:W-:-:S04]  /*1650*/  VIMNMX R6, R3, R0, PT ;  /* 0x0000000003067248 */ /* 0x000fc80003fe0100 */
[----:B------:R-:W-:-:S13]  /*1660*/  ISETP.GE.AND P0, PT, R6, 0x1, PT ;  /* 0x000000010600780c */ /* 0x000fda0003f06270 */
[----:B--2---:R-:W-:Y:S05]  /*1670*/  @!P0 BRA `(.L_x_5342) ;  /* 0x0000000000788947 */ /* 0x004fea0003800000 */
[----:B------:R-:W0:Y:S01]  /*1680*/  LDC R0, c[0x0][0xae8] ;  /* 0x0002ba00ff007b82 */ /* 0x000e220000000800 */
[----:B------:R-:W-:-:S04]  /*1690*/  ISETP.NE.AND P0, PT, R209, RZ, PT ;  /* 0x000000ffd100720c */ /* 0x000fc80003f05270 */
[----:B0-----:R-:W-:-:S04]  /*16a0*/  SEL R9, R209, R0, P0 ;  /* 0x00000000d1097207 */ /* 0x001fc80000000000 */
[-C--:B------:R-:W-:Y:S02]  /*16b0*/  IABS R5, R9.reuse ;  /* 0x0000000900057213 */ /* 0x080fe40000000000 */
[----:B------:R-:W-:Y:S02]  /*16c0*/  IADD3 R0, R9, -0x1, R6 ;  /* 0xffffffff09007810 */ /* 0x000fe40007ffe006 */
[----:B------:R-:W0:Y:S01]  /*16d0*/  I2F.RP R4, R5 ;  /* 0x0000000500047306 */ /* 0x000e220000209400 */
[----:B------:R-:W-:-:S05]  /*16e0*/  IABS R10, R9 ;  /* 0x00000009000a7213 */ /* 0x000fca0000000000 */
[----:B------:R-:W-:Y:S02]  /*16f0*/  IMAD.MOV R10, RZ, RZ, -R10 ;  /* 0x000000ffff0a7224 */ /* 0x000fe400078e0a0a */
[----:B0-----:R-:W0:Y:S02]  /*1700*/  MUFU.RCP R4, R4 ;  /* 0x0000000400047308 */ /* 0x001e240000001000 */
[----:B0-----:R-:W-:Y:S01]  /*1710*/  VIADD R2, R4, 0xffffffe ;  /* 0x0ffffffe04027836 */ /* 0x001fe20000000000 */
[----:B------:R-:W-:Y:S02]  /*1720*/  IABS R4, R0 ;  /* 0x0000000000047213 */ /* 0x000fe40000000000 */
[----:B------:R-:W-:-:S03]  /*1730*/  LOP3.LUT R0, R0, R9, RZ, 0x3c, !PT ;  /* 0x0000000900007212 */ /* 0x000fc600078e3cff */
[----:B------:R0:W1:Y:S01]  /*1740*/  F2I.FTZ.U32.TRUNC.NTZ R3, R2 ;  /* 0x0000000200037305 */ /* 0x000062000021f000 */
[----:B------:R-:W-:Y:S01]  /*1750*/  ISETP.GE.AND P2, PT, R0, RZ, PT ;  /* 0x000000ff0000720c */ /* 0x000fe20003f46270 */
[----:B0-----:R-:W-:Y:S02]  /*1760*/  IMAD.MOV.U32 R2, RZ, RZ, RZ ;  /* 0x000000ffff027224 */ /* 0x001fe400078e00ff */
[----:B-1----:R-:W-:-:S04]  /*1770*/  IMAD.MOV R8, RZ, RZ, -R3 ;  /* 0x000000ffff087224 */ /* 0x002fc800078e0a03 */
        /* <DEDUP_REMOVED lines=14> */
.L_x_5342:
[-C--:B------:R-:W-:Y:S01]  /*1860*/  IMAD R205, R12, R168.reuse, RZ ;  /* 0x000000a80ccd7224 */ /* 0x080fe200078e02ff */
[----:B------:R-:W-:Y:S02]  /*1870*/  PLOP3.LUT P0, PT, PT, PT, PT, 0x80, 0x0 ;  /* 0x000000000000781c */ /* 0x000fe40003f0f070 */
[----:B------:R-:W-:Y:S02]  /*1880*/  CS2R R2, SRZ ;  /* 0x0000000000027805 */ /* 0x000fe4000001ff00 */
[----:B------:R-:W-:Y:S02]  /*1890*/  CS2R R150, SRZ ;  /* 0x0000000000967805 */ /* 0x000fe4000001ff00 */
[----:B------:R-:W-:Y:S02]  /*18a0*/  CS2R R148, SRZ ;  /* 0x0000000000947805 */ /* 0x000fe4000001ff00 */
[----:B------:R-:W-:Y:S02]  /*18b0*/  VIADDMNMX R168, R205, R168, R6, PT ;  /* 0x000000a8cda87246 */ /* 0x000fe40003800106 */
[----:B------:R-:W-:-:S02]  /*18c0*/  CS2R R146, SRZ ;  /* 0x0000000000927805 */ /* 0x000fc4000001ff00 */
[----:B------:R-:W-:Y:S02]  /*18d0*/  CS2R R144, SRZ ;  /* 0x0000000000907805 */ /* 0x000fe4000001ff00 */
[----:B------:R-:W-:Y:S02]  /*18e0*/  CS2R R142, SRZ ;  /* 0x00000000008e7805 */ /* 0x000fe4000001ff00 */
[----:B------:R-:W-:Y:S02]  /*18f0*/  ISETP.GT.AND P1, PT, R168, R205, PT ;  /* 0x000000cda800720c */ /* 0x000fe40003f24270 */
        /* <DEDUP_REMOVED lines=104> */
.L_x_5344:
[----:B------:R-:W2:Y:S01]  /*1f80*/  LDL R17, [R1+0x40] ;  /* 0x0000400001117983 */ /* 0x000ea20000100800 */
[----:B------:R-:W-:Y:S01]  /*1f90*/  MOV R2, 0x400 ;  /* 0x0000040000027802 */ /* 0x000fe20000000f00 */
[----:B------:R-:W0:Y:S01]  /*1fa0*/  S2R R3, SR_CgaCtaId ;  /* 0x0000000000037919 */ /* 0x000e220000008800 */
[----:B------:R-:W1:Y:S02]  /*1fb0*/  S2R R16, SR_TID.X ;  /* 0x0000000000107919 */ /* 0x000e640000002100 */
[----:B0-----:R-:W-:Y:S02]  /*1fc0*/  LEA R5, R3, R2, 0x18 ;  /* 0x0000000203057211 */ /* 0x001fe400078ec0ff */
[----:B-1----:R-:W-:-:S05]  /*1fd0*/  SHF.R.U32.HI R16, RZ, 0x7, R16 ;  /* 0x00000007ff107819 */ /* 0x002fca0000011610 */
[----:B------:R-:W-:Y:S01]  /*1fe0*/  VIADD R12, R16, 0x8 ;  /* 0x00000008100c7836 */ /* 0x000fe20000000000 */
[----:B--2---:R-:W-:-:S04]  /*1ff0*/  LEA.HI R0, R17, R17, RZ, 0x1 ;  /* 0x0000001111007211 */ /* 0x004fc800078f08ff */
[----:B------:R-:W-:-:S05]  /*2000*/  LOP3.LUT R0, R0, 0xfffffffe, RZ, 0xc0, !PT ;  /* 0xfffffffe00007812 */ /* 0x000fca00078ec0ff */
[----:B------:R-:W-:-:S05]  /*2010*/  IMAD.IADD R0, R17, 0x1, -R0 ;  /* 0x0000000111007824 */ /* 0x000fca00078e0a00 */
[----:B------:R-:W-:-:S04]  /*2020*/  SHF.L.U32 R2, R0, 0x1f, RZ ;  /* 0x0000001f00027819 */ /* 0x000fc800000006ff */
[----:B------:R-:W0:Y:S02]  /*2030*/  SYNCS.PHASECHK.TRANS64.TRYWAIT P0, [R5+URZ+0x32400], R2 ;  /* 0x03240002050075a7 */ /* 0x000e24000800017f */
[----:B0-----:R-:W-:Y:S05]  /*2040*/  @!P0 BRA `(.L_x_5345) ;  /* 0x0000015400088947 */ /* 0x001fea0003800000 */
.L_x_5530:
[----:B------:R-:W-:Y:S01]  /*2050*/  ISETP.NE.AND P0, PT, R202, 0x3, PT ;  /* 0x00000003ca00780c */ /* 0x000fe20003f05270 */
[----:B------:R-:W-:Y:S05]  /*2060*/  WARPSYNC.ALL ;  /* 0x0000000000007948 */ /* 0x000fea0003800000 */
[----:B------:R1:W-:Y:S07]  /*2070*/  BAR.SYNC.DEFER_BLOCKING R12, 0x100 ;  /* 0x0004000c0000751d */ /* 0x0003ee0000010000 */
[----:B------:R-:W-:Y:S05]  /*2080*/  @!P0 BRA `(.L_x_5346) ;  /* 0x0000000000048947 */ /* 0x000fea0003800000 */
[----:B------:R-:W-:Y:S01]  /*2090*/  BPT.TRAP 0x1 ;  /* 0x000000040000795c */ /* 0x000fe20000300000 */
.L_x_5346:
[----:B------:R-:W-:Y:S02]  /*20a0*/  IMAD.U32 R3, RZ, RZ, UR37 ;  /* 0x00000025ff037e24 */ /* 0x000fe4000f8e00ff */
[----:B------:R-:W-:-:S03]  /*20b0*/  IMAD.U32 R0, RZ, RZ, UR36 ;  /* 0x00000024ff007e24 */ /* 0x000fc6000f8e00ff */
[----:B------:R-:W-:Y:S01]  /*20c0*/  SHF.L.U32 R3, R3, 0x1f, RZ ;  /* 0x0000001f03037819 */ /* 0x000fe200000006ff */
[----:B------:R-:W-:-:S04]  /*20d0*/  IMAD R0, R0, 0x8, R5 ;  /* 0x0000000800007824 */ /* 0x000fc800078e0205 */
[----:B------:R2:W3:Y:S01]  /*20e0*/  SYNCS.PHASECHK.TRANS64.TRYWAIT P1, [R0+URZ+0x32430], R3 ;  /* 0x03243003000075a7 */ /* 0x0004e2000802017f */
[----:B------:R-:W-:Y:S05]  /*20f0*/  @!P0 BRA `(.L_x_5347) ;  /* 0x0000000000048947 */ /* 0x000fea0003800000 */
[----:B------:R-:W-:Y:S01]  /*2100*/  BPT.TRAP 0x1 ;  /* 0x000000040000795c */ /* 0x000fe20000300000 */
.L_x_5347:
[----:B---3--:R-:W-:Y:S05]  /*2110*/  @P1 BRA `(.L_x_5348) ;  /* 0x0000000000081947 */ /* 0x008fea0003800000 */
[----:B------:R-:W3:Y:S02]  /*2120*/  SYNCS.PHASECHK.TRANS64.TRYWAIT P1, [R0+URZ+0x32430], R3 ;  /* 0x03243003000075a7 */ /* 0x000ee4000802017f */
[----:B---3--:R-:W-:Y:S05]  /*2130*/  @!P1 BRA `(.L_x_5349) ;  /* 0x0000015000e09947 */ /* 0x008fea0003800000 */
.L_x_5348:
[----:B------:R-:W-:Y:S01]  /*2140*/  R2UR UR4, R5 ;  /* 0x00000000050472ca */ /* 0x000fe200000e0000 */
[----:B------:R-:W-:Y:S01]  /*2150*/  WARPGROUP.ARRIVE ;  /* 0x00000000000079c5 */ /* 0x000fe20000000000 */
[----:B------:R-:W-:Y:S01]  /*2160*/  UMOV UR8, UR41 ;  /* 0x0000002900087c82 */ /* 0x000fe20008000000 */
[----:B------:R-:W-:Y:S01]  /*2170*/  UMOV UR9, 0x40000040 ;  /* 0x4000004000097882 */ /* 0x000fe20000000000 */
[----:B------:R-:W-:Y:S01]  /*2180*/  UMOV UR11, 0x40000040 ;  /* 0x40000040000b7882 */ /* 0x000fe20000000000 */
[----:B------:R-:W-:-:S08]  /*2190*/  UIADD3 UR5, UR41, 0x2, URZ ;  /* 0x0000000229057890 */ /* 0x000fd0000fffe03f */
        /* <DEDUP_REMOVED lines=40> */
[----:B------:R-:W4:Y:S02]  /*2420*/  SYNCS.PHASECHK.TRANS64.TRYWAIT P1, [R5+URZ+0x32410], R2 ;  /* 0x03241002050075a7 */ /* 0x000f24000802017f */
[----:B----4-:R-:W-:Y:S05]  /*2430*/  @!P1 BRA `(.L_x_5350) ;  /* 0x0000015000349947 */ /* 0x010fea0003800000 */
.L_x_5531:
[----:B------:R-:W-:Y:S05]  /*2440*/  @!P0 BRA `(.L_x_5351) ;  /* 0x0000000000048947 */ /* 0x000fea0003800000 */
[----:B------:R-:W-:Y:S01]  /*2450*/  BPT.TRAP 0x1 ;  /* 0x000000040000795c */ /* 0x000fe20000300000 */
.L_x_5351:
[----:B------:R0:W0:Y:S01]  /*2460*/  SYNCS.PHASECHK.TRANS64.TRYWAIT P1, [R0+URZ+0x32450], R3 ;  /* 0x03245003000075a7 */ /* 0x000022000802017f */
[----:B------:R-:W-:Y:S05]  /*2470*/  @!P0 BRA `(.L_x_5352) ;  /* 0x0000000000048947 */ /* 0x000fea0003800000 */
[----:B------:R-:W-:Y:S01]  /*2480*/  BPT.TRAP 0x1 ;  /* 0x000000040000795c */ /* 0x000fe20000300000 */
.L_x_5352:
[----:B0-----:R-:W-:Y:S05]  /*2490*/  @P1 BRA `(.L_x_5353) ;  /* 0x0000000000081947 */ /* 0x001fea0003800000 */
[----:B------:R-:W0:Y:S02]  /*24a0*/  SYNCS.PHASECHK.TRANS64.TRYWAIT P1, [R0+URZ+0x32450], R3 ;  /* 0x03245003000075a7 */ /* 0x000e24000802017f */
[----:B0-----:R-:W-:Y:S05]  /*24b0*/  @!P1 BRA `(.L_x_5354) ;  /* 0x0000015000289947 */ /* 0x001fea0003800000 */
.L_x_5353:
[----:B------:R-:W-:Y:S01]  /*24c0*/  R2UR UR4, R5 ;  /* 0x00000000050472ca */ /* 0x000fe200000e0000 */
[----:B------:R-:W-:Y:S01]  /*24d0*/  WARPGROUP.ARRIVE ;  /* 0x00000000000079c5 */ /* 0x000fe20000000000 */
        /* <DEDUP_REMOVED lines=11> */
[----:B------:R-:W-:Y:S01]  /*2590*/  UIADD3 UR4, UR4, 0x400, URZ ;  /* 0x0000040004047890 */ /* 0x000fe2000fffe03f */
[----:B------:R-:W5:Y:S01]  /*25a0*/  LDL.LU R21, [R1+0x20] ;  /* 0x0000200001157983 */ /* 0x000f620000300800 */
[----:B------:R-:W-:Y:S01]  /*25b0*/  IMAD.U32 R9, RZ, RZ, UR13 ;  /* 0x0000000dff097e24 */ /* 0x000fe2000f8e00ff */
[----:B------:R-:W-:Y:S01]  /*25c0*/  UMOV UR31, 0x40000040 ;  /* 0x40000040001f7882 */ /* 0x000fe20000000000 */
[----:B------:R-:W-:Y:S01]  /*25d0*/  USHF.R.U32.HI UR4, URZ, 0x4, UR4 ;  /* 0x000000043f047899 */ /* 0x000fe20008011604 */
[----:B------:R-:W-:Y:S01]  /*25e0*/  IMAD.U32 R11, RZ, RZ, UR9 ;  /* 0x00000009ff0b7e24 */ /* 0x000fe2000f8e00ff */
[----:B------:R-:W-:Y:S01]  /*25f0*/  UMOV UR33, 0x40000040 ;  /* 0x4000004000217882 */ /* 0x000fe20000000000 */
[----:B------:R-:W-:Y:S01]  /*2600*/  UMOV UR35, 0x40000040 ;  /* 0x4000004000237882 */ /* 0x000fe20000000000 */
[----:B------:R-:W-:Y:S01]  /*2610*/  ULOP3.LUT UR7, UR4, 0x3fff, URZ, 0xc0, !UPT ;  /* 0x00003fff04077892 */ /* 0x000fe2000f8ec03f */
[----:B------:R-:W0:Y:S01]  /*2620*/  LDC R73, c[0x0][0x448] ;  /* 0x00011200ff497b82 */ /* 0x000e220000000800 */
[----:B------:R-:W-:Y:S01]  /*2630*/  ULOP3.LUT UR4, UR40, 0x10000, URZ, 0xfc, !UPT ;  /* 0x0001000028047892 */ /* 0x000fe2000f8efc3f */
[----:B------:R-:W1:Y:S01]  /*2640*/  S2R R81, SR_TID.X ;  /* 0x0000000000517919 */ /* 0x000e620000002100 */
[----:B------:R-:W-:Y:S01]  /*2650*/  ULOP3.LUT UR60, UR7, 0x10000, URZ, 0xfc, !UPT ;  /* 0x00010000073c7892 */ /* 0x000fe2000f8efc3f */
[----:B------:R-:W-:Y:S01]  /*2660*/  VIADD R212, R168, 0xfffffffe ;  /* 0xfffffffea8d47836 */ /* 0x000fe20000000000 */
[----:B------:R-:W-:-:S02]  /*2670*/  UIADD3 UR6, UR4, 0x2, URZ ;  /* 0x0000000204067890 */ /* 0x000fc4000fffe03f */
[----:B------:R-:W-:Y:S01]  /*2680*/  UIMAD UR5, UR36, 0xc00, UR60 ;  /* 0x00000c00240578a4 */ /* 0x000fe2000f8e023c */
[----:B------:R-:W-:Y:S01]  /*2690*/  UMOV UR8, UR4 ;  /* 0x0000000400087c82 */ /* 0x000fe20008000000 */
[----:B------:R-:W-:Y:S01]  /*26a0*/  UIADD3 UR16, UR4, 0x406, URZ ;  /* 0x0000040604107890 */ /* 0x000fe2000fffe03f */
[----:B------:R-:W-:Y:S02]  /*26b0*/  IMAD.U32 R10, RZ, RZ, UR8 ;  /* 0x00000008ff0a7e24 */ /* 0x000fe4000f8e00ff */
[----:B------:R-:W-:Y:S01]  /*26c0*/  UMOV UR12, UR6 ;  /* 0x00000006000c7c82 */ /* 0x000fe20008000000 */
[----:B------:R-:W-:Y:S01]  /*26d0*/  UIADD3 UR6, UR4, 0x4, URZ ;  /* 0x0000000404067890 */ /* 0x000fe2000fffe03f */
[----:B------:R-:W-:Y:S01]  /*26e0*/  IMAD.U32 R8, RZ, RZ, UR12 ;  /* 0x0000000cff087e24 */ /* 0x000fe2000f8e00ff */
[----:B------:R-:W-:Y:S01]  /*26f0*/  UMOV UR10, UR5 ;  /* 0x00000005000a7c82 */ /* 0x000fe20008000000 */
[----:B------:R-:W-:Y:S01]  /*2700*/  UIADD3 UR18, UR5, 0x306, URZ ;  /* 0x0000030605127890 */ /* 0x000fe2000fffe03f */
[----:B------:R-:W-:Y:S01]  /*2710*/  HGMMA.64x96x16.F32 R24, gdesc[UR8], R24, gsb0 ;  /* 0x01600000081879f0 */ /* 0x000fe20008000818 */
[----:B------:R-:W-:-:S02]  /*2720*/  UIADD3 UR8, UR5, 0x2, URZ ;  /* 0x0000000205087890 */ /* 0x000fc4000fffe03f */
[----:B------:R-:W-:Y:S01]  /*2730*/  UIADD3 UR10, UR5, 0x302, URZ ;  /* 0x00000302050a7890 */ /* 0x000fe2000fffe03f */
[----:B------:R-:W-:Y:S01]  /*2740*/  UMOV UR9, 0x40000040 ;  /* 0x4000004000097882 */ /* 0x000fe20000000000 */
[----:B------:R-:W-:Y:S01]  /*2750*/  UMOV UR11, 0x40000040 ;  /* 0x40000040000b7882 */ /* 0x000fe20000000000 */
[----:B------:R-:W-:Y:S01]  /*2760*/  UIADD3 UR20, UR4, 0x800, URZ ;  /* 0x0000080004147890 */ /* 0x000fe2000fffe03f */
[----:B0-----:R-:W-:Y:S01]  /*2770*/  ISETP.NE.AND P6, PT, R73, 0x1, PT ;  /* 0x000000014900780c */ /* 0x001fe20003fc5270 */
[----:B------:R-:W-:Y:S01]  /*2780*/  UMOV UR14, UR8 ;  /* 0x00000008000e7c82 */ /* 0x000fe20008000000 */
[----:B------:R-:W-:Y:S02]  /*2790*/  UIADD3 UR8, UR5, 0x4, URZ ;  /* 0x0000000405087890 */ /* 0x000fe4000fffe03f */
[----:B------:R-:W-:Y:S02]  /*27a0*/  UIADD3 UR22, UR5, 0x600, URZ ;  /* 0x0000060005167890 */ /* 0x000fe4000fffe03f */
        /* <DEDUP_REMOVED lines=22> */
[----:B------:R-:W-:Y:S01]  /*2910*/  ULOP3.LUT UR7, UR7, 0x3000000, URZ, 0xfc, !UPT ;  /* 0x0300000007077892 */ /* 0x000fe2000f8efc3f */
        /* <DEDUP_REMOVED lines=21> */
[----:B----4-:R-:W-:Y:S01]  /*2a70*/  IMAD.U32 R5, RZ, RZ, UR13 ;  /* 0x0000000dff057e24 */ /* 0x010fe2000f8e00ff */
[----:B-----5:R-:W-:-:S04]  /*2a80*/  LOP3.LUT R21, R21, 0xfffffffd, RZ, 0xc0, !PT ;  /* 0xfffffffd15157812 */ /* 0x020fc800078ec0ff */
[----:B------:R-:W-:-:S05]  /*2a90*/  @P6 LOP3.LUT R21, R21, 0x2, RZ, 0xfc, !PT ;  /* 0x0000000215156812 */ /* 0x000fca00078efcff */
[----:B------:R0:W-:Y:S02]  /*2aa0*/  STL [R1+0x20], R21 ;  /* 0x0000201501007387 */ /* 0x0001e40000100800 */
[----:B0-----:R-:W-:-:S04]  /*2ab0*/  IMAD.IADD R21, R206, 0x1, R200 ;  /* 0x00000001ce157824 */ /* 0x001fc800078e02c8 */
[----:B------:R-:W-:Y:S01]  /*2ac0*/  IMAD.MOV.U32 R73, RZ, RZ, R21 ;  /* 0x000000ffff497224 */ /* 0x000fe200078e0015 */
        /* <DEDUP_REMOVED lines=9> */
[----:B--23--:R-:W-:Y:S01]  /*2b60*/  IMAD.U32 R3, RZ, RZ, UR13 ;  /* 0x0000000dff037e24 */ /* 0x00cfe2000f8e00ff */
        /* <DEDUP_REMOVED lines=57> */
[----:B0-----:R-:W0:Y:S01]  /*2f00*/  @P6 LDC R24, c[0x0][0x44c] ;  /* 0x00011300ff186b82 */ /* 0x001e220000000800 */
        /* <DEDUP_REMOVED lines=8> */
[----:B------:R-:W-:Y:S01]  /*2f90*/  FMUL.FTZ R31, R35, UR4 ;  /* 0x00000004231f7c20 */ /* 0x000fe20008410000 */
[----:B------:R-:W-:Y:S01]  /*2fa0*/  FMUL.FTZ R49, R49, UR4 ;  /* 0x0000000431317c20 */ /* 0x000fe20008410000 */
[----:B------:R-:W3:Y:S01]  /*2fb0*/  @P6 LDC R35, c[0x0][0x450] ;  /* 0x00011400ff236b82 */ /* 0x000ee20000000800 */
        /* <DEDUP_REMOVED lines=12> */
[----:B0-----:R-:W-:-:S04]  /*3080*/  @P6 IMAD.HI.U32 R24, R21, R24, RZ ;  /* 0x0000001815186227 */ /* 0x001fc800078e00ff */
        /* <DEDUP_REMOVED lines=10> */
[----:B---3--:R-:W-:Y:S01]  /*3130*/  @P6 SHF.R.U32.HI R73, RZ, R35, R24 ;  /* 0x00000023ff496219 */ /* 0x008fe20000011618 */
[----:B------:R-:W-:-:S02]  /*3140*/  IMAD R24, R168, -0x60, R204 ;  /* 0xffffffa0a8187824 */ /* 0x000fc400078e02cc */
[----:B------:R-:W-:Y:S01]  /*3150*/  FMUL.FTZ R62, R62, UR4 ;  /* 0x000000043e3e7c20 */ /* 0x000fe20008410000 */
[----:B------:R-:W-:Y:S01]  /*3160*/  FMUL.FTZ R63, R63, UR4 ;  /* 0x000000043f3f7c20 */ /* 0x000fe20008410000 */
[----:B------:R-:W0:Y:S01]  /*3170*/  MUFU.TANH R30, R32 ;  /* 0x00000020001e7308 */ /* 0x000e220000002400 */
[----:B------:R-:W3:Y:S01]  /*3180*/  SHFL.IDX PT, R21, R73, RZ, 0x1c1f ;  /* 0x001c1fff49157589 */ /* 0x000ee200000e0000 */
[C-C-:B------:R-:W-:Y:S01]  /*3190*/  IADD3 R26, -R201.reuse, 0x61, R24.reuse ;  /* 0x00000061c91a7810 */ /* 0x140fe20007ffe118 */
[----:B------:R-:W-:Y:S01]  /*31a0*/  FMUL.FTZ R66, R66, UR4 ;  /* 0x0000000442427c20 */ /* 0x000fe20008410000 */
[----:B-1----:R-:W-:Y:S01]  /*31b0*/  IADD3 R37, -R201, 0x60, R24 ;  /* 0x00000060c9257810 */ /* 0x002fe20007ffe118 */
[----:B------:R-:W1:Y:S01]  /*31c0*/  SHFL.IDX PT, R73, R73, 0x1, 0x1c1f ;  /* 0x003c1f0049497f89 */ /* 0x000e6200000e0000 */
[----:B------:R-:W-:Y:S01]  /*31d0*/  FMUL.FTZ R67, R67, UR4 ;  /* 0x0000000443437c20 */ /* 0x000fe20008410000 */
[----:B------:R-:W-:Y:S01]  /*31e0*/  IMAD.IADD R76, R26, 0x1, -R203 ;  /* 0x000000011a4c7824 */ /* 0x000fe200078e0acb */
[----:B------:R2:W1:Y:S01]  /*31f0*/  MUFU.TANH R77, R33 ;  /* 0x00000021004d7308 */ /* 0x0004620000002400 */
[----:B------:R-:W-:Y:S01]  /*3200*/  FMUL.FTZ R70, R70, UR4 ;  /* 0x0000000446467c20 */ /* 0x000fe20008410000 */
[----:B------:R-:W-:-:S06]  /*3210*/  FMUL.FTZ R71, R71, UR4 ;  /* 0x0000000447477c20 */ /* 0x000fcc0008410000 */
[----:B------:R-:W1:Y:S01]  /*3220*/  MUFU.TANH R36, R36 ;  /* 0x0000002400247308 */ /* 0x000e620000002400 */
[----:B--2---:R-:W-:-:S07]  /*3230*/  FMUL.FTZ R33, R38, UR4 ;  /* 0x0000000426217c20 */ /* 0x004fce0008410000 */
[----:B------:R-:W2:Y:S01]  /*3240*/  MUFU.TANH R38, R40 ;  /* 0x0000002800267308 */ /* 0x000ea20000002400 */
[----:B---3--:R-:W-:-:S04]  /*3250*/  VIADDMNMX R41, R21, R76, R37, PT ;  /* 0x0000004c15297246 */ /* 0x008fc80003800125 */
[C---:B------:R-:W-:Y:S02]  /*3260*/  ISETP.GT.AND P1, PT, R41.reuse, RZ, PT ;  /* 0x000000ff2900720c */ /* 0x040fe40003f24270 */
[C---:B------:R-:W-:Y:S01]  /*3270*/  ISETP.GT.AND P2, PT, R41.reuse, 0x1, PT ;  /* 0x000000012900780c */ /* 0x040fe20003f44270 */
[----:B------:R3:W-:Y:S01]  /*3280*/  MUFU.TANH R29, R34 ;  /* 0x00000022001d7308 */ /* 0x0007e20000002400 */
[C---:B------:R-:W-:Y:S02]  /*3290*/  ISETP.GT.AND P3, PT, R41.reuse, 0x8, PT ;  /* 0x000000082900780c */ /* 0x040fe40003f64270 */
[----:B------:R-:W-:Y:S02]  /*32a0*/  FSEL R24, R72, -INF , P1 ;  /* 0xff80000048187808 */ /* 0x000fe40000800000 */
[----:B----4-:R-:W-:Y:S02]  /*32b0*/  FSEL R21, R74, -INF , P2 ;  /* 0xff8000004a157808 */ /* 0x010fe40001000000 */
[----:B------:R-:W-:Y:S01]  /*32c0*/  ISETP.GT.AND P1, PT, R41, 0x9, PT ;  /* 0x000000092900780c */ /* 0x000fe20003f24270 */
[----:B------:R-:W4:Y:S01]  /*32d0*/  MUFU.TANH R44, R44 ;  /* 0x0000002c002c7308 */ /* 0x000f220000002400 */
[----:B-----5:R-:W-:-:S02]  /*32e0*/  FSEL R26, R28, -INF , P3 ;  /* 0xff8000001c1a7808 */ /* 0x020fc40001800000 */
[----:B------:R-:W-:Y:S02]  /*32f0*/  FMNMX.FTZ R35, R24, R21, !PT ;  /* 0x0000001518237209 */ /* 0x000fe40007810000 */
[----:B------:R-:W-:Y:S02]  /*3300*/  ISETP.GT.AND P2, PT, R41, 0x10, PT ;  /* 0x000000102900780c */ /* 0x000fe40003f44270 */
[----:B------:R-:W-:Y:S01]  /*3310*/  FSEL R28, R75, -INF , P1 ;  /* 0xff8000004b1c7808 */ /* 0x000fe20000800000 */
[----:B------:R-:W5:Y:S01]  /*3320*/  MUFU.TANH R45, R45 ;  /* 0x0000002d002d7308 */ /* 0x000f620000002400 */
[----:B------:R-:W-:Y:S02]  /*3330*/  FMNMX.FTZ R35, R26, R35, !PT ;  /* 0x000000231a237209 */ /* 0x000fe40007810000 */
[----:B------:R-:W-:Y:S02]  /*3340*/  ISETP.GT.AND P1, PT, R41, 0x11, PT ;  /* 0x000000112900780c */ /* 0x000fe40003f24270 */
[----:B0-----:R-:W-:-:S02]  /*3350*/  FSEL R30, R30, -INF , P2 ;  /* 0xff8000001e1e7808 */ /* 0x001fc40001000000 */
[----:B------:R-:W-:Y:S01]  /*3360*/  FMNMX.FTZ R35, R28, R35, !PT ;  /* 0x000000231c237209 */ /* 0x000fe20007810000 */
[----:B------:R5:W0:Y:S01]  /*3370*/  MUFU.TANH R80, R48 ;  /* 0x0000003000507308 */ /* 0x000a220000002400 */
[----:B------:R-:W-:Y:S02]  /*3380*/  ISETP.GT.AND P2, PT, R41, 0x18, PT ;  /* 0x000000182900780c */ /* 0x000fe40003f44270 */
[----:B-1----:R-:W-:Y:S02]  /*3390*/  FSEL R32, R77, -INF , P1 ;  /* 0xff8000004d207808 */ /* 0x002fe40000800000 */
[----:B------:R-:W-:Y:S02]  /*33a0*/  FMNMX.FTZ R35, R30, R35, !PT ;  /* 0x000000231e237209 */ /* 0x000fe40007810000 */
[----:B------:R-:W-:Y:S01]  /*33b0*/  ISETP.GT.AND P1, PT, R41, 0x19, PT ;  /* 0x000000192900780c */ /* 0x000fe20003f24270 */
[----:B------:R-:W1:Y:S01]  /*33c0*/  MUFU.TANH R49, R49 ;  /* 0x0000003100317308 */ /* 0x000e620000002400 */
[----:B---3--:R-:W-:-:S02]  /*33d0*/  FSEL R34, R36, -INF , P2 ;  /* 0xff80000024227808 */ /* 0x008fc40001000000 */
[----:B------:R-:W-:Y:S02]  /*33e0*/  FMNMX.FTZ R35, R32, R35, !PT ;  /* 0x0000002320237209 */ /* 0x000fe40007810000 */
[C---:B------:R-:W-:Y:S02]  /*33f0*/  ISETP.GT.AND P2, PT, R41.reuse, 0x20, PT ;  /* 0x000000202900780c */ /* 0x040fe40003f44270 */
[----:B------:R-:W-:Y:S01]  /*3400*/  FSEL R36, R78, -INF , P1 ;  /* 0xff8000004e247808 */ /* 0x000fe20000800000 */
[----:B------:R0:W3:Y:S01]  /*3410*/  MUFU.TANH R188, R52 ;  /* 0x0000003400bc7308 */ /* 0x0000e20000002400 */
[----:B------:R-:W-:Y:S02]  /*3420*/  FMNMX.FTZ R35, R34, R35, !PT ;  /* 0x0000002322237209 */ /* 0x000fe40007810000 */
[----:B------:R-:W-:Y:S02]  /*3430*/  ISETP.GT.AND P1, PT, R41, 0x21, PT ;  /* 0x000000212900780c */ /* 0x000fe40003f24270 */
[----:B--2---:R-:W-:-:S02]  /*3440*/  FSEL R38, R38, -INF , P2 ;  /* 0xff80000026267808 */ /* 0x004fc40001000000 */
[----:B------:R-:W-:Y:S01]  /*3450*/  FMNMX.FTZ R35, R36, R35, !PT ;  /* 0x0000002324237209 */ /* 0x000fe20007810000 */
[----:B------:R-:W2:Y:S01]  /*3460*/  MUFU.TANH R53, R53 ;  /* 0x0000003500357308 */ /* 0x000ea20000002400 */
[----:B------:R-:W-:Y:S02]  /*3470*/  ISETP.GT.AND P2, PT, R41, 0x28, PT ;  /* 0x000000282900780c */ /* 0x000fe40003f44270 */
[----:B------:R-:W-:Y:S02]  /*3480*/  FSEL R40, R79, -INF , P1 ;  /* 0xff8000004f287808 */ /* 0x000fe40000800000 */
[----:B------:R-:W-:Y:S02]  /*3490*/  FMNMX.FTZ R35, R38, R35, !PT ;  /* 0x0000002326237209 */ /* 0x000fe40007810000 */
[----:B------:R-:W-:Y:S01]  /*34a0*/  ISETP.GT.AND P1, PT, R41, 0x29, PT ;  /* 0x000000292900780c */ /* 0x000fe20003f24270 */
[----:B------:R1:W-:Y:S01]  /*34b0*/  MUFU.TANH R72, R56 ;  /* 0x0000003800487308 */ /* 0x0003e20000002400 */
[----:B----4-:R-:W-:-:S02]  /*34c0*/  FSEL R44, R44, -INF , P2 ;  /* 0xff8000002c2c7808 */ /* 0x010fc40001000000 */
[----:B------:R-:W-:Y:S02]  /*34d0*/  FMNMX.FTZ R35, R40, R35, !PT ;  /* 0x0000002328237209 */ /* 0x000fe40007810000 */
[----:B------:R-:W-:Y:S02]  /*34e0*/  ISETP.GT.AND P2, PT, R41, 0x30, PT ;  /* 0x000000302900780c */ /* 0x000fe40003f44270 */
[----:B-----5:R-:W-:Y:S01]  /*34f0*/  FSEL R48, R45, -INF , P1 ;  /* 0xff8000002d307808 */ /* 0x020fe20000800000 */
[----:B------:R-:W4:Y:S01]  /*3500*/  MUFU.TANH R57, R57 ;  /* 0x0000003900397308 */ /* 0x000f220000002400 */
        /* <DEDUP_REMOVED lines=12> */
[----:B------:R-:W-:Y:S02]  /*35d0*/  ISETP.GT.AND P2, PT, R41, 0x40, PT ;  /* 0x000000402900780c */ /* 0x000fe40003f44270 */
[----:B--2---:R-:W-:Y:S01]  /*35e0*/  FSEL R60, R53, -INF , P1 ;  /* 0xff800000353c7808 */ /* 0x004fe20000800000 */
[----:B------:R2:W3:Y:S01]  /*35f0*/  MUFU.TANH R75, R64 ;  /* 0x00000040004b7308 */ /* 0x0004e20000002400 */
[----:B------:R-:W-:Y:S01]  /*3600*/  FMNMX.FTZ R45, R188, R35, !PT ;  /* 0x00000023bc2d7209 */ /* 0x000fe20007810000 */
[----:B------:R-:W-:Y:S01]  /*3610*/  FMUL.FTZ R35, R68, UR4 ;  /* 0x0000000444237c20 */ /* 0x000fe20008410000 */
[----:B------:R-:W-:Y:S02]  /*3620*/  ISETP.GT.AND P1, PT, R41, 0x41, PT ;  /* 0x000000412900780c */ /* 0x000fe40003f24270 */
[----:B------:R-:W-:-:S02]  /*3630*/  FMNMX.FTZ R45, R60, R45, !PT ;  /* 0x0000002d3c2d7209 */ /* 0x000fc40007810000 */
[----:B----4-:R-:W-:Y:S01]  /*3640*/  FSEL R184, R57, -INF , P1 ;  /* 0xff80000039b87808 */ /* 0x010fe20000800000 */
[----:B------:R-:W4:Y:S01]  /*3650*/  MUFU.TANH R65, R65 ;  /* 0x0000004100417308 */ /* 0x000f220000002400 */
[----:B--2---:R-:W-:Y:S02]  /*3660*/  FSEL R64, R72, -INF , P2 ;  /* 0xff80000048407808 */ /* 0x004fe40001000000 */
[C---:B------:R-:W-:Y:S02]  /*3670*/  ISETP.GT.AND P2, PT, R41.reuse, 0x48, PT ;  /* 0x000000482900780c */ /* 0x040fe40003f44270 */
[----:B------:R-:W-:Y:S02]  /*3680*/  FMNMX.FTZ R45, R64, R45, !PT ;  /* 0x0000002d402d7209 */ /* 0x000fe40007810000 */
[----:B------:R-:W-:Y:S01]  /*3690*/  ISETP.GT.AND P1, PT, R41, 0x49, PT ;  /* 0x000000492900780c */ /* 0x000fe20003f24270 */
[----:B------:R2:W5:Y:S01]  /*36a0*/  MUFU.TANH R172, R35 ;  /* 0x0000002300ac7308 */ /* 0x0005620000002400 */
[----:B0-----:R-:W-:-:S02]  /*36b0*/  FSEL R68, R74, -INF , P2 ;  /* 0xff8000004a447808 */ /* 0x001fc40001000000 */
[----:B------:R-:W-:Y:S02]  /*36c0*/  FMNMX.FTZ R45, R184, R45, !PT ;  /* 0x0000002db82d7209 */ /* 0x000fe40007810000 */
[----:B------:R-:W-:Y:S02]  /*36d0*/  ISETP.GT.AND P2, PT, R41, 0x50, PT ;  /* 0x000000502900780c */ /* 0x000fe40003f44270 */
[----:B-1----:R-:W-:Y:S01]  /*36e0*/  FSEL R186, R61, -INF , P1 ;  /* 0xff8000003dba7808 */ /* 0x002fe20000800000 */
[----:B------:R-:W0:Y:S01]  /*36f0*/  MUFU.TANH R69, R69 ;  /* 0x0000004500457308 */ /* 0x000e220000002400 */
[----:B------:R-:W-:Y:S01]  /*3700*/  FMNMX.FTZ R45, R68, R45, !PT ;  /* 0x0000002d442d7209 */ /* 0x000fe20007810000 */
[----:B--2---:R-:W-:Y:S01]  /*3710*/  FMUL.FTZ R35, R42, UR4 ;  /* 0x000000042a237c20 */ /* 0x004fe20008410000 */
[----:B------:R-:W-:Y:S01]  /*3720*/  ISETP.GT.AND P1, PT, R41, 0x51, PT ;  /* 0x000000512900780c */ /* 0x000fe20003f24270 */
[----:B------:R-:W-:Y:S01]  /*3730*/  ULDC UR4, c[0x0][0xa80] ;  /* 0x0002a00000047ab9 */ /* 0x000fe20000000800 */
[----:B---3--:R-:W-:-:S02]  /*3740*/  FSEL R72, R75, -INF , P2 ;  /* 0xff8000004b487808 */ /* 0x008fc40001000000 */
[----:B------:R-:W-:Y:S01]  /*3750*/  FMNMX.FTZ R45, R186, R45, !PT ;  /* 0x0000002dba2d7209 */ /* 0x000fe20007810000 */
[----:B------:R-:W-:Y:S01]  /*3760*/  MUFU.TANH R13, R13 ;  /* 0x0000000d000d7308 */ /* 0x000fe20000002400 */
[----:B------:R-:W-:Y:S02]  /*3770*/  ISETP.GT.AND P2, PT, R41, 0x58, PT ;  /* 0x000000582900780c */ /* 0x000fe40003f44270 */
[----:B----4-:R-:W-:Y:S02]  /*3780*/  FSEL R74, R65, -INF , P1 ;  /* 0xff800000414a7808 */ /* 0x010fe40000800000 */
[----:B------:R-:W-:Y:S02]  /*3790*/  FMNMX.FTZ R45, R72, R45, !PT ;  /* 0x0000002d482d7209 */ /* 0x000fe40007810000 */
[----:B------:R-:W-:Y:S01]  /*37a0*/  ISETP.GT.AND P1, PT, R41, 0x59, PT ;  /* 0x000000592900780c */ /* 0x000fe20003f24270 */
[----:B------:R-:W1:Y:S01]  /*37b0*/  MUFU.TANH R20, R20 ;  /* 0x0000001400147308 */ /* 0x000e620000002400 */
[----:B-----5:R-:W-:-:S02]  /*37c0*/  FSEL R172, R172, -INF , P2 ;  /* 0xff800000acac7808 */ /* 0x020fc40001000000 */
[----:B------:R-:W-:Y:S02]  /*37d0*/  FMNMX.FTZ R45, R74, R45, !PT ;  /* 0x0000002d4a2d7209 */ /* 0x000fe40007810000 */
[----:B0-----:R-:W-:Y:S02]  /*37e0*/  FSEL R42, R69, -INF , P1 ;  /* 0xff800000452a7808 */ /* 0x001fe40000800000 */
[----:B------:R-:W-:Y:S01]  /*37f0*/  FMNMX.FTZ R45, R172, R45, !PT ;  /* 0x0000002dac2d7209 */ /* 0x000fe20007810000 */
[----:B------:R-:W-:Y:S01]  /*3800*/  MUFU.TANH R27, R27 ;  /* 0x0000001b001b7308 */ /* 0x000fe20000002400 */
[----:B------:R-:W-:Y:S02]  /*3810*/  VIADDMNMX R76, R73, R76, R37, PT ;  /* 0x0000004c494c7246 */ /* 0x000fe40003800125 */
[----:B------:R-:W-:Y:S02]  /*3820*/  FMNMX.FTZ R45, R42, R45, !PT ;  /* 0x0000002d2a2d7209 */ /* 0x000fe40007810000 */
[----:B------:R-:W-:-:S02]  /*3830*/  ISETP.GT.AND P4, PT, R76, RZ, PT ;  /* 0x000000ff4c00720c */ /* 0x000fc40003f84270 */
[C---:B------:R-:W-:Y:S01]  /*3840*/  ISETP.GT.AND P5, PT, R76.reuse, 0x1, PT ;  /* 0x000000014c00780c */ /* 0x040fe20003fa4270 */
[----:B------:R-:W0:Y:S01]  /*3850*/  SHFL.BFLY PT, R78, R45, 0x2, 0x1f ;  /* 0x0c401f002d4e7f89 */ /* 0x000e2200000e0000 */
[----:B------:R-:W2:Y:S01]  /*3860*/  MUFU.TANH R25, R25 ;  /* 0x0000001900197308 */ /* 0x000ea20000002400 */
[----:B------:R-:W-:Y:S02]  /*3870*/  ISETP.GT.AND P3, PT, R76, 0x8, PT ;  /* 0x000000084c00780c */ /* 0x000fe40003f64270 */
[----:B-1----:R-:W-:Y:S02]  /*3880*/  FSEL R37, R20, -INF , P5 ;  /* 0xff80000014257808 */ /* 0x002fe40002800000 */
[C---:B------:R-:W-:Y:S02]  /*3890*/  ISETP.GT.AND P1, PT, R76.reuse, 0x9, PT ;  /* 0x000000094c00780c */ /* 0x040fe40003f24270 */
[----:B------:R-:W-:Y:S01]  /*38a0*/  ISETP.GT.AND P2, PT, R76, 0x10, PT ;  /* 0x000000104c00780c */ /* 0x000fe20003f44270 */
[----:B------:R-:W-:Y:S08]  /*38b0*/  MUFU.TANH R31, R31 ;  /* 0x0000001f001f7308 */ /* 0x000ff00000002400 */
[----:B------:R1:W-:Y:S01]  /*38c0*/  MUFU.TANH R53, R43 ;  /* 0x0000002b00357308 */ /* 0x0003e20000002400 */
[----:B--2---:R-:W-:-:S02]  /*38d0*/  FSEL R41, R25, -INF , P1 ;  /* 0xff80000019297808 */ /* 0x004fc40000800000 */
[----:B------:R-:W-:Y:S02]  /*38e0*/  ISETP.GT.AND P1, PT, R76, 0x19, PT ;  /* 0x000000194c00780c */ /* 0x000fe40003f24270 */
[----:B0-----:R-:W-:-:S03]  /*38f0*/  FMNMX.FTZ R78, R45, R78, !PT ;  /* 0x0000004e2d4e7209 */ /* 0x001fc60007810000 */
[----:B------:R-:W-:Y:S01]  /*3900*/  MUFU.TANH R33, R33 ;  /* 0x0000002100217308 */ /* 0x000fe20000002400 */
[----:B-1----:R-:W-:Y:S02]  /*3910*/  FSEL R43, R13, -INF , P4 ;  /* 0xff8000000d2b7808 */ /* 0x002fe40002000000 */
[C---:B------:R-:W-:Y:S02]  /*3920*/  ISETP.GT.AND P4, PT, R76.reuse, 0x11, PT ;  /* 0x000000114c00780c */ /* 0x040fe40003f84270 */
[----:B------:R-:W-:Y:S02]  /*3930*/  FMNMX.FTZ R20, R43, R37, !PT ;  /* 0x000000252b147209 */ /* 0x000fe40007810000 */
[----:B------:R-:W-:Y:S01]  /*3940*/  FSEL R45, R29, -INF , P2 ;  /* 0xff8000001d2d7808 */ /* 0x000fe20001000000 */
[----:B------:R0:W1:Y:S01]  /*3950*/  MUFU.TANH R49, R39 ;  /* 0x0000002700317308 */ /* 0x0000620000002400 */
[----:B------:R-:W-:-:S07]  /*3960*/  ISETP.GT.AND P2, PT, R76, 0x20, PT ;  /* 0x000000204c00780c */ /* 0x000fce0003f44270 */
[----:B------:R-:W2:Y:S01]  /*3970*/  MUFU.TANH R35, R35 ;  /* 0x0000002300237308 */ /* 0x000ea20000002400 */
[----:B0-----:R-:W-:Y:S02]  /*3980*/  FSEL R39, R27, -INF , P3 ;  /* 0xff8000001b277808 */ /* 0x001fe40001800000 */
[----:B------:R-:W-:Y:S02]  /*3990*/  ISETP.GT.AND P3, PT, R76, 0x18, PT ;  /* 0x000000184c00780c */ /* 0x000fe40003f64270 */
[----:B------:R-:W-:-:S03]  /*39a0*/  FMNMX.FTZ R20, R39, R20, !PT ;  /* 0x0000001427147209 */ /* 0x000fc60007810000 */
[----:B------:R0:W-:Y:S01]  /*39b0*/  MUFU.TANH R61, R51 ;  /* 0x00000033003d7308 */ /* 0x0001e20000002400 */
[----:B------:R-:W-:Y:S02]  /*39c0*/  FMNMX.FTZ R20, R41, R20, !PT ;  /* 0x0000001429147209 */ /* 0x000fe40007810000 */
[----:B-1----:R-:W-:Y:S02]  /*39d0*/  FSEL R49, R49, -INF , P1 ;  /* 0xff80000031317808 */ /* 0x002fe40000800000 */
[----:B------:R-:W-:Y:S02]  /*39e0*/  FMNMX.FTZ R20, R45, R20, !PT ;  /* 0x000000142d147209 */ /* 0x000fe40007810000 */
[C---:B------:R-:W-:Y:S01]  /*39f0*/  ISETP.GT.AND P1, PT, R76.reuse, 0x29, PT ;  /* 0x000000294c00780c */ /* 0x040fe20003f24270 */
[----:B------:R-:W1:Y:S01]  /*3a00*/  MUFU.TANH R46, R46 ;  /* 0x0000002e002e7308 */ /* 0x000e620000002400 */
[----:B0-----:R-:W-:Y:S02]  /*3a10*/  FSEL R51, R31, -INF , P4 ;  /* 0xff8000001f337808 */ /* 0x001fe40002000000 */
[----:B------:R-:W-:-:S02]  /*3a20*/  ISETP.GT.AND P4, PT, R76, 0x21, PT ;  /* 0x000000214c00780c */ /* 0x000fc40003f84270 */
[----:B------:R-:W-:Y:S02]  /*3a30*/  FMNMX.FTZ R20, R51, R20, !PT ;  /* 0x0000001433147209 */ /* 0x000fe40007810000 */
[----:B--2---:R-:W-:Y:S01]  /*3a40*/  FSEL R35, R35, -INF , P2 ;  /* 0xff80000023237808 */ /* 0x004fe20001000000 */
[----:B------:R0:W2:Y:S01]  /*3a50*/  MUFU.TANH R57, R47 ;  /* 0x0000002f00397308 */ /* 0x0000a20000002400 */
[----:B------:R-:W-:Y:S02]  /*3a60*/  FSEL R25, R53, -INF , P4 ;  /* 0xff80000035197808 */ /* 0x000fe40002000000 */
[C---:B------:R-:W-:Y:S01]  /*3a70*/  ISETP.GT.AND P2, PT, R76.reuse, 0x30, PT ;  /* 0x000000304c00780c */ /* 0x040fe20003f44270 */
[----:B------:R-:W3:Y:S01]  /*3a80*/  SHFL.BFLY PT, R53, R78, 0x1, 0x1f ;  /* 0x0c201f004e357f89 */ /* 0x000ee200000e0000 */
[----:B------:R-:W-:-:S03]  /*3a90*/  ISETP.GT.AND P4, PT, R76, 0x31, PT ;  /* 0x000000314c00780c */ /* 0x000fc60003f84270 */
[----:B------:R-:W4:Y:S01]  /*3aa0*/  MUFU.TANH R50, R50 ;  /* 0x0000003200327308 */ /* 0x000f220000002400 */
[----:B0-----:R-:W-:Y:S02]  /*3ab0*/  FSEL R47, R33, -INF , P3 ;  /* 0xff800000212f7808 */ /* 0x001fe40001800000 */
[----:B------:R-:W-:Y:S02]  /*3ac0*/  ISETP.GT.AND P3, PT, R76, 0x28, PT ;  /* 0x000000284c00780c */ /* 0x000fe40003f64270 */
[----:B------:R-:W-:Y:S02]  /*3ad0*/  FMNMX.FTZ R20, R47, R20, !PT ;  /* 0x000000142f147209 */ /* 0x000fe40007810000 */
[----:B-1----:R-:W-:Y:S01]  /*3ae0*/  FSEL R31, R46, -INF , P3 ;  /* 0xff8000002e1f7808 */ /* 0x002fe20001800000 */
[----:B------:R-:W0:Y:S01]  /*3af0*/  MUFU.TANH R54, R54 ;  /* 0x0000003600367308 */ /* 0x000e220000002400 */
[----:B------:R-:W-:Y:S02]  /*3b00*/  FMNMX.FTZ R20, R49, R20, !PT ;  /* 0x0000001431147209 */ /* 0x000fe40007810000 */
[----:B--2---:R-:W-:-:S02]  /*3b10*/  FSEL R33, R57, -INF , P1 ;  /* 0xff80000039217808 */ /* 0x004fc40000800000 */
[----:B------:R-:W-:Y:S02]  /*3b20*/  FMNMX.FTZ R20, R35, R20, !PT ;  /* 0x0000001423147209 */ /* 0x000fe40007810000 */
[----:B------:R-:W-:Y:S01]  /*3b30*/  ISETP.GT.AND P3, PT, R76, 0x38, PT ;  /* 0x000000384c00780c */ /* 0x000fe20003f64270 */
[----:B------:R-:W1:Y:S01]  /*3b40*/  MUFU.TANH R55, R55 ;  /* 0x0000003700377308 */ /* 0x000e620000002400 */
[----:B------:R-:W-:Y:S02]  /*3b50*/  FMNMX.FTZ R20, R25, R20, !PT ;  /* 0x0000001419147209 */ /* 0x000fe40007810000 */
[----:B----4-:R-:W-:Y:S02]  /*3b60*/  FSEL R27, R50, -INF , P2 ;  /* 0xff800000321b7808 */ /* 0x010fe40001000000 */
[----:B------:R-:W-:Y:S01]  /*3b70*/  FMNMX.FTZ R20, R31, R20, !PT ;  /* 0x000000141f147209 */ /* 0x000fe20007810000 */
[----:B------:R-:W2:Y:S01]  /*3b80*/  @P6 LDC R50, c[0x0][0x450] ;  /* 0x00011400ff326b82 */ /* 0x000ea20000000800 */
[----:B------:R-:W-:Y:S01]  /*3b90*/  FSEL R29, R61, -INF , P4 ;  /* 0xff8000003d1d7808 */ /* 0x000fe20002000000 */
[----:B------:R-:W4:Y:S01]  /*3ba0*/  MUFU.TANH R58, R58 ;  /* 0x0000003a003a7308 */ /* 0x000f220000002400 */
[----:B------:R-:W-:-:S02]  /*3bb0*/  FMNMX.FTZ R20, R33, R20, !PT ;  /* 0x0000001421147209 */ /* 0x000fc40007810000 */
[----:B------:R-:W-:Y:S02]  /*3bc0*/  ISETP.GT.AND P1, PT, R76, 0x39, PT ;  /* 0x000000394c00780c */ /* 0x000fe40003f24270 */
[----:B------:R-:W-:Y:S02]  /*3bd0*/  FMNMX.FTZ R20, R27, R20, !PT ;  /* 0x000000141b147209 */ /* 0x000fe40007810000 */
        /* <DEDUP_REMOVED lines=8> */
[----:B----4-:R-:W-:Y:S02]  /*3c60*/  FSEL R179, R58, -INF , P2 ;  /* 0xff8000003ab37808 */ /* 0x010fe40001000000 */
[----:B------:R-:W-:Y:S02]  /*3c70*/  FMNMX.FTZ R20, R167, R20, !PT ;  /* 0x00000014a7147209 */ /* 0x000fe40007810000 */
[----:B------:R-:W-:Y:S01]  /*3c80*/  ISETP.GT.AND P2, PT, R76, 0x48, PT ;  /* 0x000000484c00780c */ /* 0x000fe20003f44270 */
[----:B------:R-:W4:Y:S01]  /*3c90*/  MUFU.TANH R63, R63 ;  /* 0x0000003f003f7308 */ /* 0x000f220000002400 */
[----:B0-----:R-:W-:-:S02]  /*3ca0*/  FSEL R181, R59, -INF , P1 ;  /* 0xff8000003bb57808 */ /* 0x001fc40000800000 */
[----:B------:R-:W-:Y:S02]  /*3cb0*/  FMNMX.FTZ R46, R179, R20, !PT ;  /* 0x00000014b32e7209 */ /* 0x000fe40007810000 */
[----:B------:R-:W-:Y:S02]  /*3cc0*/  ISETP.GT.AND P1, PT, R76, 0x49, PT ;  /* 0x000000494c00780c */ /* 0x000fe40003f24270 */
[----:B------:R-:W-:Y:S01]  /*3cd0*/  FMNMX.FTZ R13, R181, R46, !PT ;  /* 0x0000002eb50d7209 */ /* 0x000fe20007810000 */
[----:B------:R-:W0:Y:S01]  /*3ce0*/  MUFU.TANH R66, R66 ;  /* 0x0000004200427308 */ /* 0x000e220000002400 */
[----:B-1----:R-:W-:Y:S02]  /*3cf0*/  FSEL R174, R62, -INF , P2 ;  /* 0xff8000003eae7808 */ /* 0x002fe40001000000 */
[----:B------:R-:W-:Y:S02]  /*3d00*/  ISETP.GT.AND P2, PT, R76, 0x50, PT ;  /* 0x000000504c00780c */ /* 0x000fe40003f44270 */
[----:B------:R-:W-:Y:S01]  /*3d10*/  FMNMX.FTZ R46, R174, R13, !PT ;  /* 0x0000000dae2e7209 */ /* 0x000fe20007810000 */
[----:B------:R-:W-:Y:S01]  /*3d20*/  IMAD.U32 R13, RZ, RZ, UR4 ;  /* 0x00000004ff0d7e24 */ /* 0x000fe2000f8e00ff */
[----:B---3--:R-:W-:Y:S01]  /*3d30*/  FMNMX.FTZ R20, R78, R53, !PT ;  /* 0x000000354e147209 */ /* 0x008fe20007810000 */
[----:B------:R-:W1:Y:S01]  /*3d40*/  MUFU.TANH R67, R67 ;  /* 0x0000004300437308 */ /* 0x000e620000002400 */
[----:B----4-:R-:W-:Y:S01]  /*3d50*/  FSEL R177, R63, -INF , P1 ;  /* 0xff8000003fb17808 */ /* 0x010fe20000800000 */
[----:B------:R-:W-:Y:S01]  /*3d60*/  UIMAD UR4, UR36, 0xc00, UR7 ;  /* 0x00000c00240478a4 */ /* 0x000fe2000f8e0207 */
[----:B------:R-:W-:-:S02]  /*3d70*/  ISETP.GT.AND P1, PT, R76, 0x51, PT ;  /* 0x000000514c00780c */ /* 0x000fc40003f24270 */
[----:B------:R-:W-:Y:S01]  /*3d80*/  FMNMX.FTZ R53, R177, R46, !PT ;  /* 0x0000002eb1357209 */ /* 0x000fe20007810000 */
[----:B------:R-:W-:Y:S02]  /*3d90*/  UIADD3 UR6, UR4, 0x80, URZ ;  /* 0x0000008004067890 */ /* 0x000fe4000fffe03f */
[----:B------:R-:W3:Y:S01]  /*3da0*/  MUFU.TANH R70, R70 ;  /* 0x0000004600467308 */ /* 0x000ee20000002400 */
[----:B0-----:R-:W-:Y:S01]  /*3db0*/  FSEL R180, R66, -INF , P2 ;  /* 0xff80000042b47808 */ /* 0x001fe20001000000 */
[----:B------:R-:W-:Y:S01]  /*3dc0*/  UMOV UR10, UR4 ;  /* 0x00000004000a7c82 */ /* 0x000fe20008000000 */
[----:B------:R-:W-:Y:S02]  /*3dd0*/  ISETP.GT.AND P2, PT, R76, 0x58, PT ;  /* 0x000000584c00780c */ /* 0x000fe40003f44270 */
[----:B------:R-:W-:Y:S01]  /*3de0*/  FMNMX.FTZ R46, R180, R53, !PT ;  /* 0x00000035b42e7209 */ /* 0x000fe20007810000 */
[----:B------:R-:W-:Y:S01]  /*3df0*/  UMOV UR14, UR6 ;  /* 0x00000006000e7c82 */ /* 0x000fe20008000000 */
[----:B------:R-:W-:Y:S01]  /*3e00*/  UIADD3 UR6, UR4, 0x100, URZ ;  /* 0x0000010004067890 */ /* 0x000fe2000fffe03f */
[----:B------:R-:W0:Y:S01]  /*3e10*/  MUFU.TANH R71, R71 ;  /* 0x0000004700477308 */ /* 0x000e220000002400 */
[----:B-1----:R-:W-:-:S02]  /*3e20*/  FSEL R175, R67, -INF , P1 ;  /* 0xff80000043af7808 */ /* 0x002fc40000800000 */
[----:B------:R-:W-:Y:S02]  /*3e30*/  ISETP.GT.AND P1, PT, R76, 0x59, PT ;  /* 0x000000594c00780c */ /* 0x000fe40003f24270 */
[----:B------:R-:W-:Y:S01]  /*3e40*/  FMNMX.FTZ R53, R175, R46, !PT ;  /* 0x0000002eaf357209 */ /* 0x000fe20007810000 */
[----:B------:R-:W-:Y:S01]  /*3e50*/  FMUL.FTZ R46, R20, R13 ;  /* 0x0000000d142e7220 */ /* 0x000fe20000410000 */
[----:B---3--:R-:W-:Y:S02]  /*3e60*/  FSEL R178, R70, -INF , P2 ;  /* 0xff80000046b27808 */ /* 0x008fe40001000000 */
[----:B------:R-:W-:Y:S02]  /*3e70*/  FSETP.NEU.FTZ.AND P2, PT, R20, -INF , PT ;  /* 0xff8000001400780b */ /* 0x000fe40003f5d000 */
[----:B------:R-:W-:Y:S02]  /*3e80*/  FMNMX.FTZ R53, R178, R53, !PT ;  /* 0x00000035b2357209 */ /* 0x000fe40007810000 */
[----:B------:R-:W-:-:S02]  /*3e90*/  FSEL R173, R46, RZ, P2 ;  /* 0x000000ff2ead7208 */ /* 0x000fc40001000000 */
[----:B0-----:R-:W-:-:S03]  /*3ea0*/  FSEL R182, R71, -INF , P1 ;  /* 0xff80000047b67808 */ /* 0x001fc60000800000 */
[--C-:B------:R-:W-:Y:S01]  /*3eb0*/  FFMA.FTZ R46, R24, R13, -R173.reuse ;  /* 0x0000000d182e7223 */ /* 0x100fe200000108ad */
[----:B------:R-:W-:Y:S01]  /*3ec0*/  FMNMX.FTZ R53, R182, R53, !PT ;  /* 0x00000035b6357209 */ /* 0x000fe20007810000 */
[-CC-:B------:R-:W-:Y:S01]  /*3ed0*/  FFMA.FTZ R21, R21, R13.reuse, -R173.reuse ;  /* 0x0000000d15157223 */ /* 0x180fe200000108ad */
[-CC-:B------:R-:W-:Y:S01]  /*3ee0*/  FFMA.FTZ R26, R26, R13.reuse, -R173.reuse ;  /* 0x0000000d1a1a7223 */ /* 0x180fe200000108ad */
[-CC-:B------:R-:W-:Y:S01]  /*3ef0*/  FFMA.FTZ R28, R28, R13.reuse, -R173.reuse ;  /* 0x0000000d1c1c7223 */ /* 0x180fe200000108ad */
[-CC-:B------:R-:W-:Y:S01]  /*3f00*/  FFMA.FTZ R30, R30, R13.reuse, -R173.reuse ;  /* 0x0000000d1e1e7223 */ /* 0x180fe200000108ad */
[----:B------:R-:W0:Y:S01]  /*3f10*/  SHFL.BFLY PT, R24, R53, 0x2, 0x1f ;  /* 0x0c401f0035187f89 */ /* 0x000e2200000e0000 */
        /* <DEDUP_REMOVED lines=19> */
[----:B------:R-:W-:Y:S01]  /*4050*/  FFMA.FTZ R172, R172, R13, -R173 ;  /* 0x0000000dacac7223 */ /* 0x000fe200000108ad */
[----:B0-----:R-:W-:-:S04]  /*4060*/  FMNMX.FTZ R24, R53, R24, !PT ;  /* 0x0000001835187209 */ /* 0x001fc80007810000 */
[----:B------:R-:W0:Y:S01]  /*4070*/  MUFU.EX2 R57, R28 ;  /* 0x0000001c00397308 */ /* 0x000e220000000800 */
[----:B-1----:R-:W-:Y:S01]  /*4080*/  F2FP.F16.F32.PACK_AB R152, R55, R46 ;  /* 0x0000002e3798723e */ /* 0x002fe200000000ff */
[----:B------:R-:W1:Y:S06]  /*4090*/  SHFL.BFLY PT, R169, R24, 0x1, 0x1f ;  /* 0x0c201f0018a97f89 */ /* 0x000e6c00000e0000 */
[----:B------:R-:W-:Y:S08]  /*40a0*/  MUFU.EX2 R30, R30 ;  /* 0x0000001e001e7308 */ /* 0x000ff00000000800 */
[----:B------:R-:W3:Y:S01]  /*40b0*/  MUFU.EX2 R53, R32 ;  /* 0x0000002000357308 */ /* 0x000ee20000000800 */
[----:B0-----:R-:W-:-:S07]  /*40c0*/  F2FP.F16.F32.PACK_AB R154, R57, R26 ;  /* 0x0000001a399a723e */ /* 0x001fce00000000ff */
[----:B------:R-:W-:Y:S01]  /*40d0*/  MUFU.EX2 R34, R34 ;  /* 0x0000002200227308 */ /* 0x000fe20000000800 */
[----:B-1----:R-:W-:-:S04]  /*40e0*/  FMNMX.FTZ R169, R24, R169, !PT ;  /* 0x000000a918a97209 */ /* 0x002fc80007810000 */
[C---:B------:R-:W-:Y:S01]  /*40f0*/  FSETP.NEU.FTZ.AND P1, PT, R169.reuse, -INF , PT ;  /* 0xff800000a900780b */ /* 0x040fe20003f3d000 */
[-C--:B------:R-:W-:Y:S02]  /*4100*/  FMUL.FTZ R176, R169, R13.reuse ;  /* 0x0000000da9b07220 */ /* 0x080fe40000410000 */
[----:B------:R-:W-:Y:S01]  /*4110*/  MUFU.EX2 R63, R48 ;  /* 0x00000030003f7308 */ /* 0x000fe20000000800 */
[----:B---3--:R-:W-:Y:S02]  /*4120*/  F2FP.F16.F32.PACK_AB R156, R53, R30 ;  /* 0x0000001e359c723e */ /* 0x008fe400000000ff */
[----:B------:R-:W-:Y:S02]  /*4130*/  FSEL R176, R176, RZ, P1 ;  /* 0x000000ffb0b07208 */ /* 0x000fe40000800000 */
[----:B------:R-:W-:Y:S02]  /*4140*/  LOP3.LUT P1, RZ, R81, 0x7f, RZ, 0xc0, !PT ;  /* 0x0000007f51ff7812 */ /* 0x000fe4000782c0ff */
[----:B------:R-:W-:Y:S01]  /*4150*/  SHF.R.U32.HI R81, RZ, 0x7, R81 ;  /* 0x00000007ff517819 */ /* 0x000fe20000011651 */
[-CC-:B------:R-:W-:Y:S01]  /*4160*/  FFMA.FTZ R37, R37, R13.reuse, -R176.reuse ;  /* 0x0000000d25257223 */ /* 0x180fe200000108b0 */
[-CC-:B------:R-:W-:Y:S01]  /*4170*/  FFMA.FTZ R43, R43, R13.reuse, -R176.reuse ;  /* 0x0000000d2b2b7223 */ /* 0x180fe200000108b0 */
[-CC-:B------:R-:W-:Y:S01]  /*4180*/  FFMA.FTZ R39, R39, R13.reuse, -R176.reuse ;  /* 0x0000000d27277223 */ /* 0x180fe200000108b0 */
[-CC-:B------:R-:W-:Y:S01]  /*4190*/  FFMA.FTZ R41, R41, R13.reuse, -R176.reuse ;  /* 0x0000000d29297223 */ /* 0x180fe200000108b0 */
[----:B------:R0:W-:Y:S01]  /*41a0*/  MUFU.EX2 R24, R37 ;  /* 0x0000002500187308 */ /* 0x0001e20000000800 */
[-CC-:B------:R-:W-:Y:S01]  /*41b0*/  FFMA.FTZ R45, R45, R13.reuse, -R176.reuse ;  /* 0x0000000d2d2d7223 */ /* 0x180fe200000108b0 */
[----:B------:R-:W-:Y:S01]  /*41c0*/  IADD3 R170, -R81, 0xb, RZ ;  /* 0x0000000b51aa7810 */ /* 0x000fe20007ffe1ff */
[-CC-:B------:R-:W-:Y:S01]  /*41d0*/  FFMA.FTZ R51, R51, R13.reuse, -R176.reuse ;  /* 0x0000000d33337223 */ /* 0x180fe200000108b0 */
[-CC-:B------:R-:W-:Y:S01]  /*41e0*/  FFMA.FTZ R47, R47, R13.reuse, -R176.reuse ;  /* 0x0000000d2f2f7223 */ /* 0x180fe200000108b0 */
[----:B------:R-:W-:Y:S01]  /*41f0*/  FFMA.FTZ R49, R49, R13, -R176 ;  /* 0x0000000d31317223 */ /* 0x000fe200000108b0 */
[----:B------:R-:W-:-:S02]  /*4200*/  @!P1 VIADD R21, R0, 0x32440 ;  /* 0x0003244000159836 */ /* 0x000fc40000000000 */
[-CC-:B------:R-:W-:Y:S01]  /*4210*/  FFMA.FTZ R35, R35, R13.reuse, -R176.reuse ;  /* 0x0000000d23237223 */ /* 0x180fe200000108b0 */
[----:B------:R-:W1:Y:S01]  /*4220*/  MUFU.EX2 R43, R43 ;  /* 0x0000002b002b7308 */ /* 0x000e620000000800 */
[----:B0-----:R-:W0:Y:S01]  /*4230*/  @P6 LDC R37, c[0x0][0x44c] ;  /* 0x00011300ff256b82 */ /* 0x001e220000000800 */
[----:B------:R-:W-:Y:S01]  /*4240*/  FFMA.FTZ R25, R25, R13, -R176 ;  /* 0x0000000d19197223 */ /* 0x000fe200000108b0 */
[----:B------:R-:W-:-:S06]  /*4250*/  @!P1 PRMT R21, RZ, 0x654, R21 ;  /* 0x00000654ff159816 */ /* 0x000fcc0000000015 */
[----:B------:R3:W-:Y:S06]  /*4260*/  BAR.ARV R170, 0x100 ;  /* 0x000400aa0000751d */ /* 0x0007ec0000002000 */
[----:B------:R-:W4:Y:S01]  /*4270*/  MUFU.EX2 R39, R39 ;  /* 0x0000002700277308 */ /* 0x000f220000000800 */
[----:B------:R5:W-:Y:S01]  /*4280*/  @!P1 SYNCS.ARRIVE.TRANS64.RED.A1T0 RZ, [R21+URZ], RZ ;  /* 0x000000ff15ff99a7 */ /* 0x000be2000810043f */
[----:B------:R2:W-:Y:S01]  /*4290*/  BAR.SYNC.DEFER_BLOCKING R12, 0x100 ;  /* 0x0004000c0000751d */ /* 0x0005e20000010000 */
[-CC-:B------:R-:W-:Y:S01]  /*42a0*/  FFMA.FTZ R31, R31, R13.reuse, -R176.reuse ;  /* 0x0000000d1f1f7223 */ /* 0x180fe200000108b0 */
[-CC-:B------:R-:W-:Y:S01]  /*42b0*/  FFMA.FTZ R33, R33, R13.reuse, -R176.reuse ;  /* 0x0000000d21217223 */ /* 0x180fe200000108b0 */
[-CC-:B------:R-:W-:Y:S01]  /*42c0*/  FFMA.FTZ R27, R27, R13.reuse, -R176.reuse ;  /* 0x0000000d1b1b7223 */ /* 0x180fe200000108b0 */
[----:B------:R-:W-:Y:S01]  /*42d0*/  FFMA.FTZ R29, R29, R13, -R176 ;  /* 0x0000000d1d1d7223 */ /* 0x000fe200000108b0 */
[----:B-1----:R-:W-:Y:S01]  /*42e0*/  F2FP.F16.F32.PACK_AB R153, R24, R43 ;  /* 0x0000002b1899723e */ /* 0x002fe200000000ff */
[----:B------:R0:W1:Y:S01]  /*42f0*/  MUFU.EX2 R28, R41 ;  /* 0x00000029001c7308 */ /* 0x0000620000000800 */
[-CC-:B-----5:R-:W-:Y:S01]  /*4300*/  FFMA.FTZ R21, R72, R13.reuse, -R173.reuse ;  /* 0x0000000d48157223 */ /* 0x1a0fe200000108ad */
[----:B------:R-:W-:Y:S01]  /*4310*/  FFMA.FTZ R173, R42, R13, -R173 ;  /* 0x0000000d2aad7223 */ /* 0x000fe200000108ad */
[----:B------:R-:W-:Y:S01]  /*4320*/  FADD.FTZ R42, R43, R24 ;  /* 0x000000182b2a7221 */ /* 0x000fe20000010000 */
[----:B--2---:R-:W-:-:S02]  /*4330*/  IMAD.MOV.U32 R12, RZ, RZ, R200 ;  /* 0x000000ffff0c7224 */ /* 0x004fc400078e00c8 */
[-CC-:B------:R-:W-:Y:S01]  /*4340*/  FFMA.FTZ R180, R180, R13.reuse, -R176.reuse ;  /* 0x0000000db4b47223 */ /* 0x180fe200000108b0 */
[-CC-:B------:R-:W-:Y:S01]  /*4350*/  FFMA.FTZ R175, R175, R13.reuse, -R176.reuse ;  /* 0x0000000dafaf7223 */ /* 0x180fe200000108b0 */
[----:B------:R-:W-:Y:S01]  /*4360*/  FFMA.FTZ R178, R178, R13, -R176 ;  /* 0x0000000db2b27223 */ /* 0x000fe200000108b0 */
[----:B------:R-:W-:Y:S01]  /*4370*/  MUFU.EX2 R45, R45 ;  /* 0x0000002d002d7308 */ /* 0x000fe20000000800 */
[----:B0-----:R-:W-:-:S04]  /*4380*/  @P6 IMAD.HI.U32 R41, R200, R37, RZ ;  /* 0x00000025c8296227 */ /* 0x001fc800078e00ff */
[----:B------:R-:W-:Y:S01]  /*4390*/  FADD.FTZ R37, R46, R55 ;  /* 0x000000372e257221 */ /* 0x000fe20000010000 */
[----:B------:R-:W-:-:S03]  /*43a0*/  @!P1 VIADD R0, R0, 0x32460 ;  /* 0x0003246000009836 */ /* 0x000fc60000000000 */
[----:B------:R-:W-:Y:S01]  /*43b0*/  FADD.FTZ R48, R26, R37 ;  /* 0x000000251a307221 */ /* 0x000fe20000010000 */
[----:B----4-:R-:W-:Y:S01]  /*43c0*/  FADD.FTZ R37, R39, R42 ;  /* 0x0000002a27257221 */ /* 0x010fe20000010000 */
[----:B------:R-:W0:Y:S01]  /*43d0*/  MUFU.EX2 R32, R51 ;  /* 0x0000003300207308 */ /* 0x000e220000000800 */
[----:B------:R-:W-:Y:S01]  /*43e0*/  @P6 SHF.R.U32.HI R12, RZ, R50, R41 ;  /* 0x00000032ff0c6219 */ /* 0x000fe20000011629 */
[----:B------:R-:W-:Y:S01]  /*43f0*/  FADD.FTZ R41, R57, R48 ;  /* 0x0000003039297221 */ /* 0x000fe20000010000 */
[C---:B-1----:R-:W-:Y:S01]  /*4400*/  FADD.FTZ R42, R28.reuse, R37 ;  /* 0x000000251c2a7221 */ /* 0x042fe20000010000 */
[----:B------:R-:W-:Y:S02]  /*4410*/  F2FP.F16.F32.PACK_AB R155, R28, R39 ;  /* 0x000000271c9b723e */ /* 0x000fe400000000ff */
[----:B------:R-:W-:Y:S01]  /*4420*/  FADD.FTZ R46, R30, R41 ;  /* 0x000000291e2e7221 */ /* 0x000fe20000010000 */
[----:B------:R-:W-:Y:S01]  /*4430*/  IADD3 R12, R12, R204, -R203 ;  /* 0x000000cc0c0c7210 */ /* 0x000fe20007ffe8cb */
[----:B------:R-:W-:Y:S01]  /*4440*/  MUFU.EX2 R47, R47 ;  /* 0x0000002f002f7308 */ /* 0x000fe20000000800 */
[----:B------:R-:W-:Y:S01]  /*4450*/  @!P1 PRMT R0, RZ, 0x654, R0 ;  /* 0x00000654ff009816 */ /* 0x000fe20000000000 */
[----:B------:R-:W-:-:S02]  /*4460*/  FADD.FTZ R37, R53, R46 ;  /* 0x0000002e35257221 */ /* 0x000fc40000010000 */
[----:B------:R-:W-:-:S04]  /*4470*/  IMAD.HI R12, R12, 0x2aaaaaab, RZ ;  /* 0x2aaaaaab0c0c7827 */ /* 0x000fc800078e02ff */
[----:B------:R-:W-:Y:S01]  /*4480*/  FADD.FTZ R28, R34, R37 ;  /* 0x00000025221c7221 */ /* 0x000fe20000010000 */
[----:B------:R-:W1:Y:S01]  /*4490*/  MUFU.EX2 R59, R36 ;  /* 0x00000024003b7308 */ /* 0x000e620000000800 */
[----:B0-----:R-:W-:-:S07]  /*44a0*/  F2FP.F16.F32.PACK_AB R157, R32, R45 ;  /* 0x0000002d209d723e */ /* 0x001fce00000000ff */
[----:B------:R-:W0:Y:S08]  /*44b0*/  MUFU.EX2 R36, R49 ;  /* 0x0000003100247308 */ /* 0x000e300000000800 */
[----:B------:R-:W2:Y:S01]  /*44c0*/  MUFU.EX2 R38, R38 ;  /* 0x0000002600267308 */ /* 0x000ea20000000800 */
[C---:B-1----:R-:W-:Y:S01]  /*44d0*/  FADD.FTZ R37, R59.reuse, R28 ;  /* 0x0000001c3b257221 */ /* 0x042fe20000010000 */
[----:B------:R-:W-:-:S06]  /*44e0*/  F2FP.F16.F32.PACK_AB R158, R59, R34 ;  /* 0x000000223b9e723e */ /* 0x000fcc00000000ff */
[----:B------:R-:W1:Y:S01]  /*44f0*/  MUFU.EX2 R61, R40 ;  /* 0x00000028003d7308 */ /* 0x000e620000000800 */
[----:B0-----:R-:W-:-:S07]  /*4500*/  F2FP.F16.F32.PACK_AB R159, R36, R47 ;  /* 0x0000002f249f723e */ /* 0x001fce00000000ff */
[----:B------:R-:W-:Y:S01]  /*4510*/  MUFU.EX2 R35, R35 ;  /* 0x0000002300237308 */ /* 0x000fe20000000800 */
[----:B--2---:R-:W-:-:S07]  /*4520*/  FADD.FTZ R28, R38, R37 ;  /* 0x00000025261c7221 */ /* 0x004fce0000010000 */
[----:B------:R0:W2:Y:S01]  /*4530*/  MUFU.EX2 R40, R25 ;  /* 0x0000001900287308 */ /* 0x0000a20000000800 */
[----:B-1----:R-:W-:-:S07]  /*4540*/  F2FP.F16.F32.PACK_AB R160, R61, R38 ;  /* 0x000000263da0723e */ /* 0x002fce00000000ff */
[----:B------:R-:W1:Y:S01]  /*4550*/  MUFU.EX2 R44, R44 ;  /* 0x0000002c002c7308 */ /* 0x000e620000000800 */
[----:B0-----:R-:W-:-:S04]  /*4560*/  FADD.FTZ R25, R45, R42 ;  /* 0x0000002a2d197221 */ /* 0x001fc80000010000 */
[----:B------:R-:W-:-:S03]  /*4570*/  FADD.FTZ R26, R32, R25 ;  /* 0x00000019201a7221 */ /* 0x000fc60000010000 */
[----:B------:R-:W0:Y:S01]  /*4580*/  MUFU.EX2 R31, R31 ;  /* 0x0000001f001f7308 */ /* 0x000e220000000800 */
[----:B------:R-:W-:Y:S01]  /*4590*/  FADD.FTZ R25, R47, R26 ;  /* 0x0000001a2f197221 */ /* 0x000fe20000010000 */
[----:B--2---:R-:W-:-:S03]  /*45a0*/  F2FP.F16.F32.PACK_AB R161, R40, R35 ;  /* 0x0000002328a1723e */ /* 0x004fc600000000ff */
[----:B------:R-:W-:-:S03]  /*45b0*/  FADD.FTZ R26, R36, R25 ;  /* 0x00000019241a7221 */ /* 0x000fc60000010000 */
[----:B------:R2:W4:Y:S01]  /*45c0*/  MUFU.EX2 R24, R33 ;  /* 0x0000002100187308 */ /* 0x0005220000000800 */
[----:B------:R-:W-:Y:S01]  /*45d0*/  FADD.FTZ R25, R35, R26 ;  /* 0x0000001a23197221 */ /* 0x000fe20000010000 */
[----:B-1----:R-:W-:-:S06]  /*45e0*/  F2FP.F16.F32.PACK_AB R162, R63, R44 ;  /* 0x0000002c3fa2723e */ /* 0x002fcc00000000ff */
[----:B------:R-:W1:Y:S01]  /*45f0*/  MUFU.EX2 R52, R52 ;  /* 0x0000003400347308 */ /* 0x000e620000000800 */
[----:B--2---:R-:W-:Y:S01]  /*4600*/  FADD.FTZ R33, R61, R28 ;  /* 0x0000001c3d217221 */ /* 0x004fe20000010000 */
[----:B------:R-:W-:-:S03]  /*4610*/  FADD.FTZ R28, R40, R25 ;  /* 0x00000019281c7221 */ /* 0x000fc60000010000 */
[----:B------:R-:W-:Y:S01]  /*4620*/  FADD.FTZ R30, R44, R33 ;  /* 0x000000212c1e7221 */ /* 0x000fe20000010000 */
[----:B0-----:R-:W-:Y:S02]  /*4630*/  FADD.FTZ R25, R31, R28 ;  /* 0x0000001c1f197221 */ /* 0x001fe40000010000 */
[----:B------:R-:W0:Y:S01]  /*4640*/  MUFU.EX2 R27, R27 ;  /* 0x0000001b001b7308 */ /* 0x000e220000000800 */
[----:B------:R-:W-:Y:S01]  /*4650*/  FADD.FTZ R33, R63, R30 ;  /* 0x0000001e3f217221 */ /* 0x000fe20000010000 */
[C---:B----4-:R-:W-:Y:S01]  /*4660*/  FADD.FTZ R28, R24.reuse, R25 ;  /* 0x00000019181c7221 */ /* 0x050fe20000010000 */
[----:B------:R-:W-:-:S05]  /*4670*/  F2FP.F16.F32.PACK_AB R163, R24, R31 ;  /* 0x0000001f18a3723e */ /* 0x000fca00000000ff */
[----:B------:R-:W2:Y:S01]  /*4680*/  MUFU.EX2 R65, R56 ;  /* 0x0000003800417308 */ /* 0x000ea20000000800 */
[----:B-1----:R-:W-:-:S07]  /*4690*/  FADD.FTZ R190, R52, R33 ;  /* 0x0000002134be7221 */ /* 0x002fce0000010000 */
[----:B------:R-:W1:Y:S01]  /*46a0*/  MUFU.EX2 R26, R29 ;  /* 0x0000001d001a7308 */ /* 0x000e620000000800 */
[----:B0-----:R-:W-:-:S07]  /*46b0*/  FADD.FTZ R187, R27, R28 ;  /* 0x0000001c1bbb7221 */ /* 0x001fce0000010000 */
[----:B------:R-:W0:Y:S01]  /*46c0*/  MUFU.EX2 R188, R188 ;  /* 0x000000bc00bc7308 */ /* 0x000e220000000800 */
[C---:B--2---:R-:W-:Y:S01]  /*46d0*/  FADD.FTZ R190, R65.reuse, R190 ;  /* 0x000000be41be7221 */ /* 0x044fe20000010000 */
[----:B------:R-:W-:-:S06]  /*46e0*/  F2FP.F16.F32.PACK_AB R164, R65, R52 ;  /* 0x0000003441a4723e */ /* 0x000fcc00000000ff */
[----:B------:R-:W2:Y:S01]  /*46f0*/  MUFU.EX2 R189, R189 ;  /* 0x000000bd00bd7308 */ /* 0x000ea20000000800 */
[C---:B-1----:R-:W-:Y:S01]  /*4700*/  FADD.FTZ R187, R26.reuse, R187 ;  /* 0x000000bb1abb7221 */ /* 0x042fe20000010000 */
[----:B------:R-:W-:Y:S02]  /*4710*/  F2FP.F16.F32.PACK_AB R165, R26, R27 ;  /* 0x0000001b1aa5723e */ /* 0x000fe400000000ff */
[----:B------:R-:W-:-:S04]  /*4720*/  WARPGROUP.ARRIVE ;  /* 0x00000000000079c5 */ /* 0x000fc80000000000 */
[----:B------:R-:W-:Y:S01]  /*4730*/  MUFU.EX2 R184, R184 ;  /* 0x000000b800b87308 */ /* 0x000fe20000000800 */
[----:B0-----:R-:W-:Y:S01]  /*4740*/  FADD.FTZ R190, R188, R190 ;  /* 0x000000bebcbe7221 */ /* 0x001fe20000010000 */
[----:B------:R-:W-:Y:S01]  /*4750*/  HGMMA.64x256x16.F32 R24, R152, gdesc[UR8].tnspB, RZ, !UPT, gsb0 ;  /* 0x43e0000898187df0 */ /* 0x000fe2000c0008ff */
[----:B------:R-:W-:Y:S01]  /*4760*/  UMOV UR10, UR6 ;  /* 0x00000006000a7c82 */ /* 0x000fe20008000000 */
[----:B------:R-:W-:Y:S01]  /*4770*/  UMOV UR11, 0x40000040 ;  /* 0x40000040000b7882 */ /* 0x000fe20000000000 */
[----:B------:R-:W-:-:S03]  /*4780*/  UIADD3 UR6, UR4, 0x180, URZ ;  /* 0x0000018004067890 */ /* 0x000fc6000fffe03f */
[----:B------:R-:W-:Y:S01]  /*4790*/  MUFU.EX2 R186, R186 ;  /* 0x000000ba00ba7308 */ /* 0x000fe20000000800 */
[----:B--2---:R-:W-:-:S07]  /*47a0*/  FADD.FTZ R190, R189, R190 ;  /* 0x000000bebdbe7221 */ /* 0x004fce0000010000 */
[----:B------:R-:W-:Y:S08]  /*47b0*/  MUFU.EX2 R21, R21 ;  /* 0x0000001500157308 */ /* 0x000ff00000000800 */
[----:B------:R-:W-:Y:S08]  /*47c0*/  MUFU.EX2 R173, R173 ;  /* 0x000000ad00ad7308 */ /* 0x000ff00000000800 */
[----:B------:R-:W-:Y:S08]  /*47d0*/  MUFU.EX2 R175, R175 ;  /* 0x000000af00af7308 */ /* 0x000ff00000000800 */
[----:B------:R-:W-:Y:S01]  /*47e0*/  MUFU.EX2 R178, R178 ;  /* 0x000000b200b27308 */ /* 0x000fe20000000800 */
[----:B------:R-:W-:-:S02]  /*47f0*/  WARPGROUP.DEPBAR.LE gsb0, 0x0 ;  /* 0x00008000000079c5 */ /* 0x000fc40000010000 */
[----:B------:R-:W-:Y:S01]  /*4800*/  WARPGROUP.ARRIVE ;  /* 0x00000000000079c5 */ /* 0x000fe20000000000 */
[-CC-:B------:R-:W-:Y:S01]  /*4810*/  FFMA.FTZ R152, R166, R13.reuse, -R176.reuse ;  /* 0x0000000da6987223 */ /* 0x180fe200000108b0 */
[-CC-:B------:R-:W-:Y:S01]  /*4820*/  FFMA.FTZ R153, R167, R13.reuse, -R176.reuse ;  /* 0x0000000da7997223 */ /* 0x180fe200000108b0 */
[----:B------:R-:W-:Y:S01]  /*4830*/  F2FP.F16.F32.PACK_AB R166, R189, R188 ;  /* 0x000000bcbda6723e */ /* 0x000fe200000000ff */
[----:B------:R-:W-:Y:S01]  /*4840*/  FFMA.FTZ R155, R179, R13, -R176 ;  /* 0x0000000db39b7223 */ /* 0x000fe200000108b0 */
[----:B------:R-:W-:Y:S01]  /*4850*/  MUFU.EX2 R154, R185 ;  /* 0x000000b9009a7308 */ /* 0x000fe20000000800 */
[----:B------:R-:W-:Y:S07]  /*4860*/  HGMMA.64x256x16.F32 R24, R156, gdesc[UR12].tnspB, R24, gsb0 ;  /* 0x43e0000c9c187df0 */ /* 0x000fee0008000818 */
[----:B------:R-:W0:Y:S08]  /*4870*/  MUFU.EX2 R152, R152 ;  /* 0x0000009800987308 */ /* 0x000e300000000800 */
[----:B------:R-:W1:Y:S08]  /*4880*/  MUFU.EX2 R153, R153 ;  /* 0x0000009900997308 */ /* 0x000e700000000800 */
[----:B------:R-:W-:Y:S01]  /*4890*/  MUFU.EX2 R155, R155 ;  /* 0x0000009b009b7308 */ /* 0x000fe20000000800 */
[----:B0-----:R-:W-:Y:S01]  /*48a0*/  FADD.FTZ R187, R152, R187 ;  /* 0x000000bb98bb7221 */ /* 0x001fe20000010000 */
[----:B-1----:R-:W-:-:S03]  /*48b0*/  F2FP.F16.F32.PACK_AB R167, R153, R152 ;  /* 0x0000009899a7723e */ /* 0x002fc600000000ff */
[----:B------:R-:W-:-:S03]  /*48c0*/  FADD.FTZ R187, R153, R187 ;  /* 0x000000bb99bb7221 */ /* 0x000fc60000010000 */
[----:B------:R-:W0:Y:S01]  /*48d0*/  MUFU.EX2 R152, R183 ;  /* 0x000000b700987308 */ /* 0x000e220000000800 */
[----:B------:R-:W-:Y:S02]  /*48e0*/  WARPGROUP.DEPBAR.LE gsb0, 0x0 ;  /* 0x00008000000079c5 */ /* 0x000fe40000010000 */
[----:B------:R-:W-:Y:S01]  /*48f0*/  WARPGROUP.ARRIVE ;  /* 0x00000000000079c5 */ /* 0x000fe20000000000 */
[-CC-:B------:R-:W-:Y:S01]  /*4900*/  FFMA.FTZ R157, R181, R13.reuse, -R176.reuse ;  /* 0x0000000db59d7223 */ /* 0x180fe200000108b0 */
[-CC-:B------:R-:W-:Y:S01]  /*4910*/  FFMA.FTZ R156, R174, R13.reuse, -R176.reuse ;  /* 0x0000000dae9c7223 */ /* 0x180fe200000108b0 */
[-C--:B------:R-:W-:Y:S01]  /*4920*/  FFMA.FTZ R158, R177, R13.reuse, -R176 ;  /* 0x0000000db19e7223 */ /* 0x080fe200000108b0 */
[----:B0-----:R-:W-:Y:S01]  /*4930*/  FADD.FTZ R159, R152, R190 ;  /* 0x000000be989f7221 */ /* 0x001fe20000010000 */
[C---:B------:R-:W-:Y:S01]  /*4940*/  F2FP.F16.F32.PACK_AB R152, R184.reuse, R152 ;  /* 0x00000098b898723e */ /* 0x040fe200000000ff */
[----:B------:R-:W-:Y:S01]  /*4950*/  HGMMA.64x256x16.F32 R24, R160, gdesc[UR8].tnspB, R24, gsb0 ;  /* 0x43e00008a0187df0 */ /* 0x000fe20008000818 */
[----:B------:R-:W-:Y:S01]  /*4960*/  UMOV UR10, UR6 ;  /* 0x00000006000a7c82 */ /* 0x000fe20008000000 */
[----:B------:R-:W-:Y:S01]  /*4970*/  UMOV UR11, 0x40000040 ;  /* 0x40000040000b7882 */ /* 0x000fe20000000000 */
[----:B------:R-:W0:Y:S01]  /*4980*/  MUFU.EX2 R157, R157 ;  /* 0x0000009d009d7308 */ /* 0x000e220000000800 */
[----:B------:R-:W-:Y:S01]  /*4990*/  FADD.FTZ R159, R184, R159 ;  /* 0x0000009fb89f7221 */ /* 0x000fe20000010000 */
[----:B------:R-:W-:Y:S01]  /*49a0*/  UIADD3 UR6, UR4, 0x200, URZ ;  /* 0x0000020004067890 */ /* 0x000fe2000fffe03f */
[----:B------:R-:W-:Y:S01]  /*49b0*/  FFMA.FTZ R176, R182, R13, -R176 ;  /* 0x0000000db6b07223 */ /* 0x000fe200000108b0 */
[----:B------:R-:W-:Y:S01]  /*49c0*/  UIADD3 UR4, UR4, 0x280, URZ ;  /* 0x0000028004047890 */ /* 0x000fe2000fffe03f */
[----:B------:R-:W-:Y:S01]  /*49d0*/  FADD.FTZ R159, R154, R159 ;  /* 0x0000009f9a9f7221 */ /* 0x000fe20000010000 */
[----:B------:R-:W-:-:S02]  /*49e0*/  F2FP.F16.F32.PACK_AB R154, R186, R154 ;  /* 0x0000009aba9a723e */ /* 0x000fc400000000ff */
[----:B------:R-:W-:Y:S01]  /*49f0*/  MUFU.EX2 R156, R156 ;  /* 0x0000009c009c7308 */ /* 0x000fe20000000800 */
[----:B------:R-:W-:-:S07]  /*4a00*/  FADD.FTZ R159, R186, R159 ;  /* 0x0000009fba9f7221 */ /* 0x000fce0000010000 */
[----:B------:R-:W1:Y:S01]  /*4a10*/  MUFU.EX2 R158, R158 ;  /* 0x0000009e009e7308 */ /* 0x000e620000000800 */
[----:B0-----:R-:W-:-:S07]  /*4a20*/  F2FP.F16.F32.PACK_AB R153, R157, R155 ;  /* 0x0000009b9d99723e */ /* 0x001fce00000000ff */
[----:B------:R-:W-:Y:S01]  /*4a30*/  MUFU.EX2 R176, R176 ;  /* 0x000000b000b07308 */ /* 0x000fe20000000800 */
[----:B------:R-:W-:Y:S02]  /*4a40*/  WARPGROUP.DEPBAR.LE gsb0, 0x0 ;  /* 0x00008000000079c5 */ /* 0x000fe40000010000 */
[----:B------:R-:W-:Y:S01]  /*4a50*/  WARPGROUP.ARRIVE ;  /* 0x00000000000079c5 */ /* 0x000fe20000000000 */
[----:B------:R-:W-:Y:S01]  /*4a60*/  FADD.FTZ R160, R155, R187 ;  /* 0x000000bb9ba07221 */ /* 0x000fe20000010000 */
[----:B-1----:R-:W-:-:S03]  /*4a70*/  F2FP.F16.F32.PACK_AB R155, R158, R156 ;  /* 0x0000009c9e9b723e */ /* 0x002fc600000000ff */
[----:B------:R-:W-:Y:S01]  /*4a80*/  FADD.FTZ R160, R157, R160 ;  /* 0x000000a09da07221 */ /* 0x000fe20000010000 */
[----:B------:R-:W-:Y:S01]  /*4a90*/  HGMMA.64x256x16.F32 R24, R164, gdesc[UR8].tnspB, R24, gsb0 ;  /* 0x43e00008a4187df0 */ /* 0x000fe20008000818 */
[----:B------:R-:W-:Y:S01]  /*4aa0*/  UMOV UR10, UR6 ;  /* 0x00000006000a7c82 */ /* 0x000fe20008000000 */
[----:B------:R-:W-:Y:S01]  /*4ab0*/  UMOV UR11, 0x40000040 ;  /* 0x40000040000b7882 */ /* 0x000fe20000000000 */
[----:B------:R-:W-:-:S04]  /*4ac0*/  FADD.FTZ R160, R156, R160 ;  /* 0x000000a09ca07221 */ /* 0x000fc80000010000 */
[----:B------:R-:W-:Y:S01]  /*4ad0*/  FADD.FTZ R156, R158, R160 ;  /* 0x000000a09e9c7221 */ /* 0x000fe20000010000 */
[----:B------:R-:W-:Y:S02]  /*4ae0*/  WARPGROUP.DEPBAR.LE gsb0, 0x0 ;  /* 0x00008000000079c5 */ /* 0x000fe40000010000 */
[----:B------:R-:W-:-:S15]  /*4af0*/  WARPGROUP.ARRIVE ;  /* 0x00000000000079c5 */ /* 0x000fde0000000000 */
[----:B------:R-:W-:-:S03]  /*4b00*/  NOP ;  /* 0x0000000000007918 */ /* 0x000fc60000000000 */
[----:B------:R-:W-:Y:S01]  /*4b10*/  HGMMA.64x256x16.F32 R24, R152, gdesc[UR8].tnspB, R24, gsb0 ;  /* 0x43e0000898187df0 */ /* 0x000fe20008000818 */
[----:B------:R-:W-:Y:S01]  /*4b20*/  UMOV UR10, UR4 ;  /* 0x00000004000a7c82 */ /* 0x000fe20008000000 */
[----:B------:R-:W-:Y:S01]  /*4b30*/  UMOV UR11, 0x40000040 ;  /* 0x40000040000b7882 */ /* 0x000fe20000000000 */
[----:B------:R-:W-:Y:S02]  /*4b40*/  WARPGROUP.DEPBAR.LE gsb0, 0x0 ;  /* 0x00008000000079c5 */ /* 0x000fe40000010000 */
[----:B------:R-:W0:Y:S01]  /*4b50*/  MUFU.EX2 R152, R171 ;  /* 0x000000ab00987308 */ /* 0x000e220000000800 */
[----:B------:R-:W-:-:S07]  /*4b60*/  FADD.FTZ R155, R21, R159 ;  /* 0x0000009f159b7221 */ /* 0x000fce0000010000 */
[----:B------:R-:W1:Y:S08]  /*4b70*/  MUFU.EX2 R154, R172 ;  /* 0x000000ac009a7308 */ /* 0x000e700000000800 */
[----:B------:R-:W2:Y:S01]  /*4b80*/  MUFU.EX2 R153, R180 ;  /* 0x000000b400997308 */ /* 0x000ea20000000800 */
[C---:B0-----:R-:W-:Y:S01]  /*4b90*/  FADD.FTZ R155, R152.reuse, R155 ;  /* 0x0000009b989b7221 */ /* 0x041fe20000010000 */
[----:B------:R-:W-:-:S02]  /*4ba0*/  F2FP.F16.F32.PACK_AB R152, R152, R21 ;  /* 0x000000159898723e */ /* 0x000fc400000000ff */
[----:B------:R-:W-:-:S04]  /*4bb0*/  SHF.R.U32.HI R21, RZ, 0x1f, R12 ;  /* 0x0000001fff157819 */ /* 0x000fc8000001160c */
[----:B------:R-:W-:Y:S01]  /*4bc0*/  LEA.HI.SX32 R12, R12, R21, 0x1c ;  /* 0x000000150c0c7211 */ /* 0x000fe200078fe2ff */
[----:B-1----:R-:W-:Y:S01]  /*4bd0*/  FADD.FTZ R157, R154, R155 ;  /* 0x0000009b9a9d7221 */ /* 0x002fe20000010000 */
[----:B------:R-:W-:Y:S02]  /*4be0*/  F2FP.F16.F32.PACK_AB R154, R173, R154 ;  /* 0x0000009aad9a723e */ /* 0x000fe400000000ff */
[----:B------:R-:W-:Y:S02]  /*4bf0*/  F2FP.F16.F32.PACK_AB R155, R176, R178 ;  /* 0x000000b2b09b723e */ /* 0x000fe400000000ff */
[----:B------:R-:W-:Y:S01]  /*4c00*/  VIMNMX R21, R205, R12, !PT ;  /* 0x0000000ccd157248 */ /* 0x000fe20007fe0100 */
[----:B--2---:R-:W-:Y:S01]  /*4c10*/  FADD.FTZ R156, R153, R156 ;  /* 0x0000009c999c7221 */ /* 0x004fe20000010000 */
[C---:B------:R-:W-:Y:S02]  /*4c20*/  F2FP.F16.F32.PACK_AB R153, R175.reuse, R153 ;  /* 0x00000099af99723e */ /* 0x040fe400000000ff */
[----:B------:R-:W-:Y:S01]  /*4c30*/  ISETP.GE.AND P2, PT, R212, R21, PT ;  /* 0x00000015d400720c */ /* 0x000fe20003f46270 */
[----:B------:R-:W-:Y:S01]  /*4c40*/  FADD.FTZ R156, R175, R156 ;  /* 0x0000009caf9c7221 */ /* 0x000fe20000010000 */
[----:B------:R-:W-:-:S06]  /*4c50*/  WARPGROUP.ARRIVE ;  /* 0x00000000000079c5 */ /* 0x000fcc0000000000 */
[----:B------:R-:W-:Y:S03]  /*4c60*/  HGMMA.64x256x16.F32 R24, R152, gdesc[UR8].tnspB, R24, gsb0 ;  /* 0x43e0000898187df0 */ /* 0x000fe60008000818 */
[----:B------:R-:W-:Y:S02]  /*4c70*/  WARPGROUP.DEPBAR.LE gsb0, 0x0 ;  /* 0x00008000000079c5 */ /* 0x000fe40000010000 */
[----:B------:R-:W-:Y:S01]  /*4c80*/  FADD.FTZ R153, R178, R156 ;  /* 0x0000009cb2997221 */ /* 0x000fe20000010000 */
[----:B------:R0:W-:Y:S03]  /*4c90*/  @!P1 SYNCS.ARRIVE.TRANS64.RED.A1T0 RZ, [R0+URZ], RZ ;  /* 0x000000ff00ff99a7 */ /* 0x0001e6000810043f */
[----:B------:R-:W-:Y:S01]  /*4ca0*/  FADD.FTZ R12, R176, R153 ;  /* 0x00000099b00c7221 */ /* 0x000fe20000010000 */
[----:B0-----:R-:W-:Y:S01]  /*4cb0*/  FADD.FTZ R0, R173, R157 ;  /* 0x0000009dad007221 */ /* 0x001fe20000010000 */
[----:B---3--:R-:W-:Y:S06]  /*4cc0*/  @!P2 BRA `(.L_x_5355) ;  /* 0x00000030001ca947 */ /* 0x008fec0003800000 */
[----:B------:R-:W-:Y:S01]  /*4cd0*/  IMAD.MOV.U32 R214, RZ, RZ, R169 ;  /* 0x000000ffffd67224 */ /* 0x000fe200078e00a9 */
[----:B------:R-:W-:Y:S01]  /*4ce0*/  ULDC UR4, c[0x0][0xad0] ;  /* 0x0002b40000047ab9 */ /* 0x000fe20000000800 */
[----:B------:R-:W-:-:S07]  /*4cf0*/  IMAD.MOV.U32 R215, RZ, RZ, R20 ;  /* 0x000000ffffd77224 */ /* 0x000fce00078e0014 */
.L_x_5364:
[----:B------:R-:W-:-:S04]  /*4d00*/  UIADD3 UR36, UR36, 0x1, URZ ;  /* 0x0000000124247890 */ /* 0x000fc8000fffe03f */
[----:B------:R-:W-:-:S04]  /*4d10*/  UISETP.NE.AND UP0, UPT, UR36, 0x2, UPT ;  /* 0x000000022400788c */ /* 0x000fc8000bf05270 */
[----:B------:R-:W-:Y:S02]  /*4d20*/  USEL UR5, URZ, 0x1, UP0 ;  /* 0x000000013f057887 */ /* 0x000fe40008000000 */
[----:B------:R-:W-:Y:S02]  /*4d30*/  USEL UR36, UR36, URZ, UP0 ;  /* 0x0000003f24247287 */ /* 0x000fe40008000000 */
[----:B------:R-:W-:Y:S01]  /*4d40*/  ULOP3.LUT UR37, UR37, UR5, URZ, 0x3c, !UPT ;  /* 0x0000000525257292 */ /* 0x000fe2000f8e3c3f */
[----:B------:R-:W-:Y:S11]  /*4d50*/  @!P0 BRA `(.L_x_5356) ;  /* 0x0000000000048947 */ /* 0x000ff60003800000 */
[----:B------:R-:W-:Y:S01]  /*4d60*/  BPT.TRAP 0x1 ;  /* 0x000000040000795c */ /* 0x000fe20000300000 */
.L_x_5356:
        /* <DEDUP_REMOVED lines=9> */
.L_x_5357:
[----:B-1----:R-:W-:Y:S05]  /*4e00*/  @P2 BRA `(.L_x_5358) ;  /* 0x0000000000082947 */ /* 0x002fea0003800000 */
[----:B------:R-:W1:Y:S02]  /*4e10*/  SYNCS.PHASECHK.TRANS64.TRYWAIT P2, [UR5+0x32430], R13 ;  /* 0x0324300dff0075a7 */ /* 0x000e640008040145 */
[----:B-1----:R-:W-:Y:S05]  /*4e20*/  @!P2 BRA `(.L_x_5359) ;  /* 0x0000012400e0a947 */ /* 0x002fea0003800000 */
.L_x_5358:
        /* <DEDUP_REMOVED lines=31> */
.L_x_5360:
[----:B------:R2:W3:Y:S01]  /*5020*/  SYNCS.PHASECHK.TRANS64.TRYWAIT P2, [UR5+0x32450], R13 ;  /* 0x0324500dff0075a7 */ /* 0x0004e20008040145 */
[----:B------:R-:W-:Y:S05]  /*5030*/  @!P0 BRA `(.L_x_5361) ;  /* 0x0000000000048947 */ /* 0x000fea0003800000 */
[----:B------:R-:W-:Y:S01]  /*5040*/  BPT.TRAP 0x1 ;  /* 0x000000040000795c */ /* 0x000fe20000300000 */
.L_x_5361:
[----:B---3--:R-:W-:Y:S05]  /*5050*/  @P2 BRA `(.L_x_5362) ;  /* 0x0000000000082947 */ /* 0x008fea0003800000 */
[----:B------:R-:W3:Y:S02]  /*5060*/  SYNCS.PHASECHK.TRANS64.TRYWAIT P2, [UR5+0x32450], R13 ;  /* 0x0324500dff0075a7 */ /* 0x000ee40008040145 */
[----:B---3--:R-:W-:Y:S05]  /*5070*/  @!P2 BRA `(.L_x_5363) ;  /* 0x000001240064a947 */ /* 0x008fea0003800000 */
.L_x_5362:
[----:B------:R-:W-:Y:S01]  /*5080*/  R2UR UR52, R10 ;  /* 0x000000000a3472ca */ /* 0x000fe200000e0000 */
[----:B------:R-:W-:Y:S01]  /*5090*/  UIMAD UR6, UR36, 0xc00, UR60 ;  /* 0x00000c00240678a4 */ /* 0x000fe2000f8e023c */
[----:B------:R-:W-:Y:S01]  /*50a0*/  R2UR UR53, R11 ;  /* 0x000000000b3572ca */ /* 0x000fe200000e0000 */
[----:B------:R-:W-:Y:S01]  /*50b0*/  WARPGROUP.ARRIVE ;  /* 0x00000000000079c5 */ /* 0x000fe20000000000 */
[----:B------:R-:W-:Y:S01]  /*50c0*/  UMOV UR55, 0x40000040 ;  /* 0x4000004000377882 */ /* 0x000fe20000000000 */
[----:B------:R-:W-:Y:S01]  /*50d0*/  UIADD3 UR10, UR6, 0x302, URZ ;  /* 0x00000302060a7890 */ /* 0x000fe2000fffe03f */
[----:B-1----:R-:W1:Y:S01]  /*50e0*/  LDC R20, c[0x0][0x448] ;  /* 0x00011200ff147b82 */ /* 0x002e620000000800 */
[----:B------:R-:W-:Y:S01]  /*50f0*/  UMOV UR11, 0x40000040 ;  /* 0x40000040000b7882 */ /* 0x000fe20000000000 */
[----:B------:R-:W-:Y:S01]  /*5100*/  UMOV UR54, UR6 ;  /* 0x0000000600367c82 */ /* 0x000fe20008000000 */
[----:B------:R-:W-:Y:S01]  /*5110*/  UIADD3 UR14, UR6, 0x304, URZ ;  /* 0x00000304060e7890 */ /* 0x000fe2000fffe03f */
[----:B------:R-:W-:Y:S01]  /*5120*/  IMAD.IADD R217, R206, 0x1, R200 ;  /* 0x00000001ced97824 */ /* 0x000fe200078e02c8 */
[----:B------:R-:W-:Y:S01]  /*5130*/  UMOV UR15, 0x40000040 ;  /* 0x40000040000f7882 */ /* 0x000fe20000000000 */
[----:B------:R-:W-:Y:S01]  /*5140*/  UIADD3 UR18, UR6, 0x306, URZ ;  /* 0x0000030606127890 */ /* 0x000fe2000fffe03f */
[----:B------:R-:W-:-:S02]  /*5150*/  UMOV UR19, 0x40000040 ;  /* 0x4000004000137882 */ /* 0x000fc40000000000 */
        /* <DEDUP_REMOVED lines=12> */
[----:B-1----:R-:W-:Y:S01]  /*5220*/  ISETP.NE.AND P2, PT, R20, 0x1, PT ;  /* 0x000000011400780c */ /* 0x002fe20003f45270 */
[----:B------:R-:W-:Y:S01]  /*5230*/  UMOV UR35, 0x40000040 ;  /* 0x4000004000237882 */ /* 0x000fe20000000000 */
[----:B------:R-:W-:Y:S01]  /*5240*/  UIADD3 UR42, UR6, 0x900, URZ ;  /* 0x00000900062a7890 */ /* 0x000fe2000fffe03f */
[----:B------:R-:W-:Y:S01]  /*5250*/  UMOV UR43, 0x40000040 ;  /* 0x40000040002b7882 */ /* 0x000fe20000000000 */
[----:B------:R-:W-:Y:S01]  /*5260*/  UIADD3 UR46, UR6, 0x902, URZ ;  /* 0x00000902062e7890 */ /* 0x000fe2000fffe03f */
[----:B------:R-:W-:Y:S01]  /*5270*/  UMOV UR47, 0x40000040 ;  /* 0x40000040002f7882 */ /* 0x000fe20000000000 */
[----:B------:R-:W-:Y:S01]  /*5280*/  UIADD3 UR50, UR6, 0x904, URZ ;  /* 0x0000090406327890 */ /* 0x000fe2000fffe03f */
[----:B------:R-:W-:-:S06]  /*5290*/  UMOV UR51, 0x40000040 ;  /* 0x4000004000337882 */ /* 0x000fcc0000000000 */
[----:B------:R-:W1:Y:S08]  /*52a0*/  @P2 LDC R20, c[0x0][0x44c] ;  /* 0x00011300ff142b82 */ /* 0x000e700000000800 */
[----:B0-2---:R-:W0:Y:S01]  /*52b0*/  @P2 LDC R13, c[0x0][0x450] ;  /* 0x00011400ff0d2b82 */ /* 0x005e220000000800 */
[----:B-1----:R-:W-:-:S05]  /*52c0*/  @P2 IMAD.HI.U32 R20, R217, R20, RZ ;  /* 0x00000014d9142227 */ /* 0x002fca00078e00ff */
[----:B0-----:R-:W-:Y:S01]  /*52d0*/  @P2 SHF.R.U32.HI R217, RZ, R13, R20 ;  /* 0x0000000dffd92219 */ /* 0x001fe20000011614 */
        /* <DEDUP_REMOVED lines=67> */
[----:B------:R-:W0:Y:S01]  /*5710*/  SHFL.IDX PT, R174, R217, RZ, 0x1c1f ;  /* 0x001c1fffd9ae7589 */ /* 0x000e2200000e0000 */
[----:B------:R-:W-:Y:S01]  /*5720*/  FMUL.FTZ R153, R154, UR4 ;  /* 0x000000049a997c20 */ /* 0x000fe20008410000 */
[----:B------:R-:W-:Y:S01]  /*5730*/  FMUL.FTZ R154, R156, UR4 ;  /* 0x000000049c9a7c20 */ /* 0x000fe20008410000 */
[----:B------:R-:W-:Y:S01]  /*5740*/  FMUL.FTZ R156, R157, UR4 ;  /* 0x000000049d9c7c20 */ /* 0x000fe20008410000 */
[----:B------:R-:W-:Y:S01]  /*5750*/  FMUL.FTZ R157, R161, UR4 ;  /* 0x00000004a19d7c20 */ /* 0x000fe20008410000 */
[----:B------:R-:W-:-:S02]  /*5760*/  IMAD R161, R212, -0x60, RZ ;  /* 0xffffffa0d4a17824 */ /* 0x000fc400078e02ff */
[----:B------:R-:W-:Y:S01]  /*5770*/  FMUL.FTZ R219, R152, UR4 ;  /* 0x0000000498db7c20 */ /* 0x000fe20008410000 */
[----:B------:R-:W-:Y:S01]  /*5780*/  FMUL.FTZ R13, R158, UR4 ;  /* 0x000000049e0d7c20 */ /* 0x000fe20008410000 */
[----:B------:R-:W1:Y:S01]  /*5790*/  MUFU.TANH R220, R220 ;  /* 0x000000dc00dc7308 */ /* 0x000e620000002400 */
[----:B------:R-:W-:Y:S01]  /*57a0*/  FMUL.FTZ R20, R159, UR4 ;  /* 0x000000049f147c20 */ /* 0x000fe20008410000 */
[----:B------:R-:W-:Y:S01]  /*57b0*/  IADD3 R161, -R201, 0x1, R161 ;  /* 0x00000001c9a17810 */ /* 0x000fe20007ffe1a1 */
[----:B------:R-:W-:Y:S01]  /*57c0*/  FMUL.FTZ R158, R164, UR4 ;  /* 0x00000004a49e7c20 */ /* 0x000fe20008410000 */
[----:B------:R-:W-:Y:S01]  /*57d0*/  FMUL.FTZ R159, R165, UR4 ;  /* 0x00000004a59f7c20 */ /* 0x000fe20008410000 */
[----:B------:R-:W-:Y:S01]  /*57e0*/  FMUL.FTZ R224, R170, UR4 ;  /* 0x00000004aae07c20 */ /* 0x000fe20008410000 */
[----:B------:R-:W-:Y:S01]  /*57f0*/  FMUL.FTZ R218, R160, UR4 ;  /* 0x00000004a0da7c20 */ /* 0x000fe20008410000 */
[----:B------:R-:W-:Y:S01]  /*5800*/  IADD3 R170, -R203, R161, R204 ;  /* 0x000000a1cbaa7210 */ /* 0x000fe20007ffe1cc */
        /* <DEDUP_REMOVED lines=9> */
[----:B0-----:R-:W-:-:S02]  /*58a0*/  IMAD.IADD R174, R170, 0x1, R174 ;  /* 0x00000001aaae7824 */ /* 0x001fc400078e02ae */
[----:B------:R-:W-:Y:S01]  /*58b0*/  FMUL.FTZ R166, R180, UR4 ;  /* 0x00000004b4a67c20 */ /* 0x000fe20008410000 */
[----:B------:R-:W-:Y:S01]  /*58c0*/  FMUL.FTZ R222, R167, UR4 ;  /* 0x00000004a7de7c20 */ /* 0x000fe20008410000 */
[----:B------:R-:W-:Y:S01]  /*58d0*/  FMUL.FTZ R167, R181, UR4 ;  /* 0x00000004b5a77c20 */ /* 0x000fe20008410000 */
[----:B------:R-:W-:Y:S01]  /*58e0*/  FMUL.FTZ R216, R162, UR4 ;  /* 0x00000004a2d87c20 */ /* 0x000fe20008410000 */
[----:B------:R-:W-:Y:S01]  /*58f0*/  ISETP.GT.AND P3, PT, R174, 0x1, PT ;  /* 0x00000001ae00780c */ /* 0x000fe20003f64270 */
[----:B------:R-:W-:Y:S01]  /*5900*/  FMUL.FTZ R161, R184, UR4 ;  /* 0x00000004b8a17c20 */ /* 0x000fe20008410000 */
[----:B------:R-:W0:Y:S01]  /*5910*/  MUFU.TANH R219, R219 ;  /* 0x000000db00db7308 */ /* 0x000e220000002400 */
[C---:B------:R-:W-:Y:S01]  /*5920*/  ISETP.GT.AND P4, PT, R174.reuse, 0x8, PT ;  /* 0x00000008ae00780c */ /* 0x040fe20003f84270 */
[----:B------:R-:W-:Y:S01]  /*5930*/  FMUL.FTZ R152, R163, UR4 ;  /* 0x00000004a3987c20 */ /* 0x000fe20008410000 */
[C---:B------:R-:W-:Y:S01]  /*5940*/  ISETP.GT.AND P5, PT, R174.reuse, 0x9, PT ;  /* 0x00000009ae00780c */ /* 0x040fe20003fa4270 */
[----:B------:R-:W-:Y:S01]  /*5950*/  FMUL.FTZ R225, R175, UR4 ;  /* 0x00000004afe17c20 */ /* 0x000fe20008410000 */
[----:B------:R-:W-:Y:S01]  /*5960*/  ISETP.GT.AND P2, PT, R174, RZ, PT ;  /* 0x000000ffae00720c */ /* 0x000fe20003f44270 */
[----:B------:R-:W-:Y:S01]  /*5970*/  FMUL.FTZ R162, R185, UR4 ;  /* 0x00000004b9a27c20 */ /* 0x000fe20008410000 */
[----:B-1----:R-:W-:Y:S01]  /*5980*/  FSEL R220, R220, -INF , P3 ;  /* 0xff800000dcdc7808 */ /* 0x002fe20001800000 */
[----:B------:R-:W1:Y:S01]  /*5990*/  MUFU.TANH R157, R157 ;  /* 0x0000009d009d7308 */ /* 0x000e620000002400 */
[----:B------:R-:W-:Y:S01]  /*59a0*/  ISETP.GT.AND P3, PT, R174, 0x11, PT ;  /* 0x00000011ae00780c */ /* 0x000fe20003f64270 */
[----:B------:R-:W4:Y:S01]  /*59b0*/  SHFL.IDX PT, R175, R217, 0x1, 0x1c1f ;  /* 0x003c1f00d9af7f89 */ /* 0x000f2200000e0000 */
[----:B--2---:R-:W-:Y:S01]  /*59c0*/  FSEL R154, R154, -INF , P4 ;  /* 0xff8000009a9a7808 */ /* 0x004fe20002000000 */
[----:B------:R-:W-:Y:S01]  /*59d0*/  FMUL.FTZ R163, R188, UR4 ;  /* 0x00000004bca37c20 */ /* 0x000fe20008410000 */
[----:B------:R-:W-:Y:S01]  /*59e0*/  ISETP.GT.AND P4, PT, R174, 0x18, PT ;  /* 0x00000018ae00780c */ /* 0x000fe20003f84270 */
[----:B------:R-:W-:Y:S01]  /*59f0*/  FMUL.FTZ R223, R171, UR4 ;  /* 0x00000004abdf7c20 */ /* 0x000fe20008410000 */
[----:B---3--:R-:W-:Y:S01]  /*5a00*/  FSEL R169, R156, -INF , P5 ;  /* 0xff8000009ca97808 */ /* 0x008fe20002800000 */
[----:B------:R-:W2:Y:S01]  /*5a10*/  MUFU.TANH R158, R158 ;  /* 0x0000009e009e7308 */ /* 0x000ea20000002400 */
[C---:B------:R-:W-:Y:S01]  /*5a20*/  ISETP.GT.AND P5, PT, R174.reuse, 0x19, PT ;  /* 0x00000019ae00780c */ /* 0x040fe20003fa4270 */
[----:B------:R-:W-:Y:S01]  /*5a30*/  FMUL.FTZ R156, R189, UR4 ;  /* 0x00000004bd9c7c20 */ /* 0x000fe20008410000 */
[----:B0-----:R-:W-:Y:S01]  /*5a40*/  FSEL R219, R219, -INF , P2 ;  /* 0xff800000dbdb7808 */ /* 0x001fe20001000000 */
[----:B------:R-:W-:Y:S01]  /*5a50*/  FMUL.FTZ R188, R179, UR4 ;  /* 0x00000004b3bc7c20 */ /* 0x000fe20008410000 */
[----:B------:R-:W-:Y:S01]  /*5a60*/  ISETP.GT.AND P2, PT, R174, 0x10, PT ;  /* 0x00000010ae00780c */ /* 0x000fe20003f44270 */
[----:B------:R-:W-:Y:S01]  /*5a70*/  FMUL.FTZ R176, R197, UR4 ;  /* 0x00000004c5b07c20 */ /* 0x000fe20008410000 */
[----:B------:R-:W-:Y:S01]  /*5a80*/  FMUL.FTZ R155, R155, UR4 ;  /* 0x000000049b9b7c20 */ /* 0x000fe20008410000 */
[----:B------:R-:W0:Y:S01]  /*5a90*/  MUFU.TANH R159, R159 ;  /* 0x0000009f009f7308 */ /* 0x000e220000002400 */
[----:B-1----:R-:W-:Y:S01]  /*5aa0*/  FSEL R180, R157, -INF , P3 ;  /* 0xff8000009db47808 */ /* 0x002fe20001800000 */
[----:B------:R-:W-:Y:S01]  /*5ab0*/  FMUL.FTZ R157, R192, UR4 ;  /* 0x00000004c09d7c20 */ /* 0x000fe20008410000 */
[----:B------:R-:W-:Y:S01]  /*5ac0*/  ISETP.GT.AND P3, PT, R174, 0x21, PT ;  /* 0x00000021ae00780c */ /* 0x000fe20003f64270 */
        /* <DEDUP_REMOVED lines=8> */
[----:B----4-:R-:W-:-:S02]  /*5b50*/  IMAD.IADD R179, R170, 0x1, R175 ;  /* 0x00000001aab37824 */ /* 0x010fc400078e02af */
[----:B------:R-:W-:Y:S01]  /*5b60*/  FMUL.FTZ R193, R187, UR4 ;  /* 0x00000004bbc17c20 */ /* 0x000fe20008410000 */
[----:B------:R-:W-:Y:S01]  /*5b70*/  FMUL.FTZ R191, R191, UR4 ;  /* 0x00000004bfbf7c20 */ /* 0x000fe20008410000 */
[----:B------:R-:W-:Y:S01]  /*5b80*/  FMUL.FTZ R194, R194, UR4 ;  /* 0x00000004c2c27c20 */ /* 0x000fe20008410000 */
[----:B------:R-:W2:Y:S01]  /*5b90*/  MUFU.TANH R168, R168 ;  /* 0x000000a800a87308 */ /* 0x000ea20000002400 */
[----:B0-----:R-:W-:Y:S01]  /*5ba0*/  FSEL R217, R159, -INF , P5 ;  /* 0xff8000009fd97808 */ /* 0x001fe20002800000 */
[----:B------:R-:W-:Y:S01]  /*5bb0*/  FMUL.FTZ R159, R196, UR4 ;  /* 0x00000004c49f7c20 */ /* 0x000fe20008410000 */
[----:B------:R-:W-:Y:S01]  /*5bc0*/  ISETP.GT.AND P5, PT, R174, 0x29, PT ;  /* 0x00000029ae00780c */ /* 0x000fe20003fa4270 */
[----:B------:R-:W-:Y:S01]  /*5bd0*/  FMUL.FTZ R196, R190, UR4 ;  /* 0x00000004bec47c20 */ /* 0x000fe20008410000 */
[----:B------:R-:W-:-:S03]  /*5be0*/  FMUL.FTZ R199, R199, UR4 ;  /* 0x00000004c7c77c20 */ /* 0x000fc60008410000 */
[----:B------:R-:W0:Y:S01]  /*5bf0*/  MUFU.TANH R160, R160 ;  /* 0x000000a000a07308 */ /* 0x000e220000002400 */
[----:B-1----:R-:W-:Y:S02]  /*5c00*/  FSEL R218, R218, -INF , P2 ;  /* 0xff800000dada7808 */ /* 0x002fe40001000000 */
[----:B------:R-:W-:-:S05]  /*5c10*/  ISETP.GT.AND P2, PT, R174, 0x20, PT ;  /* 0x00000020ae00780c */ /* 0x000fca0003f44270 */
[----:B------:R-:W1:Y:S01]  /*5c20*/  MUFU.TANH R172, R172 ;  /* 0x000000ac00ac7308 */ /* 0x000e620000002400 */
[----:B--2---:R-:W-:Y:S02]  /*5c30*/  FSEL R168, R168, -INF , P2 ;  /* 0xff800000a8a87808 */ /* 0x004fe40001000000 */
[----:B------:R-:W-:-:S05]  /*5c40*/  ISETP.GT.AND P2, PT, R174, 0x30, PT ;  /* 0x00000030ae00780c */ /* 0x000fca0003f44270 */
[----:B------:R-:W2:Y:S01]  /*5c50*/  MUFU.TANH R173, R173 ;  /* 0x000000ad00ad7308 */ /* 0x000ea20000002400 */
[----:B0-----:R-:W-:Y:S02]  /*5c60*/  FSEL R171, R160, -INF , P3 ;  /* 0xff800000a0ab7808 */ /* 0x001fe40001800000 */
[----:B------:R-:W-:-:S05]  /*5c70*/  ISETP.GT.AND P3, PT, R174, 0x31, PT ;  /* 0x00000031ae00780c */ /* 0x000fca0003f64270 */
        /* <DEDUP_REMOVED lines=32> */
[----:B------:R-:W-:-:S05]  /*5e80*/  ISETP.GT.AND P2, PT, R179, RZ, PT ;  /* 0x000000ffb300720c */ /* 0x000fca0003f44270 */
        /* <DEDUP_REMOVED lines=8> */
[----:B------:R-:W-:Y:S02]  /*5f10*/  FMNMX.FTZ R13, R219, R215, !PT ;  /* 0x000000d7db0d7209 */ /* 0x000fe40007810000 */
[----:B------:R-:W-:Y:S02]  /*5f20*/  ISETP.GT.AND P4, PT, R179, 0x18, PT ;  /* 0x00000018b300780c */ /* 0x000fe40003f84270 */
[----:B------:R-:W-:Y:S01]  /*5f30*/  FMNMX.FTZ R13, R220, R13, !PT ;  /* 0x0000000ddc0d7209 */ /* 0x000fe20007810000 */
[----:B------:R-:W2:Y:S01]  /*5f40*/  MUFU.TANH R153, R153 ;  /* 0x0000009900997308 */ /* 0x000ea20000002400 */
[----:B0-----:R-:W-:Y:S02]  /*5f50*/  FSEL R159, R176, -INF , P5 ;  /* 0xff800000b09f7808 */ /* 0x001fe40002800000 */
[----:B------:R-:W-:-:S02]  /*5f60*/  FMNMX.FTZ R13, R154, R13, !PT ;  /* 0x0000000d9a0d7209 */ /* 0x000fc40007810000 */
[----:B------:R-:W-:Y:S02]  /*5f70*/  ISETP.GT.AND P5, PT, R179, 0x9, PT ;  /* 0x00000009b300780c */ /* 0x000fe40003fa4270 */
[----:B------:R-:W-:Y:S01]  /*5f80*/  FMNMX.FTZ R13, R169, R13, !PT ;  /* 0x0000000da90d7209 */ /* 0x000fe20007810000 */
[----:B------:R-:W0:Y:S01]  /*5f90*/  MUFU.TANH R155, R155 ;  /* 0x0000009b009b7308 */ /* 0x000e220000002400 */
[----:B-1----:R-:W-:Y:S02]  /*5fa0*/  FSEL R174, R20, -INF , P5 ;  /* 0xff80000014ae7808 */ /* 0x002fe40002800000 */
[----:B------:R-:W-:Y:S02]  /*5fb0*/  FMNMX.FTZ R13, R218, R13, !PT ;  /* 0x0000000dda0d7209 */ /* 0x000fe40007810000 */
[----:B------:R-:W-:Y:S02]  /*5fc0*/  ISETP.GT.AND P5, PT, R179, 0x19, PT ;  /* 0x00000019b300780c */ /* 0x000fe40003fa4270 */
[----:B------:R-:W-:Y:S01]  /*5fd0*/  FMNMX.FTZ R13, R180, R13, !PT ;  /* 0x0000000db40d7209 */ /* 0x000fe20007810000 */
[----:B------:R-:W1:Y:S01]  /*5fe0*/  MUFU.TANH R216, R216 ;  /* 0x000000d800d87308 */ /* 0x000e620000002400 */
[----:B--2---:R-:W-:-:S02]  /*5ff0*/  FSEL R153, R153, -INF , P2 ;  /* 0xff80000099997808 */ /* 0x004fc40001000000 */
[----:B------:R-:W-:Y:S02]  /*6000*/  FMNMX.FTZ R13, R181, R13, !PT ;  /* 0x0000000db50d7209 */ /* 0x000fe40007810000 */
[----:B------:R-:W-:Y:S02]  /*6010*/  ISETP.GT.AND P2, PT, R179, 0x10, PT ;  /* 0x00000010b300780c */ /* 0x000fe40003f44270 */
[----:B------:R-:W-:Y:S01]  /*6020*/  FMNMX.FTZ R13, R217, R13, !PT ;  /* 0x0000000dd90d7209 */ /* 0x000fe20007810000 */
[----:B------:R-:W2:Y:S01]  /*6030*/  MUFU.TANH R152, R152 ;  /* 0x0000009800987308 */ /* 0x000ea20000002400 */
[----:B0-----:R-:W-:Y:S02]  /*6040*/  FSEL R155, R155, -INF , P3 ;  /* 0xff8000009b9b7808 */ /* 0x001fe40001800000 */
[----:B------:R-:W-:Y:S02]  /*6050*/  FMNMX.FTZ R13, R168, R13, !PT ;  /* 0x0000000da80d7209 */ /* 0x000fe40007810000 */
[----:B------:R-:W-:-:S02]  /*6060*/  ISETP.GT.AND P3, PT, R179, 0x11, PT ;  /* 0x00000011b300780c */ /* 0x000fc40003f64270 */
        /* <DEDUP_REMOVED lines=13> */
[----:B------:R-:W-:Y:S01]  /*6140*/  FMNMX.FTZ R13, R166, R13, !PT ;  /* 0x0000000da60d7209 */ /* 0x000fe20007810000 */
[----:B------:R-:W0:Y:S01]  /*6150*/  S2R R221, SR_TID.X ;  /* 0x0000000000dd7919 */ /* 0x000e220000002100 */
[----:B------:R-:W-:-:S02]  /*6160*/  ISETP.GT.AND P4, PT, R179, 0x28, PT ;  /* 0x00000028b300780c */ /* 0x000fc40003f84270 */
[----:B------:R-:W-:Y:S01]  /*6170*/  FMNMX.FTZ R13, R167, R13, !PT ;  /* 0x0000000da70d7209 */ /* 0x000fe20007810000 */
[----:B------:R-:W3:Y:S01]  /*6180*/  MUFU.TANH R223, R223 ;  /* 0x000000df00df7308 */ /* 0x000ee20000002400 */
        /* <DEDUP_REMOVED lines=10> */
[----:B---3--:R-:W-:Y:S02]  /*6230*/  FSEL R184, R223, -INF , P3 ;  /* 0xff800000dfb87808 */ /* 0x008fe40001800000 */
[----:B------:R-:W-:Y:S02]  /*6240*/  FMNMX.FTZ R13, R156, R13, !PT ;  /* 0x0000000d9c0d7209 */ /* 0x000fe40007810000 */
        /* <DEDUP_REMOVED lines=9> */
[----:B------:R-:W-:Y:S01]  /*62e0*/  ISETP.GT.AND P5, PT, R179, 0x39, PT ;  /* 0x00000039b300780c */ /* 0x000fe20003fa4270 */
[----:B------:R-:W2:Y:S01]  /*62f0*/  SHFL.BFLY PT, R20, R13, 0x2, 0x1f ;  /* 0x0c401f000d147f89 */ /* 0x000ea200000e0000 */
[----:B0-----:R-:W-:-:S03]  /*6300*/  SHF.R.U32.HI R221, RZ, 0x7, R221 ;  /* 0x00000007ffdd7819 */ /* 0x001fc600000116dd */
[----:B------:R-:W0:Y:S01]  /*6310*/  MUFU.TANH R189, R189 ;  /* 0x000000bd00bd7308 */ /* 0x000e220000002400 */
[----:B---3--:R-:W-:Y:S02]  /*6320*/  FSEL R187, R227, -INF , P2 ;  /* 0xff800000e3bb7808 */ /* 0x008fe40001000000 */
[----:B------:R-:W-:-:S05]  /*6330*/  ISETP.GT.AND P2, PT, R179, 0x40, PT ;  /* 0x00000040b300780c */ /* 0x000fca0003f44270 */
[----:B------:R-:W3:Y:S01]  /*6340*/  MUFU.TANH R182, R182 ;  /* 0x000000b600b67308 */ /* 0x000ee20000002400 */
[----:B-1----:R-:W-:Y:S02]  /*6350*/  FSEL R188, R188, -INF , P3 ;  /* 0xff800000bcbc7808 */ /* 0x002fe40001800000 */
[----:B------:R-:W-:-:S05]  /*6360*/  ISETP.GT.AND P3, PT, R179, 0x41, PT ;  /* 0x00000041b300780c */ /* 0x000fca0003f64270 */
[----:B------:R-:W1:Y:S01]  /*6370*/  MUFU.TANH R192, R192 ;  /* 0x000000c000c07308 */ /* 0x000e620000002400 */
[----:B0-----:R-:W-:Y:S02]  /*6380*/  FSEL R189, R189, -INF , P4 ;  /* 0xff800000bdbd7808 */ /* 0x001fe40002000000 */
[----:B------:R-:W-:Y:S02]  /*6390*/  ISETP.GT.AND P4, PT, R179, 0x48, PT ;  /* 0x00000048b300780c */ /* 0x000fe40003f84270 */
[----:B--2---:R-:W-:-:S03]  /*63a0*/  FMNMX.FTZ R20, R13, R20, !PT ;  /* 0x000000140d147209 */ /* 0x004fc60007810000 */
[----:B------:R-:W0:Y:S01]  /*63b0*/  MUFU.TANH R193, R193 ;  /* 0x000000c100c17308 */ /* 0x000e220000002400 */
[----:B---3--:R-:W-:Y:S01]  /*63c0*/  FSEL R190, R182, -INF , P5 ;  /* 0xff800000b6be7808 */ /* 0x008fe20002800000 */
[----:B------:R-:W2:Y:S01]  /*63d0*/  SHFL.BFLY PT, R13, R20, 0x1, 0x1f ;  /* 0x0c201f00140d7f89 */ /* 0x000ea200000e0000 */
[----:B------:R-:W-:-:S05]  /*63e0*/  ISETP.GT.AND P5, PT, R179, 0x59, PT ;  /* 0x00000059b300780c */ /* 0x000fca0003fa4270 */
[----:B------:R-:W3:Y:S01]  /*63f0*/  MUFU.TANH R196, R196 ;  /* 0x000000c400c47308 */ /* 0x000ee20000002400 */
[----:B-1----:R-:W-:Y:S02]  /*6400*/  FSEL R192, R192, -INF , P2 ;  /* 0xff800000c0c07808 */ /* 0x002fe40001000000 */
[----:B------:R-:W-:-:S05]  /*6410*/  ISETP.GT.AND P2, PT, R179, 0x50, PT ;  /* 0x00000050b300780c */ /* 0x000fca0003f44270 */
[----:B------:R-:W1:Y:S01]  /*6420*/  MUFU.TANH R191, R191 ;  /* 0x000000bf00bf7308 */ /* 0x000e620000002400 */
[----:B0-----:R-:W-:Y:S02]  /*6430*/  FSEL R193, R193, -INF , P3 ;  /* 0xff800000c1c17808 */ /* 0x001fe40001800000 */
[C---:B------:R-:W-:Y:S02]  /*6440*/  ISETP.GT.AND P3, PT, R179.reuse, 0x51, PT ;  /* 0x00000051b300780c */ /* 0x040fe40003f64270 */
[----:B---3--:R-:W-:Y:S02]  /*6450*/  FSEL R196, R196, -INF , P4 ;  /* 0xff800000c4c47808 */ /* 0x008fe40002000000 */
[----:B--2---:R-:W-:Y:S02]  /*6460*/  FMNMX.FTZ R20, R20, R13, !PT ;  /* 0x0000000d14147209 */ /* 0x004fe40007810000 */
[----:B------:R-:W0:Y:S01]  /*6470*/  LDC R13, c[0x0][0xa80] ;  /* 0x0002a000ff0d7b82 */ /* 0x000e220000000800 */
[----:B------:R-:W-:-:S02]  /*6480*/  ISETP.GT.AND P4, PT, R179, 0x58, PT ;  /* 0x00000058b300780c */ /* 0x000fc40003f84270 */
[----:B------:R-:W-:-:S04]  /*6490*/  FSETP.NEU.FTZ.AND P6, PT, R20, -INF , PT ;  /* 0xff8000001400780b */ /* 0x000fc80003fdd000 */
[----:B------:R-:W-:-:S05]  /*64a0*/  FSEL R152, R20, RZ, P6 ;  /* 0x000000ff14987208 */ /* 0x000fca0003000000 */
[----:B------:R-:W-:Y:S01]  /*64b0*/  FADD.FTZ R152, -R152, R215 ;  /* 0x000000d798987221 */ /* 0x000fe20000010100 */
[----:B0-----:R-:W-:-:S03]  /*64c0*/  FMUL.FTZ R197, R20, R13 ;  /* 0x0000000d14c57220 */ /* 0x001fc60000410000 */
[----:B------:R-:W-:Y:S02]  /*64d0*/  FMUL.FTZ R152, R152, R13 ;  /* 0x0000000d98987220 */ /* 0x000fe40000410000 */
[----:B------:R-:W-:Y:S02]  /*64e0*/  FSEL R197, R197, RZ, P6 ;  /* 0x000000ffc5c57208 */ /* 0x000fe40003000000 */
[----:B------:R-:W-:-:S03]  /*64f0*/  ISETP.GT.AND P6, PT, R179, 0x49, PT ;  /* 0x00000049b300780c */ /* 0x000fc60003fc4270 */
        /* <DEDUP_REMOVED lines=25> */
[----:B-1----:R-:W-:-:S07]  /*6690*/  FSEL R191, R191, -INF , P6 ;  /* 0xff800000bfbf7808 */ /* 0x002fce0003000000 */
[----:B------:R-:W0:Y:S08]  /*66a0*/  MUFU.EX2 R197, R152 ;  /* 0x0000009800c57308 */ /* 0x000e300000000800 */
[----:B------:R-:W1:Y:S08]  /*66b0*/  MUFU.EX2 R152, R216 ;  /* 0x000000d800987308 */ /* 0x000e700000000800 */
[----:B------:R-:W2:Y:S01]  /*66c0*/  MUFU.EX2 R154, R154 ;  /* 0x0000009a009a7308 */ /* 0x000ea20000000800 */
        /* <DEDUP_REMOVED lines=21> */
[-C--:B------:R-:W-:Y:S01]  /*6820*/  FMUL.FTZ R56, R56, R197.reuse ;  /* 0x000000c538387220 */ /* 0x080fe20000410000 */
[-C--:B------:R-:W-:Y:S01]  /*6830*/  FMUL.FTZ R57, R57, R197.reuse ;  /* 0x000000c539397220 */ /* 0x080fe20000410000 */
[-C--:B------:R-:W-:Y:S01]  /*6840*/  FMUL.FTZ R60, R60, R197.reuse ;  /* 0x000000c53c3c7220 */ /* 0x080fe20000410000 */
[C---:B0-----:R-:W-:Y:S01]  /*6850*/  FADD.FTZ R0, R169.reuse, R0 ;  /* 0x00000000a9007221 */ /* 0x041fe20000010000 */
[----:B------:R-:W-:Y:S01]  /*6860*/  F2FP.F16.F32.PACK_AB R154, R169, R154 ;  /* 0x0000009aa99a723e */ /* 0x000fe200000000ff */
[-C--:B------:R-:W-:Y:S01]  /*6870*/  FMUL.FTZ R61, R61, R197.reuse ;  /* 0x000000c53d3d7220 */ /* 0x080fe20000410000 */
        /* <DEDUP_REMOVED lines=46> */
[----:B------:R0:W1:Y:S01]  /*6b60*/  MUFU.TANH R169, R194 ;  /* 0x000000c200a97308 */ /* 0x0000620000002400 */
[----:B------:R-:W-:Y:S01]  /*6b70*/  FMUL.FTZ R132, R132, R197 ;  /* 0x000000c584847220 */ /* 0x000fe20000410000 */
[----:B------:R-:W-:Y:S01]  /*6b80*/  FMNMX.FTZ R215, R187, R215, !PT ;  /* 0x000000d7bbd77209 */ /* 0x000fe20007810000 */
[-C--:B------:R-:W-:Y:S01]  /*6b90*/  FMUL.FTZ R133, R133, R197.reuse ;  /* 0x000000c585857220 */ /* 0x080fe20000410000 */
[-C--:B------:R-:W-:Y:S01]  /*6ba0*/  FMUL.FTZ R136, R136, R197.reuse ;  /* 0x000000c588887220 */ /* 0x080fe20000410000 */
[----:B------:R-:W-:Y:S01]  /*6bb0*/  FMUL.FTZ R137, R137, R197 ;  /* 0x000000c589897220 */ /* 0x000fe20000410000 */
[----:B------:R-:W-:Y:S01]  /*6bc0*/  FMNMX.FTZ R215, R188, R215, !PT ;  /* 0x000000d7bcd77209 */ /* 0x000fe20007810000 */
[-C--:B------:R-:W-:Y:S01]  /*6bd0*/  FMUL.FTZ R140, R140, R197.reuse ;  /* 0x000000c58c8c7220 */ /* 0x080fe20000410000 */
[----:B------:R-:W-:Y:S01]  /*6be0*/  FMUL.FTZ R141, R141, R197 ;  /* 0x000000c58d8d7220 */ /* 0x000fe20000410000 */
[----:B0-----:R-:W-:Y:S01]  /*6bf0*/  FMUL.FTZ R194, R195, UR4 ;  /* 0x00000004c3c27c20 */ /* 0x001fe20008410000 */
[----:B------:R-:W-:Y:S01]  /*6c00*/  FMNMX.FTZ R215, R189, R215, !PT ;  /* 0x000000d7bdd77209 */ /* 0x000fe20007810000 */
[----:B------:R-:W-:Y:S01]  /*6c10*/  FMUL.FTZ R195, R198, UR4 ;  /* 0x00000004c6c37c20 */ /* 0x000fe20008410000 */
[-C--:B------:R-:W-:Y:S01]  /*6c20*/  FMUL.FTZ R144, R144, R197.reuse ;  /* 0x000000c590907220 */ /* 0x080fe20000410000 */
[----:B------:R-:W-:Y:S01]  /*6c30*/  FMUL.FTZ R145, R145, R197 ;  /* 0x000000c591917220 */ /* 0x000fe20000410000 */
[----:B------:R-:W-:Y:S01]  /*6c40*/  FMNMX.FTZ R215, R190, R215, !PT ;  /* 0x000000d7bed77209 */ /* 0x000fe20007810000 */
[----:B------:R-:W0:Y:S01]  /*6c50*/  MUFU.TANH R194, R194 ;  /* 0x000000c200c27308 */ /* 0x000e220000002400 */
[-C--:B------:R-:W-:Y:S01]  /*6c60*/  FMUL.FTZ R148, R148, R197.reuse ;  /* 0x000000c594947220 */ /* 0x080fe20000410000 */
[----:B------:R-:W-:Y:S01]  /*6c70*/  FMUL.FTZ R149, R149, R197 ;  /* 0x000000c595957220 */ /* 0x000fe20000410000 */
[----:B------:R-:W-:-:S04]  /*6c80*/  FMNMX.FTZ R215, R192, R215, !PT ;  /* 0x000000d7c0d77209 */ /* 0x000fc80007810000 */
[----:B------:R-:W-:Y:S01]  /*6c90*/  FMNMX.FTZ R198, R193, R215, !PT ;  /* 0x000000d7c1c67209 */ /* 0x000fe20007810000 */
[----:B------:R-:W2:Y:S03]  /*6ca0*/  MUFU.TANH R195, R195 ;  /* 0x000000c300c37308 */ /* 0x000ea60000002400 */
[----:B------:R-:W-:-:S05]  /*6cb0*/  FMNMX.FTZ R198, R196, R198, !PT ;  /* 0x000000c6c4c67209 */ /* 0x000fca0007810000 */
[----:B------:R1:W3:Y:S08]  /*6cc0*/  MUFU.TANH R215, R199 ;  /* 0x000000c700d77308 */ /* 0x0002f00000002400 */
[----:B------:R-:W-:Y:S01]  /*6cd0*/  MUFU.EX2 R180, R180 ;  /* 0x000000b400b47308 */ /* 0x000fe20000000800 */
[----:B-1----:R-:W-:Y:S02]  /*6ce0*/  FSEL R199, R169, -INF , P2 ;  /* 0xff800000a9c77808 */ /* 0x002fe40001000000 */
[----:B------:R-:W-:-:S02]  /*6cf0*/  FMNMX.FTZ R169, R191, R198, !PT ;  /* 0x000000c6bfa97209 */ /* 0x000fc40007810000 */
[----:B0-----:R-:W-:Y:S02]  /*6d00*/  FSEL R198, R194, -INF , P3 ;  /* 0xff800000c2c67808 */ /* 0x001fe40001800000 */
[----:B------:R-:W-:Y:S01]  /*6d10*/  FMNMX.FTZ R169, R199, R169, !PT ;  /* 0x000000a9c7a97209 */ /* 0x000fe20007810000 */
[----:B------:R-:W-:Y:S01]  /*6d20*/  MUFU.EX2 R182, R182 ;  /* 0x000000b600b67308 */ /* 0x000fe20000000800 */
[----:B--2---:R-:W-:Y:S02]  /*6d30*/  FSEL R195, R195, -INF , P4 ;  /* 0xff800000c3c37808 */ /* 0x004fe40002000000 */
[----:B------:R-:W-:Y:S02]  /*6d40*/  FMNMX.FTZ R169, R198, R169, !PT ;  /* 0x000000a9c6a97209 */ /* 0x000fe40007810000 */
[----:B---3--:R-:W-:Y:S02]  /*6d50*/  FSEL R194, R215, -INF , P5 ;  /* 0xff800000d7c27808 */ /* 0x008fe40002800000 */
        /* <DEDUP_REMOVED lines=13> */
[----:B0-----:R-:W-:-:S04]  /*6e30*/  FMNMX.FTZ R169, R169, R215, !PT ;  /* 0x000000d7a9a97209 */ /* 0x001fc80007810000 */
[----:B------:R-:W-:-:S04]  /*6e40*/  FSETP.NEU.FTZ.AND P2, PT, R169, -INF , PT ;  /* 0xff800000a900780b */ /* 0x000fc80003f5d000 */
[----:B------:R-:W-:-:S05]  /*6e50*/  FSEL R215, R169, RZ, P2 ;  /* 0x000000ffa9d77208 */ /* 0x000fca0001000000 */
[----:B------:R-:W-:Y:S01]  /*6e60*/  FADD.FTZ R215, -R215, R214 ;  /* 0x000000d6d7d77221 */ /* 0x000fe20000010100 */
[----:B------:R-:W-:-:S05]  /*6e70*/  FMUL.FTZ R214, R169, R13 ;  /* 0x0000000da9d67220 */ /* 0x000fca0000410000 */
[----:B------:R-:W-:Y:S02]  /*6e80*/  FSEL R214, R214, RZ, P2 ;  /* 0x000000ffd6d67208 */ /* 0x000fe40001000000 */
[C---:B------:R-:W-:Y:S01]  /*6e90*/  ISETP.GT.AND P2, PT, R212.reuse, R21, PT ;  /* 0x00000015d400720c */ /* 0x040fe20003f44270 */
[----:B------:R-:W-:Y:S02]  /*6ea0*/  VIADD R212, R212, 0xffffffff ;  /* 0xffffffffd4d47836 */ /* 0x000fe40000000000 */
        /* <DEDUP_REMOVED lines=24> */
[----:B------:R-:W-:Y:S01]  /*7030*/  FMUL.FTZ R214, R215, R13 ;  /* 0x0000000dd7d67220 */ /* 0x000fe20000410000 */
[----:B------:R-:W-:Y:S08]  /*7040*/  MUFU.EX2 R153, R153 ;  /* 0x0000009900997308 */ /* 0x000ff00000000800 */
[----:B------:R-:W0:Y:S08]  /*7050*/  MUFU.EX2 R214, R214 ;  /* 0x000000d600d67308 */ /* 0x000e300000000800 */
[----:B------:R0:W1:Y:S08]  /*7060*/  MUFU.EX2 R215, R155 ;  /* 0x0000009b00d77308 */ /* 0x0000700000000800 */
[----:B------:R-:W-:Y:S01]  /*7070*/  MUFU.EX2 R174, R174 ;  /* 0x000000ae00ae7308 */ /* 0x000fe20000000800 */
[----:B0-----:R-:W-:Y:S01]  /*7080*/  FFMA.FTZ R155, R214, R12, R153 ;  /* 0x0000000cd69b7223 */ /* 0x001fe20000010099 */
[----:B------:R-:W-:-:S02]  /*7090*/  IMAD.U32 R12, RZ, RZ, UR5 ;  /* 0x00000005ff0c7e24 */ /* 0x000fc4000f8e00ff */
[-C--:B------:R-:W-:Y:S01]  /*70a0*/  FMUL.FTZ R26, R26, R214.reuse ;  /* 0x000000d61a1a7220 */ /* 0x080fe20000410000 */
[-C--:B------:R-:W-:Y:S01]  /*70b0*/  FMUL.FTZ R27, R27, R214.reuse ;  /* 0x000000d61b1b7220 */ /* 0x080fe20000410000 */
[-C--:B------:R-:W-:Y:S01]  /*70c0*/  FMUL.FTZ R30, R30, R214.reuse ;  /* 0x000000d61e1e7220 */ /* 0x080fe20000410000 */
[----:B------:R-:W-:Y:S02]  /*70d0*/  @!P1 VIADD R197, R12, 0x32440 ;  /* 0x000324400cc59836 */ /* 0x000fe40000000000 */
[-C--:B------:R-:W-:Y:S01]  /*70e0*/  FMUL.FTZ R31, R31, R214.reuse ;  /* 0x000000d61f1f7220 */ /* 0x080fe20000410000 */
[-C--:B------:R-:W-:Y:S01]  /*70f0*/  FMUL.FTZ R34, R34, R214.reuse ;  /* 0x000000d622227220 */ /* 0x080fe20000410000 */
[C---:B-1----:R-:W-:Y:S01]  /*7100*/  FADD.FTZ R155, R215.reuse, R155 ;  /* 0x0000009bd79b7221 */ /* 0x042fe20000010000 */
[----:B------:R-:W-:Y:S01]  /*7110*/  F2FP.F16.F32.PACK_AB R153, R215, R153 ;  /* 0x00000099d799723e */ /* 0x000fe200000000ff */
[-C--:B------:R-:W-:Y:S01]  /*7120*/  FMUL.FTZ R35, R35, R214.reuse ;  /* 0x000000d623237220 */ /* 0x080fe20000410000 */
[----:B------:R0:W1:Y:S01]  /*7130*/  MUFU.EX2 R215, R170 ;  /* 0x000000aa00d77308 */ /* 0x0000620000000800 */
[----:B------:R-:W-:Y:S01]  /*7140*/  @!P1 PRMT R197, RZ, 0x654, R197 ;  /* 0x00000654ffc59816 */ /* 0x000fe200000000c5 */
[-C--:B------:R-:W-:Y:S01]  /*7150*/  FMUL.FTZ R38, R38, R214.reuse ;  /* 0x000000d626267220 */ /* 0x080fe20000410000 */
[-C--:B------:R-:W-:Y:S01]  /*7160*/  FMUL.FTZ R39, R39, R214.reuse ;  /* 0x000000d627277220 */ /* 0x080fe20000410000 */
[-C--:B------:R-:W-:Y:S01]  /*7170*/  FMUL.FTZ R42, R42, R214.reuse ;  /* 0x000000d62a2a7220 */ /* 0x080fe20000410000 */
[-C--:B------:R-:W-:Y:S01]  /*7180*/  FMUL.FTZ R43, R43, R214.reuse ;  /* 0x000000d62b2b7220 */ /* 0x080fe20000410000 */
[-C--:B------:R-:W-:Y:S01]  /*7190*/  FMUL.FTZ R46, R46, R214.reuse ;  /* 0x000000d62e2e7220 */ /* 0x080fe20000410000 */
[-C--:B------:R-:W-:Y:S01]  /*71a0*/  FMUL.FTZ R47, R47, R214.reuse ;  /* 0x000000d62f2f7220 */ /* 0x080fe20000410000 */
[-C--:B------:R-:W-:Y:S01]  /*71b0*/  FMUL.FTZ R50, R50, R214.reuse ;  /* 0x000000d632327220 */ /* 0x080fe20000410000 */
[----:B0-----:R-:W-:Y:S01]  /*71c0*/  IADD3 R170, -R221, 0xb, RZ ;  /* 0x0000000bddaa7810 */ /* 0x001fe20007ffe1ff */
[-C--:B------:R-:W-:Y:S01]  /*71d0*/  FMUL.FTZ R51, R51, R214.reuse ;  /* 0x000000d633337220 */ /* 0x080fe20000410000 */
[-C--:B------:R-:W-:Y:S01]  /*71e0*/  FMUL.FTZ R54, R54, R214.reuse ;  /* 0x000000d636367220 */ /* 0x080fe20000410000 */
[-C--:B------:R-:W-:Y:S01]  /*71f0*/  FMUL.FTZ R55, R55, R214.reuse ;  /* 0x000000d637377220 */ /* 0x080fe20000410000 */
[-C--:B------:R-:W-:Y:S01]  /*7200*/  FMUL.FTZ R58, R58, R214.reuse ;  /* 0x000000d63a3a7220 */ /* 0x080fe20000410000 */
[----:B------:R0:W-:Y:S06]  /*7210*/  BAR.ARV R170, 0x100 ;  /* 0x000400aa0000751d */ /* 0x0001ec0000002000 */
[----:B------:R2:W-:Y:S01]  /*7220*/  @!P1 SYNCS.ARRIVE.TRANS64.RED.A1T0 RZ, [R197+URZ], RZ ;  /* 0x000000ffc5ff99a7 */ /* 0x0005e2000810043f */
[-C--:B------:R-:W-:Y:S01]  /*7230*/  FMUL.FTZ R59, R59, R214.reuse ;  /* 0x000000d63b3b7220 */ /* 0x080fe20000410000 */
[-C--:B------:R-:W-:Y:S01]  /*7240*/  FMUL.FTZ R62, R62, R214.reuse ;  /* 0x000000d63e3e7220 */ /* 0x080fe20000410000 */
[-C--:B------:R-:W-:Y:S01]  /*7250*/  FMUL.FTZ R63, R63, R214.reuse ;  /* 0x000000d63f3f7220 */ /* 0x080fe20000410000 */
[-C--:B------:R-:W-:Y:S01]  /*7260*/  FMUL.FTZ R66, R66, R214.reuse ;  /* 0x000000d642427220 */ /* 0x080fe20000410000 */
[-C--:B------:R-:W-:Y:S01]  /*7270*/  FMUL.FTZ R67, R67, R214.reuse ;  /* 0x000000d643437220 */ /* 0x080fe20000410000 */
[-C--:B------:R-:W-:Y:S01]  /*7280*/  FMUL.FTZ R70, R70, R214.reuse ;  /* 0x000000d646467220 */ /* 0x080fe20000410000 */
[----:B------:R-:W-:Y:S01]  /*7290*/  FMUL.FTZ R71, R71, R214 ;  /* 0x000000d647477220 */ /* 0x000fe20000410000 */
[----:B--2---:R-:W-:-:S02]  /*72a0*/  VIADD R197, R221, 0x8 ;  /* 0x00000008ddc57836 */ /* 0x004fc40000000000 */
[-C--:B------:R-:W-:Y:S01]  /*72b0*/  FMUL.FTZ R74, R74, R214.reuse ;  /* 0x000000d64a4a7220 */ /* 0x080fe20000410000 */
[-C--:B------:R-:W-:Y:S01]  /*72c0*/  FMUL.FTZ R75, R75, R214.reuse ;  /* 0x000000d64b4b7220 */ /* 0x080fe20000410000 */
        /* <DEDUP_REMOVED lines=40> */
[----:B------:R-:W-:Y:S01]  /*7550*/  F2FP.F16.F32.PACK_AB R155, R174, R215 ;  /* 0x000000d7ae9b723e */ /* 0x000fe200000000ff */
[----:B------:R-:W1:Y:S01]  /*7560*/  MUFU.EX2 R175, R175 ;  /* 0x000000af00af7308 */ /* 0x000e620000000800 */
[----:B------:R-:W-:-:S02]  /*7570*/  @!P1 VIADD R12, R12, 0x32460 ;  /* 0x000324600c0c9836 */ /* 0x000fc40000000000 */
[----:B------:R-:W-:Y:S01]  /*7580*/  FADD.FTZ R197, R174, R197 ;  /* 0x000000c5aec57221 */ /* 0x000fe20000010000 */
[----:B------:R-:W-:Y:S01]  /*7590*/  WARPGROUP.ARRIVE ;  /* 0x00000000000079c5 */ /* 0x000fe20000000000 */
[----:B------:R-:W-:Y:S01]  /*75a0*/  IMAD.MOV.U32 R214, RZ, RZ, R169 ;  /* 0x000000ffffd67224 */ /* 0x000fe200078e00a9 */
[----:B------:R-:W-:Y:S01]  /*75b0*/  @!P1 PRMT R12, RZ, 0x654, R12 ;  /* 0x00000654ff0c9816 */ /* 0x000fe2000000000c */
[----:B------:R-:W-:Y:S01]  /*75c0*/  IMAD.MOV.U32 R215, RZ, RZ, R20 ;  /* 0x000000ffffd77224 */ /* 0x000fe200078e0014 */
[----:B------:R-:W2:Y:S02]  /*75d0*/  MUFU.EX2 R176, R176 ;  /* 0x000000b000b07308 */ /* 0x000ea40000000800 */
[----:B------:R-:W-:Y:S01]  /*75e0*/  HGMMA.64x256x16.F32 R24, R152, gdesc[UR8].tnspB, R24, gsb0 ;  /* 0x43e0000898187df0 */ /* 0x000fe20008000818 */
[----:B------:R-:W-:Y:S01]  /*75f0*/  UIADD3 UR10, UR6, 0x80, URZ ;  /* 0x00000080060a7890 */ /* 0x000fe2000fffe03f */
[----:B------:R-:W-:-:S04]  /*7600*/  UMOV UR11, 0x40000040 ;  /* 0x40000040000b7882 */ /* 0x000fc80000000000 */
[----:B------:R-:W3:Y:S01]  /*7610*/  MUFU.EX2 R177, R177 ;  /* 0x000000b100b17308 */ /* 0x000ee20000000800 */
[----:B-1----:R-:W-:-:S07]  /*7620*/  FADD.FTZ R197, R175, R197 ;  /* 0x000000c5afc57221 */ /* 0x002fce0000010000 */
[----:B------:R-:W1:Y:S01]  /*7630*/  MUFU.EX2 R178, R178 ;  /* 0x000000b200b27308 */ /* 0x000e620000000800 */
[----:B--2---:R-:W-:-:S07]  /*7640*/  FADD.FTZ R197, R176, R197 ;  /* 0x000000c5b0c57221 */ /* 0x004fce0000010000 */
[----:B------:R-:W2:Y:S01]  /*7650*/  MUFU.EX2 R183, R183 ;  /* 0x000000b700b77308 */ /* 0x000ea20000000800 */
[----:B---3--:R-:W-:-:S07]  /*7660*/  FADD.FTZ R197, R177, R197 ;  /* 0x000000c5b1c57221 */ /* 0x008fce0000010000 */
        /* <DEDUP_REMOVED lines=18> */
[----:B------:R-:W-:Y:S01]  /*7790*/  MUFU.EX2 R196, R196 ;  /* 0x000000c400c47308 */ /* 0x000fe20000000800 */
[----:B-1----:R-:W-:-:S07]  /*77a0*/  FADD.FTZ R197, R192, R197 ;  /* 0x000000c5c0c57221 */ /* 0x002fce0000010000 */
[----:B------:R-:W-:Y:S01]  /*77b0*/  MUFU.EX2 R191, R191 ;  /* 0x000000bf00bf7308 */ /* 0x000fe20000000800 */
[----:B--2---:R-:W-:-:S07]  /*77c0*/  FADD.FTZ R197, R193, R197 ;  /* 0x000000c5c1c57221 */ /* 0x004fce0000010000 */
[----:B------:R-:W-:Y:S08]  /*77d0*/  MUFU.EX2 R199, R199 ;  /* 0x000000c700c77308 */ /* 0x000ff00000000800 */
[----:B------:R-:W-:Y:S08]  /*77e0*/  MUFU.EX2 R198, R198 ;  /* 0x000000c600c67308 */ /* 0x000ff00000000800 */
[----:B------:R-:W-:Y:S08]  /*77f0*/  MUFU.EX2 R195, R195 ;  /* 0x000000c300c37308 */ /* 0x000ff00000000800 */
[----:B------:R-:W-:Y:S01]  /*7800*/  MUFU.EX2 R194, R194 ;  /* 0x000000c200c27308 */ /* 0x000fe20000000800 */
[----:B------:R-:W-:-:S07]  /*7810*/  WARPGROUP.DEPBAR.LE gsb0, 0x0 ;  /* 0x00008000000079c5 */ /* 0x000fce0000010000 */
[----:B------:R-:W1:Y:S01]  /*7820*/  MUFU.EX2 R152, R179 ;  /* 0x000000b300987308 */ /* 0x000e620000000800 */
[----:B------:R-:W-:Y:S02]  /*7830*/  F2FP.F16.F32.PACK_AB R153, R176, R175 ;  /* 0x000000afb099723e */ /* 0x000fe400000000ff */
[----:B------:R-:W-:-:S05]  /*7840*/  F2FP.F16.F32.PACK_AB R155, R178, R177 ;  /* 0x000000b1b29b723e */ /* 0x000fca00000000ff */
[----:B------:R-:W2:Y:S01]  /*7850*/  MUFU.EX2 R154, R181 ;  /* 0x000000b5009a7308 */ /* 0x000ea20000000800 */
[----:B-1----:R-:W-:Y:S01]  /*7860*/  FADD.FTZ R0, R152, R0 ;  /* 0x0000000098007221 */ /* 0x002fe20000010000 */
[----:B------:R-:W-:-:S03]  /*7870*/  F2FP.F16.F32.PACK_AB R152, R180, R152 ;  /* 0x00000098b498723e */ /* 0x000fc600000000ff */
[----:B------:R-:W-:-:S04]  /*7880*/  FADD.FTZ R0, R180, R0 ;  /* 0x00000000b4007221 */ /* 0x000fc80000010000 */
[----:B--2---:R-:W-:Y:S01]  /*7890*/  FADD.FTZ R0, R154, R0 ;  /* 0x000000009a007221 */ /* 0x004fe20000010000 */
[----:B------:R-:W-:-:S03]  /*78a0*/  F2FP.F16.F32.PACK_AB R154, R182, R154 ;  /* 0x0000009ab69a723e */ /* 0x000fc600000000ff */
[----:B------:R-:W-:Y:S01]  /*78b0*/  FADD.FTZ R0, R182, R0 ;  /* 0x00000000b6007221 */ /* 0x000fe20000010000 */
[----:B------:R-:W-:-:S06]  /*78c0*/  WARPGROUP.ARRIVE ;  /* 0x00000000000079c5 */ /* 0x000fcc0000000000 */
[----:B------:R-:W-:Y:S01]  /*78d0*/  HGMMA.64x256x16.F32 R24, R152, gdesc[UR8].tnspB, R24, gsb0 ;  /* 0x43e0000898187df0 */ /* 0x000fe20008000818 */
[----:B------:R-:W-:Y:S01]  /*78e0*/  UIADD3 UR10, UR6, 0x100, URZ ;  /* 0x00000100060a7890 */ /* 0x000fe2000fffe03f */
[----:B------:R-:W-:Y:S01]  /*78f0*/  UMOV UR11, 0x40000040 ;  /* 0x40000040000b7882 */ /* 0x000fe20000000000 */
[----:B------:R-:W-:Y:S02]  /*7900*/  WARPGROUP.DEPBAR.LE gsb0, 0x0 ;  /* 0x00008000000079c5 */ /* 0x000fe40000010000 */
        /* <DEDUP_REMOVED lines=29> */
[----:B------:R-:W-:Y:S01]  /*7ae0*/  UIADD3 UR6, UR6, 0x280, URZ ;  /* 0x0000028006067890 */ /* 0x000fe2000fffe03f */
[----:B------:R-:W-:Y:S02]  /*7af0*/  WARPGROUP.DEPBAR.LE gsb0, 0x0 ;  /* 0x00008000000079c5 */ /* 0x000fe40000010000 */
[----:B------:R-:W1:Y:S01]  /*7b00*/  MUFU.EX2 R152, R160 ;  /* 0x000000a000987308 */ /* 0x000e620000000800 */
[----:B------:R-:W-:Y:S02]  /*7b10*/  F2FP.F16.F32.PACK_AB R153, R193, R192 ;  /* 0x000000c0c199723e */ /* 0x000fe400000000ff */
[----:B------:R-:W-:Y:S01]  /*7b20*/  F2FP.F16.F32.PACK_AB R155, R191, R196 ;  /* 0x000000c4bf9b723e */ /* 0x000fe200000000ff */
[----:B------:R-:W-:-:S04]  /*7b30*/  FADD.FTZ R196, R196, R197 ;  /* 0x000000c5c4c47221 */ /* 0x000fc80000010000 */
[----:B------:R-:W2:Y:S01]  /*7b40*/  MUFU.EX2 R154, R162 ;  /* 0x000000a2009a7308 */ /* 0x000ea20000000800 */
[----:B------:R-:W-:Y:S01]  /*7b50*/  FADD.FTZ R196, R191, R196 ;  /* 0x000000c4bfc47221 */ /* 0x000fe20000010000 */
        /* <DEDUP_REMOVED lines=8> */
[----:B------:R-:W-:Y:S01]  /*7be0*/  UMOV UR10, UR6 ;  /* 0x00000006000a7c82 */ /* 0x000fe20008000000 */
[----:B------:R-:W-:Y:S01]  /*7bf0*/  UMOV UR11, 0x40000040 ;  /* 0x40000040000b7882 */ /* 0x000fe20000000000 */
[----:B------:R-:W-:Y:S02]  /*7c00*/  WARPGROUP.DEPBAR.LE gsb0, 0x0 ;  /* 0x00008000000079c5 */ /* 0x000fe40000010000 */
[----:B------:R-:W1:Y:S01]  /*7c10*/  MUFU.EX2 R152, R156 ;  /* 0x0000009c00987308 */ /* 0x000e620000000800 */
[----:B------:R-:W-:Y:S01]  /*7c20*/  F2FP.F16.F32.PACK_AB R153, R198, R199 ;  /* 0x000000c7c699723e */ /* 0x000fe200000000ff */
[----:B------:R-:W-:Y:S01]  /*7c30*/  FADD.FTZ R199, R199, R196 ;  /* 0x000000c4c7c77221 */ /* 0x000fe20000010000 */
[----:B------:R-:W-:-:S03]  /*7c40*/  F2FP.F16.F32.PACK_AB R155, R194, R195 ;  /* 0x000000c3c29b723e */ /* 0x000fc600000000ff */
[----:B------:R-:W-:Y:S02]  /*7c50*/  FADD.FTZ R198, R198, R199 ;  /* 0x000000c7c6c67221 */ /* 0x000fe40000010000 */
[----:B------:R-:W2:Y:S02]  /*7c60*/  MUFU.EX2 R154, R158 ;  /* 0x0000009e009a7308 */ /* 0x000ea40000000800 */
        /* <DEDUP_REMOVED lines=8> */
[----:B------:R-:W-:Y:S03]  /*7cf0*/  HGMMA.64x256x16.F32 R24, R152, gdesc[UR8].tnspB, R24, gsb0 ;  /* 0x43e0000898187df0 */ /* 0x000fe60008000818 */
[----:B------:R-:W-:Y:S02]  /*7d00*/  WARPGROUP.DEPBAR.LE gsb0, 0x0 ;  /* 0x00008000000079c5 */ /* 0x000fe40000010000 */
[----:B------:R1:W-:Y:S02]  /*7d10*/  @!P1 SYNCS.ARRIVE.TRANS64.RED.A1T0 RZ, [R12+URZ], RZ ;  /* 0x000000ff0cff99a7 */ /* 0x0003e4000810043f */
[----:B-1----:R-:W-:Y:S01]  /*7d20*/  FADD.FTZ R12, R194, R195 ;  /* 0x000000c3c20c7221 */ /* 0x002fe20000010000 */
[----:B0-----:R-:W-:Y:S06]  /*7d30*/  @P2 BRA `(.L_x_5364) ;  /* 0xffffffcc00f02947 */ /* 0x001fec000383ffff */
.L_x_5355:
[----:B------:R-:W-:-:S13]  /*7d40*/  ISETP.GE.AND P2, PT, R212, R205, PT ;  /* 0x000000cdd400720c */ /* 0x000fda0003f46270 */
[----:B------:R-:W-:Y:S05]  /*7d50*/  @!P2 BRA `(.L_x_5365) ;  /* 0x00000028004ca947 */ /* 0x000fea0003800000 */
[----:B------:R-:W-:Y:S01]  /*7d60*/  IMAD.MOV.U32 R21, RZ, RZ, R169 ;  /* 0x000000ffff157224 */ /* 0x000fe200078e00a9 */
[----:B------:R-:W-:Y:S01]  /*7d70*/  ULDC UR4, c[0x0][0xad0] ;  /* 0x0002b40000047ab9 */ /* 0x000fe20000000800 */
[----:B------:R-:W-:-:S07]  /*7d80*/  IMAD.MOV.U32 R203, RZ, RZ, R20 ;  /* 0x000000ffffcb7224 */ /* 0x000fce00078e0014 */
.L_x_5374:
[----:B------:R-:W-:-:S04]  /*7d90*/  UIADD3 UR36, UR36, 0x1, URZ ;  /* 0x0000000124247890 */ /* 0x000fc8000fffe03f */
[----:B------:R-:W-:-:S04]  /*7da0*/  UISETP.NE.AND UP0, UPT, UR36, 0x2, UPT ;  /* 0x000000022400788c */ /* 0x000fc8000bf05270 */
[----:B------:R-:W-:Y:S02]  /*7db0*/  USEL UR5, URZ, 0x1, UP0 ;  /* 0x000000013f057887 */ /* 0x000fe40008000000 */
[----:B------:R-:W-:Y:S02]  /*7dc0*/  USEL UR36, UR36, URZ, UP0 ;  /* 0x0000003f24247287 */ /* 0x000fe40008000000 */
[----:B------:R-:W-:Y:S01]  /*7dd0*/  ULOP3.LUT UR37, UR37, UR5, URZ, 0x3c, !UPT ;  /* 0x0000000525257292 */ /* 0x000fe2000f8e3c3f */
[----:B------:R-:W-:Y:S11]  /*7de0*/  @!P0 BRA `(.L_x_5366) ;  /* 0x0000000000048947 */ /* 0x000ff60003800000 */
[----:B------:R-:W-:Y:S01]  /*7df0*/  BPT.TRAP 0x1 ;  /* 0x000000040000795c */ /* 0x000fe20000300000 */
.L_x_5366:
        /* <DEDUP_REMOVED lines=9> */
.L_x_5367:
[----:B-1----:R-:W-:Y:S05]  /*7e90*/  @P2 BRA `(.L_x_5368) ;  /* 0x0000000000082947 */ /* 0x002fea0003800000 */
[----:B------:R-:W1:Y:S02]  /*7ea0*/  SYNCS.PHASECHK.TRANS64.TRYWAIT P2, [UR5+0x32430], R13 ;  /* 0x0324300dff0075a7 */ /* 0x000e640008040145 */
[----:B-1----:R-:W-:Y:S05]  /*7eb0*/  @!P2 BRA `(.L_x_5369) ;  /* 0x000000f400eca947 */ /* 0x002fea0003800000 */
.L_x_5368:
        /* <DEDUP_REMOVED lines=31> */
.L_x_5370:
[----:B------:R2:W3:Y:S01]  /*80b0*/  SYNCS.PHASECHK.TRANS64.TRYWAIT P2, [UR5+0x32450], R13 ;  /* 0x0324500dff0075a7 */ /* 0x0004e20008040145 */
[----:B------:R-:W-:Y:S05]  /*80c0*/  @!P0 BRA `(.L_x_5371) ;  /* 0x0000000000048947 */ /* 0x000fea0003800000 */
[----:B------:R-:W-:Y:S01]  /*80d0*/  BPT.TRAP 0x1 ;  /* 0x000000040000795c */ /* 0x000fe20000300000 */
.L_x_5371:
[----:B---3--:R-:W-:Y:S05]  /*80e0*/  @P2 BRA `(.L_x_5372) ;  /* 0x0000000000082947 */ /* 0x008fea0003800000 */
[----:B------:R-:W3:Y:S02]  /*80f0*/  SYNCS.PHASECHK.TRANS64.TRYWAIT P2, [UR5+0x32450], R13 ;  /* 0x0324500dff0075a7 */ /* 0x000ee40008040145 */
[----:B---3--:R-:W-:Y:S05]  /*8100*/  @!P2 BRA `(.L_x_5373) ;  /* 0x000000f40070a947 */ /* 0x008fea0003800000 */
.L_x_5372:
[----:B------:R-:W-:Y:S01]  /*8110*/  R2UR UR52, R10 ;  /* 0x000000000a3472ca */ /* 0x000fe200000e0000 */
[----:B------:R-:W-:Y:S01]  /*8120*/  UIMAD UR6, UR36, 0xc00, UR60 ;  /* 0x00000c00240678a4 */ /* 0x000fe2000f8e023c */
[----:B------:R-:W-:Y:S01]  /*8130*/  R2UR UR53, R11 ;  /* 0x000000000b3572ca */ /* 0x000fe200000e0000 */
[----:B------:R-:W-:Y:S01]  /*8140*/  WARPGROUP.ARRIVE ;  /* 0x00000000000079c5 */ /* 0x000fe20000000000 */
[----:B------:R-:W-:Y:S01]  /*8150*/  UMOV UR55, 0x40000040 ;  /* 0x4000004000377882 */ /* 0x000fe20000000000 */
[----:B------:R-:W-:-:S04]  /*8160*/  UIADD3 UR10, UR6, 0x302, URZ ;  /* 0x00000302060a7890 */ /* 0x000fc8000fffe03f */
[----:B------:R-:W3:Y:S01]  /*8170*/  S2R R216, SR_TID.X ;  /* 0x0000000000d87919 */ /* 0x000ee20000002100 */
[----:B------:R-:W-:Y:S01]  /*8180*/  UMOV UR11, 0x40000040 ;  /* 0x40000040000b7882 */ /* 0x000fe20000000000 */
[----:B------:R-:W-:Y:S01]  /*8190*/  UMOV UR54, UR6 ;  /* 0x0000000600367c82 */ /* 0x000fe20008000000 */
[----:B------:R-:W-:Y:S01]  /*81a0*/  UIADD3 UR14, UR6, 0x304, URZ ;  /* 0x00000304060e7890 */ /* 0x000fe2000fffe03f */
[C---:B------:R-:W-:Y:S01]  /*81b0*/  ISETP.GT.AND P2, PT, R212.reuse, R205, PT ;  /* 0x000000cdd400720c */ /* 0x040fe20003f44270 */
[----:B------:R-:W-:Y:S01]  /*81c0*/  UMOV UR15, 0x40000040 ;  /* 0x40000040000f7882 */ /* 0x000fe20000000000 */
[----:B------:R-:W-:Y:S01]  /*81d0*/  UIADD3 UR18, UR6, 0x306, URZ ;  /* 0x0000030606127890 */ /* 0x000fe2000fffe03f */
[----:B------:R-:W-:Y:S01]  /*81e0*/  VIADD R212, R212, 0xffffffff ;  /* 0xffffffffd4d47836 */ /* 0x000fe20000000000 */
[----:B------:R-:W-:Y:S01]  /*81f0*/  UMOV UR19, 0x40000040 ;  /* 0x4000004000137882 */ /* 0x000fe20000000000 */
        /* <DEDUP_REMOVED lines=18> */
[----:B---3--:R-:W-:Y:S01]  /*8320*/  SHF.R.U32.HI R216, RZ, 0x7, R216 ;  /* 0x00000007ffd87819 */ /* 0x008fe200000116d8 */
        /* <DEDUP_REMOVED lines=162> */
[----:B------:R-:W-:Y:S01]  /*8d50*/  FADD.FTZ R170, -R20, R203 ;  /* 0x000000cb14aa7221 */ /* 0x000fe20000010100 */
[----:B------:R-:W-:Y:S01]  /*8d60*/  FMUL.FTZ R203, R175, UR4 ;  /* 0x00000004afcb7c20 */ /* 0x000fe20008410000 */
[----:B------:R-:W-:Y:S01]  /*8d70*/  FMUL.FTZ R175, R179, UR4 ;  /* 0x00000004b3af7c20 */ /* 0x000fe20008410000 */
[----:B------:R-:W-:Y:S01]  /*8d80*/  FMUL.FTZ R179, R182, UR4 ;  /* 0x00000004b6b37c20 */ /* 0x000fe20008410000 */
[----:B------:R-:W-:Y:S01]  /*8d90*/  MUFU.TANH R183, R183 ;  /* 0x000000b700b77308 */ /* 0x000fe20000002400 */
[----:B------:R-:W-:Y:S01]  /*8da0*/  FMUL.FTZ R182, R190, UR4 ;  /* 0x00000004beb67c20 */ /* 0x000fe20008410000 */
[----:B------:R-:W-:-:S06]  /*8db0*/  FMUL.FTZ R190, R195, UR4 ;  /* 0x00000004c3be7c20 */ /* 0x000fcc0008410000 */
[----:B------:R-:W-:Y:S08]  /*8dc0*/  MUFU.TANH R203, R203 ;  /* 0x000000cb00cb7308 */ /* 0x000ff00000002400 */
[----:B------:R-:W-:Y:S01]  /*8dd0*/  MUFU.TANH R175, R175 ;  /* 0x000000af00af7308 */ /* 0x000fe20000002400 */
[-C--:B0-----:R-:W-:Y:S01]  /*8de0*/  FMUL.FTZ R154, R20, R13.reuse ;  /* 0x0000000d149a7220 */ /* 0x081fe20000410000 */
[----:B------:R-:W-:-:S03]  /*8df0*/  FMUL.FTZ R170, R170, R13 ;  /* 0x0000000daaaa7220 */ /* 0x000fc60000410000 */
        /* <DEDUP_REMOVED lines=19> */
[----:B------:R1:W2:Y:S01]  /*8f30*/  MUFU.EX2 R169, R167 ;  /* 0x000000a700a97308 */ /* 0x0002a20000000800 */
        /* <DEDUP_REMOVED lines=8> */
[----:B0-----:R-:W-:Y:S01]  /*8fc0*/  FFMA.FTZ R154, R170, R0, R152 ;  /* 0x00000000aa9a7223 */ /* 0x001fe20000010098 */
[----:B-1----:R-:W-:Y:S01]  /*8fd0*/  FMUL.FTZ R167, R171, UR4 ;  /* 0x00000004aba77c20 */ /* 0x002fe20008410000 */
[----:B------:R-:W-:Y:S01]  /*8fe0*/  FMUL.FTZ R171, R174, UR4 ;  /* 0x00000004aeab7c20 */ /* 0x000fe20008410000 */
[----:B------:R-:W-:Y:S01]  /*8ff0*/  FMUL.FTZ R0, R178, UR4 ;  /* 0x00000004b2007c20 */ /* 0x000fe20008410000 */
[----:B------:R-:W-:Y:S01]  /*9000*/  FMUL.FTZ R174, R186, UR4 ;  /* 0x00000004baae7c20 */ /* 0x000fe20008410000 */
[----:B------:R-:W-:Y:S01]  /*9010*/  FMUL.FTZ R178, R187, UR4 ;  /* 0x00000004bbb27c20 */ /* 0x000fe20008410000 */
[----:B------:R-:W-:Y:S01]  /*9020*/  FMUL.FTZ R186, R191, UR4 ;  /* 0x00000004bfba7c20 */ /* 0x000fe20008410000 */
[----:B------:R-:W-:Y:S01]  /*9030*/  MUFU.TANH R167, R167 ;  /* 0x000000a700a77308 */ /* 0x000fe20000002400 */
[C---:B--2---:R-:W-:Y:S01]  /*9040*/  FADD.FTZ R154, R169.reuse, R154 ;  /* 0x0000009aa99a7221 */ /* 0x044fe20000010000 */
[----:B------:R-:W-:Y:S01]  /*9050*/  F2FP.F16.F32.PACK_AB R152, R169, R152 ;  /* 0x00000098a998723e */ /* 0x000fe200000000ff */
[----:B------:R-:W-:Y:S01]  /*9060*/  FMUL.FTZ R187, R194, UR4 ;  /* 0x00000004c2bb7c20 */ /* 0x000fe20008410000 */
[----:B------:R-:W-:Y:S01]  /*9070*/  FMUL.FTZ R191, R198, UR4 ;  /* 0x00000004c6bf7c20 */ /* 0x000fe20008410000 */
[----:B------:R-:W-:Y:S01]  /*9080*/  FMUL.FTZ R194, R199, UR4 ;  /* 0x00000004c7c27c20 */ /* 0x000fe20008410000 */
        /* <DEDUP_REMOVED lines=17> */
[-C--:B------:R-:W-:Y:S01]  /*91a0*/  FMUL.FTZ R52, R52, R170.reuse ;  /* 0x000000aa34347220 */ /* 0x080fe20000410000 */
[----:B------:R-:W2:Y:S01]  /*91b0*/  MUFU.TANH R0, R0 ;  /* 0x0000000000007308 */ /* 0x000ea20000002400 */
[C---:B0-----:R-:W-:Y:S01]  /*91c0*/  FADD.FTZ R157, R169.reuse, R154 ;  /* 0x0000009aa99d7221 */ /* 0x041fe20000010000 */
[----:B------:R-:W-:Y:S01]  /*91d0*/  F2FP.F16.F32.PACK_AB R154, R169, R153 ;  /* 0x00000099a99a723e */ /* 0x000fe200000000ff */
[-C--:B------:R-:W-:Y:S01]  /*91e0*/  FMUL.FTZ R53, R53, R170.reuse ;  /* 0x000000aa35357220 */ /* 0x080fe20000410000 */
[----:B------:R-:W-:Y:S01]  /*91f0*/  FMNMX.FTZ R153, R193, R21, !PT ;  /* 0x00000015c1997209 */ /* 0x000fe20007810000 */
[-C--:B------:R-:W-:Y:S01]  /*9200*/  FMUL.FTZ R56, R56, R170.reuse ;  /* 0x000000aa38387220 */ /* 0x080fe20000410000 */
[-C--:B------:R-:W-:Y:S01]  /*9210*/  FMUL.FTZ R57, R57, R170.reuse ;  /* 0x000000aa39397220 */ /* 0x080fe20000410000 */
[-C--:B------:R-:W-:Y:S01]  /*9220*/  FMUL.FTZ R60, R60, R170.reuse ;  /* 0x000000aa3c3c7220 */ /* 0x080fe20000410000 */
[----:B------:R-:W-:Y:S01]  /*9230*/  FMNMX.FTZ R153, R155, R153, !PT ;  /* 0x000000999b997209 */ /* 0x000fe20007810000 */
[----:B------:R-:W0:Y:S01]  /*9240*/  MUFU.TANH R179, R179 ;  /* 0x000000b300b37308 */ /* 0x000e220000002400 */
[-C--:B------:R-:W-:Y:S01]  /*9250*/  FMUL.FTZ R61, R61, R170.reuse ;  /* 0x000000aa3d3d7220 */ /* 0x080fe20000410000 */
[-C--:B------:R-:W-:Y:S01]  /*9260*/  FMUL.FTZ R64, R64, R170.reuse ;  /* 0x000000aa40407220 */ /* 0x080fe20000410000 */
[----:B------:R-:W-:Y:S01]  /*9270*/  FMNMX.FTZ R153, R197, R153, !PT ;  /* 0x00000099c5997209 */ /* 0x000fe20007810000 */
[-C--:B------:R-:W-:Y:S01]  /*9280*/  FMUL.FTZ R65, R65, R170.reuse ;  /* 0x000000aa41417220 */ /* 0x080fe20000410000 */
[-C--:B------:R-:W-:Y:S01]  /*9290*/  FMUL.FTZ R68, R68, R170.reuse ;  /* 0x000000aa44447220 */ /* 0x080fe20000410000 */
[-C--:B------:R-:W-:Y:S01]  /*92a0*/  FMUL.FTZ R69, R69, R170.reuse ;  /* 0x000000aa45457220 */ /* 0x080fe20000410000 */
[----:B------:R-:W-:Y:S01]  /*92b0*/  FMNMX.FTZ R153, R214, R153, !PT ;  /* 0x00000099d6997209 */ /* 0x000fe20007810000 */
[----:B------:R-:W3:Y:S01]  /*92c0*/  MUFU.TANH R174, R174 ;  /* 0x000000ae00ae7308 */ /* 0x000ee20000002400 */
[-C--:B------:R-:W-:Y:S01]  /*92d0*/  FMUL.FTZ R72, R72, R170.reuse ;  /* 0x000000aa48487220 */ /* 0x080fe20000410000 */
[-C--:B------:R-:W-:Y:S01]  /*92e0*/  FMUL.FTZ R73, R73, R170.reuse ;  /* 0x000000aa49497220 */ /* 0x080fe20000410000 */
[----:B------:R-:W-:Y:S01]  /*92f0*/  FMNMX.FTZ R153, R158, R153, !PT ;  /* 0x000000999e997209 */ /* 0x000fe20007810000 */
[-C--:B------:R-:W-:Y:S01]  /*9300*/  FMUL.FTZ R76, R76, R170.reuse ;  /* 0x000000aa4c4c7220 */ /* 0x080fe20000410000 */
[-C--:B------:R-:W-:Y:S01]  /*9310*/  FMUL.FTZ R77, R77, R170.reuse ;  /* 0x000000aa4d4d7220 */ /* 0x080fe20000410000 */
[-C--:B------:R-:W-:Y:S01]  /*9320*/  FMUL.FTZ R80, R80, R170.reuse ;  /* 0x000000aa50507220 */ /* 0x080fe20000410000 */
[----:B------:R-:W-:Y:S01]  /*9330*/  FMNMX.FTZ R153, R159, R153, !PT ;  /* 0x000000999f997209 */ /* 0x000fe20007810000 */
[----:B------:R-:W4:Y:S01]  /*9340*/  MUFU.TANH R178, R178 ;  /* 0x000000b200b27308 */ /* 0x000f220000002400 */
[-C--:B------:R-:W-:Y:S01]  /*9350*/  FMUL.FTZ R81, R81, R170.reuse ;  /* 0x000000aa51517220 */ /* 0x080fe20000410000 */
[-C--:B------:R-:W-:Y:S01]  /*9360*/  FMUL.FTZ R84, R84, R170.reuse ;  /* 0x000000aa54547220 */ /* 0x080fe20000410000 */
[----:B------:R-:W-:Y:S01]  /*9370*/  FMNMX.FTZ R153, R163, R153, !PT ;  /* 0x00000099a3997209 */ /* 0x000fe20007810000 */
[-C--:B------:R-:W-:Y:S01]  /*9380*/  FMUL.FTZ R85, R85, R170.reuse ;  /* 0x000000aa55557220 */ /* 0x080fe20000410000 */
[-C--:B------:R-:W-:Y:S01]  /*9390*/  FMUL.FTZ R88, R88, R170.reuse ;  /* 0x000000aa58587220 */ /* 0x080fe20000410000 */
[-C--:B------:R-:W-:Y:S01]  /*93a0*/  FMUL.FTZ R89, R89, R170.reuse ;  /* 0x000000aa59597220 */ /* 0x080fe20000410000 */
[----:B------:R-:W-:Y:S01]  /*93b0*/  FMNMX.FTZ R153, R166, R153, !PT ;  /* 0x00000099a6997209 */ /* 0x000fe20007810000 */
[----:B------:R-:W5:Y:S01]  /*93c0*/  MUFU.TANH R182, R182 ;  /* 0x000000b600b67308 */ /* 0x000f620000002400 */
        /* <DEDUP_REMOVED lines=10> */
[----:B-1----:R-:W-:Y:S01]  /*9470*/  FMNMX.FTZ R153, R171, R153, !PT ;  /* 0x00000099ab997209 */ /* 0x002fe20007810000 */
[-C--:B------:R-:W-:Y:S01]  /*9480*/  FMUL.FTZ R105, R105, R170.reuse ;  /* 0x000000aa69697220 */ /* 0x080fe20000410000 */
[-C--:B------:R-:W-:Y:S01]  /*9490*/  FMUL.FTZ R108, R108, R170.reuse ;  /* 0x000000aa6c6c7220 */ /* 0x080fe20000410000 */
[-C--:B------:R-:W-:Y:S01]  /*94a0*/  FMUL.FTZ R109, R109, R170.reuse ;  /* 0x000000aa6d6d7220 */ /* 0x080fe20000410000 */
[----:B------:R-:W-:Y:S01]  /*94b0*/  FMNMX.FTZ R153, R203, R153, !PT ;  /* 0x00000099cb997209 */ /* 0x000fe20007810000 */
[----:B------:R-:W1:Y:S01]  /*94c0*/  MUFU.TANH R187, R187 ;  /* 0x000000bb00bb7308 */ /* 0x000e620000002400 */
[-C--:B------:R-:W-:Y:S01]  /*94d0*/  FMUL.FTZ R112, R112, R170.reuse ;  /* 0x000000aa70707220 */ /* 0x080fe20000410000 */
[-C--:B------:R-:W-:Y:S01]  /*94e0*/  FMUL.FTZ R113, R113, R170.reuse ;  /* 0x000000aa71717220 */ /* 0x080fe20000410000 */
[----:B--2---:R-:W-:Y:S01]  /*94f0*/  FMNMX.FTZ R153, R0, R153, !PT ;  /* 0x0000009900997209 */ /* 0x004fe20007810000 */
[-C--:B------:R-:W-:Y:S01]  /*9500*/  FMUL.FTZ R116, R116, R170.reuse ;  /* 0x000000aa74747220 */ /* 0x080fe20000410000 */
[-C--:B------:R-:W-:Y:S01]  /*9510*/  FMUL.FTZ R117, R117, R170.reuse ;  /* 0x000000aa75757220 */ /* 0x080fe20000410000 */
[-C--:B------:R-:W-:Y:S01]  /*9520*/  FMUL.FTZ R120, R120, R170.reuse ;  /* 0x000000aa78787220 */ /* 0x080fe20000410000 */
[----:B------:R-:W-:Y:S01]  /*9530*/  FMNMX.FTZ R153, R175, R153, !PT ;  /* 0x00000099af997209 */ /* 0x000fe20007810000 */
[----:B------:R-:W2:Y:S01]  /*9540*/  MUFU.TANH R190, R190 ;  /* 0x000000be00be7308 */ /* 0x000ea20000002400 */
[-C--:B------:R-:W-:Y:S01]  /*9550*/  FMUL.FTZ R121, R121, R170.reuse ;  /* 0x000000aa79797220 */ /* 0x080fe20000410000 */
[-C--:B------:R-:W-:Y:S01]  /*9560*/  FMUL.FTZ R124, R124, R170.reuse ;  /* 0x000000aa7c7c7220 */ /* 0x080fe20000410000 */
[----:B0-----:R-:W-:Y:S01]  /*9570*/  FMNMX.FTZ R153, R179, R153, !PT ;  /* 0x00000099b3997209 */ /* 0x001fe20007810000 */
[-C--:B------:R-:W-:Y:S01]  /*9580*/  FMUL.FTZ R125, R125, R170.reuse ;  /* 0x000000aa7d7d7220 */ /* 0x080fe20000410000 */
[-C--:B------:R-:W-:Y:S01]  /*9590*/  FMUL.FTZ R128, R128, R170.reuse ;  /* 0x000000aa80807220 */ /* 0x080fe20000410000 */
[-C--:B------:R-:W-:Y:S01]  /*95a0*/  FMUL.FTZ R129, R129, R170.reuse ;  /* 0x000000aa81817220 */ /* 0x080fe20000410000 */
[----:B------:R-:W-:Y:S01]  /*95b0*/  FMNMX.FTZ R153, R183, R153, !PT ;  /* 0x00000099b7997209 */ /* 0x000fe20007810000 */
[----:B------:R-:W0:Y:S01]  /*95c0*/  MUFU.TANH R191, R191 ;  /* 0x000000bf00bf7308 */ /* 0x000e220000002400 */
[-C--:B------:R-:W-:Y:S01]  /*95d0*/  FMUL.FTZ R132, R132, R170.reuse ;  /* 0x000000aa84847220 */ /* 0x080fe20000410000 */
[-C--:B------:R-:W-:Y:S01]  /*95e0*/  FMUL.FTZ R133, R133, R170.reuse ;  /* 0x000000aa85857220 */ /* 0x080fe20000410000 */
[----:B---3--:R-:W-:Y:S01]  /*95f0*/  FMNMX.FTZ R153, R174, R153, !PT ;  /* 0x00000099ae997209 */ /* 0x008fe20007810000 */
[-C--:B------:R-:W-:Y:S01]  /*9600*/  FMUL.FTZ R136, R136, R170.reuse ;  /* 0x000000aa88887220 */ /* 0x080fe20000410000 */
[-C--:B------:R-:W-:Y:S01]  /*9610*/  FMUL.FTZ R137, R137, R170.reuse ;  /* 0x000000aa89897220 */ /* 0x080fe20000410000 */
[-C--:B------:R-:W-:Y:S01]  /*9620*/  FMUL.FTZ R140, R140, R170.reuse ;  /* 0x000000aa8c8c7220 */ /* 0x080fe20000410000 */
[----:B----4-:R-:W-:Y:S01]  /*9630*/  FMNMX.FTZ R153, R178, R153, !PT ;  /* 0x00000099b2997209 */ /* 0x010fe20007810000 */
[----:B------:R-:W3:Y:S01]  /*9640*/  MUFU.TANH R194, R194 ;  /* 0x000000c200c27308 */ /* 0x000ee20000002400 */
[-C--:B------:R-:W-:Y:S01]  /*9650*/  FMUL.FTZ R141, R141, R170.reuse ;  /* 0x000000aa8d8d7220 */ /* 0x080fe20000410000 */
[-C--:B------:R-:W-:Y:S01]  /*9660*/  FMUL.FTZ R144, R144, R170.reuse ;  /* 0x000000aa90907220 */ /* 0x080fe20000410000 */
[----:B-----5:R-:W-:Y:S01]  /*9670*/  FMNMX.FTZ R153, R182, R153, !PT ;  /* 0x00000099b6997209 */ /* 0x020fe20007810000 */
[-C--:B------:R-:W-:Y:S01]  /*9680*/  FMUL.FTZ R145, R145, R170.reuse ;  /* 0x000000aa91917220 */ /* 0x080fe20000410000 */
[-C--:B------:R-:W-:Y:S01]  /*9690*/  FMUL.FTZ R148, R148, R170.reuse ;  /* 0x000000aa94947220 */ /* 0x080fe20000410000 */
[----:B------:R-:W-:Y:S01]  /*96a0*/  FMUL.FTZ R149, R149, R170 ;  /* 0x000000aa95957220 */ /* 0x000fe20000410000 */
[----:B------:R-:W-:Y:S01]  /*96b0*/  FMNMX.FTZ R153, R186, R153, !PT ;  /* 0x00000099ba997209 */ /* 0x000fe20007810000 */
[----:B------:R-:W-:Y:S01]  /*96c0*/  MUFU.EX2 R161, R161 ;  /* 0x000000a100a17308 */ /* 0x000fe20000000800 */
[----:B------:R-:W-:-:S02]  /*96d0*/  IADD3 R170, -R216, 0xb, RZ ;  /* 0x0000000bd8aa7810 */ /* 0x000fc40007ffe1ff */
[----:B-1----:R-:W-:-:S04]  /*96e0*/  FMNMX.FTZ R153, R187, R153, !PT ;  /* 0x00000099bb997209 */ /* 0x002fc80007810000 */
[----:B--2---:R-:W-:Y:S01]  /*96f0*/  FMNMX.FTZ R153, R190, R153, !PT ;  /* 0x00000099be997209 */ /* 0x004fe20007810000 */
[----:B------:R-:W-:Y:S03]  /*9700*/  MUFU.EX2 R168, R168 ;  /* 0x000000a800a87308 */ /* 0x000fe60000000800 */
[----:B0-----:R-:W-:-:S04]  /*9710*/  FMNMX.FTZ R153, R191, R153, !PT ;  /* 0x00000099bf997209 */ /* 0x001fc80007810000 */
[----:B---3--:R-:W-:Y:S01]  /*9720*/  FMNMX.FTZ R153, R194, R153, !PT ;  /* 0x00000099c2997209 */ /* 0x008fe20007810000 */
[----:B------:R-:W-:Y:S04]  /*9730*/  MUFU.EX2 R164, R164 ;  /* 0x000000a400a47308 */ /* 0x000fe80000000800 */
[----:B------:R-:W0:Y:S04]  /*9740*/  SHFL.BFLY PT, R169, R153, 0x2, 0x1f ;  /* 0x0c401f0099a97f89 */ /* 0x000e2800000e0000 */
        /* <DEDUP_REMOVED lines=19> */
[----:B------:R0:W1:Y:S01]  /*9880*/  MUFU.EX2 R195, R21 ;  /* 0x0000001500c37308 */ /* 0x0000620000000800 */
[-CC-:B------:R-:W-:Y:S01]  /*9890*/  FFMA.FTZ R190, R190, R13.reuse, -R198.reuse ;  /* 0x0000000dbebe7223 */ /* 0x180fe200000108c6 */
[-CC-:B------:R-:W-:Y:S01]  /*98a0*/  FFMA.FTZ R191, R191, R13.reuse, -R198.reuse ;  /* 0x0000000dbfbf7223 */ /* 0x180fe200000108c6 */
[----:B------:R-:W-:-:S05]  /*98b0*/  FFMA.FTZ R194, R194, R13, -R198 ;  /* 0x0000000dc2c27223 */ /* 0x000fca00000108c6 */
[----:B------:R-:W-:Y:S01]  /*98c0*/  MUFU.EX2 R193, R193 ;  /* 0x000000c100c17308 */ /* 0x000fe20000000800 */
[----:B0-----:R-:W-:-:S04]  /*98d0*/  IMAD.U32 R21, RZ, RZ, UR5 ;  /* 0x00000005ff157e24 */ /* 0x001fc8000f8e00ff */
[C---:B------:R-:W-:Y:S02]  /*98e0*/  @!P1 VIADD R153, R21.reuse, 0x32440 ;  /* 0x0003244015999836 */ /* 0x040fe40000000000 */
[----:B------:R-:W-:Y:S01]  /*98f0*/  @!P1 VIADD R21, R21, 0x32460 ;  /* 0x0003246015159836 */ /* 0x000fe20000000000 */
[----:B------:R-:W0:Y:S01]  /*9900*/  MUFU.EX2 R199, R199 ;  /* 0x000000c700c77308 */ /* 0x000e220000000800 */
[-C--:B-1----:R-:W-:Y:S01]  /*9910*/  FMUL.FTZ R26, R26, R195.reuse ;  /* 0x000000c31a1a7220 */ /* 0x082fe20000410000 */
[----:B------:R-:W-:Y:S01]  /*9920*/  @!P1 PRMT R153, RZ, 0x654, R153 ;  /* 0x00000654ff999816 */ /* 0x000fe20000000099 */
[----:B------:R1:W-:Y:S06]  /*9930*/  BAR.ARV R170, 0x100 ;  /* 0x000400aa0000751d */ /* 0x0003ec0000002000 */
[----:B------:R2:W-:Y:S01]  /*9940*/  @!P1 SYNCS.ARRIVE.TRANS64.RED.A1T0 RZ, [R153+URZ], RZ ;  /* 0x000000ff99ff99a7 */ /* 0x0005e2000810043f */
[----:B------:R-:W-:Y:S01]  /*9950*/  MUFU.EX2 R197, R197 ;  /* 0x000000c500c57308 */ /* 0x000fe20000000800 */
[-C--:B------:R-:W-:Y:S01]  /*9960*/  FMUL.FTZ R27, R27, R195.reuse ;  /* 0x000000c31b1b7220 */ /* 0x080fe20000410000 */
[-C--:B------:R-:W-:Y:S01]  /*9970*/  FMUL.FTZ R30, R30, R195.reuse ;  /* 0x000000c31e1e7220 */ /* 0x080fe20000410000 */
[-C--:B------:R-:W-:Y:S01]  /*9980*/  FMUL.FTZ R31, R31, R195.reuse ;  /* 0x000000c31f1f7220 */ /* 0x080fe20000410000 */
[-C--:B------:R-:W-:Y:S01]  /*9990*/  FMUL.FTZ R34, R34, R195.reuse ;  /* 0x000000c322227220 */ /* 0x080fe20000410000 */
[-C--:B------:R-:W-:Y:S01]  /*99a0*/  FMUL.FTZ R35, R35, R195.reuse ;  /* 0x000000c323237220 */ /* 0x080fe20000410000 */
[-C--:B------:R-:W-:Y:S01]  /*99b0*/  FMUL.FTZ R38, R38, R195.reuse ;  /* 0x000000c326267220 */ /* 0x080fe20000410000 */
[----:B--2---:R-:W-:Y:S01]  /*99c0*/  VIADD R153, R216, 0x8 ;  /* 0x00000008d8997836 */ /* 0x004fe20000000000 */
[----:B------:R-:W2:Y:S01]  /*99d0*/  MUFU.EX2 R214, R214 ;  /* 0x000000d600d67308 */ /* 0x000ea20000000800 */
        /* <DEDUP_REMOVED lines=59> */
[----:B------:R-:W0:Y:S01]  /*9d90*/  MUFU.EX2 R216, R160 ;  /* 0x000000a000d87308 */ /* 0x000e220000000800 */
[----:B--2---:R-:W-:Y:S01]  /*9da0*/  F2FP.F16.F32.PACK_AB R155, R214, R197 ;  /* 0x000000c5d69b723e */ /* 0x004fe200000000ff */
[----:B------:R-:W-:Y:S01]  /*9db0*/  FFMA.FTZ R193, R195, R12, R193 ;  /* 0x0000000cc3c17223 */ /* 0x000fe200000100c1 */
[----:B------:R-:W-:Y:S01]  /*9dc0*/  FFMA.FTZ R12, R167, R13, -R198 ;  /* 0x0000000da70c7223 */ /* 0x000fe200000108c6 */
[----:B------:R-:W-:Y:S01]  /*9dd0*/  @!P1 PRMT R21, RZ, 0x654, R21 ;  /* 0x00000654ff159816 */ /* 0x000fe20000000015 */
[----:B------:R-:W-:Y:S01]  /*9de0*/  WARPGROUP.ARRIVE ;  /* 0x00000000000079c5 */ /* 0x000fe20000000000 */
[----:B------:R-:W-:-:S02]  /*9df0*/  FADD.FTZ R193, R199, R193 ;  /* 0x000000c1c7c17221 */ /* 0x000fc40000010000 */
[----:B------:R2:W-:Y:S02]  /*9e00*/  MUFU.EX2 R160, R165 ;  /* 0x000000a500a07308 */ /* 0x0005e40000000800 */
[----:B------:R-:W-:Y:S01]  /*9e10*/  FADD.FTZ R193, R197, R193 ;  /* 0x000000c1c5c17221 */ /* 0x000fe20000010000 */
[----:B------:R-:W-:Y:S01]  /*9e20*/  HGMMA.64x256x16.F32 R24, R152, gdesc[UR8].tnspB, R24, gsb0 ;  /* 0x43e0000898187df0 */ /* 0x000fe20008000818 */
[----:B------:R-:W-:Y:S01]  /*9e30*/  UIADD3 UR10, UR6, 0x80, URZ ;  /* 0x00000080060a7890 */ /* 0x000fe2000fffe03f */
[----:B------:R-:W-:Y:S01]  /*9e40*/  UMOV UR11, 0x40000040 ;  /* 0x40000040000b7882 */ /* 0x000fe20000000000 */
[----:B------:R-:W-:Y:S02]  /*9e50*/  FADD.FTZ R214, R214, R193 ;  /* 0x000000c1d6d67221 */ /* 0x000fe40000010000 */
[----:B------:R-:W-:Y:S01]  /*9e60*/  MUFU.EX2 R12, R12 ;  /* 0x0000000c000c7308 */ /* 0x000fe20000000800 */
[----:B--2---:R-:W-:Y:S01]  /*9e70*/  FFMA.FTZ R165, R163, R13, -R198 ;  /* 0x0000000da3a57223 */ /* 0x004fe200000108c6 */
[----:B0-----:R-:W-:-:S04]  /*9e80*/  FADD.FTZ R157, R216, R157 ;  /* 0x0000009dd89d7221 */ /* 0x001fc80000010000 */
[----:B------:R-:W-:Y:S02]  /*9e90*/  FADD.FTZ R163, R161, R157 ;  /* 0x0000009da1a37221 */ /* 0x000fe40000010000 */
        /* <DEDUP_REMOVED lines=15> */
[----:B------:R0:W2:Y:S01]  /*9f90*/  MUFU.EX2 R155, R156 ;  /* 0x0000009c009b7308 */ /* 0x0000a20000000800 */
[----:B------:R-:W-:-:S07]  /*9fa0*/  F2FP.F16.F32.PACK_AB R166, R181, R180 ;  /* 0x000000b4b5a6723e */ /* 0x000fce00000000ff */
[----:B------:R-:W3:Y:S01]  /*9fb0*/  MUFU.EX2 R153, R153 ;  /* 0x0000009900997308 */ /* 0x000ee20000000800 */
[----:B0-----:R-:W-:-:S07]  /*9fc0*/  F2FP.F16.F32.PACK_AB R156, R161, R216 ;  /* 0x000000d8a19c723e */ /* 0x001fce00000000ff */
[----:B------:R-:W0:Y:S01]  /*9fd0*/  MUFU.EX2 R154, R154 ;  /* 0x0000009a009a7308 */ /* 0x000e220000000800 */
[----:B--2---:R-:W-:Y:S01]  /*9fe0*/  F2FP.F16.F32.PACK_AB R158, R160, R155 ;  /* 0x0000009ba09e723e */ /* 0x004fe200000000ff */
[----:B------:R-:W-:-:S04]  /*9ff0*/  FADD.FTZ R155, R155, R163 ;  /* 0x000000a39b9b7221 */ /* 0x000fc80000010000 */
[----:B------:R-:W-:Y:S01]  /*a000*/  FADD.FTZ R155, R160, R155 ;  /* 0x0000009ba09b7221 */ /* 0x000fe20000010000 */
[----:B------:R-:W-:Y:S01]  /*a010*/  F2FP.F16.F32.PACK_AB R160, R164, R168 ;  /* 0x000000a8a4a0723e */ /* 0x000fe200000000ff */
[----:B------:R-:W2:Y:S01]  /*a020*/  MUFU.EX2 R152, R152 ;  /* 0x0000009800987308 */ /* 0x000ea20000000800 */
[----:B---3--:R-:W-:Y:S01]  /*a030*/  FADD.FTZ R214, R153, R214 ;  /* 0x000000d699d67221 */ /* 0x008fe20000010000 */
[----:B------:R-:W-:-:S04]  /*a040*/  FADD.FTZ R155, R168, R155 ;  /* 0x0000009ba89b7221 */ /* 0x000fc80000010000 */
[----:B------:R-:W-:Y:S01]  /*a050*/  FADD.FTZ R155, R164, R155 ;  /* 0x0000009ba49b7221 */ /* 0x000fe20000010000 */
[----:B------:R-:W-:Y:S02]  /*a060*/  F2FP.F16.F32.PACK_AB R164, R177, R176 ;  /* 0x000000b0b1a4723e */ /* 0x000fe400000000ff */
[C---:B0-----:R-:W-:Y:S01]  /*a070*/  F2FP.F16.F32.PACK_AB R157, R154.reuse, R153 ;  /* 0x000000999a9d723e */ /* 0x041fe200000000ff */
[----:B------:R-:W-:Y:S01]  /*a080*/  FADD.FTZ R153, R154, R214 ;  /* 0x000000d69a997221 */ /* 0x000fe20000010000 */
[----:B------:R-:W-:-:S03]  /*a090*/  F2FP.F16.F32.PACK_AB R154, R189, R188 ;  /* 0x000000bcbd9a723e */ /* 0x000fc600000000ff */
[----:B------:R-:W-:Y:S01]  /*a0a0*/  FADD.FTZ R153, R165, R153 ;  /* 0x00000099a5997221 */ /* 0x000fe20000010000 */
[----:B--2---:R-:W-:-:S03]  /*a0b0*/  F2FP.F16.F32.PACK_AB R159, R152, R165 ;  /* 0x000000a5989f723e */ /* 0x004fc600000000ff */
[----:B------:R-:W-:Y:S01]  /*a0c0*/  FADD.FTZ R153, R152, R153 ;  /* 0x0000009998997221 */ /* 0x000fe20000010000 */
[----:B------:R-:W-:Y:S01]  /*a0d0*/  F2FP.F16.F32.PACK_AB R152, R185, R184 ;  /* 0x000000b8b998723e */ /* 0x000fe200000000ff */
        /* <DEDUP_REMOVED lines=8> */
[----:B------:R-:W-:Y:S01]  /*a160*/  F2FP.F16.F32.PACK_AB R162, R173, R172 ;  /* 0x000000acada2723e */ /* 0x000fe200000000ff */
[----:B------:R-:W-:Y:S01]  /*a170*/  FFMA.FTZ R159, R179, R13, -R198 ;  /* 0x0000000db39f7223 */ /* 0x000fe200000108c6 */
[----:B------:R-:W-:Y:S01]  /*a180*/  FADD.FTZ R172, R172, R155 ;  /* 0x0000009bacac7221 */ /* 0x000fe20000010000 */
[----:B------:R-:W0:Y:S01]  /*a190*/  MUFU.EX2 R157, R157 ;  /* 0x0000009d009d7308 */ /* 0x000e220000000800 */
[----:B------:R-:W-:-:S02]  /*a1a0*/  IMAD.MOV.U32 R203, RZ, RZ, R20 ;  /* 0x000000ffffcb7224 */ /* 0x000fc400078e0014 */
[----:B------:R-:W-:-:S04]  /*a1b0*/  FADD.FTZ R172, R173, R172 ;  /* 0x000000acadac7221 */ /* 0x000fc80000010000 */
[----:B------:R-:W-:Y:S01]  /*a1c0*/  FADD.FTZ R172, R176, R172 ;  /* 0x000000acb0ac7221 */ /* 0x000fe20000010000 */
[----:B------:R-:W2:Y:S03]  /*a1d0*/  MUFU.EX2 R156, R156 ;  /* 0x0000009c009c7308 */ /* 0x000ea60000000800 */
[----:B------:R-:W-:-:S04]  /*a1e0*/  FADD.FTZ R172, R177, R172 ;  /* 0x000000acb1ac7221 */ /* 0x000fc80000010000 */
[----:B------:R-:W-:Y:S01]  /*a1f0*/  FADD.FTZ R172, R180, R172 ;  /* 0x000000acb4ac7221 */ /* 0x000fe20000010000 */
[----:B------:R-:W3:Y:S01]  /*a200*/  MUFU.EX2 R158, R158 ;  /* 0x0000009e009e7308 */ /* 0x000ee20000000800 */
[----:B0-----:R-:W-:Y:S01]  /*a210*/  F2FP.F16.F32.PACK_AB R161, R12, R157 ;  /* 0x0000009d0ca1723e */ /* 0x001fe200000000ff */
[----:B------:R-:W-:Y:S01]  /*a220*/  FADD.FTZ R157, R157, R153 ;  /* 0x000000999d9d7221 */ /* 0x000fe20000010000 */
[----:B------:R-:W-:-:S03]  /*a230*/  FADD.FTZ R172, R181, R172 ;  /* 0x000000acb5ac7221 */ /* 0x000fc60000010000 */
[----:B------:R-:W-:Y:S01]  /*a240*/  FADD.FTZ R157, R12, R157 ;  /* 0x0000009d0c9d7221 */ /* 0x000fe20000010000 */
[----:B------:R-:W-:Y:S01]  /*a250*/  FADD.FTZ R172, R184, R172 ;  /* 0x000000acb8ac7221 */ /* 0x000fe20000010000 */
[----:B------:R-:W-:Y:S02]  /*a260*/  MUFU.EX2 R159, R159 ;  /* 0x0000009f009f7308 */ /* 0x000fe40000000800 */
[----:B--2---:R-:W-:Y:S01]  /*a270*/  FADD.FTZ R157, R156, R157 ;  /* 0x0000009d9c9d7221 */ /* 0x004fe20000010000 */
[----:B------:R-:W-:-:S04]  /*a280*/  FADD.FTZ R172, R185, R172 ;  /* 0x000000acb9ac7221 */ /* 0x000fc80000010000 */
[----:B------:R-:W-:Y:S01]  /*a290*/  FADD.FTZ R172, R188, R172 ;  /* 0x000000acbcac7221 */ /* 0x000fe20000010000 */
[C---:B---3--:R-:W-:Y:S01]  /*a2a0*/  F2FP.F16.F32.PACK_AB R163, R158.reuse, R156 ;  /* 0x0000009c9ea3723e */ /* 0x048fe200000000ff */
[----:B------:R-:W-:Y:S02]  /*a2b0*/  FADD.FTZ R157, R158, R157 ;  /* 0x0000009d9e9d7221 */ /* 0x000fe40000010000 */
[----:B------:R-:W-:Y:S01]  /*a2c0*/  FADD.FTZ R189, R189, R172 ;  /* 0x000000acbdbd7221 */ /* 0x000fe20000010000 */
[----:B------:R-:W-:-:S03]  /*a2d0*/  WARPGROUP.ARRIVE ;  /* 0x00000000000079c5 */ /* 0x000fc60000000000 */
[----:B------:R-:W-:-:S03]  /*a2e0*/  FADD.FTZ R189, R192, R189 ;  /* 0x000000bdc0bd7221 */ /* 0x000fc60000010000 */
[----:B------:R-:W-:Y:S01]  /*a2f0*/  HGMMA.64x256x16.F32 R24, R160, gdesc[UR8].tnspB, R24, gsb0 ;  /* 0x43e00008a0187df0 */ /* 0x000fe20008000818 */
[----:B------:R-:W-:Y:S01]  /*a300*/  UIADD3 UR10, UR6, 0x180, URZ ;  /* 0x00000180060a7890 */ /* 0x000fe2000fffe03f */
[----:B------:R-:W-:Y:S01]  /*a310*/  FADD.FTZ R189, R204, R189 ;  /* 0x000000bdccbd7221 */ /* 0x000fe20000010000 */
[----:B------:R-:W-:Y:S01]  /*a320*/  UMOV UR11, 0x40000040 ;  /* 0x40000040000b7882 */ /* 0x000fe20000000000 */
[----:B------:R-:W-:Y:S02]  /*a330*/  WARPGROUP.DEPBAR.LE gsb0, 0x0 ;  /* 0x00008000000079c5 */ /* 0x000fe40000010000 */
[-CC-:B------:R-:W-:Y:S01]  /*a340*/  FFMA.FTZ R160, R0, R13.reuse, -R198.reuse ;  /* 0x0000000d00a07223 */ /* 0x180fe200000108c6 */
[-CC-:B------:R-:W-:Y:S01]  /*a350*/  FFMA.FTZ R0, R175, R13.reuse, -R198.reuse ;  /* 0x0000000daf007223 */ /* 0x180fe200000108c6 */
[-CC-:B------:R-:W-:Y:S01]  /*a360*/  FFMA.FTZ R161, R183, R13.reuse, -R198.reuse ;  /* 0x0000000db7a17223 */ /* 0x180fe200000108c6 */
[-CC-:B------:R-:W-:Y:S01]  /*a370*/  FFMA.FTZ R162, R174, R13.reuse, -R198.reuse ;  /* 0x0000000daea27223 */ /* 0x180fe200000108c6 */
[----:B------:R-:W-:-:S02]  /*a380*/  FFMA.FTZ R163, R178, R13, -R198 ;  /* 0x0000000db2a37223 */ /* 0x000fc400000108c6 */
[----:B------:R-:W-:Y:S08]  /*a390*/  MUFU.EX2 R160, R160 ;  /* 0x000000a000a07308 */ /* 0x000ff00000000800 */
[----:B------:R-:W0:Y:S08]  /*a3a0*/  MUFU.EX2 R0, R0 ;  /* 0x0000000000007308 */ /* 0x000e300000000800 */
[----:B------:R-:W2:Y:S08]  /*a3b0*/  MUFU.EX2 R161, R161 ;  /* 0x000000a100a17308 */ /* 0x000eb00000000800 */
[----:B------:R-:W3:Y:S01]  /*a3c0*/  MUFU.EX2 R162, R162 ;  /* 0x000000a200a27308 */ /* 0x000ee20000000800 */
[----:B0-----:R-:W-:Y:S01]  /*a3d0*/  F2FP.F16.F32.PACK_AB R165, R0, R160 ;  /* 0x000000a000a5723e */ /* 0x001fe200000000ff */
[----:B------:R-:W-:-:S04]  /*a3e0*/  FADD.FTZ R160, R160, R157 ;  /* 0x0000009da0a07221 */ /* 0x000fc80000010000 */
[----:B------:R-:W-:Y:S01]  /*a3f0*/  FADD.FTZ R160, R0, R160 ;  /* 0x000000a000a07221 */ /* 0x000fe20000010000 */
[----:B------:R-:W-:Y:S01]  /*a400*/  FADD.FTZ R0, R196, R189 ;  /* 0x000000bdc4007221 */ /* 0x000fe20000010000 */
[----:B------:R-:W0:Y:S01]  /*a410*/  MUFU.EX2 R163, R163 ;  /* 0x000000a300a37308 */ /* 0x000e220000000800 */
[----:B--2---:R-:W-:Y:S01]  /*a420*/  F2FP.F16.F32.PACK_AB R167, R161, R159 ;  /* 0x0000009fa1a7723e */ /* 0x004fe200000000ff */
[----:B------:R-:W-:Y:S01]  /*a430*/  FADD.FTZ R160, R159, R160 ;  /* 0x000000a09fa07221 */ /* 0x000fe20000010000 */
[----:B------:R-:W-:Y:S02]  /*a440*/  FADD.FTZ R0, R215, R0 ;  /* 0x00000000d7007221 */ /* 0x000fe40000010000 */
[----:B------:R-:W-:Y:S01]  /*a450*/  WARPGROUP.ARRIVE ;  /* 0x00000000000079c5 */ /* 0x000fe20000000000 */
[----:B------:R-:W-:-:S04]  /*a460*/  FADD.FTZ R160, R161, R160 ;  /* 0x000000a0a1a07221 */ /* 0x000fc80000010000 */
[----:B---3--:R-:W-:Y:S01]  /*a470*/  FADD.FTZ R160, R162, R160 ;  /* 0x000000a0a2a07221 */ /* 0x008fe20000010000 */
[----:B------:R-:W-:Y:S01]  /*a480*/  HGMMA.64x256x16.F32 R24, R164, gdesc[UR8].tnspB, R24, gsb0 ;  /* 0x43e00008a4187df0 */ /* 0x000fe20008000818 */
[----:B------:R-:W-:Y:S01]  /*a490*/  UIADD3 UR10, UR6, 0x200, URZ ;  /* 0x00000200060a7890 */ /* 0x000fe2000fffe03f */
[----:B------:R-:W-:Y:S01]  /*a4a0*/  UMOV UR11, 0x40000040 ;  /* 0x40000040000b7882 */ /* 0x000fe20000000000 */
[----:B------:R-:W-:Y:S01]  /*a4b0*/  UIADD3 UR6, UR6, 0x280, URZ ;  /* 0x0000028006067890 */ /* 0x000fe2000fffe03f */
[C---:B0-----:R-:W-:Y:S01]  /*a4c0*/  F2FP.F16.F32.PACK_AB R153, R163.reuse, R162 ;  /* 0x000000a2a399723e */ /* 0x041fe200000000ff */
[----:B------:R-:W-:Y:S01]  /*a4d0*/  FADD.FTZ R160, R163, R160 ;  /* 0x000000a0a3a07221 */ /* 0x000fe20000010000 */
[----:B------:R-:W-:Y:S02]  /*a4e0*/  WARPGROUP.DEPBAR.LE gsb0, 0x0 ;  /* 0x00008000000079c5 */ /* 0x000fe40000010000 */
[-CC-:B------:R-:W-:Y:S01]  /*a4f0*/  FFMA.FTZ R164, R182, R13.reuse, -R198.reuse ;  /* 0x0000000db6a47223 */ /* 0x180fe200000108c6 */
[----:B------:R-:W-:-:S05]  /*a500*/  FFMA.FTZ R165, R186, R13, -R198 ;  /* 0x0000000dbaa57223 */ /* 0x000fca00000108c6 */
[----:B------:R-:W0:Y:S08]  /*a510*/  MUFU.EX2 R164, R164 ;  /* 0x000000a400a47308 */ /* 0x000e300000000800 */
[----:B------:R-:W2:Y:S01]  /*a520*/  MUFU.EX2 R165, R165 ;  /* 0x000000a500a57308 */ /* 0x000ea20000000800 */
[----:B0-----:R-:W-:Y:S01]  /*a530*/  FADD.FTZ R160, R164, R160 ;  /* 0x000000a0a4a07221 */ /* 0x001fe20000010000 */
[----:B--2---:R-:W-:-:S03]  /*a540*/  F2FP.F16.F32.PACK_AB R155, R165, R164 ;  /* 0x000000a4a59b723e */ /* 0x004fc600000000ff */
[----:B------:R-:W-:Y:S01]  /*a550*/  FADD.FTZ R160, R165, R160 ;  /* 0x000000a0a5a07221 */ /* 0x000fe20000010000 */
[----:B------:R-:W-:-:S06]  /*a560*/  WARPGROUP.ARRIVE ;  /* 0x00000000000079c5 */ /* 0x000fcc0000000000 */
[----:B------:R-:W-:Y:S01]  /*a570*/  HGMMA.64x256x16.F32 R24, R152, gdesc[UR8].tnspB, R24, gsb0 ;  /* 0x43e0000898187df0 */ /* 0x000fe20008000818 */
[----:B------:R-:W-:Y:S01]  /*a580*/  UMOV UR10, UR6 ;  /* 0x00000006000a7c82 */ /* 0x000fe20008000000 */
[----:B------:R-:W-:Y:S01]  /*a590*/  UMOV UR11, 0x40000040 ;  /* 0x40000040000b7882 */ /* 0x000fe20000000000 */
[----:B------:R-:W-:Y:S02]  /*a5a0*/  WARPGROUP.DEPBAR.LE gsb0, 0x0 ;  /* 0x00008000000079c5 */ /* 0x000fe40000010000 */
[----:B------:R-:W-:Y:S02]  /*a5b0*/  F2FP.F16.F32.PACK_AB R152, R204, R192 ;  /* 0x000000c0cc98723e */ /* 0x000fe400000000ff */
[----:B------:R-:W-:Y:S01]  /*a5c0*/  F2FP.F16.F32.PACK_AB R153, R190, R187 ;  /* 0x000000bbbe99723e */ /* 0x000fe200000000ff */
[----:B------:R-:W-:Y:S01]  /*a5d0*/  FADD.FTZ R187, R187, R160 ;  /* 0x000000a0bbbb7221 */ /* 0x000fe20000010000 */
[----:B------:R-:W-:Y:S02]  /*a5e0*/  F2FP.F16.F32.PACK_AB R154, R215, R196 ;  /* 0x000000c4d79a723e */ /* 0x000fe400000000ff */
[----:B------:R-:W-:Y:S01]  /*a5f0*/  F2FP.F16.F32.PACK_AB R155, R194, R191 ;  /* 0x000000bfc29b723e */ /* 0x000fe200000000ff */
[----:B------:R-:W-:-:S03]  /*a600*/  FADD.FTZ R190, R190, R187 ;  /* 0x000000bbbebe7221 */ /* 0x000fc60000010000 */
[----:B------:R-:W-:Y:S01]  /*a610*/  WARPGROUP.ARRIVE ;  /* 0x00000000000079c5 */ /* 0x000fe20000000000 */
[----:B------:R-:W-:-:S04]  /*a620*/  FADD.FTZ R191, R191, R190 ;  /* 0x000000bebfbf7221 */ /* 0x000fc80000010000 */
[----:B------:R-:W-:-:S08]  /*a630*/  FADD.FTZ R12, R194, R191 ;  /* 0x000000bfc20c7221 */ /* 0x000fd00000010000 */
[----:B------:R-:W-:Y:S03]  /*a640*/  HGMMA.64x256x16.F32 R24, R152, gdesc[UR8].tnspB, R24, gsb0 ;  /* 0x43e0000898187df0 */ /* 0x000fe60008000818 */
[----:B------:R-:W-:Y:S02]  /*a650*/  WARPGROUP.DEPBAR.LE gsb0, 0x0 ;  /* 0x00008000000079c5 */ /* 0x000fe40000010000 */
[----:B------:R0:W-:Y:S02]  /*a660*/  @!P1 SYNCS.ARRIVE.TRANS64.RED.A1T0 RZ, [R21+URZ], RZ ;  /* 0x000000ff15ff99a7 */ /* 0x0001e4000810043f */
[----:B0-----:R-:W-:Y:S01]  /*a670*/  IMAD.MOV.U32 R21, RZ, RZ, R169 ;  /* 0x000000ffff157224 */ /* 0x001fe200078e00a9 */
[----:B-1----:R-:W-:Y:S06]  /*a680*/  @P2 BRA `(.L_x_5374) ;  /* 0xffffffd400c02947 */ /* 0x002fec000383ffff */
.L_x_5365:
[----:B------:R-:W2:Y:S01]  /*a690*/  LDL.LU R152, [R1+0x40] ;  /* 0x0000400001987983 */ /* 0x000ea20000300800 */
[----:B------:R-:W-:Y:S01]  /*a6a0*/  UIADD3 UR36, UR36, 0x1, URZ ;  /* 0x0000000124247890 */ /* 0x000fe2000fffe03f */
[----:B------:R0:W-:Y:S06]  /*a6b0*/  BAR.ARV R170, 0x100 ;  /* 0x000400aa0000751d */ /* 0x0001ec0000002000 */
[----:B------:R-:W-:Y:S02]  /*a6c0*/  UISETP.NE.AND UP0, UPT, UR36, 0x2, UPT ;  /* 0x000000022400788c */ /* 0x000fe4000bf05270 */
[----:B------:R-:W-:Y:S06]  /*a6d0*/  BAR.ARV 0x8, 0x180 ;  /* 0x0206000000007b1d */ /* 0x000fec0000002000 */
[----:B------:R-:W-:Y:S01]  /*a6e0*/  USEL UR4, URZ, 0x1, UP0 ;  /* 0x000000013f047887 */ /* 0x000fe20008000000 */
[----:B------:R-:W-:Y:S01]  /*a6f0*/  PLOP3.LUT P0, PT, PT, PT, PT, 0x8, 0x0 ;  /* 0x000000000000781c */ /* 0x000fe20003f0e170 */
[----:B------:R-:W1:Y:S01]  /*a700*/  SHFL.BFLY PT, R3, R0, 0x2, 0x1f ;  /* 0x0c401f0000037f89 */ /* 0x000e6200000e0000 */
[----:B------:R-:W-:-:S02]  /*a710*/  USEL UR36, UR36, URZ, UP0 ;  /* 0x0000003f24247287 */ /* 0x000fc40008000000 */
[----:B------:R-:W-:Y:S01]  /*a720*/  ULOP3.LUT UR37, UR37, UR4, URZ, 0x3c, !UPT ;  /* 0x0000000425257292 */ /* 0x000fe2000f8e3c3f */
[----:B------:R-:W3:Y:S01]  /*a730*/  SHFL.BFLY PT, R5, R12, 0x2, 0x1f ;  /* 0x0c401f000c057f89 */ /* 0x000ee200000e0000 */
[----:B-1----:R-:W-:Y:S01]  /*a740*/  FADD.FTZ R3, R3, R0 ;  /* 0x0000000003037221 */ /* 0x002fe20000010000 */
[----:B------:R-:W-:Y:S02]  /*a750*/  IMAD.MOV.U32 R0, RZ, RZ, RZ ;  /* 0x000000ffff007224 */ /* 0x000fe400078e00ff */
[----:B---3--:R-:W-:Y:S02]  /*a760*/  FADD.FTZ R5, R5, R12 ;  /* 0x0000000c05057221 */ /* 0x008fe40000010000 */
[----:B------:R-:W1:Y:S04]  /*a770*/  SHFL.BFLY PT, R2, R3, 0x1, 0x1f ;  /* 0x0c201f0003027f89 */ /* 0x000e6800000e0000 */
[----:B------:R-:W3:Y:S01]  /*a780*/  SHFL.BFLY PT, R4, R5, 0x1, 0x1f ;  /* 0x0c201f0005047f89 */ /* 0x000ee200000e0000 */
[----:B-1----:R-:W-:Y:S01]  /*a790*/  FADD.FTZ R6, R3, R2 ;  /* 0x0000000203067221 */ /* 0x002fe20000010000 */
[----:B------:R-:W-:-:S02]  /*a7a0*/  IMAD.MOV.U32 R2, RZ, RZ, RZ ;  /* 0x000000ffff027224 */ /* 0x000fc400078e00ff */
[----:B------:R-:W-:Y:S02]  /*a7b0*/  IMAD.MOV.U32 R3, RZ, RZ, -0x800000 ;  /* 0xff800000ff037424 */ /* 0x000fe400078e00ff */
[----:B---3--:R-:W-:Y:S01]  /*a7c0*/  FADD.FTZ R7, R5, R4 ;  /* 0x0000000405077221 */ /* 0x008fe20000010000 */
[----:B------:R-:W-:-:S04]  /*a7d0*/  FSETP.NE.FTZ.AND P1, PT, R6, RZ, PT ;  /* 0x000000ff0600720b */ /* 0x000fc80003f35000 */
[----:B------:R-:W-:-:S09]  /*a7e0*/  FSETP.NE.FTZ.AND P2, PT, R7, RZ, PT ;  /* 0x000000ff0700720b */ /* 0x000fd20003f55000 */
[----:B------:R-:W1:Y:S08]  /*a7f0*/  @P1 MUFU.LG2 R4, R6 ;  /* 0x0000000600041308 */ /* 0x000e700000000c00 */
[----:B------:R-:W3:Y:S08]  /*a800*/  @P2 MUFU.LG2 R5, R7 ;  /* 0x0000000700052308 */ /* 0x000ef00000000c00 */
[----:B------:R4:W5:Y:S01]  /*a810*/  @P1 MUFU.RCP R2, R6 ;  /* 0x0000000600021308 */ /* 0x0009620000001000 */
[----:B-1----:R-:W-:-:S07]  /*a820*/  @P1 FMUL.FTZ R4, R4, 0.69314718246459960938 ;  /* 0x3f31721804041820 */ /* 0x002fce0000410000 */
[----:B------:R-:W1:Y:S01]  /*a830*/  @P2 MUFU.RCP R0, R7 ;  /* 0x0000000700002308 */ /* 0x000e620000001000 */
[C---:B----4-:R-:W-:Y:S01]  /*a840*/  @P1 FMUL.FTZ R6, R13.reuse, 0.69314718246459960938 ;  /* 0x3f3172180d061820 */ /* 0x050fe20000410000 */
[----:B------:R-:W-:Y:S01]  /*a850*/  @P2 FMUL.FTZ R13, R13, 0.69314718246459960938 ;  /* 0x3f3172180d0d2820 */ /* 0x000fe20000410000 */
[----:B---3--:R-:W-:Y:S02]  /*a860*/  @P2 FMUL.FTZ R5, R5, 0.69314718246459960938 ;  /* 0x3f31721805052820 */ /* 0x008fe40000410000 */
[----:B------:R-:W-:Y:S01]  /*a870*/  @P1 FFMA.FTZ R3, R6, R20, R4 ;  /* 0x0000001406031223 */ /* 0x000fe20000010004 */
        /* <DEDUP_REMOVED lines=132> */
.L_x_5343:
[----:B------:R-:W1:Y:S01]  /*b0c0*/  S2R R5, SR_CgaCtaId ;  /* 0x0000000000057919 */ /* 0x000e620000008800 */
[----:B------:R-:W-:Y:S01]  /*b0d0*/  MOV R0, 0x400 ;  /* 0x0000040000007802 */ /* 0x000fe20000000f00 */
[----:B------:R-:W-:Y:S01]  /*b0e0*/  BSSY B0, `(.L_x_5375) ;  /* 0x000047c000007945 */ /* 0x000fe20003800000 */
[----:B------:R-:W-:Y:S02]  /*b0f0*/  BAR.SYNC.DEFER_BLOCKING 0x5, 0x180 ;  /* 0x0146000000007b1d */ /* 0x000fe40000010000 */
[----:B-1----:R-:W-:-:S05]  /*b100*/  LEA R0, R5, R0, 0x18 ;  /* 0x0000000005007211 */ /* 0x002fca00078ec0ff */
[----:B------:R1:W2:Y:S01]  /*b110*/  LDS.128 R4, [R0+0x324d0] ;  /* 0x0324d00000047984 */ /* 0x0002a20000000c00 */
[----:B------:R-:W-:Y:S06]  /*b120*/  BAR.ARV 0x4, 0x180 ;  /* 0x0106000000007b1d */ /* 0x000fec0000002000 */
[----:B------:R-:W-:Y:S05]  /*b130*/  @P0 BRA `(.L_x_5376) ;  /* 0x0000003800440947 */ /* 0x000fea0003800000 */
[----:B------:R-:W3:Y:S01]  /*b140*/  LDL R8, [R1+0x80] ;  /* 0x0000800001087983 */ /* 0x000ee20000100800 */
[----:B------:R-:W4:Y:S01]  /*b150*/  S2R R9, SR_SWINHI ;  /* 0x0000000000097919 */ /* 0x000f220000002f00 */
[----:B------:R-:W-:Y:S01]  /*b160*/  F2FP.F16.F32.PACK_AB R10, R29, R28 ;  /* 0x0000001c1d0a723e */ /* 0x000fe200000000ff */
[----:B------:R-:W-:Y:S01]  /*b170*/  ULDC.64 UR4, c[0x0][0xd08] ;  /* 0x0003420000047ab9 */ /* 0x000fe20000000a00 */
[----:B------:R-:W-:Y:S01]  /*b180*/  F2FP.F16.F32.PACK_AB R11, R31, R30 ;  /* 0x0000001e1f0b723e */ /* 0x000fe200000000ff */
[----:B------:R-:W2:Y:S01]  /*b190*/  LDL R158, [R1+0x3c] ;  /* 0x00003c00019e7983 */ /* 0x000ea20000100800 */
[----:B------:R-:W-:Y:S02]  /*b1a0*/  MOV R20, R0 ;  /* 0x0000000000147202 */ /* 0x000fe40000000f00 */
[----:B----4-:R-:W-:Y:S02]  /*b1b0*/  MOV R21, R9 ;  /* 0x0000000900157202 */ /* 0x010fe40000000f00 */
[----:B------:R-:W-:-:S02]  /*b1c0*/  F2FP.F16.F32.PACK_AB R14, R37, R36 ;  /* 0x00000024250e723e */ /* 0x000fc400000000ff */
[----:B------:R-:W-:Y:S01]  /*b1d0*/  F2FP.F16.F32.PACK_AB R15, R39, R38 ;  /* 0x00000026270f723e */ /* 0x000fe200000000ff */
[----:B------:R-:W-:Y:S01]  /*b1e0*/  BAR.SYNC.DEFER_BLOCKING 0x1, 0x100 ;  /* 0x0044000000007b1d */ /* 0x000fe20000010000 */
[----:B---3--:R-:W-:-:S03]  /*b1f0*/  IMAD.WIDE R22, R8, 0x2, R20 ;  /* 0x0000000208167825 */ /* 0x008fc600078e0214 */
[C---:B------:R-:W-:Y:S02]  /*b200*/  IADD3 R13, P0, R22.reuse, 0x20, RZ ;  /* 0x00000020160d7810 */ /* 0x040fe40007f1e0ff */
[C---:B------:R-:W-:Y:S02]  /*b210*/  LOP3.LUT R9, R22.reuse, 0x380, RZ, 0xc0, !PT ;  /* 0x0000038016097812 */ /* 0x040fe400078ec0ff */
[----:B------:R-:W-:Y:S02]  /*b220*/  LOP3.LUT R12, R13, 0x380, RZ, 0xc0, !PT ;  /* 0x000003800d0c7812 */ /* 0x000fe400078ec0ff */
[----:B------:R-:W-:Y:S02]  /*b230*/  IADD3 R19, P1, R22, 0x40, RZ ;  /* 0x0000004016137810 */ /* 0x000fe40007f3e0ff */
[----:B------:R-:W-:Y:S02]  /*b240*/  SHF.R.U64 R9, R9, 0x3, RZ ;  /* 0x0000000309097819 */ /* 0x000fe400000012ff */
[----:B------:R-:W-:-:S02]  /*b250*/  SHF.R.U64 R12, R12, 0x3, RZ ;  /* 0x000000030c0c7819 */ /* 0x000fc400000012ff */
[----:B------:R-:W-:Y:S02]  /*b260*/  LOP3.LUT R18, R19, 0x380, RZ, 0xc0, !PT ;  /* 0x0000038013127812 */ /* 0x000fe400078ec0ff */
[----:B------:R-:W-:Y:S01]  /*b270*/  LOP3.LUT R8, R9, R22, RZ, 0x3c, !PT ;  /* 0x0000001609087212 */ /* 0x000fe200078e3cff */
[--C-:B------:R-:W-:Y:S01]  /*b280*/  IMAD.MOV.U32 R9, RZ, RZ, R23.reuse ;  /* 0x000000ffff097224 */ /* 0x100fe200078e0017 */
[----:B------:R-:W-:Y:S01]  /*b290*/  LOP3.LUT R12, R12, R13, RZ, 0x3c, !PT ;  /* 0x0000000d0c0c7212 */ /* 0x000fe200078e3cff */
[----:B------:R-:W-:Y:S01]  /*b2a0*/  IMAD.X R13, RZ, RZ, R23, P0 ;  /* 0x000000ffff0d7224 */ /* 0x000fe200000e0617 */
[----:B------:R-:W-:Y:S02]  /*b2b0*/  SHF.R.U64 R18, R18, 0x3, RZ ;  /* 0x0000000312127819 */ /* 0x000fe400000012ff */
[----:B------:R-:W-:Y:S02]  /*b2c0*/  IADD3 R17, P0, R22, 0x60, RZ ;  /* 0x0000006016117810 */ /* 0x000fe40007f1e0ff */
[----:B--2---:R-:W-:-:S02]  /*b2d0*/  MOV R4, R8 ;  /* 0x0000000800047202 */ /* 0x004fc40000000f00 */
[----:B------:R-:W-:Y:S02]  /*b2e0*/  F2FP.F16.F32.PACK_AB R8, R25, R24 ;  /* 0x000000181908723e */ /* 0x000fe400000000ff */
[----:B------:R-:W-:Y:S02]  /*b2f0*/  F2FP.F16.F32.PACK_AB R9, R27, R26 ;  /* 0x0000001a1b09723e */ /* 0x000fe400000000ff */
[----:B------:R-:W-:Y:S01]  /*b300*/  LOP3.LUT R18, R18, R19, RZ, 0x3c, !PT ;  /* 0x0000001312127212 */ /* 0x000fe200078e3cff */
[----:B------:R-:W-:Y:S01]  /*b310*/  IMAD.X R19, RZ, RZ, R23, P1 ;  /* 0x000000ffff137224 */ /* 0x000fe200008e0617 */
[----:B------:R-:W-:Y:S02]  /*b320*/  LOP3.LUT R16, R17, 0x380, RZ, 0xc0, !PT ;  /* 0x0000038011107812 */ /* 0x000fe400078ec0ff */
[----:B------:R-:W-:Y:S01]  /*b330*/  IADD3 R153, P1, R22, 0x4000, RZ ;  /* 0x0000400016997810 */ /* 0x000fe20007f3e0ff */
[----:B------:R2:W-:Y:S01]  /*b340*/  STSM.16.M88.4 [R4], R8 ;  /* 0x0000000804007844 */ /* 0x0005e20000000200 */
[----:B------:R-:W-:-:S02]  /*b350*/  SHF.R.U64 R16, R16, 0x3, RZ ;  /* 0x0000000310107819 */ /* 0x000fc400000012ff */
[----:B0-----:R-:W-:Y:S02]  /*b360*/  MOV R152, R12 ;  /* 0x0000000c00987202 */ /* 0x001fe40000000f00 */
[----:B------:R-:W-:Y:S01]  /*b370*/  LOP3.LUT R16, R16, R17, RZ, 0x3c, !PT ;  /* 0x0000001110107212 */ /* 0x000fe200078e3cff */
[----:B------:R-:W-:Y:S01]  /*b380*/  IMAD.X R17, RZ, RZ, R23, P0 ;  /* 0x000000ffff117224 */ /* 0x000fe200000e0617 */
[----:B------:R-:W-:Y:S02]  /*b390*/  F2FP.F16.F32.PACK_AB R12, R33, R32 ;  /* 0x00000020210c723e */ /* 0x000fe400000000ff */
[----:B------:R-:W-:Y:S02]  /*b3a0*/  F2FP.F16.F32.PACK_AB R13, R35, R34 ;  /* 0x00000022230d723e */ /* 0x000fe400000000ff */
[----:B--2---:R-:W-:Y:S02]  /*b3b0*/  MOV R4, R18 ;  /* 0x0000001200047202 */ /* 0x004fe40000000f00 */
[----:B------:R-:W-:-:S02]  /*b3c0*/  LOP3.LUT R18, R153, 0x380, RZ, 0xc0, !PT ;  /* 0x0000038099127812 */ /* 0x000fc400078ec0ff */
[----:B------:R-:W-:Y:S02]  /*b3d0*/  IADD3 R155, P0, R22, 0x4020, RZ ;  /* 0x00004020169b7810 */ /* 0x000fe40007f1e0ff */
[----:B------:R-:W-:Y:S01]  /*b3e0*/  SHF.R.U64 R18, R18, 0x3, RZ ;  /* 0x0000000312127819 */ /* 0x000fe200000012ff */
[----:B------:R0:W-:Y:S01]  /*b3f0*/  STSM.16.M88.4 [R152], R12 ;  /* 0x0000000c98007844 */ /* 0x0001e20000000200 */
[----:B------:R-:W-:Y:S02]  /*b400*/  F2FP.F16.F32.PACK_AB R8, R41, R40 ;  /* 0x000000282908723e */ /* 0x000fe400000000ff */
[----:B------:R-:W-:Y:S01]  /*b410*/  LOP3.LUT R18, R18, R153, RZ, 0x3c, !PT ;  /* 0x0000009912127212 */ /* 0x000fe200078e3cff */
[----:B------:R-:W-:Y:S01]  /*b420*/  IMAD.X R19, RZ, RZ, R23, P1 ;  /* 0x000000ffff137224 */ /* 0x000fe200008e0617 */
[----:B------:R-:W-:Y:S02]  /*b430*/  F2FP.F16.F32.PACK_AB R9, R43, R42 ;  /* 0x0000002a2b09723e */ /* 0x000fe400000000ff */
[----:B------:R-:W-:-:S02]  /*b440*/  F2FP.F16.F32.PACK_AB R10, R45, R44 ;  /* 0x0000002c2d0a723e */ /* 0x000fc400000000ff */
[----:B------:R-:W-:Y:S02]  /*b450*/  F2FP.F16.F32.PACK_AB R11, R47, R46 ;  /* 0x0000002e2f0b723e */ /* 0x000fe400000000ff */
[----:B------:R-:W-:Y:S02]  /*b460*/  MOV R153, R16 ;  /* 0x0000001000997202 */ /* 0x000fe40000000f00 */
[----:B------:R-:W-:Y:S02]  /*b470*/  LOP3.LUT R16, R155, 0x380, RZ, 0xc0, !PT ;  /* 0x000003809b107812 */ /* 0x000fe400078ec0ff */
[----:B0-----:R-:W-:Y:S02]  /*b480*/  F2FP.F16.F32.PACK_AB R12, R49, R48 ;  /* 0x00000030310c723e */ /* 0x001fe400000000ff */
[----:B------:R-:W-:Y:S02]  /*b490*/  F2FP.F16.F32.PACK_AB R13, R51, R50 ;  /* 0x00000032330d723e */ /* 0x000fe400000000ff */
[----:B------:R-:W-:-:S02]  /*b4a0*/  F2FP.F16.F32.PACK_AB R14, R53, R52 ;  /* 0x00000034350e723e */ /* 0x000fc400000000ff */
[----:B------:R-:W-:Y:S01]  /*b4b0*/  F2FP.F16.F32.PACK_AB R15, R55, R54 ;  /* 0x00000036370f723e */ /* 0x000fe200000000ff */
[----:B------:R0:W-:Y:S01]  /*b4c0*/  STSM.16.M88.4 [R4], R8 ;  /* 0x0000000804007844 */ /* 0x0001e20000000200 */
[----:B------:R-:W-:Y:S02]  /*b4d0*/  SHF.R.U64 R16, R16, 0x3, RZ ;  /* 0x0000000310107819 */ /* 0x000fe400000012ff */
[----:B------:R-:W-:Y:S01]  /*b4e0*/  MOV R152, R18 ;  /* 0x0000001200987202 */ /* 0x000fe20000000f00 */
[----:B------:R2:W-:Y:S01]  /*b4f0*/  STSM.16.M88.4 [R153], R12 ;  /* 0x0000000c99007844 */ /* 0x0005e20000000200 */
[----:B------:R-:W-:Y:S01]  /*b500*/  LOP3.LUT R16, R16, R155, RZ, 0x3c, !PT ;  /* 0x0000009b10107212 */ /* 0x000fe200078e3cff */
[----:B------:R-:W-:Y:S01]  /*b510*/  IMAD.X R17, RZ, RZ, R23, P0 ;  /* 0x000000ffff117224 */ /* 0x000fe200000e0617 */
[C---:B------:R-:W-:Y:S02]  /*b520*/  IADD3 R155, P1, R22.reuse, 0x8060, RZ ;  /* 0x00008060169b7810 */ /* 0x040fe40007f3e0ff */
[----:B------:R-:W-:-:S02]  /*b530*/  IADD3 R156, P0, R22, 0xc040, RZ ;  /* 0x0000c040169c7810 */ /* 0x000fc40007f1e0ff */
[----:B0-----:R-:W-:Y:S02]  /*b540*/  F2FP.F16.F32.PACK_AB R8, R57, R56 ;  /* 0x000000383908723e */ /* 0x001fe400000000ff */
[----:B------:R-:W-:Y:S02]  /*b550*/  F2FP.F16.F32.PACK_AB R9, R59, R58 ;  /* 0x0000003a3b09723e */ /* 0x000fe400000000ff */
[----:B------:R-:W-:Y:S02]  /*b560*/  F2FP.F16.F32.PACK_AB R10, R61, R60 ;  /* 0x0000003c3d0a723e */ /* 0x000fe400000000ff */
[----:B------:R-:W-:Y:S02]  /*b570*/  F2FP.F16.F32.PACK_AB R11, R63, R62 ;  /* 0x0000003e3f0b723e */ /* 0x000fe400000000ff */
[----:B--2---:R-:W-:-:S03]  /*b580*/  IADD3 R13, P5, R22, 0x4040, RZ ;  /* 0x00004040160d7810 */ /* 0x004fc60007fbe0ff */
[----:B------:R0:W-:Y:S01]  /*b590*/  STSM.16.M88.4 [R152], R8 ;  /* 0x0000000898007844 */ /* 0x0001e20000000200 */
[----:B------:R-:W-:Y:S02]  /*b5a0*/  LOP3.LUT R154, R155, 0x380, RZ, 0xc0, !PT ;  /* 0x000003809b9a7812 */ /* 0x000fe400078ec0ff */
[----:B------:R-:W-:Y:S02]  /*b5b0*/  MOV R4, R16 ;  /* 0x0000001000047202 */ /* 0x000fe40000000f00 */
[----:B------:R-:W-:Y:S02]  /*b5c0*/  IADD3 R15, P2, R22, 0x8000, RZ ;  /* 0x00008000160f7810 */ /* 0x000fe40007f5e0ff */
[----:B------:R-:W-:Y:S02]  /*b5d0*/  F2FP.F16.F32.PACK_AB R16, R65, R64 ;  /* 0x000000404110723e */ /* 0x000fe400000000ff */
[----:B------:R-:W-:Y:S02]  /*b5e0*/  LOP3.LUT R153, R156, 0x380, RZ, 0xc0, !PT ;  /* 0x000003809c997812 */ /* 0x000fe400078ec0ff */
[----:B------:R-:W-:-:S02]  /*b5f0*/  F2FP.F16.F32.PACK_AB R17, R67, R66 ;  /* 0x000000424311723e */ /* 0x000fc400000000ff */
[----:B0-----:R-:W-:Y:S02]  /*b600*/  LOP3.LUT R8, R13, 0x380, RZ, 0xc0, !PT ;  /* 0x000003800d087812 */ /* 0x001fe400078ec0ff */
[----:B------:R-:W-:Y:S02]  /*b610*/  IADD3 R11, P4, R22, 0x4060, RZ ;  /* 0x00004060160b7810 */ /* 0x000fe40007f9e0ff */
[----:B------:R-:W-:Y:S02]  /*b620*/  F2FP.F16.F32.PACK_AB R18, R69, R68 ;  /* 0x000000444512723e */ /* 0x000fe400000000ff */
[----:B------:R-:W-:Y:S02]  /*b630*/  F2FP.F16.F32.PACK_AB R19, R71, R70 ;  /* 0x000000464713723e */ /* 0x000fe400000000ff */
[----:B------:R-:W-:Y:S02]  /*b640*/  SHF.R.U64 R8, R8, 0x3, RZ ;  /* 0x0000000308087819 */ /* 0x000fe400000012ff */
[----:B------:R-:W-:Y:S01]  /*b650*/  LOP3.LUT R12, R11, 0x380, RZ, 0xc0, !PT ;  /* 0x000003800b0c7812 */ /* 0x000fe200078ec0ff */
[----:B------:R-:W-:Y:S01]  /*b660*/  IMAD.X R9, RZ, RZ, R23, P5 ;  /* 0x000000ffff097224 */ /* 0x000fe200028e0617 */
[----:B------:R-:W-:-:S02]  /*b670*/  SHF.R.U64 R154, R154, 0x3, RZ ;  /* 0x000000039a9a7819 */ /* 0x000fc400000012ff */
[----:B------:R-:W-:Y:S01]  /*b680*/  LOP3.LUT R10, R15, 0x380, RZ, 0xc0, !PT ;  /* 0x000003800f0a7812 */ /* 0x000fe200078ec0ff */
[----:B------:R0:W-:Y:S01]  /*b690*/  STSM.16.M88.4 [R4], R16 ;  /* 0x0000001004007844 */ /* 0x0001e20000000200 */
[----:B------:R-:W-:Y:S02]  /*b6a0*/  SHF.R.U64 R153, R153, 0x3, RZ ;  /* 0x0000000399997819 */ /* 0x000fe400000012ff */
[----:B------:R-:W-:Y:S02]  /*b6b0*/  LOP3.LUT R8, R8, R13, RZ, 0x3c, !PT ;  /* 0x0000000d08087212 */ /* 0x000fe400078e3cff */
[----:B------:R-:W-:Y:S02]  /*b6c0*/  SHF.R.U64 R12, R12, 0x3, RZ ;  /* 0x000000030c0c7819 */ /* 0x000fe400000012ff */
[----:B------:R-:W-:Y:S02]  /*b6d0*/  IADD3 R157, P3, R22, 0x8020, RZ ;  /* 0x00008020169d7810 */ /* 0x000fe40007f7e0ff */
[----:B------:R-:W-:Y:S01]  /*b6e0*/  LOP3.LUT R154, R154, R155, RZ, 0x3c, !PT ;  /* 0x0000009b9a9a7212 */ /* 0x000fe200078e3cff */
[----:B------:R-:W-:Y:S01]  /*b6f0*/  IMAD.X R13, RZ, RZ, R23, P4 ;  /* 0x000000ffff0d7224 */ /* 0x000fe200020e0617 */
[----:B------:R-:W-:-:S02]  /*b700*/  LOP3.LUT R152, R153, R156, RZ, 0x3c, !PT ;  /* 0x0000009c99987212 */ /* 0x000fc400078e3cff */
[----:B------:R-:W-:Y:S01]  /*b710*/  LOP3.LUT R12, R12, R11, RZ, 0x3c, !PT ;  /* 0x0000000b0c0c7212 */ /* 0x000fe200078e3cff */
[----:B0-----:R-:W-:Y:S01]  /*b720*/  IMAD.X R17, RZ, RZ, R23, P2 ;  /* 0x000000ffff117224 */ /* 0x001fe200010e0617 */
[----:B------:R-:W-:Y:S02]  /*b730*/  SHF.R.U64 R16, R10, 0x3, RZ ;  /* 0x000000030a107819 */ /* 0x000fe400000012ff */
[----:B------:R-:W-:Y:S02]  /*b740*/  IADD3 R155, P2, R22, 0x8040, RZ ;  /* 0x00008040169b7810 */ /* 0x000fe40007f5e0ff */
[----:B------:R-:W-:Y:S02]  /*b750*/  MOV R18, R8 ;  /* 0x0000000800127202 */ /* 0x000fe40000000f00 */
[----:B------:R-:W-:Y:S02]  /*b760*/  LOP3.LUT R156, R157, 0x380, RZ, 0xc0, !PT ;  /* 0x000003809d9c7812 */ /* 0x000fe400078ec0ff */
[----:B------:R-:W-:-:S02]  /*b770*/  F2FP.F16.F32.PACK_AB R8, R73, R72 ;  /* 0x000000484908723e */ /* 0x000fc400000000ff */
[----:B------:R-:W-:Y:S02]  /*b780*/  F2FP.F16.F32.PACK_AB R9, R75, R74 ;  /* 0x0000004a4b09723e */ /* 0x000fe400000000ff */
[----:B------:R-:W-:Y:S02]  /*b790*/  F2FP.F16.F32.PACK_AB R10, R77, R76 ;  /* 0x0000004c4d0a723e */ /* 0x000fe400000000ff */
[----:B------:R-:W-:Y:S02]  /*b7a0*/  F2FP.F16.F32.PACK_AB R11, R79, R78 ;  /* 0x0000004e4f0b723e */ /* 0x000fe400000000ff */
[----:B------:R-:W-:Y:S02]  /*b7b0*/  LOP3.LUT R16, R16, R15, RZ, 0x3c, !PT ;  /* 0x0000000f10107212 */ /* 0x000fe400078e3cff */
[----:B------:R-:W-:Y:S01]  /*b7c0*/  LOP3.LUT R19, R155, 0x380, RZ, 0xc0, !PT ;  /* 0x000003809b137812 */ /* 0x000fe200078ec0ff */
[----:B------:R0:W-:Y:S01]  /*b7d0*/  STSM.16.M88.4 [R18], R8 ;  /* 0x0000000812007844 */ /* 0x0001e20000000200 */
[----:B------:R-:W-:-:S02]  /*b7e0*/  SHF.R.U64 R156, R156, 0x3, RZ ;  /* 0x000000039c9c7819 */ /* 0x000fc400000012ff */
[----:B------:R-:W-:Y:S02]  /*b7f0*/  MOV R153, R12 ;  /* 0x0000000c00997202 */ /* 0x000fe40000000f00 */
[----:B------:R-:W-:Y:S02]  /*b800*/  F2FP.F16.F32.PACK_AB R12, R81, R80 ;  /* 0x00000050510c723e */ /* 0x000fe400000000ff */
[----:B------:R-:W-:Y:S02]  /*b810*/  F2FP.F16.F32.PACK_AB R13, R83, R82 ;  /* 0x00000052530d723e */ /* 0x000fe400000000ff */
[----:B------:R-:W-:Y:S02]  /*b820*/  F2FP.F16.F32.PACK_AB R14, R85, R84 ;  /* 0x00000054550e723e */ /* 0x000fe400000000ff */
[----:B------:R-:W-:Y:S02]  /*b830*/  F2FP.F16.F32.PACK_AB R15, R87, R86 ;  /* 0x00000056570f723e */ /* 0x000fe400000000ff */
[----:B------:R-:W-:-:S02]  /*b840*/  MOV R4, R16 ;  /* 0x0000001000047202 */ /* 0x000fc40000000f00 */
[----:B------:R-:W-:Y:S02]  /*b850*/  F2FP.F16.F32.PACK_AB R16, R89, R88 ;  /* 0x000000585910723e */ /* 0x000fe400000000ff */
[----:B0-----:R-:W-:Y:S02]  /*b860*/  SHF.R.U64 R8, R19, 0x3, RZ ;  /* 0x0000000313087819 */ /* 0x001fe400000012ff */
[----:B------:R-:W-:Y:S02]  /*b870*/  F2FP.F16.F32.PACK_AB R17, R91, R90 ;  /* 0x0000005a5b11723e */ /* 0x000fe400000000ff */
[----:B------:R-:W-:Y:S02]  /*b880*/  F2FP.F16.F32.PACK_AB R18, R93, R92 ;  /* 0x0000005c5d12723e */ /* 0x000fe400000000ff */
[----:B------:R-:W-:Y:S02]  /*b890*/  F2FP.F16.F32.PACK_AB R19, R95, R94 ;  /* 0x0000005e5f13723e */ /* 0x000fe400000000ff */
[----:B------:R-:W-:Y:S01]  /*b8a0*/  LOP3.LUT R156, R156, R157, RZ, 0x3c, !PT ;  /* 0x0000009d9c9c7212 */ /* 0x000fe200078e3cff */
[----:B------:R-:W-:Y:S01]  /*b8b0*/  IMAD.X R157, RZ, RZ, R23, P3 ;  /* 0x000000ffff9d7224 */ /* 0x000fe200018e0617 */
[----:B------:R0:W-:Y:S04]  /*b8c0*/  STSM.16.M88.4 [R153], R12 ;  /* 0x0000000c99007844 */ /* 0x0001e80000000200 */
[----:B------:R2:W-:Y:S01]  /*b8d0*/  STSM.16.M88.4 [R4], R16 ;  /* 0x0000001004007844 */ /* 0x0005e20000000200 */
[----:B------:R-:W-:-:S02]  /*b8e0*/  MOV R156, R156 ;  /* 0x0000009c009c7202 */ /* 0x000fc40000000f00 */
[----:B0-----:R-:W-:Y:S01]  /*b8f0*/  LOP3.LUT R12, R8, R155, RZ, 0x3c, !PT ;  /* 0x0000009b080c7212 */ /* 0x001fe200078e3cff */
[--C-:B------:R-:W-:Y:S02]  /*b900*/  IMAD.X R155, RZ, RZ, R23.reuse, P1 ;  /* 0x000000ffff9b7224 */ /* 0x100fe400008e0617 */
[----:B------:R-:W-:Y:S01]  /*b910*/  IMAD.X R13, RZ, RZ, R23, P2 ;  /* 0x000000ffff0d7224 */ /* 0x000fe200010e0617 */
[C---:B--2---:R-:W-:Y:S02]  /*b920*/  IADD3 R19, P1, R22.reuse, 0xc020, RZ ;  /* 0x0000c02016137810 */ /* 0x044fe40007f3e0ff */
[----:B------:R-:W-:Y:S02]  /*b930*/  IADD3 R157, P2, R22, 0xc000, RZ ;  /* 0x0000c000169d7810 */ /* 0x000fe40007f5e0ff */
[----:B------:R-:W-:Y:S02]  /*b940*/  LOP3.LUT R18, R19, 0x380, RZ, 0xc0, !PT ;  /* 0x0000038013127812 */ /* 0x000fe400078ec0ff */
[----:B------:R-:W-:-:S02]  /*b950*/  LOP3.LUT R14, R157, 0x380, RZ, 0xc0, !PT ;  /* 0x000003809d0e7812 */ /* 0x000fc400078ec0ff */
[----:B------:R-:W-:Y:S02]  /*b960*/  SHF.R.U64 R18, R18, 0x3, RZ ;  /* 0x0000000312127819 */ /* 0x000fe400000012ff */
[----:B------:R-:W-:Y:S02]  /*b970*/  SHF.R.U64 R16, R14, 0x3, RZ ;  /* 0x000000030e107819 */ /* 0x000fe400000012ff */
[----:B------:R-:W-:Y:S01]  /*b980*/  LOP3.LUT R18, R18, R19, RZ, 0x3c, !PT ;  /* 0x0000001312127212 */ /* 0x000fe200078e3cff */
[--C-:B------:R-:W-:Y:S01]  /*b990*/  IMAD.X R19, RZ, RZ, R23.reuse, P1 ;  /* 0x000000ffff137224 */ /* 0x100fe200008e0617 */
[----:B------:R-:W-:Y:S01]  /*b9a0*/  F2FP.F16.F32.PACK_AB R8, R97, R96 ;  /* 0x000000606108723e */ /* 0x000fe200000000ff */
[----:B------:R-:W-:Y:S01]  /*b9b0*/  IMAD.X R17, RZ, RZ, R23, P2 ;  /* 0x000000ffff117224 */ /* 0x000fe200010e0617 */
        /* <DEDUP_REMOVED lines=20> */
[----:B------:R2:W-:Y:S03]  /*bb00*/  STSM.16.M88.4 [R153], R12 ;  /* 0x0000000c99007844 */ /* 0x0005e60000000200 */
[----:B------:R-:W-:Y:S01]  /*bb10*/  SHF.R.U64 R19, R19, 0x3, RZ ;  /* 0x0000000313137819 */ /* 0x000fe200000012ff */
[----:B------:R3:W-:Y:S03]  /*bb20*/  STSM.16.M88.4 [R154], R8 ;  /* 0x000000089a007844 */ /* 0x0007e60000000200 */
[----:B------:R-:W-:-:S02]  /*bb30*/  LOP3.LUT R22, R19, R22, RZ, 0x3c, !PT ;  /* 0x0000001613167212 */ /* 0x000fc400078e3cff */
[----:B--2---:R-:W-:Y:S01]  /*bb40*/  F2FP.F16.F32.PACK_AB R12, R121, R120 ;  /* 0x00000078790c723e */ /* 0x004fe200000000ff */
[--C-:B------:R-:W-:Y:S01]  /*bb50*/  IMAD.X R153, RZ, RZ, R23.reuse, P0 ;  /* 0x000000ffff997224 */ /* 0x100fe200000e0617 */
[----:B------:R-:W-:Y:S02]  /*bb60*/  F2FP.F16.F32.PACK_AB R13, R123, R122 ;  /* 0x0000007a7b0d723e */ /* 0x000fe400000000ff */
[----:B------:R-:W-:Y:S02]  /*bb70*/  F2FP.F16.F32.PACK_AB R14, R125, R124 ;  /* 0x0000007c7d0e723e */ /* 0x000fe400000000ff */
[----:B------:R-:W-:Y:S01]  /*bb80*/  F2FP.F16.F32.PACK_AB R15, R127, R126 ;  /* 0x0000007e7f0f723e */ /* 0x000fe200000000ff */
[----:B------:R-:W-:Y:S01]  /*bb90*/  IMAD.X R23, RZ, RZ, R23, P1 ;  /* 0x000000ffff177224 */ /* 0x000fe200008e0617 */
[----:B---3--:R-:W-:Y:S02]  /*bba0*/  F2FP.F16.F32.PACK_AB R8, R129, R128 ;  /* 0x000000808108723e */ /* 0x008fe400000000ff */
[----:B------:R-:W-:-:S02]  /*bbb0*/  F2FP.F16.F32.PACK_AB R9, R131, R130 ;  /* 0x000000828309723e */ /* 0x000fc400000000ff */
[----:B------:R-:W-:Y:S02]  /*bbc0*/  F2FP.F16.F32.PACK_AB R10, R133, R132 ;  /* 0x00000084850a723e */ /* 0x000fe400000000ff */
[----:B------:R-:W-:Y:S01]  /*bbd0*/  F2FP.F16.F32.PACK_AB R11, R135, R134 ;  /* 0x00000086870b723e */ /* 0x000fe200000000ff */
[----:B------:R2:W-:Y:S01]  /*bbe0*/  STSM.16.M88.4 [R4], R12 ;  /* 0x0000000c04007844 */ /* 0x0005e20000000200 */
[----:B------:R-:W-:Y:S02]  /*bbf0*/  MOV R152, R152 ;  /* 0x0000009800987202 */ /* 0x000fe40000000f00 */
[----:B------:R-:W-:Y:S01]  /*bc00*/  MOV R22, R22 ;  /* 0x0000001600167202 */ /* 0x000fe20000000f00 */
[----:B------:R3:W-:Y:S01]  /*bc10*/  STSM.16.M88.4 [R18], R8 ;  /* 0x0000000812007844 */ /* 0x0007e20000000200 */
[----:B--2---:R-:W-:Y:S02]  /*bc20*/  F2FP.F16.F32.PACK_AB R12, R137, R136 ;  /* 0x00000088890c723e */ /* 0x004fe400000000ff */
[----:B------:R-:W-:-:S02]  /*bc30*/  F2FP.F16.F32.PACK_AB R13, R139, R138 ;  /* 0x0000008a8b0d723e */ /* 0x000fc400000000ff */
[----:B------:R-:W-:Y:S02]  /*bc40*/  F2FP.F16.F32.PACK_AB R14, R141, R140 ;  /* 0x0000008c8d0e723e */ /* 0x000fe400000000ff */
[----:B------:R-:W-:Y:S02]  /*bc50*/  F2FP.F16.F32.PACK_AB R15, R143, R142 ;  /* 0x0000008e8f0f723e */ /* 0x000fe400000000ff */
[----:B---3--:R-:W-:Y:S02]  /*bc60*/  F2FP.F16.F32.PACK_AB R8, R145, R144 ;  /* 0x000000909108723e */ /* 0x008fe400000000ff */
[----:B------:R-:W-:Y:S02]  /*bc70*/  F2FP.F16.F32.PACK_AB R9, R147, R146 ;  /* 0x000000929309723e */ /* 0x000fe400000000ff */
[----:B------:R-:W-:Y:S02]  /*bc80*/  F2FP.F16.F32.PACK_AB R10, R149, R148 ;  /* 0x00000094950a723e */ /* 0x000fe400000000ff */
[----:B------:R-:W-:Y:S01]  /*bc90*/  F2FP.F16.F32.PACK_AB R11, R151, R150 ;  /* 0x00000096970b723e */ /* 0x000fe200000000ff */
[----:B------:R2:W-:Y:S04]  /*bca0*/  STSM.16.M88.4 [R152], R12 ;  /* 0x0000000c98007844 */ /* 0x0005e80000000200 */
[----:B------:R3:W-:Y:S01]  /*bcb0*/  STSM.16.M88.4 [R22], R8 ;  /* 0x0000000816007844 */ /* 0x0007e20000000200 */
[----:B0-----:R-:W-:Y:S01]  /*bcc0*/  ISETP.NE.U32.AND P0, PT, R16, RZ, PT ;  /* 0x000000ff1000720c */ /* 0x001fe20003f05070 */
[----:B------:R-:W-:-:S03]  /*bcd0*/  IMAD.SHL.U32 R19, R207, 0x4, RZ ;  /* 0x00000004cf137824 */ /* 0x000fc600078e00ff */
[----:B------:R-:W-:Y:S02]  /*bce0*/  ISETP.NE.AND.EX P0, PT, R17, RZ, PT, P0 ;  /* 0x000000ff1100720c */ /* 0x000fe40003f05300 */
[----:B------:R-:W-:Y:S01]  /*bcf0*/  SHF.L.U64.HI R154, R207, 0x2, R211 ;  /* 0x00000002cf9a7819 */ /* 0x000fe200000102d3 */
[----:B------:R-:W-:Y:S01]  /*bd00*/  IMAD.MOV.U32 R4, RZ, RZ, RZ ;  /* 0x000000ffff047224 */ /* 0x000fe200078e00ff */
[----:B------:R-:W-:Y:S01]  /*bd10*/  BAR.SYNC.DEFER_BLOCKING 0x1, 0x100 ;  /* 0x0044000000007b1d */ /* 0x000fe20000010000 */
[----:B--2---:R-:W-:-:S07]  /*bd20*/  IADD3 R12, P1, R19, R16, RZ ;  /* 0x00000010130c7210 */ /* 0x004fce0007f3e0ff */
[----:B------:R-:W0:Y:S01]  /*bd30*/  LDC R152, c[0x0][0xce8] ;  /* 0x00033a00ff987b82 */ /* 0x000e220000000800 */
[----:B------:R-:W-:-:S07]  /*bd40*/  IMAD.X R13, R154, 0x1, R17, P1 ;  /* 0x000000019a0d7824 */ /* 0x000fce00008e0611 */
[----:B---3--:R-:W2:Y:S01]  /*bd50*/  LDC R10, c[0x0][0xbd4] ;  /* 0x0002f500ff0a7b82 */ /* 0x008ea20000000800 */
[----:B------:R-:W3:Y:S01]  /*bd60*/  @P0 LDG.E R4, desc[UR38][R12.64] ;  /* 0x000000260c040981 */ /* 0x000ee2000c1e1900 */
[----:B------:R-:W-:-:S04]  /*bd70*/  ISETP.NE.U32.AND P1, PT, RZ, UR4, PT ;  /* 0x00000004ff007c0c */ /* 0x000fc8000bf25070 */
[----:B------:R-:W-:Y:S01]  /*bd80*/  ISETP.NE.AND.EX P1, PT, RZ, UR5, PT, P1 ;  /* 0x00000005ff007c0c */ /* 0x000fe2000bf25310 */
[----:B------:R-:W-:-:S12]  /*bd90*/  IMAD.MOV.U32 R22, RZ, RZ, 0xab8 ;  /* 0x00000ab8ff167424 */ /* 0x000fd800078e00ff */
[----:B------:R-:W-:-:S04]  /*bda0*/  @P1 IADD3 R8, P2, R19, UR4, RZ ;  /* 0x0000000413081c10 */ /* 0x000fc8000ff5e0ff */
[----:B------:R-:W-:Y:S02]  /*bdb0*/  @P1 IADD3.X R9, R154, UR5, RZ, P2, !PT ;  /* 0x000000059a091c10 */ /* 0x000fe400097fe4ff */
[----:B------:R-:W-:Y:S01]  /*bdc0*/  ISETP.NE.AND P2, PT, R209, RZ, PT ;  /* 0x000000ffd100720c */ /* 0x000fe20003f45270 */
[----:B------:R-:W-:-:S03]  /*bdd0*/  ULDC UR4, c[0x0][0xb88] ;  /* 0x0002e20000047ab9 */ /* 0x000fc60000000800 */
[----:B--2---:R-:W-:Y:S01]  /*bde0*/  SEL R10, R209, R10, P2 ;  /* 0x0000000ad10a7207 */ /* 0x004fe20001000000 */
[----:B------:R-:W-:-:S03]  /*bdf0*/  IMAD.U32 R19, RZ, RZ, UR4 ;  /* 0x00000004ff137e24 */ /* 0x000fc6000f8e00ff */
[----:B------:R-:W-:-:S03]  /*be00*/  ISETP.GT.AND P3, PT, R10, 0x1, PT ;  /* 0x000000010a00780c */ /* 0x000fc60003f64270 */
[----:B------:R2:W5:Y:S01]  /*be10*/  @P1 LDG.E R19, desc[UR38][R8.64] ;  /* 0x0000002608131981 */ /* 0x000562000c1e1900 */
[----:B------:R-:W-:-:S04]  /*be20*/  SEL R22, R22, 0xa78, P3 ;  /* 0x00000a7816167807 */ /* 0x000fc80001800000 */
[----:B------:R-:W4:Y:S08]  /*be30*/  LDC.64 R10, c[0x0][R22+0x218] ;  /* 0x00008600160a7b82 */ /* 0x000f300000000a00 */
[----:B--2---:R-:W2:Y:S01]  /*be40*/  LDC.64 R8, c[0x0][R22+0x220] ;  /* 0x0000880016087b82 */ /* 0x004ea20000000a00 */
[----:B------:R-:W-:Y:S02]  /*be50*/  ISETP.NE.U32.AND P2, PT, R16, RZ, PT ;  /* 0x000000ff1000720c */ /* 0x000fe40003f45070 */
[----:B0-----:R-:W-:-:S02]  /*be60*/  ISETP.NE.AND P4, PT, R152, 0x1, PT ;  /* 0x000000019800780c */ /* 0x001fc40003f85270 */
[----:B------:R-:W-:-:S04]  /*be70*/  ISETP.NE.AND.EX P2, PT, R17, RZ, PT, P2 ;  /* 0x000000ff1100720c */ /* 0x000fc80003f45320 */
[----:B------:R-:W-:Y:S02]  /*be80*/  SEL R207, R207, RZ, !P2 ;  /* 0x000000ffcfcf7207 */ /* 0x000fe40005000000 */
[----:B------:R-:W-:Y:S01]  /*be90*/  SEL R211, R211, RZ, !P2 ;  /* 0x000000ffd3d37207 */ /* 0x000fe20005000000 */
[----:B----4-:R-:W-:-:S04]  /*bea0*/  IMAD R11, R11, R208, RZ ;  /* 0x000000d00b0b7224 */ /* 0x010fc800078e02ff */
[----:B------:R-:W0:Y:S01]  /*beb0*/  @P4 LDC R23, c[0x0][0xcec] ;  /* 0x00033b00ff174b82 */ /* 0x000e220000000800 */
[----:B--2---:R-:W-:-:S07]  /*bec0*/  IMAD R9, R9, R207, RZ ;  /* 0x000000cf09097224 */ /* 0x004fce00078e02ff */
[----:B------:R-:W2:Y:S01]  /*bed0*/  @P4 LDC R155, c[0x0][0xcf0] ;  /* 0x00033c00ff9b4b82 */ /* 0x000ea20000000800 */
[----:B------:R-:W-:-:S04]  /*bee0*/  IMAD.WIDE.U32 R14, R8, R207, RZ ;  /* 0x000000cf080e7225 */ /* 0x000fc800078e00ff */
[----:B------:R-:W-:Y:S02]  /*bef0*/  IMAD R211, R8, R211, R9 ;  /* 0x000000d308d37224 */ /* 0x000fe400078e0209 */
[----:B------:R-:W-:Y:S01]  /*bf00*/  IMAD.WIDE.U32 R8, R10, R208, RZ ;  /* 0x000000d00a087225 */ /* 0x000fe200078e00ff */
[----:B------:R-:W4:Y:S03]  /*bf10*/  LDC.64 R16, c[0x0][R22+0x228] ;  /* 0x00008a0016107b82 */ /* 0x000f260000000a00 */
[----:B------:R-:W-:-:S05]  /*bf20*/  IMAD.IADD R154, R9, 0x1, R11 ;  /* 0x00000001099a7824 */ /* 0x000fca00078e020b */
[----:B------:R-:W1:Y:S01]  /*bf30*/  LDC.64 R10, c[0x0][0xca8] ;  /* 0x00032a00ff0a7b82 */ /* 0x000e620000000a00 */
[----:B------:R-:W-:Y:S02]  /*bf40*/  IMAD.IADD R211, R15, 0x1, R211 ;  /* 0x000000010fd37824 */ /* 0x000fe400078e02d3 */
[----:B------:R-:W-:Y:S01]  /*bf50*/  IMAD.IADD R18, R206, 0x1, R200 ;  /* 0x00000001ce127824 */ /* 0x000fe200078e02c8 */
[----:B------:R-:W-:-:S05]  /*bf60*/  SEL R9, R158, RZ, P3 ;  /* 0x000000ff9e097207 */ /* 0x000fca0001800000 */
[-C--:B----4-:R-:W-:Y:S02]  /*bf70*/  IMAD R157, R17, R9.reuse, RZ ;  /* 0x00000009119d7224 */ /* 0x090fe400078e02ff */
[----:B------:R-:W-:Y:S01]  /*bf80*/  IMAD.WIDE.U32 R16, R16, R9, RZ ;  /* 0x0000000910107225 */ /* 0x000fe200078e00ff */
[----:B-1----:R-:W1:Y:S03]  /*bf90*/  @!P3 LDC R10, c[0x0][0xc50] ;  /* 0x00031400ff0abb82 */ /* 0x002e660000000800 */
[----:B------:R-:W-:-:S05]  /*bfa0*/  IMAD.IADD R157, R17, 0x1, R157 ;  /* 0x00000001119d7824 */ /* 0x000fca00078e029d */
[----:B------:R-:W4:Y:S01]  /*bfb0*/  @!P3 LDC R11, c[0x0][0xc54] ;  /* 0x00031500ff0bbb82 */ /* 0x000f220000000800 */
[----:B---3--:R-:W-:-:S07]  /*bfc0*/  IADD3 R153, P2, P5, R14, R8, R4 ;  /* 0x000000080e997210 */ /* 0x008fce0007d5e004 */
[----:B------:R-:W3:Y:S01]  /*bfd0*/  LDC.64 R14, c[0x0][R22+0x210] ;  /* 0x00008400160e7b82 */ /* 0x000ee20000000a00 */
[----:B0-----:R-:W-:-:S04]  /*bfe0*/  @P4 IMAD.HI.U32 R8, R18, R23, RZ ;  /* 0x0000001712084227 */ /* 0x001fc800078e00ff */
[----:B------:R-:W-:Y:S01]  /*bff0*/  IMAD.MOV.U32 R23, RZ, RZ, R18 ;  /* 0x000000ffff177224 */ /* 0x000fe200078e0012 */
[----:B--2---:R-:W-:Y:S02]  /*c000*/  @P4 SHF.R.U32.HI R23, RZ, R155, R8 ;  /* 0x0000009bff174219 */ /* 0x004fe40000011608 */
[----:B------:R-:W-:-:S03]  /*c010*/  SHF.R.S32.HI R9, RZ, 0x1f, R4 ;  /* 0x0000001fff097819 */ /* 0x000fc60000011404 */
[----:B------:R-:W-:Y:S01]  /*c020*/  IMAD.MOV R17, RZ, RZ, -R23 ;  /* 0x000000ffff117224 */ /* 0x000fe200078e0a17 */
[----:B------:R-:W-:Y:S02]  /*c030*/  IADD3.X R155, R211, R154, R9, P2, P5 ;  /* 0x0000009ad39b7210 */ /* 0x000fe400017ea409 */
[----:B------:R-:W-:Y:S02]  /*c040*/  IADD3 R16, P2, P5, R23, R153, R16 ;  /* 0x0000009917107210 */ /* 0x000fe40007d5e010 */
[----:B------:R-:W-:Y:S01]  /*c050*/  SHF.R.S32.HI R8, RZ, 0x1f, R23 ;  /* 0x0000001fff087819 */ /* 0x000fe20000011417 */
[----:B------:R-:W-:-:S03]  /*c060*/  IMAD R23, R152, R17, R18 ;  /* 0x0000001198177224 */ /* 0x000fc600078e0212 */
[----:B------:R-:W-:Y:S02]  /*c070*/  IADD3.X R17, R8, R155, R157, P2, P5 ;  /* 0x0000009b08117210 */ /* 0x000fe400017ea49d */
[----:B------:R-:W-:Y:S01]  /*c080*/  SHF.R.S32.HI R153, RZ, 0x1f, R23 ;  /* 0x0000001fff997819 */ /* 0x000fe20000011417 */
[-C--:B---3--:R-:W-:Y:S02]  /*c090*/  IMAD R8, R15, R23.reuse, RZ ;  /* 0x000000170f087224 */ /* 0x088fe400078e02ff */
[----:B------:R-:W-:-:S04]  /*c0a0*/  IMAD.WIDE.U32 R16, R14, R23, R16 ;  /* 0x000000170e107225 */ /* 0x000fc800078e0010 */
[----:B------:R-:W-:Y:S01]  /*c0b0*/  IMAD R153, R14, R153, R8 ;  /* 0x000000990e997224 */ /* 0x000fe200078e0208 */
[----:B-1----:R-:W-:-:S03]  /*c0c0*/  LEA R15, P2, R16, R10, 0x2 ;  /* 0x0000000a100f7211 */ /* 0x002fc600078410ff */
[----:B------:R-:W-:-:S05]  /*c0d0*/  IMAD.IADD R8, R17, 0x1, R153 ;  /* 0x0000000111087824 */ /* 0x000fca00078e0299 */
[----:B----4-:R-:W-:Y:S01]  /*c0e0*/  LEA.HI.X R17, R16, R11, R8, 0x2, P2 ;  /* 0x0000000b10117211 */ /* 0x010fe200010f1408 */
[----:B------:R-:W-:Y:S06]  /*c0f0*/  @P1 BRA `(.L_x_5377) ;  /* 0x0000000000101947 */ /* 0x000fec0003800000 */
[----:B------:R-:W-:Y:S05]  /*c100*/  @!P0 BRA `(.L_x_5377) ;  /* 0x00000000000c8947 */ /* 0x000fea0003800000 */
[----:B------:R-:W2:Y:S04]  /*c110*/  LDG.E R8, desc[UR38][R12.64] ;  /* 0x000000260c087981 */ /* 0x000ea8000c1e1900 */
[----:B-----5:R-:W2:Y:S02]  /*c120*/  LDG.E R19, desc[UR38][R12.64+0x4] ;  /* 0x000004260c137981 */ /* 0x020ea4000c1e1900 */
[----:B--2---:R-:W-:-:S07]  /*c130*/  IMAD.IADD R19, R19, 0x1, -R8 ;  /* 0x0000000113137824 */ /* 0x004fce00078e0a08 */
.L_x_5377:
        /* <DEDUP_REMOVED lines=12> */
[----:B--2---:R-:W-:Y:S02]  /*c200*/  IMAD.IADD R14, R8, 0x1, R200 ;  /* 0x00000001080e7824 */ /* 0x004fe400078e02c8 */
        /* <DEDUP_REMOVED lines=45> */
[----:B------:R-:W-:Y:S02]  /*c4e0*/  LOP3.LUT R48, R49, 0x380, RZ, 0xc0, !PT ;  /* 0x0000038031307812 */ /* 0x000fe400078ec0ff */
[----:B------:R-:W-:Y:S02]  /*c4f0*/  LOP3.LUT R28, R29, 0x380, RZ, 0xc0, !PT ;  /* 0x000003801d1c7812 */ /* 0x000fe400078ec0ff */
[----:B------:R-:W-:-:S02]  /*c500*/  LOP3.LUT R32, R33, 0x380, RZ, 0xc0, !PT ;  /* 0x0000038021207812 */ /* 0x000fc400078ec0ff */
[----:B------:R-:W-:Y:S02]  /*c510*/  LOP3.LUT R36, R37, 0x380, RZ, 0xc0, !PT ;  /* 0x0000038025247812 */ /* 0x000fe400078ec0ff */
[----:B------:R-:W-:Y:S02]  /*c520*/  LOP3.LUT R40, R41, 0x380, RZ, 0xc0, !PT ;  /* 0x0000038029287812 */ /* 0x000fe400078ec0ff */
[----:B------:R-:W-:Y:S02]  /*c530*/  LOP3.LUT R44, R45, 0x380, RZ, 0xc0, !PT ;  /* 0x000003802d2c7812 */ /* 0x000fe400078ec0ff */
[----:B------:R-:W-:Y:S02]  /*c540*/  SHF.R.U64 R48, R48, 0x3, RZ ;  /* 0x0000000330307819 */ /* 0x000fe400000012ff */
        /* <DEDUP_REMOVED lines=18> */
[----:B------:R-:W-:Y:S01]  /*c670*/  LOP3.LUT R15, R10, 0x380, RZ, 0xc0, !PT ;  /* 0x000003800a0f7812 */ /* 0x000fe200078ec0ff */
        /* <DEDUP_REMOVED lines=38> */
[----:B------:R-:W5:Y:S04]  /*c8e0*/  LD.E.128 R52, desc[UR38][R52.64] ;  /* 0x0000002634347980 */ /* 0x000f68000c101d00 */
[----:B------:R0:W5:Y:S01]  /*c8f0*/  LD.E.128 R12, desc[UR38][R10.64] ;  /* 0x000000260a0c7980 */ /* 0x000162000c101d00 */
[----:B------:R-:W-:-:S03]  /*c900*/  IMAD.IADD R83, R3, 0x1, R200 ;  /* 0x0000000103537824 */ /* 0x000fc600078e02c8 */
[----:B------:R-:W5:Y:S04]  /*c910*/  LD.E.128 R56, desc[UR38][R56.64] ;  /* 0x0000002638387980 */ /* 0x000f68000c101d00 */
[----:B------:R-:W5:Y:S01]  /*c920*/  LD.E.128 R60, desc[UR38][R60.64] ;  /* 0x000000263c3c7980 */ /* 0x000f62000c101d00 */
[----:B0-----:R-:W-:Y:S01]  /*c930*/  IMAD.WIDE.U32 R10, R4, UR4, RZ ;  /* 0x00000004040a7c25 */ /* 0x001fe2000f8e00ff */
[----:B------:R-:W-:Y:S02]  /*c940*/  ULDC.64 UR4, c[0x0][0xbe8] ;  /* 0x0002fa0000047ab9 */ /* 0x000fe40000000a00 */
[----:B------:R-:W5:Y:S01]  /*c950*/  LD.E.128 R64, desc[UR38][R64.64] ;  /* 0x0000002640407980 */ /* 0x000f62000c101d00 */
[----:B------:R-:W-:Y:S02]  /*c960*/  IMAD.IADD R11, R11, 0x1, R9 ;  /* 0x000000010b0b7824 */ /* 0x000fe400078e0209 */
[----:B------:R-:W-:Y:S01]  /*c970*/  IMAD R9, R76, 0x20, R3 ;  /* 0x000000204c097824 */ /* 0x000fe200078e0203 */
[----:B------:R-:W5:Y:S01]  /*c980*/  LD.E.128 R68, desc[UR38][R68.64] ;  /* 0x0000002644447980 */ /* 0x000f62000c101d00 */
[----:B------:R-:W-:-:S03]  /*c990*/  IMAD.WIDE.U32 R10, R208, UR4, R10 ;  /* 0x00000004d00a7c25 */ /* 0x000fc6000f8e000a */
[----:B------:R-:W5:Y:S01]  /*c9a0*/  LD.E.128 R72, desc[UR38][R72.64] ;  /* 0x0000002648487980 */ /* 0x000f62000c101d00 */
[----:B------:R-:W-:Y:S01]  /*c9b0*/  IMAD.IADD R78, R200, 0x1, R9 ;  /* 0x00000001c84e7824 */ /* 0x000fe200078e0209 */
[----:B------:R-:W-:Y:S01]  /*c9c0*/  SHF.R.S32.HI R76, RZ, 0x1f, R207 ;  /* 0x0000001fff4c7819 */ /* 0x000fe200000114cf */
[----:B------:R-:W-:Y:S01]  /*c9d0*/  IMAD R11, R208, UR5, R11 ;  /* 0x00000005d00b7c24 */ /* 0x000fe2000f8e020b */
[----:B------:R-:W-:Y:S01]  /*c9e0*/  ULDC.64 UR4, c[0x0][0xbf0] ;  /* 0x0002fc0000047ab9 */ /* 0x000fe20000000a00 */
[----:B--2---:R-:W-:Y:S01]  /*c9f0*/  @P4 IMAD.HI.U32 R4, R78, R77, RZ ;  /* 0x0000004d4e044227 */ /* 0x004fe200078e00ff */
[----:B------:R-:W-:Y:S01]  /*ca00*/  @!PT LDS RZ, [RZ] ;  /* 0x00000000fffff984 */ /* 0x000fe20000000800 */
[----:B------:R-:W-:Y:S01]  /*ca10*/  @!PT LDS RZ, [RZ] ;  /* 0x00000000fffff984 */ /* 0x000fe20000000800 */
[----:B------:R-:W-:Y:S01]  /*ca20*/  @!PT LDS RZ, [RZ] ;  /* 0x00000000fffff984 */ /* 0x000fe20000000800 */
[----:B------:R-:W-:Y:S01]  /*ca30*/  @!PT LDS RZ, [RZ] ;  /* 0x00000000fffff984 */ /* 0x000fe20000000800 */
[----:B------:R0:W-:Y:S06]  /*ca40*/  MEMBAR.ALL.CTA ;  /* 0x0000000000007992 */ /* 0x0001ec0000008000 */
[----:B0-----:R-:W0:Y:S01]  /*ca50*/  FENCE.VIEW.ASYNC.S ;  /* 0x00000000000073c6 */ /* 0x001e220000000000 */
[----:B------:R-:W-:Y:S01]  /*ca60*/  IMAD.MOV.U32 R9, RZ, RZ, R78 ;  /* 0x000000ffff097224 */ /* 0x000fe200078e004e */
[----:B---3--:R-:W-:Y:S01]  /*ca70*/  @P4 SHF.R.U32.HI R9, RZ, R79, R4 ;  /* 0x0000004fff094219 */ /* 0x008fe20000011604 */
[----:B------:R-:W-:-:S02]  /*ca80*/  IMAD R76, R76, UR4, RZ ;  /* 0x000000044c4c7c24 */ /* 0x000fc4000f8e02ff */
        /* <DEDUP_REMOVED lines=8> */
[----:B------:R-:W-:-:S02]  /*cb10*/  IMAD R79, R9, UR5, R4 ;  /* 0x00000005094f7c24 */ /* 0x000fc4000f8e0204 */
[----:B------:R-:W-:Y:S01]  /*cb20*/  IMAD.WIDE.U32 R10, R9, UR4, R10 ;  /* 0x00000004090a7c25 */ /* 0x000fe2000f8e000a */
[----:B------:R-:W-:Y:S01]  /*cb30*/  SHF.R.S32.HI R4, RZ, 0x1f, R77 ;  /* 0x0000001fff047819 */ /* 0x000fe2000001144d */
[----:B------:R-:W-:Y:S02]  /*cb40*/  ULDC.64 UR4, c[0x0][0xbd8] ;  /* 0x0002f60000047ab9 */ /* 0x000fe40000000a00 */
[----:B------:R-:W-:Y:S02]  /*cb50*/  IMAD.IADD R11, R11, 0x1, R79 ;  /* 0x000000010b0b7824 */ /* 0x000fe400078e024f */
[----:B------:R-:W-:Y:S02]  /*cb60*/  IMAD R4, R4, UR4, RZ ;  /* 0x0000000404047c24 */ /* 0x000fe4000f8e02ff */
[----:B------:R-:W-:-:S04]  /*cb70*/  IMAD.WIDE.U32 R10, R77, UR4, R10 ;  /* 0x000000044d0a7c25 */ /* 0x000fc8000f8e000a */
[----:B------:R-:W-:Y:S01]  /*cb80*/  IMAD R79, R77, UR5, R4 ;  /* 0x000000054d4f7c24 */ /* 0x000fe2000f8e0204 */
[----:B------:R-:W-:Y:S01]  /*cb90*/  ULDC.64 UR4, c[0x0][0xb80] ;  /* 0x0002e00000047ab9 */ /* 0x000fe20000000a00 */
        /* <DEDUP_REMOVED lines=11> */
[C---:B------:R-:W-:Y:S01]  /*cc50*/  VIADD R86, R2.reuse, 0x80 ;  /* 0x0000008002567836 */ /* 0x040fe20000000000 */
[----:B0-----:R0:W-:Y:S01]  /*cc60*/  SYNCS.ARRIVE.TRANS64.RED.A1T0 RZ, [R0+URZ], RZ ;  /* 0x000000ff00ff79a7 */ /* 0x0011e2000810043f */
[----:B------:R-:W-:Y:S01]  /*cc70*/  VIADD R88, R2, 0xc0 ;  /* 0x000000c002587836 */ /* 0x000fe20000000000 */
[----:B------:R1:W2:Y:S01]  /*cc80*/  SHFL.IDX PT, R81, R4, RZ, 0x181f ;  /* 0x00181fff04517589 */ /* 0x0002a200000e0000 */
[----:B------:R-:W-:Y:S03]  /*cc90*/  BSSY B1, `(.L_x_5379) ;  /* 0x0000018000017945 */ /* 0x000fe60003800000 */
[----:B------:R1:W3:Y:S01]  /*cca0*/  SHFL.IDX PT, R3, R9, RZ, 0x181f ;  /* 0x00181fff09037589 */ /* 0x0002e200000e0000 */
[----:B------:R-:W-:-:S02]  /*ccb0*/  SHF.R.S32.HI R84, RZ, 0x1f, R82 ;  /* 0x0000001fff547819 */ /* 0x000fc40000011452 */
[----:B0-----:R-:W-:Y:S02]  /*ccc0*/  SHF.R.S32.HI R0, RZ, 0x1f, R2 ;  /* 0x0000001fff007819 */ /* 0x001fe40000011402 */
[----:B------:R-:W-:Y:S02]  /*ccd0*/  SHF.R.S32.HI R85, RZ, 0x1f, R86 ;  /* 0x0000001fff557819 */ /* 0x000fe40000011456 */
[----:B------:R-:W-:Y:S01]  /*cce0*/  SHF.R.S32.HI R87, RZ, 0x1f, R88 ;  /* 0x0000001fff577819 */ /* 0x000fe20000011458 */
[----:B-1----:R-:W-:Y:S06]  /*ccf0*/  @P2 BRA `(.L_x_5380) ;  /* 0x0000000000442947 */ /* 0x002fec0003800000 */
        /* <DEDUP_REMOVED lines=17> */
.L_x_5380:
[----:B------:R-:W-:Y:S05]  /*ce10*/  BSYNC B1 ;  /* 0x0000000000017941 */ /* 0x000fea0003800000 */
.L_x_5379:
[----:B---3--:R1:W3:Y:S01]  /*ce20*/  SHFL.IDX PT, R3, R9, 0x1, 0x181f ;  /* 0x00381f0009037f89 */ /* 0x0082e200000e0000 */
        /* <DEDUP_REMOVED lines=20> */
.L_x_5382:
[----:B------:R-:W-:Y:S05]  /*cf70*/  BSYNC B1 ;  /* 0x0000000000017941 */ /* 0x000fea0003800000 */
.L_x_5381:
        /* <DEDUP_REMOVED lines=21> */
.L_x_5384:
[----:B------:R-:W-:Y:S05]  /*d0d0*/  BSYNC B1 ;  /* 0x0000000000017941 */ /* 0x000fea0003800000 */
.L_x_5383:
        /* <DEDUP_REMOVED lines=12> */
[-C--:B-1-3--:R-:W-:Y:S02]  /*d1a0*/  @!P3 LEA.HI.X R9, R2, R15.reuse, R0, 0x1, P0 ;  /* 0x0000000f0209b211 */ /* 0x08afe400000f0c00 */
        /* <DEDUP_REMOVED lines=11> */
.L_x_5378:
[----:B0-----:R-:W0:Y:S01]  /*d260*/  @P4 LDC R13, c[0x0][0xcec] ;  /* 0x00033b00ff0d4b82 */ /* 0x001e220000000800 */
[----:B------:R-:W-:Y:S01]  /*d270*/  ULDC.64 UR4, c[0x0][0xc08] ;  /* 0x0003020000047ab9 */ /* 0x000fe20000000a00 */
[----:B------:R-:W-:Y:S01]  /*d280*/  ULDC.64 UR6, c[0x0][0xc30] ;  /* 0x00030c0000067ab9 */ /* 0x000fe20000000a00 */
[----:B------:R-:W-:Y:S01]  /*d290*/  IMAD R9, R9, UR4, RZ ;  /* 0x0000000409097c24 */ /* 0x000fe2000f8e02ff */
[----:B------:R-:W-:Y:S01]  /*d2a0*/  ISETP.GE.AND P0, PT, R14, R8, PT ;  /* 0x000000080e00720c */ /* 0x000fe20003f06270 */
[C---:B------:R-:W-:Y:S01]  /*d2b0*/  IMAD.WIDE.U32 R2, R4.reuse, UR4, RZ ;  /* 0x0000000404027c25 */ /* 0x040fe2000f8e00ff */
[----:B------:R-:W-:Y:S01]  /*d2c0*/  BSSY B1, `(.L_x_5386) ;  /* 0x00000eb000017945 */ /* 0x000fe20003800000 */
[----:B------:R-:W-:Y:S01]  /*d2d0*/  SHF.R.S32.HI R22, RZ, 0x1f, R213 ;  /* 0x0000001fff167819 */ /* 0x000fe200000114d5 */
[----:B------:R-:W1:Y:S01]  /*d2e0*/  @P4 LDC R10, c[0x0][0xcf0] ;  /* 0x00033c00ff0a4b82 */ /* 0x000e620000000800 */
[----:B------:R-:W-:Y:S01]  /*d2f0*/  IMAD R9, R4, UR5, R9 ;  /* 0x0000000504097c24 */ /* 0x000fe2000f8e0209 */
[----:B------:R-:W-:Y:S01]  /*d300*/  ULDC.64 UR4, c[0x0][0xc38] ;  /* 0x00030e0000047ab9 */ /* 0x000fe20000000a00 */
[----:B------:R-:W-:Y:S01]  /*d310*/  SHF.R.S32.HI R4, RZ, 0x1f, R207 ;  /* 0x0000001fff047819 */ /* 0x000fe200000114cf */
[----:B------:R-:W-:Y:S01]  /*d320*/  VIADD R163, R201, 0x80 ;  /* 0x00000080c9a37836 */ /* 0x000fe20000000000 */
[----:B------:R-:W-:Y:S01]  /*d330*/  SHF.R.S32.HI R153, RZ, 0x1f, R229 ;  /* 0x0000001fff997819 */ /* 0x000fe200000114e5 */
[----:B------:R-:W-:Y:S01]  /*d340*/  IMAD.IADD R3, R3, 0x1, R9 ;  /* 0x0000000103037824 */ /* 0x000fe200078e0209 */
[----:B------:R-:W-:Y:S01]  /*d350*/  SHF.R.S32.HI R154, RZ, 0x1f, R230 ;  /* 0x0000001fff9a7819 */ /* 0x000fe200000114e6 */
[----:B------:R-:W-:Y:S01]  /*d360*/  IMAD.MOV.U32 R9, RZ, RZ, R18 ;  /* 0x000000ffff097224 */ /* 0x000fe200078e0012 */
[----:B------:R-:W-:Y:S01]  /*d370*/  SHF.R.S32.HI R155, RZ, 0x1f, R231 ;  /* 0x0000001fff9b7819 */ /* 0x000fe200000114e7 */
[----:B------:R-:W-:Y:S01]  /*d380*/  IMAD.WIDE.U32 R2, R208, UR4, R2 ;  /* 0x00000004d0027c25 */ /* 0x000fe2000f8e0002 */
[----:B------:R-:W-:-:S02]  /*d390*/  SHF.R.S32.HI R156, RZ, 0x1f, R232 ;  /* 0x0000001fff9c7819 */ /* 0x000fc400000114e8 */
[----:B------:R-:W-:Y:S01]  /*d3a0*/  SHF.R.S32.HI R157, RZ, 0x1f, R233 ;  /* 0x0000001fff9d7819 */ /* 0x000fe200000114e9 */
[----:B------:R-:W-:Y:S01]  /*d3b0*/  IMAD R3, R208, UR5, R3 ;  /* 0x00000005d0037c24 */ /* 0x000fe2000f8e0203 */
[----:B------:R-:W-:Y:S01]  /*d3c0*/  ULDC.64 UR4, c[0x0][0xc40] ;  /* 0x0003100000047ab9 */ /* 0x000fe20000000a00 */
[----:B0-----:R-:W-:Y:S01]  /*d3d0*/  @P4 IMAD.HI.U32 R13, R18, R13, RZ ;  /* 0x0000000d120d4227 */ /* 0x001fe200078e00ff */
[----:B------:R-:W-:Y:S02]  /*d3e0*/  SHF.R.S32.HI R159, RZ, 0x1f, R235 ;  /* 0x0000001fff9f7819 */ /* 0x000fe400000114eb */
[----:B------:R-:W-:Y:S01]  /*d3f0*/  SHF.R.S32.HI R160, RZ, 0x1f, R236 ;  /* 0x0000001fffa07819 */ /* 0x000fe200000114ec */
[----:B------:R-:W-:Y:S01]  /*d400*/  IMAD R4, R4, UR4, RZ ;  /* 0x0000000404047c24 */ /* 0x000fe2000f8e02ff */
[----:B------:R-:W-:Y:S01]  /*d410*/  SHF.R.S32.HI R161, RZ, 0x1f, R237 ;  /* 0x0000001fffa17819 */ /* 0x000fe200000114ed */
[----:B------:R-:W-:Y:S01]  /*d420*/  IMAD.WIDE.U32 R2, R207, UR4, R2 ;  /* 0x00000004cf027c25 */ /* 0x000fe2000f8e0002 */
[----:B------:R-:W-:-:S02]  /*d430*/  SHF.R.S32.HI R163, RZ, 0x1f, R163 ;  /* 0x0000001fffa37819 */ /* 0x000fc400000114a3 */
[----:B-1----:R-:W-:Y:S01]  /*d440*/  @P4 SHF.R.U32.HI R9, RZ, R10, R13 ;  /* 0x0000000aff094219 */ /* 0x002fe2000001160d */
[----:B------:R-:W-:Y:S01]  /*d450*/  IMAD R11, R207, UR5, R4 ;  /* 0x00000005cf0b7c24 */ /* 0x000fe2000f8e0204 */
[----:B------:R-:W-:Y:S01]  /*d460*/  ULDC.64 UR4, c[0x0][0xc48] ;  /* 0x0003120000047ab9 */ /* 0x000fe20000000a00 */
[----:B------:R-:W-:Y:S01]  /*d470*/  VIADD R165, R201, 0x78 ;  /* 0x00000078c9a57836 */ /* 0x000fe20000000000 */
[----:B------:R-:W-:Y:S01]  /*d480*/  SHF.R.S32.HI R4, RZ, 0x1f, R9 ;  /* 0x0000001fff047819 */ /* 0x000fe20000011409 */
[----:B------:R-:W-:Y:S02]  /*d490*/  IMAD.IADD R3, R3, 0x1, R11 ;  /* 0x0000000103037824 */ /* 0x000fe400078e020b */
[----:B------:R-:W-:Y:S01]  /*d4a0*/  IMAD.MOV R11, RZ, RZ, -R9 ;  /* 0x000000ffff0b7224 */ /* 0x000fe200078e0a09 */
[----:B------:R-:W-:Y:S01]  /*d4b0*/  SHF.R.S32.HI R165, RZ, 0x1f, R165 ;  /* 0x0000001fffa57819 */ /* 0x000fe200000114a5 */
[----:B------:R-:W-:-:S04]  /*d4c0*/  IMAD.WIDE.U32 R2, R158, UR4, R2 ;  /* 0x000000049e027c25 */ /* 0x000fc8000f8e0002 */
[----:B------:R-:W-:Y:S01]  /*d4d0*/  IMAD R11, R152, R11, R18 ;  /* 0x0000000b980b7224 */ /* 0x000fe200078e0212 */
[----:B------:R-:W-:Y:S01]  /*d4e0*/  SHF.R.S32.HI R152, RZ, 0x1f, R228 ;  /* 0x0000001fff987819 */ /* 0x000fe200000114e4 */
[----:B------:R-:W-:Y:S02]  /*d4f0*/  IMAD R4, R4, UR6, RZ ;  /* 0x0000000604047c24 */ /* 0x000fe4000f8e02ff */
[----:B------:R-:W-:Y:S01]  /*d500*/  IMAD R3, R158, UR5, R3 ;  /* 0x000000059e037c24 */ /* 0x000fe2000f8e0203 */
[----:B------:R-:W-:Y:S01]  /*d510*/  ULDC.64 UR4, c[0x0][0xc28] ;  /* 0x00030a0000047ab9 */ /* 0x000fe20000000a00 */
[C---:B------:R-:W-:Y:S01]  /*d520*/  IMAD R13, R9.reuse, UR7, R4 ;  /* 0x00000007090d7c24 */ /* 0x040fe2000f8e0204 */
[----:B------:R-:W-:Y:S01]  /*d530*/  SHF.R.S32.HI R4, RZ, 0x1f, R11 ;  /* 0x0000001fff047819 */ /* 0x000fe2000001140b */
[----:B------:R-:W-:Y:S01]  /*d540*/  IMAD.WIDE.U32 R2, R9, UR6, R2 ;  /* 0x0000000609027c25 */ /* 0x000fe2000f8e0002 */
[----:B------:R-:W-:-:S03]  /*d550*/  SHF.R.S32.HI R158, RZ, 0x1f, R234 ;  /* 0x0000001fff9e7819 */ /* 0x000fc600000114ea */
[----:B------:R-:W-:Y:S02]  /*d560*/  IMAD R4, R4, UR4, RZ ;  /* 0x0000000404047c24 */ /* 0x000fe4000f8e02ff */
[----:B------:R-:W-:Y:S02]  /*d570*/  IMAD.IADD R3, R3, 0x1, R13 ;  /* 0x0000000103037824 */ /* 0x000fe400078e020d */
[C---:B------:R-:W-:Y:S02]  /*d580*/  IMAD R9, R11.reuse, UR5, R4 ;  /* 0x000000050b097c24 */ /* 0x040fe4000f8e0204 */
[----:B------:R-:W-:Y:S01]  /*d590*/  IMAD.WIDE.U32 R2, R11, UR4, R2 ;  /* 0x000000040b027c25 */ /* 0x000fe2000f8e0002 */
[----:B------:R-:W-:-:S03]  /*d5a0*/  ULDC.64 UR4, c[0x0][0xc00] ;  /* 0x0003000000047ab9 */ /* 0x000fc60000000a00 */
[----:B------:R-:W-:Y:S01]  /*d5b0*/  VIADD R4, R0, 0x32420 ;  /* 0x0003242000047836 */ /* 0x000fe20000000000 */
[C---:B------:R-:W-:Y:S01]  /*d5c0*/  LEA R0, P1, R2.reuse, UR4, 0x2 ;  /* 0x0000000402007c11 */ /* 0x040fe2000f8210ff */
[----:B------:R-:W-:Y:S02]  /*d5d0*/  IMAD.IADD R3, R3, 0x1, R9 ;  /* 0x0000000103037824 */ /* 0x000fe400078e0209 */
[C---:B------:R-:W-:Y:S01]  /*d5e0*/  VIADD R167, R201.reuse, 0x70 ;  /* 0x00000070c9a77836 */ /* 0x040fe20000000000 */
[----:B------:R-:W-:Y:S01]  /*d5f0*/  PRMT R9, RZ, 0x654, R4 ;  /* 0x00000654ff097816 */ /* 0x000fe20000000004 */
[C---:B------:R-:W-:Y:S01]  /*d600*/  VIADD R169, R201.reuse, 0x68 ;  /* 0x00000068c9a97836 */ /* 0x040fe20000000000 */
[----:B------:R-:W-:Y:S01]  /*d610*/  LEA.HI.X R4, R2, UR5, R3, 0x2, P1 ;  /* 0x0000000502047c11 */ /* 0x000fe200088f1403 */
[C---:B------:R-:W-:Y:S01]  /*d620*/  VIADD R171, R201.reuse, 0x60 ;  /* 0x00000060c9ab7836 */ /* 0x040fe20000000000 */
[----:B------:R0:W-:Y:S01]  /*d630*/  SYNCS.ARRIVE.TRANS64.RED.A1T0 RZ, [R9+URZ], RZ ;  /* 0x000000ff09ff79a7 */ /* 0x0001e2000810043f */
[C---:B------:R-:W-:Y:S01]  /*d640*/  VIADD R173, R201.reuse, 0x58 ;  /* 0x00000058c9ad7836 */ /* 0x040fe20000000000 */
[----:B------:R0:W1:Y:S01]  /*d650*/  SHFL.IDX PT, R2, R0, RZ, 0x1c1f ;  /* 0x001c1fff00027589 */ /* 0x00006200000e0000 */
[C---:B------:R-:W-:Y:S01]  /*d660*/  VIADD R175, R201.reuse, 0x50 ;  /* 0x00000050c9af7836 */ /* 0x040fe20000000000 */
[----:B------:R-:W-:Y:S01]  /*d670*/  SHF.R.S32.HI R167, RZ, 0x1f, R167 ;  /* 0x0000001fffa77819 */ /* 0x000fe200000114a7 */
[C---:B------:R-:W-:Y:S01]  /*d680*/  VIADD R177, R201.reuse, 0x48 ;  /* 0x00000048c9b17836 */ /* 0x040fe20000000000 */
[----:B------:R0:W2:Y:S01]  /*d690*/  SHFL.IDX PT, R3, R4, RZ, 0x1c1f ;  /* 0x001c1fff04037589 */ /* 0x0000a200000e0000 */
        /* <DEDUP_REMOVED lines=36> */
[----:B------:R-:W-:Y:S01]  /*d8e0*/  VIADD R192, R201, 0x8 ;  /* 0x00000008c9c07836 */ /* 0x000fe20000000000 */
[----:B012---:R-:W-:Y:S06]  /*d8f0*/  @P0 BRA `(.L_x_5387) ;  /* 0x00000008001c0947 */ /* 0x007fec0003800000 */
[----:B------:R-:W-:Y:S01]  /*d900*/  ULDC UR4, c[0x0][0xbc8] ;  /* 0x0002f20000047ab9 */ /* 0x000fe20000000800 */
[C---:B------:R-:W-:Y:S01]  /*d910*/  VIADD R17, R201.reuse, 0xe8 ;  /* 0x000000e8c9117836 */ /* 0x040fe20000000000 */
[----:B------:R-:W-:Y:S01]  /*d920*/  ISETP.GE.AND P4, PT, R192, UR4, PT ;  /* 0x00000004c0007c0c */ /* 0x000fe2000bf86270 */
[C---:B------:R-:W-:Y:S01]  /*d930*/  VIADD R23, R201.reuse, 0xf8 ;  /* 0x000000f8c9177836 */ /* 0x040fe20000000000 */
[----:B------:R-:W-:Y:S02]  /*d940*/  ISETP.GE.AND P3, PT, R190, UR4, PT ;  /* 0x00000004be007c0c */ /* 0x000fe4000bf66270 */
[----:B------:R-:W-:Y:S02]  /*d950*/  ISETP.GE.AND P5, PT, R201, UR4, PT ;  /* 0x00000004c9007c0c */ /* 0x000fe4000bfa6270 */
[----:B------:R-:W-:Y:S02]  /*d960*/  ISETP.GE.AND P1, PT, R186, UR4, PT ;  /* 0x00000004ba007c0c */ /* 0x000fe4000bf26270 */
[----:B------:R-:W-:-:S02]  /*d970*/  ISETP.GE.AND P0, PT, R188, UR4, PT ;  /* 0x00000004bc007c0c */ /* 0x000fc4000bf06270 */
[----:B------:R-:W-:-:S03]  /*d980*/  SHF.R.S32.HI R9, RZ, 0x1f, R210 ;  /* 0x0000001fff097819 */ /* 0x000fc600000114d2 */
[-C--:B------:R-:W-:Y:S02]  /*d990*/  @!P4 LEA R10, P2, R192, R2.reuse, 0x2 ;  /* 0x00000002c00ac211 */ /* 0x080fe400078410ff */
[----:B------:R-:W-:Y:S02]  /*d9a0*/  @!P3 LEA R12, P6, R190, R2, 0x2 ;  /* 0x00000002be0cb211 */ /* 0x000fe400078c10ff */
[----:B------:R-:W-:Y:S01]  /*d9b0*/  @!P5 IMAD.WIDE R14, R201, 0x4, R2 ;  /* 0x00000004c90ed825 */ /* 0x000fe200078e0202 */
[-C--:B------:R-:W-:Y:S02]  /*d9c0*/  @!P4 LEA.HI.X R11, R192, R3.reuse, R193, 0x2, P2 ;  /* 0x00000003c00bc211 */ /* 0x080fe400010f14c1 */
[----:B------:R-:W-:Y:S02]  /*d9d0*/  ISETP.GE.AND P2, PT, R184, UR4, PT ;  /* 0x00000004b8007c0c */ /* 0x000fe4000bf46270 */
[----:B------:R-:W-:Y:S01]  /*d9e0*/  @!P3 LEA.HI.X R13, R190, R3, R191, 0x2, P6 ;  /* 0x00000003be0db211 */ /* 0x000fe200030f14bf */
[----:B------:R0:W-:Y:S04]  /*d9f0*/  @!P5 ST.E.64 desc[UR38][R14.64], R24 ;  /* 0x000000180e00d985 */ /* 0x0001e8000c101b26 */
[----:B------:R1:W-:Y:S01]  /*da00*/  @!P4 ST.E.64 desc[UR38][R10.64], R28 ;  /* 0x0000001c0a00c985 */ /* 0x0003e2000c101b26 */
[----:B------:R-:W-:-:S03]  /*da10*/  ISETP.GE.AND P4, PT, R180, UR4, PT ;  /* 0x00000004b4007c0c */ /* 0x000fc6000bf86270 */
[----:B------:R2:W-:Y:S01]  /*da20*/  @!P3 ST.E.64 desc[UR38][R12.64], R32 ;  /* 0x000000200c00b985 */ /* 0x0005e2000c101b26 */
[----:B------:R-:W-:Y:S01]  /*da30*/  ISETP.GE.AND P3, PT, R182, UR4, PT ;  /* 0x00000004b6007c0c */ /* 0x000fe2000bf66270 */
[----:B0-----:R-:W-:Y:S01]  /*da40*/  VIADD R25, R201, 0xf0 ;  /* 0x000000f0c9197836 */ /* 0x001fe20000000000 */
[-C--:B-1----:R-:W-:Y:S02]  /*da50*/  @!P0 LEA R10, P6, R188, R2.reuse, 0x2 ;  /* 0x00000002bc0a8211 */ /* 0x082fe400078c10ff */
[-C--:B--2---:R-:W-:Y:S02]  /*da60*/  @!P1 LEA R12, P5, R186, R2.reuse, 0x2 ;  /* 0x00000002ba0c9211 */ /* 0x084fe400078a10ff */
        /* <DEDUP_REMOVED lines=10> */
[-C--:B0-----:R-:W-:Y:S02]  /*db10*/  @!P3 LEA R10, P6, R182, R2.reuse, 0x2 ;  /* 0x00000002b60ab211 */ /* 0x081fe400078c10ff */
[-C--:B-1----:R-:W-:Y:S02]  /*db20*/  @!P4 LEA R12, P2, R180, R2.reuse, 0x2 ;  /* 0x00000002b40cc211 */ /* 0x082fe400078410ff */
        /* <DEDUP_REMOVED lines=9> */
[-C--:B0-----:R-:W-:Y:S02]  /*dbc0*/  @!P0 LEA R10, P4, R176, R2.reuse, 0x2 ;  /* 0x00000002b00a8211 */ /* 0x081fe400078810ff */
[----:B-1----:R-:W-:Y:S02]  /*dbd0*/  @!P1 LEA R12, P5, R174, R2, 0x2 ;  /* 0x00000002ae0c9211 */ /* 0x002fe400078a10ff */
        /* <DEDUP_REMOVED lines=11> */
[-C--:B0-----:R-:W-:Y:S02]  /*dc90*/  @!P3 LEA R10, P6, R170, R2.reuse, 0x2 ;  /* 0x00000002aa0ab211 */ /* 0x081fe400078c10ff */
[-C--:B-1----:R-:W-:Y:S02]  /*dca0*/  @!P4 LEA R12, P2, R168, R2.reuse, 0x2 ;  /* 0x00000002a80cc211 */ /* 0x082fe400078410ff */
        /* <DEDUP_REMOVED lines=22> */
[CC--:B-1----:R-:W-:Y:S02]  /*de10*/  @!P4 LEA R12, P0, R235.reuse, R2.reuse, 0x2 ;  /* 0x00000002eb0cc211 */ /* 0x0c2fe400078010ff */
[-C--:B------:R-:W-:Y:S02]  /*de20*/  @!P5 LEA.HI.X R11, R236, R3.reuse, R160, 0x2, P1 ;  /* 0x00000003ec0bd211 */ /* 0x080fe400008f14a0 */
[----:B------:R-:W-:Y:S02]  /*de30*/  ISETP.GE.AND P1, PT, R232, UR4, PT ;  /* 0x00000004e8007c0c */ /* 0x000fe4000bf26270 */
[----:B--2---:R-:W-:Y:S01]  /*de40*/  @!P3 LEA R14, P6, R234, R2, 0x2 ;  /* 0x00000002ea0eb211 */ /* 0x004fe200078c10ff */
[----:B------:R0:W-:Y:S01]  /*de50*/  @!P5 ST.E.64 desc[UR38][R10.64], R96 ;  /* 0x000000600a00d985 */ /* 0x0001e2000c101b26 */
[----:B------:R-:W-:-:S02]  /*de60*/  @!P4 LEA.HI.X R13, R235, R3, R159, 0x2, P0 ;  /* 0x00000003eb0dc211 */ /* 0x000fc400000f149f */
[----:B------:R-:W-:Y:S02]  /*de70*/  @!P3 LEA.HI.X R15, R234, R3, R158, 0x2, P6 ;  /* 0x00000003ea0fb211 */ /* 0x000fe400030f149e */
[----:B------:R-:W-:Y:S01]  /*de80*/  ISETP.GE.AND P0, PT, R231, UR4, PT ;  /* 0x00000004e7007c0c */ /* 0x000fe2000bf06270 */
[----:B------:R1:W-:Y:S01]  /*de90*/  @!P4 ST.E.64 desc[UR38][R12.64], R100 ;  /* 0x000000640c00c985 */ /* 0x0003e2000c101b26 */
[----:B------:R-:W-:-:S03]  /*dea0*/  ISETP.GE.AND P4, PT, R229, UR4, PT ;  /* 0x00000004e5007c0c */ /* 0x000fc6000bf86270 */
[----:B------:R2:W-:Y:S01]  /*deb0*/  @!P3 ST.E.64 desc[UR38][R14.64], R104 ;  /* 0x000000680e00b985 */ /* 0x0005e2000c101b26 */
[----:B------:R-:W-:Y:S02]  /*dec0*/  ISETP.GE.AND P3, PT, R230, UR4, PT ;  /* 0x00000004e6007c0c */ /* 0x000fe4000bf66270 */
[----:B0-----:R-:W-:-:S04]  /*ded0*/  @!P2 LEA R10, P6, R233, R2, 0x2 ;  /* 0x00000002e90aa211 */ /* 0x001fc800078c10ff */
[----:B------:R-:W-:Y:S02]  /*dee0*/  @!P2 LEA.HI.X R11, R233, R3, R157, 0x2, P6 ;  /* 0x00000003e90ba211 */ /* 0x000fe400030f149d */
[----:B-1----:R-:W-:-:S03]  /*def0*/  @!P1 LEA R12, P5, R232, R2, 0x2 ;  /* 0x00000002e80c9211 */ /* 0x002fc600078a10ff */
[----:B------:R0:W-:Y:S01]  /*df00*/  @!P2 ST.E.64 desc[UR38][R10.64], R108 ;  /* 0x0000006c0a00a985 */ /* 0x0001e2000c101b26 */
[-C--:B------:R-:W-:Y:S02]  /*df10*/  @!P1 LEA.HI.X R13, R232, R3.reuse, R156, 0x2, P5 ;  /* 0x00000003e80d9211 */ /* 0x080fe400028f149c */
[-C--:B--2---:R-:W-:Y:S02]  /*df20*/  @!P0 LEA R14, P6, R231, R2.reuse, 0x2 ;  /* 0x00000002e70e8211 */ /* 0x084fe400078c10ff */
[-C--:B------:R-:W-:Y:S01]  /*df30*/  @!P4 LEA R20, P5, R229, R2.reuse, 0x2 ;  /* 0x00000002e514c211 */ /* 0x080fe200078a10ff */
[----:B------:R1:W-:Y:S01]  /*df40*/  @!P1 ST.E.64 desc[UR38][R12.64], R112 ;  /* 0x000000700c009985 */ /* 0x0003e2000c101b26 */
[----:B------:R-:W-:Y:S02]  /*df50*/  @!P3 LEA R18, P1, R230, R2, 0x2 ;  /* 0x00000002e612b211 */ /* 0x000fe400078210ff */
[----:B------:R-:W-:Y:S02]  /*df60*/  @!P0 LEA.HI.X R15, R231, R3, R155, 0x2, P6 ;  /* 0x00000003e70f8211 */ /* 0x000fe400030f149b */
[----:B------:R-:W-:-:S02]  /*df70*/  ISETP.GE.AND P2, PT, R228, UR4, PT ;  /* 0x00000004e4007c0c */ /* 0x000fc4000bf46270 */
[-C--:B------:R-:W-:Y:S01]  /*df80*/  @!P3 LEA.HI.X R19, R230, R3.reuse, R154, 0x2, P1 ;  /* 0x00000003e613b211 */ /* 0x080fe200008f149a */
[----:B------:R2:W-:Y:S01]  /*df90*/  @!P0 ST.E.64 desc[UR38][R14.64], R116 ;  /* 0x000000740e008985 */ /* 0x0005e2000c101b26 */
[----:B------:R-:W-:Y:S02]  /*dfa0*/  ISETP.GE.AND P1, PT, R213, UR4, PT ;  /* 0x00000004d5007c0c */ /* 0x000fe4000bf26270 */
[----:B------:R-:W-:Y:S01]  /*dfb0*/  @!P4 LEA.HI.X R21, R229, R3, R153, 0x2, P5 ;  /* 0x00000003e515c211 */ /* 0x000fe200028f1499 */
[----:B------:R3:W-:Y:S01]  /*dfc0*/  @!P3 ST.E.64 desc[UR38][R18.64], R120 ;  /* 0x000000781200b985 */ /* 0x0007e2000c101b26 */
[----:B------:R-:W-:Y:S02]  /*dfd0*/  ISETP.GE.AND P0, PT, R210, UR4, PT ;  /* 0x00000004d2007c0c */ /* 0x000fe4000bf06270 */
[----:B------:R-:W-:Y:S01]  /*dfe0*/  ISETP.GE.AND P3, PT, R25, UR4, PT ;  /* 0x0000000419007c0c */ /* 0x000fe2000bf66270 */
[----:B------:R4:W-:Y:S01]  /*dff0*/  @!P4 ST.E.64 desc[UR38][R20.64], R124 ;  /* 0x0000007c1400c985 */ /* 0x0009e2000c101b26 */
[----:B------:R-:W-:-:S02]  /*e000*/  ISETP.GE.AND P4, PT, R17, UR4, PT ;  /* 0x0000000411007c0c */ /* 0x000fc4000bf86270 */
[----:B0-----:R-:W-:-:S03]  /*e010*/  @!P2 LEA R10, P5, R228, R2, 0x2 ;  /* 0x00000002e40aa211 */ /* 0x001fc600078a10ff */
[CC--:B-1----:R-:W-:Y:S02]  /*e020*/  @!P1 LEA R12, P6, R213.reuse, R2.reuse, 0x2 ;  /* 0x00000002d50c9211 */ /* 0x0c2fe400078c10ff */
[-C--:B------:R-:W-:Y:S02]  /*e030*/  @!P2 LEA.HI.X R11, R228, R3.reuse, R152, 0x2, P5 ;  /* 0x00000003e40ba211 */ /* 0x080fe400028f1498 */
[C---:B--2---:R-:W-:Y:S02]  /*e040*/  @!P0 LEA R14, P5, R210.reuse, R2, 0x2 ;  /* 0x00000002d20e8211 */ /* 0x044fe400078a10ff */
[-C--:B------:R-:W-:Y:S01]  /*e050*/  @!P1 LEA.HI.X R13, R213, R3.reuse, R22, 0x2, P6 ;  /* 0x00000003d50d9211 */ /* 0x080fe200030f1416 */
[----:B------:R0:W-:Y:S01]  /*e060*/  @!P2 ST.E.64 desc[UR38][R10.64], R128 ;  /* 0x000000800a00a985 */ /* 0x0001e2000c101b26 */
[----:B------:R-:W-:Y:S02]  /*e070*/  ISETP.GE.AND P6, PT, R23, UR4, PT ;  /* 0x0000000417007c0c */ /* 0x000fe4000bfc6270 */
[----:B------:R-:W-:Y:S01]  /*e080*/  @!P0 LEA.HI.X R15, R210, R3, R9, 0x2, P5 ;  /* 0x00000003d20f8211 */ /* 0x000fe200028f1409 */
[----:B------:R0:W-:Y:S01]  /*e090*/  @!P1 ST.E.64 desc[UR38][R12.64], R132 ;  /* 0x000000840c009985 */ /* 0x0001e2000c101b26 */
[----:B---3--:R-:W-:-:S02]  /*e0a0*/  SHF.R.S32.HI R19, RZ, 0x1f, R17 ;  /* 0x0000001fff137819 */ /* 0x008fc40000011411 */
[CC--:B------:R-:W-:Y:S01]  /*e0b0*/  @!P4 LEA R18, P5, R17.reuse, R2.reuse, 0x2 ;  /* 0x000000021112c211 */ /* 0x0c0fe200078a10ff */
[----:B------:R0:W-:Y:S01]  /*e0c0*/  @!P0 ST.E.64 desc[UR38][R14.64], R136 ;  /* 0x000000880e008985 */ /* 0x0001e2000c101b26 */
[----:B------:R-:W-:Y:S02]  /*e0d0*/  SHF.R.S32.HI R9, RZ, 0x1f, R25 ;  /* 0x0000001fff097819 */ /* 0x000fe40000011419 */
[----:B------:R-:W-:Y:S02]  /*e0e0*/  @!P4 LEA.HI.X R19, R17, R3, R19, 0x2, P5 ;  /* 0x000000031113c211 */ /* 0x000fe400028f1413 */
[----:B----4-:R-:W-:-:S03]  /*e0f0*/  @!P3 LEA R20, P5, R25, R2, 0x2 ;  /* 0x000000021914b211 */ /* 0x010fc600078a10ff */
[----:B------:R0:W-:Y:S01]  /*e100*/  @!P4 ST.E.64 desc[UR38][R18.64], R140 ;  /* 0x0000008c1200c985 */ /* 0x0001e2000c101b26 */
[-C--:B------:R-:W-:Y:S02]  /*e110*/  @!P3 LEA.HI.X R21, R25, R3.reuse, R9, 0x2, P5 ;  /* 0x000000031915b211 */ /* 0x080fe400028f1409 */
[----:B------:R-:W-:Y:S02]  /*e120*/  SHF.R.S32.HI R9, RZ, 0x1f, R23 ;  /* 0x0000001fff097819 */ /* 0x000fe40000011417 */
[C---:B------:R-:W-:Y:S01]  /*e130*/  @!P6 LEA R2, P5, R23.reuse, R2, 0x2 ;  /* 0x000000021702e211 */ /* 0x040fe200078a10ff */
[----:B------:R0:W-:Y:S03]  /*e140*/  @!P3 ST.E.64 desc[UR38][R20.64], R144 ;  /* 0x000000901400b985 */ /* 0x0001e6000c101b26 */
[----:B------:R-:W-:-:S05]  /*e150*/  @!P6 LEA.HI.X R3, R23, R3, R9, 0x2, P5 ;  /* 0x000000031703e211 */ /* 0x000fca00028f1409 */
[----:B------:R0:W-:Y:S04]  /*e160*/  @!P6 ST.E.64 desc[UR38][R2.64], R148 ;  /* 0x000000940200e985 */ /* 0x0001e8000c101b26 */
.L_x_5387:
[----:B------:R-:W-:Y:S05]  /*e170*/  BSYNC B1 ;  /* 0x0000000000017941 */ /* 0x000fea0003800000 */
.L_x_5386:
[----:B------:R-:W-:Y:S01]  /*e180*/  ISETP.GE.AND P0, PT, R16, R8, PT ;  /* 0x000000081000720c */ /* 0x000fe20003f06270 */
[----:B0-----:R0:W1:Y:S04]  /*e190*/  SHFL.IDX PT, R3, R4, 0x1, 0x1c1f ;  /* 0x003c1f0004037f89 */ /* 0x00106800000e0000 */
[----:B------:R0:W2:Y:S08]  /*e1a0*/  SHFL.IDX PT, R2, R0, 0x1, 0x1c1f ;  /* 0x003c1f0000027f89 */ /* 0x0000b000000e0000 */
[----:B0-----:R-:W-:Y:S05]  /*e1b0*/  @P0 BRA `(.L_x_5385) ;  /* 0x0000001400b80947 */ /* 0x001fea0003800000 */
        /* <DEDUP_REMOVED lines=9> */
[CC--:B--2---:R-:W-:Y:S02]  /*e250*/  @!P5 LEA R10, P3, R192.reuse, R2.reuse, 0x2 ;  /* 0x00000002c00ad211 */ /* 0x0c4fe400078610ff */
[----:B-1----:R-:W-:Y:S02]  /*e260*/  @!P4 IMAD.WIDE R8, R201, 0x4, R2 ;  /* 0x00000004c908c825 */ /* 0x002fe400078e0202 */
[-C--:B------:R-:W-:Y:S02]  /*e270*/  @!P5 LEA.HI.X R11, R192, R3.reuse, R193, 0x2, P3 ;  /* 0x00000003c00bd211 */ /* 0x080fe400018f14c1 */
[-C--:B------:R-:W-:Y:S01]  /*e280*/  @!P2 LEA R12, P6, R190, R2.reuse, 0x2 ;  /* 0x00000002be0ca211 */ /* 0x080fe200078c10ff */
[----:B------:R0:W-:Y:S01]  /*e290*/  @!P4 ST.E.64 desc[UR38][R8.64], R26 ;  /* 0x0000001a0800c985 */ /* 0x0001e2000c101b26 */
[----:B------:R-:W-:Y:S02]  /*e2a0*/  ISETP.GE.AND P3, PT, R184, UR4, PT ;  /* 0x00000004b8007c0c */ /* 0x000fe4000bf66270 */
[----:B------:R-:W-:Y:S01]  /*e2b0*/  @!P2 LEA.HI.X R13, R190, R3, R191, 0x2, P6 ;  /* 0x00000003be0da211 */ /* 0x000fe200030f14bf */
[----:B------:R1:W-:Y:S01]  /*e2c0*/  @!P5 ST.E.64 desc[UR38][R10.64], R30 ;  /* 0x0000001e0a00d985 */ /* 0x0003e2000c101b26 */
[----:B------:R-:W-:-:S02]  /*e2d0*/  @!P1 LEA R14, P5, R188, R2, 0x2 ;  /* 0x00000002bc0e9211 */ /* 0x000fc400078a10ff */
[----:B------:R-:W-:Y:S01]  /*e2e0*/  ISETP.GE.AND P4, PT, R182, UR4, PT ;  /* 0x00000004b6007c0c */ /* 0x000fe2000bf86270 */
[----:B------:R2:W-:Y:S01]  /*e2f0*/  @!P2 ST.E.64 desc[UR38][R12.64], R34 ;  /* 0x000000220c00a985 */ /* 0x0005e2000c101b26 */
[-C--:B------:R-:W-:Y:S02]  /*e300*/  @!P0 LEA R16, P6, R186, R2.reuse, 0x2 ;  /* 0x00000002ba108211 */ /* 0x080fe400078c10ff */
        /* <DEDUP_REMOVED lines=8> */
[-C--:B-1----:R-:W-:Y:S02]  /*e390*/  @!P4 LEA R10, P2, R182, R2.reuse, 0x2 ;  /* 0x00000002b60ac211 */ /* 0x082fe400078410ff */
[-C--:B------:R-:W-:Y:S02]  /*e3a0*/  @!P3 LEA.HI.X R9, R184, R3.reuse, R185, 0x2, P6 ;  /* 0x00000003b809b211 */ /* 0x080fe400030f14b9 */
[----:B------:R-:W-:Y:S02]  /*e3b0*/  @!P5 LEA R18, P6, R180, R2, 0x2 ;  /* 0x00000002b412d211 */ /* 0x000fe400078c10ff */
[----:B------:R-:W-:Y:S01]  /*e3c0*/  @!P4 LEA.HI.X R11, R182, R3, R183, 0x2, P2 ;  /* 0x00000003b60bc211 */ /* 0x000fe200010f14b7 */
[----:B------:R1:W-:Y:S01]  /*e3d0*/  @!P3 ST.E.64 desc[UR38][R8.64], R46 ;  /* 0x0000002e0800b985 */ /* 0x0003e2000c101b26 */
[----:B------:R-:W-:-:S02]  /*e3e0*/  ISETP.GE.AND P2, PT, R174, UR4, PT ;  /* 0x00000004ae007c0c */ /* 0x000fc4000bf46270 */
[-C--:B------:R-:W-:Y:S01]  /*e3f0*/  @!P5 LEA.HI.X R19, R180, R3.reuse, R181, 0x2, P6 ;  /* 0x00000003b413d211 */ /* 0x080fe200030f14b5 */
[----:B------:R4:W-:Y:S01]  /*e400*/  @!P4 ST.E.64 desc[UR38][R10.64], R50 ;  /* 0x000000320a00c985 */ /* 0x0009e2000c101b26 */
[-C--:B--2---:R-:W-:Y:S02]  /*e410*/  @!P0 LEA R12, P4, R178, R2.reuse, 0x2 ;  /* 0x00000002b20c8211 */ /* 0x084fe400078810ff */
        /* <DEDUP_REMOVED lines=8> */
[-C--:B0-----:R-:W-:Y:S01]  /*e4a0*/  @!P2 LEA R16, P6, R174, R2.reuse, 0x2 ;  /* 0x00000002ae10a211 */ /* 0x081fe200078c10ff */
        /* <DEDUP_REMOVED lines=20> */
[-C--:B-1----:R-:W-:Y:S02]  /*e5f0*/  @!P0 LEA R16, P6, R162, R2.reuse, 0x2 ;  /* 0x00000002a2108211 */ /* 0x082fe400078c10ff */
        /* <DEDUP_REMOVED lines=52> */
[-C--:B------:R-:W-:Y:S01]  /*e940*/  @!P4 LEA.HI.X R9, R213, R3.reuse, R22, 0x2, P6 ;  /* 0x00000003d509c211 */ /* 0x080fe200030f1416 */
[----:B---3--:R-:W-:Y:S01]  /*e950*/  VIADD R19, R201, 0xf8 ;  /* 0x000000f8c9137836 */ /* 0x008fe20000000000 */
[----:B------:R-:W-:Y:S02]  /*e960*/  SHF.R.S32.HI R0, RZ, 0x1f, R23 ;  /* 0x0000001fff007819 */ /* 0x000fe40000011417 */
[C---:B------:R-:W-:Y:S01]  /*e970*/  @!P2 LEA R16, P6, R23.reuse, R2, 0x2 ;  /* 0x000000021710a211 */ /* 0x040fe200078c10ff */
[----:B------:R0:W-:Y:S01]  /*e980*/  @!P4 ST.E.64 desc[UR38][R8.64], R134 ;  /* 0x000000860800c985 */ /* 0x0001e2000c101b26 */
[-C--:B------:R-:W-:Y:S02]  /*e990*/  @!P5 LEA.HI.X R11, R210, R3.reuse, R21, 0x2, P3 ;  /* 0x00000003d20bd211 */ /* 0x080fe400018f1415 */
[----:B------:R-:W-:-:S02]  /*e9a0*/  @!P2 LEA.HI.X R17, R23, R3, R0, 0x2, P6 ;  /* 0x000000031711a211 */ /* 0x000fc400030f1400 */
        /* <DEDUP_REMOVED lines=10> */
.L_x_5376:
[----:B------:R-:W3:Y:S01]  /*ea50*/  LDC.64 R8, c[0x0][0xd00] ;  /* 0x00034000ff087b82 */ /* 0x000ee20000000a00 */
[----:B------:R-:W-:Y:S01]  /*ea60*/  ULDC.64 UR4, c[0x0][0xd08] ;  /* 0x0003420000047ab9 */ /* 0x000fe20000000a00 */
[----:B------:R-:W-:Y:S01]  /*ea70*/  IMAD.MOV.U32 R17, RZ, RZ, RZ ;  /* 0x000000ffff117224 */ /* 0x000fe200078e00ff */
[----:B------:R-:W-:-:S04]  /*ea80*/  ISETP.NE.U32.AND P0, PT, RZ, UR4, PT ;  /* 0x00000004ff007c0c */ /* 0x000fc8000bf05070 */
[----:B------:R-:W-:Y:S01]  /*ea90*/  ISETP.NE.AND.EX P1, PT, RZ, UR5, PT, P0 ;  /* 0x00000005ff007c0c */ /* 0x000fe2000bf25300 */
[----:B------:R-:W4:Y:S01]  /*eaa0*/  LDC.64 R2, c[0x0][0xd00] ;  /* 0x00034000ff027b82 */ /* 0x000f220000000a00 */
[----:B---3--:R-:W-:-:S04]  /*eab0*/  ISETP.NE.U32.AND P0, PT, R8, RZ, PT ;  /* 0x000000ff0800720c */ /* 0x008fc80003f05070 */
[----:B------:R-:W-:-:S07]  /*eac0*/  ISETP.NE.AND.EX P0, PT, R9, RZ, PT, P0 ;  /* 0x000000ff0900720c */ /* 0x000fce0003f05300 */
[----:B------:R-:W3:Y:S01]  /*ead0*/  @P1 LDC.64 R8, c[0x0][0xd08] ;  /* 0x00034200ff081b82 */ /* 0x000ee20000000a00 */
[----:B------:R-:W-:Y:S01]  /*eae0*/  ULDC UR4, c[0x0][0xb88] ;  /* 0x0002e20000047ab9 */ /* 0x000fe20000000800 */
[----:B----4-:R-:W-:-:S04]  /*eaf0*/  IMAD.WIDE R10, R207, 0x4, R2 ;  /* 0x00000004cf0a7825 */ /* 0x010fc800078e0202 */
[----:B-1----:R-:W-:Y:S01]  /*eb00*/  IMAD.U32 R0, RZ, RZ, UR4 ;  /* 0x00000004ff007e24 */ /* 0x002fe2000f8e00ff */
[----:B------:R1:W5:Y:S01]  /*eb10*/  @P0 LDG.E R17, desc[UR38][R10.64] ;  /* 0x000000260a110981 */ /* 0x000362000c1e1900 */
[----:B--2---:R-:W2:Y:S01]  /*eb20*/  S2R R4, SR_TID.X ;  /* 0x0000000000047919 */ /* 0x004ea20000002100 */
[----:B---3--:R-:W-:-:S05]  /*eb30*/  @P1 IMAD.WIDE R2, R207, 0x4, R8 ;  /* 0x00000004cf021825 */ /* 0x008fca00078e0208 */
[----:B------:R1:W5:Y:S01]  /*eb40*/  @P1 LDG.E R0, desc[UR38][R2.64] ;  /* 0x0000002602001981 */ /* 0x000362000c1e1900 */
[----:B------:R-:W-:-:S13]  /*eb50*/  ISETP.NE.AND P2, PT, R209, RZ, PT ;  /* 0x000000ffd100720c */ /* 0x000fda0003f45270 */
[----:B------:R-:W3:Y:S01]  /*eb60*/  @!P2 LDC R209, c[0x0][0xbd4] ;  /* 0x0002f500ffd1ab82 */ /* 0x000ee20000000800 */
[----:B--2---:R-:W-:-:S05]  /*eb70*/  VIADD R20, R4, 0xffffff80 ;  /* 0xffffff8004147836 */ /* 0x004fca0000000000 */
[----:B------:R-:W-:Y:S02]  /*eb80*/  ISETP.GT.AND P3, PT, R20, 0x7f, PT ;  /* 0x0000007f1400780c */ /* 0x000fe40003f64270 */
[----:B---3--:R-:W-:Y:S01]  /*eb90*/  ISETP.GT.AND P2, PT, R209, 0x1, PT ;  /* 0x00000001d100780c */ /* 0x008fe20003f44270 */
[----:B-1----:R-:W-:-:S12]  /*eba0*/  @P1 BRA `(.L_x_5388) ;  /* 0x0000000000101947 */ /* 0x002fd80003800000 */
[----:B------:R-:W-:Y:S05]  /*ebb0*/  @!P0 BRA `(.L_x_5388) ;  /* 0x00000000000c8947 */ /* 0x000fea0003800000 */
[----:B------:R-:W2:Y:S04]  /*ebc0*/  LDG.E R3, desc[UR38][R10.64] ;  /* 0x000000260a037981 */ /* 0x000ea8000c1e1900 */
[----:B-----5:R-:W2:Y:S02]  /*ebd0*/  LDG.E R0, desc[UR38][R10.64+0x4] ;  /* 0x000004260a007981 */ /* 0x020ea4000c1e1900 */
[----:B--2---:R-:W-:-:S07]  /*ebe0*/  IMAD.IADD R0, R0, 0x1, -R3 ;  /* 0x0000000100007824 */ /* 0x004fce00078e0a03 */
.L_x_5388:
[----:B------:R-:W-:Y:S01]  /*ebf0*/  BSSY B1, `(.L_x_5389) ;  /* 0x0000036000017945 */ /* 0x000fe20003800000 */
[----:B------:R-:W-:Y:S02]  /*ec00*/  SEL R207, R207, RZ, !P0 ;  /* 0x000000ffcfcf7207 */ /* 0x000fe40004000000 */
[----:B------:R-:W-:Y:S02]  /*ec10*/  SEL R211, R211, RZ, !P0 ;  /* 0x000000ffd3d37207 */ /* 0x000fe40004000000 */
[----:B-----5:R-:W-:Y:S01]  /*ec20*/  SHF.R.S32.HI R18, RZ, 0x1f, R17 ;  /* 0x0000001fff127819 */ /* 0x020fe20000011411 */
[----:B------:R-:W-:Y:S06]  /*ec30*/  @P3 BRA `(.L_x_5390) ;  /* 0x0000000000c43947 */ /* 0x000fec0003800000 */
[----:B------:R-:W1:Y:S01]  /*ec40*/  LDC R29, c[0x0][0xce8] ;  /* 0x00033a00ff1d7b82 */ /* 0x000e620000000800 */
[----:B------:R-:W-:Y:S01]  /*ec50*/  IADD3 R25, R200, -0x80, R4 ;  /* 0xffffff80c8197810 */ /* 0x000fe20007ffe004 */
[----:B-1----:R-:W-:-:S05]  /*ec60*/  IMAD R2, R0, R29, RZ ;  /* 0x0000001d00027224 */ /* 0x002fca00078e02ff */
[----:B------:R-:W-:-:S13]  /*ec70*/  ISETP.GE.AND P0, PT, R25, R2, PT ;  /* 0x000000021900720c */ /* 0x000fda0003f06270 */
[----:B------:R-:W-:Y:S05]  /*ec80*/  @P0 BRA `(.L_x_5390) ;  /* 0x0000000000b00947 */ /* 0x000fea0003800000 */
[----:B------:R-:W2:Y:S01]  /*ec90*/  LDL.LU R22, [R1+0x3c] ;  /* 0x00003c0001167983 */ /* 0x000ea20000300800 */
[----:B------:R-:W-:Y:S01]  /*eca0*/  ISETP.NE.AND P1, PT, R29, 0x1, PT ;  /* 0x000000011d00780c */ /* 0x000fe20003f25270 */
[----:B------:R-:W-:Y:S01]  /*ecb0*/  IMAD.MOV.U32 R16, RZ, RZ, 0xab8 ;  /* 0x00000ab8ff107424 */ /* 0x000fe200078e00ff */
[----:B------:R-:W-:Y:S01]  /*ecc0*/  ISETP.GT.AND P0, PT, R209, 0x1, PT ;  /* 0x00000001d100780c */ /* 0x000fe20003f04270 */
[----:B------:R-:W1:Y:S01]  /*ecd0*/  LDC.64 R26, c[0x0][0xca8] ;  /* 0x00032a00ff1a7b82 */ /* 0x000e620000000a00 */
[----:B------:R-:W-:Y:S02]  /*ece0*/  IMAD.MOV.U32 R19, RZ, RZ, R25 ;  /* 0x000000ffff137224 */ /* 0x000fe400078e0019 */
[----:B------:R-:W-:-:S05]  /*ecf0*/  SEL R16, R16, 0xa78, P0 ;  /* 0x00000a7810107807 */ /* 0x000fca0000000000 */
[----:B------:R-:W3:Y:S08]  /*ed00*/  LDC.64 R8, c[0x0][R16+0x220] ;  /* 0x0000880010087b82 */ /* 0x000ef00000000a00 */
[----:B------:R-:W4:Y:S08]  /*ed10*/  @P1 LDC R4, c[0x0][0xcec] ;  /* 0x00033b00ff041b82 */ /* 0x000f300000000800 */
[----:B------:R-:W5:Y:S08]  /*ed20*/  LDC.64 R2, c[0x0][R16+0x218] ;  /* 0x0000860010027b82 */ /* 0x000f700000000a00 */
[----:B------:R-:W0:Y:S01]  /*ed30*/  @P1 LDC R23, c[0x0][0xcf0] ;  /* 0x00033c00ff171b82 */ /* 0x000e220000000800 */
[----:B---3--:R-:W-:-:S02]  /*ed40*/  IMAD R9, R9, R207, RZ ;  /* 0x000000cf09097224 */ /* 0x008fc400078e02ff */
[----:B------:R-:W-:-:S05]  /*ed50*/  IMAD.WIDE.U32 R14, R8, R207, RZ ;  /* 0x000000cf080e7225 */ /* 0x000fca00078e00ff */
[----:B------:R-:W3:Y:S01]  /*ed60*/  LDC.64 R10, c[0x0][R16+0x228] ;  /* 0x00008a00100a7b82 */ /* 0x000ee20000000a00 */
[----:B----4-:R-:W-:-:S07]  /*ed70*/  @P1 IMAD.HI.U32 R4, R25, R4, RZ ;  /* 0x0000000419041227 */ /* 0x010fce00078e00ff */
[----:B------:R-:W4:Y:S01]  /*ed80*/  LDC.64 R12, c[0x0][R16+0x210] ;  /* 0x00008400100c7b82 */ /* 0x000f220000000a00 */
[-C--:B-----5:R-:W-:Y:S02]  /*ed90*/  IMAD R21, R3, R208.reuse, RZ ;  /* 0x000000d003157224 */ /* 0x0a0fe400078e02ff */
[----:B------:R-:W-:-:S04]  /*eda0*/  IMAD.WIDE.U32 R2, R2, R208, RZ ;  /* 0x000000d002027225 */ /* 0x000fc800078e00ff */
[----:B------:R-:W-:Y:S01]  /*edb0*/  IMAD.IADD R21, R3, 0x1, R21 ;  /* 0x0000000103157824 */ /* 0x000fe200078e0215 */
[----:B0-----:R-:W-:Y:S01]  /*edc0*/  @P1 SHF.R.U32.HI R19, RZ, R23, R4 ;  /* 0x00000017ff131219 */ /* 0x001fe20000011604 */
[----:B------:R-:W-:Y:S01]  /*edd0*/  IMAD R23, R8, R211, R9 ;  /* 0x000000d308177224 */ /* 0x000fe200078e0209 */
[----:B-1----:R-:W0:Y:S01]  /*ede0*/  @!P0 LDC R26, c[0x0][0xc50] ;  /* 0x00031400ff1a8b82 */ /* 0x002e220000000800 */
        /* <DEDUP_REMOVED lines=22> */
.L_x_5390:
[----:B------:R-:W-:Y:S05]  /*ef50*/  BSYNC B1 ;  /* 0x0000000000017941 */ /* 0x000fea0003800000 */
.L_x_5389:
[----:B------:R-:W-:Y:S05]  /*ef60*/  @P2 BRA `(.L_x_5385) ;  /* 0x00000008004c2947 */ /* 0x000fea0003800000 */
[----:B------:R-:W2:Y:S01]  /*ef70*/  LDC R15, c[0x0][0xce8] ;  /* 0x00033a00ff0f7b82 */ /* 0x000ea20000000800 */
[----:B-1----:R-:W-:Y:S01]  /*ef80*/  SHF.R.S32.HI R3, RZ, 0x1f, R20 ;  /* 0x0000001fff037819 */ /* 0x002fe20000011414 */
        /* <DEDUP_REMOVED lines=14> */
[----:B------:R-:W-:Y:S02]  /*f070*/  IMAD.IADD R13, R200, 0x1, R9 ;  /* 0x00000001c80d7824 */ /* 0x000fe400078e0209 */
[----:B------:R-:W-:Y:S01]  /*f080*/  IMAD R3, R208, UR5, R3 ;  /* 0x00000005d0037c24 */ /* 0x000fe2000f8e0203 */
[----:B------:R-:W-:Y:S01]  /*f090*/  ULDC.64 UR4, c[0x0][0xbf0] ;  /* 0x0002fc0000047ab9 */ /* 0x000fe20000000a00 */
[----:B------:R-:W-:Y:S02]  /*f0a0*/  IMAD.MOV.U32 R9, RZ, RZ, R13 ;  /* 0x000000ffff097224 */ /* 0x000fe400078e000d */
[----:B------:R-:W-:Y:S02]  /*f0b0*/  IMAD R8, R211, UR4, RZ ;  /* 0x00000004d3087c24 */ /* 0x000fe4000f8e02ff */
[----:B------:R-:W-:Y:S02]  /*f0c0*/  IMAD.WIDE.U32 R2, R207, UR4, R2 ;  /* 0x00000004cf027c25 */ /* 0x000fe4000f8e0002 */
[----:B------:R-:W1:Y:S02]  /*f0d0*/  @P0 LDC R4, c[0x0][0xcec] ;  /* 0x00033b00ff040b82 */ /* 0x000e640000000800 */
[----:B------:R-:W-:-:S06]  /*f0e0*/  IMAD.IADD R200, R17, 0x1, R200 ;  /* 0x0000000111c87824 */ /* 0x000fcc00078e02c8 */
[----:B------:R-:W2:Y:S01]  /*f0f0*/  @P0 LDC R11, c[0x0][0xcf0] ;  /* 0x00033c00ff0b0b82 */ /* 0x000ea20000000800 */
[----:B-1----:R-:W-:-:S05]  /*f100*/  @P0 IMAD.HI.U32 R4, R13, R4, RZ ;  /* 0x000000040d040227 */ /* 0x002fca00078e00ff */
        /* <DEDUP_REMOVED lines=54> */
.L_x_5392:
[----:B------:R-:W-:Y:S05]  /*f470*/  BSYNC B1 ;  /* 0x0000000000017941 */ /* 0x000fea0003800000 */
.L_x_5391:
        /* <DEDUP_REMOVED lines=21> */
.L_x_5394:
[----:B------:R-:W-:Y:S05]  /*f5d0*/  BSYNC B1 ;  /* 0x0000000000017941 */ /* 0x000fea0003800000 */
.L_x_5393:
        /* <DEDUP_REMOVED lines=21> */
.L_x_5396:
[----:B------:R-:W-:Y:S05]  /*f730*/  BSYNC B1 ;  /* 0x0000000000017941 */ /* 0x000fea0003800000 */
.L_x_5395:
[----:B0-----:R-:W-:Y:S01]  /*f740*/  VIADD R0, R200, 0x60 ;  /* 0x00000060c8007836 */ /* 0x001fe20000000000 */
[----:B-1-3--:R-:W3:Y:S04]  /*f750*/  SHFL.IDX PT, R4, R4, 0x3, 0x181f ;  /* 0x00781f0004047f89 */ /* 0x00aee800000e0000 */
        /* <DEDUP_REMOVED lines=8> */
[----:B0-2---:R-:W-:-:S04]  /*f7e0*/  @!P3 LEA R8, P4, R9, R2, 0x1 ;  /* 0x000000020908b211 */ /* 0x005fc800078808ff */
        /* <DEDUP_REMOVED lines=11> */
.L_x_5385:
[----:B------:R-:W-:Y:S05]  /*f8a0*/  BSYNC B0 ;  /* 0x0000000000007941 */ /* 0x000fea0003800000 */
.L_x_5375:
[----:B------:R-:W-:Y:S02]  /*f8b0*/  ULDC UR4, c[0x0][0xd3c] ;  /* 0x00034f0000047ab9 */ /* 0x000fe40000000800 */
[----:B------:R-:W-:-:S13]  /*f8c0*/  ISETP.GE.AND P0, PT, R7, UR4, PT ;  /* 0x0000000407007c0c */ /* 0x000fda000bf06270 */
[----:B------:R-:W-:Y:S05]  /*f8d0*/  @!P0 BRA `(.L_x_5397) ;  /* 0xffffff1800208947 */ /* 0x000fea000383ffff */
[----:B------:R-:W-:Y:S05]  /*f8e0*/  EXIT ;  /* 0x000000000000794d */ /* 0x000fea0003800000 */
.L_x_5337:
        /* <DEDUP_REMOVED lines=20> */
.L_x_5398:
        /* <DEDUP_REMOVED lines=44> */
.L_x_5402:
        /* <DEDUP_REMOVED lines=39> */
.L_x_5400:
        /* <DEDUP_REMOVED lines=12> */
.L_x_5403:
[----:B---34-:R-:W-:Y:S01]  /*10020*/  IMAD R3, R4, UR5, R8 ;  /* 0x0000000504037c24 */ /* 0x018fe2000f8e0208 */
[----:B-1----:R-:W-:Y:S01]  /*10030*/  ISETP.NE.AND P0, PT, R7, 0x1, PT ;  /* 0x000000010700780c */ /* 0x002fe20003f05270 */
[----:B------:R-:W-:-:S03]  /*10040*/  VIADD R13, R9, UR4 ;  /* 0x00000004090d7c36 */ /* 0x000fc60008000000 */
[----:B------:R1:W-:Y:S01]  /*10050*/  STL [R1], R3 ;  /* 0x0000000301007387 */ /* 0x0003e20000100800 */
[----:B------:R-:W-:-:S03]  /*10060*/  IADD3 R4, -R3, UR6, RZ ;  /* 0x0000000603047c10 */ /* 0x000fc6000fffe1ff */
[----:B------:R1:W-:Y:S05]  /*10070*/  STL [R1+0xc], R13 ;  /* 0x00000c0d01007387 */ /* 0x0003ea0000100800 */
[----:B------:R-:W-:Y:S05]  /*10080*/  @!P0 BRA `(.L_x_5404) ;  /* 0x0000000000e08947 */ /* 0x000fea0003800000 */
[----:B0-2---:R-:W-:Y:S01]  /*10090*/  IABS R6, R5 ;  /* 0x0000000500067213 */ /* 0x005fe20000000000 */
[----:B------:R-:W-:Y:S01]  /*100a0*/  IMAD.MOV.U32 R2, RZ, RZ, RZ ;  /* 0x000000ffff027224 */ /* 0x000fe200078e00ff */
[----:B------:R-:W-:Y:S02]  /*100b0*/  IABS R8, R7 ;  /* 0x0000000700087213 */ /* 0x000fe40000000000 */
[----:B------:R-:W0:Y:S08]  /*100c0*/  I2F.RP R9, R6 ;  /* 0x0000000600097306 */ /* 0x000e300000209400 */
[----:B------:R-:W-:Y:S08]  /*100d0*/  I2F.RP R12, R8 ;  /* 0x00000008000c7306 */ /* 0x000ff00000209400 */
[----:B0-----:R-:W1:Y:S02]  /*100e0*/  MUFU.RCP R9, R9 ;  /* 0x0000000900097308 */ /* 0x001e640000001000 */
[----:B-1----:R-:W-:-:S06]  /*100f0*/  VIADD R3, R9, 0xffffffe ;  /* 0x0ffffffe09037836 */ /* 0x002fcc0000000000 */
[----:B------:R-:W0:Y:S02]  /*10100*/  F2I.FTZ.U32.TRUNC.NTZ R3, R3 ;  /* 0x0000000300037305 */ /* 0x000e24000021f000 */
[----:B0-----:R-:W-:-:S04]  /*10110*/  IMAD.MOV R11, RZ, RZ, -R3 ;  /* 0x000000ffff0b7224 */ /* 0x001fc800078e0a03 */
[----:B------:R-:W-:-:S04]  /*10120*/  IMAD R11, R11, R6, RZ ;  /* 0x000000060b0b7224 */ /* 0x000fc800078e02ff */
[----:B------:R-:W-:Y:S01]  /*10130*/  IMAD.HI.U32 R10, R3, R11, R2 ;  /* 0x0000000b030a7227 */ /* 0x000fe200078e0002 */
[----:B------:R-:W-:Y:S01]  /*10140*/  IABS R11, R4 ;  /* 0x00000004000b7213 */ /* 0x000fe20000000000 */
[----:B------:R-:W0:Y:S01]  /*10150*/  MUFU.RCP R2, R12 ;  /* 0x0000000c00027308 */ /* 0x000e220000001000 */
[----:B------:R-:W-:-:S03]  /*10160*/  IABS R3, R5 ;  /* 0x0000000500037213 */ /* 0x000fc60000000000 */
[----:B------:R-:W-:-:S04]  /*10170*/  IMAD.HI.U32 R9, R10, R11, RZ ;  /* 0x0000000b0a097227 */ /* 0x000fc800078e00ff */
[----:B------:R-:W-:-:S04]  /*10180*/  IMAD.MOV R14, RZ, RZ, -R3 ;  /* 0x000000ffff0e7224 */ /* 0x000fc800078e0a03 */
[----:B------:R-:W-:Y:S02]  /*10190*/  IMAD R11, R9, R14, R11 ;  /* 0x0000000e090b7224 */ /* 0x000fe400078e020b */
[----:B0-----:R-:W-:-:S03]  /*101a0*/  VIADD R3, R2, 0xffffffe ;  /* 0x0ffffffe02037836 */ /* 0x001fc60000000000 */
[----:B------:R-:W-:Y:S01]  /*101b0*/  ISETP.GT.U32.AND P1, PT, R6, R11, PT ;  /* 0x0000000b0600720c */ /* 0x000fe20003f24070 */
[----:B------:R-:W-:Y:S02]  /*101c0*/  IMAD.MOV.U32 R2, RZ, RZ, RZ ;  /* 0x000000ffff027224 */ /* 0x000fe400078e00ff */
        /* <DEDUP_REMOVED lines=24> */
[----:B------:R-:W-:Y:S01]  /*10350*/  ISETP.GE.U32.AND P0, PT, R3, R8, PT ;  /* 0x000000080300720c */ /* 0x000fe20003f06070 */
[----:B------:R-:W-:-:S04]  /*10360*/  IMAD.MOV R3, RZ, RZ, -R9 ;  /* 0x000000ffff037224 */ /* 0x000fc800078e0a09 */
[----:B------:R-:W-:-:S08]  /*10370*/  IMAD R3, R5, R3, R4 ;  /* 0x0000000305037224 */ /* 0x000fd000078e0204 */
[----:B------:R-:W-:-:S04]  /*10380*/  @P0 VIADD R6, R6, 0x1 ;  /* 0x0000000106060836 */ /* 0x000fc80000000000 */
        /* <DEDUP_REMOVED lines=8> */
.L_x_5404:
        /* <DEDUP_REMOVED lines=15> */
[----:B------:R-:W-:Y:S02]  /*10500*/  IMAD.MOV R12, RZ, RZ, -R11 ;  /* 0x000000ffff0c7224 */ /* 0x000fe400078e0a0b */
[----:B------:R-:W-:Y:S01]  /*10510*/  IMAD.HI.U32 R11, R2, R3, RZ ;  /* 0x00000003020b7227 */ /* 0x000fe200078e00ff */
[----:B------:R-:W-:-:S03]  /*10520*/  LOP3.LUT R2, R4, R7, RZ, 0x3c, !PT ;  /* 0x0000000704027212 */ /* 0x000fc600078e3cff */
[----:B------:R-:W-:Y:S01]  /*10530*/  IMAD R3, R11, R12, R3 ;  /* 0x0000000c0b037224 */ /* 0x000fe200078e0203 */
[----:B------:R-:W-:-:S04]  /*10540*/  ISETP.GE.AND P2, PT, R2, RZ, PT ;  /* 0x000000ff0200720c */ /* 0x000fc80003f46270 */
        /* <DEDUP_REMOVED lines=11> */
[----:B------:R-:W-:-:S03]  /*10600*/  IMAD R7, R7, R11, R4 ;  /* 0x0000000b07077224 */ /* 0x000fc600078e0204 */
[----:B------:R-:W-:Y:S02]  /*10610*/  VIADDMNMX R6, R3, UR5, R6, PT ;  /* 0x0000000503067c46 */ /* 0x000fe4000b800106 */
[----:B------:R-:W-:Y:S02]  /*10620*/  IADD3 R8, R8, 0x1000000, R7 ;  /* 0x0100000008087810 */ /* 0x000fe40007ffe007 */
[----:B------:R-:W-:-:S04]  /*10630*/  IABS R9, R6 ;  /* 0x0000000600097213 */ /* 0x000fc80000000000 */
[----:B------:R-:W0:Y:S08]  /*10640*/  I2F.RP R10, R9 ;  /* 0x00000009000a7306 */ /* 0x000e300000209400 */
[----:B0-----:R-:W0:Y:S02]  /*10650*/  MUFU.RCP R10, R10 ;  /* 0x0000000a000a7308 */ /* 0x001e240000001000 */
[----:B0-----:R-:W-:Y:S01]  /*10660*/  VIADD R2, R10, 0xffffffe ;  /* 0x0ffffffe0a027836 */ /* 0x001fe20000000000 */
[----:B------:R-:W-:-:S05]  /*10670*/  IABS R10, R6 ;  /* 0x00000006000a7213 */ /* 0x000fca0000000000 */
[----:B------:R0:W1:Y:S02]  /*10680*/  F2I.FTZ.U32.TRUNC.NTZ R3, R2 ;  /* 0x0000000200037305 */ /* 0x000064000021f000 */
[----:B0-----:R-:W-:Y:S02]  /*10690*/  IMAD.MOV.U32 R2, RZ, RZ, RZ ;  /* 0x000000ffff027224 */ /* 0x001fe400078e00ff */
[----:B-1----:R-:W-:-:S04]  /*106a0*/  IMAD.MOV R4, RZ, RZ, -R3 ;  /* 0x000000ffff047224 */ /* 0x002fc800078e0a03 */
[----:B------:R-:W-:Y:S01]  /*106b0*/  IMAD R11, R4, R9, RZ ;  /* 0x00000009040b7224 */ /* 0x000fe200078e02ff */
[----:B------:R-:W-:-:S03]  /*106c0*/  IABS R4, R7 ;  /* 0x0000000700047213 */ /* 0x000fc60000000000 */
[----:B------:R-:W-:-:S04]  /*106d0*/  IMAD.HI.U32 R3, R3, R11, R2 ;  /* 0x0000000b03037227 */ /* 0x000fc800078e0002 */
        /* <DEDUP_REMOVED lines=16> */
.L_x_5405:
[----:B01----:R-:W-:-:S05]  /*107e0*/  LOP3.LUT R2, RZ, R3, RZ, 0x33, !PT ;  /* 0x00000003ff027212 */ /* 0x003fca00078e33ff */
[----:B------:R-:W-:-:S05]  /*107f0*/  IMAD.IADD R2, R5, 0x1, R2 ;  /* 0x0000000105027824 */ /* 0x000fca00078e0202 */
[----:B------:R1:W-:Y:S01]  /*10800*/  STL [R1+0x4], R2 ;  /* 0x0000040201007387 */ /* 0x0003e20000100800 */
[----:B------:R-:W-:Y:S05]  /*10810*/  BRA `(.L_x_5406) ;  /* 0x0000000000107947 */ /* 0x000fea0003800000 */
.L_x_5401:
[----:B------:R-:W-:Y:S01]  /*10820*/  IMAD.U32 R2, RZ, RZ, UR6 ;  /* 0x00000006ff027e24 */ /* 0x000fe2000f8e00ff */
[----:B------:R0:W-:Y:S04]  /*10830*/  STL [R1+0x4], RZ ;  /* 0x000004ff01007387 */ /* 0x0001e80000100800 */
[----:B------:R0:W-:Y:S04]  /*10840*/  STL [R1+0x8], RZ ;  /* 0x000008ff01007387 */ /* 0x0001e80000100800 */
[----:B------:R0:W-:Y:S02]  /*10850*/  STL [R1], R2 ;  /* 0x0000000201007387 */ /* 0x0001e40000100800 */
.L_x_5406:
        /* <DEDUP_REMOVED lines=10> */
.L_x_5399:
        /* <DEDUP_REMOVED lines=8> */
[----:B-1----:R-:W1:Y:S01]  /*10980*/  S2R R5, SR_TID.X ;  /* 0x0000000000057919 */ /* 0x002e620000002100 */
        /* <DEDUP_REMOVED lines=8> */
[C---:B-1----:R-:W-:Y:S01]  /*10a10*/  LOP3.LUT R4, R5.reuse, 0x7f, RZ, 0xc0, !PT ;  /* 0x0000007f05047812 */ /* 0x042fe200078ec0ff */
[----:B--2---:R-:W-:-:S05]  /*10a20*/  IMAD.SHL.U32 R0, R5, 0x8, RZ ;  /* 0x0000000805007824 */ /* 0x004fca00078e00ff */
        /* <DEDUP_REMOVED lines=16> */
.L_x_5517:
[----:B--2---:R-:W2:Y:S01]  /*10b30*/  LDL R0, [R1+0xc] ;  /* 0x00000c0001007983 */ /* 0x004ea20000100800 */
[----:B-1----:R-:W2:Y:S01]  /*10b40*/  LDC.64 R2, c[0x0][0xd88] ;  /* 0x00036200ff027b82 */ /* 0x002ea20000000a00 */
[----:B------:R-:W-:Y:S05]  /*10b50*/  YIELD ;  /* 0x0000000000007946 */ /* 0x000fea0003800000 */
[----:B------:R-:W-:Y:S01]  /*10b60*/  ULDC.64 UR4, c[0x0][0xb20] ;  /* 0x0002c80000047ab9 */ /* 0x000fe20000000a00 */
[----:B0-----:R-:W-:Y:S01]  /*10b70*/  IMAD.MOV.U32 R6, RZ, RZ, RZ ;  /* 0x000000ffff067224 */ /* 0x001fe200078e00ff */
        /* <DEDUP_REMOVED lines=51> */
.L_x_5408:
        /* <DEDUP_REMOVED lines=18> */
.L_x_5409:
[----:B------:R-:W-:Y:S05]  /*10fd0*/  @!P0 BRA `(.L_x_5410) ;  /* 0x00000000000c8947 */ /* 0x000fea0003800000 */
[----:B------:R-:W3:Y:S04]  /*10fe0*/  LDG.E R6, desc[UR38][R4.64] ;  /* 0x0000002604067981 */ /* 0x000ee8000c1e1900 */
[----:B------:R-:W3:Y:S02]  /*10ff0*/  LDG.E R4, desc[UR38][R4.64+0x4] ;  /* 0x0000042604047981 */ /* 0x000ee4000c1e1900 */
[----:B---3--:R-:W-:-:S07]  /*11000*/  IMAD.IADD R6, R4, 0x1, -R6 ;  /* 0x0000000104067824 */ /* 0x008fce00078e0a06 */
.L_x_5410:
[----:B------:R-:W3:Y:S01]  /*11010*/  LDL R5, [R1+0x4] ;  /* 0x0000040001057983 */ /* 0x000ee20000100800 */
[----:B-----5:R-:W-:Y:S01]  /*11020*/  IMAD.IADD R6, R6, 0x1, -R0 ;  /* 0x0000000106067824 */ /* 0x020fe200078e0a00 */
[----:B------:R-:W-:Y:S01]  /*11030*/  BSSY B0, `(.L_x_5411) ;  /* 0x000003a000007945 */ /* 0x000fe20003800000 */
[----:B------:R-:W4:Y:S02]  /*11040*/  LDC R0, c[0x0][0x448] ;  /* 0x00011200ff007b82 */ /* 0x000f240000000800 */
[----:B----4-:R-:W-:-:S13]  /*11050*/  ISETP.NE.AND P0, PT, R0, 0x1, PT ;  /* 0x000000010000780c */ /* 0x010fda0003f05270 */
[----:B--2---:R-:W2:Y:S08]  /*11060*/  @P0 LDC R2, c[0x0][0x44c] ;  /* 0x00011300ff020b82 */ /* 0x004eb00000000800 */
[----:B------:R-:W4:Y:S01]  /*11070*/  @P0 LDC R4, c[0x0][0x450] ;  /* 0x00011400ff040b82 */ /* 0x000f220000000800 */
[----:B---3--:R-:W-:Y:S02]  /*11080*/  IMAD.SHL.U32 R0, R5, 0x80, RZ ;  /* 0x0000008005007824 */ /* 0x008fe400078e00ff */
[----:B------:R-:W-:-:S02]  /*11090*/  IMAD.MOV.U32 R5, RZ, RZ, RZ ;  /* 0x000000ffff057224 */ /* 0x000fc400078e00ff */
[----:B------:R-:W-:Y:S02]  /*110a0*/  VIADD R0, R0, 0x7f ;  /* 0x0000007f00007836 */ /* 0x000fe40000000000 */
[----:B------:R-:W-:Y:S02]  /*110b0*/  IMAD.MOV.U32 R10, RZ, RZ, R5 ;  /* 0x000000ffff0a7224 */ /* 0x000fe400078e0005 */
[----:B--2---:R-:W-:-:S05]  /*110c0*/  @P0 IMAD.HI.U32 R2, R0, R2, RZ ;  /* 0x0000000200020227 */ /* 0x004fca00078e00ff */
[----:B----4-:R-:W-:Y:S01]  /*110d0*/  @P0 SHF.R.U32.HI R0, RZ, R4, R2 ;  /* 0x00000004ff000219 */ /* 0x010fe20000011602 */
[C---:B------:R-:W-:Y:S01]  /*110e0*/  VIADD R4, R6.reuse, 0x5f ;  /* 0x0000005f06047836 */ /* 0x040fe20000000000 */
[----:B------:R-:W-:Y:S02]  /*110f0*/  IADD3 R2, R6, 0x60, -R9 ;  /* 0x0000006006027810 */ /* 0x000fe40007ffe809 */
[----:B01----:R-:W-:-:S03]  /*11100*/  LOP3.LUT R9, R3, 0xff, RZ, 0xc0, !PT ;  /* 0x000000ff03097812 */ /* 0x003fc600078ec0ff */
[----:B------:R-:W-:Y:S02]  /*11110*/  IMAD.IADD R2, R2, 0x1, R0 ;  /* 0x0000000102027824 */ /* 0x000fe400078e0200 */
[----:B------:R-:W-:-:S04]  /*11120*/  IMAD.HI R0, R4, 0x2aaaaaab, RZ ;  /* 0x2aaaaaab04007827 */ /* 0x000fc800078e02ff */
[----:B------:R-:W-:Y:S01]  /*11130*/  IMAD.HI R2, R2, 0x2aaaaaab, RZ ;  /* 0x2aaaaaab02027827 */ /* 0x000fe200078e02ff */
[----:B------:R-:W-:-:S04]  /*11140*/  SHF.R.U32.HI R4, RZ, 0x1f, R0 ;  /* 0x0000001fff047819 */ /* 0x000fc80000011600 */
[----:B------:R-:W-:Y:S02]  /*11150*/  LEA.HI.SX32 R4, R0, R4, 0x1c ;  /* 0x0000000400047211 */ /* 0x000fe400078fe2ff */
[----:B------:R-:W-:-:S04]  /*11160*/  SHF.R.U32.HI R0, RZ, 0x1f, R2 ;  /* 0x0000001fff007819 */ /* 0x000fc80000011602 */
[----:B------:R-:W-:-:S04]  /*11170*/  LEA.HI.SX32 R0, R2, R0, 0x1c ;  /* 0x0000000002007211 */ /* 0x000fc800078fe2ff */
[----:B------:R-:W-:Y:S02]  /*11180*/  VIMNMX R8, R4, R0, PT ;  /* 0x0000000004087248 */ /* 0x000fe40003fe0100 */
[----:B------:R-:W-:Y:S02]  /*11190*/  SHF.R.U32.HI R0, RZ, 0x10, R3 ;  /* 0x00000010ff007819 */ /* 0x000fe40000011603 */
[----:B------:R-:W-:Y:S01]  /*111a0*/  ISETP.GE.AND P1, PT, R8, 0x1, PT ;  /* 0x000000010800780c */ /* 0x000fe20003f26270 */
[----:B------:R0:W-:Y:S01]  /*111b0*/  STL [R1+0x3c], R8 ;  /* 0x00003c0801007387 */ /* 0x0001e20000100800 */
[----:B------:R-:W-:-:S03]  /*111c0*/  ISETP.NE.AND P0, PT, R0, RZ, PT ;  /* 0x000000ff0000720c */ /* 0x000fc60003f05270 */
[----:B------:R0:W-:Y:S04]  /*111d0*/  STL [R1+0x44], R5 ;  /* 0x0000440501007387 */ /* 0x0001e80000100800 */
[----:B------:R0:W-:Y:S06]  /*111e0*/  STL [R1+0x74], R9 ;  /* 0x0000740901007387 */ /* 0x0001ec0000100800 */
[----:B------:R-:W1:Y:S01]  /*111f0*/  @!P0 LDC R0, c[0x0][0xae8] ;  /* 0x0002ba00ff008b82 */ /* 0x000e620000000800 */
        /* <DEDUP_REMOVED lines=29> */
.L_x_5412:
[----:B------:R-:W-:Y:S05]  /*113d0*/  BSYNC B0 ;  /* 0x0000000000007941 */ /* 0x000fea0003800000 */
.L_x_5411:
        /* <DEDUP_REMOVED lines=12> */
[----:B------:R-:W1:Y:S01]  /*114a0*/  S2R R3, SR_LANEID ;  /* 0x0000000000037919 */ /* 0x000e620000000000 */
[----:B------:R-:W-:Y:S02]  /*114b0*/  VOTEU.ANY UR4, UPT, PT ;  /* 0x0000000000047886 */ /* 0x000fe400038e0100 */
[----:B------:R-:W1:Y:S08]  /*114c0*/  FLO.U32 R0, UR4 ;  /* 0x0000000400007d00 */ /* 0x000e7000080e0000 */
[----:B0-----:R-:W0:Y:S01]  /*114d0*/  POPC R5, UR4 ;  /* 0x0000000400057d09 */ /* 0x001e220008000000 */
[----:B-1----:R-:W-:-:S02]  /*114e0*/  ISETP.EQ.U32.AND P0, PT, R0, R3, PT ;  /* 0x000000030000720c */ /* 0x002fc40003f02070 */
[----:B------:R-:W0:Y:S11]  /*114f0*/  LDC.64 R2, c[0x0][0xd60] ;  /* 0x00035800ff027b82 */ /* 0x000e360000000a00 */
[----:B0-----:R-:W3:Y:S01]  /*11500*/  @P0 ATOMG.E.ADD.STRONG.GPU PT, R3, desc[UR38][R2.64], R5 ;  /* 0x00000005020309a8 */ /* 0x001ee200081ee1e6 */
[----:B------:R-:W0:Y:S02]  /*11510*/  S2R R4, SR_LTMASK ;  /* 0x0000000000047919 */ /* 0x000e240000003900 */
[----:B0-----:R-:W-:-:S04]  /*11520*/  LOP3.LUT R4, R4, UR4, RZ, 0xc0, !PT ;  /* 0x0000000404047c12 */ /* 0x001fc8000f8ec0ff */
[----:B------:R-:W0:Y:S01]  /*11530*/  POPC R7, R4 ;  /* 0x0000000400077309 */ /* 0x000e220000000000 */
[----:B---3--:R-:W0:Y:S02]  /*11540*/  SHFL.IDX PT, R0, R3, R0, 0x1f ;  /* 0x00001f0003007589 */ /* 0x008e2400000e0000 */
[----:B0-----:R-:W-:-:S05]  /*11550*/  IADD3 R0, R0, UR40, R7 ;  /* 0x0000002800007c10 */ /* 0x001fca000fffe007 */
[----:B------:R4:W-:Y:S01]  /*11560*/  STL [R1], R0 ;  /* 0x0000000001007387 */ /* 0x0009e20000100800 */
[----:B------:R-:W-:Y:S05]  /*11570*/  BRA `(.L_x_5415) ;  /* 0x00000048004c7947 */ /* 0x000fea0003800000 */
.L_x_5414:
        /* <DEDUP_REMOVED lines=20> */
.L_x_5417:
[----:B------:R-:W-:Y:S05]  /*116c0*/  BSYNC B6 ;  /* 0x0000000000067941 */ /* 0x000fea0003800000 */
.L_x_5416:
        /* <DEDUP_REMOVED lines=9> */
[----:B------:R-:W-:Y:S02]  /*11760*/  IMAD.U32 R4, RZ, RZ, UR6 ;  /* 0x00000006ff047e24 */ /* 0x000fe4000f8e00ff */
[----:B0-----:R-:W-:Y:S02]  /*11770*/  IMAD.U32 R5, RZ, RZ, UR7 ;  /* 0x00000007ff057e24 */ /* 0x001fe4000f8e00ff */
[----:B------:R-:W-:Y:S02]  /*11780*/  IMAD.U32 R6, RZ, RZ, UR8 ;  /* 0x00000008ff067e24 */ /* 0x000fe4000f8e00ff */
[----:B------:R-:W-:-:S02]  /*11790*/  IMAD.U32 R7, RZ, RZ, UR9 ;  /* 0x00000009ff077e24 */ /* 0x000fc4000f8e00ff */
[----:B--2---:R-:W-:Y:S02]  /*117a0*/  IMAD.U32 R10, RZ, RZ, UR4 ;  /* 0x00000004ff0a7e24 */ /* 0x004fe4000f8e00ff */
[----:B------:R-:W-:Y:S02]  /*117b0*/  IMAD.U32 R11, RZ, RZ, UR5 ;  /* 0x00000005ff0b7e24 */ /* 0x000fe4000f8e00ff */
[----:B------:R-:W-:Y:S02]  /*117c0*/  IMAD.MOV.U32 R8, RZ, RZ, 0x70 ;  /* 0x00000070ff087424 */ /* 0x000fe400078e00ff */
[----:B------:R-:W-:Y:S02]  /*117d0*/  IMAD.MOV.U32 R12, RZ, RZ, 0x1 ;  /* 0x00000001ff0c7424 */ /* 0x000fe400078e00ff */
[----:B-1----:R-:W-:-:S07]  /*117e0*/  IMAD.MOV.U32 R13, RZ, RZ, RZ ;  /* 0x000000ffff0d7224 */ /* 0x002fce00078e00ff */
[----:B------:R-:W-:-:S07]  /*117f0*/  LEPC R20, `(.L_x_5420) ;  /* 0x000000001014794e */ /* 0x000fce0000000000 */
[----:B---3--:R-:W-:Y:S05]  /*11800*/  CALL.ABS.NOINC R2 ;  /* 0x0000000002007343 */ /* 0x008fea0003c00000 */
.L_x_5420:
        /* <DEDUP_REMOVED lines=16> */
.L_x_5419:
[----:B------:R-:W-:Y:S05]  /*11910*/  BSYNC B6 ;  /* 0x0000000000067941 */ /* 0x000fea0003800000 */
.L_x_5418:
[----:B------:R-:W3:Y:S01]  /*11920*/  LDL.LU R4, [R1+0x18] ;  /* 0x0000180001047983 */ /* 0x000ee20000300800 */
[----:B------:R-:W-:-:S03]  /*11930*/  ULDC.64 UR4, c[0x0][0xaf0] ;  /* 0x0002bc0000047ab9 */ /* 0x000fc60000000a00 */
[----:B------:R-:W4:Y:S01]  /*11940*/  LDL R7, [R1+0x8] ;  /* 0x0000080001077983 */ /* 0x000f220000100800 */
[----:B------:R-:W-:-:S03]  /*11950*/  ISETP.NE.U32.AND P0, PT, RZ, UR4, PT ;  /* 0x00000004ff007c0c */ /* 0x000fc6000bf05070 */
[----:B------:R-:W5:Y:S01]  /*11960*/  LDL R0, [R1+0x40] ;  /* 0x0000400001007983 */ /* 0x000f620000100800 */
[----:B------:R-:W-:-:S13]  /*11970*/  ISETP.NE.AND.EX P0, PT, RZ, UR5, PT, P0 ;  /* 0x00000005ff007c0c */ /* 0x000fda000bf05300 */
[----:B------:R-:W-:-:S04]  /*11980*/  @P0 IADD3 R2, P1, R16, UR4, RZ ;  /* 0x0000000410020c10 */ /* 0x000fc8000ff3e0ff */
[----:B---3--:R-:W-:Y:S01]  /*11990*/  @P0 IADD3.X R3, R4, UR5, RZ, P1, !PT ;  /* 0x0000000504030c10 */ /* 0x008fe20008ffe4ff */
[----:B------:R-:W-:-:S04]  /*119a0*/  ULDC.64 UR4, c[0x0][0xb00] ;  /* 0x0002c00000047ab9 */ /* 0x000fc80000000a00 */
[----:B----4-:R1:W0:Y:S02]  /*119b0*/  @P0 LDG.E R7, desc[UR38][R2.64] ;  /* 0x0000002602070981 */ /* 0x010224000c1e1900 */
        /* <DEDUP_REMOVED lines=14> */
.L_x_5534:
        /* <DEDUP_REMOVED lines=11> */
.L_x_5537:
        /* <DEDUP_REMOVED lines=24> */
.L_x_5424:
[----:B-1----:R-:W3:Y:S01]  /*11cd0*/  LDL R2, [R1+0x14] ;  /* 0x0000140001027983 */ /* 0x002ee20000100800 */
[----:B0-----:R-:W-:Y:S01]  /*11ce0*/  IMAD R0, R19, 0x8, R18 ;  /* 0x0000000813007824 */ /* 0x001fe200078e0212 */
[----:B---3--:R-:W-:-:S04]  /*11cf0*/  SHF.L.U32 R2, R2, 0x1f, RZ ;  /* 0x0000001f02027819 */ /* 0x008fc800000006ff */
[----:B------:R-:W0:Y:S02]  /*11d00*/  SYNCS.PHASECHK.TRANS64.TRYWAIT P0, [R0+URZ+0x32440], R2 ;  /* 0x03244002000075a7 */ /* 0x000e24000800017f */
[----:B0-----:R-:W-:Y:S05]  /*11d10*/  @!P0 BRA `(.L_x_5425) ;  /* 0x0000005800d88947 */ /* 0x001fea0003800000 */
.L_x_5538:
        /* <DEDUP_REMOVED lines=11> */
.L_x_5426:
        /* <DEDUP_REMOVED lines=24> */
.L_x_5422:
[----:B0-----:R-:W3:Y:S04]  /*11f50*/  LDL.LU R4, [R1+0x28] ;  /* 0x0000280001047983 */ /* 0x001ee80000300800 */
[----:B------:R-:W4:Y:S04]  /*11f60*/  LDL.LU R3, [R1+0x48] ;  /* 0x0000480001037983 */ /* 0x000f280000300800 */
[----:B-1----:R-:W5:Y:S01]  /*11f70*/  LDL R2, [R1+0x2c] ;  /* 0x00002c0001027983 */ /* 0x002f620000100800 */
        /* <DEDUP_REMOVED lines=10> */
[----:B------:R5:W-:Y:S02]  /*12020*/  STL [R1+0x38], R0 ;  /* 0x0000380001007387 */ /* 0x000be40000100800 */
[----:B-----5:R-:W-:-:S05]  /*12030*/  SHF.R.S32.HI R0, RZ, 0x1f, R2 ;  /* 0x0000001fff007819 */ /* 0x020fca0000011402 */
        /* <DEDUP_REMOVED lines=19> */
.L_x_5428:
[----:B------:R-:W-:Y:S05]  /*12170*/  BSYNC B6 ;  /* 0x0000000000067941 */ /* 0x000fea0003800000 */
.L_x_5427:
[----:B--2---:R-:W2:Y:S01]  /*12180*/  LDL R10, [R1+0x4] ;  /* 0x00000400010a7983 */ /* 0x004ea20000100800 */
        /* <DEDUP_REMOVED lines=15> */
[----:B------:R-:W0:Y:S03]  /*12280*/  @P0 LDC R2, c[0x0][0x44c] ;  /* 0x00011300ff020b82 */ /* 0x000e260000000800 */
[----:B--2---:R-:W-:-:S04]  /*12290*/  IMAD R5, R10, 0x80, R0 ;  /* 0x000000800a057824 */ /* 0x004fc800078e0200 */
        /* <DEDUP_REMOVED lines=30> */
[C---:B0-----:R-:W-:Y:S01]  /*12480*/  IMAD.WIDE.U32 R4, R0.reuse, UR4, R2 ;  /* 0x0000000400047c25 */ /* 0x041fe2000f8e0002 */
        /* <DEDUP_REMOVED lines=14> */
[----:B------:R-:W0:Y:S03]  /*12570*/  SHFL.IDX PT, R5, R3, RZ, 0x181f ;  /* 0x00181fff03057589 */ /* 0x000e2600000e0000 */
[----:B------:R-:W-:Y:S02]  /*12580*/  IMAD R10, R10, 0x80, R6 ;  /* 0x000000800a0a7824 */ /* 0x000fe400078e0206 */
[----:B------:R-:W1:Y:S04]  /*12590*/  SHFL.IDX PT, R6, R3, 0x1, 0x181f ;  /* 0x00381f0003067f89 */ /* 0x000e6800000e0000 */
[----:B------:R-:W-:Y:S01]  /*125a0*/  STL [R1+0x4], R10 ;  /* 0x0000040a01007387 */ /* 0x000fe20000100800 */
[----:B--2---:R-:W-:-:S05]  /*125b0*/  IMAD R0, R11, R7, RZ ;  /* 0x000000070b007224 */ /* 0x004fca00078e02ff */
[C---:B------:R-:W-:Y:S01]  /*125c0*/  ISETP.GE.AND P1, PT, R10.reuse, R0, PT ;  /* 0x000000000a00720c */ /* 0x040fe20003f26270 */
[----:B------:R-:W2:Y:S01]  /*125d0*/  SHFL.IDX PT, R7, R2, 0x1, 0x181f ;  /* 0x00381f0002077f89 */ /* 0x000ea200000e0000 */
[----:B------:R-:W-:-:S11]  /*125e0*/  VIADD R11, R10, 0x10 ;  /* 0x000000100a0b7836 */ /* 0x000fd60000000000 */
        /* <DEDUP_REMOVED lines=71> */
.L_x_5555:
        /* <DEDUP_REMOVED lines=12> */
.L_x_5430:
        /* <DEDUP_REMOVED lines=37> */
.L_x_5432:
[----:B------:R-:W-:Y:S05]  /*12d70*/  BSYNC B6 ;  /* 0x0000000000067941 */ /* 0x000fea0003800000 */
.L_x_5431:
        /* <DEDUP_REMOVED lines=10> */
[----:B--2---:R-:W-:-:S12]  /*12e20*/  IMAD.MOV.U32 R3, RZ, RZ, R5 ;  /* 0x000000ffff037224 */ /* 0x004fd800078e0005 */
        /* <DEDUP_REMOVED lines=12> */
[----:B0-----:R-:W-:-:S04]  /*12ef0*/  @P0 SHF.R.U32.HI R0, RZ, R5, R4 ;  /* 0x00000005ff000219 */ /* 0x001fc80000011604 */
[--C-:B------:R-:W-:Y:S01]  /*12f00*/  SHF.R.S32.HI R4, RZ, 0x1f, R0.reuse ;  /* 0x0000001fff047819 */ /* 0x100fe20000011400 */
[----:B------:R-:W-:Y:S02]  /*12f10*/  IMAD.MOV R6, RZ, RZ, -R0 ;  /* 0x000000ffff067224 */ /* 0x000fe400078e0a00 */
[----:B------:R-:W-:-:S04]  /*12f20*/  IMAD.WIDE.U32 R2, R0, UR4, R2 ;  /* 0x0000000400027c25 */ /* 0x000fc8000f8e0002 */
[----:B------:R-:W-:Y:S02]  /*12f30*/  IMAD R4, R4, UR4, RZ ;  /* 0x0000000404047c24 */ /* 0x000fe4000f8e02ff */
[----:B------:R-:W-:Y:S02]  /*12f40*/  IMAD R6, R7, R6, R8 ;  /* 0x0000000607067224 */ /* 0x000fe400078e0208 */
[----:B------:R-:W-:Y:S01]  /*12f50*/  IMAD R0, R0, UR5, R4 ;  /* 0x0000000500007c24 */ /* 0x000fe2000f8e0204 */
[----:B------:R-:W-:Y:S01]  /*12f60*/  ULDC.64 UR4, c[0x0][0x3c8] ;  /* 0x0000f20000047ab9 */ /* 0x000fe20000000a00 */
[----:B-1----:R-:W-:Y:S02]  /*12f70*/  IMAD.SHL.U32 R8, R9, 0x8, RZ ;  /* 0x0000000809087824 */ /* 0x002fe400078e00ff */
        /* <DEDUP_REMOVED lines=99> */
.L_x_5573:
        /* <DEDUP_REMOVED lines=14> */
.L_x_5435:
[----:B------:R-:W-:Y:S05]  /*13690*/  BSYNC B0 ;  /* 0x0000000000007941 */ /* 0x000fea0003800000 */
.L_x_5434:
[----:B------:R-:W-:Y:S01]  /*136a0*/  NOP ;  /* 0x0000000000007918 */ /* 0x000fe20000000000 */
[----:B------:R-:W-:-:S13]  /*136b0*/  PLOP3.LUT P0, PT, PT, PT, PT, 0x80, 0x0 ;  /* 0x000000000000781c */ /* 0x000fda0003f0f070 */
.L_x_5436:
        /* <DEDUP_REMOVED lines=18> */
.L_x_5574:
[----:B------:R-:W-:Y:S05]  /*137e0*/  BSYNC B0 ;  /* 0x0000000000007941 */ /* 0x000fea0003800000 */
.L_x_5437:
        /* <DEDUP_REMOVED lines=13> */
.L_x_5575:
[----:B------:R-:W-:Y:S05]  /*138c0*/  BSYNC B1 ;  /* 0x0000000000017941 */ /* 0x000fea0003800000 */
.L_x_5441:
        /* <DEDUP_REMOVED lines=9> */
.L_x_5444:
[----:B------:R-:W-:Y:S05]  /*13960*/  BSYNC B1 ;  /* 0x0000000000017941 */ /* 0x000fea0003800000 */
.L_x_5443:
        /* <DEDUP_REMOVED lines=12> */
.L_x_5445:
        /* <DEDUP_REMOVED lines=15> */
.L_x_5446:
        /* <DEDUP_REMOVED lines=15> */
.L_x_5447:
        /* <DEDUP_REMOVED lines=15> */
.L_x_5448:
        /* <DEDUP_REMOVED lines=10> */
.L_x_5440:
[----:B------:R-:W-:Y:S05]  /*13da0*/  BSYNC B0 ;  /* 0x0000000000007941 */ /* 0x000fea0003800000 */
.L_x_5439:
        /* <DEDUP_REMOVED lines=54> */
.L_x_5455:
        /* <DEDUP_REMOVED lines=8> */
.L_x_5576:
[----:B------:R-:W-:Y:S05]  /*14190*/  BSYNC B3 ;  /* 0x0000000000037941 */ /* 0x000fea0003800000 */
.L_x_5456:
        /* <DEDUP_REMOVED lines=9> */
.L_x_5459:
[----:B------:R-:W-:Y:S05]  /*14230*/  BSYNC B3 ;  /* 0x0000000000037941 */ /* 0x000fea0003800000 */
.L_x_5458:
        /* <DEDUP_REMOVED lines=12> */
.L_x_5460:
        /* <DEDUP_REMOVED lines=13> */
.L_x_5577:
[----:B------:R-:W-:Y:S05]  /*143d0*/  BSYNC B3 ;  /* 0x0000000000037941 */ /* 0x000fea0003800000 */
.L_x_5461:
        /* <DEDUP_REMOVED lines=11> */
.L_x_5464:
[----:B------:R-:W-:Y:S05]  /*14490*/  BSYNC B3 ;  /* 0x0000000000037941 */ /* 0x000fea0003800000 */
.L_x_5463:
        /* <DEDUP_REMOVED lines=9> */
.L_x_5465:
        /* <DEDUP_REMOVED lines=15> */
.L_x_5466:
        /* <DEDUP_REMOVED lines=15> */
.L_x_5467:
        /* <DEDUP_REMOVED lines=15> */
.L_x_5468:
        /* <DEDUP_REMOVED lines=10> */
.L_x_5454:
[----:B------:R-:W-:Y:S05]  /*148a0*/  BSYNC B1 ;  /* 0x0000000000017941 */ /* 0x000fea0003800000 */
.L_x_5453:
[----:B------:R-:W2:Y:S02]  /*148b0*/  LDL.LU R5, [R1+0x40] ;  /* 0x0000400001057983 */ /* 0x000ea40000300800 */
[----:B--2---:R-:W-:-:S07]  /*148c0*/  VIADD R0, R5, 0xfffffffd ;  /* 0xfffffffd05007836 */ /* 0x004fce0000000000 */
.L_x_5452:
[----:B------:R-:W-:Y:S05]  /*148d0*/  BSYNC B2 ;  /* 0x0000000000027941 */ /* 0x000fea0003800000 */
.L_x_5451:
[----:B------:R-:W-:Y:S01]  /*148e0*/  VIADD R8, R8, 0xfffffffe ;  /* 0xfffffffe08087836 */ /* 0x000fe20000000000 */
[----:B------:R-:W-:-:S04]  /*148f0*/  LOP3.LUT R4, RZ, R4, RZ, 0x33, !PT ;  /* 0x00000004ff047212 */ /* 0x000fc800078e33ff */
[----:B------:R-:W-:-:S13]  /*14900*/  ISETP.NE.AND P0, PT, R8, R4, PT ;  /* 0x000000040800720c */ /* 0x000fda0003f05270 */
[----:B------:R-:W-:Y:S05]  /*14910*/  @!P0 BRA `(.L_x_5450) ;  /* 0x0000001000f88947 */ /* 0x000fea0003800000 */
.L_x_5501:
        /* <DEDUP_REMOVED lines=35> */
.L_x_5471:
        /* <DEDUP_REMOVED lines=8> */
.L_x_5578:
[----:B------:R-:W-:Y:S05]  /*14bd0*/  BSYNC B2 ;  /* 0x0000000000027941 */ /* 0x000fea0003800000 */
.L_x_5472:
        /* <DEDUP_REMOVED lines=9> */
.L_x_5475:
[----:B------:R-:W-:Y:S05]  /*14c70*/  BSYNC B2 ;  /* 0x0000000000027941 */ /* 0x000fea0003800000 */
.L_x_5474:
        /* <DEDUP_REMOVED lines=12> */
.L_x_5476:
        /* <DEDUP_REMOVED lines=13> */
.L_x_5579:
[----:B------:R-:W-:Y:S05]  /*14e10*/  BSYNC B2 ;  /* 0x0000000000027941 */ /* 0x000fea0003800000 */
.L_x_5477:
        /* <DEDUP_REMOVED lines=11> */
.L_x_5480:
[----:B------:R-:W-:Y:S05]  /*14ed0*/  BSYNC B2 ;  /* 0x0000000000027941 */ /* 0x000fea0003800000 */
.L_x_5479:
        /* <DEDUP_REMOVED lines=9> */
.L_x_5481:
        /* <DEDUP_REMOVED lines=15> */
.L_x_5482:
        /* <DEDUP_REMOVED lines=15> */
.L_x_5483:
        /* <DEDUP_REMOVED lines=15> */
.L_x_5484:
        /* <DEDUP_REMOVED lines=10> */
.L_x_5470:
[----:B------:R-:W-:Y:S05]  /*152e0*/  BSYNC B1 ;  /* 0x0000000000017941 */ /* 0x000fea0003800000 */
.L_x_5469:
        /* <DEDUP_REMOVED lines=35> */
.L_x_5487:
        /* <DEDUP_REMOVED lines=8> */
.L_x_5580:
[----:B------:R-:W-:Y:S05]  /*155a0*/  BSYNC B2 ;  /* 0x0000000000027941 */ /* 0x000fea0003800000 */
.L_x_5488:
        /* <DEDUP_REMOVED lines=9> */
.L_x_5491:
[----:B------:R-:W-:Y:S05]  /*15640*/  BSYNC B2 ;  /* 0x0000000000027941 */ /* 0x000fea0003800000 */
.L_x_5490:
        /* <DEDUP_REMOVED lines=12> */
.L_x_5492:
        /* <DEDUP_REMOVED lines=13> */
.L_x_5581:
[----:B------:R-:W-:Y:S05]  /*157e0*/  BSYNC B2 ;  /* 0x0000000000027941 */ /* 0x000fea0003800000 */
.L_x_5493:
        /* <DEDUP_REMOVED lines=11> */
.L_x_5496:
[----:B------:R-:W-:Y:S05]  /*158a0*/  BSYNC B2 ;  /* 0x0000000000027941 */ /* 0x000fea0003800000 */
.L_x_5495:
        /* <DEDUP_REMOVED lines=9> */
.L_x_5497:
        /* <DEDUP_REMOVED lines=15> */
.L_x_5498:
        /* <DEDUP_REMOVED lines=15> */
.L_x_5499:
        /* <DEDUP_REMOVED lines=15> */
.L_x_5500:
        /* <DEDUP_REMOVED lines=10> */
.L_x_5486:
[----:B------:R-:W-:Y:S05]  /*15cb0*/  BSYNC B1 ;  /* 0x0000000000017941 */ /* 0x000fea0003800000 */
.L_x_5485:
[----:B------:R-:W2:Y:S01]  /*15cc0*/  LDL R5, [R1+0x24] ;  /* 0x0000240001057983 */ /* 0x000ea20000100800 */
[----:B------:R-:W-:Y:S01]  /*15cd0*/  VIADD R0, R0, 0xfffffffe ;  /* 0xfffffffe00007836 */ /* 0x000fe20000000000 */
[----:B--2---:R-:W-:-:S13]  /*15ce0*/  ISETP.GT.AND P0, PT, R6, R5, PT ;  /* 0x000000050600720c */ /* 0x004fda0003f04270 */
[----:B------:R-:W-:Y:S05]  /*15cf0*/  @P0 BRA `(.L_x_5501) ;  /* 0xffffffec00080947 */ /* 0x000fea000383ffff */
.L_x_5450:
[----:B------:R-:W-:Y:S05]  /*15d00*/  BSYNC B0 ;  /* 0x0000000000007941 */ /* 0x000fea0003800000 */
.L_x_5449:
        /* <DEDUP_REMOVED lines=24> */
.L_x_5503:
[----:B------:R-:W-:Y:S05]  /*15e90*/  BSYNC B0 ;  /* 0x0000000000007941 */ /* 0x000fea0003800000 */
.L_x_5502:
[----:B------:R-:W-:-:S07]  /*15ea0*/  SEL R19, R19, RZ, P0 ;  /* 0x000000ff13137207 */ /* 0x000fce0000000000 */
.L_x_5415:
[----:B------:R-:W-:Y:S05]  /*15eb0*/  BSYNC B7 ;  /* 0x0000000000077941 */ /* 0x000fea0003800000 */
.L_x_5413:
        /* <DEDUP_REMOVED lines=9> */
[----:B0-2---:R-:W0:Y:S04]  /*15f50*/  LDS.128 R4, [R18+0x324d0] ;  /* 0x0324d00012047984 */ /* 0x005e280000000c00 */
[----:B0-----:R2:W-:Y:S04]  /*15f60*/  STL.64 [R1], R4 ;  /* 0x0000000401007387 */ /* 0x0015e80000100a00 */
[----:B------:R2:W-:Y:S01]  /*15f70*/  STL.64 [R1+0x8], R6 ;  /* 0x0000080601007387 */ /* 0x0005e20000100a00 */
[----:B------:R-:W-:Y:S06]  /*15f80*/  BAR.ARV 0x4, 0x180 ;  /* 0x0106000000007b1d */ /* 0x000fec0000002000 */
[----:B------:R-:W-:Y:S05]  /*15f90*/  BRA `(.L_x_5505) ;  /* 0x0000001000347947 */ /* 0x000fea0003800000 */
.L_x_5504:
[----:B------:R-:W3:Y:S01]  /*15fa0*/  S2R R0, SR_TID.X ;  /* 0x0000000000007919 */ /* 0x000ee20000002100 */
[----:B------:R-:W-:Y:S01]  /*15fb0*/  UMOV UR4, 0xffffffff ;  /* 0xffffffff00047882 */ /* 0x000fe20000000000 */
[----:B---3--:R-:W-:-:S04]  /*15fc0*/  LOP3.LUT R16, R0, 0x1f, RZ, 0xc0, !PT ;  /* 0x0000001f00107812 */ /* 0x008fc800078ec0ff */
[----:B------:R-:W-:Y:S01]  /*15fd0*/  ISETP.NE.AND P0, PT, R16, 0x1f, PT ;  /* 0x0000001f1000780c */ /* 0x000fe20003f05270 */
[----:B------:R-:W-:-:S12]  /*15fe0*/  BRA.DIV UR4, `(.L_x_5506) ;  /* 0x0000003604087947 */ /* 0x000fd8000b800000 */
[----:B------:R-:W3:Y:S01]  /*15ff0*/  LDL.LU R3, [R1] ;  /* 0x0000000001037983 */ /* 0x000ee20000300800 */
[----:B------:R-:W-:-:S03]  /*16000*/  ULDC UR4, c[0x0][0xd3c] ;  /* 0x00034f0000047ab9 */ /* 0x000fc60000000800 */
[----:B------:R-:W4:Y:S01]  /*16010*/  LDL R4, [R1+0xc] ;  /* 0x00000c0001047983 */ /* 0x000f220000100800 */
[----:B---3--:R-:W-:Y:S02]  /*16020*/  IMAD.MOV.U32 R7, RZ, RZ, R3 ;  /* 0x000000ffff077224 */ /* 0x008fe400078e0003 */
[----:B----4-:R-:W-:-:S05]  /*16030*/  IMAD.IADD R0, R4, 0x1, R16 ;  /* 0x0000000104007824 */ /* 0x010fca00078e0210 */
[----:B------:R-:W-:-:S13]  /*16040*/  ISETP.GE.OR P1, PT, R0, UR4, !P0 ;  /* 0x0000000400007c0c */ /* 0x000fda000c726670 */
[----:B-1----:R-:W1:Y:S08]  /*16050*/  @!P1 LDC.64 R2, c[0x0][0xd80] ;  /* 0x00036000ff029b82 */ /* 0x002e700000000a00 */
[----:B0-----:R-:W0:Y:S01]  /*16060*/  @!P1 LDC.64 R4, c[0x0][0xd78] ;  /* 0x00035e00ff049b82 */ /* 0x001e220000000a00 */
[----:B-1----:R-:W-:-:S05]  /*16070*/  @!P1 IMAD.WIDE R2, R0, 0x4, R2 ;  /* 0x0000000400029825 */ /* 0x002fca00078e0202 */
[----:B--2---:R0:W2:Y:S02]  /*16080*/  @!P1 LDG.E R6, desc[UR38][R2.64] ;  /* 0x0000002602069981 */ /* 0x0040a4000c1e1900 */
[----:B0-----:R-:W-:-:S06]  /*16090*/  @!P1 IMAD.WIDE R2, R0, 0x4, R4 ;  /* 0x0000000400029825 */ /* 0x001fcc00078e0204 */
        /* <DEDUP_REMOVED lines=30> */
.L_x_5591:
[----:B------:R-:W-:Y:S02]  /*16280*/  ULDC UR4, c[0x0][0xd38] ;  /* 0x00034e0000047ab9 */ /* 0x000fe40000000800 */
[----:B------:R-:W-:-:S04]  /*16290*/  IMAD.U32 R7, RZ, RZ, UR4 ;  /* 0x00000004ff077e24 */ /* 0x000fc8000f8e00ff */
[----:B-1----:R-:W-:-:S04]  /*162a0*/  IMAD R10, R10, R7, RZ ;  /* 0x000000070a0a7224 */ /* 0x002fc800078e02ff */
[----:B------:R-:W-:-:S05]  /*162b0*/  IMAD.IADD R4, R9, 0x1, R10 ;  /* 0x0000000109047824 */ /* 0x000fca00078e020a */
[----:B------:R-:W-:-:S13]  /*162c0*/  ISETP.GT.AND P6, PT, R4, R0, PT ;  /* 0x000000000400720c */ /* 0x000fda0003fc4270 */
[----:B------:R-:W-:Y:S05]  /*162d0*/  @P6 BRA `(.L_x_5507) ;  /* 0x0000000000ac6947 */ /* 0x000fea0003800000 */
.L_x_5510:
        /* <DEDUP_REMOVED lines=37> */
.L_x_5599:
[----:B------:R-:W-:Y:S02]  /*16530*/  ULDC UR4, c[0x0][0xd38] ;  /* 0x00034e0000047ab9 */ /* 0x000fe40000000800 */
[----:B------:R-:W-:-:S04]  /*16540*/  IMAD.U32 R7, RZ, RZ, UR4 ;  /* 0x00000004ff077e24 */ /* 0x000fc8000f8e00ff */
[----:B-1----:R-:W-:-:S04]  /*16550*/  IMAD R10, R10, R7, RZ ;  /* 0x000000070a0a7224 */ /* 0x002fc800078e02ff */
[----:B------:R-:W-:-:S05]  /*16560*/  IMAD.IADD R4, R10, 0x1, R4 ;  /* 0x000000010a047824 */ /* 0x000fca00078e0204 */
[----:B------:R-:W-:-:S13]  /*16570*/  ISETP.GT.AND P6, PT, R4, R0, PT ;  /* 0x000000000400720c */ /* 0x000fda0003fc4270 */
[----:B------:R-:W-:Y:S05]  /*16580*/  @!P6 BRA `(.L_x_5510) ;  /* 0xfffffffc0054e947 */ /* 0x000fea000383ffff */
.L_x_5507:
        /* <DEDUP_REMOVED lines=12> */
.L_x_5604:
[----:B------:R-:W-:-:S13]  /*16650*/  ISETP.NE.AND P0, PT, R3, RZ, PT ;  /* 0x000000ff0300720c */ /* 0x000fda0003f05270 */
[----:B------:R-:W-:Y:S05]  /*16660*/  @!P0 BRA `(.L_x_5512) ;  /* 0x0000000000148947 */ /* 0x000fea0003800000 */
[----:B------:R-:W-:Y:S01]  /*16670*/  UMOV UR4, 0xffffffff ;  /* 0xffffffff00047882 */ /* 0x000fe20000000000 */
[----:B---3--:R-:W-:Y:S02]  /*16680*/  VIADD R9, R9, 0xffffffff ;  /* 0xffffffff09097836 */ /* 0x008fe40000000000 */
[----:B------:R-:W-:Y:S05]  /*16690*/  BRA.DIV UR4, `(.L_x_5513) ;  /* 0x0000003604fc7947 */ /* 0x000fea000b800000 */
[----:B0-----:R0:W2:Y:S02]  /*166a0*/  SHFL.IDX PT, R2, R2, R9, 0x1f ;  /* 0x00001f0902027589 */ /* 0x0010a400000e0000 */
.L_x_5607:
[----:B--2---:R-:W-:-:S07]  /*166b0*/  IMAD.MOV.U32 R8, RZ, RZ, R2 ;  /* 0x000000ffff087224 */ /* 0x004fce00078e0002 */
.L_x_5512:
[----:B0-----:R-:W-:Y:S01]  /*166c0*/  IMAD R2, R8, R7, R10 ;  /* 0x0000000708027224 */ /* 0x001fe200078e020a */
[----:B------:R-:W-:-:S03]  /*166d0*/  ISETP.NE.AND P0, PT, R6, 0x1, PT ;  /* 0x000000010600780c */ /* 0x000fc60003f05270 */
[----:B------:R-:W-:Y:S01]  /*166e0*/  IMAD.IADD R0, R0, 0x1, -R2 ;  /* 0x0000000100007824 */ /* 0x000fe200078e0a02 */
[----:B------:R0:W-:Y:S09]  /*166f0*/  STL [R1], R2 ;  /* 0x0000000201007387 */ /* 0x0001f20000100800 */
        /* <DEDUP_REMOVED lines=58> */
.L_x_5514:
        /* <DEDUP_REMOVED lines=56> */
[----:B------:R-:W-:-:S06]  /*16e20*/  @P0 VIADD R2, R2, 0x1 ;  /* 0x0000000102020836 */ /* 0x000fcc0000000000 */
[----:B------:R-:W-:Y:S01]  /*16e30*/  @!P2 IMAD.MOV R2, RZ, RZ, -R2 ;  /* 0x000000ffff02a224 */ /* 0x000fe200078e0a02 */
[----:B------:R-:W-:Y:S01]  /*16e40*/  @!P1 LOP3.LUT R2, RZ, R6, RZ, 0x33, !PT ;  /* 0x00000006ff029212 */ /* 0x000fe200078e33ff */
[----:B------:R-:W-:-:S04]  /*16e50*/  IMAD.MOV R6, RZ, RZ, -R6 ;  /* 0x000000ffff067224 */ /* 0x000fc800078e0a06 */
[----:B------:R-:W-:Y:S02]  /*16e60*/  IMAD R3, R2, R6, R0 ;  /* 0x0000000602037224 */ /* 0x000fe400078e0200 */
[----:B------:R-:W-:-:S03]  /*16e70*/  IMAD.MOV.U32 R0, RZ, RZ, R2 ;  /* 0x000000ffff007224 */ /* 0x000fc600078e0002 */
[----:B------:R1:W-:Y:S04]  /*16e80*/  STL [R1+0x8], R3 ;  /* 0x0000080301007387 */ /* 0x0003e80000100800 */
.L_x_5515:
[----:B-1----:R-:W-:-:S05]  /*16e90*/  LOP3.LUT R3, RZ, R0, RZ, 0x33, !PT ;  /* 0x00000000ff037212 */ /* 0x002fca00078e33ff */
[----:B------:R-:W-:-:S05]  /*16ea0*/  IMAD.IADD R0, R4, 0x1, R3 ;  /* 0x0000000104007824 */ /* 0x000fca00078e0203 */
[----:B------:R2:W-:Y:S01]  /*16eb0*/  STL [R1+0x4], R0 ;  /* 0x0000040001007387 */ /* 0x0005e20000100800 */
[----:B------:R-:W-:Y:S05]  /*16ec0*/  BRA `(.L_x_5516) ;  /* 0x0000000000287947 */ /* 0x000fea0003800000 */
.L_x_5508:
        /* <DEDUP_REMOVED lines=10> */
.L_x_5516:
[----:B01----:R-:W3:Y:S04]  /*16f70*/  LDL R2, [R1+0xc] ;  /* 0x00000c0001027983 */ /* 0x003ee80000100800 */
[----:B------:R-:W4:Y:S04]  /*16f80*/  LDL R3, [R1+0x8] ;  /* 0x0000080001037983 */ /* 0x000f280000100800 */
[----:B------:R-:W5:Y:S04]  /*16f90*/  LDL R4, [R1] ;  /* 0x0000000001047983 */ /* 0x000f680000100800 */
[----:B------:R-:W5:Y:S01]  /*16fa0*/  LDL R5, [R1+0x4] ;  /* 0x0000040001057983 */ /* 0x000f620000100800 */
[----:B--2---:R-:W0:Y:S01]  /*16fb0*/  S2R R0, SR_TID.X ;  /* 0x0000000000007919 */ /* 0x004e220000002100 */
[----:B------:R-:W-:Y:S05]  /*16fc0*/  WARPSYNC.ALL ;  /* 0x0000000000007948 */ /* 0x000fea0003800000 */
[----:B0-----:R-:W-:Y:S01]  /*16fd0*/  LOP3.LUT R0, R0, 0x1f, RZ, 0xc0, !PT ;  /* 0x0000001f00007812 */ /* 0x001fe200078ec0ff */
[----:B------:R-:W-:Y:S03]  /*16fe0*/  BAR.SYNC.DEFER_BLOCKING 0x4, 0x180 ;  /* 0x0106000000007b1d */ /* 0x000fe60000010000 */
[----:B------:R-:W-:-:S13]  /*16ff0*/  ISETP.NE.AND P0, PT, R0, RZ, PT ;  /* 0x000000ff0000720c */ /* 0x000fda0003f05270 */
[----:B------:R-:W0:Y:S01]  /*17000*/  @!P0 S2R R0, SR_CgaCtaId ;  /* 0x0000000000008919 */ /* 0x000e220000008800 */
[----:B---3--:R-:W-:Y:S01]  /*17010*/  IMAD.MOV.U32 R7, RZ, RZ, R2 ;  /* 0x000000ffff077224 */ /* 0x008fe200078e0002 */
[----:B------:R-:W-:Y:S01]  /*17020*/  @!P0 MOV R2, 0x400 ;  /* 0x0000040000028802 */ /* 0x000fe20000000f00 */
[----:B----4-:R-:W-:-:S03]  /*17030*/  IMAD.MOV.U32 R6, RZ, RZ, R3 ;  /* 0x000000ffff067224 */ /* 0x010fc600078e0003 */
[----:B0-----:R-:W-:-:S05]  /*17040*/  @!P0 LEA R18, R0, R2, 0x18 ;  /* 0x0000000200128211 */ /* 0x001fca00078ec0ff */
[----:B-----5:R0:W-:Y:S01]  /*17050*/  @!P0 STS.128 [R18+0x324d0], R4 ;  /* 0x0324d00412008388 */ /* 0x0201e20000000c00 */
[----:B------:R-:W-:Y:S06]  /*17060*/  BAR.ARV 0x5, 0x180 ;  /* 0x0146000000007b1d */ /* 0x000fec0000002000 */
.L_x_5505:
[----:B------:R-:W3:Y:S01]  /*17070*/  LDL R0, [R1+0xc] ;  /* 0x00000c0001007983 */ /* 0x000ee20000100800 */
[----:B------:R-:W-:Y:S02]  /*17080*/  ULDC UR4, c[0x0][0xd3c] ;  /* 0x00034f0000047ab9 */ /* 0x000fe40000000800 */
[----:B---3--:R-:W-:-:S13]  /*17090*/  ISETP.GE.AND P0, PT, R0, UR4, PT ;  /* 0x0000000400007c0c */ /* 0x008fda000bf06270 */
[----:B------:R-:W-:Y:S05]  /*170a0*/  @!P0 BRA `(.L_x_5517) ;  /* 0xffffff9800a08947 */ /* 0x000fea000383ffff */
[----:B------:R-:W-:Y:S05]  /*170b0*/  BSYNC B8 ;  /* 0x0000000000087941 */ /* 0x000fea0003800000 */
.L_x_5407:
[----:B--2---:R-:W2:Y:S01]  /*170c0*/  LDL.LU R0, [R1+0x70] ;  /* 0x0000700001007983 */ /* 0x004ea20000300800 */
        /* <DEDUP_REMOVED lines=11> */
.L_x_5608:
[----:B------:R-:W-:Y:S05]  /*17180*/  BSYNC B0 ;  /* 0x0000000000007941 */ /* 0x000fea0003800000 */
.L_x_5518:
[----:B------:R-:W-:-:S03]  /*17190*/  UMOV UR4, 0xffffffff ;  /* 0xffffffff00047882 */ /* 0x000fc60000000000 */
[----:B------:R-:W-:Y:S05]  /*171a0*/  BRA.DIV UR4, `(.L_x_5520) ;  /* 0x0000002e04787947 */ /* 0x000fea000b800000 */
[----:B------:R-:W1:Y:S02]  /*171b0*/  S2R R2, SR_TID.X ;  /* 0x0000000000027919 */ /* 0x000e640000002100 */
[----:B-1----:R-:W-:-:S04]  /*171c0*/  SHF.R.U32.HI R2, RZ, 0x5, R2 ;  /* 0x00000005ff027819 */ /* 0x002fc80000011602 */
[----:B------:R-:W-:-:S05]  /*171d0*/  LOP3.LUT R2, R2, 0x3, RZ, 0xc0, !PT ;  /* 0x0000000302027812 */ /* 0x000fca00078ec0ff */
[----:B------:R1:W2:Y:S02]  /*171e0*/  SHFL.IDX PT, R14, R2, RZ, 0x1f ;  /* 0x00001fff020e7589 */ /* 0x0002a400000e0000 */
.L_x_5611:
[----:B--2---:R-:W-:Y:S01]  /*171f0*/  ISETP.NE.AND P0, PT, R14, RZ, PT ;  /* 0x000000ff0e00720c */ /* 0x004fe20003f05270 */
[----:B------:R-:W-:-:S12]  /*17200*/  BSSY B0, `(.L_x_5521) ;  /* 0x0000025000007945 */ /* 0x000fd80003800000 */
[----:B------:R-:W-:Y:S05]  /*17210*/  @P0 BRA `(.L_x_5522) ;  /* 0x00000000008c0947 */ /* 0x000fea0003800000 */
[----:B------:R-:W-:-:S03]  /*17220*/  UMOV UR4, 0xffffffff ;  /* 0xffffffff00047882 */ /* 0x000fc60000000000 */
[----:B------:R-:W-:Y:S05]  /*17230*/  BRA.DIV UR4, `(.L_x_5523) ;  /* 0x0000002e04887947 */ /* 0x000fea000b800000 */
[----:B------:R-:W-:-:S13]  /*17240*/  ELECT P6, URZ, PT ;  /* 0x00000000003f782f */ /* 0x000fda00038c0000 */
.L_x_5614:
[----:B------:R-:W-:Y:S05]  /*17250*/  @!P6 BRA `(.L_x_5522) ;  /* 0x00000000007ce947 */ /* 0x000fea0003800000 */
[----:B-1----:R-:W2:Y:S02]  /*17260*/  LDL.LU R2, [R1+0x78] ;  /* 0x0000780001027983 */ /* 0x002ea40000300800 */
[----:B--2---:R-:W-:-:S04]  /*17270*/  LOP3.LUT R2, R2, 0x2, RZ, 0xfc, !PT ;  /* 0x0000000202027812 */ /* 0x004fc800078efcff */
[----:B------:R-:W-:-:S13]  /*17280*/  ISETP.NE.AND P2, PT, R2, 0x3, PT ;  /* 0x000000030200780c */ /* 0x000fda0003f45270 */
[----:B------:R-:W-:Y:S05]  /*17290*/  @!P2 BRA `(.L_x_5524) ;  /* 0x000000000004a947 */ /* 0x000fea0003800000 */
[----:B------:R-:W-:Y:S01]  /*172a0*/  BPT.TRAP 0x1 ;  /* 0x000000040000795c */ /* 0x000fe20000300000 */
.L_x_5524:
        /* <DEDUP_REMOVED lines=13> */
.L_x_5615:
[----:B------:R-:W1:Y:S02]  /*17380*/  SYNCS.PHASECHK.TRANS64.TRYWAIT P0, [R7+URZ], R2 ;  /* 0x00000002070075a7 */ /* 0x000e64000800017f */
[----:B-1----:R-:W-:Y:S05]  /*17390*/  @!P0 BRA `(.L_x_5526) ;  /* 0x0000002c00648947 */ /* 0x002fea0003800000 */
.L_x_5616:
[----:B------:R-:W-:Y:S05]  /*173a0*/  @!P2 BRA `(.L_x_5527) ;  /* 0x000000000004a947 */ /* 0x000fea0003800000 */
[----:B------:R-:W-:Y:S01]  /*173b0*/  BPT.TRAP 0x1 ;  /* 0x000000040000795c */ /* 0x000fe20000300000 */
.L_x_5527:
[----:B------:R-:W-:-:S04]  /*173c0*/  VIADD R0, R0, 0x32460 ;  /* 0x0003246000007836 */ /* 0x000fc80000000000 */
[----:B------:R-:W-:-:S04]  /*173d0*/  IMAD R4, R19, 0x8, R0 ;  /* 0x0000000813047824 */ /* 0x000fc800078e0200 */
[----:B------:R-:W2:Y:S02]  /*173e0*/  SYNCS.PHASECHK.TRANS64.TRYWAIT P0, [R4+URZ], R5 ;  /* 0x00000005040075a7 */ /* 0x000ea4000800017f */
[----:B--2---:R-:W-:Y:S05]  /*173f0*/  @!P0 BRA `(.L_x_5528) ;  /* 0x0000002c00608947 */ /* 0x004fea0003800000 */
.L_x_5617:
[----:B------:R-:W-:-:S07]  /*17400*/  IMAD R3, R3, 0x8, R0 ;  /* 0x0000000803037824 */ /* 0x000fce00078e0200 */
.L_x_5529:
[----:B---3--:R3:W4:Y:S02]  /*17410*/  SYNCS.PHASECHK.TRANS64.TRYWAIT P0, [R3+URZ], R2 ;  /* 0x00000002030075a7 */ /* 0x008724000800017f */
[----:B----4-:R-:W-:Y:S05]  /*17420*/  @!P0 NANOSLEEP.SYNCS 0x989680 ;  /* 0x009896800000895d */ /* 0x010fea0003900000 */
[----:B------:R-:W4:Y:S02]  /*17430*/  @!P0 SYNCS.PHASECHK.TRANS64 P0, [R3+URZ], R2 ;  /* 0x00000002030085a7 */ /* 0x000f24000800007f */
[----:B----4-:R-:W-:Y:S05]  /*17440*/  @!P0 BRA `(.L_x_5529) ;  /* 0xfffffffc00f08947 */ /* 0x010fea000383ffff */
.L_x_5522:
[----:B------:R-:W-:Y:S05]  /*17450*/  BSYNC B0 ;  /* 0x0000000000007941 */ /* 0x000fea0003800000 */
.L_x_5521:
[----:B------:R-:W-:Y:S05]  /*17460*/  EXIT ;  /* 0x000000000000794d */ /* 0x000fea0003800000 */
.L_x_5345:
[----:B0-----:R0:W1:Y:S02]  /*17470*/  SYNCS.PHASECHK.TRANS64.TRYWAIT P0, [R5+URZ+0x32400], R2 ;  /* 0x03240002050075a7 */ /* 0x001064000800017f */
[----:B-1----:R-:W-:Y:S05]  /*17480*/  @!P0 NANOSLEEP.SYNCS 0x989680 ;  /* 0x009896800000895d */ /* 0x002fea0003900000 */
[----:B------:R-:W1:Y:S02]  /*17490*/  @!P0 SYNCS.PHASECHK.TRANS64 P0, [R5+URZ+0x32400], R2 ;  /* 0x03240002050085a7 */ /* 0x000e64000800007f */
[----:B-1----:R-:W-:Y:S05]  /*174a0*/  @!P0 BRA `(.L_x_5345) ;  /* 0xfffffffc00f08947 */ /* 0x002fea000383ffff */
[----:B------:R-:W-:Y:S05]  /*174b0*/  BRA `(.L_x_5530) ;  /* 0xfffffea800e47947 */ /* 0x000fea000383ffff */
.L_x_5349:
[----:B---3--:R3:W4:Y:S02]  /*174c0*/  SYNCS.PHASECHK.TRANS64.TRYWAIT P1, [R0+URZ+0x32430], R3 ;  /* 0x03243003000075a7 */ /* 0x008724000802017f */
[----:B----4-:R-:W-:Y:S05]  /*174d0*/  @!P1 NANOSLEEP.SYNCS 0x989680 ;  /* 0x009896800000995d */ /* 0x010fea0003900000 */
[----:B------:R-:W4:Y:S02]  /*174e0*/  @!P1 SYNCS.PHASECHK.TRANS64 P1, [R0+URZ+0x32430], R3 ;  /* 0x03243003000095a7 */ /* 0x000f24000802007f */
[----:B----4-:R-:W-:Y:S05]  /*174f0*/  @!P1 BRA `(.L_x_5349) ;  /* 0xfffffffc00f09947 */ /* 0x010fea000383ffff */
[----:B------:R-:W-:Y:S05]  /*17500*/  BRA `(.L_x_5348) ;  /* 0xfffffeac000c7947 */ /* 0x000fea000383ffff */
.L_x_5350:
[----:B----4-:R4:W0:Y:S02]  /*17510*/  SYNCS.PHASECHK.TRANS64.TRYWAIT P1, [R5+URZ+0x32410], R2 ;  /* 0x03241002050075a7 */ /* 0x010824000802017f */
[----:B0-----:R-:W-:Y:S05]  /*17520*/  @!P1 NANOSLEEP.SYNCS 0x989680 ;  /* 0x009896800000995d */ /* 0x001fea0003900000 */
[----:B------:R-:W0:Y:S02]  /*17530*/  @!P1 SYNCS.PHASECHK.TRANS64 P1, [R5+URZ+0x32410], R2 ;  /* 0x03241002050095a7 */ /* 0x000e24000802007f */
[----:B0-----:R-:W-:Y:S05]  /*17540*/  @!P1 BRA `(.L_x_5350) ;  /* 0xfffffffc00f09947 */ /* 0x001fea000383ffff */
[----:B------:R-:W-:Y:S05]  /*17550*/  BRA `(.L_x_5531) ;  /* 0xfffffeac00b87947 */ /* 0x000fea000383ffff */
.L_x_5354:
[----:B------:R0:W0:Y:S02]  /*17560*/  SYNCS.PHASECHK.TRANS64.TRYWAIT P1, [R0+URZ+0x32450], R3 ;  /* 0x03245003000075a7 */ /* 0x000024000802017f */
[----:B0-----:R-:W-:Y:S05]  /*17570*/  @!P1 NANOSLEEP.SYNCS 0x989680 ;  /* 0x009896800000995d */ /* 0x001fea0003900000 */
[----:B------:R-:W0:Y:S02]  /*17580*/  @!P1 SYNCS.PHASECHK.TRANS64 P1, [R0+URZ+0x32450], R3 ;  /* 0x03245003000095a7 */ /* 0x000e24000802007f */
[----:B0-----:R-:W-:Y:S05]  /*17590*/  @!P1 BRA `(.L_x_5354) ;  /* 0xfffffffc00f09947 */ /* 0x001fea000383ffff */
[----:B------:R-:W-:Y:S05]  /*175a0*/  BRA `(.L_x_5353) ;  /* 0xfffffeac00c47947 */ /* 0x000fea000383ffff */
.L_x_5359:
[----:B-1----:R-:W-:-:S04]  /*175b0*/  IMAD.U32 R20, RZ, RZ, UR5 ;  /* 0x00000005ff147e24 */ /* 0x002fc8000f8e00ff */
[----:B------:R1:W2:Y:S03]  /*175c0*/  SYNCS.PHASECHK.TRANS64.TRYWAIT P2, [R20+URZ+0x32430], R13 ;  /* 0x0324300d140075a7 */ /* 0x0002a6000804017f */
[----:B--2---:R-:W-:Y:S05]  /*175d0*/  @!P2 NANOSLEEP.SYNCS 0x989680 ;  /* 0x009896800000a95d */ /* 0x004fea0003900000 */
[----:B------:R-:W2:Y:S02]  /*175e0*/  @!P2 SYNCS.PHASECHK.TRANS64 P2, [R20+URZ+0x32430], R13 ;  /* 0x0324300d1400a5a7 */ /* 0x000ea4000804007f */
[----:B--2---:R-:W-:Y:S05]  /*175f0*/  @!P2 BRA `(.L_x_5359) ;  /* 0xfffffffc00eca947 */ /* 0x004fea000383ffff */
[----:B------:R-:W-:Y:S05]  /*17600*/  BRA `(.L_x_5358) ;  /* 0xfffffed800087947 */ /* 0x000fea000383ffff */
.L_x_5363:
[----:B-1----:R-:W-:-:S04]  /*17610*/  IMAD.U32 R20, RZ, RZ, UR5 ;  /* 0x00000005ff147e24 */ /* 0x002fc8000f8e00ff */
[----:B------:R1:W3:Y:S03]  /*17620*/  SYNCS.PHASECHK.TRANS64.TRYWAIT P2, [R20+URZ+0x32450], R13 ;  /* 0x0324500d140075a7 */ /* 0x0002e6000804017f */
[----:B---3--:R-:W-:Y:S05]  /*17630*/  @!P2 NANOSLEEP.SYNCS 0x989680 ;  /* 0x009896800000a95d */ /* 0x008fea0003900000 */
[----:B------:R-:W3:Y:S02]  /*17640*/  @!P2 SYNCS.PHASECHK.TRANS64 P2, [R20+URZ+0x32450], R13 ;  /* 0x0324500d1400a5a7 */ /* 0x000ee4000804007f */
[----:B---3--:R-:W-:Y:S05]  /*17650*/  @!P2 BRA `(.L_x_5363) ;  /* 0xfffffffc00eca947 */ /* 0x008fea000383ffff */
[----:B------:R-:W-:Y:S05]  /*17660*/  BRA `(.L_x_5362) ;  /* 0xfffffed800847947 */ /* 0x000fea000383ffff */
.L_x_5369:
[----:B-1----:R-:W-:-:S04]  /*17670*/  IMAD.U32 R20, RZ, RZ, UR5 ;  /* 0x00000005ff147e24 */ /* 0x002fc8000f8e00ff */
[----:B------:R1:W2:Y:S03]  /*17680*/  SYNCS.PHASECHK.TRANS64.TRYWAIT P2, [R20+URZ+0x32430], R13 ;  /* 0x0324300d140075a7 */ /* 0x0002a6000804017f */
[----:B--2---:R-:W-:Y:S05]  /*17690*/  @!P2 NANOSLEEP.SYNCS 0x989680 ;  /* 0x009896800000a95d */ /* 0x004fea0003900000 */
[----:B------:R-:W2:Y:S02]  /*176a0*/  @!P2 SYNCS.PHASECHK.TRANS64 P2, [R20+URZ+0x32430], R13 ;  /* 0x0324300d1400a5a7 */ /* 0x000ea4000804007f */
[----:B--2---:R-:W-:Y:S05]  /*176b0*/  @!P2 BRA `(.L_x_5369) ;  /* 0xfffffffc00eca947 */ /* 0x004fea000383ffff */
[----:B------:R-:W-:Y:S05]  /*176c0*/  BRA `(.L_x_5368) ;  /* 0xffffff0400fc7947 */ /* 0x000fea000383ffff */
.L_x_5373:
[----:B-1----:R-:W-:-:S04]  /*176d0*/  IMAD.U32 R20, RZ, RZ, UR5 ;  /* 0x00000005ff147e24 */ /* 0x002fc8000f8e00ff */
[----:B------:R1:W3:Y:S03]  /*176e0*/  SYNCS.PHASECHK.TRANS64.TRYWAIT P2, [R20+URZ+0x32450], R13 ;  /* 0x0324500d140075a7 */ /* 0x0002e6000804017f */
[----:B---3--:R-:W-:Y:S05]  /*176f0*/  @!P2 NANOSLEEP.SYNCS 0x989680 ;  /* 0x009896800000a95d */ /* 0x008fea0003900000 */
[----:B------:R-:W3:Y:S02]  /*17700*/  @!P2 SYNCS.PHASECHK.TRANS64 P2, [R20+URZ+0x32450], R13 ;  /* 0x0324500d1400a5a7 */ /* 0x000ee4000804007f */
[----:B---3--:R-:W-:Y:S05]  /*17710*/  @!P2 BRA `(.L_x_5373) ;  /* 0xfffffffc00eca947 */ /* 0x008fea000383ffff */
[----:B------:R-:W-:Y:S05]  /*17720*/  BRA `(.L_x_5372) ;  /* 0xffffff0800787947 */ /* 0x000fea000383ffff */
.L_x_5421:
        /* <DEDUP_REMOVED lines=11> */
.L_x_5533:
[----:B------:R-:W-:Y:S05]  /*177e0*/  BSYNC B0 ;  /* 0x0000000000007941 */ /* 0x000fea0003800000 */
.L_x_5532:
[----:B------:R-:W-:Y:S05]  /*177f0*/  BRA `(.L_x_5534) ;  /* 0xffffffa000a87947 */ /* 0x000fea000383ffff */
.L_x_5423:
[----:B------:R-:W-:Y:S01]  /*17800*/  BSSY B0, `(.L_x_5535) ;  /* 0x0000006000007945 */ /* 0x000fe20003800000 */
[----:B------:R-:W-:-:S07]  /*17810*/  IMAD.MOV.U32 R15, RZ, RZ, -0x1 ;  /* 0xffffffffff0f7424 */ /* 0x000fce00078e00ff */
[----:B0-2---:R-:W-:Y:S05]  /*17820*/  WARPSYNC.COLLECTIVE R15, `(.L_x_5536) ;  /* 0x000000000f0c7348 */ /* 0x005fea0003c00000 */
[----:B------:R-:W-:Y:S02]  /*17830*/  ELECT P6, UR62, PT ;  /* 0x00000000003e782f */ /* 0x000fe400038c0000 */
[----:B------:R-:W-:Y:S01]  /*17840*/  MOV R14, UR62 ;  /* 0x0000003e000e7c02 */ /* 0x000fe20008000f00 */
[----:B0-2---:R-:W-:Y:S10]  /*17850*/  ENDCOLLECTIVE ;  /* 0x000000000000791b */ /* 0x005ff40003800000 */
.L_x_5536:
[----:B------:R-:W-:Y:S05]  /*17860*/  BSYNC B0 ;  /* 0x0000000000007941 */ /* 0x000fea0003800000 */
.L_x_5535:
[----:B------:R-:W-:Y:S05]  /*17870*/  BRA `(.L_x_5537) ;  /* 0xffffffa000b47947 */ /* 0x000fea000383ffff */
.L_x_5425:
[----:B0-----:R0:W1:Y:S02]  /*17880*/  SYNCS.PHASECHK.TRANS64.TRYWAIT P0, [R0+URZ+0x32440], R2 ;  /* 0x03244002000075a7 */ /* 0x001064000800017f */
[----:B-1----:R-:W-:Y:S05]  /*17890*/  @!P0 NANOSLEEP.SYNCS 0x989680 ;  /* 0x009896800000895d */ /* 0x002fea0003900000 */
[----:B------:R-:W1:Y:S02]  /*178a0*/  @!P0 SYNCS.PHASECHK.TRANS64 P0, [R0+URZ+0x32440], R2 ;  /* 0x03244002000085a7 */ /* 0x000e64000800007f */
[----:B-1----:R-:W-:Y:S05]  /*178b0*/  @!P0 BRA `(.L_x_5425) ;  /* 0xfffffffc00f08947 */ /* 0x002fea000383ffff */
[----:B------:R-:W-:Y:S05]  /*178c0*/  BRA `(.L_x_5538) ;  /* 0xffffffa400147947 */ /* 0x000fea000383ffff */
.L_x_5429:
        /* <DEDUP_REMOVED lines=9> */
.L_x_5539:
[----:B------:R-:W-:Y:S02]  /*17960*/  IMAD.MOV.U32 R13, RZ, RZ, R3 ;  /* 0x000000ffff0d7224 */ /* 0x000fe400078e0003 */
[----:B------:R-:W-:Y:S01]  /*17970*/  IMAD.MOV.U32 R4, RZ, RZ, R14 ;  /* 0x000000ffff047224 */ /* 0x000fe200078e000e */
[----:B------:R-:W-:-:S07]  /*17980*/  LOP3.LUT R6, R6, 0x7f, RZ, 0xc0, !PT ;  /* 0x0000007f06067812 */ /* 0x000fce00078ec0ff */
[----:B------:R-:W-:Y:S05]  /*17990*/  WARPSYNC.COLLECTIVE R15, `(.L_x_5540) ;  /* 0x000000000f087348 */ /* 0x000fea0003c00000 */
[----:B------:R0:W1:Y:S02]  /*179a0*/  SHFL.IDX P6, R14, R13, R12, R11 ;  /* 0x0000000c0d0e7389 */ /* 0x00006400000c000b */
[----:B01----:R-:W-:Y:S01]  /*179b0*/  ENDCOLLECTIVE ;  /* 0x000000000000791b */ /* 0x003fe20003800000 */
.L_x_5540:
[----:B------:R-:W-:-:S05]  /*179c0*/  SHF.R.U32.HI R6, RZ, 0x3, R6 ;  /* 0x00000003ff067819 */ /* 0x000fca0000011606 */
[----:B------:R-:W-:-:S05]  /*179d0*/  IMAD R10, R10, 0x80, R6 ;  /* 0x000000800a0a7824 */ /* 0x000fca00078e0206 */
[----:B------:R0:W-:Y:S01]  /*179e0*/  STL [R1+0x4], R10 ;  /* 0x0000040a01007387 */ /* 0x0001e20000100800 */
[----:B------:R-:W-:Y:S02]  /*179f0*/  IMAD.MOV.U32 R13, RZ, RZ, R2 ;  /* 0x000000ffff0d7224 */ /* 0x000fe400078e0002 */
[----:B------:R-:W-:Y:S02]  /*17a00*/  IMAD.MOV.U32 R12, RZ, RZ, 0x1 ;  /* 0x00000001ff0c7424 */ /* 0x000fe400078e00ff */
[----:B------:R-:W-:-:S07]  /*17a10*/  IMAD.MOV.U32 R5, RZ, RZ, R14 ;  /* 0x000000ffff057224 */ /* 0x000fce00078e000e */
[----:B0-----:R-:W-:Y:S05]  /*17a20*/  WARPSYNC.COLLECTIVE R15, `(.L_x_5541) ;  /* 0x000000000f087348 */ /* 0x001fea0003c00000 */
[----:B------:R1:W2:Y:S02]  /*17a30*/  SHFL.IDX P6, R14, R13, R12, R11 ;  /* 0x0000000c0d0e7389 */ /* 0x0002a400000c000b */
[----:B012---:R-:W-:Y:S01]  /*17a40*/  ENDCOLLECTIVE ;  /* 0x000000000000791b */ /* 0x007fe20003800000 */
.L_x_5541:
[----:B------:R-:W-:Y:S02]  /*17a50*/  IMAD.MOV.U32 R13, RZ, RZ, R3 ;  /* 0x000000ffff0d7224 */ /* 0x000fe400078e0003 */
[----:B------:R-:W-:Y:S02]  /*17a60*/  IMAD R0, R0, R7, RZ ;  /* 0x0000000700007224 */ /* 0x000fe400078e02ff */
[----:B------:R-:W-:-:S07]  /*17a70*/  IMAD.MOV.U32 R7, RZ, RZ, R14 ;  /* 0x000000ffff077224 */ /* 0x000fce00078e000e */
[----:B------:R-:W-:Y:S05]  /*17a80*/  WARPSYNC.COLLECTIVE R15, `(.L_x_5542) ;  /* 0x000000000f087348 */ /* 0x000fea0003c00000 */
[----:B------:R0:W1:Y:S02]  /*17a90*/  SHFL.IDX P6, R14, R13, R12, R11 ;  /* 0x0000000c0d0e7389 */ /* 0x00006400000c000b */
[----:B01----:R-:W-:Y:S01]  /*17aa0*/  ENDCOLLECTIVE ;  /* 0x000000000000791b */ /* 0x003fe20003800000 */
.L_x_5542:
        /* <DEDUP_REMOVED lines=10> */
.L_x_5543:
        /* <DEDUP_REMOVED lines=15> */
.L_x_5544:
        /* <DEDUP_REMOVED lines=19> */
.L_x_5545:
        /* <DEDUP_REMOVED lines=10> */
.L_x_5546:
        /* <DEDUP_REMOVED lines=13> */
.L_x_5547:
        /* <DEDUP_REMOVED lines=10> */
.L_x_5548:
        /* <DEDUP_REMOVED lines=13> */
.L_x_5549:
        /* <DEDUP_REMOVED lines=10> */
.L_x_5550:
        /* <DEDUP_REMOVED lines=13> */
.L_x_5551:
        /* <DEDUP_REMOVED lines=10> */
.L_x_5552:
        /* <DEDUP_REMOVED lines=11> */
.L_x_5553:
        /* <DEDUP_REMOVED lines=14> */
.L_x_5554:
[----:B------:R-:W-:Y:S01]  /*183f0*/  IMAD.MOV.U32 R3, RZ, RZ, R14 ;  /* 0x000000ffff037224 */ /* 0x000fe200078e000e */
[----:B------:R-:W-:Y:S06]  /*18400*/  BRA `(.L_x_5555) ;  /* 0xffffffa400947947 */ /* 0x000fec000383ffff */
.L_x_5433:
        /* <DEDUP_REMOVED lines=12> */
[-C--:B----4-:R-:W-:Y:S01]  /*184d0*/  ISETP.GE.AND P5, PT, R15, R3.reuse, PT ;  /* 0x000000030f00720c */ /* 0x090fe20003fa6270 */
[----:B------:R-:W-:Y:S01]  /*184e0*/  IMAD.MOV.U32 R15, RZ, RZ, -0x1 ;  /* 0xffffffffff0f7424 */ /* 0x000fe200078e00ff */
[----:B-----5:R-:W-:Y:S02]  /*184f0*/  ISETP.GE.AND P6, PT, R14, R3, PT ;  /* 0x000000030e00720c */ /* 0x020fe40003fc6270 */
[----:B------:R-:W-:-:S07]  /*18500*/  LOP3.LUT R9, R9, 0xffffffef, RZ, 0xc0, !PT ;  /* 0xffffffef09097812 */ /* 0x000fce00078ec0ff */
[----:B------:R-:W-:Y:S02]  /*18510*/  @P4 LOP3.LUT R9, R9, 0x10, RZ, 0xfc, !PT ;  /* 0x0000001009094812 */ /* 0x000fe400078efcff */
[----:B------:R-:W-:Y:S01]  /*18520*/  ISETP.GE.AND P4, PT, R13, R3, PT ;  /* 0x000000030d00720c */ /* 0x000fe20003f86270 */
[----:B------:R-:W-:Y:S01]  /*18530*/  IMAD.MOV.U32 R13, RZ, RZ, R0 ;  /* 0x000000ffff0d7224 */ /* 0x000fe200078e0000 */
[----:B------:R-:W-:-:S04]  /*18540*/  LOP3.LUT R9, R9, 0xfffffff7, RZ, 0xc0, !PT ;  /* 0xfffffff709097812 */ /* 0x000fc800078ec0ff */
        /* <DEDUP_REMOVED lines=16> */
.L_x_5557:
[----:B------:R-:W-:Y:S05]  /*18650*/  BSYNC B0 ;  /* 0x0000000000007941 */ /* 0x000fea0003800000 */
.L_x_5556:
        /* <DEDUP_REMOVED lines=10> */
.L_x_5558:
        /* <DEDUP_REMOVED lines=16> */
.L_x_5559:
        /* <DEDUP_REMOVED lines=15> */
.L_x_5560:
        /* <DEDUP_REMOVED lines=12> */
.L_x_5561:
        /* <DEDUP_REMOVED lines=12> */
.L_x_5562:
        /* <DEDUP_REMOVED lines=12> */
.L_x_5563:
        /* <DEDUP_REMOVED lines=12> */
.L_x_5564:
        /* <DEDUP_REMOVED lines=12> */
.L_x_5565:
        /* <DEDUP_REMOVED lines=12> */
.L_x_5566:
        /* <DEDUP_REMOVED lines=12> */
.L_x_5567:
        /* <DEDUP_REMOVED lines=11> */
.L_x_5568:
        /* <DEDUP_REMOVED lines=16> */
.L_x_5569:
[----:B------:R-:W-:Y:S02]  /*18fe0*/  IMAD.MOV.U32 R13, RZ, RZ, R2 ;  /* 0x000000ffff0d7224 */ /* 0x000fe400078e0002 */
[----:B------:R-:W-:-:S07]  /*18ff0*/  IMAD.MOV.U32 R6, RZ, RZ, R14 ;  /* 0x000000ffff067224 */ /* 0x000fce00078e000e */
[----:B------:R-:W-:Y:S05]  /*19000*/  WARPSYNC.COLLECTIVE R15, `(.L_x_5570) ;  /* 0x000000000f087348 */ /* 0x000fea0003c00000 */
[----:B------:R0:W1:Y:S02]  /*19010*/  SHFL.IDX P6, R14, R13, R12, R11 ;  /* 0x0000000c0d0e7389 */ /* 0x00006400000c000b */
[----:B01----:R-:W-:Y:S01]  /*19020*/  ENDCOLLECTIVE ;  /* 0x000000000000791b */ /* 0x003fe20003800000 */
.L_x_5570:
[----:B------:R-:W-:Y:S02]  /*19030*/  IMAD.MOV.U32 R13, RZ, RZ, R0 ;  /* 0x000000ffff0d7224 */ /* 0x000fe400078e0000 */
[----:B------:R-:W-:Y:S02]  /*19040*/  IMAD.MOV.U32 R12, RZ, RZ, 0x7 ;  /* 0x00000007ff0c7424 */ /* 0x000fe400078e00ff */
[----:B------:R-:W-:-:S07]  /*19050*/  IMAD.MOV.U32 R4, RZ, RZ, R14 ;  /* 0x000000ffff047224 */ /* 0x000fce00078e000e */
[----:B------:R-:W-:Y:S05]  /*19060*/  WARPSYNC.COLLECTIVE R15, `(.L_x_5571) ;  /* 0x000000000f087348 */ /* 0x000fea0003c00000 */
[----:B------:R0:W1:Y:S02]  /*19070*/  SHFL.IDX P6, R14, R13, R12, R11 ;  /* 0x0000000c0d0e7389 */ /* 0x00006400000c000b */
[----:B01----:R-:W-:Y:S01]  /*19080*/  ENDCOLLECTIVE ;  /* 0x000000000000791b */ /* 0x003fe20003800000 */
.L_x_5571:
        /* <DEDUP_REMOVED lines=14> */
.L_x_5572:
[----:B------:R-:W-:Y:S01]  /*19170*/  IMAD.MOV.U32 R2, RZ, RZ, R14 ;  /* 0x000000ffff027224 */ /* 0x000fe200078e000e */
[----:B------:R-:W-:Y:S06]  /*19180*/  BRA `(.L_x_5573) ;  /* 0xffffffa400087947 */ /* 0x000fec000383ffff */
.L_x_5438:
[----:B0-----:R0:W1:Y:S02]  /*19190*/  SYNCS.PHASECHK.TRANS64.TRYWAIT P0, [R18+URZ+0x32420], R0 ;  /* 0x03242000120075a7 */ /* 0x001064000800017f */
[----:B-1----:R-:W-:Y:S05]  /*191a0*/  @!P0 NANOSLEEP.SYNCS 0x989680 ;  /* 0x009896800000895d */ /* 0x002fea0003900000 */
[----:B------:R-:W1:Y:S02]  /*191b0*/  @!P0 SYNCS.PHASECHK.TRANS64 P0, [R18+URZ+0x32420], R0 ;  /* 0x03242000120085a7 */ /* 0x000e64000800007f */
[----:B-1----:R-:W-:Y:S05]  /*191c0*/  @!P0 BRA `(.L_x_5438) ;  /* 0xfffffffc00f08947 */ /* 0x002fea000383ffff */
[----:B------:R-:W-:Y:S05]  /*191d0*/  BRA `(.L_x_5574) ;  /* 0xffffffa400807947 */ /* 0x000fea000383ffff */
.L_x_5442:
[----:B0-----:R0:W1:Y:S02]  /*191e0*/  SYNCS.PHASECHK.TRANS64.TRYWAIT P0, [R2+URZ+0x32460], R0 ;  /* 0x03246000020075a7 */ /* 0x001064000800017f */
[----:B-1----:R-:W-:Y:S05]  /*191f0*/  @!P0 NANOSLEEP.SYNCS 0x989680 ;  /* 0x009896800000895d */ /* 0x002fea0003900000 */
[----:B------:R-:W1:Y:S02]  /*19200*/  @!P0 SYNCS.PHASECHK.TRANS64 P0, [R2+URZ+0x32460], R0 ;  /* 0x03246000020085a7 */ /* 0x000e64000800007f */
[----:B-1----:R-:W-:Y:S05]  /*19210*/  @!P0 BRA `(.L_x_5442) ;  /* 0xfffffffc00f08947 */ /* 0x002fea000383ffff */
[----:B------:R-:W-:Y:S05]  /*19220*/  BRA `(.L_x_5575) ;  /* 0xffffffa400a47947 */ /* 0x000fea000383ffff */
.L_x_5457:
[----:B-1----:R1:W2:Y:S02]  /*19230*/  SYNCS.PHASECHK.TRANS64.TRYWAIT P0, [R2+URZ+0x32440], R6 ;  /* 0x03244006020075a7 */ /* 0x0022a4000800017f */
[----:B--2---:R-:W-:Y:S05]  /*19240*/  @!P0 NANOSLEEP.SYNCS 0x989680 ;  /* 0x009896800000895d */ /* 0x004fea0003900000 */
[----:B------:R-:W2:Y:S02]  /*19250*/  @!P0 SYNCS.PHASECHK.TRANS64 P0, [R2+URZ+0x32440], R6 ;  /* 0x03244006020085a7 */ /* 0x000ea4000800007f */
[----:B--2---:R-:W-:Y:S05]  /*19260*/  @!P0 BRA `(.L_x_5457) ;  /* 0xfffffffc00f08947 */ /* 0x004fea000383ffff */
[----:B------:R-:W-:Y:S05]  /*19270*/  BRA `(.L_x_5576) ;  /* 0xffffffac00c47947 */ /* 0x000fea000383ffff */
.L_x_5462:
[----:B0-----:R0:W2:Y:S02]  /*19280*/  SYNCS.PHASECHK.TRANS64.TRYWAIT P0, [R2+URZ+0x32460], R6 ;  /* 0x03246006020075a7 */ /* 0x0010a4000800017f */
[----:B--2---:R-:W-:Y:S05]  /*19290*/  @!P0 NANOSLEEP.SYNCS 0x989680 ;  /* 0x009896800000895d */ /* 0x004fea0003900000 */
[----:B------:R-:W2:Y:S02]  /*192a0*/  @!P0 SYNCS.PHASECHK.TRANS64 P0, [R2+URZ+0x32460], R6 ;  /* 0x03246006020085a7 */ /* 0x000ea4000800007f */
[----:B--2---:R-:W-:Y:S05]  /*192b0*/  @!P0 BRA `(.L_x_5462) ;  /* 0xfffffffc00f08947 */ /* 0x004fea000383ffff */
[----:B------:R-:W-:Y:S05]  /*192c0*/  BRA `(.L_x_5577) ;  /* 0xffffffb000407947 */ /* 0x000fea000383ffff */
.L_x_5473:
[----:B-1----:R1:W2:Y:S02]  /*192d0*/  SYNCS.PHASECHK.TRANS64.TRYWAIT P0, [R2+URZ+0x32440], R3 ;  /* 0x03244003020075a7 */ /* 0x0022a4000800017f */
[----:B--2---:R-:W-:Y:S05]  /*192e0*/  @!P0 NANOSLEEP.SYNCS 0x989680 ;  /* 0x009896800000895d */ /* 0x004fea0003900000 */
[----:B------:R-:W2:Y:S02]  /*192f0*/  @!P0 SYNCS.PHASECHK.TRANS64 P0, [R2+URZ+0x32440], R3 ;  /* 0x03244003020085a7 */ /* 0x000ea4000800007f */
[----:B--2---:R-:W-:Y:S05]  /*19300*/  @!P0 BRA `(.L_x_5473) ;  /* 0xfffffffc00f08947 */ /* 0x004fea000383ffff */
[----:B------:R-:W-:Y:S05]  /*19310*/  BRA `(.L_x_5578) ;  /* 0xffffffb8002c7947 */ /* 0x000fea000383ffff */
.L_x_5478:
[----:B--2---:R2:W3:Y:S02]  /*19320*/  SYNCS.PHASECHK.TRANS64.TRYWAIT P0, [R2+URZ+0x32460], R3 ;  /* 0x03246003020075a7 */ /* 0x0044e4000800017f */
[----:B---3--:R-:W-:Y:S05]  /*19330*/  @!P0 NANOSLEEP.SYNCS 0x989680 ;  /* 0x009896800000895d */ /* 0x008fea0003900000 */
[----:B------:R-:W3:Y:S02]  /*19340*/  @!P0 SYNCS.PHASECHK.TRANS64 P0, [R2+URZ+0x32460], R3 ;  /* 0x03246003020085a7 */ /* 0x000ee4000800007f */
[----:B---3--:R-:W-:Y:S05]  /*19350*/  @!P0 BRA `(.L_x_5478) ;  /* 0xfffffffc00f08947 */ /* 0x008fea000383ffff */
[----:B------:R-:W-:Y:S05]  /*19360*/  BRA `(.L_x_5579) ;  /* 0xffffffb800a87947 */ /* 0x000fea000383ffff */
.L_x_5489:
[----:B-1----:R1:W2:Y:S02]  /*19370*/  SYNCS.PHASECHK.TRANS64.TRYWAIT P0, [R3+URZ+0x32440], R2 ;  /* 0x03244002030075a7 */ /* 0x0022a4000800017f */
[----:B--2---:R-:W-:Y:S05]  /*19380*/  @!P0 NANOSLEEP.SYNCS 0x989680 ;  /* 0x009896800000895d */ /* 0x004fea0003900000 */
[----:B------:R-:W2:Y:S02]  /*19390*/  @!P0 SYNCS.PHASECHK.TRANS64 P0, [R3+URZ+0x32440], R2 ;  /* 0x03244002030085a7 */ /* 0x000ea4000800007f */
[----:B--2---:R-:W-:Y:S05]  /*193a0*/  @!P0 BRA `(.L_x_5489) ;  /* 0xfffffffc00f08947 */ /* 0x004fea000383ffff */
[----:B------:R-:W-:Y:S05]  /*193b0*/  BRA `(.L_x_5580) ;  /* 0xffffffc000787947 */ /* 0x000fea000383ffff */
.L_x_5494:
[----:B--2---:R2:W3:Y:S02]  /*193c0*/  SYNCS.PHASECHK.TRANS64.TRYWAIT P0, [R3+URZ+0x32460], R2 ;  /* 0x03246002030075a7 */ /* 0x0044e4000800017f */
[----:B---3--:R-:W-:Y:S05]  /*193d0*/  @!P0 NANOSLEEP.SYNCS 0x989680 ;  /* 0x009896800000895d */ /* 0x008fea0003900000 */
[----:B------:R-:W3:Y:S02]  /*193e0*/  @!P0 SYNCS.PHASECHK.TRANS64 P0, [R3+URZ+0x32460], R2 ;  /* 0x03246002030085a7 */ /* 0x000ee4000800007f */
[----:B---3--:R-:W-:Y:S05]  /*193f0*/  @!P0 BRA `(.L_x_5494) ;  /* 0xfffffffc00f08947 */ /* 0x008fea000383ffff */
[----:B------:R-:W-:Y:S05]  /*19400*/  BRA `(.L_x_5581) ;  /* 0xffffffc000f47947 */ /* 0x000fea000383ffff */
.L_x_5506:
        /* <DEDUP_REMOVED lines=9> */
.L_x_5583:
[----:B------:R-:W-:Y:S05]  /*194a0*/  BSYNC B0 ;  /* 0x0000000000007941 */ /* 0x000fea0003800000 */
.L_x_5582:
        /* <DEDUP_REMOVED lines=9> */
.L_x_5584:
        /* <DEDUP_REMOVED lines=26> */
.L_x_5585:
        /* <DEDUP_REMOVED lines=8> */
.L_x_5586:
        /* <DEDUP_REMOVED lines=8> */
.L_x_5587:
        /* <DEDUP_REMOVED lines=8> */
.L_x_5588:
        /* <DEDUP_REMOVED lines=8> */
.L_x_5589:
        /* <DEDUP_REMOVED lines=9> */
.L_x_5590:
[----:B------:R-:W-:Y:S01]  /*19970*/  IMAD.MOV.U32 R10, RZ, RZ, R14 ;  /* 0x000000ffff0a7224 */ /* 0x000fe200078e000e */
[----:B------:R-:W-:Y:S06]  /*19980*/  BRA `(.L_x_5591) ;  /* 0xffffffc8003c7947 */ /* 0x000fec000383ffff */
.L_x_5509:
        /* <DEDUP_REMOVED lines=8> */
.L_x_5593:
[----:B------:R-:W-:Y:S05]  /*19a10*/  BSYNC B0 ;  /* 0x0000000000007941 */ /* 0x000fea0003800000 */
.L_x_5592:
        /* <DEDUP_REMOVED lines=10> */
.L_x_5594:
        /* <DEDUP_REMOVED lines=8> */
.L_x_5595:
        /* <DEDUP_REMOVED lines=8> */
.L_x_5596:
        /* <DEDUP_REMOVED lines=8> */
.L_x_5597:
        /* <DEDUP_REMOVED lines=9> */
.L_x_5598:
[----:B------:R-:W-:Y:S01]  /*19cd0*/  IMAD.MOV.U32 R10, RZ, RZ, R14 ;  /* 0x000000ffff0a7224 */ /* 0x000fe200078e000e */
[----:B------:R-:W-:Y:S06]  /*19ce0*/  BRA `(.L_x_5599) ;  /* 0xffffffc800107947 */ /* 0x000fec000383ffff */
.L_x_5511:
[----:B------:R-:W-:Y:S01]  /*19cf0*/  BSSY B0, `(.L_x_5600) ;  /* 0x0000006000007945 */ /* 0x000fe20003800000 */
[----:B------:R-:W-:Y:S01]  /*19d00*/  PLOP3.LUT P6, PT, P6, PT, PT, 0x8, 0x0 ;  /* 0x000000000000781c */ /* 0x000fe200037ce170 */
[----:B------:R-:W-:-:S12]  /*19d10*/  IMAD.MOV.U32 R15, RZ, RZ, -0x1 ;  /* 0xffffffffff0f7424 */ /* 0x000fd800078e00ff */
[----:B0-----:R-:W-:Y:S05]  /*19d20*/  WARPSYNC.COLLECTIVE R15, `(.L_x_5601) ;  /* 0x000000000f087348 */ /* 0x001fea0003c00000 */
[----:B------:R-:W-:Y:S01]  /*19d30*/  VOTE.ANY R14, PT, P6 ;  /* 0x00000000000e7806 */ /* 0x000fe200030e0100 */
[----:B0-----:R-:W-:Y:S06]  /*19d40*/  ENDCOLLECTIVE ;  /* 0x000000000000791b */ /* 0x001fec0003800000 */
.L_x_5601:
[----:B------:R-:W-:Y:S05]  /*19d50*/  BSYNC B0 ;  /* 0x0000000000007941 */ /* 0x000fea0003800000 */
.L_x_5600:
        /* <DEDUP_REMOVED lines=10> */
.L_x_5602:
[----:B------:R-:W-:Y:S02]  /*19e00*/  IMAD.MOV.U32 R13, RZ, RZ, R6 ;  /* 0x000000ffff0d7224 */ /* 0x000fe400078e0006 */
[----:B------:R-:W-:-:S07]  /*19e10*/  IMAD.MOV.U32 R4, RZ, RZ, R14 ;  /* 0x000000ffff047224 */ /* 0x000fce00078e000e */
[----:B------:R-:W-:Y:S05]  /*19e20*/  WARPSYNC.COLLECTIVE R15, `(.L_x_5603) ;  /* 0x000000000f087348 */ /* 0x000fea0003c00000 */
[----:B------:R0:W1:Y:S02]  /*19e30*/  SHFL.IDX P6, R14, R13, R12, R11 ;  /* 0x0000000c0d0e7389 */ /* 0x00006400000c000b */
[----:B01----:R-:W-:Y:S01]  /*19e40*/  ENDCOLLECTIVE ;  /* 0x000000000000791b */ /* 0x003fe20003800000 */
.L_x_5603:
[----:B------:R-:W-:Y:S02]  /*19e50*/  IMAD.MOV.U32 R6, RZ, RZ, R14 ;  /* 0x000000ffff067224 */ /* 0x000fe400078e000e */
[----:B------:R-:W-:-:S05]  /*19e60*/  IMAD.IADD R5, R9, 0x1, R16 ;  /* 0x0000000109057824 */ /* 0x000fca00078e0210 */
[----:B------:R1:W-:Y:S01]  /*19e70*/  STL [R1+0xc], R5 ;  /* 0x00000c0501007387 */ /* 0x0003e20000100800 */
[----:B------:R-:W-:Y:S05]  /*19e80*/  BRA `(.L_x_5604) ;  /* 0xffffffc400f07947 */ /* 0x000fea000383ffff */
.L_x_5513:
        /* <DEDUP_REMOVED lines=8> */
.L_x_5606:
[----:B------:R-:W-:Y:S05]  /*19f10*/  BSYNC B0 ;  /* 0x0000000000007941 */ /* 0x000fea0003800000 */
.L_x_5605:
[----:B------:R-:W-:Y:S01]  /*19f20*/  IMAD.MOV.U32 R2, RZ, RZ, R14 ;  /* 0x000000ffff027224 */ /* 0x000fe200078e000e */
[----:B------:R-:W-:Y:S06]  /*19f30*/  BRA `(.L_x_5607) ;  /* 0xffffffc400dc7947 */ /* 0x000fec000383ffff */
.L_x_5519:
[----:B0-----:R0:W1:Y:S02]  /*19f40*/  SYNCS.PHASECHK.TRANS64.TRYWAIT P0, [R0+URZ+0x32420], R3 ;  /* 0x03242003000075a7 */ /* 0x001064000800017f */
[----:B-1----:R-:W-:Y:S05]  /*19f50*/  @!P0 NANOSLEEP.SYNCS 0x989680 ;  /* 0x009896800000895d */ /* 0x002fea0003900000 */
[----:B------:R-:W1:Y:S02]  /*19f60*/  @!P0 SYNCS.PHASECHK.TRANS64 P0, [R0+URZ+0x32420], R3 ;  /* 0x03242003000085a7 */ /* 0x000e64000800007f */
[----:B-1----:R-:W-:Y:S05]  /*19f70*/  @!P0 BRA `(.L_x_5519) ;  /* 0xfffffffc00f08947 */ /* 0x002fea000383ffff */
[----:B------:R-:W-:Y:S05]  /*19f80*/  BRA `(.L_x_5608) ;  /* 0xffffffd0007c7947 */ /* 0x000fea000383ffff */
.L_x_5520:
        /* <DEDUP_REMOVED lines=11> */
.L_x_5610:
[----:B------:R-:W-:Y:S05]  /*1a040*/  BSYNC B0 ;  /* 0x0000000000007941 */ /* 0x000fea0003800000 */
.L_x_5609:
[----:B------:R-:W-:Y:S05]  /*1a050*/  BRA `(.L_x_5611) ;  /* 0xffffffd000647947 */ /* 0x000fea000383ffff */
.L_x_5523:
[----:B------:R-:W-:Y:S01]  /*1a060*/  BSSY B1, `(.L_x_5612) ;  /* 0x0000006000017945 */ /* 0x000fe20003800000 */
[----:B------:R-:W-:-:S07]  /*1a070*/  IMAD.MOV.U32 R15, RZ, RZ, -0x1 ;  /* 0xffffffffff0f7424 */ /* 0x000fce00078e00ff */
[----:B01----:R-:W-:Y:S05]  /*1a080*/  WARPSYNC.COLLECTIVE R15, `(.L_x_5613) ;  /* 0x000000000f0c7348 */ /* 0x003fea0003c00000 */
[----:B------:R-:W-:Y:S02]  /*1a090*/  ELECT P6, UR62, PT ;  /* 0x00000000003e782f */ /* 0x000fe400038c0000 */
[----:B------:R-:W-:Y:S01]  /*1a0a0*/  MOV R14, UR62 ;  /* 0x0000003e000e7c02 */ /* 0x000fe20008000f00 */
[----:B01----:R-:W-:Y:S10]  /*1a0b0*/  ENDCOLLECTIVE ;  /* 0x000000000000791b */ /* 0x003ff40003800000 */
.L_x_5613:
[----:B------:R-:W-:Y:S05]  /*1a0c0*/  BSYNC B1 ;  /* 0x0000000000017941 */ /* 0x000fea0003800000 */
.L_x_5612:
[----:B------:R-:W-:Y:S05]  /*1a0d0*/  BRA `(.L_x_5614) ;  /* 0xffffffd0005c7947 */ /* 0x000fea000383ffff */
.L_x_5525:
[----:B0-----:R0:W1:Y:S02]  /*1a0e0*/  SYNCS.PHASECHK.TRANS64.TRYWAIT P0, [R6+URZ], R5 ;  /* 0x00000005060075a7 */ /* 0x001064000800017f */
[----:B-1----:R-:W-:Y:S05]  /*1a0f0*/  @!P0 NANOSLEEP.SYNCS 0x989680 ;  /* 0x009896800000895d */ /* 0x002fea0003900000 */
[----:B------:R-:W1:Y:S02]  /*1a100*/  @!P0 SYNCS.PHASECHK.TRANS64 P0, [R6+URZ], R5 ;  /* 0x00000005060085a7 */ /* 0x000e64000800007f */
[----:B-1----:R-:W-:Y:S05]  /*1a110*/  @!P0 BRA `(.L_x_5525) ;  /* 0xfffffffc00f08947 */ /* 0x002fea000383ffff */
[----:B------:R-:W-:Y:S05]  /*1a120*/  BRA `(.L_x_5615) ;  /* 0xffffffd000947947 */ /* 0x000fea000383ffff */
.L_x_5526:
[----:B-1----:R1:W2:Y:S02]  /*1a130*/  SYNCS.PHASECHK.TRANS64.TRYWAIT P0, [R7+URZ], R2 ;  /* 0x00000002070075a7 */ /* 0x0022a4000800017f */
[----:B--2---:R-:W-:Y:S05]  /*1a140*/  @!P0 NANOSLEEP.SYNCS 0x989680 ;  /* 0x009896800000895d */ /* 0x004fea0003900000 */
[----:B------:R-:W2:Y:S02]  /*1a150*/  @!P0 SYNCS.PHASECHK.TRANS64 P0, [R7+URZ], R2 ;  /* 0x00000002070085a7 */ /* 0x000ea4000800007f */
[----:B--2---:R-:W-:Y:S05]  /*1a160*/  @!P0 BRA `(.L_x_5526) ;  /* 0xfffffffc00f08947 */ /* 0x004fea000383ffff */
[----:B------:R-:W-:Y:S05]  /*1a170*/  BRA `(.L_x_5616) ;  /* 0xffffffd000887947 */ /* 0x000fea000383ffff */
.L_x_5528:
[----:B--2---:R2:W3:Y:S02]  /*1a180*/  SYNCS.PHASECHK.TRANS64.TRYWAIT P0, [R4+URZ], R5 ;  /* 0x00000005040075a7 */ /* 0x0044e4000800017f */
[----:B---3--:R-:W-:Y:S05]  /*1a190*/  @!P0 NANOSLEEP.SYNCS 0x989680 ;  /* 0x009896800000895d */ /* 0x008fea0003900000 */
[----:B------:R-:W3:Y:S02]  /*1a1a0*/  @!P0 SYNCS.PHASECHK.TRANS64 P0, [R4+URZ], R5 ;  /* 0x00000005040085a7 */ /* 0x000ee4000800007f */
[----:B---3--:R-:W-:Y:S05]  /*1a1b0*/  @!P0 BRA `(.L_x_5528) ;  /* 0xfffffffc00f08947 */ /* 0x008fea000383ffff */
[----:B------:R-:W-:Y:S05]  /*1a1c0*/  BRA `(.L_x_5617) ;  /* 0xffffffd0008c7947 */ /* 0x000fea000383ffff */
.L_x_5618:
        /* <DEDUP_REMOVED lines=11> */
.L_x_6147:


//--------------------- .text._ZN7cutlass13device_kernelIN5flash11enable_sm90INS1_16FlashAttnFwdSm90INS1_25CollectiveMainloopFwdSm90ILi2EN4cute5tupleIJNS5_1CILi1EEES8_S8_EEENS6_IJNS7_ILi128EEENS7_ILi96EEENS7_ILi64EEEEEELi256ENS_6half_tEfNS_4arch4Sm90ELb1ELb0ELb1ELb1ELb0ELb1ELb1ELb1ELb0ELb1ELb1ELb0EEENS1_21CollectiveEpilogueFwdINS6_IJSA_NS7_ILi256EEESB_EEES9_SE_SG_Li256ELb1ELb1ELb1ELb0EEENS1_36VarlenDynamicPersistentTileSchedulerILi128ELi96ELi256ELi128ELb1ELb1ELb1ELb1ELb1ELb1EEEEEEEEEvNT_6ParamsE --------------------------
	.section	.text._ZN7cutlass13device_kernelIN5flash11enable_sm90INS1_16FlashAttnFwdSm90INS1_25CollectiveMainloopFwdSm90ILi2EN4cute5tupleIJNS5_1CILi1EEES8_S8_EEENS6_IJNS7_ILi128EEENS7_ILi96EEENS7_ILi64EEEEEELi256ENS_6half_tEfNS_4arch4Sm90ELb1ELb0ELb1ELb1ELb0ELb1ELb1ELb1ELb0ELb1ELb1ELb0EEENS1_21CollectiveEpilogueFwdINS6_IJSA_NS7_ILi256EEESB_EEES9_SE_SG_Li256ELb1ELb1ELb1ELb0EEENS1_36VarlenDynamicPersistentTileSchedulerILi128ELi96ELi256ELi128ELb1ELb1ELb1ELb1ELb1ELb1EEEEEEEEEvNT_6ParamsE,"ax",@progbits
	.align	128
.text._ZN7cutlass13device_kernelIN5flash11enable_sm90INS1_16FlashAttnFwdSm90INS1_25CollectiveMainloopFwdSm90ILi2EN4cute5tupleIJNS5_1CILi1EEES8_S8_EEENS6_IJNS7_ILi128EEENS7_ILi96EEENS7_ILi64EEEEEELi256ENS_6half_tEfNS_4arch4Sm90ELb1ELb0ELb1ELb1ELb0ELb1ELb1ELb1ELb0ELb1ELb1ELb0EEENS1_21CollectiveEpilogueFwdINS6_IJSA_NS7_ILi256EEESB_EEES9_SE_SG_Li256ELb1ELb1ELb1ELb0EEENS1_36VarlenDynamicPersistentTileSchedulerILi128ELi96ELi256ELi128ELb1ELb1ELb1ELb1ELb1ELb1EEEEEEEEEvNT_6ParamsE:
        .type           _ZN7cutlass13device_kernelIN5flash11enable_sm90INS1_16FlashAttnFwdSm90INS1_25CollectiveMainloopFwdSm90ILi2EN4cute5tupleIJNS5_1CILi1EEES8_S8_EEENS6_IJNS7_ILi128EEENS7_ILi96EEENS7_ILi64EEEEEELi256ENS_6half_tEfNS_4arch4Sm90ELb1ELb0ELb1ELb1ELb0ELb1ELb1ELb1ELb0ELb1ELb1ELb0EEENS1_21CollectiveEpilogueFwdINS6_IJSA_NS7_ILi256EEESB_EEES9_SE_SG_Li256ELb1ELb1ELb1ELb0EEENS1_36VarlenDynamicPersistentTileSchedulerILi128ELi96ELi256ELi128ELb1ELb1ELb1ELb1ELb1ELb1EEEEEEEEEvNT_6ParamsE,@function
        .size           _ZN7cutlass13device_kernelIN5flash11enable_sm90INS1_16FlashAttnFwdSm90INS1_25CollectiveMainloopFwdSm90ILi2EN4cute5tupleIJNS5_1CILi1EEES8_S8_EEENS6_IJNS7_ILi128EEENS7_ILi96EEENS7_ILi64EEEEEELi256ENS_6half_tEfNS_4arch4Sm90ELb1ELb0ELb1ELb1ELb0ELb1ELb1ELb1ELb0ELb1ELb1ELb0EEENS1_21CollectiveEpilogueFwdINS6_IJSA_NS7_ILi256EEESB_EEES9_SE_SG_Li256ELb1ELb1ELb1ELb0EEENS1_36VarlenDynamicPersistentTileSchedulerILi128ELi96ELi256ELi128ELb1ELb1ELb1ELb1ELb1ELb1EEEEEEEEEvNT_6ParamsE,(.L_x_6148 - _ZN7cutlass13device_kernelIN5flash11enable_sm90INS1_16FlashAttnFwdSm90INS1_25CollectiveMainloopFwdSm90ILi2EN4cute5tupleIJNS5_1CILi1EEES8_S8_EEENS6_IJNS7_ILi128EEENS7_ILi96EEENS7_ILi64EEEEEELi256ENS_6half_tEfNS_4arch4Sm90ELb1ELb0ELb1ELb1ELb0ELb1ELb1ELb1ELb0ELb1ELb1ELb0EEENS1_21CollectiveEpilogueFwdINS6_IJSA_NS7_ILi256EEESB_EEES9_SE_SG_Li256ELb1ELb1ELb1ELb0EEENS1_36VarlenDynamicPersistentTileSchedulerILi128ELi96ELi256ELi128ELb1ELb1ELb1ELb1ELb1ELb1EEEEEEEEEvNT_6ParamsE)
        .other          _ZN7cutlass13device_kernelIN5flash11enable_sm90INS1_16FlashAttnFwdSm90INS1_25CollectiveMainloopFwdSm90ILi2EN4cute5tupleIJNS5_1CILi1EEES8_S8_EEENS6_IJNS7_ILi128EEENS7_ILi96EEENS7_ILi64EEEEEELi256ENS_6half_tEfNS_4arch4Sm90ELb1ELb0ELb1ELb1ELb0ELb1ELb1ELb1ELb0ELb1ELb1ELb0EEENS1_21CollectiveEpilogueFwdINS6_IJSA_NS7_ILi256EEESB_EEES9_SE_SG_Li256ELb1ELb1ELb1ELb0EEENS1_36VarlenDynamicPersistentTileSchedulerILi128ELi96ELi256ELi128ELb1ELb1ELb1ELb1ELb1ELb1EEEEEEEEEvNT_6ParamsE,@"STO_CUDA_ENTRY STV_DEFAULT"
_ZN7cutlass13device_kernelIN5flash11enable_sm90INS1_16FlashAttnFwdSm90INS1_25CollectiveMainloopFwdSm90ILi2EN4cute5tupleIJNS5_1CILi1EEES8_S8_EEENS6_IJNS7_ILi128EEENS7_ILi96EEENS7_ILi64EEEEEELi256ENS_6half_tEfNS_4arch4Sm90ELb1ELb0ELb1ELb1ELb0ELb1ELb1ELb1ELb0ELb1ELb1ELb0EEENS1_21CollectiveEpilogueFwdINS6_IJSA_NS7_ILi256EEESB_EEES9_SE_SG_Li256ELb1ELb1ELb1ELb0EEENS1_36VarlenDynamicPersistentTileSchedulerILi128ELi96ELi256ELi128ELb1ELb1ELb1ELb1ELb1ELb1EEEEEEEEEvNT_6ParamsE:
        /* <DEDUP_REMOVED lines=24> */
.L_x_5620:
[----:B------:R-:W-:Y:S05]  /*0180*/  BSYNC B0 ;  /* 0x0000000000007941 */ /* 0x000fea0003800000 */
.L_x_5619:
        /* <DEDUP_REMOVED lines=43> */
.L_x_5621:
        /* <DEDUP_REMOVED lines=22> */
.L_x_5622:
        /* <DEDUP_REMOVED lines=18> */
.L_x_5623:
        /* <DEDUP_REMOVED lines=22> */
.L_x_5624:
        /* <DEDUP_REMOVED lines=22> */
.L_x_5625:
[----:B------:R-:W-:Y:S01]  /*0980*/  PLOP3.LUT P0, PT, PT, PT, UP0, 0x80, 0x0 ;  /* 0x000000000000781c */ /* 0x000fe20003f0f008 */
[----:B------:R-:W-:Y:S01]  /*0990*/  UMOV UR36, 0x1 ;  /* 0x0000000100247882 */ /* 0x000fe20000000000 */
[----:B------:R-:W-:Y:S01]  /*09a0*/  NOP ;  /* 0x0000000000007918 */ /* 0x000fe20000000000 */
[----:B------:R-:W-:Y:S01]  /*09b0*/  USEL UR36, UR36, 0x2, !UP0 ;  /* 0x0000000224247887 */ /* 0x000fe2000c000000 */
[----:B------:R-:W-:Y:S01]  /*09c0*/  BSSY B9, `(.L_x_5626) ;  /* 0x0002257000097945 */ /* 0x000fe20003800000 */
[----:B------:R-:W-:Y:S01]  /*09d0*/  ULDC.64 UR40, c[0x0][0x208] ;  /* 0x0000820000287ab9 */ /* 0x000fe20000000a00 */
[----:B0123--:R-:W-:Y:S07]  /*09e0*/  BAR.SYNC.DEFER_BLOCKING 0x0 ;  /* 0x0000000000007b1d */ /* 0x00ffee0000010000 */
[----:B------:R-:W-:Y:S05]  /*09f0*/  @!P0 BRA `(.L_x_5627) ;  /* 0x00000190002c8947 */ /* 0x000fea0003800000 */
.L_x_5628:
[----:B------:R-:W-:-:S08]  /*0a00*/  NOP ;  /* 0x0000000000007918 */ /* 0x000fd00000000000 */
[----:B------:R-:W0:Y:S02]  /*0a10*/  USETMAXREG.TRY_ALLOC.CTAPOOL UP0, 0xf0 ;  /* 0x000000f0000079c8 */ /* 0x000e240008000600 */
[----:B0-----:R-:W-:-:S13]  /*0a20*/  PLOP3.LUT P0, PT, PT, PT, UP0, 0x80, 0x0 ;  /* 0x000000000000781c */ /* 0x001fda0003f0f008 */
[----:B------:R-:W-:Y:S05]  /*0a30*/  @!P0 BRA `(.L_x_5628) ;  /* 0xfffffffc00f08947 */ /* 0x000fea000383ffff */
[----:B------:R-:W2:Y:S01]  /*0a40*/  LDL.LU R0, [R1+0x48] ;  /* 0x0000480001007983 */ /* 0x000ea20000300800 */
[----:B------:R-:W-:Y:S01]  /*0a50*/  SHF.R.U32.HI R2, RZ, 0x7, R6 ;  /* 0x00000007ff027819 */ /* 0x000fe20000011606 */
[----:B------:R-:W0:Y:S01]  /*0a60*/  S2UR UR5, SR_CgaCtaId ;  /* 0x00000000000579c3 */ /* 0x000e220000008800 */
[----:B------:R-:W-:-:S07]  /*0a70*/  UMOV UR4, 0x400 ;  /* 0x0000040000047882 */ /* 0x000fce0000000000 */
[----:B------:R-:W-:Y:S06]  /*0a80*/  BAR.ARV 0x8, 0x180 ;  /* 0x0206000000007b1d */ /* 0x000fec0000002000 */
[----:B------:R-:W-:-:S13]  /*0a90*/  ISETP.NE.AND P0, PT, R2, 0x1, PT ;  /* 0x000000010200780c */ /* 0x000fda0003f05270 */
[----:B------:R-:W-:Y:S06]  /*0aa0*/  @!P0 BAR.ARV 0x9, 0x100 ;  /* 0x0244000000008b1d */ /* 0x000fec0000002000 */
[----:B0-----:R-:W-:Y:S02]  /*0ab0*/  ULEA UR4, UR5, UR4, 0x18 ;  /* 0x0000000405047291 */ /* 0x001fe4000f8ec03f */
[----:B------:R-:W-:Y:S04]  /*0ac0*/  BAR.SYNC.DEFER_BLOCKING 0x5, 0x180 ;  /* 0x0146000000007b1d */ /* 0x000fe80000010000 */
[----:B------:R-:W-:-:S02]  /*0ad0*/  IMAD.U32 R19, RZ, RZ, UR4 ;  /* 0x00000004ff137e24 */ /* 0x000fc4000f8e00ff */
[----:B------:R-:W-:-:S03]  /*0ae0*/  ULDC UR4, c[0x0][0xd3c] ;  /* 0x00034f0000047ab9 */ /* 0x000fc60000000800 */
[----:B------:R-:W0:Y:S01]  /*0af0*/  LDS.128 R12, [R19+0x324d0] ;  /* 0x0324d000130c7984 */ /* 0x000e220000000c00 */
[----:B------:R-:W-:Y:S06]  /*0b00*/  BAR.ARV 0x4, 0x180 ;  /* 0x0106000000007b1d */ /* 0x000fec0000002000 */
[----:B--2---:R-:W-:-:S04]  /*0b10*/  LOP3.LUT R0, R0, 0xfffffffb, RZ, 0xc0, !PT ;  /* 0xfffffffb00007812 */ /* 0x004fc800078ec0ff */
[----:B------:R-:W-:Y:S02]  /*0b20*/  @P0 LOP3.LUT R0, R0, 0x4, RZ, 0xfc, !PT ;  /* 0x0000000400000812 */ /* 0x000fe400078efcff */
[----:B0-----:R-:W-:-:S03]  /*0b30*/  ISETP.GE.AND P0, PT, R15, UR4, PT ;  /* 0x000000040f007c0c */ /* 0x001fc6000bf06270 */
[----:B------:R0:W-:Y:S10]  /*0b40*/  STL [R1+0x48], R0 ;  /* 0x0000480001007387 */ /* 0x0001f40000100800 */
[----:B0-----:R-:W-:Y:S05]  /*0b50*/  @P0 BRA `(.L_x_5629) ;  /* 0x0000022000f40947 */ /* 0x001fea0003800000 */
[----:B------:R-:W-:Y:S01]  /*0b60*/  VIADD R6, R6, 0xffffff80 ;  /* 0xffffff8006067836 */ /* 0x000fe20000000000 */
[----:B------:R-:W-:Y:S01]  /*0b70*/  ULOP3.LUT UR37, UR36, 0x1, URZ, 0xfc, !UPT ;  /* 0x0000000124257892 */ /* 0x000fe2000f8efc3f */
[----:B------:R-:W-:Y:S02]  /*0b80*/  IMAD.MOV.U32 R18, RZ, RZ, RZ ;  /* 0x000000ffff127224 */ /* 0x000fe400078e00ff */
[----:B------:R-:W-:Y:S01]  /*0b90*/  IMAD.MOV.U32 R202, RZ, RZ, RZ ;  /* 0x000000ffffca7224 */ /* 0x000fe200078e00ff */
[----:B------:R-:W-:Y:S01]  /*0ba0*/  SHF.R.S32.HI R3, RZ, 0x1f, R6 ;  /* 0x0000001fff037819 */ /* 0x000fe20000011406 */
[----:B------:R-:W-:-:S03]  /*0bb0*/  IMAD.MOV.U32 R23, RZ, RZ, RZ ;  /* 0x000000ffff177224 */ /* 0x000fc600078e00ff */
        /* <DEDUP_REMOVED lines=14> */
[----:B------:R-:W-:Y:S02]  /*0ca0*/  SHF.R.S32.HI R8, RZ, 0x1f, R10 ;  /* 0x0000001fff087819 */ /* 0x000fe4000001140a */
[----:B------:R-:W-:Y:S02]  /*0cb0*/  LEA.HI R9, R9, R21, RZ, 0x5 ;  /* 0x0000001509097211 */ /* 0x000fe400078f28ff */
[----:B------:R-:W-:Y:S02]  /*0cc0*/  LEA.HI R8, R8, R11, RZ, 0x3 ;  /* 0x0000000b08087211 */ /* 0x000fe400078f18ff */
[----:B------:R-:W-:Y:S02]  /*0cd0*/  LOP3.LUT R4, R4, 0x1ffffffe, RZ, 0xc0, !PT ;  /* 0x1ffffffe04047812 */ /* 0x000fe400078ec0ff */
[----:B------:R-:W-:Y:S01]  /*0ce0*/  LOP3.LUT R12, R8, 0xfffffff8, RZ, 0xc0, !PT ;  /* 0xfffffff8080c7812 */ /* 0x000fe200078ec0ff */
[----:B------:R-:W-:Y:S01]  /*0cf0*/  IMAD.IADD R8, R5, 0x1, -R0 ;  /* 0x0000000105087824 */ /* 0x000fe200078e0a00 */
[-C--:B------:R-:W-:Y:S01]  /*0d00*/  LEA.HI R0, R3, R6.reuse, RZ, 0x5 ;  /* 0x0000000603007211 */ /* 0x080fe200078f28ff */
[----:B------:R-:W-:Y:S01]  /*0d10*/  IMAD.IADD R4, R7, 0x1, -R4 ;  /* 0x0000000107047824 */ /* 0x000fe200078e0a04 */
[----:B------:R-:W-:Y:S01]  /*0d20*/  LEA.HI R3, R3, R6, RZ, 0x3 ;  /* 0x0000000603037211 */ /* 0x000fe200078f18ff */
[----:B------:R-:W-:Y:S01]  /*0d30*/  IMAD.IADD R12, R11, 0x1, -R12 ;  /* 0x000000010b0c7824 */ /* 0x000fe200078e0a0c */
[----:B------:R-:W-:-:S02]  /*0d40*/  SHF.R.S32.HI R9, RZ, 0x5, R9 ;  /* 0x00000005ff097819 */ /* 0x000fc40000011409 */
[----:B------:R-:W-:Y:S02]  /*0d50*/  LOP3.LUT R7, R3, 0xfffffff8, RZ, 0xc0, !PT ;  /* 0xfffffff803077812 */ /* 0x000fe400078ec0ff */
[----:B------:R-:W-:Y:S01]  /*0d60*/  LOP3.LUT R5, R2, 0x3fffff0, RZ, 0xc0, !PT ;  /* 0x03fffff002057812 */ /* 0x000fe200078ec0ff */
[----:B------:R-:W-:Y:S01]  /*0d70*/  IMAD R9, R9, 0x10, R12 ;  /* 0x0000001009097824 */ /* 0x000fe200078e020c */
[----:B------:R-:W-:Y:S01]  /*0d80*/  LOP3.LUT R3, R22, 0xfffffffc, RZ, 0xc0, !PT ;  /* 0xfffffffc16037812 */ /* 0x000fe200078ec0ff */
[----:B------:R-:W-:Y:S01]  /*0d90*/  IMAD.MOV.U32 R2, RZ, RZ, RZ ;  /* 0x000000ffff027224 */ /* 0x000fe200078e00ff */
[----:B------:R-:W-:Y:S01]  /*0da0*/  SHF.R.S32.HI R22, RZ, 0x2, R22 ;  /* 0x00000002ff167819 */ /* 0x000fe20000011416 */
[----:B------:R-:W-:Y:S01]  /*0db0*/  IMAD R20, R8, 0x40, R9 ;  /* 0x0000004008147824 */ /* 0x000fe200078e0209 */
[----:B------:R-:W-:Y:S01]  /*0dc0*/  SHF.R.S32.HI R16, RZ, 0x5, R0 ;  /* 0x00000005ff107819 */ /* 0x000fe20000011400 */
[----:B------:R-:W-:Y:S01]  /*0dd0*/  IMAD.IADD R5, R6, 0x1, -R5 ;  /* 0x0000000106057824 */ /* 0x000fe200078e0a05 */
[----:B------:R-:W-:Y:S01]  /*0de0*/  IADD3 R9, R22, 0x40, RZ ;  /* 0x0000004016097810 */ /* 0x000fe20007ffe0ff */
[C---:B------:R-:W-:Y:S01]  /*0df0*/  IMAD.IADD R3, R6.reuse, 0x1, -R3 ;  /* 0x0000000106037824 */ /* 0x040fe200078e0a03 */
[----:B------:R-:W-:Y:S01]  /*0e00*/  IADD3 R228, R6, -R7, RZ ;  /* 0x8000000706e47210 */ /* 0x000fe20007ffe0ff */
[----:B------:R-:W-:Y:S01]  /*0e10*/  IMAD R5, R16, 0x10, R5 ;  /* 0x0000001010057824 */ /* 0x000fe200078e0205 */
[----:B------:R-:W-:Y:S01]  /*0e20*/  SHF.R.S32.HI R8, RZ, 0x1f, R9 ;  /* 0x0000001fff087819 */ /* 0x000fe20000011409 */
[----:B------:R0:W-:Y:S01]  /*0e30*/  STL [R1+0x64], R16 ;  /* 0x0000641001007387 */ /* 0x0001e20000100800 */
[----:B------:R-:W-:Y:S01]  /*0e40*/  LEA.HI R0, R3, R3, RZ, 0x1 ;  /* 0x0000000303007211 */ /* 0x000fe200078f08ff */
[----:B------:R-:W-:Y:S01]  /*0e50*/  IMAD R11, R5, 0x8, R4 ;  /* 0x00000008050b7824 */ /* 0x000fe200078e0204 */
[----:B------:R-:W-:Y:S01]  /*0e60*/  LEA.HI R8, R8, R9, RZ, 0x3 ;  /* 0x0000000908087211 */ /* 0x000fe200078f18ff */
[----:B------:R-:W-:Y:S01]  /*0e70*/  IMAD.SHL.U32 R228, R228, 0x8, RZ ;  /* 0x00000008e4e47824 */ /* 0x000fe200078e00ff */
[----:B------:R-:W-:Y:S01]  /*0e80*/  SHF.R.S32.HI R4, RZ, 0x1f, R22 ;  /* 0x0000001fff047819 */ /* 0x000fe20000011416 */
[----:B------:R-:W-:Y:S01]  /*0e90*/  IMAD.SHL.U32 R4, R9, 0x40, RZ ;  /* 0x0000004009047824 */ /* 0x000fe200078e00ff */
[----:B------:R-:W-:Y:S01]  /*0ea0*/  LOP3.LUT R0, R0, 0x1ffffffe, RZ, 0xc0, !PT ;  /* 0x1ffffffe00007812 */ /* 0x000fe200078ec0ff */
[----:B------:R-:W-:Y:S01]  /*0eb0*/  IMAD.SHL.U32 R8, R8, 0x40, RZ ;  /* 0x0000004008087824 */ /* 0x000fe200078e00ff */
[----:B------:R-:W-:Y:S01]  /*0ec0*/  LOP3.LUT R10, R10, 0x7ffffffc, RZ, 0xc0, !PT ;  /* 0x7ffffffc0a0a7812 */ /* 0x000fe200078ec0ff */
[C---:B------:R-:W-:Y:S01]  /*0ed0*/  IMAD.SHL.U32 R200, R3.reuse, 0x4, RZ ;  /* 0x0000000403c87824 */ /* 0x040fe200078e00ff */
[----:B------:R-:W-:Y:S01]  /*0ee0*/  STL [R1+0x198], R20 ;  /* 0x0001981401007387 */ /* 0x000fe20000100800 */
[----:B------:R-:W-:-:S02]  /*0ef0*/  IMAD.IADD R0, R3, 0x1, -R0 ;  /* 0x0000000103007824 */ /* 0x000fc400078e0a00 */
[----:B0-----:R-:W-:Y:S01]  /*0f00*/  IMAD.SHL.U32 R16, R3, 0x8, RZ ;  /* 0x0000000803107824 */ /* 0x001fe200078e00ff */
[----:B------:R-:W-:Y:S01]  /*0f10*/  LOP3.LUT R3, R4, 0x1c0, RZ, 0xc0, !PT ;  /* 0x000001c004037812 */ /* 0x000fe200078ec0ff */
[----:B------:R-:W-:Y:S01]  /*0f20*/  IMAD.IADD R10, R21, 0x1, -R10 ;  /* 0x00000001150a7824 */ /* 0x000fe200078e0a0a */
[----:B------:R-:W-:Y:S01]  /*0f30*/  SHF.R.S32.HI R4, RZ, 0x1f, R228 ;  /* 0x0000001fff047819 */ /* 0x000fe200000114e4 */
[----:B------:R-:W-:Y:S01]  /*0f40*/  STL [R1+0x8c], RZ ;  /* 0x00008cff01007387 */ /* 0x000fe20000100800 */
[----:B------:R-:W-:Y:S01]  /*0f50*/  LOP3.LUT R4, R8, 0xfffffe00, RZ, 0xc0, !PT ;  /* 0xfffffe0008047812 */ /* 0x000fe200078ec0ff */
[C---:B------:R-:W-:Y:S01]  /*0f60*/  VIADD R8, R228.reuse, 0x80 ;  /* 0x00000080e4087836 */ /* 0x040fe20000000000 */
[----:B------:R-:W-:Y:S01]  /*0f70*/  SHF.R.U32.HI R9, RZ, 0x3, R3 ;  /* 0x00000003ff097819 */ /* 0x000fe20000011603 */
[----:B------:R-:W-:Y:S01]  /*0f80*/  VIADD R12, R228, 0x40 ;  /* 0x00000040e40c7836 */ /* 0x000fe20000000000 */
[----:B------:R-:W-:Y:S01]  /*0f90*/  LOP3.LUT R3, R3, 0x38, R16, 0xf8, !PT ;  /* 0x0000003803037812 */ /* 0x000fe200078ef810 */
[----:B------:R0:W-:Y:S01]  /*0fa0*/  STL [R1+0x68], R4 ;  /* 0x0000680401007387 */ /* 0x0001e20000100800 */
[----:B------:R-:W-:Y:S01]  /*0fb0*/  SHF.L.U32 R45, R10, 0x1, RZ ;  /* 0x000000010a2d7819 */ /* 0x000fe200000006ff */
[----:B------:R-:W-:Y:S01]  /*0fc0*/  IMAD.MOV.U32 R7, RZ, RZ, R15 ;  /* 0x000000ffff077224 */ /* 0x000fe200078e000f */
[----:B------:R-:W-:Y:S01]  /*0fd0*/  SHF.R.S32.HI R12, RZ, 0x1f, R12 ;  /* 0x0000001fff0c7819 */ /* 0x000fe2000001140c */
[----:B------:R-:W-:Y:S01]  /*0fe0*/  IMAD.MOV.U32 R6, RZ, RZ, R14 ;  /* 0x000000ffff067224 */ /* 0x000fe200078e000e */
[C---:B------:R-:W-:Y:S01]  /*0ff0*/  IADD3 R36, R45.reuse, 0x48, RZ ;  /* 0x000000482d247810 */ /* 0x040fe20007ffe0ff */
[C---:B------:R-:W-:Y:S01]  /*1000*/  VIADD R44, R45.reuse, 0x8 ;  /* 0x000000082d2c7836 */ /* 0x040fe20000000000 */
[----:B------:R-:W-:Y:S01]  /*1010*/  STL [R1+0x5c], R45 ;  /* 0x00005c2d01007387 */ /* 0x000fe20000100800 */
[C---:B------:R-:W-:Y:S01]  /*1020*/  VIADD R43, R45.reuse, 0x10 ;  /* 0x000000102d2b7836 */ /* 0x040fe20000000000 */
[C---:B------:R-:W-:Y:S01]  /*1030*/  IADD3 R25, R45.reuse, 0xa0, RZ ;  /* 0x000000a02d197810 */ /* 0x040fe20007ffe0ff */
[C---:B------:R-:W-:Y:S01]  /*1040*/  VIADD R42, R45.reuse, 0x18 ;  /* 0x000000182d2a7836 */ /* 0x040fe20000000000 */
[----:B0-----:R-:W-:Y:S01]  /*1050*/  LOP3.LUT R4, R4, R3, R9, 0xf6, !PT ;  /* 0x0000000304047212 */ /* 0x001fe200078ef609 */
[----:B------:R-:W-:Y:S01]  /*1060*/  VIADD R41, R45, 0x20 ;  /* 0x000000202d297836 */ /* 0x000fe20000000000 */
[----:B------:R-:W-:Y:S01]  /*1070*/  SHF.R.S32.HI R9, RZ, 0x1f, R8 ;  /* 0x0000001fff097819 */ /* 0x000fe20000011408 */
[----:B------:R-:W-:-:S02]  /*1080*/  IMAD.SHL.U32 R8, R11, 0x8, RZ ;  /* 0x000000080b087824 */ /* 0x000fc400078e00ff */
[----:B------:R-:W-:Y:S01]  /*1090*/  IMAD R3, R4, 0x2, R19 ;  /* 0x0000000204037824 */ /* 0x000fe200078e0213 */
[----:B------:R-:W-:Y:S01]  /*10a0*/  SHF.R.S32.HI R4, RZ, 0x1f, R44 ;  /* 0x0000001fff047819 */ /* 0x000fe2000001142c */
[C---:B------:R-:W-:Y:S01]  /*10b0*/  VIADD R40, R45.reuse, 0x28 ;  /* 0x000000282d287836 */ /* 0x040fe20000000000 */
[----:B------:R-:W-:Y:S01]  /*10c0*/  STL [R1+0x19c], R8 ;  /* 0x00019c0801007387 */ /* 0x000fe20000100800 */
[C---:B------:R-:W-:Y:S02]  /*10d0*/  VIADD R39, R45.reuse, 0x30 ;  /* 0x000000302d277836 */ /* 0x040fe40000000000 */
[C---:B------:R-:W-:Y:S01]  /*10e0*/  VIADD R38, R45.reuse, 0x38 ;  /* 0x000000382d267836 */ /* 0x040fe20000000000 */
[----:B------:R0:W-:Y:S01]  /*10f0*/  STL [R1+0x194], R3 ;  /* 0x0001940301007387 */ /* 0x0001e20000100800 */
[C---:B------:R-:W-:Y:S02]  /*1100*/  VIADD R37, R45.reuse, 0x40 ;  /* 0x000000402d257836 */ /* 0x040fe40000000000 */
[C---:B------:R-:W-:Y:S01]  /*1110*/  VIADD R35, R45.reuse, 0x50 ;  /* 0x000000502d237836 */ /* 0x040fe20000000000 */
[----:B------:R-:W-:Y:S01]  /*1120*/  STL [R1+0x10c], R44 ;  /* 0x00010c2c01007387 */ /* 0x000fe20000100800 */
[----:B------:R-:W-:-:S02]  /*1130*/  VIADD R34, R45, 0x58 ;  /* 0x000000582d227836 */ /* 0x000fc40000000000 */
[C---:B------:R-:W-:Y:S01]  /*1140*/  VIADD R33, R45.reuse, 0x60 ;  /* 0x000000602d217836 */ /* 0x040fe20000000000 */
[----:B------:R1:W-:Y:S01]  /*1150*/  STL [R1+0x108], R43 ;  /* 0x0001082b01007387 */ /* 0x0003e20000100800 */
[C---:B------:R-:W-:Y:S01]  /*1160*/  VIADD R32, R45.reuse, 0x68 ;  /* 0x000000682d207836 */ /* 0x040fe20000000000 */
[C---:B0-----:R-:W-:Y:S01]  /*1170*/  IADD3 R3, R45.reuse, 0xf8, RZ ;  /* 0x000000f82d037810 */ /* 0x041fe20007ffe0ff */
[C---:B------:R-:W-:Y:S01]  /*1180*/  VIADD R31, R45.reuse, 0x70 ;  /* 0x000000702d1f7836 */ /* 0x040fe20000000000 */
[----:B------:R-:W-:Y:S01]  /*1190*/  STL [R1+0x104], R42 ;  /* 0x0001042a01007387 */ /* 0x000fe20000100800 */
[C---:B------:R-:W-:Y:S02]  /*11a0*/  VIADD R30, R45.reuse, 0x78 ;  /* 0x000000782d1e7836 */ /* 0x040fe40000000000 */
[C---:B------:R-:W-:Y:S01]  /*11b0*/  VIADD R29, R45.reuse, 0x80 ;  /* 0x000000802d1d7836 */ /* 0x040fe20000000000 */
[----:B------:R0:W-:Y:S01]  /*11c0*/  STL [R1+0x100], R41 ;  /* 0x0001002901007387 */ /* 0x0001e20000100800 */
[C---:B------:R-:W-:Y:S01]  /*11d0*/  VIADD R28, R45.reuse, 0x88 ;  /* 0x000000882d1c7836 */ /* 0x040fe20000000000 */
[----:B-1----:R-:W-:Y:S01]  /*11e0*/  SHF.R.S32.HI R43, RZ, 0x1f, R43 ;  /* 0x0000001fff2b7819 */ /* 0x002fe2000001142b */
[C---:B------:R-:W-:Y:S01]  /*11f0*/  VIADD R27, R45.reuse, 0x90 ;  /* 0x000000902d1b7836 */ /* 0x040fe20000000000 */
[----:B------:R1:W-:Y:S01]  /*1200*/  STL [R1+0xfc], R40 ;  /* 0x0000fc2801007387 */ /* 0x0003e20000100800 */
[----:B------:R-:W-:-:S02]  /*1210*/  VIADD R26, R45, 0x98 ;  /* 0x000000982d1a7836 */ /* 0x000fc40000000000 */
[C---:B------:R-:W-:Y:S01]  /*1220*/  VIADD R24, R45.reuse, 0xa8 ;  /* 0x000000a82d187836 */ /* 0x040fe20000000000 */
[----:B------:R-:W-:Y:S01]  /*1230*/  STL [R1+0xf8], R39 ;  /* 0x0000f82701007387 */ /* 0x000fe20000100800 */
[C---:B------:R-:W-:Y:S01]  /*1240*/  VIADD R21, R45.reuse, 0xb0 ;  /* 0x000000b02d157836 */ /* 0x040fe20000000000 */
[----:B0-----:R-:W-:Y:S01]  /*1250*/  SHF.R.S32.HI R41, RZ, 0x1f, R41 ;  /* 0x0000001fff297819 */ /* 0x001fe20000011429 */
[C---:B------:R-:W-:Y:S01]  /*1260*/  VIADD R15, R45.reuse, 0xb8 ;  /* 0x000000b82d0f7836 */ /* 0x040fe20000000000 */
[----:B------:R0:W-:Y:S01]  /*1270*/  STL [R1+0xf4], R38 ;  /* 0x0000f42601007387 */ /* 0x0001e20000100800 */
[----:B------:R-:W-:Y:S01]  /*1280*/  IMAD.MOV.U32 R5, RZ, RZ, R13 ;  /* 0x000000ffff057224 */ /* 0x000fe200078e000d */
        /* <DEDUP_REMOVED lines=10> */
[C---:B------:R-:W-:Y:S01]  /*1330*/  VIADD R9, R45.reuse, 0xe8 ;  /* 0x000000e82d097836 */ /* 0x040fe20000000000 */
[----:B-1----:R-:W-:Y:S01]  /*1340*/  SHF.R.S32.HI R37, RZ, 0x1f, R37 ;  /* 0x0000001fff257819 */ /* 0x002fe20000011425 */
[----:B------:R-:W-:Y:S01]  /*1350*/  VIADD R8, R45, 0xf0 ;  /* 0x000000f02d087836 */ /* 0x000fe20000000000 */
[----:B------:R1:W-:Y:S01]  /*1360*/  STL [R1+0xe4], R34 ;  /* 0x0000e42201007387 */ /* 0x0003e20000100800 */
[----:B------:R-:W-:-:S02]  /*1370*/  IMAD R0, R0, 0x8, R20 ;  /* 0x0000000800007824 */ /* 0x000fc400078e0214 */
[----:B------:R-:W-:Y:S01]  /*1380*/  VIADD R203, R200, 0x10 ;  /* 0x00000010c8cb7836 */ /* 0x000fe20000000000 */
[----:B------:R-:W-:Y:S01]  /*1390*/  STL [R1+0xe0], R33 ;  /* 0x0000e02101007387 */ /* 0x000fe20000100800 */
[----:B0-----:R-:W-:-:S03]  /*13a0*/  SHF.R.S32.HI R35, RZ, 0x1f, R35 ;  /* 0x0000001fff237819 */ /* 0x001fc60000011423 */
[----:B------:R0:W-:Y:S01]  /*13b0*/  STL [R1+0xdc], R32 ;  /* 0x0000dc2001007387 */ /* 0x0001e20000100800 */
[----:B-1----:R-:W-:-:S03]  /*13c0*/  SHF.R.S32.HI R34, RZ, 0x1f, R34 ;  /* 0x0000001fff227819 */ /* 0x002fc60000011422 */
[----:B------:R1:W-:Y:S04]  /*13d0*/  STL [R1+0xd8], R31 ;  /* 0x0000d81f01007387 */ /* 0x0003e80000100800 */
        /* <DEDUP_REMOVED lines=25> */
[----:B------:R2:W-:Y:S01]  /*1570*/  STL [R1+0x190], R4 ;  /* 0x0001900401007387 */ /* 0x0005e20000100800 */
[----:B0-----:R-:W-:-:S03]  /*1580*/  SHF.R.S32.HI R10, RZ, 0x1f, R10 ;  /* 0x0000001fff0a7819 */ /* 0x001fc6000001140a */
[----:B------:R-:W-:Y:S01]  /*1590*/  STL [R1+0x98], R8 ;  /* 0x0000980801007387 */ /* 0x000fe20000100800 */
[----:B-1----:R-:W-:-:S03]  /*15a0*/  SHF.R.S32.HI R9, RZ, 0x1f, R9 ;  /* 0x0000001fff097819 */ /* 0x002fc60000011409 */
[----:B------:R-:W-:Y:S01]  /*15b0*/  STL [R1+0x18c], R43 ;  /* 0x00018c2b01007387 */ /* 0x000fe20000100800 */
[----:B--2---:R-:W-:-:S03]  /*15c0*/  SHF.R.S32.HI R4, RZ, 0x1f, R42 ;  /* 0x0000001fff047819 */ /* 0x004fc6000001142a */
[----:B------:R0:W-:Y:S04]  /*15d0*/  STL [R1+0x94], R3 ;  /* 0x0000940301007387 */ /* 0x0001e80000100800 */
[----:B------:R1:W-:Y:S04]  /*15e0*/  STL [R1+0x188], R4 ;  /* 0x0001880401007387 */ /* 0x0003e80000100800 */
[----:B------:R-:W-:Y:S01]  /*15f0*/  STL [R1+0x184], R41 ;  /* 0x0001842901007387 */ /* 0x000fe20000100800 */
[----:B0-----:R-:W-:-:S03]  /*1600*/  SHF.R.S32.HI R3, RZ, 0x1f, R3 ;  /* 0x0000001fff037819 */ /* 0x001fc60000011403 */
[----:B------:R-:W-:Y:S01]  /*1610*/  STL [R1+0x180], R40 ;  /* 0x0001802801007387 */ /* 0x000fe20000100800 */
[----:B-1----:R-:W-:-:S05]  /*1620*/  SHF.R.S32.HI R4, RZ, 0x1f, R39 ;  /* 0x0000001fff047819 */ /* 0x002fca0000011427 */
[----:B------:R0:W-:Y:S04]  /*1630*/  STL [R1+0x17c], R4 ;  /* 0x00017c0401007387 */ /* 0x0001e80000100800 */
[----:B------:R-:W-:Y:S04]  /*1640*/  STL [R1+0x178], R38 ;  /* 0x0001782601007387 */ /* 0x000fe80000100800 */
[----:B------:R-:W-:Y:S01]  /*1650*/  STL [R1+0x174], R37 ;  /* 0x0001742501007387 */ /* 0x000fe20000100800 */
[----:B0-----:R-:W-:-:S05]  /*1660*/  SHF.R.S32.HI R4, RZ, 0x1f, R36 ;  /* 0x0000001fff047819 */ /* 0x001fca0000011424 */
        /* <DEDUP_REMOVED lines=25> */
[----:B------:R1:W-:Y:S04]  /*1800*/  STL [R1+0x124], R10 ;  /* 0x0001240a01007387 */ /* 0x0003e80000100800 */
[----:B------:R1:W-:Y:S01]  /*1810*/  STL [R1+0x120], R9 ;  /* 0x0001200901007387 */ /* 0x0003e20000100800 */
[----:B0-----:R-:W-:-:S05]  /*1820*/  SHF.R.S32.HI R4, RZ, 0x1f, R8 ;  /* 0x0000001fff047819 */ /* 0x001fca0000011408 */
[----:B------:R1:W-:Y:S04]  /*1830*/  STL [R1+0x11c], R4 ;  /* 0x00011c0401007387 */ /* 0x0003e80000100800 */
[----:B------:R1:W-:Y:S04]  /*1840*/  STL [R1+0x6c], R0 ;  /* 0x00006c0001007387 */ /* 0x0003e80000100800 */
[----:B------:R1:W-:Y:S02]  /*1850*/  STL [R1+0x118], R3 ;  /* 0x0001180301007387 */ /* 0x0003e40000100800 */
.L_x_5791:
[----:B0123--:R-:W0:Y:S02]  /*1860*/  LDC.64 R8, c[0x0][0xd88] ;  /* 0x00036200ff087b82 */ /* 0x00fe240000000a00 */
[----:B0-----:R-:W-:-:S05]  /*1870*/  IMAD.WIDE R8, R7, 0x4, R8 ;  /* 0x0000000407087825 */ /* 0x001fca00078e0208 */
[----:B------:R-:W2:Y:S01]  /*1880*/  LDG.E R33, desc[UR40][R8.64] ;  /* 0x0000002808217981 */ /* 0x000ea2000c1e1900 */
[----:B------:R-:W-:Y:S05]  /*1890*/  YIELD ;  /* 0x0000000000007946 */ /* 0x000fea0003800000 */
[----:B------:R-:W-:Y:S01]  /*18a0*/  ULDC.64 UR4, c[0x0][0xb20] ;  /* 0x0002c80000047ab9 */ /* 0x000fe20000000a00 */
[----:B------:R-:W-:Y:S01]  /*18b0*/  ULDC.64 UR8, c[0x0][0xb10] ;  /* 0x0002c40000087ab9 */ /* 0x000fe20000000a00 */
[----:B------:R-:W-:Y:S01]  /*18c0*/  ISETP.NE.U32.AND P1, PT, RZ, UR4, PT ;  /* 0x00000004ff007c0c */ /* 0x000fe2000bf25070 */
[----:B------:R-:W-:Y:S01]  /*18d0*/  IMAD.MOV.U32 R15, RZ, RZ, RZ ;  /* 0x000000ffff0f7224 */ /* 0x000fe200078e00ff */
[----:B------:R-:W-:Y:S01]  /*18e0*/  ULDC.64 UR6, c[0x0][0xb00] ;  /* 0x0002c00000067ab9 */ /* 0x000fe20000000a00 */
[----:B------:R-:W-:Y:S01]  /*18f0*/  IMAD.MOV.U32 R31, RZ, RZ, RZ ;  /* 0x000000ffff1f7224 */ /* 0x000fe200078e00ff */
[----:B------:R-:W-:-:S02]  /*1900*/  ISETP.NE.AND.EX P1, PT, RZ, UR5, PT, P1 ;  /* 0x00000005ff007c0c */ /* 0x000fc4000bf25310 */
[----:B------:R-:W-:-:S04]  /*1910*/  ISETP.NE.U32.AND P0, PT, RZ, UR6, PT ;  /* 0x00000006ff007c0c */ /* 0x000fc8000bf05070 */
[----:B------:R-:W-:Y:S02]  /*1920*/  ISETP.NE.AND.EX P0, PT, RZ, UR7, PT, P0 ;  /* 0x00000007ff007c0c */ /* 0x000fe4000bf05300 */
[----:B--2---:R-:W-:Y:S01]  /*1930*/  SHF.R.S32.HI R0, RZ, 0x1f, R33 ;  /* 0x0000001fff007819 */ /* 0x004fe20000011421 */
[----:B------:R-:W-:-:S04]  /*1940*/  IMAD.SHL.U32 R35, R33, 0x4, RZ ;  /* 0x0000000421237824 */ /* 0x000fc800078e00ff */
[C---:B------:R-:W-:Y:S01]  /*1950*/  @P1 LEA R10, P2, R33.reuse, UR4, 0x2 ;  /* 0x00000004210a1c11 */ /* 0x040fe2000f8410ff */
[----:B------:R-:W-:Y:S01]  /*1960*/  STL [R1+0x80], R33 ;  /* 0x0000802101007387 */ /* 0x000fe20000100800 */
[C-C-:B------:R-:W-:Y:S02]  /*1970*/  SHF.L.U64.HI R34, R33.reuse, 0x2, R0.reuse ;  /* 0x0000000221227819 */ /* 0x140fe40000010200 */
[----:B------:R-:W-:Y:S01]  /*1980*/  @P1 LEA.HI.X R11, R33, UR5, R0, 0x2, P2 ;  /* 0x00000005210b1c11 */ /* 0x000fe200090f1400 */
[----:B------:R-:W-:Y:S01]  /*1990*/  ULDC UR4, c[0x0][0x288] ;  /* 0x0000a20000047ab9 */ /* 0x000fe20000000800 */
[----:B------:R-:W-:Y:S01]  /*19a0*/  ISETP.NE.U32.AND P2, PT, RZ, UR8, PT ;  /* 0x00000008ff007c0c */ /* 0x000fe2000bf45070 */
[----:B------:R0:W-:Y:S01]  /*19b0*/  STL [R1+0x110], R0 ;  /* 0x0001100001007387 */ /* 0x0001e20000100800 */
[----:B------:R-:W-:Y:S02]  /*19c0*/  IADD3 R12, P3, R35, UR6, RZ ;  /* 0x00000006230c7c10 */ /* 0x000fe4000ff7e0ff */
[----:B------:R-:W-:Y:S01]  /*19d0*/  ISETP.NE.AND.EX P2, PT, RZ, UR9, PT, P2 ;  /* 0x00000009ff007c0c */ /* 0x000fe2000bf45320 */
[----:B------:R1:W5:Y:S01]  /*19e0*/  @P1 LDG.E R15, desc[UR40][R10.64] ;  /* 0x000000280a0f1981 */ /* 0x000362000c1e1900 */
[----:B------:R-:W-:-:S03]  /*19f0*/  IADD3.X R13, R34, UR7, RZ, P3, !PT ;  /* 0x00000007220d7c10 */ /* 0x000fc60009ffe4ff */
[----:B------:R1:W-:Y:S01]  /*1a00*/  STL [R1+0x84], R35 ;  /* 0x0000842301007387 */ /* 0x0003e20000100800 */
[----:B0-----:R-:W-:Y:S01]  /*1a10*/  IMAD.U32 R0, RZ, RZ, UR4 ;  /* 0x00000004ff007e24 */ /* 0x001fe2000f8e00ff */
[----:B------:R-:W-:Y:S02]  /*1a20*/  ULDC.64 UR4, c[0x0][0x418] ;  /* 0x0001060000047ab9 */ /* 0x000fe40000000a00 */
[----:B------:R1:W5:Y:S04]  /*1a30*/  @P0 LDG.E R31, desc[UR40][R12.64] ;  /* 0x000000280c1f0981 */ /* 0x000368000c1e1900 */
[----:B------:R-:W-:Y:S01]  /*1a40*/  @P2 IADD3 R8, P1, R35, UR8, RZ ;  /* 0x0000000823082c10 */ /* 0x000fe2000ff3e0ff */
[----:B------:R1:W-:Y:S03]  /*1a50*/  STL [R1+0x88], R34 ;  /* 0x0000882201007387 */ /* 0x0003e60000100800 */
[----:B------:R-:W-:-:S05]  /*1a60*/  @P2 IADD3.X R9, R34, UR9, RZ, P1, !PT ;  /* 0x0000000922092c10 */ /* 0x000fca0008ffe4ff */
[----:B------:R-:W2:Y:S01]  /*1a70*/  @P2 LDG.E R0, desc[UR40][R8.64] ;  /* 0x0000002808002981 */ /* 0x000ea2000c1e1900 */
        /* <DEDUP_REMOVED lines=9> */
[----:B--2---:R1:W-:Y:S01]  /*1b10*/  STL [R1+0x24], R0 ;  /* 0x0000240001007387 */ /* 0x0043e20000100800 */
[----:B----4-:R-:W-:Y:S01]  /*1b20*/  IMAD.MOV.U32 R14, RZ, RZ, R0 ;  /* 0x000000ffff0e7224 */ /* 0x010fe200078e0000 */
[----:B------:R-:W-:Y:S06]  /*1b30*/  @P2 BRA `(.L_x_5630) ;  /* 0x0000000000282947 */ /* 0x000fec0003800000 */
[----:B------:R-:W-:Y:S02]  /*1b40*/  ULDC.64 UR4, c[0x0][0xaf8] ;  /* 0x0002be0000047ab9 */ /* 0x000fe40000000a00 */
[----:B------:R-:W-:-:S04]  /*1b50*/  ISETP.NE.U32.AND P1, PT, RZ, UR4, PT ;  /* 0x00000004ff007c0c */ /* 0x000fc8000bf25070 */
[----:B------:R-:W-:-:S13]  /*1b60*/  ISETP.NE.AND.EX P1, PT, RZ, UR5, PT, P1 ;  /* 0x00000005ff007c0c */ /* 0x000fda000bf25310 */
[----:B------:R-:W-:Y:S05]  /*1b70*/  @!P1 BRA `(.L_x_5630) ;  /* 0x0000000000189947 */ /* 0x000fea0003800000 */
[----:B------:R-:W0:Y:S02]  /*1b80*/  LDC.64 R8, c[0x0][0xaf8] ;  /* 0x0002be00ff087b82 */ /* 0x000e240000000a00 */
[----:B0-----:R-:W-:-:S05]  /*1b90*/  IMAD.WIDE R8, R33, 0x4, R8 ;  /* 0x0000000421087825 */ /* 0x001fca00078e0208 */
[----:B-1----:R-:W2:Y:S04]  /*1ba0*/  LDG.E R0, desc[UR40][R8.64] ;  /* 0x0000002808007981 */ /* 0x002ea8000c1e1900 */
[----:B------:R-:W2:Y:S02]  /*1bb0*/  LDG.E R3, desc[UR40][R8.64+0x4] ;  /* 0x0000042808037981 */ /* 0x000ea4000c1e1900 */
[----:B--2---:R-:W-:-:S05]  /*1bc0*/  IMAD.IADD R14, R3, 0x1, -R0 ;  /* 0x00000001030e7824 */ /* 0x004fca00078e0a00 */
[----:B------:R0:W-:Y:S02]  /*1bd0*/  STL [R1+0x24], R14 ;  /* 0x0000240e01007387 */ /* 0x0001e40000100800 */
.L_x_5630:
[C---:B------:R-:W-:Y:S01]  /*1be0*/  LOP3.LUT R32, R6.reuse, 0xffff, RZ, 0xc0, !PT ;  /* 0x0000ffff06207812 */ /* 0x040fe200078ec0ff */
[----:B------:R-:W-:Y:S01]  /*1bf0*/  ULDC.64 UR4, c[0x0][0xb18] ;  /* 0x0002c60000047ab9 */ /* 0x000fe20000000a00 */
[C---:B------:R-:W-:Y:S02]  /*1c00*/  LOP3.LUT R3, R6.reuse, 0xff000000, RZ, 0xc0, !PT ;  /* 0xff00000006037812 */ /* 0x040fe400078ec0ff */
[----:B------:R-:W-:Y:S01]  /*1c10*/  ISETP.NE.U32.AND P1, PT, RZ, UR4, PT ;  /* 0x00000004ff007c0c */ /* 0x000fe2000bf25070 */
[----:B------:R2:W-:Y:S01]  /*1c20*/  STL [R1+0x78], R32 ;  /* 0x0000782001007387 */ /* 0x0005e20000100800 */
[----:B-1----:R-:W-:Y:S02]  /*1c30*/  LOP3.LUT R0, R6, 0xff0000, RZ, 0xc0, !PT ;  /* 0x00ff000006007812 */ /* 0x002fe400078ec0ff */
[----:B------:R-:W-:Y:S02]  /*1c40*/  ISETP.NE.AND.EX P1, PT, RZ, UR5, PT, P1 ;  /* 0x00000005ff007c0c */ /* 0x000fe4000bf25310 */
[----:B------:R-:W-:-:S04]  /*1c50*/  SHF.R.U32.HI R3, RZ, 0x8, R3 ;  /* 0x00000008ff037819 */ /* 0x000fc80000011603 */
[----:B------:R-:W-:-:S07]  /*1c60*/  LEA.HI R10, R0, R3, RZ, 0x10 ;  /* 0x00000003000a7211 */ /* 0x000fce00078f80ff */
[----:B--2---:R-:W-:Y:S05]  /*1c70*/  @!P1 BRA `(.L_x_5631) ;  /* 0x0000000000109947 */ /* 0x004fea0003800000 */
[----:B------:R-:W-:-:S04]  /*1c80*/  IADD3 R6, P0, R35, UR4, RZ ;  /* 0x0000000423067c10 */ /* 0x000fc8000ff1e0ff */
[----:B------:R-:W-:-:S05]  /*1c90*/  IADD3.X R7, R34, UR5, RZ, P0, !PT ;  /* 0x0000000522077c10 */ /* 0x000fca00087fe4ff */
[----:B------:R1:W5:Y:S01]  /*1ca0*/  LDG.E R30, desc[UR40][R6.64] ;  /* 0x00000028061e7981 */ /* 0x000362000c1e1900 */
[----:B------:R-:W-:Y:S05]  /*1cb0*/  BRA `(.L_x_5632) ;  /* 0x0000000000107947 */ /* 0x000fea0003800000 */
.L_x_5631:
[----:B------:R-:W-:Y:S05]  /*1cc0*/  @!P0 BRA `(.L_x_5632) ;  /* 0x00000000000c8947 */ /* 0x000fea0003800000 */
[----:B------:R-:W2:Y:S04]  /*1cd0*/  LDG.E R3, desc[UR40][R12.64] ;  /* 0x000000280c037981 */ /* 0x000ea8000c1e1900 */
[----:B------:R-:W2:Y:S02]  /*1ce0*/  LDG.E R30, desc[UR40][R12.64+0x4] ;  /* 0x000004280c1e7981 */ /* 0x000ea4000c1e1900 */
[----:B--2---:R-:W-:-:S07]  /*1cf0*/  IMAD.IADD R30, R30, 0x1, -R3 ;  /* 0x000000011e1e7824 */ /* 0x004fce00078e0a03 */
.L_x_5632:
[----:B------:R-:W-:Y:S01]  /*1d00*/  ULDC.64 UR4, c[0x0][0xb08] ;  /* 0x0002c20000047ab9 */ /* 0x000fe20000000a00 */
[----:B------:R-:W2:Y:S01]  /*1d10*/  LDC R4, c[0x0][0x448] ;  /* 0x00011200ff047b82 */ /* 0x000ea20000000800 */
[----:B------:R-:W-:-:S04]  /*1d20*/  ISETP.NE.U32.AND P0, PT, RZ, UR4, PT ;  /* 0x00000004ff007c0c */ /* 0x000fc8000bf05070 */
[----:B------:R-:W-:Y:S01]  /*1d30*/  ISETP.NE.AND.EX P0, PT, RZ, UR5, PT, P0 ;  /* 0x00000005ff007c0c */ /* 0x000fe2000bf05300 */
[----:B------:R-:W-:-:S12]  /*1d40*/  ULDC.64 UR4, c[0x0][0xb28] ;  /* 0x0002ca0000047ab9 */ /* 0x000fd80000000a00 */
[----:B-1----:R-:W1:Y:S02]  /*1d50*/  @P0 LDC.64 R6, c[0x0][0xb08] ;  /* 0x0002c200ff060b82 */ /* 0x002e640000000a00 */
[----:B-1----:R-:W-:-:S05]  /*1d60*/  @P0 IMAD.WIDE R6, R33, 0x4, R6 ;  /* 0x0000000421060825 */ /* 0x002fca00078e0206 */
[----:B------:R-:W3:Y:S04]  /*1d70*/  @P0 LDG.E R0, desc[UR40][R6.64] ;  /* 0x0000002806000981 */ /* 0x000ee8000c1e1900 */
[----:B------:R1:W3:Y:S01]  /*1d80*/  @P0 LDG.E R3, desc[UR40][R6.64+0x4] ;  /* 0x0000042806030981 */ /* 0x0002e2000c1e1900 */
[----:B------:R-:W-:Y:S02]  /*1d90*/  ISETP.NE.U32.AND P1, PT, RZ, UR4, PT ;  /* 0x00000004ff007c0c */ /* 0x000fe4000bf25070 */
[----:B-----5:R-:W-:Y:S02]  /*1da0*/  MOV R152, R30 ;  /* 0x0000001e00987202 */ /* 0x020fe40000000f00 */
[----:B------:R-:W-:-:S13]  /*1db0*/  ISETP.NE.AND.EX P1, PT, RZ, UR5, PT, P1 ;  /* 0x00000005ff007c0c */ /* 0x000fda000bf25310 */
[----:B------:R-:W-:-:S04]  /*1dc0*/  @P1 IADD3 R8, P2, R35, UR4, RZ ;  /* 0x0000000423081c10 */ /* 0x000fc8000ff5e0ff */
[----:B------:R-:W-:-:S05]  /*1dd0*/  @P1 IADD3.X R9, R34, UR5, RZ, P2, !PT ;  /* 0x0000000522091c10 */ /* 0x000fca00097fe4ff */
[----:B------:R4:W5:Y:S01]  /*1de0*/  @P1 LDG.E R152, desc[UR40][R8.64] ;  /* 0x0000002808981981 */ /* 0x000962000c1e1900 */
[----:B--2---:R-:W-:Y:S01]  /*1df0*/  ISETP.NE.AND P1, PT, R4, 0x1, PT ;  /* 0x000000010400780c */ /* 0x004fe20003f25270 */
[----:B------:R-:W-:Y:S01]  /*1e00*/  IMAD.SHL.U32 R5, R5, 0x80, RZ ;  /* 0x0000008005057824 */ /* 0x000fe200078e00ff */
[----:B------:R-:W-:Y:S01]  /*1e10*/  LOP3.LUT R12, R10, 0xff, RZ, 0xc0, !PT ;  /* 0x000000ff0a0c7812 */ /* 0x000fe200078ec0ff */
[----:B------:R-:W-:Y:S01]  /*1e20*/  IMAD.IADD R15, R30, 0x1, -R15 ;  /* 0x000000011e0f7824 */ /* 0x000fe200078e0a0f */
[----:B------:R-:W-:Y:S01]  /*1e30*/  BSSY B0, `(.L_x_5633) ;  /* 0x0000037000007945 */ /* 0x000fe20003800000 */
[----:B------:R-:W-:Y:S01]  /*1e40*/  VIADD R4, R5, 0x7f ;  /* 0x0000007f05047836 */ /* 0x000fe20000000000 */
[----:B------:R2:W-:Y:S07]  /*1e50*/  STL [R1+0x50], R5 ;  /* 0x0000500501007387 */ /* 0x0005ee0000100800 */
[----:B------:R-:W0:Y:S08]  /*1e60*/  @P1 LDC R11, c[0x0][0x44c] ;  /* 0x00011300ff0b1b82 */ /* 0x000e300000000800 */
[----:B-1----:R-:W1:Y:S01]  /*1e70*/  @P1 LDC R7, c[0x0][0x450] ;  /* 0x00011400ff071b82 */ /* 0x002e620000000800 */
[----:B---3--:R-:W-:-:S02]  /*1e80*/  @P0 IMAD.IADD R24, R3, 0x1, -R0 ;  /* 0x0000000103180824 */ /* 0x008fc400078e0a00 */
[----:B0-----:R-:W-:-:S04]  /*1e90*/  @P1 IMAD.HI.U32 R0, R4, R11, RZ ;  /* 0x0000000b04001227 */ /* 0x001fc800078e00ff */
[----:B--2---:R-:W-:Y:S01]  /*1ea0*/  IMAD.IADD R5, R15, 0x1, R24 ;  /* 0x000000010f057824 */ /* 0x004fe200078e0218 */
[----:B-1----:R-:W-:-:S03]  /*1eb0*/  @P1 SHF.R.U32.HI R4, RZ, R7, R0 ;  /* 0x00000007ff041219 */ /* 0x002fc60000011600 */
[C---:B------:R-:W-:Y:S01]  /*1ec0*/  VIADD R0, R5.reuse, 0x5f ;  /* 0x0000005f05007836 */ /* 0x040fe20000000000 */
[----:B------:R-:W-:Y:S01]  /*1ed0*/  IADD3 R60, R5, 0x60, -R14 ;  /* 0x00000060053c7810 */ /* 0x000fe20007ffe80e */
[----:B------:R0:W-:Y:S02]  /*1ee0*/  STL [R1+0x28], R5 ;  /* 0x0000280501007387 */ /* 0x0001e40000100800 */
[----:B------:R-:W-:Y:S02]  /*1ef0*/  IMAD.HI R0, R0, 0x2aaaaaab, RZ ;  /* 0x2aaaaaab00007827 */ /* 0x000fe400078e02ff */
[----:B------:R1:W-:Y:S02]  /*1f00*/  STL [R1+0x90], R12 ;  /* 0x0000900c01007387 */ /* 0x0003e40000100800 */
[----:B------:R-:W-:Y:S01]  /*1f10*/  IMAD.IADD R4, R60, 0x1, R4 ;  /* 0x000000013c047824 */ /* 0x000fe200078e0204 */
[----:B------:R-:W-:-:S03]  /*1f20*/  SHF.R.U32.HI R29, RZ, 0x1f, R0 ;  /* 0x0000001fff1d7819 */ /* 0x000fc60000011600 */
[----:B------:R-:W-:Y:S01]  /*1f30*/  IMAD.HI R4, R4, 0x2aaaaaab, RZ ;  /* 0x2aaaaaab04047827 */ /* 0x000fe200078e02ff */
[----:B0-----:R-:W-:Y:S02]  /*1f40*/  SHF.R.U32.HI R5, RZ, 0x10, R10 ;  /* 0x00000010ff057819 */ /* 0x001fe4000001160a */
[----:B------:R-:W-:Y:S01]  /*1f50*/  LEA.HI.SX32 R29, R0, R29, 0x1c ;  /* 0x0000001d001d7211 */ /* 0x000fe200078fe2ff */
[----:B------:R-:W-:Y:S01]  /*1f60*/  IMAD.MOV.U32 R0, RZ, RZ, RZ ;  /* 0x000000ffff007224 */ /* 0x000fe200078e00ff */
[----:B------:R-:W-:Y:S01]  /*1f70*/  SHF.R.U32.HI R3, RZ, 0x1f, R4 ;  /* 0x0000001fff037819 */ /* 0x000fe20000011604 */
[----:B------:R1:W-:Y:S03]  /*1f80*/  STL [R1+0x7c], R5 ;  /* 0x00007c0501007387 */ /* 0x0003e60000100800 */
[----:B------:R-:W-:-:S04]  /*1f90*/  LEA.HI.SX32 R4, R4, R3, 0x1c ;  /* 0x0000000304047211 */ /* 0x000fc800078fe2ff */
[----:B----4-:R-:W-:-:S04]  /*1fa0*/  VIMNMX R9, R29, R4, PT ;  /* 0x000000041d097248 */ /* 0x010fc80003fe0100 */
[----:B------:R-:W-:-:S13]  /*1fb0*/  ISETP.GE.AND P0, PT, R9, 0x1, PT ;  /* 0x000000010900780c */ /* 0x000fda0003f06270 */
[----:B-1----:R-:W-:Y:S05]  /*1fc0*/  @!P0 BRA `(.L_x_5634) ;  /* 0x0000000000748947 */ /* 0x002fea0003800000 */
        /* <DEDUP_REMOVED lines=11> */
[----:B0-----:R-:W-:Y:S01]  /*2080*/  VIADD R4, R3, 0xffffffe ;  /* 0x0ffffffe03047836 */ /* 0x001fe20000000000 */
[----:B------:R-:W-:-:S05]  /*2090*/  IADD3 R3, RZ, -R11, RZ ;  /* 0x8000000bff037210 */ /* 0x000fca0007ffe0ff */
        /* <DEDUP_REMOVED lines=16> */
.L_x_5634:
[----:B------:R-:W-:Y:S05]  /*21a0*/  BSYNC B0 ;  /* 0x0000000000007941 */ /* 0x000fea0003800000 */
.L_x_5633:
        /* <DEDUP_REMOVED lines=25> */
[----:B------:R-:W-:Y:S01]  /*2340*/  MOV R5, UR5 ;  /* 0x0000000500057c02 */ /* 0x000fe20008000f00 */
[----:B------:R-:W-:Y:S01]  /*2350*/  ULDC.64 UR4, c[0x4][0xa0] ;  /* 0x0100280000047ab9 */ /* 0x000fe20000000a00 */
        /* <DEDUP_REMOVED lines=9> */
[----:B0----5:R-:W-:Y:S05]  /*23f0*/  CALL.ABS.NOINC R14 ;  /* 0x000000000e007343 */ /* 0x021fea0003c00000 */
.L_x_5637:
[----:B------:R-:W-:Y:S05]  /*2400*/  BSYNC B6 ;  /* 0x0000000000067941 */ /* 0x000fea0003800000 */
.L_x_5636:
        /* <DEDUP_REMOVED lines=9> */
[----:B------:R-:W-:Y:S01]  /*24a0*/  IMAD.U32 R5, RZ, RZ, UR5 ;  /* 0x00000005ff057e24 */ /* 0x000fe2000f8e00ff */
[----:B------:R-:W0:Y:S01]  /*24b0*/  LDC.64 R14, c[0x4][R14] ;  /* 0x010000000e0e7b82 */ /* 0x000e220000000a00 */
[----:B------:R-:W-:Y:S01]  /*24c0*/  ULDC.64 UR4, c[0x4][0x18] ;  /* 0x0100060000047ab9 */ /* 0x000fe20000000a00 */
        /* <DEDUP_REMOVED lines=8> */
.L_x_5639:
[----:B------:R-:W-:Y:S05]  /*2550*/  BSYNC B6 ;  /* 0x0000000000067941 */ /* 0x000fea0003800000 */
.L_x_5638:
[----:B------:R-:W-:Y:S01]  /*2560*/  ULDC.64 UR4, c[0x0][0xaf0] ;  /* 0x0002bc0000047ab9 */ /* 0x000fe20000000a00 */
[----:B------:R-:W-:Y:S01]  /*2570*/  IMAD.MOV.U32 R0, RZ, RZ, R33 ;  /* 0x000000ffff007224 */ /* 0x000fe200078e0021 */
[----:B------:R-:W-:Y:S01]  /*2580*/  ISETP.NE.U32.AND P0, PT, RZ, UR4, PT ;  /* 0x00000004ff007c0c */ /* 0x000fe2000bf05070 */
[----:B------:R-:W0:Y:S01]  /*2590*/  LDC.64 R8, c[0x0][0x300] ;  /* 0x0000c000ff087b82 */ /* 0x000e220000000a00 */
[----:B------:R-:W1:Y:S02]  /*25a0*/  S2R R42, SR_TID.X ;  /* 0x00000000002a7919 */ /* 0x000e640000002100 */
[----:B------:R-:W-:Y:S01]  /*25b0*/  ISETP.NE.AND.EX P0, PT, RZ, UR5, PT, P0 ;  /* 0x00000005ff007c0c */ /* 0x000fe2000bf05300 */
[----:B------:R-:W-:Y:S01]  /*25c0*/  IMAD.IADD R59, R31, 0x1, R30 ;  /* 0x000000011f3b7824 */ /* 0x000fe200078e021e */
[----:B------:R-:W2:Y:S01]  /*25d0*/  S2R R11, SR_TID.X ;  /* 0x00000000000b7919 */ /* 0x000ea20000002100 */
[----:B------:R-:W-:Y:S02]  /*25e0*/  SHF.R.S32.HI R17, RZ, 0x1f, R16 ;  /* 0x0000001fff117819 */ /* 0x000fe40000011410 */
[----:B------:R-:W-:Y:S01]  /*25f0*/  SHF.R.S32.HI R40, RZ, 0x1f, R22 ;  /* 0x0000001fff287819 */ /* 0x000fe20000011416 */
[C---:B------:R-:W-:Y:S01]  /*2600*/  VIADD R64, R16.reuse, 0x60 ;  /* 0x0000006010407836 */ /* 0x040fe20000000000 */
[----:B------:R-:W3:Y:S01]  /*2610*/  LDC.64 R14, c[0x0][0x3f8] ;  /* 0x0000fe00ff0e7b82 */ /* 0x000ee20000000a00 */
[C---:B------:R-:W-:Y:S01]  /*2620*/  VIADD R12, R16.reuse, 0xe0 ;  /* 0x000000e0100c7836 */ /* 0x040fe20000000000 */
[----:B------:R-:W4:Y:S04]  /*2630*/  LDL R38, [R1+0x68] ;  /* 0x0000680001267983 */ /* 0x000f280000100800 */
[----:B------:R-:W-:Y:S01]  /*2640*/  @P0 IADD3 R6, P1, R35, UR4, RZ ;  /* 0x0000000423060c10 */ /* 0x000fe2000ff3e0ff */
[----:B------:R-:W-:Y:S01]  /*2650*/  VIADD R65, R16, 0x80 ;  /* 0x0000008010417836 */ /* 0x000fe20000000000 */
[----:B------:R-:W3:Y:S02]  /*2660*/  LDC.64 R56, c[0x0][0x408] ;  /* 0x00010200ff387b82 */ /* 0x000ee40000000a00 */
[----:B------:R-:W-:Y:S01]  /*2670*/  @P0 IADD3.X R7, R34, UR5, RZ, P1, !PT ;  /* 0x0000000522070c10 */ /* 0x000fe20008ffe4ff */
[----:B------:R-:W-:-:S04]  /*2680*/  ULDC.64 UR4, c[0x0][0xb00] ;  /* 0x0002c00000047ab9 */ /* 0x000fc80000000a00 */
[----:B------:R2:W4:Y:S01]  /*2690*/  @P0 LDG.E R0, desc[UR40][R6.64] ;  /* 0x0000002806000981 */ /* 0x000522000c1e1900 */
[----:B------:R-:W-:Y:S01]  /*26a0*/  SHF.R.S32.HI R33, RZ, 0x1f, R59 ;  /* 0x0000001fff217819 */ /* 0x000fe2000001143b */
[-C--:B0-----:R-:W-:Y:S01]  /*26b0*/  IMAD.WIDE.U32 R4, R59, R8.reuse, RZ ;  /* 0x000000083b047225 */ /* 0x081fe200078e00ff */
[----:B------:R-:W-:Y:S01]  /*26c0*/  ISETP.NE.U32.AND P0, PT, RZ, UR4, PT ;  /* 0x00000004ff007c0c */ /* 0x000fe2000bf05070 */
[----:B------:R-:W0:Y:S02]  /*26d0*/  LDC R75, c[0x0][0x3f4] ;  /* 0x0000fd00ff4b7b82 */ /* 0x000e240000000800 */
[----:B------:R-:W-:Y:S01]  /*26e0*/  IMAD R10, R33, R8, RZ ;  /* 0x00000008210a7224 */ /* 0x000fe200078e02ff */
[----:B------:R-:W-:Y:S01]  /*26f0*/  ISETP.NE.AND.EX P0, PT, RZ, UR5, PT, P0 ;  /* 0x00000005ff007c0c */ /* 0x000fe2000bf05300 */
[----:B------:R-:W-:Y:S01]  /*2700*/  ULDC.64 UR4, c[0x0][0x308] ;  /* 0x0000c20000047ab9 */ /* 0x000fe20000000a00 */
[----:B-1----:R-:W-:Y:S01]  /*2710*/  SHF.R.U32.HI R42, RZ, 0x7, R42 ;  /* 0x00000007ff2a7819 */ /* 0x002fe2000001162a */
[----:B------:R-:W-:-:S02]  /*2720*/  IMAD R3, R59, R9, R10 ;  /* 0x000000093b037224 */ /* 0x000fc400078e020a */
[----:B------:R-:W-:Y:S01]  /*2730*/  IMAD.WIDE.U32 R62, R22, R8, R16 ;  /* 0x00000008163e7225 */ /* 0x000fe200078e0010 */
[----:B------:R-:W-:-:S03]  /*2740*/  ISETP.NE.AND P6, PT, R42, 0x1, PT ;  /* 0x000000012a00780c */ /* 0x000fc60003fc5270 */
[----:B------:R-:W-:Y:S02]  /*2750*/  IMAD.IADD R5, R5, 0x1, R3 ;  /* 0x0000000105057824 */ /* 0x000fe400078e0203 */
[----:B--2---:R-:W-:Y:S02]  /*2760*/  VIADD R11, R11, 0xffffff80 ;  /* 0xffffff800b0b7836 */ /* 0x004fe40000000000 */
[----:B------:R-:W-:-:S03]  /*2770*/  IMAD.WIDE.U32 R4, R32, UR4, R4 ;  /* 0x0000000420047c25 */ /* 0x000fc6000f8e0004 */
[----:B------:R-:W-:Y:S01]  /*2780*/  SHF.R.S32.HI R6, RZ, 0x1f, R11 ;  /* 0x0000001fff067819 */ /* 0x000fe2000001140b */
[----:B------:R-:W-:Y:S01]  /*2790*/  IMAD R5, R32, UR5, R5 ;  /* 0x0000000520057c24 */ /* 0x000fe2000f8e0205 */
[----:B------:R-:W-:Y:S01]  /*27a0*/  ULDC.64 UR4, c[0x0][0x310] ;  /* 0x0000c40000047ab9 */ /* 0x000fe20000000a00 */
[----:B------:R-:W-:Y:S01]  /*27b0*/  VIADD R66, R16, 0xa0 ;  /* 0x000000a010427836 */ /* 0x000fe20000000000 */
[----:B------:R-:W-:Y:S01]  /*27c0*/  LEA.HI R36, R6, R11, RZ, 0x2 ;  /* 0x0000000b06247211 */ /* 0x000fe200078f10ff */
[----:B------:R-:W-:Y:S01]  /*27d0*/  VIADD R11, R16, 0xc0 ;  /* 0x000000c0100b7836 */ /* 0x000fe20000000000 */
[----:B------:R-:W-:Y:S01]  /*27e0*/  SHF.R.S32.HI R201, RZ, 0x1f, R200 ;  /* 0x0000001fffc97819 */ /* 0x000fe200000114c8 */
[----:B---3--:R-:W-:-:S04]  /*27f0*/  IMAD R30, R40, R56, RZ ;  /* 0x00000038281e7224 */ /* 0x008fc800078e02ff */
[C---:B------:R-:W-:Y:S02]  /*2800*/  IMAD R39, R22.reuse, R57, R30 ;  /* 0x0000003916277224 */ /* 0x040fe400078e021e */
[----:B------:R-:W-:-:S04]  /*2810*/  IMAD.WIDE.U32 R30, R22, R56, R16 ;  /* 0x00000038161e7225 */ /* 0x000fc800078e0010 */
[----:B------:R-:W-:Y:S01]  /*2820*/  IMAD.IADD R31, R39, 0x1, R31 ;  /* 0x00000001271f7824 */ /* 0x000fe200078e021f */
[----:B----4-:R-:W-:Y:S02]  /*2830*/  SHF.R.S32.HI R3, RZ, 0x1f, R0 ;  /* 0x0000001fff037819 */ /* 0x010fe40000011400 */
        /* <DEDUP_REMOVED lines=8> */
[----:B------:R-:W-:Y:S01]  /*28c0*/  IADD3 R0, R16, 0x20, RZ ;  /* 0x0000002010007810 */ /* 0x000fe20007ffe0ff */
[----:B------:R-:W-:Y:S05]  /*28d0*/  @!P6 WARPSYNC.ALL ;  /* 0x000000000000e948 */ /* 0x000fea0003800000 */
[----:B------:R-:W-:Y:S01]  /*28e0*/  ULDC UR4, c[0x0][0x320] ;  /* 0x0000c80000047ab9 */ /* 0x000fe20000000800 */
[----:B------:R-:W-:Y:S01]  /*28f0*/  IMAD.IADD R61, R5, 0x1, R61 ;  /* 0x00000001053d7824 */ /* 0x000fe200078e023d */
[----:B------:R-:W-:Y:S01]  /*2900*/  ISETP.GE.AND P1, PT, R0, UR4, PT ;  /* 0x0000000400007c0c */ /* 0x000fe2000bf26270 */
[----:B------:R-:W-:Y:S01]  /*2910*/  ULDC.64 UR6, c[0x0][0x330] ;  /* 0x0000cc0000067ab9 */ /* 0x000fe20000000a00 */
[----:B------:R-:W-:-:S02]  /*2920*/  ISETP.GE.AND P0, PT, R16, UR4, PT ;  /* 0x0000000410007c0c */ /* 0x000fc4000bf06270 */
[----:B------:R-:W-:Y:S02]  /*2930*/  SEL R7, RZ, 0xffffffff, P1 ;  /* 0xffffffffff077807 */ /* 0x000fe40000800000 */
[----:B------:R-:W-:Y:S01]  /*2940*/  IADD3.X R62, R61, R63, R10, P2, !PT ;  /* 0x0000003f3d3e7210 */ /* 0x000fe200017fe40a */
[----:B------:R-:W-:Y:S01]  /*2950*/  VIADD R63, R16, 0x40 ;  /* 0x00000040103f7836 */ /* 0x000fe20000000000 */
[----:B------:R-:W-:Y:S01]  /*2960*/  SEL R6, RZ, 0x1, P0 ;  /* 0x00000001ff067807 */ /* 0x000fe20000000000 */
[----:B------:R-:W-:Y:S01]  /*2970*/  IMAD.SHL.U32 R7, R7, 0x2, RZ ;  /* 0x0000000207077824 */ /* 0x000fe200078e00ff */
[----:B------:R-:W-:Y:S02]  /*2980*/  ISETP.GE.AND P1, PT, R64, UR4, PT ;  /* 0x0000000440007c0c */ /* 0x000fe4000bf26270 */
        /* <DEDUP_REMOVED lines=11> */
[----:B------:R-:W-:-:S02]  /*2a40*/  LOP3.LUT R10, R12, R10, R11, 0xfe, !PT ;  /* 0x0000000a0c0a7212 */ /* 0x000fc400078efe0b */
[----:B------:R-:W-:Y:S02]  /*2a50*/  SEL R11, RZ, 0x10, P0 ;  /* 0x00000010ff0b7807 */ /* 0x000fe40000000000 */
[----:B------:R-:W-:-:S04]  /*2a60*/  SEL R12, RZ, 0x20, P1 ;  /* 0x00000020ff0c7807 */ /* 0x000fc80000800000 */
[----:B------:R-:W-:Y:S02]  /*2a70*/  LOP3.LUT R11, R12, R10, R11, 0xfe, !PT ;  /* 0x0000000a0c0b7212 */ /* 0x000fe400078efe0b */
[----:B------:R-:W-:Y:S01]  /*2a80*/  SEL R10, RZ, 0x40, P2 ;  /* 0x00000040ff0a7807 */ /* 0x000fe20001000000 */
[----:B------:R-:W-:-:S03]  /*2a90*/  IMAD R13, R13, UR4, RZ ;  /* 0x000000040d0d7c24 */ /* 0x000fc6000f8e02ff */
[----:B------:R-:W-:Y:S01]  /*2aa0*/  LOP3.LUT R95, R11, R10, RZ, 0xfc, !PT ;  /* 0x0000000a0b5f7212 */ /* 0x000fe200078efcff */
[-C--:B------:R-:W-:Y:S02]  /*2ab0*/  IMAD R10, R40, R14.reuse, RZ ;  /* 0x0000000e280a7224 */ /* 0x080fe400078e02ff */
[----:B------:R-:W-:Y:S02]  /*2ac0*/  IMAD R93, R21, UR5, R13 ;  /* 0x00000005155d7c24 */ /* 0x000fe4000f8e020d */
[C---:B------:R-:W-:Y:S02]  /*2ad0*/  IMAD R37, R22.reuse, R15, R10 ;  /* 0x0000000f16257224 */ /* 0x040fe400078e020a */
[----:B------:R-:W-:-:S04]  /*2ae0*/  IMAD.WIDE.U32 R10, R22, R14, R200 ;  /* 0x0000000e160a7225 */ /* 0x000fc800078e00c8 */
[----:B------:R-:W-:-:S04]  /*2af0*/  IMAD.WIDE.U32 R12, R22, R14, R16 ;  /* 0x0000000e160c7225 */ /* 0x000fc800078e0010 */
[----:B------:R-:W-:Y:S02]  /*2b00*/  IMAD.IADD R11, R11, 0x1, R37 ;  /* 0x000000010b0b7824 */ /* 0x000fe400078e0225 */
[----:B------:R-:W-:Y:S01]  /*2b10*/  IMAD.IADD R13, R37, 0x1, R13 ;  /* 0x00000001250d7824 */ /* 0x000fe200078e020d */
[----:B-----5:R-:W-:Y:S01]  /*2b20*/  SHF.R.S32.HI R37, RZ, 0x1f, R152 ;  /* 0x0000001fff257819 */ /* 0x020fe20000011498 */
[----:B------:R-:W-:Y:S01]  /*2b30*/  IMAD.WIDE.U32 R6, R21, UR4, R6 ;  /* 0x0000000415067c25 */ /* 0x000fe2000f8e0006 */
[----:B0-----:R-:W-:Y:S01]  /*2b40*/  ISETP.GE.AND P0, PT, R16, R75, PT ;  /* 0x0000004b1000720c */ /* 0x001fe20003f06270 */
[----:B------:R-:W-:Y:S02]  /*2b50*/  ULDC UR4, c[0x0][0x2f4] ;  /* 0x0000bd0000047ab9 */ /* 0x000fe40000000800 */
[----:B------:R-:W-:-:S04]  /*2b60*/  IMAD.WIDE.U32 R20, R22, R56, R200 ;  /* 0x0000003816147225 */ /* 0x000fc800078e00c8 */
[----:B------:R-:W-:Y:S01]  /*2b70*/  IMAD R34, R37, R14, RZ ;  /* 0x0000000e25227224 */ /* 0x000fe200078e02ff */
[----:B------:R-:W-:-:S03]  /*2b80*/  IADD3 R21, R21, R39, RZ ;  /* 0x0000002715157210 */ /* 0x000fc60007ffe0ff */
[----:B------:R-:W-:Y:S02]  /*2b90*/  IMAD R39, R152, R15, R34 ;  /* 0x0000000f98277224 */ /* 0x000fe400078e0222 */
[----:B------:R-:W2:Y:S01]  /*2ba0*/  LDL R34, [R1+0x64] ;  /* 0x0000640001227983 */ /* 0x000ea20000100800 */
[----:B------:R-:W-:Y:S02]  /*2bb0*/  IADD3 R58, P1, R22, R59, RZ ;  /* 0x0000003b163a7210 */ /* 0x000fe40007f3e0ff */
[----:B------:R-:W-:-:S03]  /*2bc0*/  SEL R35, R75, RZ, P0 ;  /* 0x000000ff4b237207 */ /* 0x000fc60000000000 */
[----:B------:R-:W-:Y:S02]  /*2bd0*/  IMAD.X R59, R40, 0x1, R33, P1 ;  /* 0x00000001283b7824 */ /* 0x000fe400008e0621 */
[----:B------:R-:W-:Y:S02]  /*2be0*/  IMAD.IADD R35, R16, 0x1, R35 ;  /* 0x0000000110237824 */ /* 0x000fe400078e0223 */
[----:B------:R-:W-:Y:S01]  /*2bf0*/  VIADD R40, R22, 0x40 ;  /* 0x0000004016287836 */ /* 0x000fe20000000000 */
[----:B------:R-:W-:Y:S02]  /*2c00*/  SHF.R.S32.HI R43, RZ, 0x1f, R36 ;  /* 0x0000001fff2b7819 */ /* 0x000fe40000011424 */
[----:B------:R-:W-:Y:S01]  /*2c10*/  SHF.R.S32.HI R32, RZ, 0x1f, R35 ;  /* 0x0000001fff207819 */ /* 0x000fe20000011423 */
[----:B------:R-:W-:Y:S01]  /*2c20*/  IMAD.SHL.U32 R40, R40, 0x40, RZ ;  /* 0x0000004028287824 */ /* 0x000fe200078e00ff */
[----:B------:R-:W-:Y:S02]  /*2c30*/  LEA.HI R43, R43, R22, RZ, 0x3 ;  /* 0x000000162b2b7211 */ /* 0x000fe400078f18ff */
[----:B------:R-:W-:-:S02]  /*2c40*/  LEA.HI R32, R32, R35, RZ, 0x3 ;  /* 0x0000002320207211 */ /* 0x000fc400078f18ff */
[----:B------:R-:W-:Y:S02]  /*2c50*/  LOP3.LUT R40, R40, 0x1c0, RZ, 0xc0, !PT ;  /* 0x000001c028287812 */ /* 0x000fe400078ec0ff */
[----:B------:R-:W-:Y:S02]  /*2c60*/  LOP3.LUT R43, R43, 0xfffffff8, RZ, 0xc0, !PT ;  /* 0xfffffff82b2b7812 */ /* 0x000fe400078ec0ff */
[----:B------:R-:W-:Y:S02]  /*2c70*/  LOP3.LUT R33, R40, 0x38, R32, 0xf8, !PT ;  /* 0x0000003828217812 */ /* 0x000fe400078ef820 */
[C---:B------:R-:W-:Y:S01]  /*2c80*/  IADD3 R40, R22.reuse, 0x40, RZ ;  /* 0x0000004016287810 */ /* 0x040fe20007ffe0ff */
[----:B------:R-:W-:Y:S01]  /*2c90*/  IMAD.IADD R43, R22, 0x1, -R43 ;  /* 0x00000001162b7824 */ /* 0x000fe200078e0a2b */
[----:B------:R-:W-:-:S03]  /*2ca0*/  SHF.L.U64.HI R67, R8, 0x6, R9 ;  /* 0x0000000608437819 */ /* 0x000fc60000010209 */
[----:B------:R-:W-:Y:S02]  /*2cb0*/  IMAD.SHL.U32 R40, R40, 0x40, RZ ;  /* 0x0000004028287824 */ /* 0x000fe400078e00ff */
[----:B------:R-:W-:Y:S02]  /*2cc0*/  IMAD.SHL.U32 R83, R43, 0x40, RZ ;  /* 0x000000402b537824 */ /* 0x000fe400078e00ff */
[----:B------:R-:W-:Y:S02]  /*2cd0*/  IMAD R35, R9, 0x60, RZ ;  /* 0x0000006009237824 */ /* 0x000fe400078e02ff */
[----:B------:R-:W-:Y:S01]  /*2ce0*/  IMAD.SHL.U32 R68, R8, 0x40, RZ ;  /* 0x0000004008447824 */ /* 0x000fe200078e00ff */
[----:B------:R-:W-:Y:S01]  /*2cf0*/  LOP3.LUT R40, R40, 0x1c0, RZ, 0xc0, !PT ;  /* 0x000001c028287812 */ /* 0x000fe200078ec0ff */
[----:B------:R-:W-:Y:S01]  /*2d00*/  IMAD.WIDE.U32 R8, R8, 0x60, RZ ;  /* 0x0000006008087825 */ /* 0x000fe200078e00ff */
[----:B------:R-:W-:Y:S02]  /*2d10*/  LOP3.LUT R83, R83, 0x1c0, RZ, 0xc0, !PT ;  /* 0x000001c053537812 */ /* 0x000fe400078ec0ff */
[----:B------:R-:W-:-:S02]  /*2d20*/  SHF.R.U32.HI R40, RZ, 0x3, R40 ;  /* 0x00000003ff287819 */ /* 0x000fc40000011628 */
[----:B------:R-:W-:Y:S02]  /*2d30*/  IADD3 R76, R9, R35, RZ ;  /* 0x00000023094c7210 */ /* 0x000fe40007ffe0ff */
[----:B------:R-:W-:Y:S02]  /*2d40*/  SHF.R.U32.HI R86, RZ, 0x3, R83 ;  /* 0x00000003ff567819 */ /* 0x000fe40000011653 */
[----:B------:R-:W-:Y:S01]  /*2d50*/  LOP3.LUT R35, R83, 0x18, R16, 0xf8, !PT ;  /* 0x0000001853237812 */ /* 0x000fe200078ef810 */
[----:B------:R-:W-:Y:S01]  /*2d60*/  IMAD.MOV.U32 R89, RZ, RZ, 0x20 ;  /* 0x00000020ff597424 */ /* 0x000fe200078e00ff */
[----:B------:R-:W-:Y:S01]  /*2d70*/  LOP3.LUT R88, R33, R40, RZ, 0x3c, !PT ;  /* 0x0000002821587212 */ /* 0x000fe200078e3cff */
[----:B------:R-:W-:Y:S01]  /*2d80*/  IMAD R37, R37, R56, RZ ;  /* 0x0000003825257224 */ /* 0x000fe200078e02ff */
[----:B------:R-:W-:Y:S02]  /*2d90*/  LOP3.LUT P1, RZ, R43, 0x4, RZ, 0xc0, !PT ;  /* 0x000000042bff7812 */ /* 0x000fe4000782c0ff */
[----:B------:R-:W-:-:S02]  /*2da0*/  LOP3.LUT R33, R83, 0x38, R32, 0xf8, !PT ;  /* 0x0000003853217812 */ /* 0x000fc400078ef820 */
[----:B------:R-:W-:Y:S01]  /*2db0*/  LOP3.LUT R35, R35, R86, RZ, 0x3c, !PT ;  /* 0x0000005623237212 */ /* 0x000fe200078e3cff */
[----:B------:R-:W-:Y:S01]  /*2dc0*/  IMAD R77, R15, 0x60, RZ ;  /* 0x000000600f4d7824 */ /* 0x000fe200078e02ff */
[C---:B------:R-:W-:Y:S01]  /*2dd0*/  SHF.L.U64.HI R69, R14.reuse, 0x6, R15 ;  /* 0x000000060e457819 */ /* 0x040fe2000001020f */
[----:B------:R-:W-:Y:S01]  /*2de0*/  IMAD.SHL.U32 R70, R14, 0x40, RZ ;  /* 0x000000400e467824 */ /* 0x000fe200078e00ff */
[----:B------:R-:W-:Y:S01]  /*2df0*/  SHF.L.U64.HI R71, R56, 0x6, R57 ;  /* 0x0000000638477819 */ /* 0x000fe20000010239 */
[C---:B------:R-:W-:Y:S01]  /*2e00*/  IMAD.WIDE.U32 R10, R152.reuse, R14, R10 ;  /* 0x0000000e980a7225 */ /* 0x040fe200078e000a */
[----:B------:R-:W-:Y:S02]  /*2e10*/  SEL R89, R89, 0xffffffe0, !P1 ;  /* 0xffffffe059597807 */ /* 0x000fe40004800000 */
[----:B------:R-:W-:Y:S01]  /*2e20*/  LOP3.LUT R33, R33, R86, RZ, 0x3c, !PT ;  /* 0x0000005621217212 */ /* 0x000fe200078e3cff */
[----:B------:R-:W-:Y:S01]  /*2e30*/  IMAD.WIDE.U32 R12, R152, R14, R12 ;  /* 0x0000000e980c7225 */ /* 0x000fe200078e000c */
[----:B------:R-:W-:-:S02]  /*2e40*/  SEL R94, RZ, 0xffffff80, P3 ;  /* 0xffffff80ff5e7807 */ /* 0x000fc40001800000 */
[----:B------:R-:W-:Y:S01]  /*2e50*/  LOP3.LUT R85, R32, 0xfffffff8, RZ, 0xc0, !PT ;  /* 0xfffffff820557812 */ /* 0x000fe200078ec0ff */
[----:B------:R-:W-:Y:S02]  /*2e60*/  IMAD R37, R152, R57, R37 ;  /* 0x0000003998257224 */ /* 0x000fe400078e0225 */
[----:B------:R-:W-:Y:S02]  /*2e70*/  IMAD R41, R57, 0x60, RZ ;  /* 0x0000006039297824 */ /* 0x000fe400078e02ff */
[----:B------:R-:W-:Y:S02]  /*2e80*/  IMAD.SHL.U32 R72, R56, 0x40, RZ ;  /* 0x0000004038487824 */ /* 0x000fe400078e00ff */
[----:B------:R-:W-:-:S04]  /*2e90*/  IMAD.WIDE.U32 R20, R152, R56, R20 ;  /* 0x0000003898147225 */ /* 0x000fc800078e0014 */
[----:B------:R-:W-:Y:S02]  /*2ea0*/  VIADD R44, R22, 0x40 ;  /* 0x00000040162c7836 */ /* 0x000fe40000000000 */
[----:B------:R-:W-:Y:S01]  /*2eb0*/  IMAD.WIDE.U32 R30, R152, R56, R30 ;  /* 0x00000038981e7225 */ /* 0x000fe200078e001e */
[----:B------:R-:W-:-:S03]  /*2ec0*/  LOP3.LUT R94, R95, 0x80, R94, 0xc8, !PT ;  /* 0x000000805f5e7812 */ /* 0x000fc600078ec85e */
[----:B------:R-:W-:-:S04]  /*2ed0*/  IMAD.WIDE.U32 R14, R14, 0x60, RZ ;  /* 0x000000600e0e7825 */ /* 0x000fc800078e00ff */
[----:B------:R-:W-:Y:S01]  /*2ee0*/  IMAD.WIDE.U32 R56, R56, 0x60, RZ ;  /* 0x0000006038387825 */ /* 0x000fe200078e00ff */
[----:B------:R-:W-:Y:S02]  /*2ef0*/  SHF.R.S32.HI R73, RZ, 0x1f, R44 ;  /* 0x0000001fff497819 */ /* 0x000fe4000001142c */
[----:B------:R-:W-:Y:S01]  /*2f00*/  SHF.R.S32.HI R84, RZ, 0x3, R32 ;  /* 0x00000003ff547819 */ /* 0x000fe20000011420 */
[----:B------:R-:W-:Y:S01]  /*2f10*/  VIADD R74, R42, 0x8 ;  /* 0x000000082a4a7836 */ /* 0x000fe20000000000 */
[----:B------:R-:W-:Y:S01]  /*2f20*/  SHF.R.S32.HI R87, RZ, 0x1f, R85 ;  /* 0x0000001fff577819 */ /* 0x000fe20000011455 */
[----:B------:R-:W-:Y:S01]  /*2f30*/  IMAD.SHL.U32 R75, R75, 0x2, RZ ;  /* 0x000000024b4b7824 */ /* 0x000fe200078e00ff */
[----:B------:R-:W-:Y:S01]  /*2f40*/  ISETP.GE.AND P1, PT, R16, UR4, PT ;  /* 0x0000000410007c0c */ /* 0x000fe2000bf26270 */
[----:B------:R-:W-:Y:S01]  /*2f50*/  IMAD.IADD R77, R15, 0x1, R77 ;  /* 0x000000010f4d7824 */ /* 0x000fe200078e024d */
[----:B------:R-:W-:Y:S01]  /*2f60*/  ISETP.GE.AND P2, PT, R0, UR4, PT ;  /* 0x0000000400007c0c */ /* 0x000fe2000bf46270 */
[----:B------:R-:W-:Y:S01]  /*2f70*/  IMAD.IADD R78, R57, 0x1, R41 ;  /* 0x00000001394e7824 */ /* 0x000fe200078e0229 */
[----:B------:R-:W-:Y:S01]  /*2f80*/  LOP3.LUT R95, R95, 0x40, RZ, 0xc0, !PT ;  /* 0x000000405f5f7812 */ /* 0x000fe200078ec0ff */
[----:B------:R-:W-:-:S02]  /*2f90*/  IMAD.IADD R79, R11, 0x1, R39 ;  /* 0x000000010b4f7824 */ /* 0x000fc400078e0227 */
[----:B------:R-:W-:Y:S02]  /*2fa0*/  IMAD.IADD R80, R39, 0x1, R13 ;  /* 0x0000000127507824 */ /* 0x000fe400078e020d */
[----:B------:R-:W-:Y:S02]  /*2fb0*/  IMAD.IADD R81, R21, 0x1, R37 ;  /* 0x0000000115517824 */ /* 0x000fe400078e0225 */
[----:B------:R-:W-:Y:S02]  /*2fc0*/  IMAD.IADD R82, R37, 0x1, R31 ;  /* 0x0000000125527824 */ /* 0x000fe400078e021f */
[----:B------:R-:W-:Y:S02]  /*2fd0*/  IMAD.IADD R88, R38, 0x1, R88 ;  /* 0x0000000126587824 */ /* 0x000fe400078e0258 */
[----:B------:R-:W-:Y:S01]  /*2fe0*/  IMAD.IADD R93, R7, 0x1, R93 ;  /* 0x00000001075d7824 */ /* 0x000fe200078e025d */
[----:B------:R-:W-:Y:S01]  /*2ff0*/  @!P6 BAR.SYNC.DEFER_BLOCKING 0x9, 0x100 ;  /* 0x024400000000eb1d */ /* 0x000fe20000010000 */
[----:B--2---:R-:W-:-:S02]  /*3000*/  IMAD R90, R34, 0x200, R35 ;  /* 0x00000200225a7824 */ /* 0x004fc400078e0223 */
[----:B------:R-:W-:Y:S02]  /*3010*/  IMAD R91, R34, 0x200, R33 ;  /* 0x00000200225b7824 */ /* 0x000fe400078e0221 */
[----:B------:R-:W-:-:S07]  /*3020*/  IMAD.IADD R92, R89, 0x1, R90 ;  /* 0x00000001595c7824 */ /* 0x000fce00078e025a */
.L_x_5687:
        /* <DEDUP_REMOVED lines=12> */
[----:B------:R-:W-:Y:S02]  /*30f0*/  IADD3 R27, P3, P4, R3, R100, R68 ;  /* 0x00000064031b7210 */ /* 0x000fe40007c7e044 */
[----:B------:R-:W-:Y:S01]  /*3100*/  LEA R103, R103, R26, 0x1 ;  /* 0x0000001a67677211 */ /* 0x000fe200078e08ff */
        /* <DEDUP_REMOVED lines=12> */
[----:B---3--:R-:W-:Y:S05]  /*31d0*/  @!P3 BRA `(.L_x_5641) ;  /* 0x00000028000cb947 */ /* 0x008fea0003800000 */
        /* <DEDUP_REMOVED lines=41> */
.L_x_5644:
[----:B------:R-:W-:Y:S05]  /*3470*/  BSYNC B1 ;  /* 0x0000000000017941 */ /* 0x000fea0003800000 */
.L_x_5643:
[----:B0-----:R-:W-:Y:S01]  /*3480*/  VIADD R36, R22, 0x40 ;  /* 0x0000004016247836 */ /* 0x001fe20000000000 */
[----:B------:R-:W-:Y:S01]  /*3490*/  BSSY B1, `(.L_x_5645) ;  /* 0x000001c000017945 */ /* 0x000fe20003800000 */
[----:B------:R-:W-:Y:S01]  /*34a0*/  CS2R R44, SRZ ;  /* 0x00000000002c7805 */ /* 0x000fe2000001ff00 */
[----:B-----5:R-:W-:Y:S01]  /*34b0*/  IMAD.MOV.U32 R98, RZ, RZ, R50 ;  /* 0x000000ffff627224 */ /* 0x020fe200078e0032 */
[----:B------:R-:W-:Y:S02]  /*34c0*/  CS2R R46, SRZ ;  /* 0x00000000002e7805 */ /* 0x000fe4000001ff00 */
[----:B------:R-:W-:Y:S02]  /*34d0*/  ISETP.GE.AND P5, PT, R36, R106, PT ;  /* 0x0000006a2400720c */ /* 0x000fe40003fa6270 */
[----:B------:R-:W-:Y:S01]  /*34e0*/  CS2R R36, SRZ ;  /* 0x0000000000247805 */ /* 0x000fe2000001ff00 */
[----:B------:R-:W-:-:S10]  /*34f0*/  IMAD.MOV.U32 R99, RZ, RZ, R51 ;  /* 0x000000ffff637224 */ /* 0x000fd400078e0033 */
        /* <DEDUP_REMOVED lines=21> */
.L_x_5646:
[----:B------:R-:W-:Y:S05]  /*3650*/  BSYNC B1 ;  /* 0x0000000000017941 */ /* 0x000fea0003800000 */
.L_x_5645:
        /* <DEDUP_REMOVED lines=24> */
[----:B------:R-:W-:Y:S02]  /*37e0*/  PRMT R101, R34, 0x7610, R101 ;  /* 0x0000761022657816 */ /* 0x000fe40000000065 */
[----:B------:R-:W-:Y:S01]  /*37f0*/  PRMT R100, R100, 0x5410, R35 ;  /* 0x0000541064647816 */ /* 0x000fe20000000023 */
[----:B------:R-:W-:Y:S06]  /*3800*/  @!P3 BRA `(.L_x_5647) ;  /* 0x000000000004b947 */ /* 0x000fec0003800000 */
[----:B------:R-:W-:Y:S01]  /*3810*/  BPT.TRAP 0x1 ;  /* 0x000000040000795c */ /* 0x000fe20000300000 */
.L_x_5647:
[----:B------:R-:W-:Y:S01]  /*3820*/  IMAD R96, R18, 0x8, R19 ;  /* 0x0000000812607824 */ /* 0x000fe200078e0213 */
[----:B------:R-:W-:Y:S01]  /*3830*/  SHF.L.U32 R107, R202, 0x1f, RZ ;  /* 0x0000001fca6b7819 */ /* 0x000fe200000006ff */
[----:B------:R-:W-:Y:S03]  /*3840*/  BSSY B1, `(.L_x_5648) ;  /* 0x0000003000017945 */ /* 0x000fe60003800000 */
[----:B------:R-:W0:Y:S02]  /*3850*/  SYNCS.PHASECHK.TRANS64.TRYWAIT P6, [R96+URZ+0x32490], R107 ;  /* 0x0324906b600075a7 */ /* 0x000e2400080c017f */
[----:B0-----:R-:W-:Y:S05]  /*3860*/  @!P6 BRA `(.L_x_5649) ;  /* 0x000001f400b8e947 */ /* 0x001fea0003800000 */
.L_x_5962:
[----:B------:R-:W-:Y:S05]  /*3870*/  BSYNC B1 ;  /* 0x0000000000017941 */ /* 0x000fea0003800000 */
.L_x_5648:
        /* <DEDUP_REMOVED lines=19> */
[-C--:B------:R-:W-:Y:S01]  /*39b0*/  FMUL.FTZ R110, R35, R108.reuse ;  /* 0x0000006c236e7220 */ /* 0x080fe20000410000 */
[----:B------:R-:W-:Y:S02]  /*39c0*/  HADD2.F32 R52, -RZ, R52.H0_H0 ;  /* 0x20000034ff347230 */ /* 0x000fe40000004100 */
        /* <DEDUP_REMOVED lines=28> */
.L_x_5655:
[----:B------:R-:W-:Y:S05]  /*3b90*/  BSYNC B3 ;  /* 0x0000000000037941 */ /* 0x000fea0003800000 */
.L_x_5654:
[----:B--2---:R1:W-:Y:S02]  /*3ba0*/  STG.E.128 desc[UR40][R42.64], R32 ;  /* 0x000000202a007986 */ /* 0x0043e4000c101d28 */
.L_x_5653:
[----:B------:R-:W-:Y:S05]  /*3bb0*/  BSYNC B2 ;  /* 0x0000000000027941 */ /* 0x000fea0003800000 */
.L_x_5652:
        /* <DEDUP_REMOVED lines=46> */
.L_x_5657:
[----:B------:R-:W-:Y:S05]  /*3ea0*/  BSYNC B2 ;  /* 0x0000000000027941 */ /* 0x000fea0003800000 */
.L_x_5656:
[----:B--2---:R2:W-:Y:S02]  /*3eb0*/  STG.E.128 desc[UR40][R42.64+0x40], R32 ;  /* 0x000040202a007986 */ /* 0x0045e4000c101d28 */
.L_x_5651:
[----:B------:R-:W-:Y:S05]  /*3ec0*/  BSYNC B1 ;  /* 0x0000000000017941 */ /* 0x000fea0003800000 */
.L_x_5650:
        /* <DEDUP_REMOVED lines=48> */
.L_x_5662:
[----:B------:R-:W-:Y:S05]  /*41d0*/  BSYNC B2 ;  /* 0x0000000000027941 */ /* 0x000fea0003800000 */
.L_x_5661:
[----:B--2---:R3:W-:Y:S02]  /*41e0*/  STG.E.128 desc[UR40][R40.64], R32 ;  /* 0x0000002028007986 */ /* 0x0047e4000c101d28 */
.L_x_5660:
[----:B------:R-:W-:Y:S05]  /*41f0*/  BSYNC B1 ;  /* 0x0000000000017941 */ /* 0x000fea0003800000 */
.L_x_5659:
        /* <DEDUP_REMOVED lines=46> */
.L_x_5664:
[----:B------:R-:W-:Y:S05]  /*44e0*/  BSYNC B1 ;  /* 0x0000000000017941 */ /* 0x000fea0003800000 */
.L_x_5663:
[----:B--2---:R4:W-:Y:S01]  /*44f0*/  STG.E.128 desc[UR40][R40.64+0x40], R32 ;  /* 0x0000402028007986 */ /* 0x0049e2000c101d28 */
[----:B------:R-:W-:Y:S05]  /*4500*/  BRA `(.L_x_5658) ;  /* 0x0000001400ac7947 */ /* 0x000fea0003800000 */
.L_x_5642:
[----:B------:R-:W-:-:S05]  /*4510*/  VIADD R36, R22, 0x40 ;  /* 0x0000004016247836 */ /* 0x000fca0000000000 */
        /* <DEDUP_REMOVED lines=39> */
[----:B---3--:R-:W-:Y:S01]  /*4790*/  IMAD.MOV.U32 R50, RZ, RZ, R34 ;  /* 0x000000ffff327224 */ /* 0x008fe200078e0022 */
[----:B------:R-:W-:Y:S01]  /*47a0*/  MOV R53, R32 ;  /* 0x0000002000357202 */ /* 0x000fe20000000f00 */
[----:B------:R-:W-:Y:S02]  /*47b0*/  IMAD.MOV.U32 R52, RZ, RZ, R35 ;  /* 0x000000ffff347224 */ /* 0x000fe400078e0023 */
[----:B------:R-:W-:Y:S01]  /*47c0*/  IMAD.MOV.U32 R54, RZ, RZ, R33 ;  /* 0x000000ffff367224 */ /* 0x000fe200078e0021 */
[----:B------:R-:W-:Y:S02]  /*47d0*/  PRMT R127, R50, 0x7610, R127 ;  /* 0x00007610327f7816 */ /* 0x000fe4000000007f */
[----:B------:R-:W-:Y:S02]  /*47e0*/  PRMT R123, R52, 0x5410, R53 ;  /* 0x00005410347b7816 */ /* 0x000fe40000000035 */
[----:B------:R-:W-:Y:S01]  /*47f0*/  PRMT R118, R54, 0x7610, R118 ;  /* 0x0000761036767816 */ /* 0x000fe20000000076 */
[----:B----4-:R-:W-:-:S02]  /*4800*/  IMAD.MOV.U32 R50, RZ, RZ, R38 ;  /* 0x000000ffff327224 */ /* 0x010fc400078e0026 */
        /* <DEDUP_REMOVED lines=22> */
.L_x_5665:
        /* <DEDUP_REMOVED lines=9> */
.L_x_5963:
[----:B------:R-:W-:Y:S05]  /*4a00*/  BSYNC B1 ;  /* 0x0000000000017941 */ /* 0x000fea0003800000 */
.L_x_5666:
[----:B------:R-:W-:Y:S01]  /*4a10*/  ISETP.GE.OR P5, PT, R22, R106, P1 ;  /* 0x0000006a1600720c */ /* 0x000fe20000fa6670 */
[----:B------:R-:W-:-:S12]  /*4a20*/  BSSY B1, `(.L_x_5668) ;  /* 0x000007b000017945 */ /* 0x000fd80003800000 */
[----:B------:R-:W-:Y:S05]  /*4a30*/  @P5 BRA `(.L_x_5669) ;  /* 0x0000000400e45947 */ /* 0x000fea0003800000 */
[----:B------:R-:W3:Y:S01]  /*4a40*/  LDL R50, [R1+0x64] ;  /* 0x0000640001327983 */ /* 0x000ee20000100800 */
[----:B------:R-:W-:Y:S01]  /*4a50*/  SHF.R.S32.HI R48, RZ, 0x1f, R22 ;  /* 0x0000001fff307819 */ /* 0x000fe20000011416 */
[----:B--2---:R-:W-:-:S04]  /*4a60*/  IMAD.WIDE.U32 R104, R22, R102, R100 ;  /* 0x0000006616687225 */ /* 0x004fc800078e0064 */
[----:B------:R-:W-:-:S04]  /*4a70*/  IMAD R48, R48, R102, RZ ;  /* 0x0000006630307224 */ /* 0x000fc800078e02ff */
[----:B------:R-:W-:Y:S01]  /*4a80*/  IMAD R49, R22, R103, R48 ;  /* 0x0000006716317224 */ /* 0x000fe200078e0230 */
[----:B------:R-:W-:-:S03]  /*4a90*/  SEL R48, R75, R110, !P0 ;  /* 0x0000006e4b307207 */ /* 0x000fc60004000000 */
[----:B------:R-:W-:Y:S01]  /*4aa0*/  IMAD.IADD R114, R49, 0x1, R105 ;  /* 0x0000000131727824 */ /* 0x000fe200078e0269 */
[----:B------:R-:W-:-:S04]  /*4ab0*/  SHF.R.S32.HI R49, RZ, 0x1f, R48 ;  /* 0x0000001fff317819 */ /* 0x000fc80000011430 */
[----:B------:R-:W-:-:S04]  /*4ac0*/  LEA.HI R49, R49, R48, RZ, 0x4 ;  /* 0x0000003031317211 */ /* 0x000fc800078f20ff */
[----:B------:R-:W-:-:S05]  /*4ad0*/  LEA.HI.SX32 R49, R49, R84, 0x1c ;  /* 0x0000005431317211 */ /* 0x000fca00078fe2ff */
[----:B------:R-:W-:-:S05]  /*4ae0*/  IMAD.SHL.U32 R111, R49, 0x8, RZ ;  /* 0x00000008316f7824 */ /* 0x000fca00078e00ff */
[----:B------:R-:W-:-:S04]  /*4af0*/  LOP3.LUT R49, R83, 0x38, R111, 0xf8, !PT ;  /* 0x0000003853317812 */ /* 0x000fc800078ef86f */
[----:B------:R-:W-:Y:S01]  /*4b00*/  LOP3.LUT R49, R49, R86, RZ, 0x3c, !PT ;  /* 0x0000005631317212 */ /* 0x000fe200078e3cff */
[----:B------:R-:W-:-:S04]  /*4b10*/  IMAD R48, R18, 0x1800, R91 ;  /* 0x0000180012307824 */ /* 0x000fc800078e025b */
[----:B------:R-:W-:Y:S01]  /*4b20*/  IMAD R48, R48, 0x2, R19 ;  /* 0x0000000230307824 */ /* 0x000fe200078e0213 */
[----:B------:R-:W-:Y:S01]  /*4b30*/  IADD3 R109, P5, P6, R4, R104, R85 ;  /* 0x00000068046d7210 */ /* 0x000fe20007ebe055 */
[----:B------:R-:W-:Y:S03]  /*4b40*/  BSSY B2, `(.L_x_5670) ;  /* 0x000005c000027945 */ /* 0x000fe60003800000 */
[----:B------:R-:W-:Y:S01]  /*4b50*/  IADD3.X R112, R61, R114, R87, P5, P6 ;  /* 0x000000723d707210 */ /* 0x000fe20002fec457 */
[----:B---3--:R-:W-:-:S04]  /*4b60*/  IMAD R49, R50, 0x200, R49 ;  /* 0x0000020032317824 */ /* 0x008fc800078e0231 */
        /* <DEDUP_REMOVED lines=10> */
[----:B------:R-:W-:Y:S01]  /*4c10*/  SHF.R.U64 R34, R38, 0x10, R39 ;  /* 0x0000001026227819 */ /* 0x000fe20000001227 */
[----:B------:R-:W-:Y:S01]  /*4c20*/  HADD2.F32 R113, -RZ, R113.H0_H0 ;  /* 0x20000071ff717230 */ /* 0x000fe20000004100 */
[--C-:B------:R-:W-:Y:S01]  /*4c30*/  SHF.R.U64 R36, R36, 0x10, R37.reuse ;  /* 0x0000001024247819 */ /* 0x100fe20000001225 */
[----:B------:R-:W-:Y:S01]  /*4c40*/  HADD2.F32 R33, -RZ, R33.H0_H0 ;  /* 0x20000021ff217230 */ /* 0x000fe20000004100 */
[----:B------:R-:W-:Y:S01]  /*4c50*/  SHF.R.U32.HI R115, RZ, 0x10, R37 ;  /* 0x00000010ff737819 */ /* 0x000fe20000011625 */
[----:B-1----:R-:W-:Y:S01]  /*4c60*/  HADD2.F32 R37, -RZ, R49.H0_H0 ;  /* 0x20000031ff257230 */ /* 0x002fe20000004100 */
[----:B------:R-:W-:Y:S01]  /*4c70*/  SHF.R.U32.HI R38, RZ, 0x10, R39 ;  /* 0x00000010ff267819 */ /* 0x000fe20000011627 */
[----:B--2---:R-:W-:Y:S01]  /*4c80*/  HADD2.F32 R39, -RZ, R53.H0_H0 ;  /* 0x20000035ff277230 */ /* 0x004fe20000004100 */
[----:B------:R-:W-:Y:S01]  /*4c90*/  SHF.R.U32.HI R35, RZ, 0x10, R35 ;  /* 0x00000010ff237819 */ /* 0x000fe20000011623 */
[----:B------:R-:W-:-:S02]  /*4ca0*/  HADD2.F32 R115, -RZ, R115.H0_H0 ;  /* 0x20000073ff737230 */ /* 0x000fc40000004100 */
[-C--:B------:R-:W-:Y:S01]  /*4cb0*/  FMUL.FTZ R124, R37, R116.reuse ;  /* 0x00000074257c7220 */ /* 0x080fe20000410000 */
[C---:B------:R-:W-:Y:S01]  /*4cc0*/  FMUL.FTZ R122, R39.reuse, R116 ;  /* 0x00000074277a7220 */ /* 0x040fe20000410000 */
[----:B------:R-:W-:Y:S02]  /*4cd0*/  HADD2.F32 R116, -RZ, R53.H1_H1 ;  /* 0x30000035ff747230 */ /* 0x000fe40000004100 */
[-C--:B------:R-:W-:Y:S01]  /*4ce0*/  FFMA.FTZ R39, R39, R118.reuse, R124 ;  /* 0x0000007627277223 */ /* 0x080fe2000001007c */
[----:B------:R-:W-:Y:S02]  /*4cf0*/  HADD2.F32 R53, -RZ, R49.H1_H1 ;  /* 0x30000031ff357230 */ /* 0x000fe40000004100 */
[----:B------:R-:W-:Y:S01]  /*4d00*/  FFMA.FTZ R37, R37, R118, -R122 ;  /* 0x0000007625257223 */ /* 0x000fe2000001087a */
[----:B------:R-:W-:Y:S01]  /*4d10*/  MOV R49, R54 ;  /* 0x0000003600317202 */ /* 0x000fe20000000f00 */
[----:B------:R-:W-:Y:S01]  /*4d20*/  FMUL.FTZ R118, R116, R115 ;  /* 0x0000007374767220 */ /* 0x000fe20000410000 */
[----:B------:R-:W-:-:S02]  /*4d30*/  HADD2.F32 R122, -RZ, R125.H0_H0 ;  /* 0x2000007dff7a7230 */ /* 0x000fc40000004100 */
[C---:B------:R-:W-:Y:S01]  /*4d40*/  FMUL.FTZ R115, R53.reuse, R115 ;  /* 0x0000007335737220 */ /* 0x040fe20000410000 */
[----:B------:R-:W-:Y:S02]  /*4d50*/  HADD2.F32 R124, -RZ, R38.H0_H0 ;  /* 0x20000026ff7c7230 */ /* 0x000fe40000004100 */
[-C--:B------:R-:W-:Y:S01]  /*4d60*/  FFMA.FTZ R54, R53, R113.reuse, -R118 ;  /* 0x0000007135367223 */ /* 0x080fe20000010876 */
[----:B------:R-:W-:Y:S02]  /*4d70*/  HADD2.F32 R53, -RZ, R55.H0_H0 ;  /* 0x20000037ff357230 */ /* 0x000fe40000004100 */
[----:B------:R-:W-:Y:S01]  /*4d80*/  FFMA.FTZ R116, R116, R113, R115 ;  /* 0x0000007174747223 */ /* 0x000fe20000010073 */
[----:B------:R-:W-:Y:S02]  /*4d90*/  HADD2.F32 R118, -RZ, R123.H0_H0 ;  /* 0x2000007bff767230 */ /* 0x000fe40000004100 */
[----:B------:R-:W-:Y:S02]  /*4da0*/  HADD2.F32 R113, -RZ, R51.H0_H0 ;  /* 0x20000033ff717230 */ /* 0x000fe40000004100 */
[----:B------:R-:W-:Y:S01]  /*4db0*/  FMUL.FTZ R126, R53, R122 ;  /* 0x0000007a357e7220 */ /* 0x000fe20000410000 */
[----:B------:R-:W-:Y:S01]  /*4dc0*/  HADD2.F32 R55, -RZ, R55.H1_H1 ;  /* 0x30000037ff377230 */ /* 0x000fe20000004100 */
[----:B------:R-:W-:Y:S01]  /*4dd0*/  F2FP.F16.F32.PACK_AB R39, R116, R39 ;  /* 0x000000277427723e */ /* 0x000fe200000000ff */
[----:B------:R-:W-:-:S02]  /*4de0*/  HADD2.F32 R51, -RZ, R51.H1_H1 ;  /* 0x30000033ff337230 */ /* 0x000fc40000004100 */
[C---:B------:R-:W-:Y:S01]  /*4df0*/  FMUL.FTZ R128, R113.reuse, R122 ;  /* 0x0000007a71807220 */ /* 0x040fe20000410000 */
[----:B------:R-:W-:Y:S01]  /*4e00*/  FFMA.FTZ R38, R113, R118, -R126 ;  /* 0x0000007671267223 */ /* 0x000fe2000001087e */
[----:B------:R-:W-:Y:S02]  /*4e10*/  HADD2.F32 R122, -RZ, R35.H0_H0 ;  /* 0x20000023ff7a7230 */ /* 0x000fe40000004100 */
[-C--:B------:R-:W-:Y:S01]  /*4e20*/  FMUL.FTZ R126, R55, R124.reuse ;  /* 0x0000007c377e7220 */ /* 0x080fe20000410000 */
[----:B------:R-:W-:Y:S01]  /*4e30*/  FMUL.FTZ R124, R51, R124 ;  /* 0x0000007c337c7220 */ /* 0x000fe20000410000 */
[----:B------:R-:W-:Y:S01]  /*4e40*/  FFMA.FTZ R35, R53, R118, R128 ;  /* 0x0000007635237223 */ /* 0x000fe20000010080 */
[----:B------:R-:W-:Y:S02]  /*4e50*/  HADD2.F32 R115, -RZ, R125.H1_H1 ;  /* 0x3000007dff737230 */ /* 0x000fe40000004100 */
[-C--:B------:R-:W-:Y:S01]  /*4e60*/  FFMA.FTZ R51, R51, R122.reuse, -R126 ;  /* 0x0000007a33337223 */ /* 0x080fe2000001087e */
[----:B------:R-:W-:Y:S01]  /*4e70*/  FFMA.FTZ R118, R55, R122, R124 ;  /* 0x0000007a37767223 */ /* 0x000fe2000001007c */
[----:B------:R-:W-:-:S02]  /*4e80*/  HADD2.F32 R55, -RZ, R123.H1_H1 ;  /* 0x3000007bff377230 */ /* 0x000fc40000004100 */
[----:B------:R-:W-:Y:S01]  /*4e90*/  HADD2.F32 R123, -RZ, R36.H0_H0 ;  /* 0x20000024ff7b7230 */ /* 0x000fe20000004100 */
[----:B------:R-:W-:Y:S01]  /*4ea0*/  F2FP.F16.F32.PACK_AB R51, R51, R38 ;  /* 0x000000263333723e */ /* 0x000fe200000000ff */
[----:B------:R-:W-:Y:S01]  /*4eb0*/  HADD2.F32 R53, -RZ, R52.H0_H0 ;  /* 0x20000034ff357230 */ /* 0x000fe20000004100 */
        /* <DEDUP_REMOVED lines=9> */
[C---:B------:R-:W-:Y:S01]  /*4f50*/  FMUL.FTZ R123, R48.reuse, R123 ;  /* 0x0000007b307b7220 */ /* 0x040fe20000410000 */
[----:B------:R-:W-:Y:S01]  /*4f60*/  FFMA.FTZ R36, R53, R55, R122 ;  /* 0x0000003735247223 */ /* 0x000fe2000001007a */
[-C--:B------:R-:W-:Y:S01]  /*4f70*/  FFMA.FTZ R53, R48, R113.reuse, -R115 ;  /* 0x0000007130357223 */ /* 0x080fe20000010873 */
[----:B------:R-:W-:Y:S02]  /*4f80*/  HADD2.F32 R48, -RZ, R49.H0_H0 ;  /* 0x20000031ff307230 */ /* 0x000fe40000004100 */
[----:B------:R-:W-:Y:S01]  /*4f90*/  FFMA.FTZ R55, R52, R113, R123 ;  /* 0x0000007134377223 */ /* 0x000fe2000001007b */
[----:B------:R-:W-:Y:S02]  /*4fa0*/  HADD2.F32 R52, -RZ, R34.H0_H0 ;  /* 0x20000022ff347230 */ /* 0x000fe40000004100 */
[----:B------:R-:W-:-:S02]  /*4fb0*/  HADD2.F32 R115, -RZ, R127.H1_H1 ;  /* 0x3000007fff737230 */ /* 0x000fc40000004100 */
[--C-:B------:R-:W-:Y:S01]  /*4fc0*/  HADD2.F32 R34, -RZ, R50.reuse.H0_H0 ;  /* 0x20000032ff227230 */ /* 0x100fe20000004100 */
[----:B------:R-:W-:Y:S01]  /*4fd0*/  F2FP.F16.F32.PACK_AB R38, R55, R36 ;  /* 0x000000243726723e */ /* 0x000fe200000000ff */
[----:B------:R-:W-:Y:S02]  /*4fe0*/  HADD2.F32 R49, -RZ, R49.H1_H1 ;  /* 0x30000031ff317230 */ /* 0x000fe40000004100 */
[-C--:B------:R-:W-:Y:S01]  /*4ff0*/  FMUL.FTZ R123, R48, R115.reuse ;  /* 0x00000073307b7220 */ /* 0x080fe20000410000 */
[----:B------:R-:W-:Y:S02]  /*5000*/  HADD2.F32 R50, -RZ, R50.H1_H1 ;  /* 0x30000032ff327230 */ /* 0x000fe40000004100 */
[----:B------:R-:W-:Y:S01]  /*5010*/  FMUL.FTZ R115, R34, R115 ;  /* 0x0000007322737220 */ /* 0x000fe20000410000 */
[----:B------:R-:W-:Y:S02]  /*5020*/  HADD2.F32 R113, -RZ, R127.H0_H0 ;  /* 0x2000007fff717230 */ /* 0x000fe40000004100 */
[----:B------:R-:W-:Y:S01]  /*5030*/  FMUL.FTZ R125, R49, R52 ;  /* 0x00000034317d7220 */ /* 0x000fe20000410000 */
[----:B------:R-:W-:-:S02]  /*5040*/  IMAD.MOV.U32 R55, RZ, RZ, R35 ;  /* 0x000000ffff377224 */ /* 0x000fc400078e0023 */
[----:B------:R-:W-:Y:S01]  /*5050*/  FMUL.FTZ R52, R50, R52 ;  /* 0x0000003432347220 */ /* 0x000fe20000410000 */
[-C--:B------:R-:W-:Y:S01]  /*5060*/  FFMA.FTZ R115, R48, R113.reuse, R115 ;  /* 0x0000007130737223 */ /* 0x080fe20000010073 */
[----:B------:R-:W-:Y:S02]  /*5070*/  FFMA.FTZ R123, R34, R113, -R123 ;  /* 0x00000071227b7223 */ /* 0x000fe4000001087b */
[-C--:B------:R-:W-:Y:S01]  /*5080*/  FFMA.FTZ R52, R49, R33.reuse, R52 ;  /* 0x0000002131347223 */ /* 0x080fe20000010034 */
[----:B------:R-:W-:Y:S01]  /*5090*/  FFMA.FTZ R50, R50, R33, -R125 ;  /* 0x0000002132327223 */ /* 0x000fe2000001087d */
[----:B------:R-:W-:Y:S02]  /*50a0*/  F2FP.F16.F32.PACK_AB R49, R54, R37 ;  /* 0x000000253631723e */ /* 0x000fe400000000ff */
[----:B------:R-:W-:Y:S01]  /*50b0*/  F2FP.F16.F32.PACK_AB R48, R53, R32 ;  /* 0x000000203530723e */ /* 0x000fe200000000ff */
[----:B------:R-:W-:Y:S01]  /*50c0*/  IMAD.MOV.U32 R53, RZ, RZ, R39 ;  /* 0x000000ffff357224 */ /* 0x000fe200078e0027 */
[----:B------:R-:W-:Y:S01]  /*50d0*/  F2FP.F16.F32.PACK_AB R54, R52, R115 ;  /* 0x000000733436723e */ /* 0x000fe200000000ff */
[----:B------:R-:W-:Y:S01]  /*50e0*/  IMAD.MOV.U32 R52, RZ, RZ, R38 ;  /* 0x000000ffff347224 */ /* 0x000fe200078e0026 */
[----:B------:R-:W-:-:S07]  /*50f0*/  F2FP.F16.F32.PACK_AB R50, R50, R123 ;  /* 0x0000007b3232723e */ /* 0x000fce00000000ff */
.L_x_5671:
[----:B------:R-:W-:Y:S05]  /*5100*/  BSYNC B2 ;  /* 0x0000000000027941 */ /* 0x000fea0003800000 */
.L_x_5670:
        /* <DEDUP_REMOVED lines=12> */
.L_x_5669:
[----:B------:R-:W-:Y:S05]  /*51d0*/  BSYNC B1 ;  /* 0x0000000000017941 */ /* 0x000fea0003800000 */
.L_x_5668:
[----:B-1----:R-:W-:Y:S02]  /*51e0*/  VIADD R33, R22, 0x40 ;  /* 0x0000004016217836 */ /* 0x002fe40000000000 */
[-C--:B--2---:R-:W-:Y:S02]  /*51f0*/  IMAD R32, R73, R102.reuse, RZ ;  /* 0x0000006649207224 */ /* 0x084fe400078e02ff */
[C---:B------:R-:W-:Y:S01]  /*5200*/  IMAD.WIDE.U32 R100, R33.reuse, R102, R100 ;  /* 0x0000006621647225 */ /* 0x040fe200078e0064 */
[----:B------:R-:W-:-:S03]  /*5210*/  ISETP.GE.OR P5, PT, R33, R106, P1 ;  /* 0x0000006a2100720c */ /* 0x000fc60000fa6670 */
[----:B------:R-:W-:-:S10]  /*5220*/  IMAD R103, R33, R103, R32 ;  /* 0x0000006721677224 */ /* 0x000fd400078e0220 */
[----:B------:R-:W-:Y:S05]  /*5230*/  @P5 BRA `(.L_x_5658) ;  /* 0x0000000800605947 */ /* 0x000fea0003800000 */
[----:B------:R-:W2:Y:S01]  /*5240*/  LDL R34, [R1+0x68] ;  /* 0x0000680001227983 */ /* 0x000ea20000100800 */
[----:B------:R-:W-:Y:S01]  /*5250*/  IMAD.IADD R50, R101, 0x1, R103 ;  /* 0x0000000165327824 */ /* 0x000fe200078e0267 */
[----:B------:R-:W-:Y:S01]  /*5260*/  IADD3 R32, P5, P6, R4, R100, R85 ;  /* 0x0000006404207210 */ /* 0x000fe20007ebe055 */
[C---:B------:R-:W-:Y:S01]  /*5270*/  VIADD R35, R22.reuse, 0x40 ;  /* 0x0000004016237836 */ /* 0x040fe20000000000 */
[----:B------:R-:W-:Y:S01]  /*5280*/  SEL R110, R75, R110, !P0 ;  /* 0x0000006e4b6e7207 */ /* 0x000fe20004000000 */
[----:B------:R-:W-:Y:S01]  /*5290*/  VIADD R36, R22, 0x40 ;  /* 0x0000004016247836 */ /* 0x000fe20000000000 */
[----:B------:R-:W-:Y:S01]  /*52a0*/  IADD3.X R33, R61, R50, R87, P5, P6 ;  /* 0x000000323d217210 */ /* 0x000fe20002fec457 */
[----:B------:R-:W-:Y:S01]  /*52b0*/  IMAD.SHL.U32 R35, R35, 0x40, RZ ;  /* 0x0000004023237824 */ /* 0x000fe200078e00ff */
[----:B------:R-:W-:Y:S01]  /*52c0*/  LEA R48, P5, R32, R98, 0x1 ;  /* 0x0000006220307211 */ /* 0x000fe200078a08ff */
[----:B------:R-:W-:Y:S01]  /*52d0*/  IMAD.SHL.U32 R36, R36, 0x40, RZ ;  /* 0x0000004024247824 */ /* 0x000fe200078e00ff */
[----:B------:R-:W-:Y:S02]  /*52e0*/  BSSY B1, `(.L_x_5672) ;  /* 0x0000068000017945 */ /* 0x000fe40003800000 */
[----:B------:R-:W-:-:S02]  /*52f0*/  LEA.HI.X R49, R32, R99, R33, 0x1, P5 ;  /* 0x0000006320317211 */ /* 0x000fc400028f0c21 */
[----:B------:R-:W-:Y:S02]  /*5300*/  SHF.R.S32.HI R33, RZ, 0x1f, R110 ;  /* 0x0000001fff217819 */ /* 0x000fe4000001146e */
[----:B------:R-:W-:Y:S02]  /*5310*/  LOP3.LUT R35, R35, 0x1c0, RZ, 0xc0, !PT ;  /* 0x000001c023237812 */ /* 0x000fe400078ec0ff */
[----:B------:R-:W-:Y:S02]  /*5320*/  LEA.HI R33, R33, R110, RZ, 0x4 ;  /* 0x0000006e21217211 */ /* 0x000fe400078f20ff */
[----:B------:R-:W-:Y:S02]  /*5330*/  LOP3.LUT R36, R36, 0x1c0, RZ, 0xc0, !PT ;  /* 0x000001c024247812 */ /* 0x000fe400078ec0ff */
[----:B------:R-:W-:Y:S02]  /*5340*/  LEA.HI.SX32 R33, R33, R84, 0x1c ;  /* 0x0000005421217211 */ /* 0x000fe400078fe2ff */
[----:B------:R-:W-:-:S03]  /*5350*/  SHF.R.U32.HI R35, RZ, 0x3, R35 ;  /* 0x00000003ff237819 */ /* 0x000fc60000011623 */
[----:B------:R-:W-:-:S05]  /*5360*/  IMAD.SHL.U32 R51, R33, 0x8, RZ ;  /* 0x0000000821337824 */ /* 0x000fca00078e00ff */
[----:B------:R-:W-:-:S04]  /*5370*/  LOP3.LUT R32, R36, 0x38, R51, 0xf8, !PT ;  /* 0x0000003824207812 */ /* 0x000fc800078ef833 */
[----:B------:R-:W-:-:S04]  /*5380*/  LOP3.LUT R32, R32, R35, RZ, 0x3c, !PT ;  /* 0x0000002320207212 */ /* 0x000fc800078e3cff */
[----:B--2---:R-:W-:Y:S01]  /*5390*/  IADD3 R33, R34, R32, RZ ;  /* 0x0000002022217210 */ /* 0x004fe20007ffe0ff */
        /* <DEDUP_REMOVED lines=20> */
[----:B------:R-:W-:Y:S01]  /*54e0*/  HADD2.F32 R39, -RZ, R46.H0_H0 ;  /* 0x2000002eff277230 */ /* 0x000fe20000004100 */
[----:B------:R-:W-:Y:S01]  /*54f0*/  SHF.R.U32.HI R45, RZ, 0x10, R43 ;  /* 0x00000010ff2d7819 */ /* 0x000fe2000001162b */
[----:B------:R-:W-:-:S02]  /*5500*/  IMAD.MOV.U32 R43, RZ, RZ, R36 ;  /* 0x000000ffff2b7224 */ /* 0x000fc400078e0024 */
[----:B------:R-:W-:Y:S02]  /*5510*/  HADD2.F32 R46, -RZ, R46.H1_H1 ;  /* 0x3000002eff2e7230 */ /* 0x000fe40000004100 */
[-C--:B------:R-:W-:Y:S01]  /*5520*/  FMUL.FTZ R102, R39, R54.reuse ;  /* 0x0000003627667220 */ /* 0x080fe20000410000 */
[----:B------:R-:W-:Y:S02]  /*5530*/  HADD2.F32 R35, -RZ, R33.H0_H0 ;  /* 0x20000021ff237230 */ /* 0x000fe40000004100 */
        /* <DEDUP_REMOVED lines=9> */
[--C-:B------:R-:W-:Y:S02]  /*55d0*/  HADD2.F32 R54, -RZ, R120.reuse.H0_H0 ;  /* 0x20000078ff367230 */ /* 0x100fe40000004100 */
[----:B------:R-:W-:Y:S01]  /*55e0*/  FFMA.FTZ R46, R46, R53, R55 ;  /* 0x000000352e2e7223 */ /* 0x000fe20000010037 */
[----:B------:R-:W-:Y:S02]  /*55f0*/  HADD2.F32 R120, -RZ, R120.H1_H1 ;  /* 0x30000078ff787230 */ /* 0x000fe40000004100 */
[----:B------:R-:W-:Y:S01]  /*5600*/  HADD2.F32 R53, -RZ, R47.H0_H0 ;  /* 0x2000002fff357230 */ /* 0x000fe20000004100 */
[----:B------:R-:W-:Y:S01]  /*5610*/  F2FP.F16.F32.PACK_AB R33, R36, R33 ;  /* 0x000000212421723e */ /* 0x000fe200000000ff */
[----:B------:R-:W-:-:S02]  /*5620*/  HADD2.F32 R39, -RZ, R37.H0_H0 ;  /* 0x20000025ff277230 */ /* 0x000fc40000004100 */
[----:B------:R-:W-:Y:S02]  /*5630*/  HADD2.F32 R47, -RZ, R47.H1_H1 ;  /* 0x3000002fff2f7230 */ /* 0x000fe40000004100 */
[-C--:B------:R-:W-:Y:S01]  /*5640*/  FMUL.FTZ R102, R53, R120.reuse ;  /* 0x0000007835667220 */ /* 0x080fe20000410000 */
[----:B------:R-:W-:Y:S02]  /*5650*/  HADD2.F32 R55, -RZ, R104.H0_H0 ;  /* 0x20000068ff377230 */ /* 0x000fe40000004100 */
[C---:B------:R-:W-:Y:S01]  /*5660*/  FMUL.FTZ R120, R39.reuse, R120 ;  /* 0x0000007827787220 */ /* 0x040fe20000410000 */
[----:B------:R-:W-:Y:S02]  /*5670*/  HADD2.F32 R52, -RZ, R37.H1_H1 ;  /* 0x30000025ff347230 */ /* 0x000fe40000004100 */
[-C--:B------:R-:W-:Y:S01]  /*5680*/  FFMA.FTZ R37, R39, R54.reuse, -R102 ;  /* 0x0000003627257223 */ /* 0x080fe20000010866 */
[----:B------:R-:W-:Y:S02]  /*5690*/  HADD2.F32 R45, -RZ, R45.H0_H0 ;  /* 0x2000002dff2d7230 */ /* 0x000fe40000004100 */
[-C--:B------:R-:W-:Y:S01]  /*56a0*/  FMUL.FTZ R103, R47, R55.reuse ;  /* 0x000000372f677220 */ /* 0x080fe20000410000 */
[----:B------:R-:W-:Y:S01]  /*56b0*/  FFMA.FTZ R39, R53, R54, R120 ;  /* 0x0000003635277223 */ /* 0x000fe20000010078 */
[----:B------:R-:W-:Y:S01]  /*56c0*/  FMUL.FTZ R104, R52, R55 ;  /* 0x0000003734687220 */ /* 0x000fe20000410000 */
[----:B------:R-:W-:-:S02]  /*56d0*/  HADD2.F32 R55, -RZ, R44.H0_H0 ;  /* 0x2000002cff377230 */ /* 0x000fc40000004100 */
[-C--:B------:R-:W-:Y:S01]  /*56e0*/  FFMA.FTZ R52, R52, R45.reuse, -R103 ;  /* 0x0000002d34347223 */ /* 0x080fe20000010867 */
[----:B------:R-:W-:Y:S02]  /*56f0*/  HADD2.F32 R53, -RZ, R119.H1_H1 ;  /* 0x30000077ff357230 */ /* 0x000fe40000004100 */
[----:B------:R-:W-:Y:S01]  /*5700*/  FFMA.FTZ R54, R47, R45, R104 ;  /* 0x0000002d2f367223 */ /* 0x000fe20000010068 */
[--C-:B------:R-:W-:Y:S02]  /*5710*/  HADD2.F32 R45, -RZ, R43.reuse.H0_H0 ;  /* 0x2000002bff2d7230 */ /* 0x100fe40000004100 */
        /* <DEDUP_REMOVED lines=17> */
[----:B------:R-:W-:Y:S01]  /*5830*/  HADD2.F32 R43, -RZ, R42.H0_H0 ;  /* 0x2000002aff2b7230 */ /* 0x000fe20000004100 */
[----:B------:R-:W-:Y:S01]  /*5840*/  F2FP.F16.F32.PACK_AB R39, R54, R39 ;  /* 0x000000273627723e */ /* 0x000fe200000000ff */
[----:B------:R-:W-:-:S02]  /*5850*/  HADD2.F32 R32, -RZ, R34.H0_H0 ;  /* 0x20000022ff207230 */ /* 0x000fc40000004100 */
[-C--:B------:R-:W-:Y:S01]  /*5860*/  FMUL.FTZ R47, R40, R119.reuse ;  /* 0x00000077282f7220 */ /* 0x080fe20000410000 */
[----:B------:R-:W-:Y:S01]  /*5870*/  HADD2.F32 R38, -RZ, R38.H1_H1 ;  /* 0x30000026ff267230 */ /* 0x000fe20000004100 */
[----:B------:R-:W-:Y:S01]  /*5880*/  F2FP.F16.F32.PACK_AB R36, R45, R102 ;  /* 0x000000662d24723e */ /* 0x000fe200000000ff */
[----:B------:R-:W-:Y:S02]  /*5890*/  HADD2.F32 R34, -RZ, R34.H1_H1 ;  /* 0x30000022ff227230 */ /* 0x000fe40000004100 */
[----:B------:R-:W-:Y:S01]  /*58a0*/  FMUL.FTZ R119, R32, R119 ;  /* 0x0000007720777220 */ /* 0x000fe20000410000 */
[----:B------:R-:W-:Y:S02]  /*58b0*/  HADD2.F32 R41, -RZ, R41.H0_H0 ;  /* 0x20000029ff297230 */ /* 0x000fe40000004100 */
[----:B------:R-:W-:Y:S01]  /*58c0*/  FMUL.FTZ R53, R38, R43 ;  /* 0x0000002b26357220 */ /* 0x000fe20000410000 */
[----:B------:R-:W-:Y:S01]  /*58d0*/  FFMA.FTZ R47, R32, R117, -R47 ;  /* 0x00000075202f7223 */ /* 0x000fe2000001082f */
[----:B------:R-:W-:Y:S01]  /*58e0*/  FMUL.FTZ R43, R34, R43 ;  /* 0x0000002b222b7220 */ /* 0x000fe20000410000 */
[----:B------:R-:W-:Y:S01]  /*58f0*/  FFMA.FTZ R119, R40, R117, R119 ;  /* 0x0000007528777223 */ /* 0x000fe20000010077 */
[----:B------:R-:W-:Y:S01]  /*5900*/  FFMA.FTZ R34, R34, R41, -R53 ;  /* 0x0000002922227223 */ /* 0x000fe20000010835 */
[----:B------:R-:W-:Y:S01]  /*5910*/  F2FP.F16.F32.PACK_AB R32, R44, R103 ;  /* 0x000000672c20723e */ /* 0x000fe200000000ff */
[----:B------:R-:W-:Y:S01]  /*5920*/  FFMA.FTZ R38, R38, R41, R43 ;  /* 0x0000002926267223 */ /* 0x000fe2000001002b */
[----:B------:R-:W-:-:S02]  /*5930*/  IMAD.MOV.U32 R35, RZ, RZ, R52 ;  /* 0x000000ffff237224 */ /* 0x000fc400078e0034 */
[----:B------:R-:W-:Y:S02]  /*5940*/  F2FP.F16.F32.PACK_AB R34, R34, R47 ;  /* 0x0000002f2222723e */ /* 0x000fe400000000ff */
[----:B------:R-:W-:-:S07]  /*5950*/  F2FP.F16.F32.PACK_AB R38, R38, R119 ;  /* 0x000000772626723e */ /* 0x000fce00000000ff */
.L_x_5673:
[----:B------:R-:W-:Y:S05]  /*5960*/  BSYNC B1 ;  /* 0x0000000000017941 */ /* 0x000fea0003800000 */
.L_x_5672:
        /* <DEDUP_REMOVED lines=10> */
.L_x_5641:
[----:B------:R-:W-:-:S06]  /*5a10*/  UISETP.NE.AND UP0, UPT, UR37, 0x3, UPT ;  /* 0x000000032500788c */ /* 0x000fcc000bf05270 */
[----:B------:R-:W-:-:S13]  /*5a20*/  PLOP3.LUT P3, PT, PT, PT, UP0, 0x80, 0x0 ;  /* 0x000000000000781c */ /* 0x000fda0003f6f008 */
[----:B------:R-:W-:Y:S05]  /*5a30*/  @!P3 BRA `(.L_x_5674) ;  /* 0x000000000004b947 */ /* 0x000fea0003800000 */
[----:B------:R-:W-:Y:S01]  /*5a40*/  BPT.TRAP 0x1 ;  /* 0x000000040000795c */ /* 0x000fe20000300000 */
.L_x_5674:
[----:B------:R-:W-:Y:S01]  /*5a50*/  IMAD R96, R18, 0x8, R19 ;  /* 0x0000000812607824 */ /* 0x000fe200078e0213 */
[----:B------:R-:W-:Y:S01]  /*5a60*/  SHF.L.U32 R107, R202, 0x1f, RZ ;  /* 0x0000001fca6b7819 */ /* 0x000fe200000006ff */
[----:B------:R-:W-:Y:S01]  /*5a70*/  IMAD R106, R27, -0x60, R24 ;  /* 0xffffffa01b6a7824 */ /* 0x000fe200078e0218 */
[----:B------:R-:W-:Y:S02]  /*5a80*/  BSSY B1, `(.L_x_5675) ;  /* 0x0000004000017945 */ /* 0x000fe40003800000 */
[----:B------:R-:W0:Y:S02]  /*5a90*/  SYNCS.PHASECHK.TRANS64.TRYWAIT P4, [R96+URZ+0x32490], R107 ;  /* 0x0324906b600075a7 */ /* 0x000e24000808017f */
[----:B------:R-:W-:Y:S01]  /*5aa0*/  VIMNMX R106, R106, 0x60, PT ;  /* 0x000000606a6a7848 */ /* 0x000fe20003fe0100 */
[----:B0-----:R-:W-:Y:S06]  /*5ab0*/  @!P4 BRA `(.L_x_5676) ;  /* 0x000001d4004cc947 */ /* 0x001fec0003800000 */
.L_x_5964:
[----:B------:R-:W-:Y:S05]  /*5ac0*/  BSYNC B1 ;  /* 0x0000000000017941 */ /* 0x000fea0003800000 */
.L_x_5675:
[CC--:B------:R-:W-:Y:S01]  /*5ad0*/  ISETP.GE.AND P5, PT, R22.reuse, R106.reuse, PT ;  /* 0x0000006a1600720c */ /* 0x0c0fe20003fa6270 */
[----:B------:R-:W-:Y:S01]  /*5ae0*/  VIADD R32, R22, 0x40 ;  /* 0x0000004016207836 */ /* 0x000fe20000000000 */
[----:B------:R-:W-:Y:S04]  /*5af0*/  BSSY B1, `(.L_x_5677) ;  /* 0x0000007000017945 */ /* 0x000fe80003800000 */
[----:B------:R-:W-:-:S07]  /*5b00*/  ISETP.GE.AND P4, PT, R32, R106, PT ;  /* 0x0000006a2000720c */ /* 0x000fce0003f86270 */
[----:B------:R-:W-:Y:S06]  /*5b10*/  @P5 BRA `(.L_x_5678) ;  /* 0x0000000000105947 */ /* 0x000fec0003800000 */
[----:B------:R-:W1:Y:S04]  /*5b20*/  @!P1 LDS.128 R32, [R104] ;  /* 0x0000000068209984 */ /* 0x000e680000000c00 */
[----:B------:R-:W2:Y:S04]  /*5b30*/  @!P2 LDS.128 R36, [R103] ;  /* 0x000000006724a984 */ /* 0x000ea80000000c00 */
[----:B-1----:R1:W-:Y:S04]  /*5b40*/  @!P1 STG.E.128 desc[UR40][R42.64], R32 ;  /* 0x000000202a009986 */ /* 0x0023e8000c101d28 */
[----:B--2---:R1:W-:Y:S02]  /*5b50*/  @!P2 STG.E.128 desc[UR40][R42.64+0x40], R36 ;  /* 0x000040242a00a986 */ /* 0x0043e4000c101d28 */
.L_x_5678:
[----:B------:R-:W-:Y:S05]  /*5b60*/  BSYNC B1 ;  /* 0x0000000000017941 */ /* 0x000fea0003800000 */
.L_x_5677:
[----:B------:R-:W-:Y:S05]  /*5b70*/  @P4 BRA `(.L_x_5658) ;  /* 0x0000000000104947 */ /* 0x000fea0003800000 */
[----:B-1----:R-:W1:Y:S04]  /*5b80*/  @!P1 LDS.128 R32, [R104+0x2000] ;  /* 0x0020000068209984 */ /* 0x002e680000000c00 */
[----:B------:R-:W2:Y:S04]  /*5b90*/  @!P2 LDS.128 R36, [R103+0x2000] ;  /* 0x002000006724a984 */ /* 0x000ea80000000c00 */
[----:B-1----:R1:W-:Y:S04]  /*5ba0*/  @!P1 STG.E.128 desc[UR40][R40.64], R32 ;  /* 0x0000002028009986 */ /* 0x0023e8000c101d28 */
[----:B--2---:R1:W-:Y:S02]  /*5bb0*/  @!P2 STG.E.128 desc[UR40][R40.64+0x40], R36 ;  /* 0x000040242800a986 */ /* 0x0043e4000c101d28 */
.L_x_5658:
[----:B------:R-:W-:Y:S05]  /*5bc0*/  BSYNC B0 ;  /* 0x0000000000007941 */ /* 0x000fea0003800000 */
.L_x_5640:
        /* <DEDUP_REMOVED lines=17> */
.L_x_5680:
[----:B------:R-:W-:Y:S05]  /*5ce0*/  BSYNC B0 ;  /* 0x0000000000007941 */ /* 0x000fea0003800000 */
.L_x_5679:
[----:B------:R-:W2:Y:S01]  /*5cf0*/  SYNCS.PHASECHK.TRANS64.TRYWAIT P3, [R96+URZ+0x324b0], R107 ;  /* 0x0324b06b600075a7 */ /* 0x000ea2000806017f */
[----:B------:R-:W-:Y:S01]  /*5d00*/  ULDC UR38, c[0x0][0x320] ;  /* 0x0000c80000267ab9 */ /* 0x000fe20000000800 */
[----:B------:R-:W-:Y:S01]  /*5d10*/  ULDC.64 UR44, c[0x0][0x328] ;  /* 0x0000ca00002c7ab9 */ /* 0x000fe20000000a00 */
[----:B------:R-:W-:Y:S01]  /*5d20*/  ULDC.64 UR46, c[0x0][0x318] ;  /* 0x0000c600002e7ab9 */ /* 0x000fe20000000a00 */
[----:B------:R-:W-:Y:S01]  /*5d30*/  BSSY B0, `(.L_x_5681) ;  /* 0x0000003000007945 */ /* 0x000fe20003800000 */
[----:B-1----:R-:W-:-:S03]  /*5d40*/  IMAD R32, R18, 0x6000, R90 ;  /* 0x0000600012207824 */ /* 0x002fc600078e025a */
[----:B--2---:R-:W-:Y:S05]  /*5d50*/  @!P3 BRA `(.L_x_5682) ;  /* 0x000001d000b8b947 */ /* 0x004fea0003800000 */
.L_x_5965:
[----:B------:R-:W-:Y:S05]  /*5d60*/  BSYNC B0 ;  /* 0x0000000000007941 */ /* 0x000fea0003800000 */
.L_x_5681:
[----:B------:R-:W-:Y:S01]  /*5d70*/  ISETP.GE.AND P3, PT, R22, R106, PT ;  /* 0x0000006a1600720c */ /* 0x000fe20003f66270 */
[----:B------:R-:W-:Y:S01]  /*5d80*/  BSSY B0, `(.L_x_5683) ;  /* 0x0000026000007945 */ /* 0x000fe20003800000 */
[----:B------:R-:W-:Y:S01]  /*5d90*/  IADD3 R40, R89, R32, RZ ;  /* 0x0000002059287210 */ /* 0x000fe20007ffe0ff */
        /* <DEDUP_REMOVED lines=36> */
.L_x_5684:
[----:B------:R-:W-:Y:S05]  /*5fe0*/  BSYNC B0 ;  /* 0x0000000000007941 */ /* 0x000fea0003800000 */
.L_x_5683:
[----:B--2---:R-:W-:Y:S01]  /*5ff0*/  VIADD R32, R22, 0x40 ;  /* 0x0000004016207836 */ /* 0x004fe20000000000 */
[----:B------:R-:W-:Y:S04]  /*6000*/  BSSY B0, `(.L_x_5685) ;  /* 0x0000025000007945 */ /* 0x000fe80003800000 */
[----:B------:R-:W-:-:S13]  /*6010*/  ISETP.GE.AND P3, PT, R32, R106, PT ;  /* 0x0000006a2000720c */ /* 0x000fda0003f66270 */
[----:B------:R-:W-:Y:S05]  /*6020*/  @P3 BRA `(.L_x_5686) ;  /* 0x0000000000883947 */ /* 0x000fea0003800000 */
[----:B------:R-:W-:Y:S01]  /*6030*/  IADD3 R35, P3, R36, 0x40, RZ ;  /* 0x0000004024237810 */ /* 0x000fe20007f7e0ff */
        /* <DEDUP_REMOVED lines=33> */
.L_x_5686:
[----:B------:R-:W-:Y:S05]  /*6250*/  BSYNC B0 ;  /* 0x0000000000007941 */ /* 0x000fea0003800000 */
.L_x_5685:
[----:B------:R-:W-:Y:S01]  /*6260*/  @!PT LDS RZ, [RZ] ;  /* 0x00000000fffff984 */ /* 0x000fe20000000800 */
[----:B------:R-:W-:Y:S01]  /*6270*/  @!PT LDS RZ, [RZ] ;  /* 0x00000000fffff984 */ /* 0x000fe20000000800 */
[----:B------:R-:W-:Y:S01]  /*6280*/  @!PT LDS RZ, [RZ] ;  /* 0x00000000fffff984 */ /* 0x000fe20000000800 */
[----:B------:R-:W-:Y:S01]  /*6290*/  @!PT LDS RZ, [RZ] ;  /* 0x00000000fffff984 */ /* 0x000fe20000000800 */
[----:B------:R3:W-:Y:S06]  /*62a0*/  MEMBAR.ALL.CTA ;  /* 0x0000000000007992 */ /* 0x0007ec0000008000 */
[----:B---3--:R-:W3:Y:S02]  /*62b0*/  FENCE.VIEW.ASYNC.S ;  /* 0x00000000000073c6 */ /* 0x008ee40000000000 */
[----:B---3--:R3:W-:Y:S01]  /*62c0*/  BAR.SYNC.DEFER_BLOCKING R74, 0x80 ;  /* 0x0002004a0000751d */ /* 0x0087e20000010000 */
[----:B------:R-:W-:Y:S01]  /*62d0*/  ISETP.NE.AND P5, PT, R97, RZ, PT ;  /* 0x000000ff6100720c */ /* 0x000fe20003fa5270 */
[----:B------:R-:W-:Y:S01]  /*62e0*/  VIADD R18, R18, 0x1 ;  /* 0x0000000112127836 */ /* 0x000fe20000000000 */
[----:B01----:R-:W-:-:S04]  /*62f0*/  @!P4 IADD3 R96, R96, 0x324c0, RZ ;  /* 0x000324c06060c810 */ /* 0x003fc80007ffe0ff */
[C---:B------:R-:W-:Y:S02]  /*6300*/  ISETP.NE.AND P3, PT, R18.reuse, 0x2, PT ;  /* 0x000000021200780c */ /* 0x040fe40003f65270 */
[----:B------:R-:W-:Y:S02]  /*6310*/  @!P4 PRMT R96, RZ, 0x654, R96 ;  /* 0x00000654ff60c816 */ /* 0x000fe40000000060 */
[----:B--2---:R-:W-:Y:S02]  /*6320*/  SEL R33, RZ, 0x1, P3 ;  /* 0x00000001ff217807 */ /* 0x004fe40001800000 */
        /* <DEDUP_REMOVED lines=9> */
.L_x_5635:
[----:B------:R-:W2:Y:S01]  /*63c0*/  LDL R3, [R1+0x50] ;  /* 0x0000500001037983 */ /* 0x000ea20000100800 */
[----:B------:R-:W0:Y:S01]  /*63d0*/  LDC R0, c[0x0][0x448] ;  /* 0x00011200ff007b82 */ /* 0x000e220000000800 */
[----:B------:R-:W-:Y:S01]  /*63e0*/  IMAD.MOV.U32 R210, RZ, RZ, RZ ;  /* 0x000000ffffd27224 */ /* 0x000fe200078e00ff */
[----:B0-----:R-:W-:-:S13]  /*63f0*/  ISETP.NE.AND P1, PT, R0, 0x1, PT ;  /* 0x000000010000780c */ /* 0x001fda0003f25270 */
[----:B------:R-:W0:Y:S08]  /*6400*/  @P1 LDC R0, c[0x0][0x44c] ;  /* 0x00011300ff001b82 */ /* 0x000e300000000800 */
[----:B------:R-:W1:Y:S01]  /*6410*/  @P1 LDC R5, c[0x0][0x450] ;  /* 0x00011400ff051b82 */ /* 0x000e620000000800 */
[----:B--2---:R-:W-:-:S04]  /*6420*/  VIADD R3, R3, 0x7f ;  /* 0x0000007f03037836 */ /* 0x004fc80000000000 */
        /* <DEDUP_REMOVED lines=12> */
.L_x_5688:
[----:B------:R-:W-:Y:S04]  /*64f0*/  BSSY B0, `(.L_x_5689) ;  /* 0x0000020000007945 */ /* 0x000fe80003800000 */
[----:B------:R-:W-:Y:S05]  /*6500*/  @!P1 BRA `(.L_x_5690) ;  /* 0x0000000000789947 */ /* 0x000fea0003800000 */
[----:B------:R-:W2:Y:S01]  /*6510*/  LDL R0, [R1+0x7c] ;  /* 0x00007c0001007983 */ /* 0x000ea20000100800 */
[----:B------:R-:W-:Y:S01]  /*6520*/  ULDC UR4, c[0x0][0xae8] ;  /* 0x0002ba0000047ab9 */ /* 0x000fe20000000800 */
[----:B--2---:R-:W-:-:S04]  /*6530*/  ISETP.NE.AND P0, PT, R0, RZ, PT ;  /* 0x000000ff0000720c */ /* 0x004fc80003f05270 */
        /* <DEDUP_REMOVED lines=23> */
[----:B------:R-:W-:-:S05]  /*66b0*/  @P0 IADD3 R5, R5, 0x1, RZ ;  /* 0x0000000105050810 */ /* 0x000fca0007ffe0ff */
[----:B------:R-:W-:Y:S01]  /*66c0*/  @!P2 IMAD.MOV R5, RZ, RZ, -R5 ;  /* 0x000000ffff05a224 */ /* 0x000fe200078e0a05 */
[----:B------:R-:W-:-:S05]  /*66d0*/  @!P1 LOP3.LUT R5, RZ, R9, RZ, 0x33, !PT ;  /* 0x00000009ff059212 */ /* 0x000fca00078e33ff */
[----:B------:R-:W-:-:S07]  /*66e0*/  IMAD.MOV.U32 R210, RZ, RZ, R5 ;  /* 0x000000ffffd27224 */ /* 0x000fce00078e0005 */
.L_x_5690:
[----:B------:R-:W-:Y:S05]  /*66f0*/  BSYNC B0 ;  /* 0x0000000000007941 */ /* 0x000fea0003800000 */
.L_x_5689:
[----:B------:R-:W2:Y:S01]  /*6700*/  LDL R0, [R1+0x90] ;  /* 0x0000900001007983 */ /* 0x000ea20000100800 */
[----:B------:R-:W-:Y:S01]  /*6710*/  PLOP3.LUT P0, PT, PT, PT, PT, 0x80, 0x0 ;  /* 0x000000000000781c */ /* 0x000fe20003f0f070 */
[----:B------:R-:W-:Y:S01]  /*6720*/  IMAD.MOV.U32 R3, RZ, RZ, RZ ;  /* 0x000000ffff037224 */ /* 0x000fe200078e00ff */
        /* <DEDUP_REMOVED lines=28> */
[----:B---3--:R-:W-:Y:S02]  /*68f0*/  CS2R R96, SRZ ;  /* 0x0000000000607805 */ /* 0x008fe4000001ff00 */
        /* <DEDUP_REMOVED lines=35> */
[----:B--2---:R-:W-:-:S05]  /*6b30*/  IMAD R0, R0, R210, RZ ;  /* 0x000000d200007224 */ /* 0x004fca00078e02ff */
[----:B------:R0:W-:Y:S01]  /*6b40*/  STL [R1+0x60], R0 ;  /* 0x0000600001007387 */ /* 0x0001e20000100800 */
[----:B------:R-:W-:Y:S02]  /*6b50*/  VIADDMNMX R210, R0, R210, R29, PT ;  /* 0x000000d200d27246 */ /* 0x000fe4000380011d */
[----:B------:R-:W-:Y:S02]  /*6b60*/  CS2R R28, SRZ ;  /* 0x00000000001c7805 */ /* 0x000fe4000001ff00 */
[----:B------:R-:W-:-:S13]  /*6b70*/  ISETP.GT.AND P1, PT, R210, R0, PT ;  /* 0x00000000d200720c */ /* 0x000fda0003f24270 */
[----:B0-----:R-:W-:Y:S05]  /*6b80*/  @!P1 BRA `(.L_x_5691) ;  /* 0x000000d0004c9947 */ /* 0x001fea0003800000 */
        /* <DEDUP_REMOVED lines=8> */
.L_x_5968:
[----:B-1----:R-:W-:Y:S01]  /*6c10*/  LEA.HI R0, R14, R14, RZ, 0x1 ;  /* 0x0000000e0e007211 */ /* 0x002fe200078f08ff */
[----:B------:R-:W-:Y:S01]  /*6c20*/  VIADD R24, R19, 0x18400 ;  /* 0x0001840013187836 */ /* 0x000fe20000000000 */
[----:B------:R-:W-:Y:S01]  /*6c30*/  BSSY B6, `(.L_x_5693) ;  /* 0x000001d000067945 */ /* 0x000fe20003800000 */
[----:B------:R-:W-:Y:S01]  /*6c40*/  IMAD.MOV.U32 R225, RZ, RZ, 0x40000040 ;  /* 0x40000040ffe17424 */ /* 0x000fe200078e00ff */
[----:B------:R-:W-:Y:S02]  /*6c50*/  LOP3.LUT R3, R0, 0x7fffe, RZ, 0xc0, !PT ;  /* 0x0007fffe00037812 */ /* 0x000fe400078ec0ff */
[----:B------:R-:W-:-:S03]  /*6c60*/  LOP3.LUT P0, RZ, R24, 0x1bf, RZ, 0xc0, !PT ;  /* 0x000001bf18ff7812 */ /* 0x000fc6000780c0ff */
[----:B------:R-:W-:-:S04]  /*6c70*/  IMAD.IADD R3, R14, 0x1, -R3 ;  /* 0x000000010e037824 */ /* 0x000fc800078e0a03 */
[----:B------:R-:W-:-:S05]  /*6c80*/  IMAD R3, R3, 0x2000, R24 ;  /* 0x0000200003037824 */ /* 0x000fca00078e0218 */
[----:B------:R-:W-:Y:S01]  /*6c90*/  SHF.R.U32.HI R0, RZ, 0x4, R3 ;  /* 0x00000004ff007819 */ /* 0x000fe20000011603 */
[----:B------:R-:W-:-:S03]  /*6ca0*/  VIADD R3, R3, 0xa000 ;  /* 0x0000a00003037836 */ /* 0x000fc60000000000 */
[----:B------:R-:W-:Y:S02]  /*6cb0*/  LOP3.LUT R0, R0, 0x3fff, RZ, 0xc0, !PT ;  /* 0x00003fff00007812 */ /* 0x000fe400078ec0ff */
[----:B------:R-:W-:Y:S02]  /*6cc0*/  SHF.R.U32.HI R3, RZ, 0x4, R3 ;  /* 0x00000004ff037819 */ /* 0x000fe40000011603 */
[----:B------:R-:W-:Y:S02]  /*6cd0*/  LOP3.LUT R224, R0, 0x10000, RZ, 0xfc, !PT ;  /* 0x0001000000e07812 */ /* 0x000fe400078efcff */
[----:B------:R-:W-:Y:S01]  /*6ce0*/  LOP3.LUT R72, R3, 0x3fff, RZ, 0xc0, !PT ;  /* 0x00003fff03487812 */ /* 0x000fe200078ec0ff */
[----:B------:R-:W-:Y:S06]  /*6cf0*/  @!P0 BRA `(.L_x_5694) ;  /* 0x0000000000408947 */ /* 0x000fec0003800000 */
[----:B------:R-:W-:Y:S01]  /*6d00*/  MOV R14, 0x0 ;  /* 0x00000000000e7802 */ /* 0x000fe20000000f00 */
[----:B------:R-:W-:Y:S01]  /*6d10*/  ULDC.64 UR4, c[0x4][0x98] ;  /* 0x0100260000047ab9 */ /* 0x000fe20000000a00 */
[----:B------:R-:W-:Y:S01]  /*6d20*/  ULDC.64 UR6, c[0x4][0xa0] ;  /* 0x0100280000067ab9 */ /* 0x000fe20000000a00 */
[----:B------:R-:W-:Y:S01]  /*6d30*/  MOV R4, UR4 ;  /* 0x0000000400047c02 */ /* 0x000fe20008000f00 */
[----:B------:R-:W-:Y:S01]  /*6d40*/  IMAD.U32 R5, RZ, RZ, UR5 ;  /* 0x00000005ff057e24 */ /* 0x000fe2000f8e00ff */
[----:B------:R-:W-:Y:S01]  /*6d50*/  ULDC.64 UR4, c[0x4][0x38] ;  /* 0x01000e0000047ab9 */ /* 0x000fe20000000a00 */
[----:B------:R-:W1:Y:S01]  /*6d60*/  LDC.64 R14, c[0x4][R14] ;  /* 0x010000000e0e7b82 */ /* 0x000e620000000a00 */
        /* <DEDUP_REMOVED lines=9> */
.L_x_5694:
[----:B------:R-:W-:Y:S05]  /*6e00*/  BSYNC B6 ;  /* 0x0000000000067941 */ /* 0x000fea0003800000 */
.L_x_5693:
[----:B------:R-:W-:Y:S02]  /*6e10*/  ULDC UR4, c[0x0][0x3f4] ;  /* 0x0000fd0000047ab9 */ /* 0x000fe40000000800 */
[----:B------:R-:W-:-:S13]  /*6e20*/  ISETP.LT.AND P0, PT, RZ, UR4, PT ;  /* 0x00000004ff007c0c */ /* 0x000fda000bf01270 */
[----:B------:R-:W-:Y:S05]  /*6e30*/  @P0 BRA `(.L_x_5695) ;  /* 0x0000000000400947 */ /* 0x000fea0003800000 */
[----:B------:R-:W2:Y:S02]  /*6e40*/  LDL R20, [R1+0x8c] ;  /* 0x00008c0001147983 */ /* 0x000ea40000100800 */
[----:B--2---:R-:W-:-:S04]  /*6e50*/  LEA.HI R0, R20, R20, RZ, 0x1 ;  /* 0x0000001414007211 */ /* 0x004fc800078f08ff */
        /* <DEDUP_REMOVED lines=8> */
.L_x_5698:
[----:B--2---:R2:W3:Y:S02]  /*6ee0*/  SYNCS.PHASECHK.TRANS64.TRYWAIT P0, [R19+URZ+0x32400], R4 ;  /* 0x03240004130075a7 */ /* 0x0044e4000800017f */
[----:B---3--:R-:W-:Y:S05]  /*6ef0*/  @!P0 NANOSLEEP.SYNCS 0x989680 ;  /* 0x009896800000895d */ /* 0x008fea0003900000 */
[----:B------:R-:W3:Y:S02]  /*6f00*/  @!P0 SYNCS.PHASECHK.TRANS64 P0, [R19+URZ+0x32400], R4 ;  /* 0x03240004130085a7 */ /* 0x000ee4000800007f */
[----:B---3--:R-:W-:Y:S05]  /*6f10*/  @!P0 BRA `(.L_x_5698) ;  /* 0xfffffffc00f08947 */ /* 0x008fea000383ffff */
.L_x_5697:
[----:B------:R-:W-:Y:S05]  /*6f20*/  BSYNC B0 ;  /* 0x0000000000007941 */ /* 0x000fea0003800000 */
.L_x_5696:
[----:B------:R-:W-:Y:S05]  /*6f30*/  BRA `(.L_x_5699) ;  /* 0x0000002c00387947 */ /* 0x000fea0003800000 */
.L_x_5695:
[----:B-----5:R-:W-:Y:S01]  /*6f40*/  SHF.R.S32.HI R0, RZ, 0x1f, R152 ;  /* 0x0000001fff007819 */ /* 0x020fe20000011498 */
[----:B------:R-:W-:Y:S01]  /*6f50*/  ULDC.64 UR4, c[0x0][0x3f8] ;  /* 0x0000fe0000047ab9 */ /* 0x000fe20000000a00 */
[----:B------:R-:W-:Y:S01]  /*6f60*/  LOP3.LUT P0, RZ, R24, 0x3ff, RZ, 0xc0, !PT ;  /* 0x000003ff18ff7812 */ /* 0x000fe2000780c0ff */
        /* <DEDUP_REMOVED lines=8> */
[----:B------:R-:W-:Y:S01]  /*6ff0*/  IMAD.IADD R27, R3, 0x1, R25 ;  /* 0x00000001031b7824 */ /* 0x000fe200078e0219 */
[----:B------:R-:W-:Y:S01]  /*7000*/  IADD3 R29, R5, R153, RZ ;  /* 0x00000099051d7210 */ /* 0x000fe20007ffe0ff */
        /* <DEDUP_REMOVED lines=17> */
.L_x_5701:
[----:B------:R-:W-:Y:S05]  /*7120*/  BSYNC B6 ;  /* 0x0000000000067941 */ /* 0x000fea0003800000 */
.L_x_5700:
[----:B------:R-:W2:Y:S01]  /*7130*/  LDL R35, [R1+0x50] ;  /* 0x0000500001237983 */ /* 0x000ea20000100800 */
[----:B------:R-:W-:Y:S01]  /*7140*/  LEA.HI R31, R31, R26, RZ, 0x2 ;  /* 0x0000001a1f1f7211 */ /* 0x000fe200078f10ff */
[----:B------:R-:W-:Y:S01]  /*7150*/  ULDC.U8 UR4, c[0x0][0x410] ;  /* 0x0001040000047ab9 */ /* 0x000fe20000000000 */
[----:B------:R-:W-:Y:S01]  /*7160*/  BSSY B0, `(.L_x_5702) ;  /* 0x00002a3000007945 */ /* 0x000fe20003800000 */
[----:B------:R-:W-:Y:S02]  /*7170*/  ISETP.NE.AND P0, PT, RZ, UR4, PT ;  /* 0x00000004ff007c0c */ /* 0x000fe4000bf05270 */
[----:B------:R-:W-:Y:S02]  /*7180*/  SHF.R.S32.HI R3, RZ, 0x1f, R31 ;  /* 0x0000001fff037819 */ /* 0x000fe4000001141f */
[----:B------:R-:W-:Y:S02]  /*7190*/  LOP3.LUT R31, R31, 0xfffffffc, RZ, 0xc0, !PT ;  /* 0xfffffffc1f1f7812 */ /* 0x000fe400078ec0ff */
[----:B------:R-:W-:-:S03]  /*71a0*/  LEA.HI R3, R3, R22, RZ, 0x3 ;  /* 0x0000001603037211 */ /* 0x000fc600078f18ff */
[----:B------:R-:W-:Y:S01]  /*71b0*/  IMAD.IADD R26, R26, 0x1, -R31 ;  /* 0x000000011a1a7824 */ /* 0x000fe200078e0a1f */
[----:B------:R-:W-:-:S05]  /*71c0*/  LOP3.LUT R3, R3, 0xfffffff8, RZ, 0xc0, !PT ;  /* 0xfffffff803037812 */ /* 0x000fca00078ec0ff */
[C---:B------:R-:W-:Y:S01]  /*71d0*/  IMAD.IADD R36, R22.reuse, 0x1, -R3 ;  /* 0x0000000116247824 */ /* 0x040fe200078e0a03 */
[----:B--2---:R-:W-:Y:S01]  /*71e0*/  IADD3 R37, R22, R35, RZ ;  /* 0x0000002316257210 */ /* 0x004fe20007ffe0ff */
        /* <DEDUP_REMOVED lines=36> */
.L_x_5974:
[----:B------:R-:W5:Y:S01]  /*7430*/  LDL R8, [R1+0x24] ;  /* 0x0000240001087983 */ /* 0x000f620000100800 */
[----:B------:R-:W-:Y:S01]  /*7440*/  BSSY B1, `(.L_x_5705) ;  /* 0x000001e000017945 */ /* 0x000fe20003800000 */
[----:B------:R-:W-:Y:S02]  /*7450*/  CS2R R26, SRZ ;  /* 0x00000000001a7805 */ /* 0x000fe4000001ff00 */
[----:B------:R-:W-:Y:S02]  /*7460*/  CS2R R24, SRZ ;  /* 0x0000000000187805 */ /* 0x000fe4000001ff00 */
[----:B------:R-:W-:Y:S02]  /*7470*/  CS2R R28, SRZ ;  /* 0x00000000001c7805 */ /* 0x000fe4000001ff00 */
[----:B------:R-:W-:Y:S01]  /*7480*/  CS2R R20, SRZ ;  /* 0x0000000000147805 */ /* 0x000fe2000001ff00 */
[----:B-----5:R-:W-:-:S05]  /*7490*/  IMAD R38, R8, R38, RZ ;  /* 0x0000002608267224 */ /* 0x020fca00078e02ff */
[----:B------:R-:W-:-:S13]  /*74a0*/  ISETP.GE.AND P0, PT, R37, R38, PT ;  /* 0x000000262500720c */ /* 0x000fda0003f06270 */
        /* <DEDUP_REMOVED lines=9> */
[C---:B------:R-:W-:Y:S02]  /*7540*/  @!P3 SHF.L.U32 R9, R203.reuse, 0x1, RZ ;  /* 0x00000001cb09b819 */ /* 0x040fe400000006ff */
[----:B------:R-:W-:Y:S02]  /*7550*/  @!P3 SHF.L.U64.HI R24, R203, 0x1, R40 ;  /* 0x00000001cb18b819 */ /* 0x000fe40000010228 */
[----:B------:R-:W-:Y:S02]  /*7560*/  CS2R R26, SRZ ;  /* 0x00000000001a7805 */ /* 0x000fe4000001ff00 */
[----:B------:R-:W-:Y:S02]  /*7570*/  @!P3 IADD3 R10, P0, R0, R9, RZ ;  /* 0x00000009000ab210 */ /* 0x000fe40007f1e0ff */
[----:B------:R-:W-:-:S02]  /*7580*/  CS2R R20, SRZ ;  /* 0x0000000000147805 */ /* 0x000fc4000001ff00 */
[----:B0-----:R-:W-:Y:S01]  /*7590*/  @!P3 IADD3 R8, P1, R14, R9, RZ ;  /* 0x000000090e08b210 */ /* 0x001fe20007f3e0ff */
[----:B------:R-:W-:Y:S01]  /*75a0*/  @!P2 IMAD.WIDE R12, R200, 0x2, R14 ;  /* 0x00000002c80ca825 */ /* 0x000fe200078e020e */
[----:B------:R0:W5:Y:S03]  /*75b0*/  @!P2 LD.E.64 R28, desc[UR40][R32.64] ;  /* 0x00000028201ca980 */ /* 0x000166000c101b00 */
[--C-:B------:R-:W-:Y:S01]  /*75c0*/  @!P3 IMAD.X R11, R3, 0x1, R24.reuse, P0 ;  /* 0x00000001030bb824 */ /* 0x100fe200000e0618 */
[----:B------:R0:W5:Y:S01]  /*75d0*/  @!P2 LD.E.64 R26, desc[UR40][R12.64] ;  /* 0x000000280c1aa980 */ /* 0x000162000c101b00 */
[----:B------:R-:W-:Y:S01]  /*75e0*/  @!P3 IMAD.X R9, R5, 0x1, R24, P1 ;  /* 0x000000010509b824 */ /* 0x000fe200008e0618 */
[----:B------:R-:W-:Y:S02]  /*75f0*/  CS2R R24, SRZ ;  /* 0x0000000000187805 */ /* 0x000fe4000001ff00 */
[----:B------:R0:W5:Y:S04]  /*7600*/  @!P3 LD.E.64 R20, desc[UR40][R10.64] ;  /* 0x000000280a14b980 */ /* 0x000168000c101b00 */
[----:B------:R0:W5:Y:S02]  /*7610*/  @!P3 LD.E.64 R24, desc[UR40][R8.64] ;  /* 0x000000280818b980 */ /* 0x000164000c101b00 */
.L_x_5706:
[----:B------:R-:W-:Y:S05]  /*7620*/  BSYNC B1 ;  /* 0x0000000000017941 */ /* 0x000fea0003800000 */
.L_x_5705:
[----:B----45:R-:W-:Y:S01]  /*7630*/  IMAD.MOV.U32 R5, RZ, RZ, R24 ;  /* 0x000000ffff057224 */ /* 0x030fe200078e0018 */
[----:B------:R-:W-:Y:S01]  /*7640*/  UMOV UR4, 0xffffffff ;  /* 0xffffffff00047882 */ /* 0x000fe20000000000 */
[----:B0-----:R-:W-:Y:S02]  /*7650*/  IMAD.MOV.U32 R8, RZ, RZ, R25 ;  /* 0x000000ffff087224 */ /* 0x001fe400078e0019 */
[----:B---3--:R-:W-:Y:S02]  /*7660*/  IMAD.MOV.U32 R0, RZ, RZ, R26 ;  /* 0x000000ffff007224 */ /* 0x008fe400078e001a */
[----:B--2---:R-:W-:Y:S01]  /*7670*/  IMAD.MOV.U32 R3, RZ, RZ, R27 ;  /* 0x000000ffff037224 */ /* 0x004fe200078e001b */
[----:B------:R-:W-:Y:S01]  /*7680*/  PRMT R43, R5, 0x5410, R8 ;  /* 0x00005410052b7816 */ /* 0x000fe20000000008 */
[----:B------:R-:W-:Y:S01]  /*7690*/  IMAD.MOV.U32 R5, RZ, RZ, R20 ;  /* 0x000000ffff057224 */ /* 0x000fe200078e0014 */
[----:B------:R-:W-:Y:S02]  /*76a0*/  MOV R8, R21 ;  /* 0x0000001500087202 */ /* 0x000fe40000000f00 */
[----:B------:R-:W-:Y:S01]  /*76b0*/  PRMT R42, R0, 0x5410, R3 ;  /* 0x00005410002a7816 */ /* 0x000fe20000000003 */
[----:B------:R-:W-:Y:S01]  /*76c0*/  IMAD.MOV.U32 R0, RZ, RZ, R28 ;  /* 0x000000ffff007224 */ /* 0x000fe200078e001c */
[----:B------:R-:W-:Y:S01]  /*76d0*/  PRMT R45, R5, 0x5410, R8 ;  /* 0x00005410052d7816 */ /* 0x000fe20000000008 */
[----:B------:R-:W-:Y:S01]  /*76e0*/  IMAD.MOV.U32 R3, RZ, RZ, R29 ;  /* 0x000000ffff037224 */ /* 0x000fe200078e001d */
[----:B------:R-:W-:-:S04]  /*76f0*/  CS2R R8, SRZ ;  /* 0x0000000000087805 */ /* 0x000fc8000001ff00 */
[----:B------:R-:W-:Y:S01]  /*7700*/  PRMT R44, R0, 0x5410, R3 ;  /* 0x00005410002c7816 */ /* 0x000fe20000000003 */
[----:B------:R-:W-:Y:S06]  /*7710*/  BRA.DIV UR4, `(.L_x_5707) ;  /* 0x000001ba04f07947 */ /* 0x000fec000b800000 */
[----:B------:R0:W2:Y:S04]  /*7720*/  SHFL.IDX PT, R3, R6, 0x1, 0x1c1f ;  /* 0x003c1f0006037f89 */ /* 0x0000a800000e0000 */
[----:B-1----:R-:W1:Y:S04]  /*7730*/  SHFL.IDX PT, R4, R4, 0x1, 0x1c1f ;  /* 0x003c1f0004047f89 */ /* 0x002e6800000e0000 */
[----:B------:R-:W3:Y:S04]  /*7740*/  SHFL.IDX PT, R7, R7, 0x1, 0x1c1f ;  /* 0x003c1f0007077f89 */ /* 0x000ee800000e0000 */
[----:B0-----:R-:W4:Y:S02]  /*7750*/  SHFL.IDX PT, R30, R30, 0x1, 0x1c1f ;  /* 0x003c1f001e1e7f89 */ /* 0x001f2400000e0000 */
.L_x_5980:
[----:B------:R-:W5:Y:S01]  /*7760*/  LDL R5, [R1+0x8c] ;  /* 0x00008c0001057983 */ /* 0x000f620000100800 */
[----:B------:R-:W-:Y:S01]  /*7770*/  VIADD R37, R37, 0x40 ;  /* 0x0000004025257836 */ /* 0x000fe20000000000 */
[----:B------:R-:W-:Y:S01]  /*7780*/  BSSY B1, `(.L_x_5708) ;  /* 0x0000020000017945 */ /* 0x000fe20003800000 */
[----:B------:R-:W-:Y:S02]  /*7790*/  CS2R R10, SRZ ;  /* 0x00000000000a7805 */ /* 0x000fe4000001ff00 */
[----:B------:R-:W-:Y:S02]  /*77a0*/  CS2R R14, SRZ ;  /* 0x00000000000e7805 */ /* 0x000fe4000001ff00 */
[----:B------:R-:W-:Y:S02]  /*77b0*/  CS2R R12, SRZ ;  /* 0x00000000000c7805 */ /* 0x000fe4000001ff00 */
[----:B------:R-:W-:Y:S02]  /*77c0*/  ISETP.GE.AND P0, PT, R37, R38, PT ;  /* 0x000000262500720c */ /* 0x000fe40003f06270 */
[----:B-----5:R-:W-:-:S04]  /*77d0*/  LEA.HI R0, R5, R5, RZ, 0x1 ;  /* 0x0000000505007211 */ /* 0x020fc800078f08ff */
[----:B------:R-:W-:-:S05]  /*77e0*/  LOP3.LUT R0, R0, 0xfffffffe, RZ, 0xc0, !PT ;  /* 0xfffffffe00007812 */ /* 0x000fca00078ec0ff */
[----:B------:R-:W-:-:S05]  /*77f0*/  IMAD.IADD R0, R5, 0x1, -R0 ;  /* 0x0000000105007824 */ /* 0x000fca00078e0a00 */
[----:B------:R-:W-:Y:S01]  /*7800*/  SHF.L.U32 R34, R0, 0x1f, RZ ;  /* 0x0000001f00227819 */ /* 0x000fe200000006ff */
[----:B------:R-:W-:Y:S06]  /*7810*/  @P0 BRA `(.L_x_5709) ;  /* 0x0000000000580947 */ /* 0x000fec0003800000 */
[----:B------:R-:W-:Y:S01]  /*7820*/  ULDC UR4, c[0x0][0x3f4] ;  /* 0x0000fd0000047ab9 */ /* 0x000fe20000000800 */
[----:B--2---:R-:W-:Y:S01]  /*7830*/  IMAD.MOV.U32 R5, RZ, RZ, R3 ;  /* 0x000000ffff057224 */ /* 0x004fe200078e0003 */
[----:B------:R-:W-:Y:S02]  /*7840*/  ISETP.GE.AND P2, PT, R200, UR4, PT ;  /* 0x00000004c8007c0c */ /* 0x000fe4000bf46270 */
[----:B------:R-:W-:Y:S02]  /*7850*/  CS2R R14, SRZ ;  /* 0x00000000000e7805 */ /* 0x000fe4000001ff00 */
[----:B------:R-:W-:Y:S01]  /*7860*/  ISETP.GE.AND P3, PT, R203, UR4, PT ;  /* 0x00000004cb007c0c */ /* 0x000fe2000bf66270 */
[----:B----4-:R-:W-:Y:S02]  /*7870*/  IMAD.MOV.U32 R10, RZ, RZ, R30 ;  /* 0x000000ffff0a7224 */ /* 0x010fe400078e001e */
[----:B---3--:R-:W-:-:S06]  /*7880*/  IMAD.MOV.U32 R11, RZ, RZ, R7 ;  /* 0x000000ffff0b7224 */ /* 0x008fcc00078e0007 */
[----:B-1----:R-:W-:-:S04]  /*7890*/  @!P2 IMAD.WIDE R32, R200, 0x2, R4 ;  /* 0x00000002c820a825 */ /* 0x002fc800078e0204 */
[C---:B------:R-:W-:Y:S01]  /*78a0*/  @!P3 SHF.L.U64.HI R40, R203.reuse, 0x1, R40 ;  /* 0x00000001cb28b819 */ /* 0x040fe20000010228 */
[----:B------:R-:W-:Y:S01]  /*78b0*/  @!P3 IMAD.SHL.U32 R5, R203, 0x2, RZ ;  /* 0x00000002cb05b824 */ /* 0x000fe200078e00ff */
[----:B------:R-:W-:Y:S02]  /*78c0*/  CS2R R8, SRZ ;  /* 0x0000000000087805 */ /* 0x000fe4000001ff00 */
[----:B------:R-:W-:Y:S01]  /*78d0*/  CS2R R12, SRZ ;  /* 0x00000000000c7805 */ /* 0x000fe2000001ff00 */
[----:B------:R0:W5:Y:S01]  /*78e0*/  @!P2 LD.E.64 R14, desc[UR40][R32.64] ;  /* 0x00000028200ea980 */ /* 0x000162000c101b00 */
[-C--:B------:R-:W-:Y:S02]  /*78f0*/  @!P3 IADD3 R4, P0, R4, R5.reuse, RZ ;  /* 0x000000050404b210 */ /* 0x080fe40007f1e0ff */
[----:B------:R-:W-:Y:S01]  /*7900*/  @!P3 IADD3 R6, P1, R30, R5, RZ ;  /* 0x000000051e06b210 */ /* 0x000fe20007f3e0ff */
[----:B------:R-:W-:Y:S01]  /*7910*/  @!P2 IMAD.WIDE R30, R200, 0x2, R10 ;  /* 0x00000002c81ea825 */ /* 0x000fe200078e020a */
[----:B------:R-:W-:-:S03]  /*7920*/  CS2R R10, SRZ ;  /* 0x00000000000a7805 */ /* 0x000fc6000001ff00 */
[--C-:B------:R-:W-:Y:S01]  /*7930*/  @!P3 IMAD.X R5, R3, 0x1, R40.reuse, P0 ;  /* 0x000000010305b824 */ /* 0x100fe200000e0628 */
[----:B------:R0:W5:Y:S01]  /*7940*/  @!P2 LD.E.64 R8, desc[UR40][R30.64] ;  /* 0x000000281e08a980 */ /* 0x000162000c101b00 */
[----:B------:R-:W-:-:S03]  /*7950*/  @!P3 IMAD.X R7, R7, 0x1, R40, P1 ;  /* 0x000000010707b824 */ /* 0x000fc600008e0628 */
[----:B------:R0:W5:Y:S04]  /*7960*/  @!P3 LD.E.64 R12, desc[UR40][R4.64] ;  /* 0x00000028040cb980 */ /* 0x000168000c101b00 */
[----:B------:R0:W5:Y:S02]  /*7970*/  @!P3 LD.E.64 R10, desc[UR40][R6.64] ;  /* 0x00000028060ab980 */ /* 0x000164000c101b00 */
.L_x_5709:
[----:B------:R-:W-:Y:S05]  /*7980*/  BSYNC B1 ;  /* 0x0000000000017941 */ /* 0x000fea0003800000 */
.L_x_5708:
[----:B0---4-:R-:W4:Y:S01]  /*7990*/  LDL R30, [R1+0x64] ;  /* 0x00006400011e7983 */ /* 0x011f220000100800 */
[----:B------:R-:W0:Y:S01]  /*79a0*/  SYNCS.PHASECHK.TRANS64.TRYWAIT P0, [R19+URZ+0x32400], R34 ;  /* 0x03240022130075a7 */ /* 0x000e22000800017f */
[----:B--2---:R-:W-:Y:S01]  /*79b0*/  IMAD.SHL.U32 R3, R36, 0x40, RZ ;  /* 0x0000004024037824 */ /* 0x004fe200078e00ff */
[----:B------:R-:W-:Y:S01]  /*79c0*/  VIADDMNMX R31, R38, -R35, 0x80, PT ;  /* 0x00000080261f7446 */ /* 0x000fe20003800923 */
[----:B-----5:R-:W-:Y:S01]  /*79d0*/  IMAD.MOV.U32 R5, RZ, RZ, R8 ;  /* 0x000000ffff057224 */ /* 0x020fe200078e0008 */
[----:B------:R-:W-:Y:S01]  /*79e0*/  BSSY B1, `(.L_x_5710) ;  /* 0x0000019000017945 */ /* 0x000fe20003800000 */
[----:B---3--:R-:W-:Y:S01]  /*79f0*/  IMAD.MOV.U32 R7, RZ, RZ, R14 ;  /* 0x000000ffff077224 */ /* 0x008fe200078e000e */
[----:B------:R-:W-:Y:S01]  /*7a00*/  LOP3.LUT R3, R3, 0x1c0, RZ, 0xc0, !PT ;  /* 0x000001c003037812 */ /* 0x000fe200078ec0ff */
[----:B------:R-:W-:Y:S01]  /*7a10*/  IMAD.MOV.U32 R6, RZ, RZ, R11 ;  /* 0x000000ffff067224 */ /* 0x000fe200078e000b */
[----:B------:R-:W-:Y:S01]  /*7a20*/  PRMT R46, R5, 0x7610, R46 ;  /* 0x00007610052e7816 */ /* 0x000fe2000000002e */
[----:B------:R-:W-:Y:S01]  /*7a30*/  IMAD.MOV.U32 R5, RZ, RZ, R10 ;  /* 0x000000ffff057224 */ /* 0x000fe200078e000a */
[----:B-1----:R-:W-:-:S02]  /*7a40*/  LOP3.LUT R4, R3, 0x18, R16, 0xf8, !PT ;  /* 0x0000001803047812 */ /* 0x002fc400078ef810 */
[----:B------:R-:W-:Y:S02]  /*7a50*/  SHF.R.U32.HI R3, RZ, 0x3, R3 ;  /* 0x00000003ff037819 */ /* 0x000fe40000011603 */
[----:B------:R-:W-:Y:S02]  /*7a60*/  PRMT R48, R7, 0x7610, R48 ;  /* 0x0000761007307816 */ /* 0x000fe40000000030 */
[----:B------:R-:W-:Y:S02]  /*7a70*/  LOP3.LUT R3, R4, R3, RZ, 0x3c, !PT ;  /* 0x0000000304037212 */ /* 0x000fe400078e3cff */
[----:B------:R-:W-:Y:S02]  /*7a80*/  MOV R4, R9 ;  /* 0x0000000900047202 */ /* 0x000fe40000000f00 */
[----:B------:R-:W-:Y:S01]  /*7a90*/  PRMT R47, R5, 0x5410, R6 ;  /* 0x00005410052f7816 */ /* 0x000fe20000000006 */
[----:B------:R-:W-:Y:S01]  /*7aa0*/  IMAD.MOV.U32 R5, RZ, RZ, R13 ;  /* 0x000000ffff057224 */ /* 0x000fe200078e000d */
[----:B------:R-:W-:Y:S01]  /*7ab0*/  PRMT R46, R46, 0x5410, R4 ;  /* 0x000054102e2e7816 */ /* 0x000fe20000000004 */
[----:B------:R-:W-:Y:S01]  /*7ac0*/  IMAD.MOV.U32 R4, RZ, RZ, R12 ;  /* 0x000000ffff047224 */ /* 0x000fe200078e000c */
[----:B------:R-:W-:-:S02]  /*7ad0*/  LOP3.LUT P2, RZ, R36, 0x4, RZ, 0xc0, !PT ;  /* 0x0000000424ff7812 */ /* 0x000fc4000784c0ff */
[----:B------:R-:W-:Y:S02]  /*7ae0*/  ISETP.GE.AND P1, PT, R22, R31, PT ;  /* 0x0000001f1600720c */ /* 0x000fe40003f26270 */
[----:B------:R-:W-:Y:S01]  /*7af0*/  PRMT R49, R4, 0x7610, R49 ;  /* 0x0000761004317816 */ /* 0x000fe20000000031 */
[----:B----4-:R-:W-:Y:S02]  /*7b00*/  IMAD R30, R30, 0x200, R3 ;  /* 0x000002001e1e7824 */ /* 0x010fe400078e0203 */
[----:B------:R-:W-:Y:S02]  /*7b10*/  IMAD.MOV.U32 R3, RZ, RZ, R15 ;  /* 0x000000ffff037224 */ /* 0x000fe400078e000f */
[----:B------:R-:W-:-:S03]  /*7b20*/  IMAD R30, R30, 0x2, R19 ;  /* 0x000000021e1e7824 */ /* 0x000fc600078e0213 */
[----:B------:R-:W-:Y:S01]  /*7b30*/  PRMT R48, R48, 0x5410, R3 ;  /* 0x0000541030307816 */ /* 0x000fe20000000003 */
[C---:B------:R-:W-:Y:S02]  /*7b40*/  VIADD R4, R30.reuse, 0x18400 ;  /* 0x000184001e047836 */ /* 0x040fe40000000000 */
[----:B------:R-:W-:Y:S01]  /*7b50*/  VIADD R3, R30, 0x18440 ;  /* 0x000184401e037836 */ /* 0x000fe20000000000 */
[----:B0-----:R-:W-:Y:S06]  /*7b60*/  @!P0 BRA `(.L_x_5711) ;  /* 0x000001b800508947 */ /* 0x001fec0003800000 */
.L_x_5981:
[----:B------:R-:W-:Y:S05]  /*7b70*/  BSYNC B1 ;  /* 0x0000000000017941 */ /* 0x000fea0003800000 */
.L_x_5710:
[----:B------:R-:W-:Y:S01]  /*7b80*/  BSSY B1, `(.L_x_5712) ;  /* 0x000005f000017945 */ /* 0x000fe20003800000 */
[----:B------:R-:W-:Y:S02]  /*7b90*/  PRMT R49, R49, 0x5410, R5 ;  /* 0x0000541031317816 */ /* 0x000fe40000000005 */
[----:B------:R-:W-:Y:S01]  /*7ba0*/  @P2 IADD3 R3, R4, -0x40, RZ ;  /* 0xffffffc004032810 */ /* 0x000fe20007ffe0ff */
[----:B------:R-:W-:Y:S06]  /*7bb0*/  @P1 BRA `(.L_x_5713) ;  /* 0x00000004006c1947 */ /* 0x000fec0003800000 */
[----:B------:R-:W1:Y:S01]  /*7bc0*/  LDC R4, c[0x0][0x3f4] ;  /* 0x0000fd00ff047b82 */ /* 0x000e620000000800 */
[----:B------:R-:W-:Y:S01]  /*7bd0*/  BSSY B2, `(.L_x_5714) ;  /* 0x000002e000027945 */ /* 0x000fe20003800000 */
[-C--:B-1----:R-:W-:Y:S02]  /*7be0*/  ISETP.GE.AND P0, PT, R200, R4.reuse, PT ;  /* 0x00000004c800720c */ /* 0x082fe40003f06270 */
[----:B------:R-:W-:-:S11]  /*7bf0*/  ISETP.GE.AND P1, PT, R203, R4, PT ;  /* 0x00000004cb00720c */ /* 0x000fd60003f26270 */
[----:B------:R-:W-:Y:S05]  /*7c00*/  @P0 BRA `(.L_x_5715) ;  /* 0x0000000000a80947 */ /* 0x000fea0003800000 */
[----:B------:R-:W1:Y:S01]  /*7c10*/  LDS.128 R4, [R30+0x18400] ;  /* 0x018400001e047984 */ /* 0x000e620000000c00 */
[----:B------:R-:W-:Y:S01]  /*7c20*/  SHF.R.U32.HI R33, RZ, 0x10, R29 ;  /* 0x00000010ff217819 */ /* 0x000fe2000001161d */
[----:B0-----:R-:W-:Y:S01]  /*7c30*/  HADD2.F32 R34, -RZ, R42.H0_H0 ;  /* 0x2000002aff227230 */ /* 0x001fe20000004100 */
        /* <DEDUP_REMOVED lines=39> */
.L_x_5715:
[----:B------:R-:W-:Y:S05]  /*7eb0*/  BSYNC B2 ;  /* 0x0000000000027941 */ /* 0x000fea0003800000 */
.L_x_5714:
[----:B------:R-:W-:Y:S05]  /*7ec0*/  @P1 BRA `(.L_x_5713) ;  /* 0x0000000000a81947 */ /* 0x000fea0003800000 */
[----:B-1----:R-:W1:Y:S01]  /*7ed0*/  LDS.128 R4, [R3] ;  /* 0x0000000003047984 */ /* 0x002e620000000c00 */
[----:B------:R-:W-:Y:S01]  /*7ee0*/  SHF.R.U32.HI R27, RZ, 0x10, R21 ;  /* 0x00000010ff1b7819 */ /* 0x000fe20000011615 */
[----:B------:R-:W-:Y:S01]  /*7ef0*/  HADD2.F32 R28, -RZ, R43.H0_H0 ;  /* 0x2000002bff1c7230 */ /* 0x000fe20000004100 */
        /* <DEDUP_REMOVED lines=10> */
[C---:B0-----:R-:W-:Y:S01]  /*7fa0*/  FMUL.FTZ R34, R25.reuse, R27 ;  /* 0x0000001b19227220 */ /* 0x041fe20000410000 */
        /* <DEDUP_REMOVED lines=28> */
.L_x_5713:
[----:B------:R-:W-:Y:S05]  /*8170*/  BSYNC B1 ;  /* 0x0000000000017941 */ /* 0x000fea0003800000 */
.L_x_5712:
[----:B-12---:R-:W-:-:S05]  /*8180*/  VIADD R4, R22, 0x40 ;  /* 0x0000004016047836 */ /* 0x006fca0000000000 */
[----:B------:R-:W-:-:S13]  /*8190*/  ISETP.GE.AND P0, PT, R4, R31, PT ;  /* 0x0000001f0400720c */ /* 0x000fda0003f06270 */
        /* <DEDUP_REMOVED lines=48> */
.L_x_5718:
[----:B------:R-:W-:Y:S05]  /*84a0*/  BSYNC B1 ;  /* 0x0000000000017941 */ /* 0x000fea0003800000 */
.L_x_5717:
[----:B------:R-:W-:Y:S05]  /*84b0*/  @P1 BRA `(.L_x_5716) ;  /* 0x0000001400b41947 */ /* 0x000fea0003800000 */
[----:B-1----:R-:W1:Y:S01]  /*84c0*/  LDS.128 R4, [R3+0x2000] ;  /* 0x0020000003047984 */ /* 0x002e620000000c00 */
[--C-:B------:R-:W-:Y:S01]  /*84d0*/  SHF.R.U64 R27, R12, 0x10, R13.reuse ;  /* 0x000000100c1b7819 */ /* 0x100fe2000000120d */
[----:B------:R-:W-:Y:S01]  /*84e0*/  HADD2.F32 R14, -RZ, R47.H0_H0 ;  /* 0x2000002fff0e7230 */ /* 0x000fe20000004100 */
[----:B------:R-:W-:Y:S01]  /*84f0*/  SHF.R.U32.HI R13, RZ, 0x10, R13 ;  /* 0x00000010ff0d7819 */ /* 0x000fe2000001160d */
[----:B------:R-:W-:Y:S01]  /*8500*/  HADD2.F32 R12, -RZ, R49.H0_H0 ;  /* 0x20000031ff0c7230 */ /* 0x000fe20000004100 */
[--C-:B------:R-:W-:Y:S02]  /*8510*/  SHF.R.U32.HI R15, RZ, 0x10, R11.reuse ;  /* 0x00000010ff0f7819 */ /* 0x100fe4000001160b */
[----:B------:R-:W-:Y:S01]  /*8520*/  SHF.R.U64 R25, R10, 0x10, R11 ;  /* 0x000000100a197819 */ /* 0x000fe2000000120b */
[----:B------:R-:W-:Y:S02]  /*8530*/  HADD2.F32 R13, -RZ, R13.H0_H0 ;  /* 0x2000000dff0d7230 */ /* 0x000fe40000004100 */
[----:B------:R-:W-:-:S02]  /*8540*/  HADD2.F32 R15, -RZ, R15.H0_H0 ;  /* 0x2000000fff0f7230 */ /* 0x000fc40000004100 */
[--C-:B-1----:R-:W-:Y:S02]  /*8550*/  HADD2.F32 R10, -RZ, R7.reuse.H0_H0 ;  /* 0x20000007ff0a7230 */ /* 0x102fe40000004100 */
[----:B------:R-:W-:Y:S02]  /*8560*/  HADD2.F32 R11, -RZ, R7.H1_H1 ;  /* 0x30000007ff0b7230 */ /* 0x000fe40000004100 */
[--C-:B------:R-:W-:Y:S02]  /*8570*/  HADD2.F32 R7, -RZ, R4.reuse.H0_H0 ;  /* 0x20000004ff077230 */ /* 0x100fe40000004100 */
[----:B------:R-:W-:Y:S02]  /*8580*/  HADD2.F32 R4, -RZ, R4.H1_H1 ;  /* 0x30000004ff047230 */ /* 0x000fe40000004100 */
[C---:B------:R-:W-:Y:S01]  /*8590*/  FMUL.FTZ R24, R11.reuse, R13 ;  /* 0x0000000d0b187220 */ /* 0x040fe20000410000 */
[----:B------:R-:W-:Y:S01]  /*85a0*/  FMUL.FTZ R21, R11, R15 ;  /* 0x0000000f0b157220 */ /* 0x000fe20000410000 */
[----:B------:R-:W-:-:S02]  /*85b0*/  HADD2.F32 R8, -RZ, R6.H0_H0 ;  /* 0x20000006ff087230 */ /* 0x000fc40000004100 */
[----:B------:R-:W-:Y:S01]  /*85c0*/  FMUL.FTZ R20, R4, R14 ;  /* 0x0000000e04147220 */ /* 0x000fe20000410000 */
[----:B------:R-:W-:Y:S01]  /*85d0*/  FFMA.FTZ R26, R10, R15, R24 ;  /* 0x0000000f0a1a7223 */ /* 0x000fe20000010018 */
[----:B------:R-:W-:Y:S02]  /*85e0*/  HADD2.F32 R9, -RZ, R6.H1_H1 ;  /* 0x30000006ff097230 */ /* 0x000fe40000004100 */
[-C--:B------:R-:W-:Y:S01]  /*85f0*/  FMUL.FTZ R24, R4, R12.reuse ;  /* 0x0000000c04187220 */ /* 0x080fe20000410000 */
[C---:B------:R-:W-:Y:S01]  /*8600*/  FFMA.FTZ R20, R7.reuse, R12, -R20 ;  /* 0x0000000c07147223 */ /* 0x040fe20000010814 */
[----:B------:R-:W-:Y:S02]  /*8610*/  HADD2.F32 R6, -RZ, R5.H0_H0 ;  /* 0x20000005ff067230 */ /* 0x000fe40000004100 */
[----:B------:R-:W-:Y:S01]  /*8620*/  FFMA.FTZ R21, R10, R13, -R21 ;  /* 0x0000000d0a157223 */ /* 0x000fe20000010815 */
        /* <DEDUP_REMOVED lines=8> */
[C---:B------:R-:W-:Y:S01]  /*86b0*/  FFMA.FTZ R15, R8.reuse, R10, -R15 ;  /* 0x0000000a080f7223 */ /* 0x040fe2000001080f */
[C---:B------:R-:W-:Y:S01]  /*86c0*/  FMUL.FTZ R7, R5.reuse, R11 ;  /* 0x0000000b05077220 */ /* 0x040fe20000410000 */
[----:B------:R-:W-:Y:S01]  /*86d0*/  FMUL.FTZ R14, R5, R4 ;  /* 0x00000004050e7220 */ /* 0x000fe20000410000 */
[----:B------:R-:W-:-:S02]  /*86e0*/  FFMA.FTZ R8, R8, R12, R9 ;  /* 0x0000000c08087223 */ /* 0x000fc40000010009 */
[----:B------:R-:W-:Y:S01]  /*86f0*/  FFMA.FTZ R5, R6, R4, -R7 ;  /* 0x0000000406057223 */ /* 0x000fe20000010807 */
[----:B------:R-:W-:Y:S01]  /*8700*/  F2FP.F16.F32.PACK_AB R7, R26, R21 ;  /* 0x000000151a07723e */ /* 0x000fe200000000ff */
[----:B------:R-:W-:Y:S01]  /*8710*/  FFMA.FTZ R14, R6, R11, R14 ;  /* 0x0000000b060e7223 */ /* 0x000fe2000001000e */
[----:B------:R-:W-:Y:S02]  /*8720*/  F2FP.F16.F32.PACK_AB R4, R13, R20 ;  /* 0x000000140d04723e */ /* 0x000fe400000000ff */
[----:B------:R-:W-:Y:S02]  /*8730*/  F2FP.F16.F32.PACK_AB R6, R8, R15 ;  /* 0x0000000f0806723e */ /* 0x000fe400000000ff */
[----:B------:R-:W-:-:S05]  /*8740*/  F2FP.F16.F32.PACK_AB R5, R14, R5 ;  /* 0x000000050e05723e */ /* 0x000fca00000000ff */
[----:B------:R3:W-:Y:S01]  /*8750*/  STS.128 [R3+0x2000], R4 ;  /* 0x0020000403007388 */ /* 0x0007e20000000c00 */
[----:B------:R-:W-:Y:S05]  /*8760*/  BRA `(.L_x_5716) ;  /* 0x0000001400087947 */ /* 0x000fea0003800000 */
.L_x_5703:
        /* <DEDUP_REMOVED lines=30> */
[----:B------:R-:W2:Y:S01]  /*8950*/  LDL R0, [R1+0x24] ;  /* 0x0000240001007983 */ /* 0x000ea20000100800 */
[----:B------:R-:W1:Y:S03]  /*8960*/  LDC R39, c[0x0][0x3f4] ;  /* 0x0000fd00ff277b82 */ /* 0x000e660000000800 */
[----:B------:R-:W3:Y:S04]  /*8970*/  SHFL.IDX PT, R3, R24, RZ, 0x1c1f ;  /* 0x001c1fff18037589 */ /* 0x000ee800000e0000 */
[----:B------:R-:W-:Y:S04]  /*8980*/  SHFL.IDX PT, R14, R27, RZ, 0x1c1f ;  /* 0x001c1fff1b0e7589 */ /* 0x000fe800000e0000 */
[----:B------:R-:W-:Y:S01]  /*8990*/  SHFL.IDX PT, R4, R25, RZ, 0x1c1f ;  /* 0x001c1fff19047589 */ /* 0x000fe200000e0000 */
[----:B-1----:R-:W-:Y:S01]  /*89a0*/  ISETP.GE.AND P0, PT, R16, R39, PT ;  /* 0x000000271000720c */ /* 0x002fe20003f06270 */
[----:B--2---:R-:W-:-:S02]  /*89b0*/  IMAD R34, R0, R34, RZ ;  /* 0x0000002200227224 */ /* 0x004fc400078e02ff */
[----:B------:R-:W1:Y:S03]  /*89c0*/  SHFL.IDX PT, R0, R26, RZ, 0x1c1f ;  /* 0x001c1fff1a007589 */ /* 0x000e6600000e0000 */
[----:B------:R-:W-:-:S13]  /*89d0*/  ISETP.GE.OR P1, PT, R37, R34, P0 ;  /* 0x000000222500720c */ /* 0x000fda0000726670 */
[C---:B------:R-:W-:Y:S01]  /*89e0*/  @!P1 IMAD.SHL.U32 R5, R16.reuse, 0x2, RZ ;  /* 0x0000000210059824 */ /* 0x040fe200078e00ff */
[----:B------:R-:W-:-:S04]  /*89f0*/  @!P1 SHF.L.U64.HI R21, R16, 0x1, R41 ;  /* 0x0000000110159819 */ /* 0x000fc80000010229 */
[----:B---3--:R-:W-:-:S05]  /*8a00*/  @!P1 IADD3 R6, P2, R3, R5, RZ ;  /* 0x0000000503069210 */ /* 0x008fca0007f5e0ff */
[----:B-1----:R-:W-:-:S05]  /*8a10*/  @!P1 IMAD.X R7, R0, 0x1, R21, P2 ;  /* 0x0000000100079824 */ /* 0x002fca00010e0615 */
[----:B------:R-:W2:Y:S01]  /*8a20*/  @!P1 LD.E.128 R8, desc[UR40][R6.64] ;  /* 0x0000002806089980 */ /* 0x000ea2000c101d00 */
[----:B------:R-:W-:-:S05]  /*8a30*/  @!P1 IADD3 R14, P2, R14, R5, RZ ;  /* 0x000000050e0e9210 */ /* 0x000fca0007f5e0ff */
[----:B------:R-:W-:Y:S01]  /*8a40*/  @!P1 IMAD.X R5, R4, 0x1, R21, P2 ;  /* 0x0000000104059824 */ /* 0x000fe200010e0615 */
[----:B------:R-:W-:-:S06]  /*8a50*/  @!P1 MOV R4, R14 ;  /* 0x0000000e00049202 */ /* 0x000fcc0000000f00 */
[----:B------:R-:W3:Y:S01]  /*8a60*/  @!P1 LD.E.128 R4, desc[UR40][R4.64] ;  /* 0x0000002804049980 */ /* 0x000ee2000c101d00 */
[----:B------:R-:W-:Y:S02]  /*8a70*/  CS2R R20, SRZ ;  /* 0x0000000000147805 */ /* 0x000fe4000001ff00 */
[----:B------:R-:W-:Y:S02]  /*8a80*/  CS2R R28, SRZ ;  /* 0x00000000001c7805 */ /* 0x000fe4000001ff00 */
[----:B------:R-:W-:Y:S01]  /*8a90*/  CS2R R32, SRZ ;  /* 0x0000000000207805 */ /* 0x000fe2000001ff00 */
[----:B------:R-:W1:Y:S01]  /*8aa0*/  SHFL.IDX PT, R24, R24, 0x1, 0x1c1f ;  /* 0x003c1f0018187f89 */ /* 0x000e6200000e0000 */
[----:B------:R-:W-:-:S03]  /*8ab0*/  CS2R R30, SRZ ;  /* 0x00000000001e7805 */ /* 0x000fc6000001ff00 */
[----:B------:R4:W0:Y:S04]  /*8ac0*/  SHFL.IDX PT, R14, R27, 0x1, 0x1c1f ;  /* 0x003c1f001b0e7f89 */ /* 0x00082800000e0000 */
[----:B------:R-:W0:Y:S01]  /*8ad0*/  SHFL.IDX PT, R25, R25, 0x1, 0x1c1f ;  /* 0x003c1f0019197f89 */ /* 0x000e2200000e0000 */
[----:B--2---:R-:W-:Y:S02]  /*8ae0*/  @!P1 IMAD.MOV.U32 R21, RZ, RZ, R9 ;  /* 0x000000ffff159224 */ /* 0x004fe400078e0009 */
[----:B------:R-:W-:Y:S02]  /*8af0*/  @!P1 IMAD.MOV.U32 R20, RZ, RZ, R8 ;  /* 0x000000ffff149224 */ /* 0x000fe400078e0008 */
[----:B------:R-:W-:Y:S02]  /*8b00*/  IMAD.MOV.U32 R3, RZ, RZ, R21 ;  /* 0x000000ffff037224 */ /* 0x000fe400078e0015 */
[----:B------:R-:W-:-:S02]  /*8b10*/  IMAD.MOV.U32 R0, RZ, RZ, R20 ;  /* 0x000000ffff007224 */ /* 0x000fc400078e0014 */
[----:B------:R-:W-:Y:S01]  /*8b20*/  @!P1 IMAD.MOV.U32 R28, RZ, RZ, R10 ;  /* 0x000000ffff1c9224 */ /* 0x000fe200078e000a */
[----:B------:R-:W-:Y:S01]  /*8b30*/  PRMT R42, R42, 0x5410, R3 ;  /* 0x000054102a2a7816 */ /* 0x000fe20000000003 */
[----:B------:R-:W-:Y:S01]  /*8b40*/  @!P1 IMAD.MOV.U32 R29, RZ, RZ, R11 ;  /* 0x000000ffff1d9224 */ /* 0x000fe200078e000b */
[----:B------:R4:W2:Y:S01]  /*8b50*/  SHFL.IDX PT, R3, R26, 0x1, 0x1c1f ;  /* 0x003c1f001a037f89 */ /* 0x0008a200000e0000 */
[----:B------:R-:W-:Y:S01]  /*8b60*/  PRMT R53, R53, 0x5410, R0 ;  /* 0x0000541035357816 */ /* 0x000fe20000000000 */
[----:B------:R-:W-:Y:S01]  /*8b70*/  IMAD.MOV.U32 R0, RZ, RZ, R28 ;  /* 0x000000ffff007224 */ /* 0x000fe200078e001c */
[----:B---3--:R-:W-:Y:S01]  /*8b80*/  @!P1 MOV R32, R6 ;  /* 0x0000000600209202 */ /* 0x008fe20000000f00 */
[----:B------:R-:W-:Y:S02]  /*8b90*/  IMAD.MOV.U32 R8, RZ, RZ, R29 ;  /* 0x000000ffff087224 */ /* 0x000fe400078e001d */
[----:B------:R-:W-:Y:S02]  /*8ba0*/  @!P1 IMAD.MOV.U32 R31, RZ, RZ, R5 ;  /* 0x000000ffff1f9224 */ /* 0x000fe400078e0005 */
[----:B------:R-:W-:Y:S01]  /*8bb0*/  @!P1 IMAD.MOV.U32 R30, RZ, RZ, R4 ;  /* 0x000000ffff1e9224 */ /* 0x000fe200078e0004 */
[----:B------:R-:W-:Y:S01]  /*8bc0*/  PRMT R35, R0, 0x5410, R8 ;  /* 0x0000541000237816 */ /* 0x000fe20000000008 */
[----:B------:R-:W-:-:S02]  /*8bd0*/  @!P1 IMAD.MOV.U32 R33, RZ, RZ, R7 ;  /* 0x000000ffff219224 */ /* 0x000fc400078e0007 */
[----:B------:R-:W-:Y:S02]  /*8be0*/  IMAD.MOV.U32 R4, RZ, RZ, R31 ;  /* 0x000000ffff047224 */ /* 0x000fe400078e001f */
[----:B------:R-:W-:Y:S02]  /*8bf0*/  IMAD.MOV.U32 R5, RZ, RZ, R32 ;  /* 0x000000ffff057224 */ /* 0x000fe400078e0020 */
[----:B------:R-:W-:Y:S01]  /*8c00*/  IMAD.MOV.U32 R0, RZ, RZ, R30 ;  /* 0x000000ffff007224 */ /* 0x000fe200078e001e */
[----:B------:R-:W-:Y:S01]  /*8c10*/  PRMT R42, R4, 0x7610, R42 ;  /* 0x00007610042a7816 */ /* 0x000fe2000000002a */
[----:B------:R-:W-:Y:S01]  /*8c20*/  IMAD.MOV.U32 R6, RZ, RZ, R33 ;  /* 0x000000ffff067224 */ /* 0x000fe200078e0021 */
[----:B------:R-:W-:Y:S02]  /*8c30*/  PRMT R53, R5, 0x7610, R53 ;  /* 0x0000761005357816 */ /* 0x000fe40000000035 */
[----:B------:R-:W-:Y:S02]  /*8c40*/  CS2R R4, SRZ ;  /* 0x0000000000047805 */ /* 0x000fe4000001ff00 */
[----:B01--4-:R-:W-:-:S07]  /*8c50*/  PRMT R48, R0, 0x5410, R6 ;  /* 0x0000541000307816 */ /* 0x013fce0000000006 */
.L_x_5991:
[----:B------:R-:W3:Y:S01]  /*8c60*/  LDL R6, [R1+0x8c] ;  /* 0x00008c0001067983 */ /* 0x000ee20000100800 */
[----:B------:R-:W-:Y:S01]  /*8c70*/  VIADD R37, R37, 0x40 ;  /* 0x0000004025257836 */ /* 0x000fe20000000000 */
[----:B------:R-:W-:Y:S01]  /*8c80*/  BSSY B1, `(.L_x_5720) ;  /* 0x0000016000017945 */ /* 0x000fe20003800000 */
[----:B------:R-:W-:Y:S02]  /*8c90*/  CS2R R8, SRZ ;  /* 0x0000000000087805 */ /* 0x000fe4000001ff00 */
[----:B------:R-:W-:Y:S02]  /*8ca0*/  CS2R R10, SRZ ;  /* 0x00000000000a7805 */ /* 0x000fe4000001ff00 */
[----:B------:R-:W-:Y:S02]  /*8cb0*/  ISETP.GE.AND P1, PT, R37, R34, PT ;  /* 0x000000222500720c */ /* 0x000fe40003f26270 */
[----:B---3--:R-:W-:-:S04]  /*8cc0*/  LEA.HI R0, R6, R6, RZ, 0x1 ;  /* 0x0000000606007211 */ /* 0x008fc800078f08ff */
        /* <DEDUP_REMOVED lines=13> */
[--C-:B--2---:R-:W-:Y:S02]  /*8da0*/  IMAD.X R9, R3, 0x1, R6.reuse, P1 ;  /* 0x0000000103097824 */ /* 0x104fe400008e0606 */
[----:B------:R-:W-:-:S04]  /*8db0*/  IMAD.X R5, R25, 0x1, R6, P2 ;  /* 0x0000000119057824 */ /* 0x000fc800010e0606 */
[----:B------:R-:W5:Y:S04]  /*8dc0*/  LD.E.128 R8, desc[UR40][R8.64] ;  /* 0x0000002808087980 */ /* 0x000f68000c101d00 */
[----:B------:R-:W5:Y:S02]  /*8dd0*/  LD.E.128 R4, desc[UR40][R4.64] ;  /* 0x0000002804047980 */ /* 0x000f64000c101d00 */
.L_x_5721:
[----:B------:R-:W-:Y:S05]  /*8de0*/  BSYNC B1 ;  /* 0x0000000000017941 */ /* 0x000fea0003800000 */
.L_x_5720:
[----:B--2---:R-:W2:Y:S01]  /*8df0*/  LDL R3, [R1+0x50] ;  /* 0x0000500001037983 */ /* 0x004ea20000100800 */
[----:B------:R-:W0:Y:S01]  /*8e00*/  SYNCS.PHASECHK.TRANS64.TRYWAIT P1, [R19+URZ+0x32400], R12 ;  /* 0x0324000c130075a7 */ /* 0x000e22000802017f */
[----:B-----5:R-:W-:Y:S01]  /*8e10*/  IMAD.MOV.U32 R13, RZ, RZ, R4 ;  /* 0x000000ffff0d7224 */ /* 0x020fe200078e0004 */
[----:B------:R-:W-:Y:S01]  /*8e20*/  IADD3 R15, R22, 0x40, RZ ;  /* 0x00000040160f7810 */ /* 0x000fe20007ffe0ff */
[----:B------:R-:W-:Y:S01]  /*8e30*/  IMAD.MOV.U32 R14, RZ, RZ, R5 ;  /* 0x000000ffff0e7224 */ /* 0x000fe200078e0005 */
[----:B------:R-:W-:Y:S01]  /*8e40*/  BSSY B1, `(.L_x_5722) ;  /* 0x000000d000017945 */ /* 0x000fe20003800000 */
[----:B------:R-:W-:-:S03]  /*8e50*/  IMAD.IADD R37, R16, 0x1, R39 ;  /* 0x0000000110257824 */ /* 0x000fc600078e0227 */
[----:B------:R-:W-:Y:S01]  /*8e60*/  PRMT R54, R13, 0x5410, R14 ;  /* 0x000054100d367816 */ /* 0x000fe2000000000e */
[----:B------:R-:W-:Y:S02]  /*8e70*/  IMAD.MOV.U32 R13, RZ, RZ, R7 ;  /* 0x000000ffff0d7224 */ /* 0x000fe400078e0007 */
[----:B------:R-:W-:Y:S01]  /*8e80*/  IMAD.MOV.U32 R14, RZ, RZ, R8 ;  /* 0x000000ffff0e7224 */ /* 0x000fe200078e0008 */
[----:B--2---:R-:W-:-:S04]  /*8e90*/  VIADDMNMX R3, R34, -R3, 0x80, PT ;  /* 0x0000008022037446 */ /* 0x004fc80003800903 */
[-C--:B------:R-:W-:Y:S02]  /*8ea0*/  ISETP.GE.OR P2, PT, R22, R3.reuse, P0 ;  /* 0x000000031600720c */ /* 0x080fe40000746670 */
[----:B------:R-:W-:Y:S01]  /*8eb0*/  ISETP.GE.OR P0, PT, R15, R3, P0 ;  /* 0x000000030f00720c */ /* 0x000fe20000706670 */
[----:B------:R-:W-:Y:S02]  /*8ec0*/  IMAD.MOV.U32 R3, RZ, RZ, R6 ;  /* 0x000000ffff037224 */ /* 0x000fe400078e0006 */
[----:B------:R-:W-:-:S03]  /*8ed0*/  IMAD.MOV.U32 R15, RZ, RZ, R9 ;  /* 0x000000ffff0f7224 */ /* 0x000fc600078e0009 */
[----:B------:R-:W-:Y:S02]  /*8ee0*/  PRMT R55, R3, 0x5410, R13 ;  /* 0x0000541003377816 */ /* 0x000fe4000000000d */
[----:B------:R-:W-:Y:S01]  /*8ef0*/  PRMT R56, R14, 0x5410, R15 ;  /* 0x000054100e387816 */ /* 0x000fe2000000000f */
[----:B0-----:R-:W-:Y:S06]  /*8f00*/  @!P1 BRA `(.L_x_5723) ;  /* 0x000001a800e49947 */ /* 0x001fec0003800000 */
.L_x_5992:
[----:B------:R-:W-:Y:S05]  /*8f10*/  BSYNC B1 ;  /* 0x0000000000017941 */ /* 0x000fea0003800000 */
.L_x_5722:
[----:B------:R-:W-:Y:S01]  /*8f20*/  BSSY B1, `(.L_x_5724) ;  /* 0x0000064000017945 */ /* 0x000fe20003800000 */
[----:B------:R-:W-:Y:S01]  /*8f30*/  IMAD.MOV.U32 R3, RZ, RZ, R10 ;  /* 0x000000ffff037224 */ /* 0x000fe200078e000a */
[----:B------:R-:W-:Y:S01]  /*8f40*/  LOP3.LUT R37, R37, 0x38, RZ, 0xc0, !PT ;  /* 0x0000003825257812 */ /* 0x000fe200078ec0ff */
[----:B------:R-:W-:Y:S01]  /*8f50*/  IMAD.MOV.U32 R34, RZ, RZ, R11 ;  /* 0x000000ffff227224 */ /* 0x000fe200078e000b */
[----:B------:R-:W-:Y:S06]  /*8f60*/  @P2 BRA `(.L_x_5725) ;  /* 0x00000004007c2947 */ /* 0x000fec0003800000 */
[----:B------:R-:W2:Y:S01]  /*8f70*/  LDL R25, [R1+0x64] ;  /* 0x0000640001197983 */ /* 0x000ea20000100800 */
[----:B------:R-:W-:Y:S01]  /*8f80*/  IMAD.SHL.U32 R36, R36, 0x40, RZ ;  /* 0x0000004024247824 */ /* 0x000fe200078e00ff */
[--C-:B------:R-:W-:Y:S01]  /*8f90*/  SHF.R.U64 R50, R30, 0x10, R31.reuse ;  /* 0x000000101e327819 */ /* 0x100fe2000000121f */
[--C-:B------:R-:W-:Y:S01]  /*8fa0*/  HADD2.F32 R41, -RZ, R42.reuse.H0_H0 ;  /* 0x2000002aff297230 */ /* 0x100fe20000004100 */
[----:B------:R-:W-:Y:S01]  /*8fb0*/  SHF.R.U32.HI R38, RZ, 0x10, R31 ;  /* 0x00000010ff267819 */ /* 0x000fe2000001161f */
[----:B------:R-:W-:Y:S01]  /*8fc0*/  HADD2.F32 R39, -RZ, R42.H1_H1 ;  /* 0x3000002aff277230 */ /* 0x000fe20000004100 */
[----:B------:R-:W-:Y:S02]  /*8fd0*/  LOP3.LUT R24, R36, 0x1c0, RZ, 0xc0, !PT ;  /* 0x000001c024187812 */ /* 0x000fe400078ec0ff */
[----:B------:R-:W-:Y:S01]  /*8fe0*/  SHF.R.U64 R52, R20, 0x10, R21 ;  /* 0x0000001014347819 */ /* 0x000fe20000001215 */
[----:B------:R-:W-:Y:S01]  /*8ff0*/  HADD2.F32 R38, -RZ, R38.H0_H0 ;  /* 0x20000026ff267230 */ /* 0x000fe20000004100 */
[----:B------:R-:W-:-:S02]  /*9000*/  SHF.R.U32.HI R13, RZ, 0x3, R24 ;  /* 0x00000003ff0d7819 */ /* 0x000fc40000011618 */
[----:B0-----:R-:W-:Y:S02]  /*9010*/  LOP3.LUT R12, R24, 0x38, R16, 0xf8, !PT ;  /* 0x00000038180c7812 */ /* 0x001fe400078ef810 */
[----:B------:R-:W-:Y:S02]  /*9020*/  LOP3.LUT R24, R13, R37, R24, 0x1e, !PT ;  /* 0x000000250d187212 */ /* 0x000fe400078e1e18 */
[----:B------:R-:W-:Y:S02]  /*9030*/  LOP3.LUT R12, R12, R13, RZ, 0x3c, !PT ;  /* 0x0000000d0c0c7212 */ /* 0x000fe400078e3cff */
[----:B------:R-:W-:Y:S02]  /*9040*/  SHF.R.U32.HI R40, RZ, 0x10, R21 ;  /* 0x00000010ff287819 */ /* 0x000fe40000011615 */
[--C-:B------:R-:W-:Y:S02]  /*9050*/  SHF.R.U64 R49, R32, 0x10, R33.reuse ;  /* 0x0000001020317819 */ /* 0x100fe40000001221 */
[----:B------:R-:W-:-:S02]  /*9060*/  SHF.R.U32.HI R44, RZ, 0x10, R33 ;  /* 0x00000010ff2c7819 */ /* 0x000fc40000011621 */
[--C-:B------:R-:W-:Y:S02]  /*9070*/  SHF.R.U64 R51, R28, 0x10, R29.reuse ;  /* 0x000000101c337819 */ /* 0x100fe4000000121d */
[----:B------:R-:W-:Y:S01]  /*9080*/  SHF.R.U32.HI R46, RZ, 0x10, R29 ;  /* 0x00000010ff2e7819 */ /* 0x000fe2000001161d */
[C---:B--2---:R-:W-:Y:S01]  /*9090*/  IMAD R24, R25.reuse, 0x200, R24 ;  /* 0x0000020019187824 */ /* 0x044fe200078e0218 */
[----:B------:R-:W-:-:S03]  /*90a0*/  LEA R12, R25, R12, 0x9 ;  /* 0x0000000c190c7211 */ /* 0x000fc600078e48ff */
[--C-:B------:R-:W-:Y:S02]  /*90b0*/  IMAD R47, R24, 0x2, R19.reuse ;  /* 0x00000002182f7824 */ /* 0x100fe400078e0213 */
[----:B------:R-:W-:-:S03]  /*90c0*/  IMAD R36, R12, 0x2, R19 ;  /* 0x000000020c247824 */ /* 0x000fc600078e0213 */
        /* <DEDUP_REMOVED lines=73> */
.L_x_5725:
[----:B------:R-:W-:Y:S05]  /*9560*/  BSYNC B1 ;  /* 0x0000000000017941 */ /* 0x000fea0003800000 */
.L_x_5724:
[----:B------:R-:W-:Y:S01]  /*9570*/  PRMT R41, R3, 0x5410, R34 ;  /* 0x0000541003297816 */ /* 0x000fe20000000022 */
[----:B------:R-:W-:Y:S06]  /*9580*/  @P0 BRA `(.L_x_5716) ;  /* 0x0000000400800947 */ /* 0x000fec0003800000 */
[----:B------:R-:W2:Y:S01]  /*9590*/  LDL R20, [R1+0x68] ;  /* 0x0000680001147983 */ /* 0x000ea20000100800 */
[C---:B01----:R-:W-:Y:S02]  /*95a0*/  VIADD R12, R22.reuse, 0x40 ;  /* 0x00000040160c7836 */ /* 0x043fe40000000000 */
[----:B------:R-:W-:Y:S01]  /*95b0*/  VIADD R13, R22, 0x40 ;  /* 0x00000040160d7836 */ /* 0x000fe20000000000 */
[----:B------:R-:W3:Y:S01]  /*95c0*/  LDL R42, [R1+0x194] ;  /* 0x00019400012a7983 */ /* 0x000ee20000100800 */
[----:B------:R-:W-:Y:S02]  /*95d0*/  IMAD.SHL.U32 R12, R12, 0x40, RZ ;  /* 0x000000400c0c7824 */ /* 0x000fe400078e00ff */
[----:B------:R-:W-:-:S03]  /*95e0*/  IMAD.SHL.U32 R13, R13, 0x40, RZ ;  /* 0x000000400d0d7824 */ /* 0x000fc600078e00ff */
[----:B------:R-:W-:Y:S02]  /*95f0*/  LOP3.LUT R12, R12, 0x1c0, RZ, 0xc0, !PT ;  /* 0x000001c00c0c7812 */ /* 0x000fe400078ec0ff */
[----:B------:R-:W-:Y:S02]  /*9600*/  LOP3.LUT R13, R13, 0x1c0, RZ, 0xc0, !PT ;  /* 0x000001c00d0d7812 */ /* 0x000fe400078ec0ff */
[----:B------:R-:W-:-:S04]  /*9610*/  SHF.R.U32.HI R12, RZ, 0x3, R12 ;  /* 0x00000003ff0c7819 */ /* 0x000fc8000001160c */
[----:B------:R-:W-:Y:S01]  /*9620*/  LOP3.LUT R37, R12, R37, R13, 0x1e, !PT ;  /* 0x000000250c257212 */ /* 0x000fe200078e1e0d */
[----:B------:R-:W-:Y:S01]  /*9630*/  HADD2.F32 R21, -RZ, R54.H1_H1 ;  /* 0x30000036ff157230 */ /* 0x000fe20000004100 */
[----:B------:R-:W-:Y:S02]  /*9640*/  SHF.R.U64 R40, R8, 0x10, R9 ;  /* 0x0000001008287819 */ /* 0x000fe40000001209 */
[----:B------:R-:W-:Y:S02]  /*9650*/  SHF.R.U32.HI R30, RZ, 0x10, R5 ;  /* 0x00000010ff1e7819 */ /* 0x000fe40000011605 */
[--C-:B------:R-:W-:Y:S02]  /*9660*/  SHF.R.U64 R39, R10, 0x10, R11.reuse ;  /* 0x000000100a277819 */ /* 0x100fe4000000120b */
[----:B------:R-:W-:Y:S01]  /*9670*/  SHF.R.U32.HI R38, RZ, 0x10, R11 ;  /* 0x00000010ff267819 */ /* 0x000fe2000001160b */
[----:B------:R-:W-:Y:S01]  /*9680*/  HADD2.F32 R11, -RZ, R56.H1_H1 ;  /* 0x30000038ff0b7230 */ /* 0x000fe20000004100 */
[----:B------:R-:W-:Y:S01]  /*9690*/  SHF.R.U32.HI R28, RZ, 0x10, R9 ;  /* 0x00000010ff1c7819 */ /* 0x000fe20000011609 */
[----:B------:R-:W-:Y:S01]  /*96a0*/  HADD2.F32 R30, -RZ, R30.H0_H0 ;  /* 0x2000001eff1e7230 */ /* 0x000fe20000004100 */
[----:B------:R-:W-:-:S02]  /*96b0*/  SHF.R.U64 R35, R6, 0x10, R7 ;  /* 0x0000001006237819 */ /* 0x000fc40000001207 */
[----:B------:R-:W-:Y:S01]  /*96c0*/  SHF.R.U32.HI R33, RZ, 0x10, R7 ;  /* 0x00000010ff217819 */ /* 0x000fe20000011607 */
[----:B--2---:R-:W-:-:S04]  /*96d0*/  IMAD.IADD R20, R20, 0x1, R37 ;  /* 0x0000000114147824 */ /* 0x004fc800078e0225 */
[----:B------:R-:W-:Y:S01]  /*96e0*/  IMAD R20, R20, 0x2, R19 ;  /* 0x0000000214147824 */ /* 0x000fe200078e0213 */
[----:B---3--:R-:W0:Y:S04]  /*96f0*/  LDS.128 R12, [R42+0x18400] ;  /* 0x018400002a0c7984 */ /* 0x008e280000000c00 */
[----:B------:R-:W1:Y:S01]  /*9700*/  LDS.128 R24, [R20+0x18400] ;  /* 0x0184000014187984 */ /* 0x000e620000000c00 */
[----:B------:R-:W-:Y:S01]  /*9710*/  SHF.R.U64 R37, R4, 0x10, R5 ;  /* 0x0000001004257819 */ /* 0x000fe20000001205 */
[----:B0-----:R-:W-:Y:S02]  /*9720*/  HADD2.F32 R4, -RZ, R13.H0_H0 ;  /* 0x2000000dff047230 */ /* 0x001fe40000004100 */
[--C-:B-1----:R-:W-:Y:S02]  /*9730*/  HADD2.F32 R8, -RZ, R25.reuse.H0_H0 ;  /* 0x20000019ff087230 */ /* 0x102fe40000004100 */
[----:B------:R-:W-:-:S03]  /*9740*/  HADD2.F32 R25, -RZ, R25.H1_H1 ;  /* 0x30000019ff197230 */ /* 0x000fc60000004100 */
[C---:B------:R-:W-:Y:S01]  /*9750*/  FMUL.FTZ R29, R8.reuse, R21 ;  /* 0x00000015081d7220 */ /* 0x040fe20000410000 */
[-C--:B------:R-:W-:Y:S01]  /*9760*/  FMUL.FTZ R31, R8, R11.reuse ;  /* 0x0000000b081f7220 */ /* 0x080fe20000410000 */
[----:B------:R-:W-:Y:S02]  /*9770*/  HADD2.F32 R13, -RZ, R13.H1_H1 ;  /* 0x3000000dff0d7230 */ /* 0x000fe40000004100 */
[----:B------:R-:W-:Y:S01]  /*9780*/  FMUL.FTZ R32, R25, R30 ;  /* 0x0000001e19207220 */ /* 0x000fe20000410000 */
[----:B------:R-:W-:Y:S02]  /*9790*/  HADD2.F32 R8, -RZ, R28.H0_H0 ;  /* 0x2000001cff087230 */ /* 0x000fe40000004100 */
[C---:B------:R-:W-:Y:S01]  /*97a0*/  FFMA.FTZ R29, R4.reuse, R11, -R29 ;  /* 0x0000000b041d7223 */ /* 0x040fe2000001081d */
[----:B------:R-:W-:Y:S02]  /*97b0*/  HADD2.F32 R7, -RZ, R24.H0_H0 ;  /* 0x20000018ff077230 */ /* 0x000fe40000004100 */
[----:B------:R-:W-:Y:S01]  /*97c0*/  FFMA.FTZ R31, R4, R21, R31 ;  /* 0x00000015041f7223 */ /* 0x000fe2000001001f */
[----:B------:R-:W-:-:S02]  /*97d0*/  HADD2.F32 R28, -RZ, R54.H0_H0 ;  /* 0x20000036ff1c7230 */ /* 0x000fc40000004100 */
[----:B------:R-:W-:Y:S02]  /*97e0*/  HADD2.F32 R4, -RZ, R56.H0_H0 ;  /* 0x20000038ff047230 */ /* 0x000fe40000004100 */
[-C--:B------:R-:W-:Y:S01]  /*97f0*/  FFMA.FTZ R34, R13, R8.reuse, -R32 ;  /* 0x000000080d227223 */ /* 0x080fe20000010820 */
[----:B------:R-:W-:Y:S02]  /*9800*/  HADD2.F32 R3, -RZ, R12.H0_H0 ;  /* 0x2000000cff037230 */ /* 0x000fe40000004100 */
[----:B------:R-:W-:Y:S01]  /*9810*/  FMUL.FTZ R36, R25, R8 ;  /* 0x0000000819247220 */ /* 0x000fe20000410000 */
[C---:B------:R-:W-:Y:S01]  /*9820*/  FMUL.FTZ R32, R7.reuse, R28 ;  /* 0x0000001c07207220 */ /* 0x040fe20000410000 */
[----:B------:R-:W-:Y:S02]  /*9830*/  HADD2.F32 R9, -RZ, R26.H0_H0 ;  /* 0x2000001aff097230 */ /* 0x000fe40000004100 */
[----:B------:R-:W-:Y:S01]  /*9840*/  FMUL.FTZ R7, R7, R4 ;  /* 0x0000000407077220 */ /* 0x000fe20000410000 */
[----:B------:R-:W-:-:S02]  /*9850*/  HADD2.F32 R8, -RZ, R55.H0_H0 ;  /* 0x20000037ff087230 */ /* 0x000fc40000004100 */
[----:B------:R-:W-:Y:S01]  /*9860*/  FFMA.FTZ R36, R13, R30, R36 ;  /* 0x0000001e0d247223 */ /* 0x000fe20000010024 */
[C---:B------:R-:W-:Y:S01]  /*9870*/  FFMA.FTZ R32, R3.reuse, R4, -R32 ;  /* 0x0000000403207223 */ /* 0x040fe20000010820 */
[----:B------:R-:W-:Y:S02]  /*9880*/  HADD2.F32 R5, -RZ, R14.H0_H0 ;  /* 0x2000000eff057230 */ /* 0x000fe40000004100 */
[----:B------:R-:W-:Y:S01]  /*9890*/  FFMA.FTZ R13, R3, R28, R7 ;  /* 0x0000001c030d7223 */ /* 0x000fe20000010007 */
[----:B------:R-:W-:Y:S02]  /*98a0*/  HADD2.F32 R4, -RZ, R41.H0_H0 ;  /* 0x20000029ff047230 */ /* 0x000fe40000004100 */
[----:B------:R-:W-:Y:S01]  /*98b0*/  FMUL.FTZ R28, R9, R8 ;  /* 0x00000008091c7220 */ /* 0x000fe20000410000 */
[----:B------:R-:W-:Y:S02]  /*98c0*/  HADD2.F32 R10, -RZ, R27.H0_H0 ;  /* 0x2000001bff0a7230 */ /* 0x000fe40000004100 */
[----:B------:R-:W-:-:S02]  /*98d0*/  HADD2.F32 R3, -RZ, R41.H1_H1 ;  /* 0x30000029ff037230 */ /* 0x000fc40000004100 */
[----:B------:R-:W-:Y:S02]  /*98e0*/  HADD2.F32 R7, -RZ, R55.H1_H1 ;  /* 0x30000037ff077230 */ /* 0x000fe40000004100 */
[-C--:B------:R-:W-:Y:S01]  /*98f0*/  FMUL.FTZ R30, R9, R4.reuse ;  /* 0x00000004091e7220 */ /* 0x080fe20000410000 */
[----:B------:R-:W-:Y:S01]  /*9900*/  FFMA.FTZ R21, R5, R4, -R28 ;  /* 0x0000000405157223 */ /* 0x000fe2000001081c */
[----:B------:R-:W-:Y:S02]  /*9910*/  HADD2.F32 R6, -RZ, R15.H0_H0 ;  /* 0x2000000fff067230 */ /* 0x000fe40000004100 */
[----:B------:R-:W-:Y:S02]  /*9920*/  HADD2.F32 R4, -RZ, R38.H0_H0 ;  /* 0x20000026ff047230 */ /* 0x000fe40000004100 */
[C---:B------:R-:W-:Y:S01]  /*9930*/  FMUL.FTZ R9, R10.reuse, R7 ;  /* 0x000000070a097220 */ /* 0x040fe20000410000 */
[----:B------:R-:W-:Y:S02]  /*9940*/  HADD2.F32 R27, -RZ, R27.H1_H1 ;  /* 0x3000001bff1b7230 */ /* 0x000fe40000004100 */
[----:B------:R-:W-:Y:S01]  /*9950*/  FMUL.FTZ R38, R10, R3 ;  /* 0x000000030a267220 */ /* 0x000fe20000410000 */
[----:B------:R-:W-:-:S02]  /*9960*/  HADD2.F32 R28, -RZ, R33.H0_H0 ;  /* 0x20000021ff1c7230 */ /* 0x000fc40000004100 */
[----:B------:R-:W-:Y:S01]  /*9970*/  FFMA.FTZ R10, R5, R8, R30 ;  /* 0x00000008050a7223 */ /* 0x000fe2000001001e */
[----:B------:R-:W-:Y:S02]  /*9980*/  HADD2.F32 R15, -RZ, R15.H1_H1 ;  /* 0x3000000fff0f7230 */ /* 0x000fe40000004100 */
[C---:B------:R-:W-:Y:S01]  /*9990*/  FFMA.FTZ R25, R6.reuse, R3, -R9 ;  /* 0x0000000306197223 */ /* 0x040fe20000010809 */
[----:B------:R-:W-:Y:S01]  /*99a0*/  FFMA.FTZ R38, R6, R7, R38 ;  /* 0x0000000706267223 */ /* 0x000fe20000010026 */
[----:B------:R-:W-:Y:S02]  /*99b0*/  HADD2.F32 R24, -RZ, R24.H1_H1 ;  /* 0x30000018ff187230 */ /* 0x000fe40000004100 */
[C---:B------:R-:W-:Y:S01]  /*99c0*/  FMUL.FTZ R8, R27.reuse, R28 ;  /* 0x0000001c1b087220 */ /* 0x040fe20000410000 */
[----:B------:R-:W-:Y:S02]  /*99d0*/  HADD2.F32 R26, -RZ, R26.H1_H1 ;  /* 0x3000001aff1a7230 */ /* 0x000fe40000004100 */
        /* <DEDUP_REMOVED lines=27> */
.L_x_5716:
[----:B------:R-:W-:Y:S05]  /*9b90*/  BSYNC B0 ;  /* 0x0000000000007941 */ /* 0x000fea0003800000 */
.L_x_5702:
        /* <DEDUP_REMOVED lines=8> */
.L_x_5699:
[----:B---3--:R-:W3:Y:S01]  /*9c20*/  S2R R3, SR_TID.X ;  /* 0x0000000000037919 */ /* 0x008ee20000002100 */
[----:B-12---:R-:W-:Y:S01]  /*9c30*/  IMAD.U32 R4, RZ, RZ, UR37 ;  /* 0x00000025ff047e24 */ /* 0x006fe2000f8e00ff */
[----:B------:R-:W-:Y:S05]  /*9c40*/  WARPSYNC.ALL ;  /* 0x0000000000007948 */ /* 0x000fea0003800000 */
[----:B------:R-:W-:Y:S02]  /*9c50*/  ISETP.NE.AND P1, PT, R4, 0x3, PT ;  /* 0x000000030400780c */ /* 0x000fe40003f25270 */
[----:B---3--:R-:W-:-:S04]  /*9c60*/  SHF.R.U32.HI R3, RZ, 0x7, R3 ;  /* 0x00000007ff037819 */ /* 0x008fc80000011603 */
[----:B------:R-:W-:-:S05]  /*9c70*/  IADD3 R3, R3, 0x8, RZ ;  /* 0x0000000803037810 */ /* 0x000fca0007ffe0ff */
[----:B------:R1:W-:Y:S06]  /*9c80*/  BAR.SYNC.DEFER_BLOCKING R3, 0x100 ;  /* 0x000400030000751d */ /* 0x0003ec0000010000 */
[----:B------:R-:W-:Y:S05]  /*9c90*/  @!P1 BRA `(.L_x_5726) ;  /* 0x0000000000049947 */ /* 0x000fea0003800000 */
[----:B------:R-:W-:Y:S01]  /*9ca0*/  BPT.TRAP 0x1 ;  /* 0x000000040000795c */ /* 0x000fe20000300000 */
.L_x_5726:
[----:B------:R-:W-:Y:S01]  /*9cb0*/  IMAD R179, R2, 0x8, R19 ;  /* 0x0000000802b37824 */ /* 0x000fe200078e0213 */
[----:B------:R-:W-:-:S04]  /*9cc0*/  SHF.L.U32 R8, R23, 0x1f, RZ ;  /* 0x0000001f17087819 */ /* 0x000fc800000006ff */
[----:B------:R2:W3:Y:S01]  /*9cd0*/  SYNCS.PHASECHK.TRANS64.TRYWAIT P0, [R179+URZ+0x32430], R8 ;  /* 0x03243008b30075a7 */ /* 0x0004e2000800017f */
[----:B------:R-:W-:Y:S05]  /*9ce0*/  @!P1 BRA `(.L_x_5727) ;  /* 0x0000000000049947 */ /* 0x000fea0003800000 */
[----:B------:R-:W-:Y:S01]  /*9cf0*/  BPT.TRAP 0x1 ;  /* 0x000000040000795c */ /* 0x000fe20000300000 */
.L_x_5727:
[----:B------:R-:W-:-:S05]  /*9d00*/  VIADD R4, R19, 0x1c400 ;  /* 0x0001c40013047836 */ /* 0x000fca0000000000 */
[----:B------:R-:W-:-:S04]  /*9d10*/  SHF.R.U32.HI R4, RZ, 0x4, R4 ;  /* 0x00000004ff047819 */ /* 0x000fc80000011604 */
[----:B------:R-:W-:-:S04]  /*9d20*/  LOP3.LUT R4, R4, 0x3fff, RZ, 0xc0, !PT ;  /* 0x00003fff04047812 */ /* 0x000fc800078ec0ff */
[----:B------:R-:W-:-:S05]  /*9d30*/  LOP3.LUT R4, R4, 0x10000, RZ, 0xfc, !PT ;  /* 0x0001000004047812 */ /* 0x000fca00078efcff */
[----:B------:R4:W-:Y:S01]  /*9d40*/  STL [R1+0x4c], R4 ;  /* 0x00004c0401007387 */ /* 0x0009e20000100800 */
[----:B---3--:R-:W-:Y:S05]  /*9d50*/  @P0 BRA `(.L_x_5728) ;  /* 0x0000000000080947 */ /* 0x008fea0003800000 */
[----:B------:R-:W3:Y:S02]  /*9d60*/  SYNCS.PHASECHK.TRANS64.TRYWAIT P0, [R179+URZ+0x32430], R8 ;  /* 0x03243008b30075a7 */ /* 0x000ee4000800017f */
[----:B---3--:R-:W-:Y:S05]  /*9d70*/  @!P0 BRA `(.L_x_5729) ;  /* 0x0000019c005c8947 */ /* 0x008fea0003800000 */
.L_x_5728:
[----:B----4-:R-:W4:Y:S01]  /*9d80*/  LDL R4, [R1+0x4c] ;  /* 0x00004c0001047983 */ /* 0x010f220000100800 */
[----:B------:R-:W-:Y:S01]  /*9d90*/  IMAD.MOV.U32 R5, RZ, RZ, 0x40000040 ;  /* 0x40000040ff057424 */ /* 0x000fe200078e00ff */
[----:B------:R-:W-:Y:S05]  /*9da0*/  WARPSYNC.ALL ;  /* 0x0000000000007948 */ /* 0x000fea0003800000 */
[C---:B------:R-:W-:Y:S01]  /*9db0*/  R2UR UR4, R224.reuse ;  /* 0x00000000e00472ca */ /* 0x040fe200000e0000 */
[----:B0-----:R-:W-:Y:S01]  /*9dc0*/  WARPGROUP.ARRIVE ;  /* 0x00000000000079c5 */ /* 0x001fe20000000000 */
[----:B------:R-:W-:Y:S01]  /*9dd0*/  R2UR UR5, R225 ;  /* 0x00000000e10572ca */ /* 0x000fe200000e0000 */
[----:B------:R-:W-:Y:S01]  /*9de0*/  VIADD R14, R224, 0x2 ;  /* 0x00000002e00e7836 */ /* 0x000fe20000000000 */
[----:B------:R-:W-:Y:S01]  /*9df0*/  R2UR UR7, R5 ;  /* 0x00000000050772ca */ /* 0x000fe200000e0000 */
[----:B------:R-:W-:Y:S01]  /*9e00*/  IMAD.MOV.U32 R15, RZ, RZ, 0x40000040 ;  /* 0x40000040ff0f7424 */ /* 0x000fe200078e00ff */
[----:B------:R-:W-:Y:S01]  /*9e10*/  SHF.L.U32 R0, R0, 0x1f, RZ ;  /* 0x0000001f00007819 */ /* 0x000fe200000006ff */
[----:B------:R-:W-:Y:S01]  /*9e20*/  IMAD.MOV.U32 R7, RZ, RZ, 0x40000040 ;  /* 0x40000040ff077424 */ /* 0x000fe200078e00ff */
[----:B------:R-:W-:Y:S01]  /*9e30*/  BSSY B0, `(.L_x_5730) ;  /* 0x0000028000007945 */ /* 0x000fe20003800000 */
[----:B------:R-:W-:Y:S01]  /*9e40*/  VIADD R12, R224, 0x4 ;  /* 0x00000004e00c7836 */ /* 0x000fe20000000000 */
[----:B------:R0:W-:Y:S01]  /*9e50*/  STL.64 [R1+0x10], R14 ;  /* 0x0000100e01007387 */ /* 0x0001e20000100a00 */
[----:B------:R-:W-:-:S02]  /*9e60*/  IMAD.MOV.U32 R13, RZ, RZ, 0x40000040 ;  /* 0x40000040ff0d7424 */ /* 0x000fc400078e00ff */
[----:B------:R-:W-:Y:S02]  /*9e70*/  VIADD R10, R224, 0x6 ;  /* 0x00000006e00a7836 */ /* 0x000fe40000000000 */
[----:B------:R-:W-:Y:S01]  /*9e80*/  IMAD.MOV.U32 R11, RZ, RZ, 0x40000040 ;  /* 0x40000040ff0b7424 */ /* 0x000fe200078e00ff */
[----:B------:R0:W-:Y:S01]  /*9e90*/  STL.64 [R1+0x8], R12 ;  /* 0x0000080c01007387 */ /* 0x0001e20000100a00 */
[----:B------:R-:W-:-:S03]  /*9ea0*/  IMAD.MOV.U32 R5, RZ, RZ, 0x40000040 ;  /* 0x40000040ff057424 */ /* 0x000fc600078e00ff */
[----:B------:R0:W-:Y:S01]  /*9eb0*/  STL.64 [R1], R10 ;  /* 0x0000000a01007387 */ /* 0x0001e20000100a00 */
[----:B----4-:R-:W-:-:S04]  /*9ec0*/  IMAD R4, R2, 0x300, R4 ;  /* 0x0000030002047824 */ /* 0x010fc800078e0204 */
[C---:B------:R-:W-:Y:S01]  /*9ed0*/  VIADD R6, R4.reuse, 0x2 ;  /* 0x0000000204067836 */ /* 0x040fe20000000000 */
[----:B------:R-:W-:-:S13]  /*9ee0*/  R2UR UR6, R4 ;  /* 0x00000000040672ca */ /* 0x000fda00000e0000 */
[----:B------:R-:W-:Y:S01]  /*9ef0*/  HGMMA.64x96x16.F32 R24, gdesc[UR4], RZ, !UPT, gsb0 ;  /* 0x01600000041879f0 */ /* 0x000fe2000c0008ff */
[----:B------:R-:W-:Y:S02]  /*9f00*/  R2UR UR4, R14 ;  /* 0x000000000e0472ca */ /* 0x000fe400000e0000 */
[----:B------:R-:W-:Y:S02]  /*9f10*/  R2UR UR5, R15 ;  /* 0x000000000f0572ca */ /* 0x000fe400000e0000 */
[----:B------:R-:W-:Y:S01]  /*9f20*/  R2UR UR6, R6 ;  /* 0x00000000060672ca */ /* 0x000fe200000e0000 */
[C---:B------:R-:W-:Y:S01]  /*9f30*/  VIADD R6, R4.reuse, 0x4 ;  /* 0x0000000404067836 */ /* 0x040fe20000000000 */
[----:B------:R-:W-:Y:S01]  /*9f40*/  R2UR UR7, R7 ;  /* 0x00000000070772ca */ /* 0x000fe200000e0000 */
[----:B------:R-:W-:Y:S01]  /*9f50*/  VIADD R4, R4, 0x6 ;  /* 0x0000000604047836 */ /* 0x000fe20000000000 */
        /* <DEDUP_REMOVED lines=19> */
[----:B------:R-:W4:Y:S02]  /*a090*/  SYNCS.PHASECHK.TRANS64.TRYWAIT P0, [R19+URZ+0x32410], R0 ;  /* 0x03241000130075a7 */ /* 0x000f24000800017f */
[----:B0---4-:R-:W-:Y:S05]  /*a0a0*/  @!P0 BRA `(.L_x_5731) ;  /* 0x0000019800a48947 */ /* 0x011fea0003800000 */
.L_x_5993:
[----:B------:R-:W-:Y:S05]  /*a0b0*/  BSYNC B0 ;  /* 0x0000000000007941 */ /* 0x000fea0003800000 */
.L_x_5730:
[----:B------:R-:W-:Y:S05]  /*a0c0*/  @!P1 BRA `(.L_x_5732) ;  /* 0x0000000000049947 */ /* 0x000fea0003800000 */
[----:B------:R-:W-:Y:S01]  /*a0d0*/  BPT.TRAP 0x1 ;  /* 0x000000040000795c */ /* 0x000fe20000300000 */
.L_x_5732:
[----:B------:R4:W0:Y:S01]  /*a0e0*/  SYNCS.PHASECHK.TRANS64.TRYWAIT P2, [R179+URZ+0x32450], R8 ;  /* 0x03245008b30075a7 */ /* 0x000822000804017f */
[----:B------:R-:W-:Y:S05]  /*a0f0*/  @!P1 BRA `(.L_x_5733) ;  /* 0x0000000000049947 */ /* 0x000fea0003800000 */
[----:B------:R-:W-:Y:S01]  /*a100*/  BPT.TRAP 0x1 ;  /* 0x000000040000795c */ /* 0x000fe20000300000 */
.L_x_5733:
[----:B0-----:R-:W0:Y:S01]  /*a110*/  S2R R0, SR_TID.X ;  /* 0x0000000000007919 */ /* 0x001e220000002100 */
[----:B------:R-:W-:Y:S01]  /*a120*/  BSSY B0, `(.L_x_5734) ;  /* 0x0000006000007945 */ /* 0x000fe20003800000 */
[----:B0-----:R-:W-:-:S04]  /*a130*/  LOP3.LUT R0, R0, 0x7f, RZ, 0xc0, !PT ;  /* 0x0000007f00007812 */ /* 0x001fc800078ec0ff */
[----:B------:R-:W-:Y:S01]  /*a140*/  ISETP.NE.AND P0, PT, R0, RZ, PT ;  /* 0x000000ff0000720c */ /* 0x000fe20003f05270 */
[----:B------:R-:W-:-:S12]  /*a150*/  @P2 BRA `(.L_x_5735) ;  /* 0x0000000000082947 */ /* 0x000fd80003800000 */
[----:B------:R-:W0:Y:S02]  /*a160*/  SYNCS.PHASECHK.TRANS64.TRYWAIT P2, [R179+URZ+0x32450], R8 ;  /* 0x03245008b30075a7 */ /* 0x000e24000804017f */
[----:B0-----:R-:W-:Y:S05]  /*a170*/  @!P2 BRA `(.L_x_5736) ;  /* 0x000001980084a947 */ /* 0x001fea0003800000 */
.L_x_5735:
[----:B------:R-:W-:Y:S05]  /*a180*/  BSYNC B0 ;  /* 0x0000000000007941 */ /* 0x000fea0003800000 */
.L_x_5734:
[----:B------:R-:W-:Y:S05]  /*a190*/  WARPSYNC.ALL ;  /* 0x0000000000007948 */ /* 0x000fea0003800000 */
[----:B------:R-:W-:Y:S01]  /*a1a0*/  R2UR UR42, R19 ;  /* 0x00000000132a72ca */ /* 0x000fe200000e0000 */
[----:B------:R-:W-:Y:S01]  /*a1b0*/  IMAD.MOV.U32 R73, RZ, RZ, 0xc00 ;  /* 0x00000c00ff497424 */ /* 0x000fe200078e00ff */
[----:B------:R-:W-:Y:S01]  /*a1c0*/  LOP3.LUT R4, R72, 0x10000, RZ, 0xfc, !PT ;  /* 0x0001000048047812 */ /* 0x000fe200078efcff */
[----:B------:R-:W-:Y:S01]  /*a1d0*/  IMAD.MOV.U32 R5, RZ, RZ, 0x40000040 ;  /* 0x40000040ff057424 */ /* 0x000fe200078e00ff */
[----:B------:R-:W-:Y:S01]  /*a1e0*/  WARPGROUP.ARRIVE ;  /* 0x00000000000079c5 */ /* 0x000fe20000000000 */
[----:B------:R-:W-:Y:S01]  /*a1f0*/  IMAD.MOV.U32 R237, RZ, RZ, 0x40000040 ;  /* 0x40000040ffed7424 */ /* 0x000fe200078e00ff */
[----:B------:R-:W-:Y:S01]  /*a200*/  MOV R7, 0x40000040 ;  /* 0x4000004000077802 */ /* 0x000fe20000000f00 */
[----:B------:R-:W-:Y:S01]  /*a210*/  IMAD.MOV.U32 R235, RZ, RZ, 0x40000040 ;  /* 0x40000040ffeb7424 */ /* 0x000fe200078e00ff */
[----:B------:R-:W2:Y:S01]  /*a220*/  LDL.LU R78, [R1+0x48] ;  /* 0x00004800014e7983 */ /* 0x000ea20000300800 */
[----:B------:R-:W-:Y:S01]  /*a230*/  IMAD.MOV.U32 R233, RZ, RZ, 0x40000040 ;  /* 0x40000040ffe97424 */ /* 0x000fe200078e00ff */
[----:B------:R-:W-:Y:S01]  /*a240*/  MOV R227, 0x40000040 ;  /* 0x4000004000e37802 */ /* 0x000fe20000000f00 */
[----:B------:R-:W-:Y:S01]  /*a250*/  IMAD.MOV.U32 R215, RZ, RZ, 0x40000040 ;  /* 0x40000040ffd77424 */ /* 0x000fe200078e00ff */
[----:B------:R-:W0:Y:S01]  /*a260*/  LDC R83, c[0x0][0x448] ;  /* 0x00011200ff537b82 */ /* 0x000e220000000800 */
[----:B------:R-:W-:Y:S01]  /*a270*/  UIADD3 UR42, UR42, 0x400, URZ ;  /* 0x000004002a2a7890 */ /* 0x000fe2000fffe03f */
[C---:B------:R-:W-:Y:S01]  /*a280*/  R2UR UR4, R4.reuse ;  /* 0x00000000040472ca */ /* 0x040fe200000e0000 */
[C---:B------:R-:W-:Y:S01]  /*a290*/  VIADD R236, R4.reuse, 0x2 ;  /* 0x0000000204ec7836 */ /* 0x040fe20000000000 */
[----:B------:R-:W-:Y:S01]  /*a2a0*/  R2UR UR5, R5 ;  /* 0x00000000050572ca */ /* 0x000fe200000e0000 */
[----:B------:R-:W-:Y:S01]  /*a2b0*/  USHF.R.U32.HI UR42, URZ, 0x4, UR42 ;  /* 0x000000043f2a7899 */ /* 0x000fe2000801162a */
[----:B------:R-:W-:-:S02]  /*a2c0*/  VIADD R234, R4, 0x4 ;  /* 0x0000000404ea7836 */ /* 0x000fc40000000000 */
[----:B------:R-:W-:Y:S01]  /*a2d0*/  IMAD.MOV.U32 R213, RZ, RZ, 0x40000040 ;  /* 0x40000040ffd57424 */ /* 0x000fe200078e00ff */
[----:B------:R-:W-:Y:S01]  /*a2e0*/  ULOP3.LUT UR42, UR42, 0x3fff, URZ, 0xc0, !UPT ;  /* 0x00003fff2a2a7892 */ /* 0x000fe2000f8ec03f */
[C---:B------:R-:W-:Y:S02]  /*a2f0*/  VIADD R232, R4.reuse, 0x6 ;  /* 0x0000000604e87836 */ /* 0x040fe40000000000 */
[----:B------:R-:W-:Y:S01]  /*a300*/  IMAD.MOV.U32 R209, RZ, RZ, 0x40000040 ;  /* 0x40000040ffd17424 */ /* 0x000fe200078e00ff */
[----:B------:R-:W-:Y:S01]  /*a310*/  ULOP3.LUT UR39, UR42, 0x10000, URZ, 0xfc, !UPT ;  /* 0x000100002a277892 */ /* 0x000fe2000f8efc3f */
[C---:B------:R-:W-:Y:S02]  /*a320*/  VIADD R226, R4.reuse, 0x400 ;  /* 0x0000040004e27836 */ /* 0x040fe40000000000 */
[----:B------:R-:W-:Y:S02]  /*a330*/  IMAD.MOV.U32 R207, RZ, RZ, 0x40000040 ;  /* 0x40000040ffcf7424 */ /* 0x000fe400078e00ff */
[----:B------:R-:W-:Y:S01]  /*a340*/  IMAD.MOV.U32 R205, RZ, RZ, 0x40000040 ;  /* 0x40000040ffcd7424 */ /* 0x000fe200078e00ff */
[----:B------:R-:W-:Y:S01]  /*a350*/  IADD3 R20, R4, 0x804, RZ ;  /* 0x0000080404147810 */ /* 0x000fe20007ffe0ff */
[----:B------:R-:W-:Y:S01]  /*a360*/  IMAD R72, R2, R73, UR39 ;  /* 0x0000002702487e24 */ /* 0x000fe2000f8e0249 */
[----:B------:R-:W2:Y:S01]  /*a370*/  LDL R79, [R1+0x6c] ;  /* 0x00006c00014f7983 */ /* 0x000ea20000100800 */
[----:B------:R-:W-:Y:S01]  /*a380*/  IMAD.MOV.U32 R73, RZ, RZ, 0x40000040 ;  /* 0x40000040ff497424 */ /* 0x000fe200078e00ff */
[----:B------:R-:W-:Y:S01]  /*a390*/  ULDC UR43, c[0x0][0xa80] ;  /* 0x0002a000002b7ab9 */ /* 0x000fe20000000800 */
[----:B------:R-:W-:Y:S01]  /*a3a0*/  IMAD.MOV.U32 R21, RZ, RZ, 0x40000040 ;  /* 0x40000040ff157424 */ /* 0x000fe200078e00ff */
[----:B------:R-:W-:Y:S01]  /*a3b0*/  R2UR UR6, R72 ;  /* 0x00000000480672ca */ /* 0x000fe200000e0000 */
[C---:B------:R-:W-:Y:S01]  /*a3c0*/  VIADD R214, R4.reuse, 0x402 ;  /* 0x0000040204d67836 */ /* 0x040fe20000000000 */
[----:B------:R-:W-:Y:S01]  /*a3d0*/  R2UR UR7, R73 ;  /* 0x00000000490772ca */ /* 0x000fe200000e0000 */
[----:B------:R-:W-:Y:S01]  /*a3e0*/  VIADD R212, R4, 0x404 ;  /* 0x0000040404d47836 */ /* 0x000fe20000000000 */
[----:B------:R-:W2:Y:S01]  /*a3f0*/  LDL R81, [R1+0x50] ;  /* 0x0000500001517983 */ /* 0x000ea20000100800 */
[----:B------:R-:W-:Y:S01]  /*a400*/  VIADD R6, R72, 0x2 ;  /* 0x0000000248067836 */ /* 0x000fe20000000000 */
[----:B0-----:R-:W-:Y:S01]  /*a410*/  ISETP.NE.AND P5, PT, R83, 0x1, PT ;  /* 0x000000015300780c */ /* 0x001fe20003fa5270 */
[C---:B------:R-:W-:Y:S01]  /*a420*/  VIADD R208, R4.reuse, 0x406 ;  /* 0x0000040604d07836 */ /* 0x040fe20000000000 */
[----:B------:R-:W2:Y:S01]  /*a430*/  LDL R182, [R1+0x28] ;  /* 0x0000280001b67983 */ /* 0x000ea20000100800 */
[C---:B------:R-:W-:Y:S01]  /*a440*/  VIADD R206, R4.reuse, 0x800 ;  /* 0x0000080004ce7836 */ /* 0x040fe20000000000 */
[----:B------:R-:W-:Y:S01]  /*a450*/  ULDC UR50, c[0x0][0xad0] ;  /* 0x0002b40000327ab9 */ /* 0x000fe20000000800 */
[C---:B------:R-:W-:Y:S01]  /*a460*/  VIADD R204, R4.reuse, 0x802 ;  /* 0x0000080204cc7836 */ /* 0x040fe20000000000 */
[----:B------:R-:W2:Y:S01]  /*a470*/  LDL R183, [R1+0x24] ;  /* 0x0000240001b77983 */ /* 0x000ea20000100800 */
[----:B------:R-:W-:Y:S01]  /*a480*/  VIADD R14, R4, 0x806 ;  /* 0x00000806040e7836 */ /* 0x000fe20000000000 */
[----:B------:R-:W-:Y:S01]  /*a490*/  ULDC UR51, c[0x0][0xad0] ;  /* 0x0002b40000337ab9 */ /* 0x000fe20000000800 */
[----:B------:R-:W-:Y:S01]  /*a4a0*/  HGMMA.64x96x16.F32 R24, gdesc[UR4], R24, gsb0 ;  /* 0x01600000041879f0 */ /* 0x000fe20008000818 */
[----:B------:R-:W-:Y:S01]  /*a4b0*/  R2UR UR4, R236 ;  /* 0x00000000ec0472ca */ /* 0x000fe200000e0000 */
[----:B------:R-:W-:Y:S01]  /*a4c0*/  IMAD.MOV.U32 R15, RZ, RZ, 0x40000040 ;  /* 0x40000040ff0f7424 */ /* 0x000fe200078e00ff */
[----:B------:R-:W-:Y:S01]  /*a4d0*/  R2UR UR5, R237 ;  /* 0x00000000ed0572ca */ /* 0x000fe200000e0000 */
[----:B------:R-:W-:Y:S01]  /*a4e0*/  VIADD R12, R4, 0xc00 ;  /* 0x00000c00040c7836 */ /* 0x000fe20000000000 */
[----:B------:R-:W-:Y:S01]  /*a4f0*/  R2UR UR6, R6 ;  /* 0x00000000060672ca */ /* 0x000fe200000e0000 */
[----:B------:R-:W-:Y:S01]  /*a500*/  VIADD R6, R72, 0x4 ;  /* 0x0000000448067836 */ /* 0x000fe20000000000 */
[----:B------:R-:W-:Y:S01]  /*a510*/  R2UR UR7, R7 ;  /* 0x00000000070772ca */ /* 0x000fe200000e0000 */
[----:B------:R-:W-:Y:S01]  /*a520*/  IMAD.MOV.U32 R7, RZ, RZ, 0x40000040 ;  /* 0x40000040ff077424 */ /* 0x000fe200078e00ff */
[----:B------:R-:W-:Y:S01]  /*a530*/  ULDC UR48, c[0x0][0xa80] ;  /* 0x0002a00000307ab9 */ /* 0x000fe20000000800 */
[----:B------:R-:W-:Y:S01]  /*a540*/  IMAD.MOV.U32 R13, RZ, RZ, 0x40000040 ;  /* 0x40000040ff0d7424 */ /* 0x000fe200078e00ff */
[----:B------:R-:W-:Y:S01]  /*a550*/  ULDC UR49, c[0x0][0xa80] ;  /* 0x0002a00000317ab9 */ /* 0x000fe20000000800 */
[----:B------:R-:W-:-:S02]  /*a560*/  VIADD R10, R4, 0xc02 ;  /* 0x00000c02040a7836 */ /* 0x000fc40000000000 */
[----:B------:R-:W-:Y:S02]  /*a570*/  IMAD.MOV.U32 R11, RZ, RZ, 0x40000040 ;  /* 0x40000040ff0b7424 */ /* 0x000fe400078e00ff */
[----:B--234-:R-:W-:Y:S02]  /*a580*/  VIADD R8, R4, 0xc04 ;  /* 0x00000c0404087836 */ /* 0x01cfe40000000000 */
[----:B------:R-:W-:Y:S02]  /*a590*/  IMAD.MOV.U32 R9, RZ, RZ, 0x40000040 ;  /* 0x40000040ff097424 */ /* 0x000fe400078e00ff */
[----:B------:R-:W-:Y:S01]  /*a5a0*/  IMAD.MOV.U32 R73, RZ, RZ, 0x40000040 ;  /* 0x40000040ff497424 */ /* 0x000fe200078e00ff */
[----:B------:R-:W-:Y:S02]  /*a5b0*/  WARPGROUP.DEPBAR.LE gsb0, 0x0 ;  /* 0x00008000000079c5 */ /* 0x000fe40000010000 */
        /* <DEDUP_REMOVED lines=42> */
[----:B------:R-:W-:Y:S01]  /*a860*/  IMAD.MOV.U32 R7, RZ, RZ, 0x40000040 ;  /* 0x40000040ff077424 */ /* 0x000fe200078e00ff */
[----:B------:R-:W-:Y:S01]  /*a870*/  IADD3 R6, R72, 0x306, RZ ;  /* 0x0000030648067810 */ /* 0x000fe20007ffe0ff */
[----:B------:R-:W-:-:S02]  /*a880*/  WARPGROUP.DEPBAR.LE gsb0, 0x0 ;  /* 0x00008000000079c5 */ /* 0x000fc40000010000 */
[----:B------:R-:W-:-:S08]  /*a890*/  WARPGROUP.ARRIVE ;  /* 0x00000000000079c5 */ /* 0x000fd00000000000 */
        /* <DEDUP_REMOVED lines=41> */
[----:B------:R-:W-:Y:S02]  /*ab30*/  R2UR UR7, R7 ;  /* 0x00000000070772ca */ /* 0x000fe400000e0000 */
[----:B------:R-:W-:Y:S01]  /*ab40*/  MOV R7, 0x40000040 ;  /* 0x4000004000077802 */ /* 0x000fe20000000f00 */
        /* <DEDUP_REMOVED lines=15> */
[C---:B------:R-:W-:Y:S01]  /*ac40*/  VIADD R6, R72.reuse, 0x904 ;  /* 0x0000090448067836 */ /* 0x040fe20000000000 */
[----:B------:R-:W-:Y:S01]  /*ac50*/  R2UR UR7, R7 ;  /* 0x00000000070772ca */ /* 0x000fe200000e0000 */
[----:B------:R-:W-:Y:S02]  /*ac60*/  IMAD.MOV.U32 R7, RZ, RZ, 0x40000040 ;  /* 0x40000040ff077424 */ /* 0x000fe400078e00ff */
[----:B------:R-:W-:Y:S01]  /*ac70*/  VIADD R72, R72, 0x906 ;  /* 0x0000090648487836 */ /* 0x000fe20000000000 */
[----:B------:R-:W-:-:S02]  /*ac80*/  WARPGROUP.DEPBAR.LE gsb0, 0x0 ;  /* 0x00008000000079c5 */ /* 0x000fc40000010000 */
[----:B------:R-:W-:-:S07]  /*ac90*/  WARPGROUP.ARRIVE ;  /* 0x00000000000079c5 */ /* 0x000fce0000000000 */
        /* <DEDUP_REMOVED lines=21> */
[----:B------:R-:W2:Y:S01]  /*adf0*/  LDL R30, [R1+0x5c] ;  /* 0x00005c00011e7983 */ /* 0x000ea20000100800 */
[----:B------:R-:W-:Y:S01]  /*ae00*/  FMUL.FTZ R24, R28, UR4 ;  /* 0x000000041c187c20 */ /* 0x000fe20008410000 */
[----:B------:R-:W-:Y:S01]  /*ae10*/  FMUL.FTZ R82, R29, UR4 ;  /* 0x000000041d527c20 */ /* 0x000fe20008410000 */
[----:B------:R-:W0:Y:S01]  /*ae20*/  @P5 LDC R28, c[0x0][0x44c] ;  /* 0x00011300ff1c5b82 */ /* 0x000e220000000800 */
[----:B------:R-:W-:Y:S01]  /*ae30*/  LOP3.LUT R78, R78, 0xfffffffe, RZ, 0xc0, !PT ;  /* 0xfffffffe4e4e7812 */ /* 0x000fe200078ec0ff */
[----:B------:R-:W-:Y:S01]  /*ae40*/  FMUL.FTZ R77, R34, UR4 ;  /* 0x00000004224d7c20 */ /* 0x000fe20008410000 */
[----:B------:R-:W-:Y:S01]  /*ae50*/  FMUL.FTZ R0, R25, UR4 ;  /* 0x0000000419007c20 */ /* 0x000fe20008410000 */
[----:B------:R-:W3:Y:S01]  /*ae60*/  MUFU.TANH R84, R84 ;  /* 0x0000005400547308 */ /* 0x000ee20000002400 */
[----:B------:R-:W-:Y:S01]  /*ae70*/  FMUL.FTZ R80, R33, UR4 ;  /* 0x0000000421507c20 */ /* 0x000fe20008410000 */
[----:B------:R-:W-:Y:S01]  /*ae80*/  FMUL.FTZ R73, R26, UR4 ;  /* 0x000000041a497c20 */ /* 0x000fe20008410000 */
[----:B------:R-:W-:Y:S01]  /*ae90*/  FMUL.FTZ R72, R27, UR4 ;  /* 0x000000041b487c20 */ /* 0x000fe20008410000 */
[----:B------:R-:W4:Y:S01]  /*aea0*/  @P5 LDC R29, c[0x0][0x450] ;  /* 0x00011400ff1d5b82 */ /* 0x000f220000000800 */
[----:B------:R-:W-:Y:S01]  /*aeb0*/  @P5 LOP3.LUT R78, R78, 0x1, RZ, 0xfc, !PT ;  /* 0x000000014e4e5812 */ /* 0x000fe200078efcff */
[----:B------:R-:W-:Y:S01]  /*aec0*/  FMUL.FTZ R34, R45, UR4 ;  /* 0x000000042d227c20 */ /* 0x000fe20008410000 */
[----:B------:R-:W-:Y:S01]  /*aed0*/  FMUL.FTZ R25, R32, UR4 ;  /* 0x0000000420197c20 */ /* 0x000fe20008410000 */
[----:B------:R-:W1:Y:S01]  /*aee0*/  MUFU.TANH R0, R0 ;  /* 0x0000000000007308 */ /* 0x000e620000002400 */
[----:B------:R-:W-:Y:S01]  /*aef0*/  FMUL.FTZ R76, R35, UR4 ;  /* 0x00000004234c7c20 */ /* 0x000fe20008410000 */
[----:B------:R3:W-:Y:S01]  /*af00*/  STL [R1+0x48], R78 ;  /* 0x0000484e01007387 */ /* 0x0007e20000100800 */
[----:B------:R-:W-:-:S02]  /*af10*/  IMAD R45, R210, -0x60, R182 ;  /* 0xffffffa0d22d7824 */ /* 0x000fc400078e02b6 */
[----:B------:R-:W-:Y:S01]  /*af20*/  FMUL.FTZ R40, R40, UR4 ;  /* 0x0000000428287c20 */ /* 0x000fe20008410000 */
[----:B------:R-:W-:Y:S02]  /*af30*/  FMUL.FTZ R74, R31, UR4 ;  /* 0x000000041f4a7c20 */ /* 0x000fe40008410000 */
[----:B------:R-:W1:Y:S01]  /*af40*/  MUFU.TANH R24, R24 ;  /* 0x0000001800187308 */ /* 0x000e620000002400 */
[----:B------:R-:W-:Y:S01]  /*af50*/  FMUL.FTZ R26, R36, UR4 ;  /* 0x00000004241a7c20 */ /* 0x000fe20008410000 */
[----:B---3--:R-:W-:Y:S01]  /*af60*/  FMUL.FTZ R78, R38, UR4 ;  /* 0x00000004264e7c20 */ /* 0x008fe20008410000 */
[----:B------:R-:W-:Y:S01]  /*af70*/  FMUL.FTZ R38, R39, UR4 ;  /* 0x0000000427267c20 */ /* 0x000fe20008410000 */
[----:B------:R-:W-:-:S04]  /*af80*/  IMAD.IADD R39, R79, 0x1, R81 ;  /* 0x000000014f277824 */ /* 0x000fc800078e0251 */
[----:B------:R-:W3:Y:S01]  /*af90*/  MUFU.TANH R82, R82 ;  /* 0x0000005200527308 */ /* 0x000ee20000002400 */
[----:B------:R-:W-:Y:S01]  /*afa0*/  FMUL.FTZ R32, R52, UR4 ;  /* 0x0000000434207c20 */ /* 0x000fe20008410000 */
[----:B0-----:R-:W-:-:S06]  /*afb0*/  @P5 IMAD.HI.U32 R28, R39, R28, RZ ;  /* 0x0000001c271c5227 */ /* 0x001fcc00078e00ff */
[----:B------:R-:W0:Y:S01]  /*afc0*/  MUFU.TANH R25, R25 ;  /* 0x0000001900197308 */ /* 0x000e220000002400 */
[----:B----4-:R-:W-:Y:S01]  /*afd0*/  @P5 SHF.R.U32.HI R39, RZ, R29, R28 ;  /* 0x0000001dff275219 */ /* 0x010fe2000001161c */
[----:B------:R-:W-:Y:S01]  /*afe0*/  FMUL.FTZ R27, R37, UR4 ;  /* 0x00000004251b7c20 */ /* 0x000fe20008410000 */
[----:B------:R-:W-:Y:S01]  /*aff0*/  FMUL.FTZ R35, R48, UR4 ;  /* 0x0000000430237c20 */ /* 0x000fe20008410000 */
[----:B------:R-:W-:Y:S01]  /*b000*/  FMUL.FTZ R33, R49, UR4 ;  /* 0x0000000431217c20 */ /* 0x000fe20008410000 */
[----:B------:R-:W-:Y:S01]  /*b010*/  FMUL.FTZ R57, R57, UR4 ;  /* 0x0000000439397c20 */ /* 0x000fe20008410000 */
[----:B------:R-:W4:Y:S02]  /*b020*/  SHFL.IDX PT, R79, R39, RZ, 0x1c1f ;  /* 0x001c1fff274f7589 */ /* 0x000f2400000e0000 */
        /* <DEDUP_REMOVED lines=17> */
[----:B------:R-:W0:Y:S01]  /*b140*/  S2R R83, SR_TID.X ;  /* 0x0000000000537919 */ /* 0x000e220000002100 */
[----:B------:R-:W-:Y:S01]  /*b150*/  ULOP3.LUT UR42, UR42, 0x3000000, URZ, 0xfc, !UPT ;  /* 0x030000002a2a7892 */ /* 0x000fe2000f8efc3f */
[----:B------:R-:W-:Y:S01]  /*b160*/  IMAD.MOV.U32 R180, RZ, RZ, R81 ;  /* 0x000000ffffb47224 */ /* 0x000fe200078e0051 */
[----:B------:R-:W3:Y:S04]  /*b170*/  LDL R181, [R1+0x60] ;  /* 0x0000600001b57983 */ /* 0x000ee80000100800 */
[----:B------:R-:W0:Y:S08]  /*b180*/  MUFU.TANH R40, R40 ;  /* 0x0000002800287308 */ /* 0x000e300000002400 */
[----:B------:R-:W0:Y:S08]  /*b190*/  MUFU.TANH R36, R36 ;  /* 0x0000002400247308 */ /* 0x000e300000002400 */
[----:B------:R-:W0:Y:S08]  /*b1a0*/  MUFU.TANH R37, R37 ;  /* 0x0000002500257308 */ /* 0x000e300000002400 */
[----:B------:R-:W0:Y:S01]  /*b1b0*/  MUFU.TANH R34, R34 ;  /* 0x0000002200227308 */ /* 0x000e220000002400 */
[----:B------:R-:W-:-:S07]  /*b1c0*/  FMUL.FTZ R31, R53, UR4 ;  /* 0x00000004351f7c20 */ /* 0x000fce0008410000 */
[----:B------:R-:W0:Y:S08]  /*b1d0*/  MUFU.TANH R35, R35 ;  /* 0x0000002300237308 */ /* 0x000e300000002400 */
[----:B------:R-:W0:Y:S08]  /*b1e0*/  MUFU.TANH R33, R33 ;  /* 0x0000002100217308 */ /* 0x000e300000002400 */
[----:B------:R-:W0:Y:S08]  /*b1f0*/  MUFU.TANH R32, R32 ;  /* 0x0000002000207308 */ /* 0x000e300000002400 */
[----:B------:R-:W0:Y:S08]  /*b200*/  MUFU.TANH R31, R31 ;  /* 0x0000001f001f7308 */ /* 0x000e300000002400 */
[----:B------:R-:W-:Y:S08]  /*b210*/  MUFU.TANH R28, R57 ;  /* 0x00000039001c7308 */ /* 0x000ff00000002400 */
[----:B------:R-:W-:Y:S08]  /*b220*/  MUFU.TANH R65, R65 ;  /* 0x0000004100417308 */ /* 0x000ff00000002400 */
[----:B------:R-:W-:Y:S01]  /*b230*/  MUFU.TANH R69, R69 ;  /* 0x0000004500457308 */ /* 0x000fe20000002400 */
[----:B------:R-:W-:Y:S01]  /*b240*/  FMUL.FTZ R49, R46, UR4 ;  /* 0x000000042e317c20 */ /* 0x000fe20008410000 */
[----:B------:R-:W0:Y:S06]  /*b250*/  SHFL.IDX PT, R39, R39, 0x1, 0x1c1f ;  /* 0x003c1f0027277f89 */ /* 0x000e2c00000e0000 */
[----:B------:R-:W-:Y:S08]  /*b260*/  MUFU.TANH R73, R73 ;  /* 0x0000004900497308 */ /* 0x000ff00000002400 */
[----:B------:R-:W-:Y:S08]  /*b270*/  MUFU.TANH R72, R72 ;  /* 0x0000004800487308 */ /* 0x000ff00000002400 */
[----:B------:R-:W-:Y:S08]  /*b280*/  MUFU.TANH R75, R75 ;  /* 0x0000004b004b7308 */ /* 0x000ff00000002400 */
[----:B------:R-:W-:Y:S08]  /*b290*/  MUFU.TANH R74, R74 ;  /* 0x0000004a004a7308 */ /* 0x000ff00000002400 */
[----:B------:R-:W-:Y:S08]  /*b2a0*/  MUFU.TANH R77, R77 ;  /* 0x0000004d004d7308 */ /* 0x000ff00000002400 */
[----:B------:R-:W-:Y:S01]  /*b2b0*/  MUFU.TANH R76, R76 ;  /* 0x0000004c004c7308 */ /* 0x000fe20000002400 */
[----:B--2---:R-:W-:-:S02]  /*b2c0*/  IADD3 R86, -R30, 0x61, R45 ;  /* 0x000000611e567810 */ /* 0x004fc40007ffe12d */
[----:B------:R-:W-:-:S03]  /*b2d0*/  IADD3 R45, -R30, 0x60, R45 ;  /* 0x000000601e2d7810 */ /* 0x000fc60007ffe12d */
[----:B------:R-:W-:-:S05]  /*b2e0*/  IMAD.IADD R86, R86, 0x1, -R183 ;  /* 0x0000000156567824 */ /* 0x000fca00078e0ab7 */
[----:B----4-:R-:W-:-:S04]  /*b2f0*/  VIADDMNMX R79, R79, R86, R45, PT ;  /* 0x000000564f4f7246 */ /* 0x010fc8000380012d */
[C---:B------:R-:W-:Y:S02]  /*b300*/  ISETP.GT.AND P3, PT, R79.reuse, RZ, PT ;  /* 0x000000ff4f00720c */ /* 0x040fe40003f64270 */
[C---:B------:R-:W-:Y:S02]  /*b310*/  ISETP.GT.AND P4, PT, R79.reuse, 0x1, PT ;  /* 0x000000014f00780c */ /* 0x040fe40003f84270 */
[C---:B------:R-:W-:Y:S02]  /*b320*/  ISETP.GT.AND P2, PT, R79.reuse, 0x8, PT ;  /* 0x000000084f00780c */ /* 0x040fe40003f44270 */
[----:B------:R-:W-:Y:S02]  /*b330*/  FSEL R84, R84, -INF , P3 ;  /* 0xff80000054547808 */ /* 0x000fe40001800000 */
[----:B-1----:R-:W-:Y:S02]  /*b340*/  FSEL R52, R0, -INF , P4 ;  /* 0xff80000000347808 */ /* 0x002fe40002000000 */
[----:B------:R-:W-:-:S02]  /*b350*/  ISETP.GT.AND P3, PT, R79, 0x9, PT ;  /* 0x000000094f00780c */ /* 0x000fc40003f64270 */
[----:B------:R-:W-:Y:S02]  /*b360*/  FSEL R48, R24, -INF , P2 ;  /* 0xff80000018307808 */ /* 0x000fe40001000000 */
[----:B------:R-:W-:Y:S02]  /*b370*/  FMNMX.FTZ R29, R84, R52, !PT ;  /* 0x00000034541d7209 */ /* 0x000fe40007810000 */
[C---:B------:R-:W-:Y:S02]  /*b380*/  ISETP.GT.AND P2, PT, R79.reuse, 0x10, PT ;  /* 0x000000104f00780c */ /* 0x040fe40003f44270 */
[----:B---3--:R-:W-:Y:S02]  /*b390*/  FSEL R82, R82, -INF , P3 ;  /* 0xff80000052527808 */ /* 0x008fe40001800000 */
[----:B------:R-:W-:Y:S01]  /*b3a0*/  FMNMX.FTZ R29, R48, R29, !PT ;  /* 0x0000001d301d7209 */ /* 0x000fe20007810000 */
[----:B------:R-:W-:Y:S01]  /*b3b0*/  FMUL.FTZ R0, R56, UR4 ;  /* 0x0000000438007c20 */ /* 0x000fe20008410000 */
[----:B------:R-:W-:-:S02]  /*b3c0*/  ISETP.GT.AND P3, PT, R79, 0x11, PT ;  /* 0x000000114f00780c */ /* 0x000fc40003f64270 */
[----:B0-----:R-:W-:Y:S02]  /*b3d0*/  FSEL R56, R25, -INF , P2 ;  /* 0xff80000019387808 */ /* 0x001fe40001000000 */
[----:B------:R-:W-:Y:S02]  /*b3e0*/  FMNMX.FTZ R29, R82, R29, !PT ;  /* 0x0000001d521d7209 */ /* 0x000fe40007810000 */
[C---:B------:R-:W-:Y:S02]  /*b3f0*/  ISETP.GT.AND P2, PT, R79.reuse, 0x18, PT ;  /* 0x000000184f00780c */ /* 0x040fe40003f44270 */
[----:B------:R-:W-:Y:S02]  /*b400*/  FSEL R80, R80, -INF , P3 ;  /* 0xff80000050507808 */ /* 0x000fe40001800000 */
[----:B------:R-:W-:Y:S02]  /*b410*/  FMNMX.FTZ R29, R56, R29, !PT ;  /* 0x0000001d381d7209 */ /* 0x000fe40007810000 */
[----:B------:R-:W-:-:S02]  /*b420*/  ISETP.GT.AND P3, PT, R79, 0x19, PT ;  /* 0x000000194f00780c */ /* 0x000fc40003f64270 */
[----:B------:R-:W-:Y:S02]  /*b430*/  FSEL R44, R26, -INF , P2 ;  /* 0xff8000001a2c7808 */ /* 0x000fe40001000000 */
[----:B------:R-:W-:Y:S02]  /*b440*/  FMNMX.FTZ R29, R80, R29, !PT ;  /* 0x0000001d501d7209 */ /* 0x000fe40007810000 */
[----:B------:R-:W-:Y:S02]  /*b450*/  ISETP.GT.AND P2, PT, R79, 0x20, PT ;  /* 0x000000204f00780c */ /* 0x000fe40003f44270 */
[----:B------:R-:W-:Y:S02]  /*b460*/  FSEL R41, R27, -INF , P3 ;  /* 0xff8000001b297808 */ /* 0x000fe40001800000 */
[----:B------:R-:W-:Y:S02]  /*b470*/  FMNMX.FTZ R24, R44, R29, !PT ;  /* 0x0000001d2c187209 */ /* 0x000fe40007810000 */
[----:B------:R-:W-:-:S02]  /*b480*/  ISETP.GT.AND P3, PT, R79, 0x21, PT ;  /* 0x000000214f00780c */ /* 0x000fc40003f64270 */
[----:B------:R-:W-:Y:S02]  /*b490*/  FSEL R40, R40, -INF , P2 ;  /* 0xff80000028287808 */ /* 0x000fe40001000000 */
[----:B------:R-:W-:Y:S02]  /*b4a0*/  FMNMX.FTZ R25, R41, R24, !PT ;  /* 0x0000001829197209 */ /* 0x000fe40007810000 */
[C---:B------:R-:W-:Y:S02]  /*b4b0*/  ISETP.GT.AND P2, PT, R79.reuse, 0x28, PT ;  /* 0x000000284f00780c */ /* 0x040fe40003f44270 */
[----:B------:R-:W-:Y:S02]  /*b4c0*/  FSEL R36, R36, -INF , P3 ;  /* 0xff80000024247808 */ /* 0x000fe40001800000 */
[----:B------:R-:W-:Y:S01]  /*b4d0*/  FMNMX.FTZ R25, R40, R25, !PT ;  /* 0x0000001928197209 */ /* 0x000fe20007810000 */
[----:B------:R0:W1:Y:S01]  /*b4e0*/  MUFU.TANH R30, R0 ;  /* 0x00000000001e7308 */ /* 0x0000620000002400 */
[----:B------:R-:W-:-:S02]  /*b4f0*/  ISETP.GT.AND P3, PT, R79, 0x29, PT ;  /* 0x000000294f00780c */ /* 0x000fc40003f64270 */
[----:B------:R-:W-:Y:S02]  /*b500*/  FSEL R37, R37, -INF , P2 ;  /* 0xff80000025257808 */ /* 0x000fe40001000000 */
[----:B------:R-:W-:Y:S02]  /*b510*/  ISETP.GT.AND P2, PT, R79, 0x30, PT ;  /* 0x000000304f00780c */ /* 0x000fe40003f44270 */
[----:B0-----:R-:W-:Y:S02]  /*b520*/  FMNMX.FTZ R0, R36, R25, !PT ;  /* 0x0000001924007209 */ /* 0x001fe40007810000 */
[----:B------:R-:W-:Y:S02]  /*b530*/  FSEL R34, R34, -INF , P3 ;  /* 0xff80000022227808 */ /* 0x000fe40001800000 */
[----:B------:R-:W-:Y:S02]  /*b540*/  FMNMX.FTZ R25, R37, R0, !PT ;  /* 0x0000000025197209 */ /* 0x000fe40007810000 */
[----:B------:R-:W-:-:S02]  /*b550*/  ISETP.GT.AND P3, PT, R79, 0x31, PT ;  /* 0x000000314f00780c */ /* 0x000fc40003f64270 */
[----:B------:R-:W-:Y:S02]  /*b560*/  FSEL R35, R35, -INF , P2 ;  /* 0xff80000023237808 */ /* 0x000fe40001000000 */
[----:B------:R-:W-:Y:S02]  /*b570*/  FMNMX.FTZ R0, R34, R25, !PT ;  /* 0x0000001922007209 */ /* 0x000fe40007810000 */
[----:B------:R-:W-:Y:S02]  /*b580*/  ISETP.GT.AND P2, PT, R79, 0x38, PT ;  /* 0x000000384f00780c */ /* 0x000fe40003f44270 */
[----:B------:R-:W-:Y:S02]  /*b590*/  FSEL R33, R33, -INF , P3 ;  /* 0xff80000021217808 */ /* 0x000fe40001800000 */
[----:B------:R-:W-:Y:S01]  /*b5a0*/  FMNMX.FTZ R0, R35, R0, !PT ;  /* 0x0000000023007209 */ /* 0x000fe20007810000 */
[----:B------:R-:W0:Y:S01]  /*b5b0*/  MUFU.TANH R29, R60 ;  /* 0x0000003c001d7308 */ /* 0x000e220000002400 */
[----:B------:R-:W-:-:S02]  /*b5c0*/  ISETP.GT.AND P3, PT, R79, 0x39, PT ;  /* 0x000000394f00780c */ /* 0x000fc40003f64270 */
[----:B------:R-:W-:Y:S02]  /*b5d0*/  FSEL R32, R32, -INF , P2 ;  /* 0xff80000020207808 */ /* 0x000fe40001000000 */
[----:B------:R-:W-:Y:S02]  /*b5e0*/  FMNMX.FTZ R25, R33, R0, !PT ;  /* 0x0000000021197209 */ /* 0x000fe40007810000 */
[----:B------:R-:W-:Y:S01]  /*b5f0*/  ISETP.GT.AND P2, PT, R79, 0x40, PT ;  /* 0x000000404f00780c */ /* 0x000fe20003f44270 */
[----:B------:R-:W2:Y:S01]  /*b600*/  MUFU.TANH R26, R61 ;  /* 0x0000003d001a7308 */ /* 0x000ea20000002400 */
[----:B------:R-:W-:Y:S02]  /*b610*/  FSEL R31, R31, -INF , P3 ;  /* 0xff8000001f1f7808 */ /* 0x000fe40001800000 */
[----:B------:R-:W-:Y:S02]  /*b620*/  FMNMX.FTZ R0, R32, R25, !PT ;  /* 0x0000001920007209 */ /* 0x000fe40007810000 */
[----:B------:R-:W-:-:S02]  /*b630*/  ISETP.GT.AND P3, PT, R79, 0x41, PT ;  /* 0x000000414f00780c */ /* 0x000fc40003f64270 */
[----:B-1----:R-:W-:Y:S01]  /*b640*/  FSEL R30, R30, -INF , P2 ;  /* 0xff8000001e1e7808 */ /* 0x002fe20001000000 */
[----:B------:R-:W1:Y:S01]  /*b650*/  MUFU.TANH R27, R64 ;  /* 0x00000040001b7308 */ /* 0x000e620000002400 */
[----:B------:R-:W-:Y:S02]  /*b660*/  FMNMX.FTZ R25, R31, R0, !PT ;  /* 0x000000001f197209 */ /* 0x000fe40007810000 */
[C---:B------:R-:W-:Y:S02]  /*b670*/  ISETP.GT.AND P2, PT, R79.reuse, 0x48, PT ;  /* 0x000000484f00780c */ /* 0x040fe40003f44270 */
[----:B------:R-:W-:Y:S02]  /*b680*/  FSEL R28, R28, -INF , P3 ;  /* 0xff8000001c1c7808 */ /* 0x000fe40001800000 */
[----:B------:R-:W-:Y:S01]  /*b690*/  FMNMX.FTZ R25, R30, R25, !PT ;  /* 0x000000191e197209 */ /* 0x000fe20007810000 */
[----:B------:R-:W3:Y:S01]  /*b6a0*/  MUFU.TANH R24, R68 ;  /* 0x0000004400187308 */ /* 0x000ee20000002400 */
[----:B------:R-:W-:-:S02]  /*b6b0*/  ISETP.GT.AND P3, PT, R79, 0x49, PT ;  /* 0x000000494f00780c */ /* 0x000fc40003f64270 */
[----:B0-----:R-:W-:Y:S02]  /*b6c0*/  FSEL R29, R29, -INF , P2 ;  /* 0xff8000001d1d7808 */ /* 0x001fe40001000000 */
[----:B------:R-:W-:Y:S02]  /*b6d0*/  FMNMX.FTZ R0, R28, R25, !PT ;  /* 0x000000191c007209 */ /* 0x000fe40007810000 */
[----:B------:R-:W-:Y:S02]  /*b6e0*/  ISETP.GT.AND P2, PT, R79, 0x50, PT ;  /* 0x000000504f00780c */ /* 0x000fe40003f44270 */
[----:B--2---:R-:W-:Y:S02]  /*b6f0*/  FSEL R26, R26, -INF , P3 ;  /* 0xff8000001a1a7808 */ /* 0x004fe40001800000 */
[----:B------:R-:W-:Y:S02]  /*b700*/  FMNMX.FTZ R25, R29, R0, !PT ;  /* 0x000000001d197209 */ /* 0x000fe40007810000 */
[----:B------:R-:W-:-:S02]  /*b710*/  ISETP.GT.AND P3, PT, R79, 0x51, PT ;  /* 0x000000514f00780c */ /* 0x000fc40003f64270 */
[----:B-1----:R-:W-:Y:S02]  /*b720*/  FSEL R27, R27, -INF , P2 ;  /* 0xff8000001b1b7808 */ /* 0x002fe40001000000 */
[----:B------:R-:W-:Y:S02]  /*b730*/  FMNMX.FTZ R0, R26, R25, !PT ;  /* 0x000000191a007209 */ /* 0x000fe40007810000 */
[----:B------:R-:W-:Y:S02]  /*b740*/  ISETP.GT.AND P2, PT, R79, 0x58, PT ;  /* 0x000000584f00780c */ /* 0x000fe40003f44270 */
[----:B------:R-:W-:Y:S02]  /*b750*/  FSEL R25, R65, -INF , P3 ;  /* 0xff80000041197808 */ /* 0x000fe40001800000 */
[----:B------:R-:W-:Y:S02]  /*b760*/  FMNMX.FTZ R0, R27, R0, !PT ;  /* 0x000000001b007209 */ /* 0x000fe40007810000 */
[----:B------:R-:W-:-:S02]  /*b770*/  ISETP.GT.AND P3, PT, R79, 0x59, PT ;  /* 0x000000594f00780c */ /* 0x000fc40003f64270 */
[----:B---3--:R-:W-:Y:S02]  /*b780*/  FSEL R24, R24, -INF , P2 ;  /* 0xff80000018187808 */ /* 0x008fe40001000000 */
[----:B------:R-:W-:Y:S02]  /*b790*/  FMNMX.FTZ R53, R25, R0, !PT ;  /* 0x0000000019357209 */ /* 0x000fe40007810000 */
[----:B------:R-:W-:Y:S02]  /*b7a0*/  FSEL R0, R69, -INF , P3 ;  /* 0xff80000045007808 */ /* 0x000fe40001800000 */
[----:B------:R-:W-:-:S04]  /*b7b0*/  FMNMX.FTZ R53, R24, R53, !PT ;  /* 0x0000003518357209 */ /* 0x000fc80007810000 */
[----:B------:R-:W-:-:S05]  /*b7c0*/  FMNMX.FTZ R46, R0, R53, !PT ;  /* 0x00000035002e7209 */ /* 0x000fca0007810000 */
[----:B------:R-:W0:Y:S01]  /*b7d0*/  SHFL.BFLY PT, R61, R46, 0x2, 0x1f ;  /* 0x0c401f002e3d7f89 */ /* 0x000e2200000e0000 */
[----:B------:R-:W-:Y:S01]  /*b7e0*/  FMUL.FTZ R53, R51, UR4 ;  /* 0x0000000433357c20 */ /* 0x000fe20008410000 */
[----:B------:R-:W-:-:S04]  /*b7f0*/  VIADDMNMX R45, R39, R86, R45, PT ;  /* 0x00000056272d7246 */ /* 0x000fc8000380012d */
[C---:B------:R-:W-:Y:S02]  /*b800*/  ISETP.GT.AND P2, PT, R45.reuse, RZ, PT ;  /* 0x000000ff2d00720c */ /* 0x040fe40003f44270 */
[C---:B------:R-:W-:Y:S02]  /*b810*/  ISETP.GT.AND P3, PT, R45.reuse, 0x1, PT ;  /* 0x000000012d00780c */ /* 0x040fe40003f64270 */
[----:B------:R-:W-:Y:S02]  /*b820*/  ISETP.GT.AND P4, PT, R45, 0x8, PT ;  /* 0x000000082d00780c */ /* 0x000fe40003f84270 */
[----:B0-----:R-:W-:-:S05]  /*b830*/  FMNMX.FTZ R176, R46, R61, !PT ;  /* 0x0000003d2eb07209 */ /* 0x001fca0007810000 */
[----:B------:R-:W0:Y:S01]  /*b840*/  SHFL.BFLY PT, R51, R176, 0x1, 0x1f ;  /* 0x0c201f00b0337f89 */ /* 0x000e2200000e0000 */
[----:B------:R-:W-:Y:S02]  /*b850*/  FSEL R73, R73, -INF , P2 ;  /* 0xff80000049497808 */ /* 0x000fe40001000000 */
[----:B------:R-:W-:Y:S01]  /*b860*/  FSEL R72, R72, -INF , P3 ;  /* 0xff80000048487808 */ /* 0x000fe20001800000 */
[----:B------:R-:W1:Y:S01]  /*b870*/  MUFU.TANH R78, R78 ;  /* 0x0000004e004e7308 */ /* 0x000e620000002400 */
[----:B------:R-:W-:Y:S02]  /*b880*/  ISETP.GT.AND P2, PT, R45, 0x9, PT ;  /* 0x000000092d00780c */ /* 0x000fe40003f44270 */
[----:B------:R-:W-:Y:S02]  /*b890*/  FSEL R75, R75, -INF , P4 ;  /* 0xff8000004b4b7808 */ /* 0x000fe40002000000 */
[----:B------:R-:W-:Y:S02]  /*b8a0*/  FMNMX.FTZ R46, R73, R72, !PT ;  /* 0x00000048492e7209 */ /* 0x000fe40007810000 */
[----:B------:R-:W-:Y:S01]  /*b8b0*/  ISETP.GT.AND P3, PT, R45, 0x10, PT ;  /* 0x000000102d00780c */ /* 0x000fe20003f64270 */
[----:B------:R-:W2:Y:S01]  /*b8c0*/  MUFU.TANH R38, R38 ;  /* 0x0000002600267308 */ /* 0x000ea20000002400 */
[----:B------:R-:W-:-:S02]  /*b8d0*/  FSEL R74, R74, -INF , P2 ;  /* 0xff8000004a4a7808 */ /* 0x000fc40001000000 */
[----:B------:R-:W-:Y:S02]  /*b8e0*/  FMNMX.FTZ R39, R75, R46, !PT ;  /* 0x0000002e4b277209 */ /* 0x000fe40007810000 */
[----:B------:R-:W-:Y:S02]  /*b8f0*/  ISETP.GT.AND P2, PT, R45, 0x11, PT ;  /* 0x000000112d00780c */ /* 0x000fe40003f44270 */
[----:B------:R-:W-:Y:S01]  /*b900*/  FSEL R77, R77, -INF , P3 ;  /* 0xff8000004d4d7808 */ /* 0x000fe20001800000 */
[----:B------:R-:W3:Y:S01]  /*b910*/  MUFU.TANH R42, R42 ;  /* 0x0000002a002a7308 */ /* 0x000ee20000002400 */
[----:B------:R-:W-:Y:S02]  /*b920*/  FMNMX.FTZ R46, R74, R39, !PT ;  /* 0x000000274a2e7209 */ /* 0x000fe40007810000 */
[----:B------:R-:W-:Y:S02]  /*b930*/  ISETP.GT.AND P3, PT, R45, 0x18, PT ;  /* 0x000000182d00780c */ /* 0x000fe40003f64270 */
[----:B0-----:R-:W-:-:S02]  /*b940*/  FMNMX.FTZ R176, R176, R51, !PT ;  /* 0x00000033b0b07209 */ /* 0x001fc40007810000 */
[----:B------:R-:W-:Y:S01]  /*b950*/  FSEL R76, R76, -INF , P2 ;  /* 0xff8000004c4c7808 */ /* 0x000fe20001000000 */
[----:B------:R-:W0:Y:S01]  /*b960*/  MUFU.TANH R43, R43 ;  /* 0x0000002b002b7308 */ /* 0x000e220000002400 */
[----:B------:R-:W-:Y:S01]  /*b970*/  FMNMX.FTZ R39, R77, R46, !PT ;  /* 0x0000002e4d277209 */ /* 0x000fe20007810000 */
[----:B------:R-:W-:Y:S01]  /*b980*/  FMUL.FTZ R60, R55, UR4 ;  /* 0x00000004373c7c20 */ /* 0x000fe20008410000 */
[----:B------:R-:W-:Y:S01]  /*b990*/  ISETP.GT.AND P2, PT, R45, 0x19, PT ;  /* 0x000000192d00780c */ /* 0x000fe20003f44270 */
[----:B------:R-:W-:Y:S01]  /*b9a0*/  FMUL.FTZ R55, R176, UR43 ;  /* 0x0000002bb0377c20 */ /* 0x000fe20008410000 */
[----:B-1----:R-:W-:Y:S02]  /*b9b0*/  FSEL R78, R78, -INF , P3 ;  /* 0xff8000004e4e7808 */ /* 0x002fe40001800000 */
[----:B------:R-:W-:Y:S01]  /*b9c0*/  FMNMX.FTZ R51, R76, R39, !PT ;  /* 0x000000274c337209 */ /* 0x000fe20007810000 */
[----:B------:R-:W1:Y:S01]  /*b9d0*/  MUFU.TANH R49, R49 ;  /* 0x0000003100317308 */ /* 0x000e620000002400 */
[----:B------:R-:W-:-:S02]  /*b9e0*/  FSETP.NEU.FTZ.AND P4, PT, R176, -INF , PT ;  /* 0xff800000b000780b */ /* 0x000fc40003f9d000 */
[----:B------:R-:W-:Y:S02]  /*b9f0*/  ISETP.GT.AND P3, PT, R45, 0x20, PT ;  /* 0x000000202d00780c */ /* 0x000fe40003f64270 */
[----:B--2---:R-:W-:Y:S02]  /*ba00*/  FSEL R46, R38, -INF , P2 ;  /* 0xff800000262e7808 */ /* 0x004fe40001000000 */
[----:B------:R-:W-:Y:S01]  /*ba10*/  FMNMX.FTZ R51, R78, R51, !PT ;  /* 0x000000334e337209 */ /* 0x000fe20007810000 */
[----:B------:R-:W-:Y:S01]  /*ba20*/  MUFU.TANH R47, R47 ;  /* 0x0000002f002f7308 */ /* 0x000fe20000002400 */
[----:B------:R-:W-:Y:S01]  /*ba30*/  FSEL R55, R55, RZ, P4 ;  /* 0x000000ff37377208 */ /* 0x000fe20002000000 */
[----:B------:R-:W-:Y:S01]  /*ba40*/  FMUL.FTZ R57, R54, UR4 ;  /* 0x0000000436397c20 */ /* 0x000fe20008410000 */
[----:B------:R-:W-:Y:S02]  /*ba50*/  ISETP.GT.AND P2, PT, R45, 0x21, PT ;  /* 0x000000212d00780c */ /* 0x000fe40003f44270 */
[----:B---3--:R-:W-:-:S02]  /*ba60*/  FSEL R42, R42, -INF , P3 ;  /* 0xff8000002a2a7808 */ /* 0x008fc40001800000 */
[----:B------:R-:W-:Y:S01]  /*ba70*/  FMNMX.FTZ R51, R46, R51, !PT ;  /* 0x000000332e337209 */ /* 0x000fe20007810000 */
[----:B------:R-:W2:Y:S01]  /*ba80*/  MUFU.TANH R50, R50 ;  /* 0x0000003200327308 */ /* 0x000ea20000002400 */
[--C-:B------:R-:W-:Y:S01]  /*ba90*/  FFMA.FTZ R54, R52, UR43, -R55.reuse ;  /* 0x0000002b34367c23 */ /* 0x100fe20008010837 */
[----:B------:R-:W-:Y:S02]  /*baa0*/  ISETP.GT.AND P3, PT, R45, 0x28, PT ;  /* 0x000000282d00780c */ /* 0x000fe40003f64270 */
[----:B0-----:R-:W-:Y:S02]  /*bab0*/  FSEL R52, R43, -INF , P2 ;  /* 0xff8000002b347808 */ /* 0x001fe40001000000 */
[----:B------:R-:W-:Y:S02]  /*bac0*/  FMNMX.FTZ R51, R42, R51, !PT ;  /* 0x000000332a337209 */ /* 0x000fe40007810000 */
[----:B------:R-:W0:Y:S01]  /*bad0*/  MUFU.TANH R53, R53 ;  /* 0x0000003500357308 */ /* 0x000e220000002400 */
[----:B------:R-:W-:Y:S01]  /*bae0*/  FFMA.FTZ R154, R48, UR43, -R55 ;  /* 0x0000002b309a7c23 */ /* 0x000fe20008010837 */
[----:B------:R-:W-:-:S02]  /*baf0*/  ISETP.GT.AND P2, PT, R45, 0x29, PT ;  /* 0x000000292d00780c */ /* 0x000fc40003f44270 */
[----:B-1----:R-:W-:Y:S02]  /*bb00*/  FSEL R48, R49, -INF , P3 ;  /* 0xff80000031307808 */ /* 0x002fe40001800000 */
[----:B------:R-:W-:Y:S02]  /*bb10*/  FMNMX.FTZ R43, R52, R51, !PT ;  /* 0x00000033342b7209 */ /* 0x000fe40007810000 */
[----:B------:R-:W1:Y:S01]  /*bb20*/  MUFU.TANH R57, R57 ;  /* 0x0000003900397308 */ /* 0x000e620000002400 */
[----:B------:R-:W-:Y:S01]  /*bb30*/  ISETP.GT.AND P3, PT, R45, 0x30, PT ;  /* 0x000000302d00780c */ /* 0x000fe20003f64270 */
[----:B------:R-:W-:Y:S01]  /*bb40*/  FMUL.FTZ R61, R59, UR4 ;  /* 0x000000043b3d7c20 */ /* 0x000fe20008410000 */
[----:B------:R-:W-:-:S05]  /*bb50*/  FMNMX.FTZ R43, R48, R43, !PT ;  /* 0x0000002b302b7209 */ /* 0x000fca0007810000 */
[----:B------:R-:W3:Y:S01]  /*bb60*/  MUFU.TANH R60, R60 ;  /* 0x0000003c003c7308 */ /* 0x000ee20000002400 */
[----:B--2---:R-:W-:Y:S01]  /*bb70*/  FSEL R38, R50, -INF , P3 ;  /* 0xff80000032267808 */ /* 0x004fe20001800000 */
[----:B------:R-:W-:-:S06]  /*bb80*/  FMUL.FTZ R59, R62, UR4 ;  /* 0x000000043e3b7c20 */ /* 0x000fcc0008410000 */
[----:B------:R2:W-:Y:S01]  /*bb90*/  MUFU.EX2 R39, R54 ;  /* 0x0000003600277308 */ /* 0x0005e20000000800 */
[----:B------:R-:W-:Y:S02]  /*bba0*/  ISETP.GT.AND P3, PT, R45, 0x38, PT ;  /* 0x000000382d00780c */ /* 0x000fe40003f64270 */
[----:B--2---:R-:W-:-:S05]  /*bbb0*/  FSEL R54, R47, -INF , P2 ;  /* 0xff8000002f367808 */ /* 0x004fca0001000000 */
[----:B------:R-:W2:Y:S01]  /*bbc0*/  MUFU.TANH R58, R58 ;  /* 0x0000003a003a7308 */ /* 0x000ea20000002400 */
[----:B------:R-:W-:Y:S02]  /*bbd0*/  ISETP.GT.AND P2, PT, R45, 0x31, PT ;  /* 0x000000312d00780c */ /* 0x000fe40003f44270 */
[----:B------:R-:W-:Y:S02]  /*bbe0*/  FMNMX.FTZ R43, R54, R43, !PT ;  /* 0x0000002b362b7209 */ /* 0x000fe40007810000 */
[----:B0-----:R-:W-:Y:S02]  /*bbf0*/  FSEL R50, R53, -INF , P2 ;  /* 0xff80000035327808 */ /* 0x001fe40001000000 */
[----:B------:R-:W-:Y:S01]  /*bc00*/  FMNMX.FTZ R43, R38, R43, !PT ;  /* 0x0000002b262b7209 */ /* 0x000fe20007810000 */
[----:B------:R-:W0:Y:S01]  /*bc10*/  MUFU.TANH R61, R61 ;  /* 0x0000003d003d7308 */ /* 0x000e220000002400 */
[----:B------:R-:W-:Y:S01]  /*bc20*/  FFMA.FTZ R156, R56, UR43, -R55 ;  /* 0x0000002b389c7c23 */ /* 0x000fe20008010837 */
[----:B------:R-:W-:Y:S01]  /*bc30*/  ISETP.GT.AND P2, PT, R45, 0x39, PT ;  /* 0x000000392d00780c */ /* 0x000fe20003f44270 */
[----:B------:R-:W-:Y:S01]  /*bc40*/  FMUL.FTZ R62, R66, UR4 ;  /* 0x00000004423e7c20 */ /* 0x000fe20008410000 */
[----:B-1----:R-:W-:-:S02]  /*bc50*/  FSEL R56, R57, -INF , P3 ;  /* 0xff80000039387808 */ /* 0x002fc40001800000 */
[----:B------:R-:W-:Y:S02]  /*bc60*/  FMNMX.FTZ R43, R50, R43, !PT ;  /* 0x0000002b322b7209 */ /* 0x000fe40007810000 */
[----:B------:R-:W1:Y:S01]  /*bc70*/  MUFU.TANH R59, R59 ;  /* 0x0000003b003b7308 */ /* 0x000e620000002400 */
[----:B---3--:R-:W-:Y:S01]  /*bc80*/  FSEL R57, R60, -INF , P2 ;  /* 0xff8000003c397808 */ /* 0x008fe20001000000 */
[----:B------:R-:W-:Y:S01]  /*bc90*/  FMUL.FTZ R64, R67, UR4 ;  /* 0x0000000443407c20 */ /* 0x000fe20008410000 */
[----:B------:R-:W-:Y:S02]  /*bca0*/  ISETP.GT.AND P3, PT, R45, 0x40, PT ;  /* 0x000000402d00780c */ /* 0x000fe40003f64270 */
[----:B------:R-:W-:-:S03]  /*bcb0*/  FMNMX.FTZ R60, R56, R43, !PT ;  /* 0x0000002b383c7209 */ /* 0x000fc60007810000 */
[----:B------:R-:W3:Y:S01]  /*bcc0*/  MUFU.TANH R63, R63 ;  /* 0x0000003f003f7308 */ /* 0x000ee20000002400 */
[----:B------:R-:W-:Y:S01]  /*bcd0*/  ISETP.GT.AND P2, PT, R45, 0x41, PT ;  /* 0x000000412d00780c */ /* 0x000fe20003f44270 */
[----:B------:R-:W-:Y:S01]  /*bce0*/  FMUL.FTZ R65, R70, UR4 ;  /* 0x0000000446417c20 */ /* 0x000fe20008410000 */
[----:B--2---:R-:W-:Y:S02]  /*bcf0*/  FSEL R58, R58, -INF , P3 ;  /* 0xff8000003a3a7808 */ /* 0x004fe40001800000 */
[----:B------:R-:W-:-:S03]  /*bd00*/  FMNMX.FTZ R43, R57, R60, !PT ;  /* 0x0000003c392b7209 */ /* 0x000fc60007810000 */
[----:B------:R-:W2:Y:S01]  /*bd10*/  MUFU.TANH R62, R62 ;  /* 0x0000003e003e7308 */ /* 0x000ea20000002400 */
[----:B------:R-:W-:Y:S01]  /*bd20*/  FFMA.FTZ R158, R44, UR43, -R55 ;  /* 0x0000002b2c9e7c23 */ /* 0x000fe20008010837 */
[----:B------:R-:W-:Y:S01]  /*bd30*/  ISETP.GT.AND P3, PT, R45, 0x48, PT ;  /* 0x000000482d00780c */ /* 0x000fe20003f64270 */
[----:B------:R-:W-:Y:S01]  /*bd40*/  FMUL.FTZ R66, R71, UR4 ;  /* 0x0000000447427c20 */ /* 0x000fe20008410000 */
[----:B0-----:R-:W-:Y:S02]  /*bd50*/  FSEL R44, R61, -INF , P2 ;  /* 0xff8000003d2c7808 */ /* 0x001fe40001000000 */
[----:B------:R-:W-:Y:S02]  /*bd60*/  FMNMX.FTZ R43, R58, R43, !PT ;  /* 0x0000002b3a2b7209 */ /* 0x000fe40007810000 */
[----:B------:R-:W0:Y:S01]  /*bd70*/  MUFU.TANH R64, R64 ;  /* 0x0000004000407308 */ /* 0x000e220000002400 */
[----:B------:R-:W-:Y:S02]  /*bd80*/  ISETP.GT.AND P2, PT, R45, 0x49, PT ;  /* 0x000000492d00780c */ /* 0x000fe40003f44270 */
[----:B-1----:R-:W-:-:S02]  /*bd90*/  FSEL R59, R59, -INF , P3 ;  /* 0xff8000003b3b7808 */ /* 0x002fc40001800000 */
[----:B------:R-:W-:-:S03]  /*bda0*/  FMNMX.FTZ R68, R44, R43, !PT ;  /* 0x0000002b2c447209 */ /* 0x000fc60007810000 */
[----:B------:R-:W1:Y:S01]  /*bdb0*/  MUFU.TANH R65, R65 ;  /* 0x0000004100417308 */ /* 0x000e620000002400 */
[----:B------:R-:W-:Y:S01]  /*bdc0*/  FFMA.FTZ R49, R41, UR43, -R55 ;  /* 0x0000002b29317c23 */ /* 0x000fe20008010837 */
[----:B------:R-:W-:Y:S02]  /*bdd0*/  ISETP.GT.AND P3, PT, R45, 0x50, PT ;  /* 0x000000502d00780c */ /* 0x000fe40003f64270 */
[----:B---3--:R-:W-:Y:S02]  /*bde0*/  FSEL R60, R63, -INF , P2 ;  /* 0xff8000003f3c7808 */ /* 0x008fe40001000000 */
[----:B------:R-:W-:Y:S02]  /*bdf0*/  FMNMX.FTZ R41, R59, R68, !PT ;  /* 0x000000443b297209 */ /* 0x000fe40007810000 */
[----:B------:R-:W3:Y:S01]  /*be00*/  MUFU.TANH R66, R66 ;  /* 0x0000004200427308 */ /* 0x000ee20000002400 */
[----:B--2---:R-:W-:Y:S02]  /*be10*/  FSEL R61, R62, -INF , P3 ;  /* 0xff8000003e3d7808 */ /* 0x004fe40001800000 */
[----:B------:R-:W-:-:S02]  /*be20*/  ISETP.GT.AND P2, PT, R45, 0x51, PT ;  /* 0x000000512d00780c */ /* 0x000fc40003f44270 */
[----:B------:R-:W-:Y:S01]  /*be30*/  FMNMX.FTZ R62, R60, R41, !PT ;  /* 0x000000293c3e7209 */ /* 0x000fe20007810000 */
[----:B------:R-:W-:Y:S01]  /*be40*/  FFMA.FTZ R160, R40, UR43, -R55 ;  /* 0x0000002b28a07c23 */ /* 0x000fe20008010837 */
[----:B------:R-:W-:Y:S02]  /*be50*/  ISETP.GT.AND P3, PT, R45, 0x58, PT ;  /* 0x000000582d00780c */ /* 0x000fe40003f64270 */
[----:B0-----:R-:W-:Y:S02]  /*be60*/  FSEL R40, R64, -INF , P2 ;  /* 0xff80000040287808 */ /* 0x001fe40001000000 */
[----:B------:R-:W-:Y:S02]  /*be70*/  FMNMX.FTZ R41, R61, R62, !PT ;  /* 0x0000003e3d297209 */ /* 0x000fe40007810000 */
[----:B------:R-:W-:Y:S02]  /*be80*/  ISETP.GT.AND P2, PT, R45, 0x59, PT ;  /* 0x000000592d00780c */ /* 0x000fe40003f44270 */
[----:B-1----:R-:W-:-:S02]  /*be90*/  FSEL R62, R65, -INF , P3 ;  /* 0xff800000413e7808 */ /* 0x002fc40001800000 */
[----:B------:R-:W-:Y:S01]  /*bea0*/  FMNMX.FTZ R43, R40, R41, !PT ;  /* 0x00000029282b7209 */ /* 0x000fe20007810000 */
[----:B------:R-:W-:Y:S01]  /*beb0*/  FFMA.FTZ R45, R36, UR43, -R55 ;  /* 0x0000002b242d7c23 */ /* 0x000fe20008010837 */
[----:B---3--:R-:W-:Y:S02]  /*bec0*/  FSEL R36, R66, -INF , P2 ;  /* 0xff80000042247808 */ /* 0x008fe40001000000 */
[----:B------:R-:W-:-:S04]  /*bed0*/  FMNMX.FTZ R43, R62, R43, !PT ;  /* 0x0000002b3e2b7209 */ /* 0x000fc80007810000 */
[----:B------:R-:W-:Y:S01]  /*bee0*/  FMNMX.FTZ R43, R36, R43, !PT ;  /* 0x0000002b242b7209 */ /* 0x000fe20007810000 */
[----:B------:R-:W-:-:S04]  /*bef0*/  FFMA.FTZ R47, R34, UR43, -R55 ;  /* 0x0000002b222f7c23 */ /* 0x000fc80008010837 */
[----:B------:R-:W0:Y:S01]  /*bf00*/  SHFL.BFLY PT, R34, R43, 0x2, 0x1f ;  /* 0x0c401f002b227f89 */ /* 0x000e2200000e0000 */
[--C-:B------:R-:W-:Y:S01]  /*bf10*/  FFMA.FTZ R164, R35, UR43, -R55.reuse ;  /* 0x0000002b23a47c23 */ /* 0x100fe20008010837 */
[--C-:B------:R-:W-:Y:S01]  /*bf20*/  FFMA.FTZ R35, R33, UR43, -R55.reuse ;  /* 0x0000002b21237c23 */ /* 0x100fe20008010837 */
[----:B------:R-:W-:Y:S01]  /*bf30*/  FFMA.FTZ R33, R31, UR43, -R55 ;  /* 0x0000002b1f217c23 */ /* 0x000fe20008010837 */
[----:B0-----:R-:W-:-:S05]  /*bf40*/  FMNMX.FTZ R34, R43, R34, !PT ;  /* 0x000000222b227209 */ /* 0x001fca0007810000 */
[----:B------:R-:W0:Y:S01]  /*bf50*/  SHFL.BFLY PT, R31, R34, 0x1, 0x1f ;  /* 0x0c201f00221f7f89 */ /* 0x000e2200000e0000 */
[----:B------:R-:W-:Y:S08]  /*bf60*/  MUFU.EX2 R41, R45 ;  /* 0x0000002d00297308 */ /* 0x000ff00000000800 */
[----:B------:R1:W-:Y:S02]  /*bf70*/  MUFU.EX2 R45, R35 ;  /* 0x00000023002d7308 */ /* 0x0003e40000000800 */
[----:B-1----:R-:W-:Y:S01]  /*bf80*/  FFMA.FTZ R35, R25, UR43, -R55 ;  /* 0x0000002b19237c23 */ /* 0x002fe20008010837 */
[----:B0-----:R-:W-:-:S04]  /*bf90*/  FMNMX.FTZ R178, R34, R31, !PT ;  /* 0x0000001f22b27209 */ /* 0x001fc80007810000 */
[C---:B------:R-:W-:Y:S01]  /*bfa0*/  FSETP.NEU.FTZ.AND P2, PT, R178.reuse, -INF , PT ;  /* 0xff800000b200780b */ /* 0x040fe20003f5d000 */
[----:B------:R-:W-:Y:S01]  /*bfb0*/  FMUL.FTZ R25, R178, UR43 ;  /* 0x0000002bb2197c20 */ /* 0x000fe20008410000 */
[----:B-----5:R-:W-:-:S04]  /*bfc0*/  FFMA.FTZ R152, R84, UR43, -R55 ;  /* 0x0000002b54987c23 */ /* 0x020fc80008010837 */
[----:B------:R-:W-:Y:S01]  /*bfd0*/  FSEL R25, R25, RZ, P2 ;  /* 0x000000ff19197208 */ /* 0x000fe20001000000 */
[--C-:B------:R-:W-:Y:S01]  /*bfe0*/  FFMA.FTZ R31, R0, UR43, -R55.reuse ;  /* 0x0000002b001f7c23 */ /* 0x100fe20008010837 */
[--C-:B------:R-:W-:Y:S01]  /*bff0*/  FFMA.FTZ R43, R26, UR43, -R55.reuse ;  /* 0x0000002b1a2b7c23 */ /* 0x100fe20008010837 */
[----:B------:R-:W-:Y:S01]  /*c000*/  FFMA.FTZ R174, R24, UR43, -R55 ;  /* 0x0000002b18ae7c23 */ /* 0x000fe20008010837 */
[----:B------:R-:W0:Y:S01]  /*c010*/  @P5 LDC R26, c[0x0][0x44c] ;  /* 0x00011300ff1a5b82 */ /* 0x000e220000000800 */
[--C-:B------:R-:W-:Y:S01]  /*c020*/  FFMA.FTZ R153, R73, UR43, -R25.reuse ;  /* 0x0000002b49997c23 */ /* 0x100fe20008010819 */
[----:B------:R-:W-:Y:S01]  /*c030*/  FFMA.FTZ R0, R72, UR43, -R25 ;  /* 0x0000002b48007c23 */ /* 0x000fe20008010819 */
[----:B------:R-:W-:Y:S01]  /*c040*/  SHF.R.U32.HI R83, RZ, 0x7, R83 ;  /* 0x00000007ff537819 */ /* 0x000fe20000011653 */
[----:B------:R-:W-:Y:S01]  /*c050*/  FFMA.FTZ R155, R75, UR43, -R25 ;  /* 0x0000002b4b9b7c23 */ /* 0x000fe20008010819 */
[----:B------:R-:W-:Y:S01]  /*c060*/  @!P0 VIADD R24, R179, 0x32440 ;  /* 0x00032440b3188836 */ /* 0x000fe20000000000 */
[----:B------:R-:W1:Y:S01]  /*c070*/  MUFU.EX2 R152, R152 ;  /* 0x0000009800987308 */ /* 0x000e620000000800 */
[--C-:B------:R-:W-:Y:S01]  /*c080*/  FFMA.FTZ R172, R27, UR43, -R55.reuse ;  /* 0x0000002b1bac7c23 */ /* 0x100fe20008010837 */
[----:B------:R-:W-:Y:S01]  /*c090*/  FFMA.FTZ R168, R30, UR43, -R55 ;  /* 0x0000002b1ea87c23 */ /* 0x000fe20008010837 */
[----:B------:R-:W-:Y:S01]  /*c0a0*/  IADD3 R177, -R83, 0xb, RZ ;  /* 0x0000000b53b17810 */ /* 0x000fe20007ffe1ff */
[----:B------:R-:W2:Y:S01]  /*c0b0*/  @P5 LDC R27, c[0x0][0x450] ;  /* 0x00011400ff1b5b82 */ /* 0x000ea20000000800 */
[----:B------:R-:W-:-:S03]  /*c0c0*/  FFMA.FTZ R30, R74, UR43, -R25 ;  /* 0x0000002b4a1e7c23 */ /* 0x000fc60008010819 */
[----:B------:R-:W-:Y:S01]  /*c0d0*/  MUFU.EX2 R153, R153 ;  /* 0x0000009900997308 */ /* 0x000fe20000000800 */
[----:B------:R-:W-:Y:S01]  /*c0e0*/  FFMA.FTZ R82, R82, UR43, -R55 ;  /* 0x0000002b52527c23 */ /* 0x000fe20008010837 */
[----:B------:R-:W-:Y:S01]  /*c0f0*/  @!P0 PRMT R24, RZ, 0x654, R24 ;  /* 0x00000654ff188816 */ /* 0x000fe20000000018 */
[----:B------:R-:W-:Y:S01]  /*c100*/  FFMA.FTZ R157, R77, UR43, -R25 ;  /* 0x0000002b4d9d7c23 */ /* 0x000fe20008010819 */
[----:B------:R3:W-:Y:S06]  /*c110*/  BAR.ARV R177, 0x100 ;  /* 0x000400b10000751d */ /* 0x0007ec0000002000 */
[----:B------:R-:W4:Y:S01]  /*c120*/  MUFU.EX2 R0, R0 ;  /* 0x0000000000007308 */ /* 0x000f220000000800 */
[----:B------:R3:W-:Y:S01]  /*c130*/  @!P0 SYNCS.ARRIVE.TRANS64.RED.A1T0 RZ, [R24+URZ], RZ ;  /* 0x000000ff18ff89a7 */ /* 0x0007e2000810043f */
[----:B------:R-:W-:Y:S01]  /*c140*/  FFMA.FTZ R166, R32, UR43, -R55 ;  /* 0x0000002b20a67c23 */ /* 0x000fe20008010837 */
[--C-:B------:R-:W-:Y:S01]  /*c150*/  FFMA.FTZ R161, R42, UR43, -R25.reuse ;  /* 0x0000002b2aa17c23 */ /* 0x100fe20008010819 */
[----:B------:R1:W-:Y:S01]  /*c160*/  BAR.SYNC.DEFER_BLOCKING R3, 0x100 ;  /* 0x000400030000751d */ /* 0x0003e20000010000 */
[----:B------:R-:W-:-:S05]  /*c170*/  FFMA.FTZ R165, R38, UR43, -R25 ;  /* 0x0000002b26a57c23 */ /* 0x000fca0008010819 */
[----:B------:R-:W4:Y:S01]  /*c180*/  MUFU.EX2 R154, R154 ;  /* 0x0000009a009a7308 */ /* 0x000f220000000800 */
[----:B------:R-:W-:Y:S01]  /*c190*/  FFMA.FTZ R53, R80, UR43, -R55 ;  /* 0x0000002b50357c23 */ /* 0x000fe20008010837 */
[--C-:B------:R-:W-:Y:S01]  /*c1a0*/  FFMA.FTZ R64, R76, UR43, -R25.reuse ;  /* 0x0000002b4c407c23 */ /* 0x100fe20008010819 */
[----:B------:R-:W-:-:S05]  /*c1b0*/  FFMA.FTZ R159, R78, UR43, -R25 ;  /* 0x0000002b4e9f7c23 */ /* 0x000fca0008010819 */
[----:B------:R-:W0:Y:S01]  /*c1c0*/  MUFU.EX2 R155, R155 ;  /* 0x0000009b009b7308 */ /* 0x000e220000000800 */
[--C-:B------:R-:W-:Y:S01]  /*c1d0*/  FFMA.FTZ R32, R46, UR43, -R25.reuse ;  /* 0x0000002b2e207c23 */ /* 0x100fe20008010819 */
[--C-:B------:R-:W-:Y:S01]  /*c1e0*/  FFMA.FTZ R34, R52, UR43, -R25.reuse ;  /* 0x0000002b34227c23 */ /* 0x100fe20008010819 */
[--C-:B------:R-:W-:Y:S01]  /*c1f0*/  FFMA.FTZ R163, R48, UR43, -R25.reuse ;  /* 0x0000002b30a37c23 */ /* 0x100fe20008010819 */
[--C-:B------:R-:W-:Y:S01]  /*c200*/  FFMA.FTZ R42, R54, UR43, -R25.reuse ;  /* 0x0000002b362a7c23 */ /* 0x100fe20008010819 */
[--C-:B------:R-:W-:Y:S01]  /*c210*/  FFMA.FTZ R38, R50, UR43, -R25.reuse ;  /* 0x0000002b32267c23 */ /* 0x100fe20008010819 */
[--C-:B------:R-:W-:Y:S02]  /*c220*/  FFMA.FTZ R167, R56, UR43, -R25.reuse ;  /* 0x0000002b38a77c23 */ /* 0x100fe40008010819 */
[----:B------:R-:W2:Y:S01]  /*c230*/  MUFU.EX2 R51, R82 ;  /* 0x0000005200337308 */ /* 0x000ea20000000800 */
[--C-:B------:R-:W-:Y:S01]  /*c240*/  FFMA.FTZ R57, R57, UR43, -R25.reuse ;  /* 0x0000002b39397c23 */ /* 0x100fe20008010819 */
[--C-:B------:R-:W-:Y:S01]  /*c250*/  FFMA.FTZ R169, R58, UR43, -R25.reuse ;  /* 0x0000002b3aa97c23 */ /* 0x100fe20008010819 */
[--C-:B-1----:R-:W-:Y:S01]  /*c260*/  FFMA.FTZ R3, R44, UR43, -R25.reuse ;  /* 0x0000002b2c037c23 */ /* 0x102fe20008010819 */
[--C-:B------:R-:W-:Y:S01]  /*c270*/  FFMA.FTZ R59, R59, UR43, -R25.reuse ;  /* 0x0000002b3b3b7c23 */ /* 0x100fe20008010819 */
[--C-:B------:R-:W-:Y:S01]  /*c280*/  FFMA.FTZ R60, R60, UR43, -R25.reuse ;  /* 0x0000002b3c3c7c23 */ /* 0x100fe20008010819 */
[--C-:B------:R-:W-:Y:S01]  /*c290*/  FFMA.FTZ R61, R61, UR43, -R25.reuse ;  /* 0x0000002b3d3d7c23 */ /* 0x100fe20008010819 */
[--C-:B------:R-:W-:Y:S01]  /*c2a0*/  FFMA.FTZ R40, R40, UR43, -R25.reuse ;  /* 0x0000002b28287c23 */ /* 0x100fe20008010819 */
[----:B------:R-:W1:Y:S01]  /*c2b0*/  MUFU.EX2 R30, R30 ;  /* 0x0000001e001e7308 */ /* 0x000e620000000800 */
[--C-:B------:R-:W-:Y:S01]  /*c2c0*/  FFMA.FTZ R62, R62, UR43, -R25.reuse ;  /* 0x0000002b3e3e7c23 */ /* 0x100fe20008010819 */
[----:B------:R-:W-:Y:S01]  /*c2d0*/  FFMA.FTZ R36, R36, UR43, -R25 ;  /* 0x0000002b24247c23 */ /* 0x000fe20008010819 */
[----:B------:R-:W-:-:S02]  /*c2e0*/  IMAD.MOV.U32 R25, RZ, RZ, 0x40000040 ;  /* 0x40000040ff197424 */ /* 0x000fc400078e00ff */
[----:B------:R-:W-:Y:S01]  /*c2f0*/  FFMA.FTZ R170, R29, UR43, -R55 ;  /* 0x0000002b1daa7c23 */ /* 0x000fe20008010837 */
[----:B------:R-:W-:Y:S02]  /*c300*/  IMAD.MOV.U32 R29, RZ, RZ, 0xc00 ;  /* 0x00000c00ff1d7424 */ /* 0x000fe400078e00ff */
[----:B------:R-:W1:Y:S01]  /*c310*/  MUFU.EX2 R156, R156 ;  /* 0x0000009c009c7308 */ /* 0x000e620000000800 */
[----:B------:R-:W-:Y:S01]  /*c320*/  R2UR UR7, R25 ;  /* 0x00000000190772ca */ /* 0x000fe200000e0000 */
[----:B------:R-:W-:Y:S01]  /*c330*/  FADD.FTZ R25, R152, R39 ;  /* 0x0000002798197221 */ /* 0x000fe20000010000 */
[----:B---3--:R-:W-:-:S05]  /*c340*/  IMAD R24, R2, R29, UR42 ;  /* 0x0000002a02187e24 */ /* 0x008fca000f8e021d */
[----:B------:R-:W3:Y:S01]  /*c350*/  MUFU.EX2 R157, R157 ;  /* 0x0000009d009d7308 */ /* 0x000ee20000000800 */
[----:B----4-:R-:W-:Y:S01]  /*c360*/  FADD.FTZ R44, R153, R0 ;  /* 0x00000000992c7221 */ /* 0x010fe20000010000 */
[----:B------:R-:W-:Y:S02]  /*c370*/  IMAD.MOV.U32 R29, RZ, RZ, 0x40000040 ;  /* 0x40000040ff1d7424 */ /* 0x000fe400078e00ff */
[----:B------:R-:W-:-:S04]  /*c380*/  FADD.FTZ R46, R154, R25 ;  /* 0x000000199a2e7221 */ /* 0x000fc80000010000 */
[----:B------:R-:W4:Y:S01]  /*c390*/  MUFU.EX2 R53, R53 ;  /* 0x0000003500357308 */ /* 0x000f220000000800 */
[----:B0-----:R-:W-:-:S04]  /*c3a0*/  @P5 IMAD.HI.U32 R26, R81, R26, RZ ;  /* 0x0000001a511a5227 */ /* 0x001fc800078e00ff */
[----:B------:R-:W-:-:S03]  /*c3b0*/  FADD.FTZ R25, R155, R44 ;  /* 0x0000002c9b197221 */ /* 0x000fc60000010000 */
[----:B------:R-:W0:Y:S01]  /*c3c0*/  MUFU.EX2 R64, R64 ;  /* 0x0000004000407308 */ /* 0x000e220000000800 */
[--C-:B------:R-:W-:Y:S01]  /*c3d0*/  FFMA.FTZ R162, R37, UR43, -R55.reuse ;  /* 0x0000002b25a27c23 */ /* 0x100fe20008010837 */
[----:B------:R-:W-:Y:S01]  /*c3e0*/  R2UR UR11, R29 ;  /* 0x000000001d0b72ca */ /* 0x000fe200000e0000 */
[----:B------:R-:W-:-:S05]  /*c3f0*/  FFMA.FTZ R37, R28, UR43, -R55 ;  /* 0x0000002b1c257c23 */ /* 0x000fca0008010837 */
[----:B------:R-:W0:Y:S01]  /*c400*/  MUFU.EX2 R158, R158 ;  /* 0x0000009e009e7308 */ /* 0x000e220000000800 */
[----:B--2---:R-:W-:Y:S01]  /*c410*/  FADD.FTZ R29, R51, R46 ;  /* 0x0000002e331d7221 */ /* 0x004fe20000010000 */
[----:B------:R-:W-:Y:S01]  /*c420*/  VIADD R28, R24, 0x80 ;  /* 0x00000080181c7836 */ /* 0x000fe20000000000 */
[----:B------:R-:W-:-:S05]  /*c430*/  @P5 SHF.R.U32.HI R180, RZ, R27, R26 ;  /* 0x0000001bffb45219 */ /* 0x000fca000001161a */
[----:B------:R-:W2:Y:S01]  /*c440*/  MUFU.EX2 R159, R159 ;  /* 0x0000009f009f7308 */ /* 0x000ea20000000800 */
[----:B-1----:R-:W-:Y:S01]  /*c450*/  FADD.FTZ R46, R30, R25 ;  /* 0x000000191e2e7221 */ /* 0x002fe20000010000 */
[----:B------:R-:W-:Y:S02]  /*c460*/  IMAD.MOV.U32 R27, RZ, RZ, 0x40000040 ;  /* 0x40000040ff1b7424 */ /* 0x000fe400078e00ff */
[----:B------:R-:W-:-:S04]  /*c470*/  FADD.FTZ R48, R156, R29 ;  /* 0x0000001d9c307221 */ /* 0x000fc80000010000 */
[----:B------:R-:W1:Y:S01]  /*c480*/  MUFU.EX2 R49, R49 ;  /* 0x0000003100317308 */ /* 0x000e620000000800 */
[----:B---3--:R-:W-:Y:S01]  /*c490*/  FADD.FTZ R25, R157, R46 ;  /* 0x0000002e9d197221 */ /* 0x008fe20000010000 */
[----:B------:R-:W-:-:S06]  /*c4a0*/  R2UR UR10, R28 ;  /* 0x000000001c0a72ca */ /* 0x000fcc00000e0000 */
[----:B------:R-:W3:Y:S01]  /*c4b0*/  MUFU.EX2 R32, R32 ;  /* 0x0000002000207308 */ /* 0x000ee20000000800 */
[C---:B------:R-:W-:Y:S01]  /*c4c0*/  IADD3 R28, R24.reuse, 0x180, RZ ;  /* 0x00000180181c7810 */ /* 0x040fe20007ffe0ff */
[----:B------:R-:W-:Y:S01]  /*c4d0*/  VIADD R26, R24, 0x100 ;  /* 0x00000100181a7836 */ /* 0x000fe20000000000 */
[----:B------:R-:W-:-:S05]  /*c4e0*/  R2UR UR15, R27 ;  /* 0x000000001b0f72ca */ /* 0x000fca00000e0000 */
[----:B------:R-:W3:Y:S01]  /*c4f0*/  MUFU.EX2 R160, R160 ;  /* 0x000000a000a07308 */ /* 0x000ee20000000800 */
[----:B----4-:R-:W-:Y:S01]  /*c500*/  FADD.FTZ R27, R53, R48 ;  /* 0x00000030351b7221 */ /* 0x010fe20000010000 */
[----:B0-----:R-:W-:-:S06]  /*c510*/  FADD.FTZ R46, R64, R25 ;  /* 0x00000019402e7221 */ /* 0x001fcc0000010000 */
[----:B------:R-:W0:Y:S01]  /*c520*/  MUFU.EX2 R161, R161 ;  /* 0x000000a100a17308 */ /* 0x000e220000000800 */
[----:B------:R-:W-:Y:S01]  /*c530*/  IMAD.MOV.U32 R29, RZ, RZ, 0x40000040 ;  /* 0x40000040ff1d7424 */ /* 0x000fe200078e00ff */
[----:B------:R-:W-:Y:S01]  /*c540*/  R2UR UR18, R28 ;  /* 0x000000001c1272ca */ /* 0x000fe200000e0000 */
[----:B------:R-:W-:-:S05]  /*c550*/  FADD.FTZ R28, R158, R27 ;  /* 0x0000001b9e1c7221 */ /* 0x000fca0000010000 */
[----:B------:R-:W4:Y:S01]  /*c560*/  MUFU.EX2 R34, R34 ;  /* 0x0000002200227308 */ /* 0x000f220000000800 */
[----:B------:R-:W-:Y:S01]  /*c570*/  R2UR UR14, R26 ;  /* 0x000000001a0e72ca */ /* 0x000fe200000e0000 */
[----:B--2---:R-:W-:Y:S01]  /*c580*/  FADD.FTZ R25, R159, R46 ;  /* 0x0000002e9f197221 */ /* 0x004fe20000010000 */
[----:B------:R-:W-:Y:S01]  /*c590*/  VIADD R26, R24, 0x200 ;  /* 0x00000200181a7836 */ /* 0x000fe20000000000 */
[----:B------:R-:W-:-:S04]  /*c5a0*/  R2UR UR19, R29 ;  /* 0x000000001d1372ca */ /* 0x000fc800000e0000 */
[----:B------:R-:W2:Y:S01]  /*c5b0*/  MUFU.EX2 R162, R162 ;  /* 0x000000a200a27308 */ /* 0x000ea20000000800 */
[----:B------:R-:W-:Y:S02]  /*c5c0*/  IMAD.MOV.U32 R27, RZ, RZ, 0x40000040 ;  /* 0x40000040ff1b7424 */ /* 0x000fe400078e00ff */
[----:B-1----:R-:W-:Y:S01]  /*c5d0*/  FADD.FTZ R29, R49, R28 ;  /* 0x0000001c311d7221 */ /* 0x002fe20000010000 */
[----:B---3--:R-:W-:-:S04]  /*c5e0*/  FADD.FTZ R46, R32, R25 ;  /* 0x00000019202e7221 */ /* 0x008fc80000010000 */
[----:B------:R-:W-:Y:S01]  /*c5f0*/  MUFU.EX2 R163, R163 ;  /* 0x000000a300a37308 */ /* 0x000fe20000000800 */
[----:B------:R-:W-:Y:S01]  /*c600*/  R2UR UR6, R24 ;  /* 0x00000000180672ca */ /* 0x000fe200000e0000 */
[----:B------:R-:W-:Y:S01]  /*c610*/  IMAD.MOV.U32 R25, RZ, RZ, 0x40000040 ;  /* 0x40000040ff197424 */ /* 0x000fe200078e00ff */
[----:B------:R-:W-:Y:S01]  /*c620*/  R2UR UR22, R26 ;  /* 0x000000001a1672ca */ /* 0x000fe200000e0000 */
[----:B------:R-:W-:-:S04]  /*c630*/  VIADD R24, R24, 0x280 ;  /* 0x0000028018187836 */ /* 0x000fc80000000000 */
[----:B------:R-:W1:Y:S01]  /*c640*/  MUFU.EX2 R47, R47 ;  /* 0x0000002f002f7308 */ /* 0x000e620000000800 */
[----:B------:R-:W-:Y:S01]  /*c650*/  R2UR UR23, R27 ;  /* 0x000000001b1772ca */ /* 0x000fe200000e0000 */
[----:B------:R-:W-:Y:S01]  /*c660*/  FADD.FTZ R26, R160, R29 ;  /* 0x0000001da01a7221 */ /* 0x000fe20000010000 */
[----:B0-----:R-:W-:-:S05]  /*c670*/  FADD.FTZ R27, R161, R46 ;  /* 0x0000002ea11b7221 */ /* 0x001fca0000010000 */
[----:B------:R-:W-:Y:S01]  /*c680*/  MUFU.EX2 R42, R42 ;  /* 0x0000002a002a7308 */ /* 0x000fe20000000800 */
[----:B------:R-:W-:Y:S01]  /*c690*/  R2UR UR27, R25 ;  /* 0x00000000191b72ca */ /* 0x000fe200000e0000 */
[----:B------:R-:W-:Y:S01]  /*c6a0*/  FADD.FTZ R25, R41, R26 ;  /* 0x0000001a29197221 */ /* 0x000fe20000010000 */
[----:B------:R-:W-:-:S05]  /*c6b0*/  R2UR UR26, R24 ;  /* 0x00000000181a72ca */ /* 0x000fca00000e0000 */
[----:B------:R-:W0:Y:S01]  /*c6c0*/  MUFU.EX2 R164, R164 ;  /* 0x000000a400a47308 */ /* 0x000e220000000800 */
[----:B----4-:R-:W-:-:S07]  /*c6d0*/  FADD.FTZ R24, R34, R27 ;  /* 0x0000001b22187221 */ /* 0x010fce0000010000 */
[----:B------:R-:W3:Y:S01]  /*c6e0*/  MUFU.EX2 R165, R165 ;  /* 0x000000a500a57308 */ /* 0x000ee20000000800 */
[----:B--2---:R-:W-:-:S07]  /*c6f0*/  FADD.FTZ R26, R162, R25 ;  /* 0x00000019a21a7221 */ /* 0x004fce0000010000 */
[----:B------:R-:W2:Y:S01]  /*c700*/  MUFU.EX2 R38, R38 ;  /* 0x0000002600267308 */ /* 0x000ea20000000800 */
[----:B-1----:R-:W-:-:S07]  /*c710*/  FADD.FTZ R25, R47, R26 ;  /* 0x0000001a2f197221 */ /* 0x002fce0000010000 */
[----:B------:R-:W1:Y:S01]  /*c720*/  MUFU.EX2 R167, R167 ;  /* 0x000000a700a77308 */ /* 0x000e620000000800 */
[----:B------:R-:W-:-:S07]  /*c730*/  F2FP.F16.F32.PACK_AB R153, R0, R153 ;  /* 0x000000990099723e */ /* 0x000fce00000000ff */
[----:B------:R4:W-:Y:S01]  /*c740*/  MUFU.EX2 R28, R3 ;  /* 0x00000003001c7308 */ /* 0x0009e20000000800 */
[----:B0-----:R-:W-:-:S07]  /*c750*/  FADD.FTZ R0, R164, R25 ;  /* 0x00000019a4007221 */ /* 0x001fce0000010000 */
[----:B------:R-:W0:Y:S01]  /*c760*/  MUFU.EX2 R166, R166 ;  /* 0x000000a600a67308 */ /* 0x000e220000000800 */
[----:B----4-:R-:W-:-:S04]  /*c770*/  FADD.FTZ R3, R163, R24 ;  /* 0x00000018a3037221 */ /* 0x010fc80000010000 */
[----:B------:R-:W-:-:S03]  /*c780*/  FADD.FTZ R24, R42, R3 ;  /* 0x000000032a187221 */ /* 0x000fc60000010000 */
[----:B------:R-:W4:Y:S01]  /*c790*/  MUFU.EX2 R44, R57 ;  /* 0x00000039002c7308 */ /* 0x000f220000000800 */
[----:B---3--:R-:W-:-:S07]  /*c7a0*/  FADD.FTZ R3, R165, R24 ;  /* 0x00000018a5037221 */ /* 0x008fce0000010000 */
[----:B------:R-:W3:Y:S01]  /*c7b0*/  MUFU.EX2 R33, R33 ;  /* 0x0000002100217308 */ /* 0x000ee20000000800 */
[----:B------:R-:W-:Y:S01]  /*c7c0*/  FADD.FTZ R25, R45, R0 ;  /* 0x000000002d197221 */ /* 0x000fe20000010000 */
[----:B--2---:R-:W-:-:S06]  /*c7d0*/  FADD.FTZ R0, R38, R3 ;  /* 0x0000000326007221 */ /* 0x004fcc0000010000 */
[----:B------:R-:W2:Y:S08]  /*c7e0*/  MUFU.EX2 R169, R169 ;  /* 0x000000a900a97308 */ /* 0x000eb00000000800 */
[----:B------:R-:W2:Y:S01]  /*c7f0*/  MUFU.EX2 R168, R168 ;  /* 0x000000a800a87308 */ /* 0x000ea20000000800 */
[----:B-1----:R-:W-:Y:S01]  /*c800*/  FADD.FTZ R3, R167, R0 ;  /* 0x00000000a7037221 */ /* 0x002fe20000010000 */
[----:B0-----:R-:W-:-:S06]  /*c810*/  FADD.FTZ R24, R166, R25 ;  /* 0x00000019a6187221 */ /* 0x001fcc0000010000 */
[----:B------:R-:W0:Y:S01]  /*c820*/  MUFU.EX2 R37, R37 ;  /* 0x0000002500257308 */ /* 0x000e220000000800 */
[----:B----4-:R-:W-:Y:S01]  /*c830*/  FADD.FTZ R0, R44, R3 ;  /* 0x000000032c007221 */ /* 0x010fe20000010000 */
[----:B---3--:R-:W-:-:S06]  /*c840*/  FADD.FTZ R25, R33, R24 ;  /* 0x0000001821197221 */ /* 0x008fcc0000010000 */
[----:B------:R-:W1:Y:S08]  /*c850*/  MUFU.EX2 R59, R59 ;  /* 0x0000003b003b7308 */ /* 0x000e700000000800 */
[----:B------:R-:W3:Y:S01]  /*c860*/  MUFU.EX2 R170, R170 ;  /* 0x000000aa00aa7308 */ /* 0x000ee20000000800 */
[----:B--2---:R-:W-:Y:S01]  /*c870*/  FADD.FTZ R3, R169, R0 ;  /* 0x00000000a9037221 */ /* 0x004fe20000010000 */
[----:B------:R-:W-:-:S06]  /*c880*/  FADD.FTZ R24, R168, R25 ;  /* 0x00000019a8187221 */ /* 0x000fcc0000010000 */
[----:B------:R-:W2:Y:S08]  /*c890*/  MUFU.EX2 R60, R60 ;  /* 0x0000003c003c7308 */ /* 0x000eb00000000800 */
[----:B------:R-:W4:Y:S01]  /*c8a0*/  MUFU.EX2 R43, R43 ;  /* 0x0000002b002b7308 */ /* 0x000f220000000800 */
[----:B------:R-:W-:Y:S01]  /*c8b0*/  FADD.FTZ R0, R28, R3 ;  /* 0x000000031c007221 */ /* 0x000fe20000010000 */
[----:B0-----:R-:W-:-:S06]  /*c8c0*/  FADD.FTZ R25, R37, R24 ;  /* 0x0000001825197221 */ /* 0x001fcc0000010000 */
[----:B------:R-:W0:Y:S08]  /*c8d0*/  MUFU.EX2 R61, R61 ;  /* 0x0000003d003d7308 */ /* 0x000e300000000800 */
[----:B------:R-:W0:Y:S01]  /*c8e0*/  MUFU.EX2 R172, R172 ;  /* 0x000000ac00ac7308 */ /* 0x000e220000000800 */
[----:B-1----:R-:W-:Y:S01]  /*c8f0*/  FADD.FTZ R3, R59, R0 ;  /* 0x000000003b037221 */ /* 0x002fe20000010000 */
[----:B---3--:R-:W-:-:S06]  /*c900*/  FADD.FTZ R24, R170, R25 ;  /* 0x00000019aa187221 */ /* 0x008fcc0000010000 */
[----:B------:R-:W1:Y:S08]  /*c910*/  MUFU.EX2 R40, R40 ;  /* 0x0000002800287308 */ /* 0x000e700000000800 */
[----:B------:R-:W3:Y:S01]  /*c920*/  MUFU.EX2 R35, R35 ;  /* 0x0000002300237308 */ /* 0x000ee20000000800 */
[----:B--2---:R-:W-:Y:S01]  /*c930*/  FADD.FTZ R0, R60, R3 ;  /* 0x000000033c007221 */ /* 0x004fe20000010000 */
[----:B----4-:R-:W-:-:S06]  /*c940*/  FADD.FTZ R25, R43, R24 ;  /* 0x000000182b197221 */ /* 0x010fcc0000010000 */
[----:B------:R-:W2:Y:S08]  /*c950*/  MUFU.EX2 R62, R62 ;  /* 0x0000003e003e7308 */ /* 0x000eb00000000800 */
[----:B------:R-:W4:Y:S01]  /*c960*/  MUFU.EX2 R174, R174 ;  /* 0x000000ae00ae7308 */ /* 0x000f220000000800 */
[----:B0-----:R-:W-:Y:S01]  /*c970*/  FADD.FTZ R3, R61, R0 ;  /* 0x000000003d037221 */ /* 0x001fe20000010000 */
[----:B------:R-:W-:-:S06]  /*c980*/  FADD.FTZ R24, R172, R25 ;  /* 0x00000019ac187221 */ /* 0x000fcc0000010000 */
[----:B------:R-:W0:Y:S08]  /*c990*/  MUFU.EX2 R175, R36 ;  /* 0x0000002400af7308 */ /* 0x000e300000000800 */
[----:B------:R-:W0:Y:S01]  /*c9a0*/  MUFU.EX2 R31, R31 ;  /* 0x0000001f001f7308 */ /* 0x000e220000000800 */
[----:B-1----:R-:W-:Y:S01]  /*c9b0*/  FADD.FTZ R3, R40, R3 ;  /* 0x0000000328037221 */ /* 0x002fe20000010000 */
[----:B---3--:R-:W-:Y:S01]  /*c9c0*/  FADD.FTZ R25, R35, R24 ;  /* 0x0000001823197221 */ /* 0x008fe20000010000 */
[----:B------:R-:W-:-:S02]  /*c9d0*/  F2FP.F16.F32.PACK_AB R152, R39, R152 ;  /* 0x000000982798723e */ /* 0x000fc400000000ff */
[----:B--2---:R-:W-:Y:S01]  /*c9e0*/  FADD.FTZ R24, R62, R3 ;  /* 0x000000033e187221 */ /* 0x004fe20000010000 */
[----:B----4-:R-:W-:Y:S01]  /*c9f0*/  FADD.FTZ R0, R174, R25 ;  /* 0x00000019ae007221 */ /* 0x010fe20000010000 */
[----:B------:R-:W-:Y:S02]  /*ca00*/  F2FP.F16.F32.PACK_AB R154, R51, R154 ;  /* 0x0000009a339a723e */ /* 0x000fe400000000ff */
[----:B------:R-:W-:Y:S01]  /*ca10*/  F2FP.F16.F32.PACK_AB R155, R30, R155 ;  /* 0x0000009b1e9b723e */ /* 0x000fe200000000ff */
[----:B0-----:R-:W-:Y:S01]  /*ca20*/  FADD.FTZ R3, R175, R24 ;  /* 0x00000018af037221 */ /* 0x001fe20000010000 */
[----:B------:R-:W-:Y:S02]  /*ca30*/  F2FP.F16.F32.PACK_AB R156, R53, R156 ;  /* 0x0000009c359c723e */ /* 0x000fe400000000ff */
[----:B------:R-:W-:Y:S02]  /*ca40*/  F2FP.F16.F32.PACK_AB R157, R64, R157 ;  /* 0x0000009d409d723e */ /* 0x000fe400000000ff */
[----:B------:R-:W-:-:S02]  /*ca50*/  F2FP.F16.F32.PACK_AB R158, R49, R158 ;  /* 0x0000009e319e723e */ /* 0x000fc400000000ff */
[----:B------:R-:W-:Y:S01]  /*ca60*/  F2FP.F16.F32.PACK_AB R159, R32, R159 ;  /* 0x0000009f209f723e */ /* 0x000fe200000000ff */
[----:B------:R-:W-:Y:S01]  /*ca70*/  FADD.FTZ R0, R31, R0 ;  /* 0x000000001f007221 */ /* 0x000fe20000010000 */
        /* <DEDUP_REMOVED lines=16> */
[----:B------:R-:W-:-:S06]  /*cb80*/  WARPGROUP.ARRIVE ;  /* 0x00000000000079c5 */ /* 0x000fcc0000000000 */
        /* <DEDUP_REMOVED lines=16> */
[----:B------:R-:W-:Y:S01]  /*cc90*/  HGMMA.64x256x16.F32 R24, R168, gdesc[UR20].tnspB, R24, gsb0 ;  /* 0x43e00014a8187df0 */ /* 0x000fe20008000818 */
[----:B------:R-:W-:-:S05]  /*cca0*/  IADD3 R152, R180, R182, -R183 ;  /* 0x000000b6b4987210 */ /* 0x000fca0007ffe8b7 */
[----:B------:R-:W-:-:S05]  /*ccb0*/  IMAD.HI R152, R152, 0x2aaaaaab, RZ ;  /* 0x2aaaaaab98987827 */ /* 0x000fca00078e02ff */
[----:B------:R-:W-:-:S04]  /*ccc0*/  SHF.R.U32.HI R153, RZ, 0x1f, R152 ;  /* 0x0000001fff997819 */ /* 0x000fc80000011698 */
[----:B------:R-:W-:-:S04]  /*ccd0*/  LEA.HI.SX32 R153, R152, R153, 0x1c ;  /* 0x0000009998997211 */ /* 0x000fc800078fe2ff */
[----:B------:R-:W-:Y:S01]  /*cce0*/  VIMNMX R154, R181, R153, !PT ;  /* 0x00000099b59a7248 */ /* 0x000fe20007fe0100 */
[----:B------:R-:W-:-:S04]  /*ccf0*/  VIADD R210, R210, 0xfffffffe ;  /* 0xfffffffed2d27836 */ /* 0x000fc80000000000 */
[----:B------:R0:W-:Y:S01]  /*cd00*/  STL [R1+0x2c], R154 ;  /* 0x00002c9a01007387 */ /* 0x0001e20000100800 */
[----:B------:R-:W-:Y:S01]  /*cd10*/  ISETP.GE.AND P2, PT, R210, R154, PT ;  /* 0x0000009ad200720c */ /* 0x000fe20003f46270 */
[----:B------:R-:W-:-:S05]  /*cd20*/  @!P0 VIADD R179, R179, 0x32460 ;  /* 0x00032460b3b38836 */ /* 0x000fca0000000000 */
[----:B------:R-:W-:Y:S01]  /*cd30*/  @!P0 PRMT R179, RZ, 0x654, R179 ;  /* 0x00000654ffb38816 */ /* 0x000fe200000000b3 */
[----:B------:R-:W-:Y:S02]  /*cd40*/  WARPGROUP.DEPBAR.LE gsb0, 0x0 ;  /* 0x00008000000079c5 */ /* 0x000fe40000010000 */
[----:B------:R-:W-:-:S06]  /*cd50*/  WARPGROUP.ARRIVE ;  /* 0x00000000000079c5 */ /* 0x000fcc0000000000 */
[----:B------:R-:W-:Y:S03]  /*cd60*/  HGMMA.64x256x16.F32 R24, R172, gdesc[UR24].tnspB, R24, gsb0 ;  /* 0x43e00018ac187df0 */ /* 0x000fe60008000818 */
[----:B------:R-:W-:Y:S02]  /*cd70*/  WARPGROUP.DEPBAR.LE gsb0, 0x0 ;  /* 0x00008000000079c5 */ /* 0x000fe40000010000 */
[----:B------:R0:W-:Y:S01]  /*cd80*/  @!P0 SYNCS.ARRIVE.TRANS64.RED.A1T0 RZ, [R179+URZ], RZ ;  /* 0x000000ffb3ff89a7 */ /* 0x0001e2000810043f */
[----:B------:R-:W-:Y:S05]  /*cd90*/  @!P2 BRA `(.L_x_5737) ;  /* 0x000000340068a947 */ /* 0x000fea0003800000 */
[----:B------:R-:W-:Y:S02]  /*cda0*/  IMAD.MOV.U32 R216, RZ, RZ, R178 ;  /* 0x000000ffffd87224 */ /* 0x000fe400078e00b2 */
[----:B------:R-:W-:-:S07]  /*cdb0*/  IMAD.MOV.U32 R217, RZ, RZ, R176 ;  /* 0x000000ffffd97224 */ /* 0x000fce00078e00b0 */
.L_x_5747:
[----:B------:R-:W-:Y:S01]  /*cdc0*/  IADD3 R2, R2, 0x1, RZ ;  /* 0x0000000102027810 */ /* 0x000fe20007ffe0ff */
[----:B------:R-:W-:Y:S05]  /*cdd0*/  YIELD ;  /* 0x0000000000007946 */ /* 0x000fea0003800000 */
[----:B------:R-:W-:-:S04]  /*cde0*/  ISETP.NE.AND P2, PT, R2, 0x2, PT ;  /* 0x000000020200780c */ /* 0x000fc80003f45270 */
[----:B------:R-:W-:Y:S02]  /*cdf0*/  SEL R152, RZ, 0x1, P2 ;  /* 0x00000001ff987807 */ /* 0x000fe40001000000 */
[----:B------:R-:W-:Y:S02]  /*ce00*/  SEL R2, R2, RZ, P2 ;  /* 0x000000ff02027207 */ /* 0x000fe40001000000 */
[----:B------:R-:W-:Y:S01]  /*ce10*/  LOP3.LUT R23, R23, R152, RZ, 0x3c, !PT ;  /* 0x0000009817177212 */ /* 0x000fe200078e3cff */
[----:B-1----:R-:W-:Y:S06]  /*ce20*/  @!P1 BRA `(.L_x_5738) ;  /* 0x0000000000049947 */ /* 0x002fec0003800000 */
[----:B------:R-:W-:Y:S01]  /*ce30*/  BPT.TRAP 0x1 ;  /* 0x000000040000795c */ /* 0x000fe20000300000 */
.L_x_5738:
[----:B------:R-:W-:Y:S01]  /*ce40*/  IMAD R211, R2, 0x8, R19 ;  /* 0x0000000802d37824 */ /* 0x000fe200078e0213 */
[----:B------:R-:W-:-:S04]  /*ce50*/  SHF.L.U32 R218, R23, 0x1f, RZ ;  /* 0x0000001f17da7819 */ /* 0x000fc800000006ff */
[----:B------:R1:W2:Y:S01]  /*ce60*/  SYNCS.PHASECHK.TRANS64.TRYWAIT P2, [R211+URZ+0x32430], R218 ;  /* 0x032430dad30075a7 */ /* 0x0002a2000804017f */
[----:B------:R-:W-:Y:S05]  /*ce70*/  @!P1 BRA `(.L_x_5739) ;  /* 0x0000000000049947 */ /* 0x000fea0003800000 */
[----:B------:R-:W-:Y:S01]  /*ce80*/  BPT.TRAP 0x1 ;  /* 0x000000040000795c */ /* 0x000fe20000300000 */
.L_x_5739:
[----:B------:R-:W3:Y:S01]  /*ce90*/  LDL R152, [R1+0x4c] ;  /* 0x00004c0001987983 */ /* 0x000ee20000100800 */
[----:B------:R-:W-:Y:S02]  /*cea0*/  IMAD.MOV.U32 R157, RZ, RZ, 0x40000040 ;  /* 0x40000040ff9d7424 */ /* 0x000fe400078e00ff */
[----:B---3--:R-:W-:Y:S01]  /*ceb0*/  IMAD R156, R2, 0x300, R152 ;  /* 0x00000300029c7824 */ /* 0x008fe200078e0298 */
[----:B--2---:R-:W-:Y:S06]  /*cec0*/  @P2 BRA `(.L_x_5740) ;  /* 0x0000000000082947 */ /* 0x004fec0003800000 */
[----:B------:R-:W2:Y:S02]  /*ced0*/  SYNCS.PHASECHK.TRANS64.TRYWAIT P2, [R211+URZ+0x32430], R218 ;  /* 0x032430dad30075a7 */ /* 0x000ea4000804017f */
[----:B--2---:R-:W-:Y:S05]  /*cee0*/  @!P2 BRA `(.L_x_5741) ;  /* 0x0000016c003ca947 */ /* 0x004fea0003800000 */
.L_x_5740:
[----:B------:R-:W3:Y:S04]  /*cef0*/  LDL.64 R230, [R1+0x10] ;  /* 0x0000100001e67983 */ /* 0x000ee80000100a00 */
[----:B------:R-:W4:Y:S01]  /*cf00*/  LDL.64 R222, [R1+0x8] ;  /* 0x0000080001de7983 */ /* 0x000f220000100a00 */
[----:B------:R-:W-:Y:S05]  /*cf10*/  WARPSYNC.ALL ;  /* 0x0000000000007948 */ /* 0x000fea0003800000 */
[----:B------:R-:W5:Y:S01]  /*cf20*/  LDL.64 R220, [R1] ;  /* 0x0000000001dc7983 */ /* 0x000f620000100a00 */
[C---:B------:R-:W-:Y:S01]  /*cf30*/  R2UR UR6, R156.reuse ;  /* 0x000000009c0672ca */ /* 0x040fe200000e0000 */
[C---:B0-----:R-:W-:Y:S01]  /*cf40*/  VIADD R154, R156.reuse, 0x2 ;  /* 0x000000029c9a7836 */ /* 0x041fe20000000000 */
        /* <DEDUP_REMOVED lines=14> */
[----:B------:R-:W-:-:S06]  /*d030*/  WARPGROUP.ARRIVE ;  /* 0x00000000000079c5 */ /* 0x000fcc0000000000 */
[----:B------:R-:W-:Y:S03]  /*d040*/  HGMMA.64x96x16.F32 R152, gdesc[UR4], RZ, !UPT, gsb0 ;  /* 0x01600000049879f0 */ /* 0x000fe6000c0008ff */
[----:B------:R-:W-:Y:S02]  /*d050*/  WARPGROUP.DEPBAR.LE gsb0, 0x0 ;  /* 0x00008000000079c5 */ /* 0x000fe40000010000 */
[----:B------:R-:W-:Y:S01]  /*d060*/  WARPGROUP.ARRIVE ;  /* 0x00000000000079c5 */ /* 0x000fe20000000000 */
[----:B---3--:R-:W-:Y:S02]  /*d070*/  R2UR UR8, R230 ;  /* 0x00000000e60872ca */ /* 0x008fe400000e0000 */
[----:B------:R-:W-:Y:S02]  /*d080*/  R2UR UR9, R231 ;  /* 0x00000000e70972ca */ /* 0x000fe400000e0000 */
[----:B----4-:R-:W-:-:S02]  /*d090*/  R2UR UR12, R222 ;  /* 0x00000000de0c72ca */ /* 0x010fc400000e0000 */
[----:B------:R-:W-:Y:S02]  /*d0a0*/  R2UR UR13, R223 ;  /* 0x00000000df0d72ca */ /* 0x000fe400000e0000 */
[----:B-----5:R-:W-:Y:S02]  /*d0b0*/  R2UR UR16, R220 ;  /* 0x00000000dc1072ca */ /* 0x020fe400000e0000 */
[----:B------:R-:W-:-:S05]  /*d0c0*/  R2UR UR17, R221 ;  /* 0x00000000dd1172ca */ /* 0x000fca00000e0000 */
        /* <DEDUP_REMOVED lines=10> */
.L_x_5742:
[----:B------:R0:W3:Y:S01]  /*d170*/  SYNCS.PHASECHK.TRANS64.TRYWAIT P2, [R211+URZ+0x32450], R218 ;  /* 0x032450dad30075a7 */ /* 0x0000e2000804017f */
[----:B------:R-:W-:Y:S05]  /*d180*/  @!P1 BRA `(.L_x_5743) ;  /* 0x0000000000049947 */ /* 0x000fea0003800000 */
[----:B------:R-:W-:Y:S01]  /*d190*/  BPT.TRAP 0x1 ;  /* 0x000000040000795c */ /* 0x000fe20000300000 */
.L_x_5743:
[----:B------:R-:W-:Y:S04]  /*d1a0*/  BSSY B0, `(.L_x_5744) ;  /* 0x0000004000007945 */ /* 0x000fe80003800000 */
[----:B---3--:R-:W-:Y:S05]  /*d1b0*/  @P2 BRA `(.L_x_5745) ;  /* 0x0000000000082947 */ /* 0x008fea0003800000 */
[----:B------:R-:W3:Y:S02]  /*d1c0*/  SYNCS.PHASECHK.TRANS64.TRYWAIT P2, [R211+URZ+0x32450], R218 ;  /* 0x032450dad30075a7 */ /* 0x000ee4000804017f */
[----:B---3--:R-:W-:Y:S05]  /*d1d0*/  @!P2 BRA `(.L_x_5746) ;  /* 0x000001680094a947 */ /* 0x008fea0003800000 */
.L_x_5745:
[----:B------:R-:W-:Y:S05]  /*d1e0*/  BSYNC B0 ;  /* 0x0000000000007941 */ /* 0x000fea0003800000 */
.L_x_5744:
[----:B------:R-:W-:Y:S05]  /*d1f0*/  WARPSYNC.ALL ;  /* 0x0000000000007948 */ /* 0x000fea0003800000 */
[----:B------:R-:W0:Y:S01]  /*d200*/  LDL R229, [R1+0x50] ;  /* 0x0000500001e57983 */ /* 0x000e220000100800 */
[----:B------:R-:W4:Y:S03]  /*d210*/  LDC R219, c[0x0][0x448] ;  /* 0x00011200ffdb7b82 */ /* 0x000f260000000800 */
[----:B------:R-:W0:Y:S01]  /*d220*/  LDL R222, [R1+0x6c] ;  /* 0x00006c0001de7983 */ /* 0x000e220000100800 */
[----:B----4-:R-:W-:-:S13]  /*d230*/  ISETP.NE.AND P2, PT, R219, 0x1, PT ;  /* 0x00000001db00780c */ /* 0x010fda0003f45270 */
[----:B------:R-:W4:Y:S08]  /*d240*/  @P2 LDC R220, c[0x0][0x44c] ;  /* 0x00011300ffdc2b82 */ /* 0x000f300000000800 */
[----:B------:R-:W5:Y:S01]  /*d250*/  @P2 LDC R219, c[0x0][0x450] ;  /* 0x00011400ffdb2b82 */ /* 0x000f620000000800 */
[----:B------:R-:W-:Y:S02]  /*d260*/  MOV R221, 0x40000040 ;  /* 0x4000004000dd7802 */ /* 0x000fe40000000f00 */
[----:B------:R-:W-:-:S02]  /*d270*/  R2UR UR4, R4 ;  /* 0x00000000040472ca */ /* 0x000fc400000e0000 */
[----:B------:R-:W-:Y:S02]  /*d280*/  R2UR UR7, R221 ;  /* 0x00000000dd0772ca */ /* 0x000fe400000e0000 */
[----:B------:R-:W-:Y:S01]  /*d290*/  R2UR UR5, R5 ;  /* 0x00000000050572ca */ /* 0x000fe200000e0000 */
[----:B------:R-:W-:Y:S01]  /*d2a0*/  WARPGROUP.ARRIVE ;  /* 0x00000000000079c5 */ /* 0x000fe20000000000 */
[----:B------:R-:W-:Y:S02]  /*d2b0*/  IMAD.MOV.U32 R223, RZ, RZ, 0x40000040 ;  /* 0x40000040ffdf7424 */ /* 0x000fe400078e00ff */
[----:B0123--:R-:W-:Y:S02]  /*d2c0*/  IMAD.IADD R218, R222, 0x1, R229 ;  /* 0x00000001deda7824 */ /* 0x00ffe400078e02e5 */
[----:B------:R-:W-:Y:S01]  /*d2d0*/  IMAD.MOV.U32 R221, RZ, RZ, 0x40000040 ;  /* 0x40000040ffdd7424 */ /* 0x000fe200078e00ff */
[----:B------:R-:W2:Y:S01]  /*d2e0*/  LDL R229, [R1+0x5c] ;  /* 0x00005c0001e57983 */ /* 0x000ea20000100800 */
[----:B----4-:R-:W-:-:S05]  /*d2f0*/  @P2 IMAD.HI.U32 R220, R218, R220, RZ ;  /* 0x000000dcdadc2227 */ /* 0x010fca00078e00ff */
[----:B-----5:R-:W-:Y:S01]  /*d300*/  @P2 SHF.R.U32.HI R218, RZ, R219, R220 ;  /* 0x000000dbffda2219 */ /* 0x020fe200000116dc */
[----:B------:R-:W-:-:S04]  /*d310*/  IMAD.MOV.U32 R220, RZ, RZ, 0xc00 ;  /* 0x00000c00ffdc7424 */ /* 0x000fc800078e00ff */
[----:B------:R-:W-:-:S05]  /*d320*/  IMAD R220, R2, R220, UR39 ;  /* 0x0000002702dc7e24 */ /* 0x000fca000f8e02dc */
[----:B------:R-:W-:-:S13]  /*d330*/  R2UR UR6, R220 ;  /* 0x00000000dc0672ca */ /* 0x000fda00000e0000 */
[----:B------:R-:W-:Y:S01]  /*d340*/  HGMMA.64x96x16.F32 R152, gdesc[UR4], R152, gsb0 ;  /* 0x01600000049879f0 */ /* 0x000fe20008000898 */
[----:B------:R-:W-:Y:S01]  /*d350*/  VIADD R222, R220, 0x2 ;  /* 0x00000002dcde7836 */ /* 0x000fe20000000000 */
[----:B------:R-:W-:Y:S02]  /*d360*/  R2UR UR7, R223 ;  /* 0x00000000df0772ca */ /* 0x000fe400000e0000 */
[----:B------:R-:W-:Y:S02]  /*d370*/  R2UR UR4, R236 ;  /* 0x00000000ec0472ca */ /* 0x000fe400000e0000 */
        /* <DEDUP_REMOVED lines=137> */
[----:B------:R0:W1:Y:S08]  /*dc10*/  MUFU.TANH R165, R172 ;  /* 0x000000ac00a57308 */ /* 0x0000700000002400 */
[----:B------:R3:W4:Y:S01]  /*dc20*/  MUFU.TANH R164, R169 ;  /* 0x000000a900a47308 */ /* 0x0007220000002400 */
[----:B0-----:R-:W-:-:S02]  /*dc30*/  FMUL.FTZ R172, R173, UR51 ;  /* 0x00000033adac7c20 */ /* 0x001fc40008410000 */
[----:B------:R-:W5:Y:S04]  /*dc40*/  LDL R173, [R1+0x28] ;  /* 0x0000280001ad7983 */ /* 0x000f680000100800 */
[----:B---3--:R-:W5:Y:S01]  /*dc50*/  LDL R169, [R1+0x24] ;  /* 0x0000240001a97983 */ /* 0x008f620000100800 */
[----:B------:R-:W-:Y:S01]  /*dc60*/  FMUL.FTZ R176, R176, UR51 ;  /* 0x00000033b0b07c20 */ /* 0x000fe20008410000 */
[----:B------:R-:W-:Y:S01]  /*dc70*/  FMUL.FTZ R220, R160, UR51 ;  /* 0x00000033a0dc7c20 */ /* 0x000fe20008410000 */
[----:B------:R-:W-:Y:S02]  /*dc80*/  FMUL.FTZ R160, R168, UR51 ;  /* 0x00000033a8a07c20 */ /* 0x000fe40008410000 */
[----:B------:R0:W3:Y:S02]  /*dc90*/  MUFU.TANH R168, R176 ;  /* 0x000000b000a87308 */ /* 0x0000e40000002400 */
[----:B0-----:R-:W0:Y:S01]  /*dca0*/  SHFL.IDX PT, R176, R218, RZ, 0x1c1f ;  /* 0x001c1fffdab07589 */ /* 0x001e2200000e0000 */
[----:B------:R-:W-:Y:S01]  /*dcb0*/  FMUL.FTZ R219, R152, UR51 ;  /* 0x0000003398db7c20 */ /* 0x000fe20008410000 */
[----:B------:R-:W-:Y:S01]  /*dcc0*/  FMUL.FTZ R156, R156, UR51 ;  /* 0x000000339c9c7c20 */ /* 0x000fe20008410000 */
[----:B------:R-:W-:Y:S01]  /*dcd0*/  FMUL.FTZ R223, R153, UR51 ;  /* 0x0000003399df7c20 */ /* 0x000fe20008410000 */
[----:B------:R-:W0:Y:S01]  /*dce0*/  SHFL.IDX PT, R152, R218, 0x1, 0x1c1f ;  /* 0x003c1f00da987f89 */ /* 0x000e2200000e0000 */
[----:B------:R-:W-:-:S03]  /*dcf0*/  IMAD R153, R210, -0x60, RZ ;  /* 0xffffffa0d2997824 */ /* 0x000fc600078e02ff */
[----:B------:R-:W0:Y:S02]  /*dd00*/  MUFU.TANH R156, R156 ;  /* 0x0000009c009c7308 */ /* 0x000e240000002400 */
[----:B--2---:R-:W-:-:S06]  /*dd10*/  IADD3 R153, -R229, 0x1, R153 ;  /* 0x00000001e5997810 */ /* 0x004fcc0007ffe199 */
[----:B------:R-:W2:Y:S08]  /*dd20*/  MUFU.TANH R219, R219 ;  /* 0x000000db00db7308 */ /* 0x000eb00000002400 */
[----:B------:R-:W2:Y:S08]  /*dd30*/  MUFU.TANH R223, R223 ;  /* 0x000000df00df7308 */ /* 0x000eb00000002400 */
[----:B------:R-:W2:Y:S08]  /*dd40*/  MUFU.TANH R157, R157 ;  /* 0x0000009d009d7308 */ /* 0x000eb00000002400 */
[----:B------:R-:W2:Y:S08]  /*dd50*/  MUFU.TANH R222, R222 ;  /* 0x000000de00de7308 */ /* 0x000eb00000002400 */
[----:B------:R-:W2:Y:S01]  /*dd60*/  MUFU.TANH R220, R220 ;  /* 0x000000dc00dc7308 */ /* 0x000ea20000002400 */
[----:B------:R-:W-:-:S07]  /*dd70*/  FMUL.FTZ R231, R177, UR51 ;  /* 0x00000033b1e77c20 */ /* 0x000fce0008410000 */
[----:B------:R-:W2:Y:S01]  /*dd80*/  MUFU.TANH R160, R160 ;  /* 0x000000a000a07308 */ /* 0x000ea20000002400 */
[----:B------:R-:W-:-:S07]  /*dd90*/  FMUL.FTZ R230, R180, UR51 ;  /* 0x00000033b4e67c20 */ /* 0x000fce0008410000 */
[----:B------:R-:W2:Y:S01]  /*dda0*/  MUFU.TANH R161, R161 ;  /* 0x000000a100a17308 */ /* 0x000ea20000002400 */
[----:B------:R-:W-:-:S07]  /*ddb0*/  FMUL.FTZ R229, R181, UR51 ;  /* 0x00000033b5e57c20 */ /* 0x000fce0008410000 */
[----:B------:R-:W2:Y:S01]  /*ddc0*/  MUFU.TANH R221, R221 ;  /* 0x000000dd00dd7308 */ /* 0x000ea20000002400 */
[----:B-1----:R-:W-:-:S07]  /*ddd0*/  IMAD.MOV.U32 R181, RZ, RZ, R165 ;  /* 0x000000ffffb57224 */ /* 0x002fce00078e00a5 */
[----:B------:R-:W1:Y:S01]  /*dde0*/  MUFU.TANH R172, R172 ;  /* 0x000000ac00ac7308 */ /* 0x000e620000002400 */
[----:B----4-:R-:W-:Y:S02]  /*ddf0*/  IMAD.MOV.U32 R180, RZ, RZ, R164 ;  /* 0x000000ffffb47224 */ /* 0x010fe400078e00a4 */
[----:B------:R-:W-:Y:S01]  /*de00*/  FMUL.FTZ R164, R184, UR51 ;  /* 0x00000033b8a47c20 */ /* 0x000fe20008410000 */
[----:B------:R-:W-:Y:S01]  /*de10*/  FMUL.FTZ R165, R185, UR51 ;  /* 0x00000033b9a57c20 */ /* 0x000fe20008410000 */
[----:B---3--:R-:W-:-:S03]  /*de20*/  IMAD.MOV.U32 R185, RZ, RZ, R168 ;  /* 0x000000ffffb97224 */ /* 0x008fc600078e00a8 */
[----:B------:R-:W3:Y:S01]  /*de30*/  MUFU.TANH R231, R231 ;  /* 0x000000e700e77308 */ /* 0x000ee20000002400 */
[----:B------:R-:W-:Y:S01]  /*de40*/  FMUL.FTZ R168, R188, UR51 ;  /* 0x00000033bca87c20 */ /* 0x000fe20008410000 */
[----:B------:R-:W-:-:S06]  /*de50*/  FMUL.FTZ R192, R192, UR51 ;  /* 0x00000033c0c07c20 */ /* 0x000fcc0008410000 */
[----:B------:R-:W4:Y:S08]  /*de60*/  MUFU.TANH R230, R230 ;  /* 0x000000e600e67308 */ /* 0x000f300000002400 */
[----:B------:R-:W4:Y:S08]  /*de70*/  MUFU.TANH R229, R229 ;  /* 0x000000e500e57308 */ /* 0x000f300000002400 */
[----:B------:R-:W4:Y:S08]  /*de80*/  MUFU.TANH R164, R164 ;  /* 0x000000a400a47308 */ /* 0x000f300000002400 */
[----:B------:R-:W4:Y:S08]  /*de90*/  MUFU.TANH R165, R165 ;  /* 0x000000a500a57308 */ /* 0x000f300000002400 */
[----:B------:R-:W4:Y:S01]  /*dea0*/  MUFU.TANH R168, R168 ;  /* 0x000000a800a87308 */ /* 0x000f220000002400 */
[----:B------:R-:W-:Y:S01]  /*deb0*/  FMUL.FTZ R188, R196, UR51 ;  /* 0x00000033c4bc7c20 */ /* 0x000fe20008410000 */
[----:B------:R-:W-:-:S06]  /*dec0*/  FMUL.FTZ R154, R154, UR51 ;  /* 0x000000339a9a7c20 */ /* 0x000fcc0008410000 */
[----:B------:R-:W-:Y:S01]  /*ded0*/  MUFU.TANH R188, R188 ;  /* 0x000000bc00bc7308 */ /* 0x000fe20000002400 */
[----:B-----5:R-:W-:-:S04]  /*dee0*/  IADD3 R153, -R169, R153, R173 ;  /* 0x00000099a9997210 */ /* 0x020fc80007ffe1ad */
[----:B0-----:R-:W-:-:S04]  /*def0*/  IADD3 R176, R153, R176, RZ ;  /* 0x000000b099b07210 */ /* 0x001fc80007ffe0ff */
[C---:B------:R-:W-:Y:S02]  /*df00*/  ISETP.GT.AND P3, PT, R176.reuse, 0x8, PT ;  /* 0x00000008b000780c */ /* 0x040fe40003f64270 */
[C---:B------:R-:W-:Y:S02]  /*df10*/  ISETP.GT.AND P2, PT, R176.reuse, RZ, PT ;  /* 0x000000ffb000720c */ /* 0x040fe40003f44270 */
[----:B------:R-:W-:Y:S02]  /*df20*/  ISETP.GT.AND P4, PT, R176, 0x1, PT ;  /* 0x00000001b000780c */ /* 0x000fe40003f84270 */
[----:B------:R-:W-:Y:S01]  /*df30*/  FSEL R177, R156, -INF , P3 ;  /* 0xff8000009cb17808 */ /* 0x000fe20001800000 */
[----:B------:R-:W-:Y:S01]  /*df40*/  IMAD.IADD R152, R153, 0x1, R152 ;  /* 0x0000000199987824 */ /* 0x000fe200078e0298 */
[----:B------:R-:W-:Y:S02]  /*df50*/  ISETP.GT.AND P3, PT, R176, 0x11, PT ;  /* 0x00000011b000780c */ /* 0x000fe40003f64270 */
[----:B--2---:R-:W-:-:S02]  /*df60*/  FSEL R153, R219, -INF , P2 ;  /* 0xff800000db997808 */ /* 0x004fc40001000000 */
[----:B------:R-:W-:Y:S02]  /*df70*/  FSEL R223, R223, -INF , P4 ;  /* 0xff800000dfdf7808 */ /* 0x000fe40002000000 */
[C---:B------:R-:W-:Y:S02]  /*df80*/  ISETP.GT.AND P2, PT, R176.reuse, 0x9, PT ;  /* 0x00000009b000780c */ /* 0x040fe40003f44270 */
[C---:B------:R-:W-:Y:S02]  /*df90*/  ISETP.GT.AND P4, PT, R176.reuse, 0x10, PT ;  /* 0x00000010b000780c */ /* 0x040fe40003f84270 */
[----:B------:R-:W-:Y:S02]  /*dfa0*/  FSEL R218, R157, -INF , P3 ;  /* 0xff8000009dda7808 */ /* 0x000fe40001800000 */
[----:B------:R-:W-:Y:S02]  /*dfb0*/  ISETP.GT.AND P3, PT, R176, 0x20, PT ;  /* 0x00000020b000780c */ /* 0x000fe40003f64270 */
[----:B------:R-:W-:-:S02]  /*dfc0*/  FSEL R222, R222, -INF , P2 ;  /* 0xff800000dede7808 */ /* 0x000fc40001000000 */
[----:B------:R-:W-:Y:S01]  /*dfd0*/  FSEL R220, R220, -INF , P4 ;  /* 0xff800000dcdc7808 */ /* 0x000fe20002000000 */
[----:B------:R-:W-:Y:S01]  /*dfe0*/  FMUL.FTZ R169, R189, UR51 ;  /* 0x00000033bda97c20 */ /* 0x000fe20008410000 */
[C---:B------:R-:W-:Y:S02]  /*dff0*/  ISETP.GT.AND P2, PT, R176.reuse, 0x18, PT ;  /* 0x00000018b000780c */ /* 0x040fe40003f44270 */
[----:B------:R-:W-:Y:S02]  /*e000*/  ISETP.GT.AND P4, PT, R176, 0x19, PT ;  /* 0x00000019b000780c */ /* 0x000fe40003f84270 */
[----:B------:R-:W-:Y:S02]  /*e010*/  FSEL R173, R160, -INF , P3 ;  /* 0xff800000a0ad7808 */ /* 0x000fe40001800000 */
[----:B------:R-:W-:Y:S02]  /*e020*/  ISETP.GT.AND P3, PT, R176, 0x29, PT ;  /* 0x00000029b000780c */ /* 0x000fe40003f64270 */
[----:B------:R-:W-:-:S02]  /*e030*/  FSEL R219, R161, -INF , P2 ;  /* 0xff800000a1db7808 */ /* 0x000fc40001000000 */
[----:B------:R-:W-:Y:S02]  /*e040*/  FSEL R221, R221, -INF , P4 ;  /* 0xff800000dddd7808 */ /* 0x000fe40002000000 */
[C---:B------:R-:W-:Y:S02]  /*e050*/  ISETP.GT.AND P2, PT, R176.reuse, 0x21, PT ;  /* 0x00000021b000780c */ /* 0x040fe40003f44270 */
[----:B------:R-:W-:Y:S01]  /*e060*/  ISETP.GT.AND P4, PT, R176, 0x28, PT ;  /* 0x00000028b000780c */ /* 0x000fe20003f84270 */
[----:B------:R-:W0:Y:S01]  /*e070*/  MUFU.TANH R169, R169 ;  /* 0x000000a900a97308 */ /* 0x000e220000002400 */
[----:B-1----:R-:W-:Y:S02]  /*e080*/  FSEL R184, R172, -INF , P3 ;  /* 0xff800000acb87808 */ /* 0x002fe40001800000 */
[----:B------:R-:W-:Y:S02]  /*e090*/  FSEL R180, R180, -INF , P2 ;  /* 0xff800000b4b47808 */ /* 0x000fe40001000000 */
[----:B------:R-:W-:-:S03]  /*e0a0*/  FSEL R181, R181, -INF , P4 ;  /* 0xff800000b5b57808 */ /* 0x000fc60002000000 */
[----:B------:R-:W1:Y:S01]  /*e0b0*/  MUFU.TANH R172, R192 ;  /* 0x000000c000ac7308 */ /* 0x000e620000002400 */
[C---:B------:R-:W-:Y:S02]  /*e0c0*/  ISETP.GT.AND P2, PT, R176.reuse, 0x30, PT ;  /* 0x00000030b000780c */ /* 0x040fe40003f44270 */
[C---:B------:R-:W-:Y:S02]  /*e0d0*/  ISETP.GT.AND P4, PT, R176.reuse, 0x31, PT ;  /* 0x00000031b000780c */ /* 0x040fe40003f84270 */
[----:B------:R-:W-:Y:S02]  /*e0e0*/  ISETP.GT.AND P3, PT, R176, 0x38, PT ;  /* 0x00000038b000780c */ /* 0x000fe40003f64270 */
[----:B------:R-:W-:Y:S02]  /*e0f0*/  FSEL R156, R185, -INF , P2 ;  /* 0xff800000b99c7808 */ /* 0x000fe40001000000 */
[----:B---3--:R-:W-:Y:S02]  /*e100*/  FSEL R157, R231, -INF , P4 ;  /* 0xff800000e79d7808 */ /* 0x008fe40002000000 */
[----:B----4-:R-:W-:-:S02]  /*e110*/  FSEL R160, R230, -INF , P3 ;  /* 0xff800000e6a07808 */ /* 0x010fc40001800000 */
[C---:B------:R-:W-:Y:S02]  /*e120*/  ISETP.GT.AND P2, PT, R176.reuse, 0x39, PT ;  /* 0x00000039b000780c */ /* 0x040fe40003f44270 */
[C---:B------:R-:W-:Y:S02]  /*e130*/  ISETP.GT.AND P4, PT, R176.reuse, 0x40, PT ;  /* 0x00000040b000780c */ /* 0x040fe40003f84270 */
[----:B------:R-:W-:Y:S02]  /*e140*/  ISETP.GT.AND P3, PT, R176, 0x41, PT ;  /* 0x00000041b000780c */ /* 0x000fe40003f64270 */
[----:B------:R-:W-:Y:S02]  /*e150*/  FSEL R161, R229, -INF , P2 ;  /* 0xff800000e5a17808 */ /* 0x000fe40001000000 */
[----:B------:R-:W-:Y:S02]  /*e160*/  FSEL R164, R164, -INF , P4 ;  /* 0xff800000a4a47808 */ /* 0x000fe40002000000 */
[----:B------:R-:W-:-:S02]  /*e170*/  FSEL R165, R165, -INF , P3 ;  /* 0xff800000a5a57808 */ /* 0x000fc40001800000 */
[C---:B------:R-:W-:Y:S02]  /*e180*/  ISETP.GT.AND P2, PT, R176.reuse, 0x48, PT ;  /* 0x00000048b000780c */ /* 0x040fe40003f44270 */
[C---:B------:R-:W-:Y:S02]  /*e190*/  ISETP.GT.AND P4, PT, R176.reuse, 0x49, PT ;  /* 0x00000049b000780c */ /* 0x040fe40003f84270 */
[----:B------:R-:W-:Y:S02]  /*e1a0*/  ISETP.GT.AND P3, PT, R176, 0x50, PT ;  /* 0x00000050b000780c */ /* 0x000fe40003f64270 */
[----:B------:R-:W-:Y:S02]  /*e1b0*/  FSEL R168, R168, -INF , P2 ;  /* 0xff800000a8a87808 */ /* 0x000fe40001000000 */
[----:B0-----:R-:W-:Y:S02]  /*e1c0*/  FSEL R169, R169, -INF , P4 ;  /* 0xff800000a9a97808 */ /* 0x001fe40002000000 */
[----:B-1----:R-:W-:-:S02]  /*e1d0*/  FSEL R172, R172, -INF , P3 ;  /* 0xff800000acac7808 */ /* 0x002fc40001800000 */
[C---:B------:R-:W-:Y:S02]  /*e1e0*/  ISETP.GT.AND P2, PT, R176.reuse, 0x51, PT ;  /* 0x00000051b000780c */ /* 0x040fe40003f44270 */
[C---:B------:R-:W-:Y:S02]  /*e1f0*/  ISETP.GT.AND P4, PT, R176.reuse, 0x58, PT ;  /* 0x00000058b000780c */ /* 0x040fe40003f84270 */
[----:B------:R-:W-:Y:S02]  /*e200*/  ISETP.GT.AND P3, PT, R176, 0x59, PT ;  /* 0x00000059b000780c */ /* 0x000fe40003f64270 */
        /* <DEDUP_REMOVED lines=13> */
[----:B------:R-:W-:Y:S01]  /*e2e0*/  FMNMX.FTZ R176, R157, R176, !PT ;  /* 0x000000b09db07209 */ /* 0x000fe20007810000 */
[----:B------:R-:W-:-:S03]  /*e2f0*/  FMUL.FTZ R185, R193, UR51 ;  /* 0x00000033c1b97c20 */ /* 0x000fc60008410000 */
[----:B------:R-:W-:-:S04]  /*e300*/  FMNMX.FTZ R176, R160, R176, !PT ;  /* 0x000000b0a0b07209 */ /* 0x000fc80007810000 */
[----:B------:R-:W-:Y:S01]  /*e310*/  FMNMX.FTZ R176, R161, R176, !PT ;  /* 0x000000b0a1b07209 */ /* 0x000fe20007810000 */
[----:B------:R-:W0:Y:S01]  /*e320*/  MUFU.TANH R185, R185 ;  /* 0x000000b900b97308 */ /* 0x000e220000002400 */
[----:B------:R-:W-:Y:S02]  /*e330*/  FMUL.FTZ R189, R197, UR51 ;  /* 0x00000033c5bd7c20 */ /* 0x000fe40008410000 */
[----:B------:R-:W-:-:S04]  /*e340*/  FMNMX.FTZ R176, R164, R176, !PT ;  /* 0x000000b0a4b07209 */ /* 0x000fc80007810000 */
[----:B------:R-:W-:Y:S01]  /*e350*/  FMNMX.FTZ R176, R165, R176, !PT ;  /* 0x000000b0a5b07209 */ /* 0x000fe20007810000 */
[----:B------:R1:W-:Y:S08]  /*e360*/  MUFU.TANH R231, R154 ;  /* 0x0000009a00e77308 */ /* 0x0003f00000002400 */
[----:B------:R-:W2:Y:S01]  /*e370*/  MUFU.TANH R189, R189 ;  /* 0x000000bd00bd7308 */ /* 0x000ea20000002400 */
[----:B-1----:R-:W-:-:S04]  /*e380*/  FMNMX.FTZ R154, R168, R176, !PT ;  /* 0x000000b0a89a7209 */ /* 0x002fc80007810000 */
[----:B------:R-:W-:Y:S02]  /*e390*/  FMNMX.FTZ R154, R169, R154, !PT ;  /* 0x0000009aa99a7209 */ /* 0x000fe40007810000 */
[----:B0-----:R-:W-:Y:S02]  /*e3a0*/  FSEL R185, R185, -INF , P2 ;  /* 0xff800000b9b97808 */ /* 0x001fe40001000000 */
[----:B------:R-:W-:Y:S02]  /*e3b0*/  FMNMX.FTZ R154, R172, R154, !PT ;  /* 0x0000009aac9a7209 */ /* 0x000fe40007810000 */
[----:B------:R-:W-:Y:S02]  /*e3c0*/  FSEL R188, R188, -INF , P4 ;  /* 0xff800000bcbc7808 */ /* 0x000fe40002000000 */
[----:B------:R-:W-:Y:S02]  /*e3d0*/  FMNMX.FTZ R154, R185, R154, !PT ;  /* 0x0000009ab99a7209 */ /* 0x000fe40007810000 */
[----:B--2---:R-:W-:-:S02]  /*e3e0*/  FSEL R189, R189, -INF , P3 ;  /* 0xff800000bdbd7808 */ /* 0x004fc40001800000 */
[----:B------:R-:W-:Y:S01]  /*e3f0*/  FMNMX.FTZ R154, R188, R154, !PT ;  /* 0x0000009abc9a7209 */ /* 0x000fe20007810000 */
[----:B------:R-:W-:-:S03]  /*e400*/  FMUL.FTZ R192, R155, UR51 ;  /* 0x000000339bc07c20 */ /* 0x000fc60008410000 */
[----:B------:R-:W-:Y:S01]  /*e410*/  FMNMX.FTZ R154, R189, R154, !PT ;  /* 0x0000009abd9a7209 */ /* 0x000fe20007810000 */
[----:B------:R-:W-:-:S04]  /*e420*/  FMUL.FTZ R155, R158, UR51 ;  /* 0x000000339e9b7c20 */ /* 0x000fc80008410000 */
[----:B------:R-:W0:Y:S01]  /*e430*/  SHFL.BFLY PT, R158, R154, 0x2, 0x1f ;  /* 0x0c401f009a9e7f89 */ /* 0x000e2200000e0000 */
[----:B------:R-:W-:Y:S01]  /*e440*/  FMUL.FTZ R229, R159, UR51 ;  /* 0x000000339fe57c20 */ /* 0x000fe20008410000 */
[----:B------:R-:W1:Y:S01]  /*e450*/  MUFU.TANH R192, R192 ;  /* 0x000000c000c07308 */ /* 0x000e620000002400 */
[----:B------:R-:W-:Y:S01]  /*e460*/  FMUL.FTZ R196, R162, UR51 ;  /* 0x00000033a2c47c20 */ /* 0x000fe20008410000 */
[----:B------:R-:W-:Y:S01]  /*e470*/  FMUL.FTZ R197, R163, UR51 ;  /* 0x00000033a3c57c20 */ /* 0x000fe20008410000 */
[----:B0-----:R-:W-:-:S05]  /*e480*/  FMNMX.FTZ R158, R154, R158, !PT ;  /* 0x0000009e9a9e7209 */ /* 0x001fca0007810000 */
[----:B------:R-:W0:Y:S01]  /*e490*/  SHFL.BFLY PT, R176, R158, 0x1, 0x1f ;  /* 0x0c201f009eb07f89 */ /* 0x000e2200000e0000 */
[----:B------:R-:W2:Y:S01]  /*e4a0*/  MUFU.TANH R155, R155 ;  /* 0x0000009b009b7308 */ /* 0x000ea20000002400 */
[----:B------:R-:W-:Y:S02]  /*e4b0*/  IMAD.MOV.U32 R159, RZ, RZ, R231 ;  /* 0x000000ffff9f7224 */ /* 0x000fe400078e00e7 */
[----:B------:R-:W-:Y:S01]  /*e4c0*/  FMUL.FTZ R231, R166, UR51 ;  /* 0x00000033a6e77c20 */ /* 0x000fe20008410000 */
[----:B------:R-:W-:-:S04]  /*e4d0*/  FMUL.FTZ R230, R167, UR51 ;  /* 0x00000033a7e67c20 */ /* 0x000fc80008410000 */
[----:B------:R-:W3:Y:S01]  /*e4e0*/  MUFU.TANH R229, R229 ;  /* 0x000000e500e57308 */ /* 0x000ee20000002400 */
[----:B------:R-:W-:Y:S01]  /*e4f0*/  ISETP.GT.AND P3, PT, R152, RZ, PT ;  /* 0x000000ff9800720c */ /* 0x000fe20003f64270 */
[----:B------:R-:W-:Y:S01]  /*e500*/  FMUL.FTZ R163, R170, UR51 ;  /* 0x00000033aaa37c20 */ /* 0x000fe20008410000 */
[----:B------:R-:W-:-:S05]  /*e510*/  ISETP.GT.AND P4, PT, R152, 0x1, PT ;  /* 0x000000019800780c */ /* 0x000fca0003f84270 */
[----:B------:R-:W4:Y:S01]  /*e520*/  MUFU.TANH R196, R196 ;  /* 0x000000c400c47308 */ /* 0x000f220000002400 */
[----:B------:R-:W-:-:S07]  /*e530*/  FMUL.FTZ R170, R171, UR51 ;  /* 0x00000033abaa7c20 */ /* 0x000fce0008410000 */
[----:B------:R-:W5:Y:S01]  /*e540*/  MUFU.TANH R197, R197 ;  /* 0x000000c500c57308 */ /* 0x000f620000002400 */
[----:B0-----:R-:W-:Y:S02]  /*e550*/  FMNMX.FTZ R176, R158, R176, !PT ;  /* 0x000000b09eb07209 */ /* 0x001fe40007810000 */
[----:B------:R-:W-:Y:S02]  /*e560*/  FSEL R158, R159, -INF , P3 ;  /* 0xff8000009f9e7808 */ /* 0x000fe40001800000 */
[----:B------:R-:W-:-:S03]  /*e570*/  ISETP.GT.AND P3, PT, R152, 0x8, PT ;  /* 0x000000089800780c */ /* 0x000fc60003f64270 */
[----:B------:R-:W0:Y:S01]  /*e580*/  MUFU.TANH R231, R231 ;  /* 0x000000e700e77308 */ /* 0x000e220000002400 */
[----:B-1----:R-:W-:Y:S01]  /*e590*/  FSEL R159, R192, -INF , P4 ;  /* 0xff800000c09f7808 */ /* 0x002fe20002000000 */
[----:B------:R-:W-:Y:S01]  /*e5a0*/  FMUL.FTZ R166, R174, UR51 ;  /* 0x00000033aea67c20 */ /* 0x000fe20008410000 */
[----:B------:R-:W-:Y:S01]  /*e5b0*/  ISETP.GT.AND P4, PT, R152, 0x9, PT ;  /* 0x000000099800780c */ /* 0x000fe20003f84270 */
[----:B------:R-:W-:-:S04]  /*e5c0*/  FMUL.FTZ R193, R175, UR51 ;  /* 0x00000033afc17c20 */ /* 0x000fc80008410000 */
[----:B------:R-:W1:Y:S01]  /*e5d0*/  MUFU.TANH R230, R230 ;  /* 0x000000e600e67308 */ /* 0x000e620000002400 */
[----:B------:R-:W-:Y:S02]  /*e5e0*/  FSETP.NEU.FTZ.AND P2, PT, R176, -INF , PT ;  /* 0xff800000b000780b */ /* 0x000fe40003f5d000 */
[----:B--2---:R-:W-:Y:S02]  /*e5f0*/  FSEL R155, R155, -INF , P3 ;  /* 0xff8000009b9b7808 */ /* 0x004fe40001800000 */
[----:B------:R-:W-:-:S03]  /*e600*/  ISETP.GT.AND P3, PT, R152, 0x10, PT ;  /* 0x000000109800780c */ /* 0x000fc60003f64270 */
[----:B------:R-:W2:Y:S01]  /*e610*/  MUFU.TANH R163, R163 ;  /* 0x000000a300a37308 */ /* 0x000ea20000002400 */
[----:B---3--:R-:W-:Y:S01]  /*e620*/  FSEL R229, R229, -INF , P4 ;  /* 0xff800000e5e57808 */ /* 0x008fe20002000000 */
[----:B------:R-:W-:Y:S01]  /*e630*/  FMUL.FTZ R178, R178, UR51 ;  /* 0x00000033b2b27c20 */ /* 0x000fe20008410000 */
[----:B------:R-:W-:Y:S01]  /*e640*/  ISETP.GT.AND P4, PT, R152, 0x11, PT ;  /* 0x000000119800780c */ /* 0x000fe20003f84270 */
[----:B------:R-:W-:-:S04]  /*e650*/  FMUL.FTZ R171, R179, UR51 ;  /* 0x00000033b3ab7c20 */ /* 0x000fc80008410000 */
[----:B------:R-:W-:Y:S01]  /*e660*/  MUFU.TANH R170, R170 ;  /* 0x000000aa00aa7308 */ /* 0x000fe20000002400 */
[----:B------:R-:W-:Y:S02]  /*e670*/  FSEL R154, R176, RZ, P2 ;  /* 0x000000ffb09a7208 */ /* 0x000fe40001000000 */
[----:B----4-:R-:W-:Y:S02]  /*e680*/  FSEL R196, R196, -INF , P3 ;  /* 0xff800000c4c47808 */ /* 0x010fe40001800000 */
[----:B------:R-:W-:-:S03]  /*e690*/  ISETP.GT.AND P3, PT, R152, 0x18, PT ;  /* 0x000000189800780c */ /* 0x000fc60003f64270 */
[----:B------:R-:W3:Y:S01]  /*e6a0*/  MUFU.TANH R166, R166 ;  /* 0x000000a600a67308 */ /* 0x000ee20000002400 */
[----:B-----5:R-:W-:Y:S01]  /*e6b0*/  FSEL R197, R197, -INF , P4 ;  /* 0xff800000c5c57808 */ /* 0x020fe20002000000 */
[----:B------:R-:W-:Y:S01]  /*e6c0*/  FMUL.FTZ R174, R182, UR51 ;  /* 0x00000033b6ae7c20 */ /* 0x000fe20008410000 */
[----:B------:R-:W-:Y:S01]  /*e6d0*/  ISETP.GT.AND P4, PT, R152, 0x19, PT ;  /* 0x000000199800780c */ /* 0x000fe20003f84270 */
[----:B------:R-:W-:-:S04]  /*e6e0*/  FADD.FTZ R154, -R154, R217 ;  /* 0x000000d99a9a7221 */ /* 0x000fc80000010100 */
[----:B------:R-:W4:Y:S01]  /*e6f0*/  MUFU.TANH R193, R193 ;  /* 0x000000c100c17308 */ /* 0x000f220000002400 */
[----:B------:R-:W-:Y:S01]  /*e700*/  FMUL.FTZ R175, R183, UR51 ;  /* 0x00000033b7af7c20 */ /* 0x000fe20008410000 */
[----:B0-----:R-:W-:Y:S01]  /*e710*/  FSEL R217, R231, -INF , P3 ;  /* 0xff800000e7d97808 */ /* 0x001fe20001800000 */
[----:B------:R-:W-:Y:S01]  /*e720*/  FMUL.FTZ R190, R190, UR51 ;  /* 0x00000033bebe7c20 */ /* 0x000fe20008410000 */
[----:B------:R-:W-:Y:S02]  /*e730*/  ISETP.GT.AND P3, PT, R152, 0x20, PT ;  /* 0x000000209800780c */ /* 0x000fe40003f64270 */
[----:B-1----:R-:W-:Y:S02]  /*e740*/  FSEL R230, R230, -INF , P4 ;  /* 0xff800000e6e67808 */ /* 0x002fe40002000000 */
[----:B------:R-:W0:Y:S01]  /*e750*/  MUFU.TANH R178, R178 ;  /* 0x000000b200b27308 */ /* 0x000e220000002400 */
[----:B------:R-:W-:Y:S01]  /*e760*/  ISETP.GT.AND P4, PT, R152, 0x21, PT ;  /* 0x000000219800780c */ /* 0x000fe20003f84270 */
[----:B------:R-:W-:Y:S01]  /*e770*/  FMUL.FTZ R167, R186, UR51 ;  /* 0x00000033baa77c20 */ /* 0x000fe20008410000 */
[----:B------:R-:W-:-:S05]  /*e780*/  FMUL.FTZ R162, R187, UR51 ;  /* 0x00000033bba27c20 */ /* 0x000fca0008410000 */
[----:B------:R-:W1:Y:S01]  /*e790*/  MUFU.TANH R171, R171 ;  /* 0x000000ab00ab7308 */ /* 0x000e620000002400 */
[----:B--2---:R-:W-:Y:S02]  /*e7a0*/  FSEL R187, R163, -INF , P3 ;  /* 0xff800000a3bb7808 */ /* 0x004fe40001800000 */
[----:B------:R-:W-:-:S05]  /*e7b0*/  ISETP.GT.AND P3, PT, R152, 0x28, PT ;  /* 0x000000289800780c */ /* 0x000fca0003f64270 */
[----:B------:R-:W2:Y:S01]  /*e7c0*/  MUFU.TANH R174, R174 ;  /* 0x000000ae00ae7308 */ /* 0x000ea20000002400 */
[----:B------:R-:W-:-:S07]  /*e7d0*/  FMUL.FTZ R191, R191, UR51 ;  /* 0x00000033bfbf7c20 */ /* 0x000fce0008410000 */
[----:B------:R-:W5:Y:S01]  /*e7e0*/  MUFU.TANH R175, R175 ;  /* 0x000000af00af7308 */ /* 0x000f620000002400 */
[----:B---3--:R-:W-:-:S07]  /*e7f0*/  FSEL R192, R166, -INF , P3 ;  /* 0xff800000a6c07808 */ /* 0x008fce0001800000 */
[----:B------:R3:W-:Y:S01]  /*e800*/  MUFU.TANH R163, R190 ;  /* 0x000000be00a37308 */ /* 0x0007e20000002400 */
[----:B------:R-:W-:Y:S02]  /*e810*/  ISETP.GT.AND P3, PT, R152, 0x30, PT ;  /* 0x000000309800780c */ /* 0x000fe40003f64270 */
[----:B---3--:R-:W-:Y:S02]  /*e820*/  FSEL R190, R170, -INF , P4 ;  /* 0xff800000aabe7808 */ /* 0x008fe40002000000 */
[----:B------:R-:W-:-:S03]  /*e830*/  ISETP.GT.AND P4, PT, R152, 0x29, PT ;  /* 0x000000299800780c */ /* 0x000fc60003f84270 */
[----:B------:R-:W3:Y:S01]  /*e840*/  MUFU.TANH R167, R167 ;  /* 0x000000a700a77308 */ /* 0x000ee20000002400 */
[----:B----4-:R-:W-:Y:S02]  /*e850*/  FSEL R193, R193, -INF , P4 ;  /* 0xff800000c1c17808 */ /* 0x010fe40002000000 */
[----:B------:R-:W-:-:S05]  /*e860*/  ISETP.GT.AND P4, PT, R152, 0x31, PT ;  /* 0x000000319800780c */ /* 0x000fca0003f84270 */
[----:B------:R-:W4:Y:S01]  /*e870*/  MUFU.TANH R162, R162 ;  /* 0x000000a200a27308 */ /* 0x000f220000002400 */
[----:B0-----:R-:W-:Y:S02]  /*e880*/  FSEL R179, R178, -INF , P3 ;  /* 0xff800000b2b37808 */ /* 0x001fe40001800000 */
[----:B-1----:R-:W-:Y:S02]  /*e890*/  FSEL R171, R171, -INF , P4 ;  /* 0xff800000abab7808 */ /* 0x002fe40002000000 */
[----:B------:R-:W-:-:S03]  /*e8a0*/  ISETP.GT.AND P3, PT, R152, 0x38, PT ;  /* 0x000000389800780c */ /* 0x000fc60003f64270 */
[----:B------:R-:W0:Y:S01]  /*e8b0*/  MUFU.TANH R166, R191 ;  /* 0x000000bf00a67308 */ /* 0x000e220000002400 */
[----:B------:R-:W-:Y:S01]  /*e8c0*/  ISETP.GT.AND P4, PT, R152, 0x39, PT ;  /* 0x000000399800780c */ /* 0x000fe20003f84270 */
[----:B------:R-:W-:Y:S01]  /*e8d0*/  UMOV UR43, UR49 ;  /* 0x00000031002b7c82 */ /* 0x000fe20008000000 */
[----:B--2---:R-:W-:Y:S02]  /*e8e0*/  FSEL R174, R174, -INF , P3 ;  /* 0xff800000aeae7808 */ /* 0x004fe40001800000 */
[----:B-----5:R-:W-:Y:S01]  /*e8f0*/  FSEL R175, R175, -INF , P4 ;  /* 0xff800000afaf7808 */ /* 0x020fe20002000000 */
[----:B------:R-:W-:Y:S01]  /*e900*/  FMUL.FTZ R182, R176, UR43 ;  /* 0x0000002bb0b67c20 */ /* 0x000fe20008410000 */
[C---:B------:R-:W-:Y:S02]  /*e910*/  ISETP.GT.AND P3, PT, R152.reuse, 0x40, PT ;  /* 0x000000409800780c */ /* 0x040fe40003f64270 */
[----:B------:R-:W-:Y:S02]  /*e920*/  ISETP.GT.AND P4, PT, R152, 0x41, PT ;  /* 0x000000419800780c */ /* 0x000fe40003f84270 */
[----:B---3--:R-:W-:-:S02]  /*e930*/  FSEL R167, R167, -INF , P3 ;  /* 0xff800000a7a77808 */ /* 0x008fc40001800000 */
[----:B----4-:R-:W-:Y:S02]  /*e940*/  FSEL R162, R162, -INF , P4 ;  /* 0xff800000a2a27808 */ /* 0x010fe40002000000 */
[C---:B------:R-:W-:Y:S02]  /*e950*/  ISETP.GT.AND P3, PT, R152.reuse, 0x48, PT ;  /* 0x000000489800780c */ /* 0x040fe40003f64270 */
[----:B------:R-:W-:Y:S02]  /*e960*/  ISETP.GT.AND P4, PT, R152, 0x49, PT ;  /* 0x000000499800780c */ /* 0x000fe40003f84270 */
[----:B------:R-:W-:Y:S02]  /*e970*/  FSEL R182, R182, RZ, P2 ;  /* 0x000000ffb6b67208 */ /* 0x000fe40001000000 */
[----:B------:R-:W-:Y:S02]  /*e980*/  FSEL R163, R163, -INF , P3 ;  /* 0xff800000a3a37808 */ /* 0x000fe40001800000 */
[----:B0-----:R-:W-:Y:S01]  /*e990*/  FSEL R166, R166, -INF , P4 ;  /* 0xff800000a6a67808 */ /* 0x001fe20002000000 */
[----:B------:R-:W-:Y:S01]  /*e9a0*/  FMUL.FTZ R194, R194, UR51 ;  /* 0x00000033c2c27c20 */ /* 0x000fe20008410000 */
[----:B------:R-:W-:-:S02]  /*e9b0*/  ISETP.GT.AND P3, PT, R152, 0x50, PT ;  /* 0x000000509800780c */ /* 0x000fc40003f64270 */
[C---:B------:R-:W-:Y:S02]  /*e9c0*/  ISETP.GT.AND P4, PT, R152.reuse, 0x51, PT ;  /* 0x000000519800780c */ /* 0x040fe40003f84270 */
[C---:B------:R-:W-:Y:S02]  /*e9d0*/  ISETP.GT.AND P5, PT, R152.reuse, 0x58, PT ;  /* 0x000000589800780c */ /* 0x040fe40003fa4270 */
[----:B------:R-:W-:Y:S01]  /*e9e0*/  ISETP.GT.AND P6, PT, R152, 0x59, PT ;  /* 0x000000599800780c */ /* 0x000fe20003fc4270 */
[----:B------:R-:W-:Y:S01]  /*e9f0*/  FFMA.FTZ R152, R153, UR43, -R182 ;  /* 0x0000002b99987c23 */ /* 0x000fe200080108b6 */
[----:B------:R-:W-:Y:S01]  /*ea00*/  FMUL.FTZ R154, R154, UR43 ;  /* 0x0000002b9a9a7c20 */ /* 0x000fe20008410000 */
[----:B------:R-:W-:Y:S08]  /*ea10*/  MUFU.TANH R170, R194 ;  /* 0x000000c200aa7308 */ /* 0x000ff00000002400 */
[----:B------:R-:W-:Y:S08]  /*ea20*/  MUFU.EX2 R152, R152 ;  /* 0x0000009800987308 */ /* 0x000ff00000000800 */
[----:B------:R-:W0:Y:S02]  /*ea30*/  MUFU.EX2 R194, R154 ;  /* 0x0000009a00c27308 */ /* 0x000e240000000800 */
[----:B0-----:R-:W-:Y:S01]  /*ea40*/  FFMA.FTZ R153, R194, R0, R152 ;  /* 0x00000000c2997223 */ /* 0x001fe20000010098 */
[----:B------:R-:W-:-:S04]  /*ea50*/  FMNMX.FTZ R0, R158, R216, !PT ;  /* 0x000000d89e007209 */ /* 0x000fc80007810000 */
[----:B------:R-:W-:-:S04]  /*ea60*/  FMNMX.FTZ R0, R159, R0, !PT ;  /* 0x000000009f007209 */ /* 0x000fc80007810000 */
[----:B------:R-:W-:-:S04]  /*ea70*/  FMNMX.FTZ R0, R155, R0, !PT ;  /* 0x000000009b007209 */ /* 0x000fc80007810000 */
[----:B------:R-:W-:-:S04]  /*ea80*/  FMNMX.FTZ R0, R229, R0, !PT ;  /* 0x00000000e5007209 */ /* 0x000fc80007810000 */
[----:B------:R-:W-:-:S04]  /*ea90*/  FMNMX.FTZ R0, R196, R0, !PT ;  /* 0x00000000c4007209 */ /* 0x000fc80007810000 */
[----:B------:R-:W-:-:S04]  /*eaa0*/  FMNMX.FTZ R0, R197, R0, !PT ;  /* 0x00000000c5007209 */ /* 0x000fc80007810000 */
[----:B------:R-:W-:Y:S01]  /*eab0*/  FMNMX.FTZ R0, R217, R0, !PT ;  /* 0x00000000d9007209 */ /* 0x000fe20007810000 */
[----:B------:R-:W-:-:S03]  /*eac0*/  FFMA.FTZ R154, R223, UR43, -R182 ;  /* 0x0000002bdf9a7c23 */ /* 0x000fc600080108b6 */
[----:B------:R-:W-:-:S04]  /*ead0*/  FMNMX.FTZ R0, R230, R0, !PT ;  /* 0x00000000e6007209 */ /* 0x000fc80007810000 */
[----:B------:R-:W-:Y:S01]  /*eae0*/  FMNMX.FTZ R0, R187, R0, !PT ;  /* 0x00000000bb007209 */ /* 0x000fe20007810000 */
[----:B------:R-:W0:Y:S03]  /*eaf0*/  MUFU.EX2 R154, R154 ;  /* 0x0000009a009a7308 */ /* 0x000e260000000800 */
[----:B------:R-:W-:-:S04]  /*eb00*/  FMNMX.FTZ R0, R190, R0, !PT ;  /* 0x00000000be007209 */ /* 0x000fc80007810000 */
[----:B------:R-:W-:-:S04]  /*eb10*/  FMNMX.FTZ R0, R192, R0, !PT ;  /* 0x00000000c0007209 */ /* 0x000fc80007810000 */
[----:B------:R-:W-:-:S04]  /*eb20*/  FMNMX.FTZ R0, R193, R0, !PT ;  /* 0x00000000c1007209 */ /* 0x000fc80007810000 */
[----:B------:R-:W-:Y:S01]  /*eb30*/  FMNMX.FTZ R0, R179, R0, !PT ;  /* 0x00000000b3007209 */ /* 0x000fe20007810000 */
[C---:B0-----:R-:W-:Y:S01]  /*eb40*/  FADD.FTZ R153, R154.reuse, R153 ;  /* 0x000000999a997221 */ /* 0x041fe20000010000 */
[----:B------:R-:W-:Y:S02]  /*eb50*/  F2FP.F16.F32.PACK_AB R152, R154, R152 ;  /* 0x000000989a98723e */ /* 0x000fe400000000ff */
[----:B------:R-:W-:Y:S01]  /*eb60*/  FMNMX.FTZ R154, R171, R0, !PT ;  /* 0x00000000ab9a7209 */ /* 0x000fe20007810000 */
[----:B------:R-:W-:-:S03]  /*eb70*/  FMUL.FTZ R195, R195, UR51 ;  /* 0x00000033c3c37c20 */ /* 0x000fc60008410000 */
[----:B------:R-:W-:Y:S01]  /*eb80*/  FMNMX.FTZ R154, R174, R154, !PT ;  /* 0x0000009aae9a7209 */ /* 0x000fe20007810000 */
[----:B------:R-:W-:-:S03]  /*eb90*/  FMUL.FTZ R183, R198, UR51 ;  /* 0x00000033c6b77c20 */ /* 0x000fc60008410000 */
[----:B------:R-:W-:Y:S01]  /*eba0*/  FMNMX.FTZ R154, R175, R154, !PT ;  /* 0x0000009aaf9a7209 */ /* 0x000fe20007810000 */
[----:B------:R-:W0:Y:S01]  /*ebb0*/  MUFU.TANH R0, R195 ;  /* 0x000000c300007308 */ /* 0x000e220000002400 */
[----:B------:R-:W-:Y:S02]  /*ebc0*/  FMUL.FTZ R186, R199, UR51 ;  /* 0x00000033c7ba7c20 */ /* 0x000fe40008410000 */
[----:B------:R-:W-:-:S04]  /*ebd0*/  FMNMX.FTZ R154, R167, R154, !PT ;  /* 0x0000009aa79a7209 */ /* 0x000fc80007810000 */
[----:B------:R-:W-:Y:S01]  /*ebe0*/  FMNMX.FTZ R154, R162, R154, !PT ;  /* 0x0000009aa29a7209 */ /* 0x000fe20007810000 */
[----:B------:R-:W1:Y:S03]  /*ebf0*/  MUFU.TANH R183, R183 ;  /* 0x000000b700b77308 */ /* 0x000e660000002400 */
[----:B------:R-:W-:-:S05]  /*ec00*/  FMNMX.FTZ R154, R163, R154, !PT ;  /* 0x0000009aa39a7209 */ /* 0x000fca0007810000 */
[----:B------:R-:W2:Y:S01]  /*ec10*/  MUFU.TANH R186, R186 ;  /* 0x000000ba00ba7308 */ /* 0x000ea20000002400 */
[----:B------:R-:W-:Y:S02]  /*ec20*/  FSEL R170, R170, -INF , P3 ;  /* 0xff800000aaaa7808 */ /* 0x000fe40001800000 */
[----:B------:R-:W-:Y:S02]  /*ec30*/  FMNMX.FTZ R154, R166, R154, !PT ;  /* 0x0000009aa69a7209 */ /* 0x000fe40007810000 */
[----:B0-----:R-:W-:Y:S02]  /*ec40*/  FSEL R0, R0, -INF , P4 ;  /* 0xff80000000007808 */ /* 0x001fe40002000000 */
[----:B------:R-:W-:Y:S02]  /*ec50*/  FMNMX.FTZ R154, R170, R154, !PT ;  /* 0x0000009aaa9a7209 */ /* 0x000fe40007810000 */
[----:B-1----:R-:W-:Y:S02]  /*ec60*/  FSEL R183, R183, -INF , P5 ;  /* 0xff800000b7b77808 */ /* 0x002fe40002800000 */
[----:B------:R-:W-:-:S04]  /*ec70*/  FMNMX.FTZ R154, R0, R154, !PT ;  /* 0x0000009a009a7209 */ /* 0x000fc80007810000 */
[----:B------:R-:W-:Y:S02]  /*ec80*/  FMNMX.FTZ R154, R183, R154, !PT ;  /* 0x0000009ab79a7209 */ /* 0x000fe40007810000 */
[----:B--2---:R-:W-:-:S04]  /*ec90*/  FSEL R186, R186, -INF , P6 ;  /* 0xff800000baba7808 */ /* 0x004fc80003000000 */
[----:B------:R-:W-:-:S05]  /*eca0*/  FMNMX.FTZ R178, R186, R154, !PT ;  /* 0x0000009abab27209 */ /* 0x000fca0007810000 */
[----:B------:R-:W0:Y:S02]  /*ecb0*/  SHFL.BFLY PT, R154, R178, 0x2, 0x1f ;  /* 0x0c401f00b29a7f89 */ /* 0x000e2400000e0000 */
[----:B0-----:R-:W-:Y:S01]  /*ecc0*/  FMNMX.FTZ R178, R178, R154, !PT ;  /* 0x0000009ab2b27209 */ /* 0x001fe20007810000 */
[----:B------:R-:W-:-:S04]  /*ecd0*/  FFMA.FTZ R154, R177, UR43, -R182 ;  /* 0x0000002bb19a7c23 */ /* 0x000fc800080108b6 */
[----:B------:R-:W0:Y:S01]  /*ece0*/  SHFL.BFLY PT, R191, R178, 0x1, 0x1f ;  /* 0x0c201f00b2bf7f89 */ /* 0x000e2200000e0000 */
[----:B------:R-:W-:Y:S01]  /*ecf0*/  FFMA.FTZ R177, R222, UR43, -R182 ;  /* 0x0000002bdeb17c23 */ /* 0x000fe200080108b6 */
[----:B------:R-:W1:Y:S01]  /*ed00*/  MUFU.EX2 R154, R154 ;  /* 0x0000009a009a7308 */ /* 0x000e620000000800 */
[----:B------:R-:W2:Y:S01]  /*ed10*/  S2R R231, SR_TID.X ;  /* 0x0000000000e77919 */ /* 0x000ea20000002100 */
[-C--:B------:R-:W-:Y:S01]  /*ed20*/  FMUL.FTZ R24, R24, R194.reuse ;  /* 0x000000c218187220 */ /* 0x080fe20000410000 */
[-C--:B------:R-:W-:Y:S01]  /*ed30*/  FMUL.FTZ R25, R25, R194.reuse ;  /* 0x000000c219197220 */ /* 0x080fe20000410000 */
[-C--:B------:R-:W-:Y:S01]  /*ed40*/  FMUL.FTZ R28, R28, R194.reuse ;  /* 0x000000c21c1c7220 */ /* 0x080fe20000410000 */
[-C--:B------:R-:W-:Y:S01]  /*ed50*/  FMUL.FTZ R29, R29, R194.reuse ;  /* 0x000000c21d1d7220 */ /* 0x080fe20000410000 */
[-C--:B------:R-:W-:Y:S02]  /*ed60*/  FMUL.FTZ R32, R32, R194.reuse ;  /* 0x000000c220207220 */ /* 0x080fe40000410000 */
        /* <DEDUP_REMOVED lines=14> */
[----:B0-----:R-:W-:Y:S01]  /*ee50*/  FMNMX.FTZ R178, R178, R191, !PT ;  /* 0x000000bfb2b27209 */ /* 0x001fe20007810000 */
[-C--:B------:R-:W-:Y:S01]  /*ee60*/  FMUL.FTZ R57, R57, R194.reuse ;  /* 0x000000c239397220 */ /* 0x080fe20000410000 */
[-C--:B------:R-:W-:Y:S01]  /*ee70*/  FMUL.FTZ R60, R60, R194.reuse ;  /* 0x000000c23c3c7220 */ /* 0x080fe20000410000 */
[----:B------:R-:W-:Y:S01]  /*ee80*/  FMUL.FTZ R61, R61, R194 ;  /* 0x000000c23d3d7220 */ /* 0x000fe20000410000 */
[C---:B------:R-:W-:Y:S01]  /*ee90*/  FSETP.NEU.FTZ.AND P2, PT, R178.reuse, -INF , PT ;  /* 0xff800000b200780b */ /* 0x040fe20003f5d000 */
[----:B------:R-:W-:Y:S01]  /*eea0*/  FMUL.FTZ R191, R178, UR43 ;  /* 0x0000002bb2bf7c20 */ /* 0x000fe20008410000 */
[C---:B---3--:R-:W-:Y:S01]  /*eeb0*/  FADD.FTZ R195, R177.reuse, R153 ;  /* 0x00000099b1c37221 */ /* 0x048fe20000010000 */
[----:B------:R-:W-:Y:S01]  /*eec0*/  F2FP.F16.F32.PACK_AB R154, R177, R154 ;  /* 0x0000009ab19a723e */ /* 0x000fe200000000ff */
[-C--:B------:R-:W-:Y:S01]  /*eed0*/  FMUL.FTZ R64, R64, R194.reuse ;  /* 0x000000c240407220 */ /* 0x080fe20000410000 */
[----:B------:R-:W-:Y:S01]  /*eee0*/  FSEL R177, R178, RZ, P2 ;  /* 0x000000ffb2b17208 */ /* 0x000fe20001000000 */
[-C--:B------:R-:W-:Y:S01]  /*eef0*/  FMUL.FTZ R65, R65, R194.reuse ;  /* 0x000000c241417220 */ /* 0x080fe20000410000 */
[----:B------:R-:W-:Y:S01]  /*ef00*/  FSEL R191, R191, RZ, P2 ;  /* 0x000000ffbfbf7208 */ /* 0x000fe20001000000 */
[-C--:B------:R-:W-:Y:S01]  /*ef10*/  FMUL.FTZ R68, R68, R194.reuse ;  /* 0x000000c244447220 */ /* 0x080fe20000410000 */
[-C--:B------:R-:W-:Y:S01]  /*ef20*/  FMUL.FTZ R69, R69, R194.reuse ;  /* 0x000000c245457220 */ /* 0x080fe20000410000 */
[----:B------:R-:W-:Y:S01]  /*ef30*/  FADD.FTZ R177, -R177, R216 ;  /* 0x000000d8b1b17221 */ /* 0x000fe20000010100 */
[-C--:B------:R-:W-:Y:S01]  /*ef40*/  FMUL.FTZ R72, R72, R194.reuse ;  /* 0x000000c248487220 */ /* 0x080fe20000410000 */
[--C-:B------:R-:W-:Y:S01]  /*ef50*/  FFMA.FTZ R153, R158, UR43, -R191.reuse ;  /* 0x0000002b9e997c23 */ /* 0x100fe200080108bf */
[-C--:B------:R-:W-:Y:S01]  /*ef60*/  FMUL.FTZ R73, R73, R194.reuse ;  /* 0x000000c249497220 */ /* 0x080fe20000410000 */
[----:B------:R-:W-:Y:S01]  /*ef70*/  FMUL.FTZ R177, R177, UR43 ;  /* 0x0000002bb1b17c20 */ /* 0x000fe20008410000 */
        /* <DEDUP_REMOVED lines=11> */
[----:B------:R0:W1:Y:S01]  /*f030*/  MUFU.EX2 R216, R177 ;  /* 0x000000b100d87308 */ /* 0x0000620000000800 */
[----:B------:R-:W-:Y:S01]  /*f040*/  FFMA.FTZ R158, R159, UR43, -R191 ;  /* 0x0000002b9f9e7c23 */ /* 0x000fe200080108bf */
[----:B--2---:R-:W-:Y:S01]  /*f050*/  SHF.R.U32.HI R231, RZ, 0x7, R231 ;  /* 0x00000007ffe77819 */ /* 0x004fe200000116e7 */
[-C--:B------:R-:W-:Y:S01]  /*f060*/  FMUL.FTZ R96, R96, R194.reuse ;  /* 0x000000c260607220 */ /* 0x080fe20000410000 */
[-C--:B------:R-:W-:Y:S01]  /*f070*/  FMUL.FTZ R97, R97, R194.reuse ;  /* 0x000000c261617220 */ /* 0x080fe20000410000 */
[-C--:B------:R-:W-:Y:S01]  /*f080*/  FMUL.FTZ R100, R100, R194.reuse ;  /* 0x000000c264647220 */ /* 0x080fe20000410000 */
[-C--:B------:R-:W-:Y:S01]  /*f090*/  FMUL.FTZ R101, R101, R194.reuse ;  /* 0x000000c265657220 */ /* 0x080fe20000410000 */
[-C--:B------:R-:W-:Y:S01]  /*f0a0*/  FMUL.FTZ R104, R104, R194.reuse ;  /* 0x000000c268687220 */ /* 0x080fe20000410000 */
[-C--:B------:R-:W-:Y:S01]  /*f0b0*/  FMUL.FTZ R105, R105, R194.reuse ;  /* 0x000000c269697220 */ /* 0x080fe20000410000 */
[----:B0-----:R-:W-:Y:S01]  /*f0c0*/  IADD3 R177, -R231, 0xb, RZ ;  /* 0x0000000be7b17810 */ /* 0x001fe20007ffe1ff */
[----:B------:R-:W0:Y:S01]  /*f0d0*/  MUFU.EX2 R158, R158 ;  /* 0x0000009e009e7308 */ /* 0x000e220000000800 */
[-C--:B------:R-:W-:Y:S01]  /*f0e0*/  FMUL.FTZ R108, R108, R194.reuse ;  /* 0x000000c26c6c7220 */ /* 0x080fe20000410000 */
[-C--:B------:R-:W-:Y:S01]  /*f0f0*/  FMUL.FTZ R109, R109, R194.reuse ;  /* 0x000000c26d6d7220 */ /* 0x080fe20000410000 */
[-C--:B------:R-:W-:Y:S01]  /*f100*/  FMUL.FTZ R112, R112, R194.reuse ;  /* 0x000000c270707220 */ /* 0x080fe20000410000 */
[-C--:B------:R-:W-:Y:S01]  /*f110*/  FMUL.FTZ R113, R113, R194.reuse ;  /* 0x000000c271717220 */ /* 0x080fe20000410000 */
[-C--:B------:R-:W-:Y:S01]  /*f120*/  FMUL.FTZ R116, R116, R194.reuse ;  /* 0x000000c274747220 */ /* 0x080fe20000410000 */
[----:B------:R-:W-:Y:S01]  /*f130*/  FMUL.FTZ R117, R117, R194 ;  /* 0x000000c275757220 */ /* 0x000fe20000410000 */
[----:B-1----:R-:W-:Y:S01]  /*f140*/  FFMA.FTZ R198, R216, R3, R153 ;  /* 0x00000003d8c67223 */ /* 0x002fe20000010099 */
[----:B------:R-:W-:-:S02]  /*f150*/  @!P0 VIADD R3, R211, 0x32440 ;  /* 0x00032440d3038836 */ /* 0x000fc40000000000 */
[-C--:B------:R-:W-:Y:S01]  /*f160*/  FMUL.FTZ R120, R120, R194.reuse ;  /* 0x000000c278787220 */ /* 0x080fe20000410000 */
[-C--:B------:R-:W-:Y:S01]  /*f170*/  FMUL.FTZ R121, R121, R194.reuse ;  /* 0x000000c279797220 */ /* 0x080fe20000410000 */
[-C--:B------:R-:W-:Y:S01]  /*f180*/  FMUL.FTZ R124, R124, R194.reuse ;  /* 0x000000c27c7c7220 */ /* 0x080fe20000410000 */
[-C--:B------:R-:W-:Y:S01]  /*f190*/  FMUL.FTZ R125, R125, R194.reuse ;  /* 0x000000c27d7d7220 */ /* 0x080fe20000410000 */
[----:B------:R-:W-:Y:S01]  /*f1a0*/  @!P0 PRMT R3, RZ, 0x654, R3 ;  /* 0x00000654ff038816 */ /* 0x000fe20000000003 */
        /* <DEDUP_REMOVED lines=14> */
[----:B------:R-:W-:Y:S01]  /*f290*/  FMUL.FTZ R149, R149, R194 ;  /* 0x000000c295957220 */ /* 0x000fe20000410000 */
[--C-:B------:R-:W-:Y:S01]  /*f2a0*/  FFMA.FTZ R199, R155, UR43, -R191.reuse ;  /* 0x0000002b9bc77c23 */ /* 0x100fe200080108bf */
[----:B------:R-:W-:Y:S01]  /*f2b0*/  FFMA.FTZ R194, R229, UR43, -R191 ;  /* 0x0000002be5c27c23 */ /* 0x000fe200080108bf */
[----:B------:R2:W-:Y:S01]  /*f2c0*/  BAR.SYNC.DEFER_BLOCKING R3, 0x100 ;  /* 0x000400030000751d */ /* 0x0005e20000010000 */
[C---:B0-----:R-:W-:Y:S01]  /*f2d0*/  FADD.FTZ R198, R158.reuse, R198 ;  /* 0x000000c69ec67221 */ /* 0x041fe20000010000 */
[----:B------:R-:W-:-:S04]  /*f2e0*/  F2FP.F16.F32.PACK_AB R153, R158, R153 ;  /* 0x000000999e99723e */ /* 0x000fc800000000ff */
[----:B------:R-:W-:Y:S01]  /*f2f0*/  MUFU.EX2 R199, R199 ;  /* 0x000000c700c77308 */ /* 0x000fe20000000800 */
[----:B------:R-:W-:Y:S02]  /*f300*/  IMAD.MOV.U32 R158, RZ, RZ, 0xc00 ;  /* 0x00000c00ff9e7424 */ /* 0x000fe400078e00ff */
[--C-:B------:R-:W-:Y:S01]  /*f310*/  FFMA.FTZ R164, R164, UR43, -R182.reuse ;  /* 0x0000002ba4a47c23 */ /* 0x100fe200080108b6 */
[--C-:B------:R-:W-:Y:S01]  /*f320*/  FFMA.FTZ R165, R165, UR43, -R182.reuse ;  /* 0x0000002ba5a57c23 */ /* 0x100fe200080108b6 */
[--C-:B------:R-:W-:Y:S01]  /*f330*/  FFMA.FTZ R168, R168, UR43, -R182.reuse ;  /* 0x0000002ba8a87c23 */ /* 0x100fe200080108b6 */
[----:B------:R-:W-:Y:S01]  /*f340*/  FFMA.FTZ R169, R169, UR43, -R182 ;  /* 0x0000002ba9a97c23 */ /* 0x000fe200080108b6 */
[----:B------:R-:W3:Y:S01]  /*f350*/  LDL R222, [R1+0x2c] ;  /* 0x00002c0001de7983 */ /* 0x000ee20000100800 */
[----:B------:R-:W0:Y:S01]  /*f360*/  MUFU.EX2 R194, R194 ;  /* 0x000000c200c27308 */ /* 0x000e220000000800 */
[----:B------:R-:W-:Y:S02]  /*f370*/  IMAD R158, R2, R158, UR42 ;  /* 0x0000002a029e7e24 */ /* 0x000fe4000f8e029e */
[----:B------:R-:W-:-:S02]  /*f380*/  IMAD.MOV.U32 R159, RZ, RZ, 0x40000040 ;  /* 0x40000040ff9f7424 */ /* 0x000fc400078e00ff */
[-C--:B------:R-:W-:Y:S01]  /*f390*/  FMUL.FTZ R26, R26, R216.reuse ;  /* 0x000000d81a1a7220 */ /* 0x080fe20000410000 */
[-C--:B------:R-:W-:Y:S01]  /*f3a0*/  FMUL.FTZ R27, R27, R216.reuse ;  /* 0x000000d81b1b7220 */ /* 0x080fe20000410000 */
[----:B------:R-:W-:Y:S01]  /*f3b0*/  R2UR UR6, R158 ;  /* 0x000000009e0672ca */ /* 0x000fe200000e0000 */
        /* <DEDUP_REMOVED lines=63> */
[----:B0-----:R-:W-:-:S05]  /*f7b0*/  F2FP.F16.F32.PACK_AB R155, R194, R199 ;  /* 0x000000c7c29b723e */ /* 0x001fca00000000ff */
[----:B------:R-:W-:-:S06]  /*f7c0*/  WARPGROUP.ARRIVE ;  /* 0x00000000000079c5 */ /* 0x000fcc0000000000 */
[----:B------:R-:W-:Y:S01]  /*f7d0*/  HGMMA.64x256x16.F32 R24, R152, gdesc[UR4].tnspB, R24, gsb0 ;  /* 0x43e0000498187df0 */ /* 0x000fe20008000818 */
[--C-:B------:R-:W-:Y:S01]  /*f7e0*/  FFMA.FTZ R159, R218, UR43, -R182.reuse ;  /* 0x0000002bda9f7c23 */ /* 0x100fe200080108b6 */
[--C-:B------:R-:W-:Y:S01]  /*f7f0*/  FFMA.FTZ R197, R197, UR43, -R191.reuse ;  /* 0x0000002bc5c57c23 */ /* 0x100fe200080108bf */
[--C-:B------:R-:W-:Y:S01]  /*f800*/  FFMA.FTZ R216, R219, UR43, -R182.reuse ;  /* 0x0000002bdbd87c23 */ /* 0x100fe200080108b6 */
[----:B--2---:R-:W-:Y:S01]  /*f810*/  FFMA.FTZ R3, R221, UR43, -R182 ;  /* 0x0000002bdd037c23 */ /* 0x004fe200080108b6 */
[----:B------:R-:W-:Y:S02]  /*f820*/  FFMA.FTZ R217, R217, UR43, -R191 ;  /* 0x0000002bd9d97c23 */ /* 0x000fe400080108bf */
[----:B------:R-:W-:Y:S08]  /*f830*/  MUFU.EX2 R159, R159 ;  /* 0x0000009f009f7308 */ /* 0x000ff00000000800 */
[----:B------:R-:W-:Y:S08]  /*f840*/  MUFU.EX2 R197, R197 ;  /* 0x000000c500c57308 */ /* 0x000ff00000000800 */
[----:B------:R-:W-:Y:S08]  /*f850*/  MUFU.EX2 R216, R216 ;  /* 0x000000d800d87308 */ /* 0x000ff00000000800 */
[----:B------:R-:W-:Y:S08]  /*f860*/  MUFU.EX2 R3, R3 ;  /* 0x0000000300037308 */ /* 0x000ff00000000800 */
[----:B------:R-:W-:Y:S01]  /*f870*/  MUFU.EX2 R217, R217 ;  /* 0x000000d900d97308 */ /* 0x000fe20000000800 */
[----:B------:R-:W-:-:S04]  /*f880*/  FADD.FTZ R199, R199, R198 ;  /* 0x000000c6c7c77221 */ /* 0x000fc80000010000 */
[----:B------:R-:W-:Y:S01]  /*f890*/  FADD.FTZ R199, R194, R199 ;  /* 0x000000c7c2c77221 */ /* 0x000fe20000010000 */
[--C-:B------:R-:W-:Y:S01]  /*f8a0*/  FFMA.FTZ R194, R180, UR43, -R182.reuse ;  /* 0x0000002bb4c27c23 */ /* 0x100fe200080108b6 */
[----:B------:R-:W-:Y:S01]  /*f8b0*/  FFMA.FTZ R180, R184, UR43, -R182 ;  /* 0x0000002bb8b47c23 */ /* 0x000fe200080108b6 */
[--C-:B------:R-:W-:Y:S01]  /*f8c0*/  FFMA.FTZ R187, R187, UR43, -R191.reuse ;  /* 0x0000002bbbbb7c23 */ /* 0x100fe200080108bf */
[--C-:B------:R-:W-:Y:S01]  /*f8d0*/  FFMA.FTZ R190, R190, UR43, -R191.reuse ;  /* 0x0000002bbebe7c23 */ /* 0x100fe200080108bf */
[----:B------:R-:W-:Y:S02]  /*f8e0*/  FFMA.FTZ R184, R193, UR43, -R191 ;  /* 0x0000002bc1b87c23 */ /* 0x000fe400080108bf */
[----:B------:R-:W-:Y:S08]  /*f8f0*/  MUFU.EX2 R194, R194 ;  /* 0x000000c200c27308 */ /* 0x000ff00000000800 */
[----:B------:R-:W-:Y:S08]  /*f900*/  MUFU.EX2 R180, R180 ;  /* 0x000000b400b47308 */ /* 0x000ff00000000800 */
[----:B------:R-:W-:Y:S08]  /*f910*/  MUFU.EX2 R187, R187 ;  /* 0x000000bb00bb7308 */ /* 0x000ff00000000800 */
[----:B------:R-:W-:Y:S01]  /*f920*/  MUFU.EX2 R190, R190 ;  /* 0x000000be00be7308 */ /* 0x000fe20000000800 */
[----:B------:R-:W-:-:S02]  /*f930*/  WARPGROUP.DEPBAR.LE gsb0, 0x0 ;  /* 0x00008000000079c5 */ /* 0x000fc40000010000 */
[----:B------:R-:W-:Y:S01]  /*f940*/  FFMA.FTZ R154, R220, UR43, -R182 ;  /* 0x0000002bdc9a7c23 */ /* 0x000fe200080108b6 */
[--C-:B------:R-:W-:Y:S01]  /*f950*/  FFMA.FTZ R155, R196, UR43, -R191.reuse ;  /* 0x0000002bc49b7c23 */ /* 0x100fe200080108bf */
[----:B------:R-:W-:-:S04]  /*f960*/  FFMA.FTZ R196, R230, UR43, -R191 ;  /* 0x0000002be6c47c23 */ /* 0x000fc800080108bf */
[----:B------:R-:W0:Y:S08]  /*f970*/  MUFU.EX2 R154, R154 ;  /* 0x0000009a009a7308 */ /* 0x000e300000000800 */
[----:B------:R-:W2:Y:S08]  /*f980*/  MUFU.EX2 R155, R155 ;  /* 0x0000009b009b7308 */ /* 0x000eb00000000800 */
[----:B------:R-:W4:Y:S01]  /*f990*/  MUFU.EX2 R196, R196 ;  /* 0x000000c400c47308 */ /* 0x000f220000000800 */
[----:B------:R-:W-:-:S02]  /*f9a0*/  VIADD R152, R158, 0x80 ;  /* 0x000000809e987836 */ /* 0x000fc40000000000 */
[----:B------:R-:W-:Y:S02]  /*f9b0*/  IMAD.MOV.U32 R153, RZ, RZ, 0x40000040 ;  /* 0x40000040ff997424 */ /* 0x000fe400078e00ff */
[----:B0-----:R-:W-:Y:S01]  /*f9c0*/  FADD.FTZ R198, R154, R195 ;  /* 0x000000c39ac67221 */ /* 0x001fe20000010000 */
[----:B------:R-:W-:Y:S02]  /*f9d0*/  R2UR UR6, R152 ;  /* 0x00000000980672ca */ /* 0x000fe400000e0000 */
[----:B------:R-:W-:Y:S01]  /*f9e0*/  R2UR UR7, R153 ;  /* 0x00000000990772ca */ /* 0x000fe200000e0000 */
[----:B--2---:R-:W-:Y:S01]  /*f9f0*/  FADD.FTZ R199, R155, R199 ;  /* 0x000000c79bc77221 */ /* 0x004fe20000010000 */
[----:B------:R-:W-:Y:S02]  /*fa00*/  F2FP.F16.F32.PACK_AB R152, R159, R154 ;  /* 0x0000009a9f98723e */ /* 0x000fe400000000ff */
[----:B------:R-:W-:Y:S02]  /*fa10*/  F2FP.F16.F32.PACK_AB R153, R197, R155 ;  /* 0x0000009bc599723e */ /* 0x000fe400000000ff */
[----:B------:R-:W-:-:S02]  /*fa20*/  F2FP.F16.F32.PACK_AB R154, R3, R216 ;  /* 0x000000d8039a723e */ /* 0x000fc400000000ff */
[----:B----4-:R-:W-:-:S04]  /*fa30*/  F2FP.F16.F32.PACK_AB R155, R196, R217 ;  /* 0x000000d9c49b723e */ /* 0x010fc800000000ff */
[----:B------:R-:W-:-:S06]  /*fa40*/  WARPGROUP.ARRIVE ;  /* 0x00000000000079c5 */ /* 0x000fcc0000000000 */
[----:B------:R-:W-:Y:S01]  /*fa50*/  HGMMA.64x256x16.F32 R24, R152, gdesc[UR4].tnspB, R24, gsb0 ;  /* 0x43e0000498187df0 */ /* 0x000fe20008000818 */
[--C-:B------:R-:W-:Y:S01]  /*fa60*/  FFMA.FTZ R195, R173, UR43, -R182.reuse ;  /* 0x0000002badc37c23 */ /* 0x100fe200080108b6 */
[----:B------:R-:W-:Y:S01]  /*fa70*/  FFMA.FTZ R173, R181, UR43, -R182 ;  /* 0x0000002bb5ad7c23 */ /* 0x000fe200080108b6 */
[--C-:B------:R-:W-:Y:S01]  /*fa80*/  FFMA.FTZ R181, R192, UR43, -R191.reuse ;  /* 0x0000002bc0b57c23 */ /* 0x100fe200080108bf */
[----:B------:R-:W-:Y:S08]  /*fa90*/  MUFU.EX2 R184, R184 ;  /* 0x000000b800b87308 */ /* 0x000ff00000000800 */
[----:B------:R-:W0:Y:S08]  /*faa0*/  MUFU.EX2 R195, R195 ;  /* 0x000000c300c37308 */ /* 0x000e300000000800 */
[----:B------:R-:W2:Y:S08]  /*fab0*/  MUFU.EX2 R173, R173 ;  /* 0x000000ad00ad7308 */ /* 0x000eb00000000800 */
[----:B------:R-:W4:Y:S01]  /*fac0*/  MUFU.EX2 R181, R181 ;  /* 0x000000b500b57308 */ /* 0x000f220000000800 */
[----:B------:R-:W-:Y:S01]  /*fad0*/  FADD.FTZ R198, R159, R198 ;  /* 0x000000c69fc67221 */ /* 0x000fe20000010000 */
[--C-:B------:R-:W-:Y:S01]  /*fae0*/  FFMA.FTZ R192, R156, UR43, -R182.reuse ;  /* 0x0000002b9cc07c23 */ /* 0x100fe200080108b6 */
[--C-:B------:R-:W-:Y:S01]  /*faf0*/  FFMA.FTZ R159, R161, UR43, -R182.reuse ;  /* 0x0000002ba19f7c23 */ /* 0x100fe200080108b6 */
[--C-:B------:R-:W-:Y:S01]  /*fb00*/  FFMA.FTZ R156, R157, UR43, -R182.reuse ;  /* 0x0000002b9d9c7c23 */ /* 0x100fe200080108b6 */
[--C-:B------:R-:W-:Y:S01]  /*fb10*/  FFMA.FTZ R161, R171, UR43, -R191.reuse ;  /* 0x0000002baba17c23 */ /* 0x100fe200080108bf */
[----:B------:R-:W-:Y:S01]  /*fb20*/  FFMA.FTZ R157, R160, UR43, -R182 ;  /* 0x0000002ba09d7c23 */ /* 0x000fe200080108b6 */
[--C-:B------:R-:W-:Y:S01]  /*fb30*/  FFMA.FTZ R171, R174, UR43, -R191.reuse ;  /* 0x0000002baeab7c23 */ /* 0x100fe200080108bf */
[--C-:B------:R-:W-:Y:S01]  /*fb40*/  FFMA.FTZ R160, R179, UR43, -R191.reuse ;  /* 0x0000002bb3a07c23 */ /* 0x100fe200080108bf */
[----:B------:R-:W-:Y:S01]  /*fb50*/  FFMA.FTZ R174, R175, UR43, -R191 ;  /* 0x0000002bafae7c23 */ /* 0x000fe200080108bf */
[----:B------:R-:W-:Y:S08]  /*fb60*/  MUFU.EX2 R192, R192 ;  /* 0x000000c000c07308 */ /* 0x000ff00000000800 */
[----:B------:R-:W5:Y:S08]  /*fb70*/  MUFU.EX2 R156, R156 ;  /* 0x0000009c009c7308 */ /* 0x000f700000000800 */
[----:B------:R-:W-:Y:S08]  /*fb80*/  MUFU.EX2 R157, R157 ;  /* 0x0000009d009d7308 */ /* 0x000ff00000000800 */
[----:B------:R-:W-:Y:S08]  /*fb90*/  MUFU.EX2 R159, R159 ;  /* 0x0000009f009f7308 */ /* 0x000ff00000000800 */
[----:B------:R-:W-:Y:S08]  /*fba0*/  MUFU.EX2 R160, R160 ;  /* 0x000000a000a07308 */ /* 0x000ff00000000800 */
[----:B------:R-:W1:Y:S08]  /*fbb0*/  MUFU.EX2 R161, R161 ;  /* 0x000000a100a17308 */ /* 0x000e700000000800 */
[----:B------:R-:W-:Y:S08]  /*fbc0*/  MUFU.EX2 R171, R171 ;  /* 0x000000ab00ab7308 */ /* 0x000ff00000000800 */
[----:B------:R-:W3:Y:S01]  /*fbd0*/  MUFU.EX2 R174, R174 ;  /* 0x000000ae00ae7308 */ /* 0x000ee20000000800 */
[----:B------:R-:W-:-:S02]  /*fbe0*/  WARPGROUP.DEPBAR.LE gsb0, 0x0 ;  /* 0x00008000000079c5 */ /* 0x000fc40000010000 */
[----:B------:R-:W-:Y:S01]  /*fbf0*/  VIADD R152, R158, 0x100 ;  /* 0x000001009e987836 */ /* 0x000fe20000000000 */
[----:B------:R-:W-:-:S04]  /*fc00*/  MOV R153, 0x40000040 ;  /* 0x4000004000997802 */ /* 0x000fc80000000f00 */
[----:B------:R-:W-:Y:S02]  /*fc10*/  R2UR UR6, R152 ;  /* 0x00000000980672ca */ /* 0x000fe400000e0000 */
[----:B------:R-:W-:Y:S02]  /*fc20*/  R2UR UR7, R153 ;  /* 0x00000000990772ca */ /* 0x000fe400000e0000 */
[----:B0-----:R-:W-:Y:S02]  /*fc30*/  F2FP.F16.F32.PACK_AB R152, R194, R195 ;  /* 0x000000c3c298723e */ /* 0x001fe400000000ff */
[----:B------:R-:W-:Y:S02]  /*fc40*/  F2FP.F16.F32.PACK_AB R153, R190, R187 ;  /* 0x000000bbbe99723e */ /* 0x000fe400000000ff */
[----:B--2---:R-:W-:Y:S02]  /*fc50*/  F2FP.F16.F32.PACK_AB R154, R180, R173 ;  /* 0x000000adb49a723e */ /* 0x004fe400000000ff */
[----:B----4-:R-:W-:-:S04]  /*fc60*/  F2FP.F16.F32.PACK_AB R155, R184, R181 ;  /* 0x000000b5b89b723e */ /* 0x010fc800000000ff */
[----:B------:R-:W-:-:S06]  /*fc70*/  WARPGROUP.ARRIVE ;  /* 0x00000000000079c5 */ /* 0x000fcc0000000000 */
[----:B------:R-:W-:Y:S01]  /*fc80*/  HGMMA.64x256x16.F32 R24, R152, gdesc[UR4].tnspB, R24, gsb0 ;  /* 0x43e0000498187df0 */ /* 0x000fe20008000818 */
[----:B------:R-:W-:Y:S01]  /*fc90*/  FADD.FTZ R216, R216, R198 ;  /* 0x000000c6d8d87221 */ /* 0x000fe20000010000 */
[--C-:B------:R-:W-:Y:S01]  /*fca0*/  FFMA.FTZ R162, R162, UR43, -R191.reuse ;  /* 0x0000002ba2a27c23 */ /* 0x100fe200080108bf */
[--C-:B------:R-:W-:Y:S01]  /*fcb0*/  FFMA.FTZ R163, R163, UR43, -R191.reuse ;  /* 0x0000002ba3a37c23 */ /* 0x100fe200080108bf */
[--C-:B------:R-:W-:Y:S01]  /*fcc0*/  FFMA.FTZ R166, R166, UR43, -R191.reuse ;  /* 0x0000002ba6a67c23 */ /* 0x100fe200080108bf */
[----:B------:R-:W-:Y:S01]  /*fcd0*/  FADD.FTZ R216, R3, R216 ;  /* 0x000000d803d87221 */ /* 0x000fe20000010000 */
[----:B------:R-:W-:Y:S01]  /*fce0*/  FFMA.FTZ R3, R167, UR43, -R191 ;  /* 0x0000002ba7037c23 */ /* 0x000fe200080108bf */
[----:B------:R-:W-:Y:S08]  /*fcf0*/  MUFU.EX2 R164, R164 ;  /* 0x000000a400a47308 */ /* 0x000ff00000000800 */
[----:B------:R-:W0:Y:S08]  /*fd00*/  MUFU.EX2 R165, R165 ;  /* 0x000000a500a57308 */ /* 0x000e300000000800 */
[----:B------:R-:W-:Y:S08]  /*fd10*/  MUFU.EX2 R168, R168 ;  /* 0x000000a800a87308 */ /* 0x000ff00000000800 */
[----:B------:R-:W-:Y:S08]  /*fd20*/  MUFU.EX2 R169, R169 ;  /* 0x000000a900a97308 */ /* 0x000ff00000000800 */
[----:B------:R-:W-:Y:S08]  /*fd30*/  MUFU.EX2 R3, R3 ;  /* 0x0000000300037308 */ /* 0x000ff00000000800 */
[----:B------:R-:W2:Y:S08]  /*fd40*/  MUFU.EX2 R162, R162 ;  /* 0x000000a200a27308 */ /* 0x000eb00000000800 */
[----:B------:R-:W-:Y:S08]  /*fd50*/  MUFU.EX2 R163, R163 ;  /* 0x000000a300a37308 */ /* 0x000ff00000000800 */
[----:B------:R-:W4:Y:S01]  /*fd60*/  MUFU.EX2 R166, R166 ;  /* 0x000000a600a67308 */ /* 0x000f220000000800 */
[----:B------:R-:W-:-:S02]  /*fd70*/  WARPGROUP.DEPBAR.LE gsb0, 0x0 ;  /* 0x00008000000079c5 */ /* 0x000fc40000010000 */
[----:B------:R-:W-:Y:S02]  /*fd80*/  VIADD R152, R158, 0x180 ;  /* 0x000001809e987836 */ /* 0x000fe40000000000 */
[----:B------:R-:W-:-:S03]  /*fd90*/  IMAD.MOV.U32 R153, RZ, RZ, 0x40000040 ;  /* 0x40000040ff997424 */ /* 0x000fc600078e00ff */
[----:B------:R-:W-:Y:S02]  /*fda0*/  R2UR UR6, R152 ;  /* 0x00000000980672ca */ /* 0x000fe400000e0000 */
[----:B------:R-:W-:Y:S02]  /*fdb0*/  R2UR UR7, R153 ;  /* 0x00000000990772ca */ /* 0x000fe400000e0000 */
[----:B-----5:R-:W-:Y:S02]  /*fdc0*/  F2FP.F16.F32.PACK_AB R152, R156, R192 ;  /* 0x000000c09c98723e */ /* 0x020fe400000000ff */
[----:B-1----:R-:W-:Y:S02]  /*fdd0*/  F2FP.F16.F32.PACK_AB R153, R161, R160 ;  /* 0x000000a0a199723e */ /* 0x002fe400000000ff */
[----:B------:R-:W-:Y:S02]  /*fde0*/  F2FP.F16.F32.PACK_AB R154, R159, R157 ;  /* 0x0000009d9f9a723e */ /* 0x000fe400000000ff */
[----:B---3--:R-:W-:-:S04]  /*fdf0*/  F2FP.F16.F32.PACK_AB R155, R174, R171 ;  /* 0x000000abae9b723e */ /* 0x008fc800000000ff */
[----:B------:R-:W-:-:S06]  /*fe00*/  WARPGROUP.ARRIVE ;  /* 0x00000000000079c5 */ /* 0x000fcc0000000000 */
[----:B------:R-:W-:Y:S01]  /*fe10*/  HGMMA.64x256x16.F32 R24, R152, gdesc[UR4].tnspB, R24, gsb0 ;  /* 0x43e0000498187df0 */ /* 0x000fe20008000818 */
[--C-:B------:R-:W-:Y:S01]  /*fe20*/  FFMA.FTZ R172, R172, UR43, -R182.reuse ;  /* 0x0000002bacac7c23 */ /* 0x100fe200080108b6 */
[--C-:B------:R-:W-:Y:S01]  /*fe30*/  FFMA.FTZ R185, R185, UR43, -R182.reuse ;  /* 0x0000002bb9b97c23 */ /* 0x100fe200080108b6 */
[--C-:B------:R-:W-:Y:S01]  /*fe40*/  FFMA.FTZ R188, R188, UR43, -R182.reuse ;  /* 0x0000002bbcbc7c23 */ /* 0x100fe200080108b6 */
[----:B------:R-:W-:Y:S01]  /*fe50*/  FFMA.FTZ R182, R189, UR43, -R182 ;  /* 0x0000002bbdb67c23 */ /* 0x000fe200080108b6 */
[--C-:B------:R-:W-:Y:S01]  /*fe60*/  FFMA.FTZ R170, R170, UR43, -R191.reuse ;  /* 0x0000002baaaa7c23 */ /* 0x100fe200080108bf */
[--C-:B------:R-:W-:Y:S01]  /*fe70*/  FFMA.FTZ R0, R0, UR43, -R191.reuse ;  /* 0x0000002b00007c23 */ /* 0x100fe200080108bf */
[--C-:B------:R-:W-:Y:S01]  /*fe80*/  FFMA.FTZ R183, R183, UR43, -R191.reuse ;  /* 0x0000002bb7b77c23 */ /* 0x100fe200080108bf */
[----:B------:R-:W-:Y:S01]  /*fe90*/  FFMA.FTZ R186, R186, UR43, -R191 ;  /* 0x0000002bbaba7c23 */ /* 0x000fe200080108bf */
[----:B------:R-:W1:Y:S08]  /*fea0*/  MUFU.EX2 R172, R172 ;  /* 0x000000ac00ac7308 */ /* 0x000e700000000800 */
[----:B------:R-:W-:Y:S08]  /*feb0*/  MUFU.EX2 R185, R185 ;  /* 0x000000b900b97308 */ /* 0x000ff00000000800 */
[----:B------:R-:W-:Y:S08]  /*fec0*/  MUFU.EX2 R188, R188 ;  /* 0x000000bc00bc7308 */ /* 0x000ff00000000800 */
[----:B------:R-:W-:Y:S08]  /*fed0*/  MUFU.EX2 R182, R182 ;  /* 0x000000b600b67308 */ /* 0x000ff00000000800 */
[----:B------:R-:W3:Y:S08]  /*fee0*/  MUFU.EX2 R170, R170 ;  /* 0x000000aa00aa7308 */ /* 0x000ef00000000800 */
[----:B------:R-:W5:Y:S08]  /*fef0*/  MUFU.EX2 R0, R0 ;  /* 0x0000000000007308 */ /* 0x000f700000000800 */
[----:B------:R-:W5:Y:S08]  /*ff00*/  MUFU.EX2 R183, R183 ;  /* 0x000000b700b77308 */ /* 0x000f700000000800 */
[----:B------:R-:W5:Y:S01]  /*ff10*/  MUFU.EX2 R186, R186 ;  /* 0x000000ba00ba7308 */ /* 0x000f620000000800 */
[----:B------:R-:W-:-:S02]  /*ff20*/  WARPGROUP.DEPBAR.LE gsb0, 0x0 ;  /* 0x00008000000079c5 */ /* 0x000fc40000010000 */
[----:B------:R-:W-:Y:S02]  /*ff30*/  VIADD R152, R158, 0x200 ;  /* 0x000002009e987836 */ /* 0x000fe40000000000 */
[----:B------:R-:W-:-:S03]  /*ff40*/  IMAD.MOV.U32 R153, RZ, RZ, 0x40000040 ;  /* 0x40000040ff997424 */ /* 0x000fc600078e00ff */
[----:B------:R-:W-:Y:S02]  /*ff50*/  R2UR UR6, R152 ;  /* 0x00000000980672ca */ /* 0x000fe400000e0000 */
[----:B------:R-:W-:Y:S02]  /*ff60*/  R2UR UR7, R153 ;  /* 0x00000000990772ca */ /* 0x000fe400000e0000 */
[----:B0-----:R-:W-:Y:S02]  /*ff70*/  F2FP.F16.F32.PACK_AB R152, R165, R164 ;  /* 0x000000a4a598723e */ /* 0x001fe400000000ff */
[----:B--2---:R-:W-:Y:S02]  /*ff80*/  F2FP.F16.F32.PACK_AB R153, R162, R3 ;  /* 0x00000003a299723e */ /* 0x004fe400000000ff */
[----:B------:R-:W-:Y:S02]  /*ff90*/  F2FP.F16.F32.PACK_AB R154, R169, R168 ;  /* 0x000000a8a99a723e */ /* 0x000fe400000000ff */
[----:B----4-:R-:W-:-:S04]  /*ffa0*/  F2FP.F16.F32.PACK_AB R155, R166, R163 ;  /* 0x000000a3a69b723e */ /* 0x010fc800000000ff */
[----:B------:R-:W-:-:S06]  /*ffb0*/  WARPGROUP.ARRIVE ;  /* 0x00000000000079c5 */ /* 0x000fcc0000000000 */
[----:B------:R-:W-:Y:S01]  /*ffc0*/  HGMMA.64x256x16.F32 R24, R152, gdesc[UR4].tnspB, R24, gsb0 ;  /* 0x43e0000498187df0 */ /* 0x000fe20008000818 */
[----:B------:R-:W-:-:S04]  /*ffd0*/  FADD.FTZ R199, R197, R199 ;  /* 0x000000c7c5c77221 */ /* 0x000fc80000010000 */
        /* <DEDUP_REMOVED lines=25> */
[----:B------:R-:W-:Y:S02]  /*10170*/  ISETP.GT.AND P2, PT, R210, R222, PT ;  /* 0x000000ded200720c */ /* 0x000fe40003f44270 */
[----:B------:R-:W-:Y:S01]  /*10180*/  FADD.FTZ R184, R166, R184 ;  /* 0x000000b8a6b87221 */ /* 0x000fe20000010000 */
[----:B------:R-:W-:Y:S02]  /*10190*/  @!P0 VIADD R211, R211, 0x32460 ;  /* 0x00032460d3d38836 */ /* 0x000fe40000000000 */
[----:B-1----:R-:W-:Y:S01]  /*101a0*/  FADD.FTZ R192, R172, R192 ;  /* 0x000000c0acc07221 */ /* 0x002fe20000010000 */
[----:B---3--:R-:W-:-:S03]  /*101b0*/  FADD.FTZ R184, R170, R184 ;  /* 0x000000b8aab87221 */ /* 0x008fc60000010000 */
[----:B------:R-:W-:Y:S01]  /*101c0*/  FADD.FTZ R192, R185, R192 ;  /* 0x000000c0b9c07221 */ /* 0x000fe20000010000 */
[----:B------:R-:W-:Y:S01]  /*101d0*/  @!P0 PRMT R211, RZ, 0x654, R211 ;  /* 0x00000654ffd38816 */ /* 0x000fe200000000d3 */
[----:B-----5:R-:W-:Y:S02]  /*101e0*/  FADD.FTZ R184, R0, R184 ;  /* 0x000000b800b87221 */ /* 0x020fe40000010000 */
[----:B------:R-:W-:Y:S02]  /*101f0*/  FADD.FTZ R192, R188, R192 ;  /* 0x000000c0bcc07221 */ /* 0x000fe40000010000 */
[----:B------:R-:W-:Y:S01]  /*10200*/  FADD.FTZ R184, R183, R184 ;  /* 0x000000b8b7b87221 */ /* 0x000fe20000010000 */
[----:B------:R-:W-:Y:S02]  /*10210*/  VIADD R210, R210, 0xffffffff ;  /* 0xffffffffd2d27836 */ /* 0x000fe40000000000 */
[----:B------:R-:W-:Y:S02]  /*10220*/  IMAD.MOV.U32 R216, RZ, RZ, R178 ;  /* 0x000000ffffd87224 */ /* 0x000fe400078e00b2 */
[----:B------:R-:W-:Y:S01]  /*10230*/  FADD.FTZ R3, R186, R184 ;  /* 0x000000b8ba037221 */ /* 0x000fe20000010000 */
[----:B------:R-:W-:Y:S01]  /*10240*/  IMAD.MOV.U32 R217, RZ, RZ, R176 ;  /* 0x000000ffffd97224 */ /* 0x000fe200078e00b0 */
[----:B------:R-:W-:-:S02]  /*10250*/  WARPGROUP.DEPBAR.LE gsb0, 0x0 ;  /* 0x00008000000079c5 */ /* 0x000fc40000010000 */
[----:B------:R-:W-:Y:S02]  /*10260*/  VIADD R152, R158, 0x280 ;  /* 0x000002809e987836 */ /* 0x000fe40000000000 */
[----:B------:R-:W-:-:S03]  /*10270*/  IMAD.MOV.U32 R153, RZ, RZ, 0x40000040 ;  /* 0x40000040ff997424 */ /* 0x000fc600078e00ff */
[----:B------:R-:W-:Y:S02]  /*10280*/  R2UR UR6, R152 ;  /* 0x00000000980672ca */ /* 0x000fe400000e0000 */
[----:B------:R-:W-:Y:S02]  /*10290*/  R2UR UR7, R153 ;  /* 0x00000000990772ca */ /* 0x000fe400000e0000 */
[----:B------:R-:W-:Y:S02]  /*102a0*/  F2FP.F16.F32.PACK_AB R152, R185, R172 ;  /* 0x000000acb998723e */ /* 0x000fe400000000ff */
[----:B------:R-:W-:Y:S02]  /*102b0*/  F2FP.F16.F32.PACK_AB R153, R0, R170 ;  /* 0x000000aa0099723e */ /* 0x000fe400000000ff */
[----:B------:R-:W-:Y:S02]  /*102c0*/  F2FP.F16.F32.PACK_AB R154, R182, R188 ;  /* 0x000000bcb69a723e */ /* 0x000fe400000000ff */
[----:B------:R-:W-:-:S04]  /*102d0*/  F2FP.F16.F32.PACK_AB R155, R186, R183 ;  /* 0x000000b7ba9b723e */ /* 0x000fc800000000ff */
[----:B------:R-:W-:-:S06]  /*102e0*/  WARPGROUP.ARRIVE ;  /* 0x00000000000079c5 */ /* 0x000fcc0000000000 */
[----:B------:R-:W-:Y:S01]  /*102f0*/  HGMMA.64x256x16.F32 R24, R152, gdesc[UR4].tnspB, R24, gsb0 ;  /* 0x43e0000498187df0 */ /* 0x000fe20008000818 */
[----:B------:R-:W-:Y:S02]  /*10300*/  FADD.FTZ R0, R182, R192 ;  /* 0x000000c0b6007221 */ /* 0x000fe40000010000 */
[----:B------:R-:W-:Y:S02]  /*10310*/  WARPGROUP.DEPBAR.LE gsb0, 0x0 ;  /* 0x00008000000079c5 */ /* 0x000fe40000010000 */
[----:B------:R1:W-:Y:S01]  /*10320*/  @!P0 SYNCS.ARRIVE.TRANS64.RED.A1T0 RZ, [R211+URZ], RZ ;  /* 0x000000ffd3ff89a7 */ /* 0x0003e2000810043f */
[----:B------:R-:W-:Y:S05]  /*10330*/  @P2 BRA `(.L_x_5747) ;  /* 0xffffffc800a02947 */ /* 0x000fea000383ffff */
.L_x_5737:
[----:B------:R-:W2:Y:S02]  /*10340*/  LDL R152, [R1+0x60] ;  /* 0x0000600001987983 */ /* 0x000ea40000100800 */
[----:B--2---:R-:W-:-:S13]  /*10350*/  ISETP.GE.AND P2, PT, R210, R152, PT ;  /* 0x00000098d200720c */ /* 0x004fda0003f46270 */
[----:B------:R-:W-:Y:S05]  /*10360*/  @!P2 BRA `(.L_x_5748) ;  /* 0x0000002c00bca947 */ /* 0x000fea0003800000 */
[----:B------:R-:W-:Y:S01]  /*10370*/  MOV R216, R178 ;  /* 0x000000b200d87202 */ /* 0x000fe20000000f00 */
[----:B------:R-:W-:-:S07]  /*10380*/  IMAD.MOV.U32 R217, RZ, RZ, R176 ;  /* 0x000000ffffd97224 */ /* 0x000fce00078e00b0 */
.L_x_5758:
[----:B------:R-:W-:Y:S01]  /*10390*/  VIADD R2, R2, 0x1 ;  /* 0x0000000102027836 */ /* 0x000fe20000000000 */
[----:B------:R-:W-:Y:S05]  /*103a0*/  YIELD ;  /* 0x0000000000007946 */ /* 0x000fea0003800000 */
[----:B------:R-:W-:-:S04]  /*103b0*/  ISETP.NE.AND P2, PT, R2, 0x2, PT ;  /* 0x000000020200780c */ /* 0x000fc80003f45270 */
[----:B------:R-:W-:Y:S02]  /*103c0*/  SEL R152, RZ, 0x1, P2 ;  /* 0x00000001ff987807 */ /* 0x000fe40001000000 */
[----:B------:R-:W-:Y:S02]  /*103d0*/  SEL R2, R2, RZ, P2 ;  /* 0x000000ff02027207 */ /* 0x000fe40001000000 */
[----:B------:R-:W-:Y:S01]  /*103e0*/  LOP3.LUT R23, R23, R152, RZ, 0x3c, !PT ;  /* 0x0000009817177212 */ /* 0x000fe200078e3cff */
[----:B--2--5:R-:W-:Y:S06]  /*103f0*/  @!P1 BRA `(.L_x_5749) ;  /* 0x0000000000049947 */ /* 0x024fec0003800000 */
[----:B------:R-:W-:Y:S01]  /*10400*/  BPT.TRAP 0x1 ;  /* 0x000000040000795c */ /* 0x000fe20000300000 */
.L_x_5749:
[----:B-1----:R-:W-:Y:S01]  /*10410*/  IMAD R211, R2, 0x8, R19 ;  /* 0x0000000802d37824 */ /* 0x002fe200078e0213 */
[----:B------:R-:W-:-:S04]  /*10420*/  SHF.L.U32 R218, R23, 0x1f, RZ ;  /* 0x0000001f17da7819 */ /* 0x000fc800000006ff */
[----:B------:R1:W2:Y:S01]  /*10430*/  SYNCS.PHASECHK.TRANS64.TRYWAIT P2, [R211+URZ+0x32430], R218 ;  /* 0x032430dad30075a7 */ /* 0x0002a2000804017f */
[----:B------:R-:W-:Y:S05]  /*10440*/  @!P1 BRA `(.L_x_5750) ;  /* 0x0000000000049947 */ /* 0x000fea0003800000 */
[----:B------:R-:W-:Y:S01]  /*10450*/  BPT.TRAP 0x1 ;  /* 0x000000040000795c */ /* 0x000fe20000300000 */
.L_x_5750:
[----:B------:R-:W3:Y:S01]  /*10460*/  LDL R152, [R1+0x4c] ;  /* 0x00004c0001987983 */ /* 0x000ee20000100800 */
[----:B------:R-:W-:Y:S02]  /*10470*/  IMAD.MOV.U32 R157, RZ, RZ, 0x40000040 ;  /* 0x40000040ff9d7424 */ /* 0x000fe400078e00ff */
[----:B---3--:R-:W-:Y:S01]  /*10480*/  IMAD R156, R2, 0x300, R152 ;  /* 0x00000300029c7824 */ /* 0x008fe200078e0298 */
[----:B--2---:R-:W-:Y:S06]  /*10490*/  @P2 BRA `(.L_x_5751) ;  /* 0x0000000000082947 */ /* 0x004fec0003800000 */
[----:B------:R-:W2:Y:S02]  /*104a0*/  SYNCS.PHASECHK.TRANS64.TRYWAIT P2, [R211+URZ+0x32430], R218 ;  /* 0x032430dad30075a7 */ /* 0x000ea4000804017f */
[----:B--2---:R-:W-:Y:S05]  /*104b0*/  @!P2 BRA `(.L_x_5752) ;  /* 0x0000013400f0a947 */ /* 0x004fea0003800000 */
.L_x_5751:
        /* <DEDUP_REMOVED lines=40> */
.L_x_5753:
[----:B------:R0:W3:Y:S01]  /*10740*/  SYNCS.PHASECHK.TRANS64.TRYWAIT P2, [R211+URZ+0x32450], R218 ;  /* 0x032450dad30075a7 */ /* 0x0000e2000804017f */
[----:B------:R-:W-:Y:S05]  /*10750*/  @!P1 BRA `(.L_x_5754) ;  /* 0x0000000000049947 */ /* 0x000fea0003800000 */
[----:B------:R-:W-:Y:S01]  /*10760*/  BPT.TRAP 0x1 ;  /* 0x000000040000795c */ /* 0x000fe20000300000 */
.L_x_5754:
[----:B------:R-:W-:Y:S04]  /*10770*/  BSSY B0, `(.L_x_5755) ;  /* 0x0000004000007945 */ /* 0x000fe80003800000 */
[----:B---3--:R-:W-:Y:S05]  /*10780*/  @P2 BRA `(.L_x_5756) ;  /* 0x0000000000082947 */ /* 0x008fea0003800000 */
[----:B------:R-:W3:Y:S02]  /*10790*/  SYNCS.PHASECHK.TRANS64.TRYWAIT P2, [R211+URZ+0x32450], R218 ;  /* 0x032450dad30075a7 */ /* 0x000ee4000804017f */
[----:B---3--:R-:W-:Y:S05]  /*107a0*/  @!P2 BRA `(.L_x_5757) ;  /* 0x000001340048a947 */ /* 0x008fea0003800000 */
.L_x_5756:
[----:B------:R-:W-:Y:S05]  /*107b0*/  BSYNC B0 ;  /* 0x0000000000007941 */ /* 0x000fea0003800000 */
.L_x_5755:
[----:B------:R-:W-:Y:S05]  /*107c0*/  WARPSYNC.ALL ;  /* 0x0000000000007948 */ /* 0x000fea0003800000 */
[----:B0123--:R-:W-:Y:S01]  /*107d0*/  MOV R218, 0xc00 ;  /* 0x00000c0000da7802 */ /* 0x00ffe20000000f00 */
[----:B------:R-:W-:Y:S01]  /*107e0*/  IMAD.MOV.U32 R219, RZ, RZ, 0x40000040 ;  /* 0x40000040ffdb7424 */ /* 0x000fe200078e00ff */
[----:B------:R-:W-:Y:S01]  /*107f0*/  R2UR UR4, R4 ;  /* 0x00000000040472ca */ /* 0x000fe200000e0000 */
[----:B------:R-:W-:Y:S01]  /*10800*/  WARPGROUP.ARRIVE ;  /* 0x00000000000079c5 */ /* 0x000fe20000000000 */
[----:B------:R-:W-:Y:S01]  /*10810*/  R2UR UR5, R5 ;  /* 0x00000000050572ca */ /* 0x000fe200000e0000 */
[----:B------:R-:W-:Y:S01]  /*10820*/  IMAD R218, R2, R218, UR39 ;  /* 0x0000002702da7e24 */ /* 0x000fe2000f8e02da */
[----:B------:R-:W-:Y:S01]  /*10830*/  R2UR UR7, R219 ;  /* 0x00000000db0772ca */ /* 0x000fe200000e0000 */
[----:B------:R-:W-:Y:S01]  /*10840*/  IMAD.MOV.U32 R221, RZ, RZ, 0x40000040 ;  /* 0x40000040ffdd7424 */ /* 0x000fe200078e00ff */
[----:B------:R0:W-:Y:S01]  /*10850*/  STL [R1+0x1b0], R22 ;  /* 0x0001b01601007387 */ /* 0x0001e20000100800 */
[C---:B------:R-:W-:Y:S01]  /*10860*/  VIADD R220, R218.reuse, 0x2 ;  /* 0x00000002dadc7836 */ /* 0x040fe20000000000 */
[----:B------:R-:W-:Y:S01]  /*10870*/  R2UR UR6, R218 ;  /* 0x00000000da0672ca */ /* 0x000fe200000e0000 */
[----:B------:R-:W-:Y:S01]  /*10880*/  IMAD.MOV.U32 R219, RZ, RZ, 0x40000040 ;  /* 0x40000040ffdb7424 */ /* 0x000fe200078e00ff */
[----:B------:R-:W-:Y:S01]  /*10890*/  UMOV UR43, UR48 ;  /* 0x00000030002b7c82 */ /* 0x000fe20008000000 */
[----:B------:R-:W-:Y:S04]  /*108a0*/  STL [R1+0x1ac], R19 ;  /* 0x0001ac1301007387 */ /* 0x000fe80000100800 */
[----:B------:R1:W-:Y:S04]  /*108b0*/  STL [R1+0x1a8], R18 ;  /* 0x0001a81201007387 */ /* 0x0003e80000100800 */
[----:B------:R-:W-:Y:S02]  /*108c0*/  STL [R1+0x1a4], R17 ;  /* 0x0001a41101007387 */ /* 0x000fe40000100800 */
[----:B------:R-:W-:Y:S01]  /*108d0*/  HGMMA.64x96x16.F32 R152, gdesc[UR4], R152, gsb0 ;  /* 0x01600000049879f0 */ /* 0x000fe20008000898 */
[----:B------:R-:W-:Y:S01]  /*108e0*/  R2UR UR6, R220 ;  /* 0x00000000dc0672ca */ /* 0x000fe200000e0000 */
[----:B------:R-:W-:Y:S01]  /*108f0*/  VIADD R220, R218, 0x4 ;  /* 0x00000004dadc7836 */ /* 0x000fe20000000000 */
[----:B------:R-:W-:Y:S01]  /*10900*/  R2UR UR7, R221 ;  /* 0x00000000dd0772ca */ /* 0x000fe200000e0000 */
[----:B------:R-:W-:Y:S01]  /*10910*/  IMAD.MOV.U32 R221, RZ, RZ, 0x40000040 ;  /* 0x40000040ffdd7424 */ /* 0x000fe200078e00ff */
[----:B------:R-:W-:Y:S01]  /*10920*/  R2UR UR4, R236 ;  /* 0x00000000ec0472ca */ /* 0x000fe200000e0000 */
[----:B------:R-:W-:Y:S01]  /*10930*/  STL [R1+0x1a0], R16 ;  /* 0x0001a01001007387 */ /* 0x000fe20000100800 */
[----:B------:R-:W-:Y:S01]  /*10940*/  R2UR UR5, R237 ;  /* 0x00000000ed0572ca */ /* 0x000fe200000e0000 */
[----:B------:R-:W-:-:S02]  /*10950*/  WARPGROUP.DEPBAR.LE gsb0, 0x0 ;  /* 0x00008000000079c5 */ /* 0x000fc40000010000 */
[----:B------:R-:W-:-:S10]  /*10960*/  WARPGROUP.ARRIVE ;  /* 0x00000000000079c5 */ /* 0x000fd40000000000 */
[----:B------:R-:W-:Y:S01]  /*10970*/  HGMMA.64x96x16.F32 R152, gdesc[UR4], R152, gsb0 ;  /* 0x01600000049879f0 */ /* 0x000fe20008000898 */
[----:B------:R-:W-:Y:S01]  /*10980*/  R2UR UR6, R220 ;  /* 0x00000000dc0672ca */ /* 0x000fe200000e0000 */
[----:B------:R-:W-:Y:S01]  /*10990*/  VIADD R220, R218, 0x6 ;  /* 0x00000006dadc7836 */ /* 0x000fe20000000000 */
[----:B------:R-:W-:Y:S01]  /*109a0*/  R2UR UR7, R221 ;  /* 0x00000000dd0772ca */ /* 0x000fe200000e0000 */
[----:B------:R-:W-:Y:S01]  /*109b0*/  IMAD.MOV.U32 R221, RZ, RZ, 0x40000040 ;  /* 0x40000040ffdd7424 */ /* 0x000fe200078e00ff */
[----:B------:R-:W-:Y:S02]  /*109c0*/  R2UR UR4, R234 ;  /* 0x00000000ea0472ca */ /* 0x000fe400000e0000 */
[----:B------:R-:W-:Y:S01]  /*109d0*/  R2UR UR5, R235 ;  /* 0x00000000eb0572ca */ /* 0x000fe200000e0000 */
[----:B------:R-:W-:Y:S02]  /*109e0*/  WARPGROUP.DEPBAR.LE gsb0, 0x0 ;  /* 0x00008000000079c5 */ /* 0x000fe40000010000 */
        /* <DEDUP_REMOVED lines=13> */
[----:B------:R-:W-:Y:S02]  /*10ac0*/  R2UR UR7, R221 ;  /* 0x00000000dd0772ca */ /* 0x000fe400000e0000 */
[----:B------:R-:W-:Y:S02]  /*10ad0*/  R2UR UR4, R226 ;  /* 0x00000000e20472ca */ /* 0x000fe400000e0000 */
[----:B------:R-:W-:Y:S02]  /*10ae0*/  R2UR UR5, R227 ;  /* 0x00000000e30572ca */ /* 0x000fe400000e0000 */
[----:B------:R-:W-:Y:S01]  /*10af0*/  MOV R221, 0x40000040 ;  /* 0x4000004000dd7802 */ /* 0x000fe20000000f00 */
[----:B------:R-:W-:-:S02]  /*10b00*/  WARPGROUP.DEPBAR.LE gsb0, 0x0 ;  /* 0x00008000000079c5 */ /* 0x000fc40000010000 */
[----:B------:R-:W-:-:S08]  /*10b10*/  WARPGROUP.ARRIVE ;  /* 0x00000000000079c5 */ /* 0x000fd00000000000 */
        /* <DEDUP_REMOVED lines=46> */
[----:B------:R-:W-:Y:S02]  /*10e00*/  R2UR UR6, R220 ;  /* 0x00000000dc0672ca */ /* 0x000fe400000e0000 */
[----:B------:R-:W-:Y:S01]  /*10e10*/  R2UR UR7, R221 ;  /* 0x00000000dd0772ca */ /* 0x000fe200000e0000 */
[----:B------:R-:W-:Y:S01]  /*10e20*/  IMAD.MOV.U32 R221, RZ, RZ, 0x40000040 ;  /* 0x40000040ffdd7424 */ /* 0x000fe200078e00ff */
[----:B------:R-:W-:Y:S02]  /*10e30*/  R2UR UR4, R20 ;  /* 0x00000000140472ca */ /* 0x000fe400000e0000 */
[----:B------:R-:W-:Y:S02]  /*10e40*/  R2UR UR5, R21 ;  /* 0x00000000150572ca */ /* 0x000fe400000e0000 */
[----:B------:R-:W-:Y:S01]  /*10e50*/  IADD3 R220, R218, 0x606, RZ ;  /* 0x00000606dadc7810 */ /* 0x000fe20007ffe0ff */
        /* <DEDUP_REMOVED lines=25> */
[----:B------:R-:W-:Y:S01]  /*10ff0*/  R2UR UR4, R10 ;  /* 0x000000000a0472ca */ /* 0x000fe200000e0000 */
[----:B------:R-:W-:Y:S01]  /*11000*/  VIADD R218, R218, 0x906 ;  /* 0x00000906dada7836 */ /* 0x000fe20000000000 */
        /* <DEDUP_REMOVED lines=63> */
[----:B------:R-:W-:-:S02]  /*11400*/  FMUL.FTZ R191, R191, UR50 ;  /* 0x00000032bfbf7c20 */ /* 0x000fc40008410000 */
        /* <DEDUP_REMOVED lines=38> */
[----:B0-----:R-:W-:Y:S01]  /*11670*/  MUFU.TANH R22, R154 ;  /* 0x0000009a00167308 */ /* 0x001fe20000002400 */
[----:B---3--:R-:W-:-:S07]  /*11680*/  FMNMX.FTZ R169, R193, R169, !PT ;  /* 0x000000a9c1a97209 */ /* 0x008fce0007810000 */
[----:B------:R-:W0:Y:S01]  /*11690*/  MUFU.TANH R181, R158 ;  /* 0x0000009e00b57308 */ /* 0x000e220000002400 */
[----:B----4-:R-:W-:-:S05]  /*116a0*/  FMNMX.FTZ R169, R192, R169, !PT ;  /* 0x000000a9c0a97209 */ /* 0x010fca0007810000 */
[----:B------:R-:W2:Y:S02]  /*116b0*/  SHFL.BFLY PT, R176, R169, 0x2, 0x1f ;  /* 0x0c401f00a9b07f89 */ /* 0x000ea400000e0000 */
[----:B------:R3:W-:Y:S08]  /*116c0*/  MUFU.TANH R197, R170 ;  /* 0x000000aa00c57308 */ /* 0x0007f00000002400 */
[----:B-1----:R1:W-:Y:S01]  /*116d0*/  MUFU.TANH R18, R162 ;  /* 0x000000a200127308 */ /* 0x0023e20000002400 */
[----:B---3--:R-:W-:-:S07]  /*116e0*/  IMAD.MOV.U32 R170, RZ, RZ, R180 ;  /* 0x000000ffffaa7224 */ /* 0x008fce00078e00b4 */
[----:B------:R-:W-:Y:S01]  /*116f0*/  MUFU.TANH R19, R155 ;  /* 0x0000009b00137308 */ /* 0x000fe20000002400 */
[----:B--2---:R-:W-:-:S07]  /*11700*/  FMNMX.FTZ R176, R169, R176, !PT ;  /* 0x000000b0a9b07209 */ /* 0x004fce0007810000 */
[----:B------:R-:W2:Y:S01]  /*11710*/  MUFU.TANH R184, R159 ;  /* 0x0000009f00b87308 */ /* 0x000ea20000002400 */
[----:B------:R-:W3:Y:S07]  /*11720*/  SHFL.BFLY PT, R154, R176, 0x1, 0x1f ;  /* 0x0c201f00b09a7f89 */ /* 0x000eee00000e0000 */
[----:B------:R4:W-:Y:S08]  /*11730*/  MUFU.TANH R17, R163 ;  /* 0x000000a300117308 */ /* 0x0009f00000002400 */
[----:B------:R-:W2:Y:S08]  /*11740*/  MUFU.TANH R196, R167 ;  /* 0x000000a700c47308 */ /* 0x000eb00000002400 */
[----:B------:R2:W-:Y:S01]  /*11750*/  MUFU.TANH R16, R166 ;  /* 0x000000a600107308 */ /* 0x0005e20000002400 */
[----:B---3--:R-:W-:-:S05]  /*11760*/  FMNMX.FTZ R176, R176, R154, !PT ;  /* 0x0000009ab0b07209 */ /* 0x008fca0007810000 */
[C---:B------:R-:W-:Y:S01]  /*11770*/  FADD.FTZ R169, -R176.reuse, R217 ;  /* 0x000000d9b0a97221 */ /* 0x040fe20000010100 */
[----:B------:R-:W-:Y:S01]  /*11780*/  FMUL.FTZ R180, R176, UR43 ;  /* 0x0000002bb0b47c20 */ /* 0x000fe20008410000 */
[----:B------:R-:W-:Y:S01]  /*11790*/  MOV R217, R177 ;  /* 0x000000b100d97202 */ /* 0x000fe20000000f00 */
[----:B------:R-:W3:Y:S01]  /*117a0*/  MUFU.TANH R171, R171 ;  /* 0x000000ab00ab7308 */ /* 0x000ee20000002400 */
[----:B------:R-:W-:Y:S01]  /*117b0*/  FMUL.FTZ R169, R169, UR43 ;  /* 0x0000002ba9a97c20 */ /* 0x000fe20008410000 */
[--C-:B------:R-:W-:Y:S01]  /*117c0*/  FFMA.FTZ R177, R230, UR43, -R180.reuse ;  /* 0x0000002be6b17c23 */ /* 0x100fe200080108b4 */
[--C-:B------:R-:W-:Y:S01]  /*117d0*/  FFMA.FTZ R158, R220, UR43, -R180.reuse ;  /* 0x0000002bdc9e7c23 */ /* 0x100fe200080108b4 */
[----:B0-----:R-:W-:Y:S02]  /*117e0*/  IMAD.MOV.U32 R220, RZ, RZ, R181 ;  /* 0x000000ffffdc7224 */ /* 0x001fe400078e00b5 */
[--C-:B-1----:R-:W-:Y:S01]  /*117f0*/  FFMA.FTZ R162, R152, UR43, -R180.reuse ;  /* 0x0000002b98a27c23 */ /* 0x102fe200080108b4 */
[--C-:B------:R-:W-:Y:S01]  /*11800*/  FFMA.FTZ R181, R156, UR43, -R180.reuse ;  /* 0x0000002b9cb57c23 */ /* 0x100fe200080108b4 */
[--C-:B----4-:R-:W-:Y:S01]  /*11810*/  FFMA.FTZ R163, R153, UR43, -R180.reuse ;  /* 0x0000002b99a37c23 */ /* 0x110fe200080108b4 */
[----:B------:R0:W-:Y:S01]  /*11820*/  MUFU.EX2 R156, R169 ;  /* 0x000000a9009c7308 */ /* 0x0001e20000000800 */
[----:B------:R-:W-:Y:S01]  /*11830*/  FFMA.FTZ R188, R221, UR43, -R180 ;  /* 0x0000002bddbc7c23 */ /* 0x000fe200080108b4 */
[----:B--2---:R-:W-:-:S02]  /*11840*/  IMAD.MOV.U32 R221, RZ, RZ, R184 ;  /* 0x000000ffffdd7224 */ /* 0x004fc400078e00b8 */
[--C-:B------:R-:W-:Y:S01]  /*11850*/  FFMA.FTZ R189, R229, UR43, -R180.reuse ;  /* 0x0000002be5bd7c23 */ /* 0x100fe200080108b4 */
[--C-:B------:R-:W-:Y:S01]  /*11860*/  FFMA.FTZ R166, R160, UR43, -R180.reuse ;  /* 0x0000002ba0a67c23 */ /* 0x100fe200080108b4 */
[----:B------:R-:W-:Y:S01]  /*11870*/  FMUL.FTZ R160, R175, UR50 ;  /* 0x00000032afa07c20 */ /* 0x000fe20008410000 */
[--C-:B------:R-:W-:Y:S01]  /*11880*/  FFMA.FTZ R155, R222, UR43, -R180.reuse ;  /* 0x0000002bde9b7c23 */ /* 0x100fe200080108b4 */
[----:B------:R-:W-:Y:S01]  /*11890*/  FFMA.FTZ R154, R223, UR43, -R180 ;  /* 0x0000002bdf9a7c23 */ /* 0x000fe200080108b4 */
[----:B------:R-:W1:Y:S01]  /*118a0*/  MUFU.EX2 R152, R177 ;  /* 0x000000b100987308 */ /* 0x000e620000000800 */
[----:B------:R-:W-:Y:S02]  /*118b0*/  IMAD.MOV.U32 R222, RZ, RZ, R196 ;  /* 0x000000ffffde7224 */ /* 0x000fe400078e00c4 */
[----:B------:R-:W-:Y:S01]  /*118c0*/  FMUL.FTZ R196, R179, UR50 ;  /* 0x00000032b3c47c20 */ /* 0x000fe20008410000 */
[----:B------:R-:W-:Y:S02]  /*118d0*/  IMAD.MOV.U32 R223, RZ, RZ, R197 ;  /* 0x000000ffffdf7224 */ /* 0x000fe400078e00c5 */
[----:B------:R-:W-:Y:S01]  /*118e0*/  FMUL.FTZ R197, R178, UR50 ;  /* 0x00000032b2c57c20 */ /* 0x000fe20008410000 */
[----:B---3--:R-:W-:-:S02]  /*118f0*/  IMAD.MOV.U32 R229, RZ, RZ, R171 ;  /* 0x000000ffffe57224 */ /* 0x008fc400078e00ab */
[--C-:B------:R-:W-:Y:S01]  /*11900*/  FFMA.FTZ R185, R219, UR43, -R180.reuse ;  /* 0x0000002bdbb97c23 */ /* 0x100fe200080108b4 */
[--C-:B------:R-:W-:Y:S01]  /*11910*/  FFMA.FTZ R159, R218, UR43, -R180.reuse ;  /* 0x0000002bda9f7c23 */ /* 0x100fe200080108b4 */
[----:B------:R-:W2:Y:S01]  /*11920*/  MUFU.TANH R174, R174 ;  /* 0x000000ae00ae7308 */ /* 0x000ea20000002400 */
[--C-:B------:R-:W-:Y:S01]  /*11930*/  FFMA.FTZ R184, R157, UR43, -R180.reuse ;  /* 0x0000002b9db87c23 */ /* 0x100fe200080108b4 */
[--C-:B------:R-:W-:Y:S01]  /*11940*/  FFMA.FTZ R167, R161, UR43, -R180.reuse ;  /* 0x0000002ba1a77c23 */ /* 0x100fe200080108b4 */
[--C-:B------:R-:W-:Y:S01]  /*11950*/  FFMA.FTZ R164, R164, UR43, -R180.reuse ;  /* 0x0000002ba4a47c23 */ /* 0x100fe200080108b4 */
[--C-:B------:R-:W-:Y:S01]  /*11960*/  FFMA.FTZ R165, R165, UR43, -R180.reuse ;  /* 0x0000002ba5a57c23 */ /* 0x100fe200080108b4 */
[--C-:B------:R-:W-:Y:S01]  /*11970*/  FFMA.FTZ R168, R168, UR43, -R180.reuse ;  /* 0x0000002ba8a87c23 */ /* 0x100fe200080108b4 */
[--C-:B0-----:R-:W-:Y:S01]  /*11980*/  FFMA.FTZ R169, R217, UR43, -R180.reuse ;  /* 0x0000002bd9a97c23 */ /* 0x101fe200080108b4 */
[----:B------:R-:W-:Y:S01]  /*11990*/  FFMA.FTZ R170, R170, UR43, -R180 ;  /* 0x0000002baaaa7c23 */ /* 0x000fe200080108b4 */
[----:B------:R-:W0:Y:S01]  /*119a0*/  MUFU.EX2 R189, R189 ;  /* 0x000000bd00bd7308 */ /* 0x000e220000000800 */
[----:B-1----:R-:W-:Y:S01]  /*119b0*/  FFMA.FTZ R153, R156, R0, R152 ;  /* 0x000000009c997223 */ /* 0x002fe20000010098 */
[----:B------:R-:W-:Y:S01]  /*119c0*/  FMNMX.FTZ R0, R22, R216, !PT ;  /* 0x000000d816007209 */ /* 0x000fe20007810000 */
[--C-:B------:R-:W-:Y:S01]  /*119d0*/  FFMA.FTZ R171, R231, UR43, -R180.reuse ;  /* 0x0000002be7ab7c23 */ /* 0x100fe200080108b4 */
[--C-:B------:R-:W-:Y:S01]  /*119e0*/  FFMA.FTZ R172, R172, UR43, -R180.reuse ;  /* 0x0000002bacac7c23 */ /* 0x100fe200080108b4 */
[----:B------:R-:W-:Y:S01]  /*119f0*/  FFMA.FTZ R173, R173, UR43, -R180 ;  /* 0x0000002badad7c23 */ /* 0x000fe200080108b4 */
[----:B------:R-:W-:Y:S01]  /*11a00*/  FMNMX.FTZ R0, R19, R0, !PT ;  /* 0x0000000013007209 */ /* 0x000fe20007810000 */
[----:B------:R-:W-:Y:S01]  /*11a10*/  FMUL.FTZ R217, R186, UR50 ;  /* 0x00000032bad97c20 */ /* 0x000fe20008410000 */
[----:B------:R-:W1:Y:S01]  /*11a20*/  MUFU.TANH R160, R160 ;  /* 0x000000a000a07308 */ /* 0x000e620000002400 */
[----:B--2---:R-:W-:Y:S01]  /*11a30*/  IMAD.MOV.U32 R230, RZ, RZ, R174 ;  /* 0x000000ffffe67224 */ /* 0x004fe200078e00ae */
[----:B------:R-:W-:Y:S01]  /*11a40*/  FMNMX.FTZ R0, R220, R0, !PT ;  /* 0x00000000dc007209 */ /* 0x000fe20007810000 */
[--C-:B------:R-:W-:Y:S01]  /*11a50*/  FFMA.FTZ R174, R193, UR43, -R180.reuse ;  /* 0x0000002bc1ae7c23 */ /* 0x100fe200080108b4 */
[----:B------:R-:W-:Y:S01]  /*11a60*/  FFMA.FTZ R180, R192, UR43, -R180 ;  /* 0x0000002bc0b47c23 */ /* 0x000fe200080108b4 */
[----:B------:R-:W-:Y:S01]  /*11a70*/  FMUL.FTZ R192, R182, UR50 ;  /* 0x00000032b6c07c20 */ /* 0x000fe20008410000 */
[----:B------:R-:W-:Y:S01]  /*11a80*/  FMNMX.FTZ R0, R221, R0, !PT ;  /* 0x00000000dd007209 */ /* 0x000fe20007810000 */
[----:B------:R-:W-:Y:S01]  /*11a90*/  FMUL.FTZ R193, R187, UR50 ;  /* 0x00000032bbc17c20 */ /* 0x000fe20008410000 */
[----:B------:R-:W2:Y:S01]  /*11aa0*/  MUFU.TANH R197, R197 ;  /* 0x000000c500c57308 */ /* 0x000ea20000002400 */
[C---:B0-----:R-:W-:Y:S01]  /*11ab0*/  FADD.FTZ R153, R189.reuse, R153 ;  /* 0x00000099bd997221 */ /* 0x041fe20000010000 */
[----:B------:R-:W-:Y:S01]  /*11ac0*/  FMNMX.FTZ R0, R18, R0, !PT ;  /* 0x0000000012007209 */ /* 0x000fe20007810000 */
[----:B------:R-:W-:Y:S01]  /*11ad0*/  FMUL.FTZ R175, R194, UR50 ;  /* 0x00000032c2af7c20 */ /* 0x000fe20008410000 */
[----:B------:R-:W-:Y:S01]  /*11ae0*/  F2FP.F16.F32.PACK_AB R152, R189, R152 ;  /* 0x00000098bd98723e */ /* 0x000fe200000000ff */
[----:B------:R-:W-:Y:S01]  /*11af0*/  FMUL.FTZ R189, R183, UR50 ;  /* 0x00000032b7bd7c20 */ /* 0x000fe20008410000 */
[----:B------:R-:W-:Y:S01]  /*11b00*/  FMNMX.FTZ R0, R17, R0, !PT ;  /* 0x0000000011007209 */ /* 0x000fe20007810000 */
[----:B------:R-:W-:Y:S01]  /*11b10*/  FMUL.FTZ R179, R195, UR50 ;  /* 0x00000032c3b37c20 */ /* 0x000fe20008410000 */
[----:B------:R-:W0:Y:S01]  /*11b20*/  MUFU.TANH R196, R196 ;  /* 0x000000c400c47308 */ /* 0x000e220000002400 */
[----:B------:R-:W-:Y:S01]  /*11b30*/  FMUL.FTZ R186, R198, UR50 ;  /* 0x00000032c6ba7c20 */ /* 0x000fe20008410000 */
[----:B------:R-:W-:Y:S01]  /*11b40*/  FMNMX.FTZ R0, R16, R0, !PT ;  /* 0x0000000010007209 */ /* 0x000fe20007810000 */
[----:B------:R-:W-:-:S03]  /*11b50*/  FMUL.FTZ R187, R199, UR50 ;  /* 0x00000032c7bb7c20 */ /* 0x000fc60008410000 */
[----:B------:R-:W-:Y:S02]  /*11b60*/  FMNMX.FTZ R0, R222, R0, !PT ;  /* 0x00000000de007209 */ /* 0x000fe40007810000 */
[----:B------:R-:W3:Y:S02]  /*11b70*/  MUFU.TANH R192, R192 ;  /* 0x000000c000c07308 */ /* 0x000ee40000002400 */
[----:B------:R-:W-:-:S04]  /*11b80*/  FMNMX.FTZ R0, R223, R0, !PT ;  /* 0x00000000df007209 */ /* 0x000fc80007810000 */
[----:B------:R-:W-:Y:S02]  /*11b90*/  FMNMX.FTZ R0, R229, R0, !PT ;  /* 0x00000000e5007209 */ /* 0x000fe40007810000 */
[----:B------:R-:W4:Y:S02]  /*11ba0*/  MUFU.TANH R189, R189 ;  /* 0x000000bd00bd7308 */ /* 0x000f240000002400 */
[----:B------:R-:W-:-:S04]  /*11bb0*/  FMNMX.FTZ R157, R230, R0, !PT ;  /* 0x00000000e69d7209 */ /* 0x000fc80007810000 */
[----:B-1----:R-:W-:Y:S02]  /*11bc0*/  FMNMX.FTZ R157, R160, R157, !PT ;  /* 0x0000009da09d7209 */ /* 0x002fe40007810000 */
[----:B------:R-:W1:Y:S02]  /*11bd0*/  MUFU.TANH R217, R217 ;  /* 0x000000d900d97308 */ /* 0x000e640000002400 */
[----:B--2---:R-:W-:-:S04]  /*11be0*/  FMNMX.FTZ R157, R197, R157, !PT ;  /* 0x0000009dc59d7209 */ /* 0x004fc80007810000 */
[----:B0-----:R-:W-:Y:S02]  /*11bf0*/  FMNMX.FTZ R157, R196, R157, !PT ;  /* 0x0000009dc49d7209 */ /* 0x001fe40007810000 */
[----:B------:R-:W0:Y:S02]  /*11c00*/  MUFU.TANH R193, R193 ;  /* 0x000000c100c17308 */ /* 0x000e240000002400 */
[----:B---3--:R-:W-:-:S04]  /*11c10*/  FMNMX.FTZ R157, R192, R157, !PT ;  /* 0x0000009dc09d7209 */ /* 0x008fc80007810000 */
[----:B----4-:R-:W-:Y:S02]  /*11c20*/  FMNMX.FTZ R157, R189, R157, !PT ;  /* 0x0000009dbd9d7209 */ /* 0x010fe40007810000 */
[----:B------:R-:W2:Y:S02]  /*11c30*/  MUFU.TANH R190, R190 ;  /* 0x000000be00be7308 */ /* 0x000ea40000002400 */
[----:B-1----:R-:W-:-:S06]  /*11c40*/  FMNMX.FTZ R157, R217, R157, !PT ;  /* 0x0000009dd99d7209 */ /* 0x002fcc0007810000 */
        /* <DEDUP_REMOVED lines=10> */
[----:B------:R-:W2:Y:S01]  /*11cf0*/  MUFU.EX2 R154, R154 ;  /* 0x0000009a009a7308 */ /* 0x000ea20000000800 */
[----:B-1----:R-:W-:-:S07]  /*11d00*/  FMNMX.FTZ R157, R186, R157, !PT ;  /* 0x0000009dba9d7209 */ /* 0x002fce0007810000 */
[----:B------:R-:W1:Y:S01]  /*11d10*/  MUFU.EX2 R155, R155 ;  /* 0x0000009b009b7308 */ /* 0x000e620000000800 */
[----:B0-----:R-:W-:-:S05]  /*11d20*/  FMNMX.FTZ R178, R187, R157, !PT ;  /* 0x0000009dbbb27209 */ /* 0x001fca0007810000 */
[----:B------:R-:W0:Y:S01]  /*11d30*/  SHFL.BFLY PT, R157, R178, 0x2, 0x1f ;  /* 0x0c401f00b29d7f89 */ /* 0x000e2200000e0000 */
[----:B--2---:R-:W-:Y:S01]  /*11d40*/  FADD.FTZ R161, R154, R153 ;  /* 0x000000999aa17221 */ /* 0x004fe20000010000 */
[----:B------:R-:W2:Y:S01]  /*11d50*/  S2R R198, SR_TID.X ;  /* 0x0000000000c67919 */ /* 0x000ea20000002100 */
[----:B-1----:R-:W-:Y:S02]  /*11d60*/  F2FP.F16.F32.PACK_AB R154, R155, R154 ;  /* 0x0000009a9b9a723e */ /* 0x002fe400000000ff */
[----:B0-----:R-:W-:-:S05]  /*11d70*/  FMNMX.FTZ R178, R178, R157, !PT ;  /* 0x0000009db2b27209 */ /* 0x001fca0007810000 */
[----:B------:R-:W0:Y:S02]  /*11d80*/  SHFL.BFLY PT, R157, R178, 0x1, 0x1f ;  /* 0x0c201f00b29d7f89 */ /* 0x000e2400000e0000 */
[----:B0-----:R-:W-:-:S05]  /*11d90*/  FMNMX.FTZ R178, R178, R157, !PT ;  /* 0x0000009db2b27209 */ /* 0x001fca0007810000 */
[C---:B------:R-:W-:Y:S01]  /*11da0*/  FADD.FTZ R157, -R178.reuse, R216 ;  /* 0x000000d8b29d7221 */ /* 0x040fe20000010100 */
[----:B------:R-:W-:-:S03]  /*11db0*/  FMUL.FTZ R191, R178, UR43 ;  /* 0x0000002bb2bf7c20 */ /* 0x000fc60008410000 */
[----:B------:R-:W-:Y:S01]  /*11dc0*/  FMUL.FTZ R153, R157, UR43 ;  /* 0x0000002b9d997c20 */ /* 0x000fe20008410000 */
[----:B------:R-:W-:-:S03]  /*11dd0*/  FADD.FTZ R157, R155, R161 ;  /* 0x000000a19b9d7221 */ /* 0x000fc60000010000 */
[----:B------:R0:W-:Y:S02]  /*11de0*/  MUFU.EX2 R155, R153 ;  /* 0x00000099009b7308 */ /* 0x0001e40000000800 */
[----:B0-----:R-:W-:Y:S01]  /*11df0*/  FFMA.FTZ R153, R22, UR43, -R191 ;  /* 0x0000002b16997c23 */ /* 0x001fe200080108bf */
[----:B--2---:R-:W-:Y:S01]  /*11e00*/  SHF.R.U32.HI R198, RZ, 0x7, R198 ;  /* 0x00000007ffc67819 */ /* 0x004fe200000116c6 */
[-C--:B------:R-:W-:Y:S01]  /*11e10*/  FMUL.FTZ R24, R24, R156.reuse ;  /* 0x0000009c18187220 */ /* 0x080fe20000410000 */
[-C--:B------:R-:W-:Y:S01]  /*11e20*/  FMUL.FTZ R25, R25, R156.reuse ;  /* 0x0000009c19197220 */ /* 0x080fe20000410000 */
[-C--:B------:R-:W-:Y:S01]  /*11e30*/  FMUL.FTZ R28, R28, R156.reuse ;  /* 0x0000009c1c1c7220 */ /* 0x080fe20000410000 */
[-C--:B------:R-:W-:Y:S01]  /*11e40*/  FMUL.FTZ R29, R29, R156.reuse ;  /* 0x0000009c1d1d7220 */ /* 0x080fe20000410000 */
[----:B------:R-:W0:Y:S01]  /*11e50*/  MUFU.EX2 R153, R153 ;  /* 0x0000009900997308 */ /* 0x000e220000000800 */
        /* <DEDUP_REMOVED lines=16> */
[----:B0-----:R-:W-:Y:S01]  /*11f60*/  FFMA.FTZ R194, R155, R3, R153 ;  /* 0x000000039bc27223 */ /* 0x001fe20000010099 */
        /* <DEDUP_REMOVED lines=15> */
[----:B0-----:R-:W-:-:S02]  /*12060*/  VIADD R3, R198, 0x8 ;  /* 0x00000008c6037836 */ /* 0x001fc40000000000 */
        /* <DEDUP_REMOVED lines=34> */
[--C-:B------:R-:W-:Y:S01]  /*12290*/  FFMA.FTZ R161, R19, UR43, -R191.reuse ;  /* 0x0000002b13a17c23 */ /* 0x100fe200080108bf */
[--C-:B------:R-:W-:Y:S01]  /*122a0*/  FFMA.FTZ R156, R220, UR43, -R191.reuse ;  /* 0x0000002bdc9c7c23 */ /* 0x100fe200080108bf */
[----:B------:R-:W-:Y:S01]  /*122b0*/  FFMA.FTZ R195, R221, UR43, -R191 ;  /* 0x0000002bddc37c23 */ /* 0x000fe200080108bf */
[----:B------:R0:W-:Y:S01]  /*122c0*/  BAR.SYNC.DEFER_BLOCKING R3, 0x100 ;  /* 0x000400030000751d */ /* 0x0001e20000010000 */
[----:B------:R-:W-:-:S05]  /*122d0*/  IMAD.MOV.U32 R182, RZ, RZ, 0xc00 ;  /* 0x00000c00ffb67424 */ /* 0x000fca00078e00ff */
[----:B------:R-:W1:Y:S01]  /*122e0*/  MUFU.EX2 R161, R161 ;  /* 0x000000a100a17308 */ /* 0x000e620000000800 */
[----:B------:R-:W-:Y:S02]  /*122f0*/  IMAD.MOV.U32 R183, RZ, RZ, 0x40000040 ;  /* 0x40000040ffb77424 */ /* 0x000fe400078e00ff */
        /* <DEDUP_REMOVED lines=15> */
[----:B------:R-:W-:Y:S01]  /*123f0*/  IMAD R182, R2, R182, UR42 ;  /* 0x0000002a02b67e24 */ /* 0x000fe2000f8e02b6 */
[----:B------:R-:W-:Y:S01]  /*12400*/  R2UR UR7, R183 ;  /* 0x00000000b70772ca */ /* 0x000fe200000e0000 */
        /* <DEDUP_REMOVED lines=52> */
[----:B-1----:R-:W-:Y:S01]  /*12750*/  F2FP.F16.F32.PACK_AB R153, R161, R153 ;  /* 0x00000099a199723e */ /* 0x002fe200000000ff */
[----:B------:R-:W-:Y:S01]  /*12760*/  MUFU.EX2 R185, R185 ;  /* 0x000000b900b97308 */ /* 0x000fe20000000800 */
[----:B---3--:R-:W-:-:S07]  /*12770*/  F2FP.F16.F32.PACK_AB R155, R195, R156 ;  /* 0x0000009cc39b723e */ /* 0x008fce00000000ff */
[----:B------:R-:W-:Y:S01]  /*12780*/  MUFU.EX2 R181, R181 ;  /* 0x000000b500b57308 */ /* 0x000fe20000000800 */
[----:B------:R-:W-:-:S07]  /*12790*/  WARPGROUP.ARRIVE ;  /* 0x00000000000079c5 */ /* 0x000fce0000000000 */
[----:B------:R-:W-:Y:S01]  /*127a0*/  MUFU.EX2 R184, R184 ;  /* 0x000000b800b87308 */ /* 0x000fe20000000800 */
[----:B------:R-:W-:Y:S01]  /*127b0*/  HGMMA.64x256x16.F32 R24, R152, gdesc[UR4].tnspB, R24, gsb0 ;  /* 0x43e0000498187df0 */ /* 0x000fe20008000818 */
[----:B------:R-:W-:Y:S01]  /*127c0*/  FADD.FTZ R194, R161, R194 ;  /* 0x000000c2a1c27221 */ /* 0x000fe20000010000 */
[--C-:B------:R-:W-:Y:S01]  /*127d0*/  FFMA.FTZ R183, R16, UR43, -R191.reuse ;  /* 0x0000002b10b77c23 */ /* 0x100fe200080108bf */
[--C-:B0-----:R-:W-:Y:S01]  /*127e0*/  FFMA.FTZ R3, R222, UR43, -R191.reuse ;  /* 0x0000002bde037c23 */ /* 0x101fe200080108bf */
[--C-:B------:R-:W-:Y:S01]  /*127f0*/  FFMA.FTZ R0, R0, UR43, -R191.reuse ;  /* 0x0000002b00007c23 */ /* 0x100fe200080108bf */
[----:B------:R2:W5:Y:S02]  /*12800*/  LDL.LU R22, [R1+0x1b0] ;  /* 0x0001b00001167983 */ /* 0x0005640000300800 */
[----:B------:R0:W-:Y:S01]  /*12810*/  MUFU.EX2 R161, R158 ;  /* 0x0000009e00a17308 */ /* 0x0001e20000000800 */
[----:B------:R-:W-:Y:S01]  /*12820*/  FADD.FTZ R194, R156, R194 ;  /* 0x000000c29cc27221 */ /* 0x000fe20000010000 */
[--C-:B------:R-:W-:Y:S01]  /*12830*/  FFMA.FTZ R198, R223, UR43, -R191.reuse ;  /* 0x0000002bdfc67c23 */ /* 0x100fe200080108bf */
[----:B------:R2:W5:Y:S01]  /*12840*/  LDL.LU R19, [R1+0x1ac] ;  /* 0x0001ac0001137983 */ /* 0x0005620000300800 */
[----:B0-----:R-:W-:-:S04]  /*12850*/  FFMA.FTZ R158, R18, UR43, -R191 ;  /* 0x0000002b129e7c23 */ /* 0x001fc800080108bf */
[----:B------:R-:W-:Y:S08]  /*12860*/  MUFU.EX2 R183, R183 ;  /* 0x000000b700b77308 */ /* 0x000ff00000000800 */
[----:B------:R-:W-:Y:S01]  /*12870*/  MUFU.EX2 R3, R3 ;  /* 0x0000000300037308 */ /* 0x000fe20000000800 */
[----:B------:R-:W-:Y:S01]  /*12880*/  FADD.FTZ R194, R195, R194 ;  /* 0x000000c2c3c27221 */ /* 0x000fe20000010000 */
[----:B------:R2:W5:Y:S06]  /*12890*/  LDL.LU R18, [R1+0x1a8] ;  /* 0x0001a80001127983 */ /* 0x00056c0000300800 */
[----:B------:R-:W0:Y:S02]  /*128a0*/  MUFU.EX2 R158, R158 ;  /* 0x0000009e009e7308 */ /* 0x000e240000000800 */
[----:B0-----:R-:W-:-:S06]  /*128b0*/  FADD.FTZ R194, R158, R194 ;  /* 0x000000c29ec27221 */ /* 0x001fcc0000010000 */
[----:B------:R-:W-:Y:S01]  /*128c0*/  MUFU.EX2 R198, R198 ;  /* 0x000000c600c67308 */ /* 0x000fe20000000800 */
[----:B------:R-:W-:-:S07]  /*128d0*/  WARPGROUP.DEPBAR.LE gsb0, 0x0 ;  /* 0x00008000000079c5 */ /* 0x000fce0000010000 */
[----:B------:R0:W1:Y:S08]  /*128e0*/  MUFU.EX2 R155, R188 ;  /* 0x000000bc009b7308 */ /* 0x0000700000000800 */
[----:B------:R3:W-:Y:S01]  /*128f0*/  MUFU.EX2 R154, R159 ;  /* 0x0000009f009a7308 */ /* 0x0007e20000000800 */
[----:B0-----:R-:W-:Y:S01]  /*12900*/  FFMA.FTZ R188, R17, UR43, -R191 ;  /* 0x0000002b11bc7c23 */ /* 0x001fe200080108bf */
[----:B------:R-:W-:Y:S01]  /*12910*/  IMAD.MOV.U32 R153, RZ, RZ, 0x40000040 ;  /* 0x40000040ff997424 */ /* 0x000fe200078e00ff */
[----:B------:R-:W-:Y:S01]  /*12920*/  IADD3 R152, R182, 0x80, RZ ;  /* 0x00000080b6987810 */ /* 0x000fe20007ffe0ff */
[----:B------:R2:W5:Y:S04]  /*12930*/  LDL.LU R17, [R1+0x1a4] ;  /* 0x0001a40001117983 */ /* 0x0005680000300800 */
[----:B------:R-:W0:Y:S01]  /*12940*/  MUFU.EX2 R188, R188 ;  /* 0x000000bc00bc7308 */ /* 0x000e220000000800 */
[----:B------:R-:W-:Y:S01]  /*12950*/  R2UR UR6, R152 ;  /* 0x00000000980672ca */ /* 0x000fe200000e0000 */
[----:B-1----:R-:W-:Y:S01]  /*12960*/  FADD.FTZ R195, R155, R157 ;  /* 0x0000009d9bc37221 */ /* 0x002fe20000010000 */
[----:B------:R-:W-:Y:S01]  /*12970*/  R2UR UR7, R153 ;  /* 0x00000000990772ca */ /* 0x000fe200000e0000 */
[----:B------:R2:W5:Y:S01]  /*12980*/  LDL.LU R16, [R1+0x1a0] ;  /* 0x0001a00001107983 */ /* 0x0005620000300800 */
[----:B------:R-:W-:-:S02]  /*12990*/  F2FP.F16.F32.PACK_AB R156, R161, R155 ;  /* 0x0000009ba19c723e */ /* 0x000fc400000000ff */
[----:B---3--:R-:W-:Y:S02]  /*129a0*/  F2FP.F16.F32.PACK_AB R159, R3, R183 ;  /* 0x000000b7039f723e */ /* 0x008fe400000000ff */
[----:B0-----:R-:W-:Y:S01]  /*129b0*/  F2FP.F16.F32.PACK_AB R157, R188, R158 ;  /* 0x0000009ebc9d723e */ /* 0x001fe200000000ff */
[----:B------:R-:W-:Y:S01]  /*129c0*/  VIADD R152, R182, 0x100 ;  /* 0x00000100b6987836 */ /* 0x000fe20000000000 */
[----:B------:R-:W-:Y:S01]  /*129d0*/  F2FP.F16.F32.PACK_AB R158, R154, R185 ;  /* 0x000000b99a9e723e */ /* 0x000fe200000000ff */
[----:B------:R-:W-:Y:S02]  /*129e0*/  IMAD.MOV.U32 R153, RZ, RZ, 0x40000040 ;  /* 0x40000040ff997424 */ /* 0x000fe400078e00ff */
[----:B------:R-:W-:Y:S01]  /*129f0*/  FADD.FTZ R195, R161, R195 ;  /* 0x000000c3a1c37221 */ /* 0x000fe20000010000 */
[----:B------:R-:W-:Y:S01]  /*12a00*/  FADD.FTZ R199, R188, R194 ;  /* 0x000000c2bcc77221 */ /* 0x000fe20000010000 */
[----:B------:R-:W-:Y:S01]  /*12a10*/  WARPGROUP.ARRIVE ;  /* 0x00000000000079c5 */ /* 0x000fe20000000000 */
[----:B------:R-:W-:Y:S01]  /*12a20*/  MUFU.EX2 R0, R0 ;  /* 0x0000000000007308 */ /* 0x000fe20000000800 */
[----:B------:R-:W3:Y:S04]  /*12a30*/  LDL R216, [R1+0x60] ;  /* 0x0000600001d87983 */ /* 0x000ee80000100800 */
[----:B------:R-:W-:Y:S01]  /*12a40*/  HGMMA.64x256x16.F32 R24, R156, gdesc[UR4].tnspB, R24, gsb0 ;  /* 0x43e000049c187df0 */ /* 0x000fe20008000818 */
[----:B------:R-:W-:-:S06]  /*12a50*/  FFMA.FTZ R155, R230, UR43, -R191 ;  /* 0x0000002be69b7c23 */ /* 0x000fcc00080108bf */
[----:B------:R-:W-:Y:S01]  /*12a60*/  MUFU.EX2 R155, R155 ;  /* 0x0000009b009b7308 */ /* 0x000fe20000000800 */
[----:B------:R-:W-:Y:S02]  /*12a70*/  R2UR UR6, R152 ;  /* 0x00000000980672ca */ /* 0x000fe400000e0000 */
[----:B------:R-:W-:Y:S01]  /*12a80*/  R2UR UR7, R153 ;  /* 0x00000000990772ca */ /* 0x000fe200000e0000 */
[----:B------:R-:W-:Y:S01]  /*12a90*/  FADD.FTZ R194, R185, R195 ;  /* 0x000000c3b9c27221 */ /* 0x000fe20000010000 */
[----:B------:R-:W-:Y:S01]  /*12aa0*/  FADD.FTZ R199, R183, R199 ;  /* 0x000000c7b7c77221 */ /* 0x000fe20000010000 */
[--C-:B------:R-:W-:Y:S01]  /*12ab0*/  FFMA.FTZ R195, R197, UR43, -R191.reuse ;  /* 0x0000002bc5c37c23 */ /* 0x100fe200080108bf */
[--C-:B------:R-:W-:Y:S01]  /*12ac0*/  FFMA.FTZ R183, R196, UR43, -R191.reuse ;  /* 0x0000002bc4b77c23 */ /* 0x100fe200080108bf */
[--C-:B------:R-:W-:Y:S01]  /*12ad0*/  FFMA.FTZ R185, R192, UR43, -R191.reuse ;  /* 0x0000002bc0b97c23 */ /* 0x100fe200080108bf */
[----:B------:R-:W-:-:S03]  /*12ae0*/  FFMA.FTZ R188, R189, UR43, -R191 ;  /* 0x0000002bbdbc7c23 */ /* 0x000fc600080108bf */
[----:B------:R-:W-:Y:S08]  /*12af0*/  MUFU.EX2 R195, R195 ;  /* 0x000000c300c37308 */ /* 0x000ff00000000800 */
[----:B------:R-:W-:Y:S08]  /*12b00*/  MUFU.EX2 R183, R183 ;  /* 0x000000b700b77308 */ /* 0x000ff00000000800 */
[----:B------:R-:W-:Y:S08]  /*12b10*/  MUFU.EX2 R185, R185 ;  /* 0x000000b900b97308 */ /* 0x000ff00000000800 */
[----:B------:R-:W-:Y:S01]  /*12b20*/  MUFU.EX2 R188, R188 ;  /* 0x000000bc00bc7308 */ /* 0x000fe20000000800 */
[----:B------:R-:W-:-:S02]  /*12b30*/  VIADD R152, R182, 0x180 ;  /* 0x00000180b6987836 */ /* 0x000fc40000000000 */
[----:B------:R-:W-:Y:S01]  /*12b40*/  IMAD.MOV.U32 R153, RZ, RZ, 0x40000040 ;  /* 0x40000040ff997424 */ /* 0x000fe200078e00ff */
[----:B------:R-:W-:Y:S02]  /*12b50*/  WARPGROUP.DEPBAR.LE gsb0, 0x0 ;  /* 0x00008000000079c5 */ /* 0x000fe40000010000 */
[--C-:B------:R-:W-:Y:S01]  /*12b60*/  FFMA.FTZ R158, R229, UR43, -R191.reuse ;  /* 0x0000002be59e7c23 */ /* 0x100fe200080108bf */
[----:B------:R-:W-:Y:S01]  /*12b70*/  FFMA.FTZ R156, R160, UR43, -R191 ;  /* 0x0000002ba09c7c23 */ /* 0x000fe200080108bf */
[----:B------:R-:W-:Y:S08]  /*12b80*/  MUFU.EX2 R159, R162 ;  /* 0x000000a2009f7308 */ /* 0x000ff00000000800 */
[----:B------:R-:W0:Y:S08]  /*12b90*/  MUFU.EX2 R157, R163 ;  /* 0x000000a3009d7308 */ /* 0x000e300000000800 */
[----:B------:R-:W1:Y:S08]  /*12ba0*/  MUFU.EX2 R158, R158 ;  /* 0x0000009e009e7308 */ /* 0x000e700000000800 */
[----:B------:R-:W4:Y:S01]  /*12bb0*/  MUFU.EX2 R156, R156 ;  /* 0x0000009c009c7308 */ /* 0x000f220000000800 */
[----:B0-----:R-:W-:-:S02]  /*12bc0*/  F2FP.F16.F32.PACK_AB R160, R157, R159 ;  /* 0x0000009f9da0723e */ /* 0x001fc400000000ff */
[----:B------:R-:W-:Y:S02]  /*12bd0*/  F2FP.F16.F32.PACK_AB R162, R184, R181 ;  /* 0x000000b5b8a2723e */ /* 0x000fe400000000ff */
[----:B-1----:R-:W-:Y:S02]  /*12be0*/  F2FP.F16.F32.PACK_AB R161, R158, R198 ;  /* 0x000000c69ea1723e */ /* 0x002fe400000000ff */
[----:B----4-:R-:W-:-:S04]  /*12bf0*/  F2FP.F16.F32.PACK_AB R163, R156, R155 ;  /* 0x0000009b9ca3723e */ /* 0x010fc800000000ff */
[----:B------:R-:W-:-:S06]  /*12c00*/  WARPGROUP.ARRIVE ;  /* 0x00000000000079c5 */ /* 0x000fcc0000000000 */
[----:B------:R-:W-:Y:S01]  /*12c10*/  HGMMA.64x256x16.F32 R24, R160, gdesc[UR4].tnspB, R24, gsb0 ;  /* 0x43e00004a0187df0 */ /* 0x000fe20008000818 */
[----:B------:R-:W-:Y:S02]  /*12c20*/  R2UR UR6, R152 ;  /* 0x00000000980672ca */ /* 0x000fe400000e0000 */
[----:B------:R-:W-:Y:S01]  /*12c30*/  R2UR UR7, R153 ;  /* 0x00000000990772ca */ /* 0x000fe200000e0000 */
[----:B------:R-:W-:Y:S01]  /*12c40*/  FADD.FTZ R189, R154, R194 ;  /* 0x000000c29abd7221 */ /* 0x000fe20000010000 */
[----:B------:R-:W-:Y:S01]  /*12c50*/  FADD.FTZ R199, R3, R199 ;  /* 0x000000c703c77221 */ /* 0x000fe20000010000 */
[----:B------:R-:W-:Y:S02]  /*12c60*/  MUFU.EX2 R154, R169 ;  /* 0x000000a9009a7308 */ /* 0x000fe40000000800 */
[----:B------:R-:W-:-:S06]  /*12c70*/  FADD.FTZ R189, R159, R189 ;  /* 0x000000bd9fbd7221 */ /* 0x000fcc0000010000 */
[----:B------:R-:W0:Y:S08]  /*12c80*/  MUFU.EX2 R3, R168 ;  /* 0x000000a800037308 */ /* 0x000e300000000800 */
[----:B------:R-:W-:Y:S01]  /*12c90*/  MUFU.EX2 R159, R170 ;  /* 0x000000aa009f7308 */ /* 0x000fe20000000800 */
[----:B------:R-:W-:Y:S02]  /*12ca0*/  VIADD R152, R182, 0x200 ;  /* 0x00000200b6987836 */ /* 0x000fe40000000000 */
[----:B------:R-:W-:Y:S01]  /*12cb0*/  IMAD.MOV.U32 R153, RZ, RZ, 0x40000040 ;  /* 0x40000040ff997424 */ /* 0x000fe200078e00ff */
[----:B0-----:R-:W-:Y:S01]  /*12cc0*/  F2FP.F16.F32.PACK_AB R168, R154, R3 ;  /* 0x000000039aa8723e */ /* 0x001fe200000000ff */
[----:B------:R-:W-:-:S03]  /*12cd0*/  WARPGROUP.DEPBAR.LE gsb0, 0x0 ;  /* 0x00008000000079c5 */ /* 0x000fc60000010000 */
[----:B------:R-:W-:Y:S08]  /*12ce0*/  MUFU.EX2 R163, R166 ;  /* 0x000000a600a37308 */ /* 0x000ff00000000800 */
[----:B------:R-:W0:Y:S08]  /*12cf0*/  MUFU.EX2 R160, R167 ;  /* 0x000000a700a07308 */ /* 0x000e300000000800 */
[----:B------:R0:W-:Y:S08]  /*12d00*/  MUFU.EX2 R161, R164 ;  /* 0x000000a400a17308 */ /* 0x0001f00000000800 */
[----:B------:R1:W4:Y:S01]  /*12d10*/  MUFU.EX2 R162, R165 ;  /* 0x000000a500a27308 */ /* 0x0003220000000800 */
        /* <DEDUP_REMOVED lines=8> */
[--C-:B------:R-:W-:Y:S01]  /*12da0*/  FFMA.FTZ R179, R179, UR43, -R191.reuse ;  /* 0x0000002bb3b37c23 */ /* 0x100fe200080108bf */
[--C-:B------:R-:W-:Y:S01]  /*12db0*/  FFMA.FTZ R186, R186, UR43, -R191.reuse ;  /* 0x0000002bbaba7c23 */ /* 0x100fe200080108bf */
[----:B------:R-:W-:Y:S01]  /*12dc0*/  FFMA.FTZ R187, R187, UR43, -R191 ;  /* 0x0000002bbbbb7c23 */ /* 0x000fe200080108bf */
[----:B------:R-:W-:Y:S01]  /*12dd0*/  FADD.FTZ R198, R198, R199 ;  /* 0x000000c7c6c67221 */ /* 0x000fe20000010000 */
[----:B------:R-:W-:Y:S01]  /*12de0*/  FFMA.FTZ R175, R175, UR43, -R191 ;  /* 0x0000002bafaf7c23 */ /* 0x000fe200080108bf */
[----:B------:R-:W-:Y:S01]  /*12df0*/  FADD.FTZ R189, R157, R189 ;  /* 0x000000bd9dbd7221 */ /* 0x000fe20000010000 */
[----:B------:R-:W-:Y:S01]  /*12e00*/  MUFU.EX2 R180, R180 ;  /* 0x000000b400b47308 */ /* 0x000fe20000000800 */
[----:B------:R-:W-:-:S07]  /*12e10*/  FADD.FTZ R198, R158, R198 ;  /* 0x000000c69ec67221 */ /* 0x000fce0000010000 */
[----:B------:R-:W-:Y:S08]  /*12e20*/  MUFU.EX2 R157, R172 ;  /* 0x000000ac009d7308 */ /* 0x000ff00000000800 */
[----:B------:R-:W0:Y:S08]  /*12e30*/  MUFU.EX2 R158, R173 ;  /* 0x000000ad009e7308 */ /* 0x000e300000000800 */
[----:B------:R-:W-:Y:S08]  /*12e40*/  MUFU.EX2 R179, R179 ;  /* 0x000000b300b37308 */ /* 0x000ff00000000800 */
[----:B------:R-:W-:Y:S08]  /*12e50*/  MUFU.EX2 R186, R186 ;  /* 0x000000ba00ba7308 */ /* 0x000ff00000000800 */
[----:B------:R-:W-:Y:S01]  /*12e60*/  MUFU.EX2 R187, R187 ;  /* 0x000000bb00bb7308 */ /* 0x000fe20000000800 */
[----:B------:R-:W-:-:S02]  /*12e70*/  VIADD R152, R182, 0x280 ;  /* 0x00000280b6987836 */ /* 0x000fc40000000000 */
[----:B------:R-:W-:Y:S01]  /*12e80*/  IMAD.MOV.U32 R153, RZ, RZ, 0x40000040 ;  /* 0x40000040ff997424 */ /* 0x000fe200078e00ff */
[----:B0-----:R-:W-:Y:S01]  /*12e90*/  F2FP.F16.F32.PACK_AB R172, R158, R157 ;  /* 0x0000009d9eac723e */ /* 0x001fe200000000ff */
[----:B------:R-:W-:Y:S02]  /*12ea0*/  WARPGROUP.DEPBAR.LE gsb0, 0x0 ;  /* 0x00008000000079c5 */ /* 0x000fe40000010000 */
[--C-:B------:R-:W-:Y:S01]  /*12eb0*/  FFMA.FTZ R165, R217, UR43, -R191.reuse ;  /* 0x0000002bd9a57c23 */ /* 0x100fe200080108bf */
[--C-:B------:R-:W-:Y:S01]  /*12ec0*/  FFMA.FTZ R166, R193, UR43, -R191.reuse ;  /* 0x0000002bc1a67c23 */ /* 0x100fe200080108bf */
[----:B------:R-:W-:Y:S01]  /*12ed0*/  FFMA.FTZ R167, R190, UR43, -R191 ;  /* 0x0000002bbea77c23 */ /* 0x000fe200080108bf */
[----:B------:R-:W0:Y:S08]  /*12ee0*/  MUFU.EX2 R164, R171 ;  /* 0x000000ab00a47308 */ /* 0x000e300000000800 */
[----:B------:R-:W-:Y:S08]  /*12ef0*/  MUFU.EX2 R165, R165 ;  /* 0x000000a500a57308 */ /* 0x000ff00000000800 */
[----:B------:R-:W1:Y:S08]  /*12f00*/  MUFU.EX2 R166, R166 ;  /* 0x000000a600a67308 */ /* 0x000e700000000800 */
[----:B------:R-:W4:Y:S01]  /*12f10*/  MUFU.EX2 R167, R167 ;  /* 0x000000a700a77308 */ /* 0x000f220000000800 */
[----:B0-----:R-:W-:-:S02]  /*12f20*/  F2FP.F16.F32.PACK_AB R170, R164, R159 ;  /* 0x0000009fa4aa723e */ /* 0x001fc400000000ff */
[----:B-1----:R-:W-:Y:S02]  /*12f30*/  F2FP.F16.F32.PACK_AB R169, R166, R165 ;  /* 0x000000a5a6a9723e */ /* 0x002fe400000000ff */
[----:B----4-:R-:W-:-:S04]  /*12f40*/  F2FP.F16.F32.PACK_AB R171, R0, R167 ;  /* 0x000000a700ab723e */ /* 0x010fc800000000ff */
[----:B------:R-:W-:-:S06]  /*12f50*/  WARPGROUP.ARRIVE ;  /* 0x00000000000079c5 */ /* 0x000fcc0000000000 */
[----:B------:R-:W-:Y:S01]  /*12f60*/  HGMMA.64x256x16.F32 R24, R168, gdesc[UR4].tnspB, R24, gsb0 ;  /* 0x43e00004a8187df0 */ /* 0x000fe20008000818 */
[----:B------:R-:W-:Y:S02]  /*12f70*/  R2UR UR6, R152 ;  /* 0x00000000980672ca */ /* 0x000fe400000e0000 */
[----:B------:R-:W-:Y:S01]  /*12f80*/  R2UR UR7, R153 ;  /* 0x00000000990772ca */ /* 0x000fe200000e0000 */
        /* <DEDUP_REMOVED lines=18> */
[----:B---3--:R-:W-:Y:S02]  /*130b0*/  ISETP.GT.AND P2, PT, R210, R216, PT ;  /* 0x000000d8d200720c */ /* 0x008fe40003f44270 */
[----:B------:R-:W-:Y:S01]  /*130c0*/  FADD.FTZ R163, R164, R163 ;  /* 0x000000a3a4a37221 */ /* 0x000fe20000010000 */
[----:B------:R-:W-:Y:S01]  /*130d0*/  FADD.FTZ R195, R0, R195 ;  /* 0x000000c300c37221 */ /* 0x000fe20000010000 */
[----:B------:R-:W-:Y:S02]  /*130e0*/  @!P0 VIADD R211, R211, 0x32460 ;  /* 0x00032460d3d38836 */ /* 0x000fe40000000000 */
[----:B------:R-:W-:-:S03]  /*130f0*/  FADD.FTZ R163, R157, R163 ;  /* 0x000000a39da37221 */ /* 0x000fc60000010000 */
[----:B------:R-:W-:Y:S01]  /*13100*/  @!P0 PRMT R211, RZ, 0x654, R211 ;  /* 0x00000654ffd38816 */ /* 0x000fe200000000d3 */
[----:B------:R-:W-:Y:S01]  /*13110*/  FADD.FTZ R163, R158, R163 ;  /* 0x000000a39ea37221 */ /* 0x000fe20000010000 */
[----:B------:R-:W-:Y:S01]  /*13120*/  IADD3 R210, R210, -0x1, RZ ;  /* 0xffffffffd2d27810 */ /* 0x000fe20007ffe0ff */
[----:B------:R-:W-:Y:S02]  /*13130*/  IMAD.MOV.U32 R216, RZ, RZ, R178 ;  /* 0x000000ffffd87224 */ /* 0x000fe400078e00b2 */
[----:B------:R-:W-:Y:S01]  /*13140*/  IMAD.MOV.U32 R217, RZ, RZ, R176 ;  /* 0x000000ffffd97224 */ /* 0x000fe200078e00b0 */
[----:B------:R-:W-:Y:S02]  /*13150*/  WARPGROUP.DEPBAR.LE gsb0, 0x0 ;  /* 0x00008000000079c5 */ /* 0x000fe40000010000 */
[----:B------:R-:W0:Y:S08]  /*13160*/  MUFU.EX2 R168, R174 ;  /* 0x000000ae00a87308 */ /* 0x000e300000000800 */
[----:B------:R1:W3:Y:S01]  /*13170*/  MUFU.EX2 R169, R175 ;  /* 0x000000af00a97308 */ /* 0x0002e20000000800 */
[----:B0-----:R-:W-:-:S02]  /*13180*/  F2FP.F16.F32.PACK_AB R174, R180, R168 ;  /* 0x000000a8b4ae723e */ /* 0x001fc400000000ff */
[----:B-1----:R-:W-:Y:S02]  /*13190*/  F2FP.F16.F32.PACK_AB R175, R187, R186 ;  /* 0x000000babbaf723e */ /* 0x002fe400000000ff */
[----:B---3--:R-:W-:-:S04]  /*131a0*/  F2FP.F16.F32.PACK_AB R173, R179, R169 ;  /* 0x000000a9b3ad723e */ /* 0x008fc800000000ff */
[----:B------:R-:W-:-:S06]  /*131b0*/  WARPGROUP.ARRIVE ;  /* 0x00000000000079c5 */ /* 0x000fcc0000000000 */
[----:B------:R-:W-:Y:S01]  /*131c0*/  HGMMA.64x256x16.F32 R24, R172, gdesc[UR4].tnspB, R24, gsb0 ;  /* 0x43e00004ac187df0 */ /* 0x000fe20008000818 */
[----:B------:R-:W-:-:S04]  /*131d0*/  FADD.FTZ R195, R169, R195 ;  /* 0x000000c3a9c37221 */ /* 0x000fc80000010000 */
[----:B------:R-:W-:Y:S01]  /*131e0*/  FADD.FTZ R195, R179, R195 ;  /* 0x000000c3b3c37221 */ /* 0x000fe20000010000 */
[----:B------:R-:W-:-:S03]  /*131f0*/  FADD.FTZ R163, R168, R163 ;  /* 0x000000a3a8a37221 */ /* 0x000fc60000010000 */
[----:B------:R-:W-:Y:S01]  /*13200*/  FADD.FTZ R195, R186, R195 ;  /* 0x000000c3bac37221 */ /* 0x000fe20000010000 */
[----:B------:R-:W-:-:S03]  /*13210*/  FADD.FTZ R0, R180, R163 ;  /* 0x000000a3b4007221 */ /* 0x000fc60000010000 */
[----:B------:R-:W-:Y:S01]  /*13220*/  FADD.FTZ R3, R187, R195 ;  /* 0x000000c3bb037221 */ /* 0x000fe20000010000 */
[----:B------:R-:W-:Y:S02]  /*13230*/  WARPGROUP.DEPBAR.LE gsb0, 0x0 ;  /* 0x00008000000079c5 */ /* 0x000fe40000010000 */
[----:B------:R2:W-:Y:S01]  /*13240*/  @!P0 SYNCS.ARRIVE.TRANS64.RED.A1T0 RZ, [R211+URZ], RZ ;  /* 0x000000ffd3ff89a7 */ /* 0x0005e2000810043f */
[----:B------:R-:W-:Y:S05]  /*13250*/  @P2 BRA `(.L_x_5758) ;  /* 0xffffffd0004c2947 */ /* 0x000fea000383ffff */
.L_x_5748:
[----:B------:R-:W3:Y:S01]  /*13260*/  LDL.LU R152, [R1+0x8c] ;  /* 0x00008c0001987983 */ /* 0x000ee20000300800 */
[----:B------:R-:W-:Y:S05]  /*13270*/  WARPSYNC.ALL ;  /* 0x0000000000007948 */ /* 0x000fea0003800000 */
[----:B------:R-:W4:Y:S01]  /*13280*/  SHFL.BFLY PT, R5, R0, 0x2, 0x1f ;  /* 0x0c401f0000057f89 */ /* 0x000f2200000e0000 */
[----:B0-----:R-:W-:Y:S02]  /*13290*/  IMAD.MOV.U32 R154, RZ, RZ, -0x800000 ;  /* 0xff800000ff9a7424 */ /* 0x001fe400078e00ff */
[----:B------:R-:W-:Y:S01]  /*132a0*/  VIADD R2, R2, 0x1 ;  /* 0x0000000102027836 */ /* 0x000fe20000000000 */
[----:B------:R0:W-:Y:S08]  /*132b0*/  BAR.ARV R177, 0x100 ;  /* 0x000400b10000751d */ /* 0x0001f00000002000 */
[----:B------:R-:W-:Y:S06]  /*132c0*/  BAR.ARV 0x8, 0x180 ;  /* 0x0206000000007b1d */ /* 0x000fec0000002000 */
[----:B------:R-:W-:-:S04]  /*132d0*/  ISETP.NE.AND P1, PT, R2, 0x2, PT ;  /* 0x000000020200780c */ /* 0x000fc80003f25270 */
[----:B------:R-:W-:Y:S01]  /*132e0*/  SEL R2, R2, RZ, P1 ;  /* 0x000000ff02027207 */ /* 0x000fe20000800000 */
[----:B----4-:R-:W-:Y:S01]  /*132f0*/  FADD.FTZ R7, R5, R0 ;  /* 0x0000000005077221 */ /* 0x010fe20000010000 */
[----:B------:R-:W-:Y:S01]  /*13300*/  IMAD.U32 R5, RZ, RZ, UR43 ;  /* 0x0000002bff057e24 */ /* 0x000fe2000f8e00ff */
[----:B------:R-:W-:Y:S04]  /*13310*/  SHFL.BFLY PT, R0, R3, 0x2, 0x1f ;  /* 0x0c401f0003007f89 */ /* 0x000fe800000e0000 */
[----:B------:R-:W4:Y:S02]  /*13320*/  SHFL.BFLY PT, R4, R7, 0x1, 0x1f ;  /* 0x0c201f0007047f89 */ /* 0x000f2400000e0000 */
[----:B----4-:R-:W-:Y:S01]  /*13330*/  FADD.FTZ R8, R7, R4 ;  /* 0x0000000407087221 */ /* 0x010fe20000010000 */
[----:B------:R-:W-:Y:S01]  /*13340*/  FADD.FTZ R7, R0, R3 ;  /* 0x0000000300077221 */ /* 0x000fe20000010000 */
[----:B------:R-:W-:-:S02]  /*13350*/  IMAD.MOV.U32 R4, RZ, RZ, RZ ;  /* 0x000000ffff047224 */ /* 0x000fc400078e00ff */
[----:B------:R-:W-:Y:S01]  /*13360*/  IMAD.MOV.U32 R3, RZ, RZ, -0x800000 ;  /* 0xff800000ff037424 */ /* 0x000fe200078e00ff */
[----:B------:R-:W-:Y:S01]  /*13370*/  FSETP.NE.FTZ.AND P0, PT, R8, RZ, PT ;  /* 0x000000ff0800720b */ /* 0x000fe20003f15000 */
[----:B------:R-:W4:-:S12]  /*13380*/  SHFL.BFLY PT, R0, R7, 0x1, 0x1f ;  /* 0x0c201f0007007f89 */ /* 0x000f1800000e0000 */
[----:B------:R-:W1:Y:S01]  /*13390*/  @P0 MUFU.LG2 R6, R8 ;  /* 0x0000000800060308 */ /* 0x000e620000000c00 */
[----:B------:R-:W-:-:S07]  /*133a0*/  @P0 FMUL.FTZ R5, R5, 0.69314718246459960938 ;  /* 0x3f31721805050820 */ /* 0x000fce0000410000 */
[----:B------:R-:W2:Y:S01]  /*133b0*/  @P0 MUFU.RCP R4, R8 ;  /* 0x0000000800040308 */ /* 0x000ea20000001000 */
[----:B----4-:R-:W-:Y:S01]  /*133c0*/  FADD.FTZ R9, R7, R0 ;  /* 0x0000000007097221 */ /* 0x010fe20000010000 */
[----:B------:R-:W-:Y:S02]  /*133d0*/  IMAD.MOV.U32 R0, RZ, RZ, RZ ;  /* 0x000000ffff007224 */ /* 0x000fe400078e00ff */
[----:B-1----:R-:W-:-:S04]  /*133e0*/  @P0 FMUL.FTZ R6, R6, 0.69314718246459960938 ;  /* 0x3f31721806060820 */ /* 0x002fc80000410000 */
[----:B------:R-:W-:Y:S01]  /*133f0*/  @P0 FFMA.FTZ R154, R5, R176, R6 ;  /* 0x000000b0059a0223 */ /* 0x000fe20000010006 */
[----:B------:R-:W-:Y:S01]  /*13400*/  FSETP.NE.FTZ.AND P0, PT, R9, RZ, PT ;  /* 0x000000ff0900720b */ /* 0x000fe20003f15000 */
[----:B------:R-:W-:Y:S02]  /*13410*/  IMAD.U32 R5, RZ, RZ, UR43 ;  /* 0x0000002bff057e24 */ /* 0x000fe4000f8e00ff */
        /* <DEDUP_REMOVED lines=12> */
[-C--:B------:R-:W-:Y:S01]  /*134e0*/  FMUL.FTZ R44, R44, R4.reuse ;  /* 0x000000042c2c7220 */ /* 0x080fe20000410000 */
[-C--:B------:R-:W-:Y:S01]  /*134f0*/  FMUL.FTZ R45, R45, R4.reuse ;  /* 0x000000042d2d7220 */ /* 0x080fe20000410000 */
[-C--:B------:R-:W-:Y:S01]  /*13500*/  FMUL.FTZ R48, R48, R4.reuse ;  /* 0x0000000430307220 */ /* 0x080fe20000410000 */
[-C--:B------:R-:W-:Y:S01]  /*13510*/  FMUL.FTZ R49, R49, R4.reuse ;  /* 0x0000000431317220 */ /* 0x080fe20000410000 */
[-C--:B------:R-:W-:Y:S01]  /*13520*/  FMUL.FTZ R52, R52, R4.reuse ;  /* 0x0000000434347220 */ /* 0x080fe20000410000 */
[-C--:B------:R-:W-:Y:S01]  /*13530*/  FMUL.FTZ R53, R53, R4.reuse ;  /* 0x0000000435357220 */ /* 0x080fe20000410000 */
[----:B------:R-:W2:Y:S01]  /*13540*/  @P0 MUFU.RCP R0, R9 ;  /* 0x0000000900000308 */ /* 0x000ea20000001000 */
        /* <DEDUP_REMOVED lines=11> */
[----:B------:R-:W-:Y:S01]  /*13600*/  FMUL.FTZ R76, R76, R4 ;  /* 0x000000044c4c7220 */ /* 0x000fe20000410000 */
[----:B------:R-:W-:Y:S01]  /*13610*/  @P0 FFMA.FTZ R3, R5, R178, R6 ;  /* 0x000000b205030223 */ /* 0x000fe20000010006 */
        /* <DEDUP_REMOVED lines=102> */
[----:B------:R-:W-:-:S02]  /*13c80*/  PLOP3.LUT P0, PT, PT, PT, PT, 0x8, 0x0 ;  /* 0x000000000000781c */ /* 0x000fc40003f0e170 */
[----:B------:R-:W-:Y:S01]  /*13c90*/  LOP3.LUT R23, R23, R0, RZ, 0x3c, !PT ;  /* 0x0000000017177212 */ /* 0x000fe200078e3cff */
[----:B---3--:R-:W-:-:S05]  /*13ca0*/  VIADD R152, R152, 0x1 ;  /* 0x0000000198987836 */ /* 0x008fca0000000000 */
[----:B------:R0:W-:Y:S05]  /*13cb0*/  STL [R1+0x8c], R152 ;  /* 0x00008c9801007387 */ /* 0x0001ea0000100800 */
.L_x_5691:
[----:B------:R-:W-:Y:S05]  /*13cc0*/  WARPSYNC.ALL ;  /* 0x0000000000007948 */ /* 0x000fea0003800000 */
[----:B------:R-:W1:Y:S08]  /*13cd0*/  S2UR UR5, SR_CgaCtaId ;  /* 0x00000000000579c3 */ /* 0x000e700000008800 */
[----:B------:R-:W-:Y:S06]  /*13ce0*/  BAR.SYNC.DEFER_BLOCKING 0x5, 0x180 ;  /* 0x0146000000007b1d */ /* 0x000fec0000010000 */
[----:B------:R-:W-:Y:S01]  /*13cf0*/  UMOV UR4, 0x400 ;  /* 0x0000040000047882 */ /* 0x000fe20000000000 */
[----:B------:R-:W-:Y:S01]  /*13d00*/  BSSY B0, `(.L_x_5759) ;  /* 0x00005d6000007945 */ /* 0x000fe20003800000 */
[----:B-1----:R-:W-:-:S06]  /*13d10*/  ULEA UR4, UR5, UR4, 0x18 ;  /* 0x0000000405047291 */ /* 0x002fcc000f8ec03f */
[----:B-----5:R-:W-:-:S05]  /*13d20*/  MOV R19, UR4 ;  /* 0x0000000400137c02 */ /* 0x020fca0008000f00 */
[----:B------:R1:W2:Y:S01]  /*13d30*/  LDS.128 R4, [R19+0x324d0] ;  /* 0x0324d00013047984 */ /* 0x0002a20000000c00 */
[----:B------:R-:W-:Y:S06]  /*13d40*/  BAR.ARV 0x4, 0x180 ;  /* 0x0106000000007b1d */ /* 0x000fec0000002000 */
[----:B------:R-:W-:Y:S05]  /*13d50*/  @P0 BRA `(.L_x_5760) ;  /* 0x0000004c00080947 */ /* 0x000fea0003800000 */
[----:B------:R-:W0:Y:S01]  /*13d60*/  LDL R8, [R1+0x19c] ;  /* 0x00019c0001087983 */ /* 0x000e220000100800 */
[----:B------:R-:W-:-:S03]  /*13d70*/  ULDC UR4, c[0x0][0xbd4] ;  /* 0x0002f50000047ab9 */ /* 0x000fc60000000800 */
[----:B------:R-:W3:Y:S01]  /*13d80*/  LDL.LU R10, [R1+0x7c] ;  /* 0x00007c00010a7983 */ /* 0x000ee20000300800 */
[----:B------:R-:W4:Y:S01]  /*13d90*/  S2R R0, SR_SWINHI ;  /* 0x0000000000007919 */ /* 0x000f220000002f00 */
[----:B------:R-:W-:Y:S02]  /*13da0*/  F2FP.F16.F32.PACK_AB R11, R31, R30 ;  /* 0x0000001e1f0b723e */ /* 0x000fe400000000ff */
[----:B------:R-:W-:Y:S01]  /*13db0*/  F2FP.F16.F32.PACK_AB R12, R33, R32 ;  /* 0x00000020210c723e */ /* 0x000fe200000000ff */
[----:B------:R-:W2:Y:S01]  /*13dc0*/  LDL.LU R156, [R1+0x84] ;  /* 0x00008400019c7983 */ /* 0x000ea20000300800 */
[----:B------:R-:W-:Y:S02]  /*13dd0*/  F2FP.F16.F32.PACK_AB R13, R35, R34 ;  /* 0x00000022230d723e */ /* 0x000fe400000000ff */
[----:B------:R-:W-:Y:S01]  /*13de0*/  F2FP.F16.F32.PACK_AB R14, R37, R36 ;  /* 0x00000024250e723e */ /* 0x000fe200000000ff */
[----:B------:R-:W2:Y:S01]  /*13df0*/  LDL.LU R155, [R1+0x88] ;  /* 0x00008800019b7983 */ /* 0x000ea20000300800 */
[----:B------:R-:W-:-:S02]  /*13e00*/  MOV R20, R19 ;  /* 0x0000001300147202 */ /* 0x000fc40000000f00 */
[----:B----4-:R-:W-:Y:S02]  /*13e10*/  MOV R21, R0 ;  /* 0x0000000000157202 */ /* 0x010fe40000000f00 */
[----:B------:R-:W-:Y:S01]  /*13e20*/  F2FP.F16.F32.PACK_AB R15, R39, R38 ;  /* 0x00000026270f723e */ /* 0x000fe200000000ff */
[----:B0-----:R-:W-:Y:S01]  /*13e30*/  IMAD.WIDE R152, R8, 0x2, R20 ;  /* 0x0000000208987825 */ /* 0x001fe200078e0214 */
[----:B---3--:R-:W-:-:S03]  /*13e40*/  ISETP.NE.AND P0, PT, R10, RZ, PT ;  /* 0x000000ff0a00720c */ /* 0x008fc60003f05270 */
[----:B------:R-:W-:Y:S01]  /*13e50*/  IMAD.MOV.U32 R9, RZ, RZ, R153 ;  /* 0x000000ffff097224 */ /* 0x000fe200078e0099 */
[----:B------:R-:W-:-:S04]  /*13e60*/  LOP3.LUT R0, R152, 0x380, RZ, 0xc0, !PT ;  /* 0x0000038098007812 */ /* 0x000fc800078ec0ff */
[----:B------:R-:W-:-:S04]  /*13e70*/  SHF.R.U64 R0, R0, 0x3, RZ ;  /* 0x0000000300007819 */ /* 0x000fc800000012ff */
[----:B------:R-:W-:Y:S02]  /*13e80*/  LOP3.LUT R8, R0, R152, RZ, 0x3c, !PT ;  /* 0x0000009800087212 */ /* 0x000fe400078e3cff */
[----:B------:R-:W-:Y:S01]  /*13e90*/  SEL R0, R10, UR4, P0 ;  /* 0x000000040a007c07 */ /* 0x000fe20008000000 */
[----:B------:R-:W-:Y:S05]  /*13ea0*/  WARPSYNC.ALL ;  /* 0x0000000000007948 */ /* 0x000fea0003800000 */
[----:B--2---:R-:W-:Y:S01]  /*13eb0*/  MOV R4, R8 ;  /* 0x0000000800047202 */ /* 0x004fe20000000f00 */
[----:B------:R-:W-:Y:S01]  /*13ec0*/  ULDC.64 UR4, c[0x0][0xd00] ;  /* 0x0003400000047ab9 */ /* 0x000fe20000000a00 */
[----:B------:R-:W-:Y:S01]  /*13ed0*/  F2FP.F16.F32.PACK_AB R8, R25, R24 ;  /* 0x000000181908723e */ /* 0x000fe200000000ff */
[----:B------:R-:W-:Y:S01]  /*13ee0*/  ULDC.64 UR6, c[0x0][0xd08] ;  /* 0x0003420000067ab9 */ /* 0x000fe20000000a00 */
[----:B------:R-:W-:-:S02]  /*13ef0*/  F2FP.F16.F32.PACK_AB R9, R27, R26 ;  /* 0x0000001a1b09723e */ /* 0x000fc400000000ff */
[----:B------:R-:W-:Y:S01]  /*13f00*/  F2FP.F16.F32.PACK_AB R10, R29, R28 ;  /* 0x0000001c1d0a723e */ /* 0x000fe200000000ff */
[----:B------:R-:W-:Y:S06]  /*13f10*/  BAR.SYNC.DEFER_BLOCKING 0x1, 0x100 ;  /* 0x0044000000007b1d */ /* 0x000fec0000010000 */
[----:B------:R0:W-:Y:S02]  /*13f20*/  STSM.16.M88.4 [R4], R8 ;  /* 0x0000000804007844 */ /* 0x0001e40000000200 */
[----:B0-----:R-:W-:-:S04]  /*13f30*/  IADD3 R8, P0, R152, 0x20, RZ ;  /* 0x0000002098087810 */ /* 0x001fc80007f1e0ff */
[----:B------:R-:W-:Y:S01]  /*13f40*/  LOP3.LUT R4, R8, 0x380, RZ, 0xc0, !PT ;  /* 0x0000038008047812 */ /* 0x000fe200078ec0ff */
[----:B------:R-:W-:-:S03]  /*13f50*/  IMAD.X R9, RZ, RZ, R153, P0 ;  /* 0x000000ffff097224 */ /* 0x000fc600000e0699 */
[----:B------:R-:W-:-:S04]  /*13f60*/  SHF.R.U64 R4, R4, 0x3, RZ ;  /* 0x0000000304047819 */ /* 0x000fc800000012ff */
[----:B------:R-:W-:-:S04]  /*13f70*/  LOP3.LUT R8, R4, R8, RZ, 0x3c, !PT ;  /* 0x0000000804087212 */ /* 0x000fc800078e3cff */
[----:B------:R-:W-:-:S05]  /*13f80*/  MOV R8, R8 ;  /* 0x0000000800087202 */ /* 0x000fca0000000f00 */
[----:B------:R0:W-:Y:S02]  /*13f90*/  STSM.16.M88.4 [R8], R12 ;  /* 0x0000000c08007844 */ /* 0x0001e40000000200 */
[----:B0-----:R-:W-:-:S04]  /*13fa0*/  IADD3 R8, P0, R152, 0x40, RZ ;  /* 0x0000004098087810 */ /* 0x001fc80007f1e0ff */
[----:B------:R-:W-:Y:S01]  /*13fb0*/  LOP3.LUT R4, R8, 0x380, RZ, 0xc0, !PT ;  /* 0x0000038008047812 */ /* 0x000fe200078ec0ff */
[----:B------:R-:W-:-:S03]  /*13fc0*/  IMAD.X R9, RZ, RZ, R153, P0 ;  /* 0x000000ffff097224 */ /* 0x000fc600000e0699 */
[----:B------:R-:W-:-:S04]  /*13fd0*/  SHF.R.U64 R4, R4, 0x3, RZ ;  /* 0x0000000304047819 */ /* 0x000fc800000012ff */
[----:B------:R-:W-:Y:S02]  /*13fe0*/  LOP3.LUT R8, R4, R8, RZ, 0x3c, !PT ;  /* 0x0000000804087212 */ /* 0x000fe400078e3cff */
[----:B------:R-:W-:Y:S02]  /*13ff0*/  F2FP.F16.F32.PACK_AB R10, R45, R44 ;  /* 0x0000002c2d0a723e */ /* 0x000fe400000000ff */
[----:B------:R-:W-:Y:S02]  /*14000*/  MOV R4, R8 ;  /* 0x0000000800047202 */ /* 0x000fe40000000f00 */
[----:B------:R-:W-:Y:S02]  /*14010*/  F2FP.F16.F32.PACK_AB R8, R41, R40 ;  /* 0x000000282908723e */ /* 0x000fe400000000ff */
[----:B------:R-:W-:Y:S02]  /*14020*/  F2FP.F16.F32.PACK_AB R9, R43, R42 ;  /* 0x0000002a2b09723e */ /* 0x000fe400000000ff */
[----:B------:R-:W-:-:S05]  /*14030*/  F2FP.F16.F32.PACK_AB R11, R47, R46 ;  /* 0x0000002e2f0b723e */ /* 0x000fca00000000ff */
        /* <DEDUP_REMOVED lines=79> */
[----:B------:R-:W-:-:S04]  /*14530*/  LOP3.LUT R4, R8, 0x380, RZ, 0xc0, !PT ;  /* 0x0000038008047812 */ /* 0x000fc800078ec0ff */
[----:B------:R-:W-:Y:S02]  /*14540*/  SHF.R.U64 R4, R4, 0x3, RZ ;  /* 0x0000000304047819 */ /* 0x000fe400000012ff */
[----:B------:R-:W-:Y:S02]  /*14550*/  IADD3.X R9, RZ, R153, RZ, P0, !PT ;  /* 0x00000099ff097210 */ /* 0x000fe400007fe4ff */
[----:B------:R-:W-:Y:S02]  /*14560*/  LOP3.LUT R8, R4, R8, RZ, 0x3c, !PT ;  /* 0x0000000804087212 */ /* 0x000fe400078e3cff */
[----:B------:R-:W-:Y:S02]  /*14570*/  F2FP.F16.F32.PACK_AB R10, R109, R108 ;  /* 0x0000006c6d0a723e */ /* 0x000fe400000000ff */
[----:B------:R-:W-:Y:S02]  /*14580*/  MOV R4, R8 ;  /* 0x0000000800047202 */ /* 0x000fe40000000f00 */
[----:B------:R-:W-:-:S02]  /*14590*/  F2FP.F16.F32.PACK_AB R8, R105, R104 ;  /* 0x000000686908723e */ /* 0x000fc400000000ff */
        /* <DEDUP_REMOVED lines=57> */
[----:B------:R0:W-:Y:S01]  /*14930*/  STSM.16.M88.4 [R152], R12 ;  /* 0x0000000c98007844 */ /* 0x0001e20000000200 */
[----:B------:R-:W-:Y:S01]  /*14940*/  BAR.SYNC.DEFER_BLOCKING 0x1, 0x100 ;  /* 0x0044000000007b1d */ /* 0x000fe20000010000 */
[----:B------:R-:W-:-:S04]  /*14950*/  ISETP.NE.U32.AND P1, PT, RZ, UR4, PT ;  /* 0x00000004ff007c0c */ /* 0x000fc8000bf25070 */
[----:B------:R-:W-:Y:S02]  /*14960*/  ISETP.NE.AND.EX P1, PT, RZ, UR5, PT, P1 ;  /* 0x00000005ff007c0c */ /* 0x000fe4000bf25310 */
[----:B------:R-:W-:Y:S01]  /*14970*/  IADD3 R8, P0, R156, UR4, RZ ;  /* 0x000000049c087c10 */ /* 0x000fe2000ff1e0ff */
[----:B------:R-:W-:-:S03]  /*14980*/  IMAD.MOV.U32 R4, RZ, RZ, RZ ;  /* 0x000000ffff047224 */ /* 0x000fc600078e00ff */
[----:B------:R-:W-:-:S07]  /*14990*/  IADD3.X R9, R155, UR5, RZ, P0, !PT ;  /* 0x000000059b097c10 */ /* 0x000fce00087fe4ff */
[----:B------:R-:W5:Y:S01]  /*149a0*/  @P1 LDG.E R4, desc[UR40][R8.64] ;  /* 0x0000002808041981 */ /* 0x000f62000c1e1900 */
[----:B------:R-:W-:-:S04]  /*149b0*/  ISETP.NE.U32.AND P0, PT, RZ, UR6, PT ;  /* 0x00000006ff007c0c */ /* 0x000fc8000bf05070 */
[----:B------:R-:W-:-:S13]  /*149c0*/  ISETP.NE.AND.EX P0, PT, RZ, UR7, PT, P0 ;  /* 0x00000007ff007c0c */ /* 0x000fda000bf05300 */
[----:B------:R-:W-:Y:S01]  /*149d0*/  @P0 IADD3 R10, P2, R156, UR6, RZ ;  /* 0x000000069c0a0c10 */ /* 0x000fe2000ff5e0ff */
[----:B------:R-:W-:-:S03]  /*149e0*/  ULDC UR6, c[0x0][0xb88] ;  /* 0x0002e20000067ab9 */ /* 0x000fc60000000800 */
[----:B------:R-:W-:Y:S02]  /*149f0*/  @P0 IADD3.X R11, R155, UR7, RZ, P2, !PT ;  /* 0x000000079b0b0c10 */ /* 0x000fe400097fe4ff */
[----:B------:R-:W-:Y:S01]  /*14a00*/  ISETP.GT.AND P2, PT, R0, 0x1, PT ;  /* 0x000000010000780c */ /* 0x000fe20003f44270 */
[----:B------:R-:W-:Y:S02]  /*14a10*/  IMAD.MOV.U32 R0, RZ, RZ, 0xab8 ;  /* 0x00000ab8ff007424 */ /* 0x000fe400078e00ff */
[----:B0-----:R-:W-:-:S03]  /*14a20*/  IMAD.U32 R152, RZ, RZ, UR6 ;  /* 0x00000006ff987e24 */ /* 0x001fc6000f8e00ff */
[----:B------:R-:W-:-:S03]  /*14a30*/  SEL R0, R0, 0xa78, P2 ;  /* 0x00000a7800007807 */ /* 0x000fc60001000000 */
[----:B------:R0:W5:Y:S01]  /*14a40*/  @P0 LDG.E R152, desc[UR40][R10.64] ;  /* 0x000000280a980981 */ /* 0x000162000c1e1900 */
[----:B------:R2:W3:Y:S08]  /*14a50*/  LDC.64 R12, c[0x0][R0+0x220] ;  /* 0x00008800000c7b82 */ /* 0x0004f00000000a00 */
[----:B0-----:R2:W0:Y:S01]  /*14a60*/  LDC.64 R10, c[0x0][R0+0x218] ;  /* 0x00008600000a7b82 */ /* 0x0014220000000a00 */
[----:B------:R-:W-:Y:S05]  /*14a70*/  @P0 BRA `(.L_x_5761) ;  /* 0x0000000000100947 */ /* 0x000fea0003800000 */
[----:B------:R-:W-:Y:S05]  /*14a80*/  @!P1 BRA `(.L_x_5761) ;  /* 0x00000000000c9947 */ /* 0x000fea0003800000 */
[----:B-----5:R-:W4:Y:S04]  /*14a90*/  LDG.E R152, desc[UR40][R8.64] ;  /* 0x0000002808987981 */ /* 0x020f28000c1e1900 */
[----:B------:R-:W4:Y:S02]  /*14aa0*/  LDG.E R8, desc[UR40][R8.64+0x4] ;  /* 0x0000042808087981 */ /* 0x000f24000c1e1900 */
[----:B----4-:R-:W-:-:S07]  /*14ab0*/  IMAD.IADD R152, R8, 0x1, -R152 ;  /* 0x0000000108987824 */ /* 0x010fce00078e0a98 */
.L_x_5761:
[----:B------:R-:W4:Y:S01]  /*14ac0*/  LDL.LU R9, [R1+0x80] ;  /* 0x0000800001097983 */ /* 0x000f220000300800 */
[----:B------:R-:W1:Y:S03]  /*14ad0*/  LDC R157, c[0x0][0xce8] ;  /* 0x00033a00ff9d7b82 */ /* 0x000e660000000800 */
[----:B------:R-:W2:Y:S04]  /*14ae0*/  LDL.LU R8, [R1+0x110] ;  /* 0x0001100001087983 */ /* 0x000ea80000300800 */
[----:B------:R-:W0:Y:S04]  /*14af0*/  LDL R159, [R1+0x78] ;  /* 0x00007800019f7983 */ /* 0x000e280000100800 */
[----:B------:R-:W3:Y:S04]  /*14b00*/  LDL R158, [R1+0x90] ;  /* 0x00009000019e7983 */ /* 0x000ee80000100800 */
[----:B------:R-:W3:Y:S04]  /*14b10*/  LDL R163, [R1+0x6c] ;  /* 0x00006c0001a37983 */ /* 0x000ee80000100800 */
[----:B------:R-:W3:Y:S04]  /*14b20*/  LDL R160, [R1+0x50] ;  /* 0x0000500001a07983 */ /* 0x000ee80000100800 */
[----:B------:R-:W3:Y:S04]  /*14b30*/  LDL R162, [R1+0x198] ;  /* 0x0001980001a27983 */ /* 0x000ee80000100800 */
[----:B------:R-:W3:Y:S01]  /*14b40*/  LDL R161, [R1+0x114] ;  /* 0x0001140001a17983 */ /* 0x000ee20000100800 */
[----:B------:R-:W0:Y:S01]  /*14b50*/  LDC.64 R14, c[0x0][R0+0x228] ;  /* 0x00008a00000e7b82 */ /* 0x000e220000000a00 */
[----:B------:R-:W-:-:S04]  /*14b60*/  ISETP.NE.U32.AND P0, PT, RZ, UR4, PT ;  /* 0x00000004ff007c0c */ /* 0x000fc8000bf05070 */
[----:B------:R-:W-:Y:S02]  /*14b70*/  ISETP.NE.AND.EX P0, PT, RZ, UR5, PT, P0 ;  /* 0x00000005ff007c0c */ /* 0x000fe4000bf05300 */
[----:B-1----:R-:W-:Y:S02]  /*14b80*/  ISETP.NE.AND P1, PT, R157, 0x1, PT ;  /* 0x000000019d00780c */ /* 0x002fe40003f25270 */
[----:B----4-:R-:W-:Y:S02]  /*14b90*/  SEL R9, R9, RZ, !P0 ;  /* 0x000000ff09097207 */ /* 0x010fe40004000000 */
[----:B--2---:R-:W-:-:S03]  /*14ba0*/  SEL R155, R8, RZ, !P0 ;  /* 0x000000ff089b7207 */ /* 0x004fc60004000000 */
[----:B---3--:R-:W-:-:S04]  /*14bb0*/  IMAD R8, R13, R9, RZ ;  /* 0x000000090d087224 */ /* 0x008fc800078e02ff */
[----:B------:R-:W-:Y:S02]  /*14bc0*/  IMAD R155, R12, R155, R8 ;  /* 0x0000009b0c9b7224 */ /* 0x000fe400078e0208 */
[-C--:B0-----:R-:W-:Y:S02]  /*14bd0*/  IMAD R8, R11, R159.reuse, RZ ;  /* 0x0000009f0b087224 */ /* 0x081fe400078e02ff */
[----:B------:R-:W-:-:S04]  /*14be0*/  IMAD.WIDE.U32 R10, R10, R159, RZ ;  /* 0x0000009f0a0a7225 */ /* 0x000fc800078e00ff */
[----:B------:R-:W-:Y:S01]  /*14bf0*/  IMAD.WIDE.U32 R12, R12, R9, RZ ;  /* 0x000000090c0c7225 */ /* 0x000fe200078e00ff */
[----:B------:R-:W-:Y:S02]  /*14c00*/  IADD3 R156, R11, R8, RZ ;  /* 0x000000080b9c7210 */ /* 0x000fe40007ffe0ff */
[----:B------:R-:W0:Y:S01]  /*14c10*/  @P1 LDC R11, c[0x0][0xcec] ;  /* 0x00033b00ff0b1b82 */ /* 0x000e220000000800 */
[----:B-----5:R-:W-:-:S07]  /*14c20*/  IADD3 R153, P0, P3, R12, R10, R4 ;  /* 0x0000000a0c997210 */ /* 0x020fce0007b1e004 */
[----:B------:R-:W1:Y:S01]  /*14c30*/  @P1 LDC R10, c[0x0][0xcf0] ;  /* 0x00033c00ff0a1b82 */ /* 0x000e620000000800 */
[----:B------:R-:W-:Y:S01]  /*14c40*/  SEL R12, R158, RZ, P2 ;  /* 0x000000ff9e0c7207 */ /* 0x000fe20001000000 */
[----:B------:R-:W-:Y:S01]  /*14c50*/  IMAD.IADD R155, R13, 0x1, R155 ;  /* 0x000000010d9b7824 */ /* 0x000fe200078e029b */
[----:B------:R-:W-:-:S03]  /*14c60*/  SHF.R.S32.HI R8, RZ, 0x1f, R4 ;  /* 0x0000001fff087819 */ /* 0x000fc60000011404 */
[-C--:B------:R-:W-:Y:S02]  /*14c70*/  IMAD R15, R15, R12.reuse, RZ ;  /* 0x0000000c0f0f7224 */ /* 0x080fe400078e02ff */
[----:B------:R-:W-:Y:S01]  /*14c80*/  IMAD.WIDE.U32 R12, R14, R12, RZ ;  /* 0x0000000c0e0c7225 */ /* 0x000fe200078e00ff */
[----:B------:R-:W-:-:S03]  /*14c90*/  IADD3.X R14, R155, R156, R8, P0, P3 ;  /* 0x0000009c9b0e7210 */ /* 0x000fc600007e6408 */
[----:B------:R-:W-:-:S04]  /*14ca0*/  IMAD.IADD R155, R163, 0x1, R160 ;  /* 0x00000001a39b7824 */ /* 0x000fc800078e02a0 */
[----:B0-----:R-:W-:-:S04]  /*14cb0*/  @P1 IMAD.HI.U32 R11, R155, R11, RZ ;  /* 0x0000000b9b0b1227 */ /* 0x001fc800078e00ff */
[----:B------:R-:W-:Y:S01]  /*14cc0*/  IMAD.MOV.U32 R156, RZ, RZ, R155 ;  /* 0x000000ffff9c7224 */ /* 0x000fe200078e009b */
[----:B-1----:R-:W-:Y:S02]  /*14cd0*/  @P1 SHF.R.U32.HI R156, RZ, R10, R11 ;  /* 0x0000000aff9c1219 */ /* 0x002fe4000001160b */
[----:B------:R0:W1:Y:S01]  /*14ce0*/  LDC.64 R10, c[0x0][R0+0x210] ;  /* 0x00008400000a7b82 */ /* 0x0000620000000a00 */
[----:B------:R-:W-:Y:S01]  /*14cf0*/  IMAD.IADD R15, R13, 0x1, R15 ;  /* 0x000000010d0f7824 */ /* 0x000fe200078e020f */
[----:B------:R-:W-:Y:S02]  /*14d00*/  IADD3 R12, P0, P3, R156, R153, R12 ;  /* 0x000000999c0c7210 */ /* 0x000fe40007b1e00c */
[----:B0-----:R-:W-:-:S04]  /*14d10*/  SHF.R.S32.HI R0, RZ, 0x1f, R156 ;  /* 0x0000001fff007819 */ /* 0x001fc8000001149c */
[----:B------:R-:W-:Y:S02]  /*14d20*/  IADD3.X R13, R0, R14, R15, P0, P3 ;  /* 0x0000000e000d7210 */ /* 0x000fe400007e640f */
[----:B------:R-:W0:Y:S01]  /*14d30*/  LDC.64 R14, c[0x0][0xca8] ;  /* 0x00032a00ff0e7b82 */ /* 0x000e220000000a00 */
[----:B------:R-:W-:-:S04]  /*14d40*/  IMAD.MOV R153, RZ, RZ, -R156 ;  /* 0x000000ffff997224 */ /* 0x000fc800078e0a9c */
[----:B------:R-:W-:-:S05]  /*14d50*/  IMAD R153, R157, R153, R155 ;  /* 0x000000999d997224 */ /* 0x000fca00078e029b */
[----:B------:R-:W-:Y:S01]  /*14d60*/  SHF.R.S32.HI R0, RZ, 0x1f, R153 ;  /* 0x0000001fff007819 */ /* 0x000fe20000011499 */
[----:B0-----:R-:W0:Y:S08]  /*14d70*/  @!P2 LDC R14, c[0x0][0xc50] ;  /* 0x00031400ff0eab82 */ /* 0x001e300000000800 */
        /* <DEDUP_REMOVED lines=8> */
[----:B------:R-:W-:-:S03]  /*14e00*/  IMAD.IADD R153, R162, 0x1, R160 ;  /* 0x00000001a2997824 */ /* 0x000fc600078e02a0 */
[----:B------:R-:W0:Y:S04]  /*14e10*/  SHFL.IDX PT, R11, R0, RZ, 0x1c1f ;  /* 0x001c1fff000b7589 */ /* 0x000e2800000e0000 */
[----:B------:R-:W-:Y:S04]  /*14e20*/  SHFL.IDX PT, R12, R14, 0x1, 0x1c1f ;  /* 0x003c1f000e0c7f89 */ /* 0x000fe800000e0000 */
[----:B------:R1:W2:Y:S01]  /*14e30*/  SHFL.IDX PT, R13, R0, 0x1, 0x1c1f ;  /* 0x003c1f00000d7f89 */ /* 0x0002a200000e0000 */
[----:B------:R-:W-:Y:S01]  /*14e40*/  LOP3.LUT P0, RZ, R161, 0x3, RZ, 0xc0, !PT ;  /* 0x00000003a1ff7812 */ /* 0x000fe2000780c0ff */
[----:B-1----:R-:W-:-:S02]  /*14e50*/  IMAD R0, R152, R157, RZ ;  /* 0x0000009d98007224 */ /* 0x002fc400078e02ff */
[----:B------:R-:W-:-:S03]  /*14e60*/  VIADD R152, R153, 0x8 ;  /* 0x0000000899987836 */ /* 0x000fc60000000000 */
        /* <DEDUP_REMOVED lines=44> */
[----:B------:R-:W-:Y:S01]  /*15130*/  IADD3 R11, P5, R20, 0xf000, RZ ;  /* 0x0000f000140b7810 */ /* 0x000fe20007fbe0ff */
[----:B------:R-:W5:Y:S01]  /*15140*/  LD.E.128 R28, desc[UR40][R28.64] ;  /* 0x000000281c1c7980 */ /* 0x000f62000c101d00 */
[----:B------:R-:W-:-:S02]  /*15150*/  IADD3.X R33, RZ, R21, RZ, P2, !PT ;  /* 0x00000015ff217210 */ /* 0x000fc400017fe4ff */
[C---:B------:R-:W-:Y:S01]  /*15160*/  IADD3 R49, P0, R20.reuse, 0x6000, RZ ;  /* 0x0000600014317810 */ /* 0x040fe20007f1e0ff */
[----:B------:R-:W-:Y:S01]  /*15170*/  IMAD.X R85, RZ, RZ, R21, P5 ;  /* 0x000000ffff557224 */ /* 0x000fe200028e0615 */
[C---:B------:R-:W-:Y:S01]  /*15180*/  IADD3 R53, P2, R20.reuse, 0x7000, RZ ;  /* 0x0000700014357810 */ /* 0x040fe20007f5e0ff */
[----:B------:R-:W5:Y:S01]  /*15190*/  LD.E.128 R36, desc[UR40][R36.64] ;  /* 0x0000002824247980 */ /* 0x000f62000c101d00 */
[C---:B------:R-:W-:Y:S02]  /*151a0*/  IADD3 R57, P3, R20.reuse, 0x8000, RZ ;  /* 0x0000800014397810 */ /* 0x040fe40007f7e0ff */
[----:B------:R-:W-:Y:S01]  /*151b0*/  IADD3 R61, P4, R20, 0x9000, RZ ;  /* 0x00009000143d7810 */ /* 0x000fe20007f9e0ff */
[----:B------:R-:W5:Y:S01]  /*151c0*/  LD.E.128 R32, desc[UR40][R32.64] ;  /* 0x0000002820207980 */ /* 0x000f62000c101d00 */
[----:B------:R-:W-:Y:S02]  /*151d0*/  LOP3.LUT R10, R11, 0x380, RZ, 0xc0, !PT ;  /* 0x000003800b0a7812 */ /* 0x000fe400078ec0ff */
[----:B------:R-:W-:Y:S01]  /*151e0*/  LOP3.LUT R48, R49, 0x380, RZ, 0xc0, !PT ;  /* 0x0000038031307812 */ /* 0x000fe200078ec0ff */
[----:B------:R-:W5:Y:S01]  /*151f0*/  LD.E.128 R40, desc[UR40][R40.64] ;  /* 0x0000002828287980 */ /* 0x000f62000c101d00 */
[----:B------:R-:W-:-:S02]  /*15200*/  LOP3.LUT R52, R53, 0x380, RZ, 0xc0, !PT ;  /* 0x0000038035347812 */ /* 0x000fc400078ec0ff */
[----:B------:R-:W-:Y:S01]  /*15210*/  LOP3.LUT R56, R57, 0x380, RZ, 0xc0, !PT ;  /* 0x0000038039387812 */ /* 0x000fe200078ec0ff */
[----:B------:R-:W5:Y:S01]  /*15220*/  LD.E.128 R64, desc[UR40][R64.64] ;  /* 0x0000002840407980 */ /* 0x000f62000c101d00 */
[----:B------:R-:W-:Y:S02]  /*15230*/  LOP3.LUT R60, R61, 0x380, RZ, 0xc0, !PT ;  /* 0x000003803d3c7812 */ /* 0x000fe400078ec0ff */
[----:B------:R-:W-:Y:S02]  /*15240*/  SHF.R.U64 R10, R10, 0x3, RZ ;  /* 0x000000030a0a7819 */ /* 0x000fe400000012ff */
[----:B------:R-:W-:Y:S02]  /*15250*/  SHF.R.U64 R48, R48, 0x3, RZ ;  /* 0x0000000330307819 */ /* 0x000fe400000012ff */
[----:B------:R-:W-:Y:S02]  /*15260*/  SHF.R.U64 R52, R52, 0x3, RZ ;  /* 0x0000000334347819 */ /* 0x000fe400000012ff */
[----:B------:R-:W-:-:S02]  /*15270*/  SHF.R.U64 R56, R56, 0x3, RZ ;  /* 0x0000000338387819 */ /* 0x000fc400000012ff */
[----:B------:R-:W-:Y:S02]  /*15280*/  SHF.R.U64 R60, R60, 0x3, RZ ;  /* 0x000000033c3c7819 */ /* 0x000fe400000012ff */
[----:B------:R-:W-:Y:S01]  /*15290*/  LOP3.LUT R84, R10, R11, RZ, 0x3c, !PT ;  /* 0x0000000b0a547212 */ /* 0x000fe200078e3cff */
[----:B------:R-:W-:Y:S01]  /*152a0*/  IMAD R11, R8, UR4, RZ ;  /* 0x00000004080b7c24 */ /* 0x000fe2000f8e02ff */
[----:B------:R-:W-:Y:S01]  /*152b0*/  LOP3.LUT R13, R20, 0x380, RZ, 0xc0, !PT ;  /* 0x00000380140d7812 */ /* 0x000fe200078ec0ff */
[----:B------:R-:W0:Y:S01]  /*152c0*/  @P1 LDC R8, c[0x0][0xcf0] ;  /* 0x00033c00ff081b82 */ /* 0x000e220000000800 */
        /* <DEDUP_REMOVED lines=16> */
[----:B------:R-:W-:Y:S02]  /*153d0*/  SHF.R.U64 R13, R13, 0x3, RZ ;  /* 0x000000030d0d7819 */ /* 0x000fe400000012ff */
[----:B------:R-:W-:Y:S01]  /*153e0*/  LOP3.LUT R68, R69, 0x380, RZ, 0xc0, !PT ;  /* 0x0000038045447812 */ /* 0x000fe200078ec0ff */
[----:B------:R-:W-:Y:S01]  /*153f0*/  IMAD.IADD R12, R3, 0x1, -R12 ;  /* 0x00000001030c7824 */ /* 0x000fe200078e0a0c */
[----:B------:R-:W-:Y:S01]  /*15400*/  LOP3.LUT R72, R73, 0x380, RZ, 0xc0, !PT ;  /* 0x0000038049487812 */ /* 0x000fe200078ec0ff */
[----:B------:R-:W5:Y:S01]  /*15410*/  LD.E.128 R60, desc[UR40][R60.64] ;  /* 0x000000283c3c7980 */ /* 0x000f62000c101d00 */
[----:B------:R-:W-:-:S02]  /*15420*/  LOP3.LUT R76, R77, 0x380, RZ, 0xc0, !PT ;  /* 0x000003804d4c7812 */ /* 0x000fc400078ec0ff */
[----:B------:R-:W-:Y:S01]  /*15430*/  LOP3.LUT R80, R81, 0x380, RZ, 0xc0, !PT ;  /* 0x0000038051507812 */ /* 0x000fe200078ec0ff */
[----:B------:R-:W5:Y:S01]  /*15440*/  LD.E.128 R84, desc[UR40][R84.64] ;  /* 0x0000002854547980 */ /* 0x000f62000c101d00 */
[----:B------:R-:W-:Y:S01]  /*15450*/  LOP3.LUT R20, R13, R20, RZ, 0x3c, !PT ;  /* 0x000000140d147212 */ /* 0x000fe200078e3cff */
[----:B------:R-:W-:Y:S01]  /*15460*/  IMAD R13, R4, UR5, R11 ;  /* 0x00000005040d7c24 */ /* 0x000fe2000f8e020b */
[----:B------:R-:W-:Y:S01]  /*15470*/  SHF.R.U64 R68, R68, 0x3, RZ ;  /* 0x0000000344447819 */ /* 0x000fe200000012ff */
[----:B------:R-:W-:Y:S01]  /*15480*/  IMAD.WIDE.U32 R10, R4, UR4, RZ ;  /* 0x00000004040a7c25 */ /* 0x000fe2000f8e00ff */
[----:B------:R-:W-:Y:S01]  /*15490*/  SHF.R.U64 R72, R72, 0x3, RZ ;  /* 0x0000000348487819 */ /* 0x000fe200000012ff */
[----:B------:R-:W-:Y:S01]  /*154a0*/  ULDC.64 UR4, c[0x0][0xbe8] ;  /* 0x0002fa0000047ab9 */ /* 0x000fe20000000a00 */
[----:B------:R-:W-:Y:S01]  /*154b0*/  SHF.R.U64 R76, R76, 0x3, RZ ;  /* 0x000000034c4c7819 */ /* 0x000fe200000012ff */
[----:B------:R-:W-:Y:S01]  /*154c0*/  IMAD R3, R12, 0x20, R89 ;  /* 0x000000200c037824 */ /* 0x000fe200078e0259 */
[----:B------:R-:W-:Y:S01]  /*154d0*/  SHF.R.U64 R80, R80, 0x3, RZ ;  /* 0x0000000350507819 */ /* 0x000fe200000012ff */
[----:B------:R-:W-:Y:S01]  /*154e0*/  IMAD.IADD R11, R11, 0x1, R13 ;  /* 0x000000010b0b7824 */ /* 0x000fe200078e020d */
[----:B------:R-:W-:Y:S01]  /*154f0*/  LOP3.LUT R68, R68, R69, RZ, 0x3c, !PT ;  /* 0x0000004544447212 */ /* 0x000fe200078e3cff */
[--C-:B------:R-:W-:Y:S01]  /*15500*/  IMAD.X R69, RZ, RZ, R21.reuse, P0 ;  /* 0x000000ffff457224 */ /* 0x100fe200000e0615 */
[----:B------:R-:W-:Y:S01]  /*15510*/  LOP3.LUT R72, R72, R73, RZ, 0x3c, !PT ;  /* 0x0000004948487212 */ /* 0x000fe200078e3cff */
[----:B------:R-:W-:Y:S01]  /*15520*/  IMAD.X R73, RZ, RZ, R21, P2 ;  /* 0x000000ffff497224 */ /* 0x000fe200010e0615 */
[----:B------:R-:W-:Y:S01]  /*15530*/  LOP3.LUT R76, R76, R77, RZ, 0x3c, !PT ;  /* 0x0000004d4c4c7212 */ /* 0x000fe200078e3cff */
[----:B------:R-:W-:Y:S01]  /*15540*/  IMAD.IADD R12, R160, 0x1, R3 ;  /* 0x00000001a00c7824 */ /* 0x000fe200078e0203 */
[----:B------:R-:W-:Y:S01]  /*15550*/  LOP3.LUT R80, R80, R81, RZ, 0x3c, !PT ;  /* 0x0000005150507212 */ /* 0x000fe200078e3cff */
[----:B------:R-:W-:Y:S01]  /*15560*/  IMAD.X R81, RZ, RZ, R21, P4 ;  /* 0x000000ffff517224 */ /* 0x000fe200020e0615 */
[----:B------:R-:W-:Y:S01]  /*15570*/  IADD3.X R77, RZ, R21, RZ, P3, !PT ;  /* 0x00000015ff4d7210 */ /* 0x000fe20001ffe4ff */
[----:B------:R-:W-:Y:S01]  /*15580*/  IMAD.WIDE.U32 R10, R159, UR4, R10 ;  /* 0x000000049f0a7c25 */ /* 0x000fe2000f8e000a */
[----:B------:R-:W-:Y:S01]  /*15590*/  SHF.R.S32.HI R4, RZ, 0x1f, R9 ;  /* 0x0000001fff047819 */ /* 0x000fe20000011409 */
[----:B------:R2:W5:Y:S02]  /*155a0*/  LD.E.128 R24, desc[UR40][R20.64] ;  /* 0x0000002814187980 */ /* 0x000564000c101d00 */
[----:B-1----:R-:W-:-:S02]  /*155b0*/  @P1 IMAD.HI.U32 R3, R12, R15, RZ ;  /* 0x0000000f0c031227 */ /* 0x002fc400078e00ff */
[----:B------:R-:W5:Y:S02]  /*155c0*/  LD.E.128 R68, desc[UR40][R68.64] ;  /* 0x0000002844447980 */ /* 0x000f64000c101d00 */
[----:B------:R-:W-:Y:S01]  /*155d0*/  IMAD R11, R159, UR5, R11 ;  /* 0x000000059f0b7c24 */ /* 0x000fe2000f8e020b */
[----:B------:R-:W-:Y:S01]  /*155e0*/  ULDC.64 UR4, c[0x0][0xbf0] ;  /* 0x0002fc0000047ab9 */ /* 0x000fe20000000a00 */
[----:B------:R-:W5:Y:S01]  /*155f0*/  LD.E.128 R72, desc[UR40][R72.64] ;  /* 0x0000002848487980 */ /* 0x000f62000c101d00 */
[----:B------:R-:W-:-:S03]  /*15600*/  IMAD.MOV.U32 R13, RZ, RZ, R12 ;  /* 0x000000ffff0d7224 */ /* 0x000fc600078e000c */
[----:B------:R-:W5:Y:S01]  /*15610*/  LD.E.128 R76, desc[UR40][R76.64] ;  /* 0x000000284c4c7980 */ /* 0x000f62000c101d00 */
[----:B------:R-:W-:-:S03]  /*15620*/  IMAD R4, R4, UR4, RZ ;  /* 0x0000000404047c24 */ /* 0x000fc6000f8e02ff */
[----:B------:R-:W5:Y:S01]  /*15630*/  LD.E.128 R80, desc[UR40][R80.64] ;  /* 0x0000002850507980 */ /* 0x000f62000c101d00 */
[----:B0-----:R-:W-:Y:S01]  /*15640*/  @P1 SHF.R.U32.HI R13, RZ, R8, R3 ;  /* 0x00000008ff0d1219 */ /* 0x001fe20000011603 */
[----:B------:R-:W-:Y:S01]  /*15650*/  @!PT LDS RZ, [RZ] ;  /* 0x00000000fffff984 */ /* 0x000fe20000000800 */
[----:B------:R-:W-:Y:S01]  /*15660*/  @!PT LDS RZ, [RZ] ;  /* 0x00000000fffff984 */ /* 0x000fe20000000800 */
[----:B------:R-:W-:Y:S01]  /*15670*/  @!PT LDS RZ, [RZ] ;  /* 0x00000000fffff984 */ /* 0x000fe20000000800 */
[----:B------:R-:W-:Y:S01]  /*15680*/  @!PT LDS RZ, [RZ] ;  /* 0x00000000fffff984 */ /* 0x000fe20000000800 */
[----:B------:R0:W-:Y:S06]  /*15690*/  MEMBAR.ALL.CTA ;  /* 0x0000000000007992 */ /* 0x0001ec0000008000 */
[----:B0-----:R-:W0:Y:S01]  /*156a0*/  FENCE.VIEW.ASYNC.S ;  /* 0x00000000000073c6 */ /* 0x001e220000000000 */
[C---:B------:R-:W-:Y:S01]  /*156b0*/  IMAD R15, R9.reuse, UR5, R4 ;  /* 0x00000005090f7c24 */ /* 0x040fe2000f8e0204 */
[----:B------:R-:W-:Y:S01]  /*156c0*/  SHF.R.S32.HI R3, RZ, 0x1f, R13 ;  /* 0x0000001fff037819 */ /* 0x000fe2000001140d */
[----:B------:R-:W-:Y:S01]  /*156d0*/  IMAD.WIDE.U32 R10, R9, UR4, R10 ;  /* 0x00000004090a7c25 */ /* 0x000fe2000f8e000a */
[----:B------:R-:W-:-:S03]  /*156e0*/  ULDC.64 UR4, c[0x0][0xbe0] ;  /* 0x0002f80000047ab9 */ /* 0x000fc60000000a00 */
[----:B------:R-:W-:Y:S02]  /*156f0*/  IMAD.MOV R8, RZ, RZ, -R13 ;  /* 0x000000ffff087224 */ /* 0x000fe400078e0a0d */
[----:B------:R-:W-:Y:S02]  /*15700*/  IMAD.IADD R11, R11, 0x1, R15 ;  /* 0x000000010b0b7824 */ /* 0x000fe400078e020f */
[----:B------:R-:W-:Y:S02]  /*15710*/  IMAD R4, R3, UR4, RZ ;  /* 0x0000000403047c24 */ /* 0x000fe4000f8e02ff */
[----:B------:R-:W-:Y:S02]  /*15720*/  IMAD R157, R157, R8, R12 ;  /* 0x000000089d9d7224 */ /* 0x000fe400078e020c */
[----:B------:R-:W-:-:S04]  /*15730*/  IMAD.WIDE.U32 R10, R13, UR4, R10 ;  /* 0x000000040d0a7c25 */ /* 0x000fc8000f8e000a */
[----:B------:R-:W-:Y:S02]  /*15740*/  VIADD R3, R19, 0x32420 ;  /* 0x0003242013037836 */ /* 0x000fe40000000000 */
[----:B------:R-:W-:Y:S01]  /*15750*/  IMAD R13, R13, UR5, R4 ;  /* 0x000000050d0d7c24 */ /* 0x000fe2000f8e0204 */
[----:B------:R-:W-:Y:S01]  /*15760*/  SHF.R.S32.HI R4, RZ, 0x1f, R157 ;  /* 0x0000001fff047819 */ /* 0x000fe2000001149d */
[----:B------:R-:W-:Y:S01]  /*15770*/  ULDC.64 UR4, c[0x0][0xbd8] ;  /* 0x0002f60000047ab9 */ /* 0x000fe20000000a00 */
[----:B------:R-:W-:Y:S02]  /*15780*/  PRMT R3, RZ, 0x654, R3 ;  /* 0x00000654ff037816 */ /* 0x000fe40000000003 */
[----:B------:R-:W-:Y:S01]  /*15790*/  IADD3 R11, R11, R13, RZ ;  /* 0x0000000d0b0b7210 */ /* 0x000fe20007ffe0ff */
[----:B------:R-:W-:Y:S01]  /*157a0*/  IMAD R4, R4, UR4, RZ ;  /* 0x0000000404047c24 */ /* 0x000fe2000f8e02ff */
[----:B0-----:R0:W-:Y:S01]  /*157b0*/  SYNCS.ARRIVE.TRANS64.RED.A1T0 RZ, [R3+URZ], RZ ;  /* 0x000000ff03ff79a7 */ /* 0x0011e2000810043f */
[----:B------:R-:W-:-:S04]  /*157c0*/  IMAD.WIDE.U32 R10, R157, UR4, R10 ;  /* 0x000000049d0a7c25 */ /* 0x000fc8000f8e000a */
[----:B0-----:R-:W-:Y:S01]  /*157d0*/  IMAD R3, R157, UR5, R4 ;  /* 0x000000059d037c24 */ /* 0x001fe2000f8e0204 */
[----:B------:R-:W-:Y:S02]  /*157e0*/  ULDC.64 UR4, c[0x0][0xb80] ;  /* 0x0002e00000047ab9 */ /* 0x000fe40000000a00 */
[----:B------:R-:W-:Y:S01]  /*157f0*/  LEA R4, P0, R10, UR4, 0x1 ;  /* 0x000000040a047c11 */ /* 0x000fe2000f8008ff */
[----:B------:R-:W-:Y:S01]  /*15800*/  IMAD.IADD R3, R11, 0x1, R3 ;  /* 0x000000010b037824 */ /* 0x000fe200078e0203 */
[----:B------:R-:W-:-:S04]  /*15810*/  UMOV UR4, 0xffffffff ;  /* 0xffffffff00047882 */ /* 0x000fc80000000000 */
[----:B--2---:R-:W-:Y:S01]  /*15820*/  LEA.HI.X R20, R10, UR5, R3, 0x1, P0 ;  /* 0x000000050a147c11 */ /* 0x004fe200080f0c03 */
[----:B------:R-:W-:Y:S06]  /*15830*/  BRA.DIV UR4, `(.L_x_5763) ;  /* 0x000000e604387947 */ /* 0x000fec000b800000 */
[----:B------:R0:W1:Y:S04]  /*15840*/  SHFL.IDX PT, R3, R20, RZ, 0x181f ;  /* 0x00181fff14037589 */ /* 0x00006800000e0000 */
[----:B------:R0:W2:Y:S02]  /*15850*/  SHFL.IDX PT, R14, R4, RZ, 0x181f ;  /* 0x00181fff040e7589 */ /* 0x0000a400000e0000 */
.L_x_5996:
[----:B------:R-:W-:Y:S01]  /*15860*/  IMAD.IADD R89, R89, 0x1, R160 ;  /* 0x0000000159597824 */ /* 0x000fe200078e02a0 */
[----:B------:R-:W-:Y:S01]  /*15870*/  BSSY B1, `(.L_x_5764) ;  /* 0x000001e000017945 */ /* 0x000fe20003800000 */
[----:B------:R-:W-:-:S03]  /*15880*/  VIADD R21, R228, 0xc0 ;  /* 0x000000c0e4157836 */ /* 0x000fc60000000000 */
[----:B------:R-:W-:-:S13]  /*15890*/  ISETP.GE.AND P0, PT, R89, R0, PT ;  /* 0x000000005900720c */ /* 0x000fda0003f06270 */
[----:B------:R-:W-:Y:S05]  /*158a0*/  @P0 BRA `(.L_x_5765) ;  /* 0x0000000000680947 */ /* 0x000fea0003800000 */
[C---:B------:R-:W-:Y:S01]  /*158b0*/  VIADD R92, R228.reuse, 0x40 ;  /* 0x00000040e45c7836 */ /* 0x040fe20000000000 */
[----:B------:R-:W-:Y:S01]  /*158c0*/  ULDC UR4, c[0x0][0xbc8] ;  /* 0x0002f20000047ab9 */ /* 0x000fe20000000800 */
[C---:B------:R-:W-:Y:S01]  /*158d0*/  VIADD R90, R228.reuse, 0x80 ;  /* 0x00000080e45a7836 */ /* 0x040fe20000000000 */
[C---:B------:R-:W-:Y:S01]  /*158e0*/  ISETP.GE.AND P3, PT, R228.reuse, UR4, PT ;  /* 0x00000004e4007c0c */ /* 0x040fe2000bf66270 */
[----:B------:R-:W-:Y:S01]  /*158f0*/  VIADD R15, R228, 0xc0 ;  /* 0x000000c0e40f7836 */ /* 0x000fe20000000000 */
[----:B------:R-:W-:Y:S01]  /*15900*/  ISETP.GE.AND P2, PT, R92, UR4, PT ;  /* 0x000000045c007c0c */ /* 0x000fe2000bf46270 */
[----:B------:R-:W-:Y:S01]  /*15910*/  VIADD R93, R228, 0x40 ;  /* 0x00000040e45d7836 */ /* 0x000fe20000000000 */
[----:B------:R-:W-:Y:S01]  /*15920*/  ISETP.GE.AND P1, PT, R90, UR4, PT ;  /* 0x000000045a007c0c */ /* 0x000fe2000bf26270 */
[----:B------:R-:W-:Y:S01]  /*15930*/  VIADD R91, R228, 0x80 ;  /* 0x00000080e45b7836 */ /* 0x000fe20000000000 */
[----:B------:R-:W-:Y:S02]  /*15940*/  ISETP.GE.AND P0, PT, R15, UR4, PT ;  /* 0x000000040f007c0c */ /* 0x000fe4000bf06270 */
[----:B------:R-:W-:-:S02]  /*15950*/  SHF.R.S32.HI R12, RZ, 0x1f, R228 ;  /* 0x0000001fff0c7819 */ /* 0x000fc400000114e4 */
[----:B------:R-:W-:Y:S02]  /*15960*/  SHF.R.S32.HI R93, RZ, 0x1f, R93 ;  /* 0x0000001fff5d7819 */ /* 0x000fe4000001145d */
[----:B------:R-:W-:Y:S02]  /*15970*/  SHF.R.S32.HI R91, RZ, 0x1f, R91 ;  /* 0x0000001fff5b7819 */ /* 0x000fe4000001145b */
[-C--:B--2---:R-:W-:Y:S02]  /*15980*/  @!P3 LEA R8, P5, R228, R14.reuse, 0x1 ;  /* 0x0000000ee408b211 */ /* 0x084fe400078a08ff */
        /* <DEDUP_REMOVED lines=12> */
.L_x_5765:
[----:B------:R-:W-:Y:S05]  /*15a50*/  BSYNC B1 ;  /* 0x0000000000017941 */ /* 0x000fea0003800000 */
.L_x_5764:
[----:B------:R-:W-:Y:S01]  /*15a60*/  UMOV UR4, 0xffffffff ;  /* 0xffffffff00047882 */ /* 0x000fe20000000000 */
[----:B---3-5:R-:W-:Y:S02]  /*15a70*/  SHF.R.S32.HI R24, RZ, 0x1f, R21 ;  /* 0x0000001fff187819 */ /* 0x028fe40000011415 */
[----:B------:R-:W-:Y:S05]  /*15a80*/  BRA.DIV UR4, `(.L_x_5766) ;  /* 0x000000e204d87947 */ /* 0x000fea000b800000 */
[----:B-1----:R1:W3:Y:S04]  /*15a90*/  SHFL.IDX PT, R3, R20, 0x1, 0x181f ;  /* 0x00381f0014037f89 */ /* 0x0022e800000e0000 */
[----:B--2---:R1:W2:Y:S02]  /*15aa0*/  SHFL.IDX PT, R14, R4, 0x1, 0x181f ;  /* 0x00381f00040e7f89 */ /* 0x0042a400000e0000 */
.L_x_6000:
[----:B------:R-:W-:Y:S01]  /*15ab0*/  VIADD R9, R89, 0x20 ;  /* 0x0000002059097836 */ /* 0x000fe20000000000 */
[----:B------:R-:W-:Y:S04]  /*15ac0*/  BSSY B1, `(.L_x_5767) ;  /* 0x000001b000017945 */ /* 0x000fe80003800000 */
[----:B------:R-:W-:-:S13]  /*15ad0*/  ISETP.GE.AND P0, PT, R9, R0, PT ;  /* 0x000000000900720c */ /* 0x000fda0003f06270 */
[----:B------:R-:W-:Y:S05]  /*15ae0*/  @P0 BRA `(.L_x_5768) ;  /* 0x0000000000600947 */ /* 0x000fea0003800000 */
[C---:B------:R-:W-:Y:S01]  /*15af0*/  VIADD R15, R228.reuse, 0x40 ;  /* 0x00000040e40f7836 */ /* 0x040fe20000000000 */
[----:B------:R-:W-:Y:S01]  /*15b00*/  ULDC UR4, c[0x0][0xbc8] ;  /* 0x0002f20000047ab9 */ /* 0x000fe20000000800 */
[C---:B------:R-:W-:Y:S01]  /*15b10*/  IADD3 R25, R228.reuse, 0x80, RZ ;  /* 0x00000080e4197810 */ /* 0x040fe20007ffe0ff */
[C---:B------:R-:W-:Y:S01]  /*15b20*/  VIADD R27, R228.reuse, 0x40 ;  /* 0x00000040e41b7836 */ /* 0x040fe20000000000 */
[C---:B------:R-:W-:Y:S01]  /*15b30*/  ISETP.GE.AND P3, PT, R228.reuse, UR4, PT ;  /* 0x00000004e4007c0c */ /* 0x040fe2000bf66270 */
[----:B------:R-:W-:Y:S01]  /*15b40*/  VIADD R26, R228, 0x80 ;  /* 0x00000080e41a7836 */ /* 0x000fe20000000000 */
[----:B------:R-:W-:Y:S02]  /*15b50*/  ISETP.GE.AND P2, PT, R15, UR4, PT ;  /* 0x000000040f007c0c */ /* 0x000fe4000bf46270 */
[----:B------:R-:W-:Y:S02]  /*15b60*/  ISETP.GE.AND P1, PT, R25, UR4, PT ;  /* 0x0000000419007c0c */ /* 0x000fe4000bf26270 */
[----:B------:R-:W-:-:S02]  /*15b70*/  ISETP.GE.AND P0, PT, R21, UR4, PT ;  /* 0x0000000415007c0c */ /* 0x000fc4000bf06270 */
[----:B------:R-:W-:Y:S02]  /*15b80*/  SHF.R.S32.HI R12, RZ, 0x1f, R228 ;  /* 0x0000001fff0c7819 */ /* 0x000fe400000114e4 */
[----:B------:R-:W-:Y:S02]  /*15b90*/  SHF.R.S32.HI R27, RZ, 0x1f, R27 ;  /* 0x0000001fff1b7819 */ /* 0x000fe4000001141b */
[----:B------:R-:W-:Y:S02]  /*15ba0*/  SHF.R.S32.HI R26, RZ, 0x1f, R26 ;  /* 0x0000001fff1a7819 */ /* 0x000fe4000001141a */
[CC--:B--2---:R-:W-:Y:S02]  /*15bb0*/  @!P3 LEA R8, P5, R228.reuse, R14.reuse, 0x1 ;  /* 0x0000000ee408b211 */ /* 0x0c4fe400078a08ff */
[----:B------:R-:W-:Y:S02]  /*15bc0*/  @!P2 LEA R10, P4, R15, R14, 0x1 ;  /* 0x0000000e0f0aa211 */ /* 0x000fe400078808ff */
[----:B---3--:R-:W-:-:S02]  /*15bd0*/  @!P3 LEA.HI.X R9, R228, R3, R12, 0x1, P5 ;  /* 0x00000003e409b211 */ /* 0x008fc400028f0c0c */
[-C--:B------:R-:W-:Y:S02]  /*15be0*/  @!P1 LEA R12, P5, R25, R14.reuse, 0x1 ;  /* 0x0000000e190c9211 */ /* 0x080fe400078a08ff */
[-C--:B------:R-:W-:Y:S01]  /*15bf0*/  @!P2 LEA.HI.X R11, R15, R3.reuse, R27, 0x1, P4 ;  /* 0x000000030f0ba211 */ /* 0x080fe200020f0c1b */
[----:B------:R4:W-:Y:S01]  /*15c00*/  @!P3 ST.E.128 desc[UR40][R8.64], R28 ;  /* 0x0000001c0800b985 */ /* 0x0009e2000c101d28 */
[----:B------:R-:W-:Y:S02]  /*15c10*/  @!P0 LEA R14, P4, R21, R14, 0x1 ;  /* 0x0000000e150e8211 */ /* 0x000fe400078808ff */
[-C--:B------:R-:W-:Y:S01]  /*15c20*/  @!P1 LEA.HI.X R13, R25, R3.reuse, R26, 0x1, P5 ;  /* 0x00000003190d9211 */ /* 0x080fe200028f0c1a */
[----:B------:R4:W-:Y:S01]  /*15c30*/  @!P2 ST.E.128 desc[UR40][R10.64], R44 ;  /* 0x0000002c0a00a985 */ /* 0x0009e2000c101d28 */
[----:B------:R-:W-:-:S03]  /*15c40*/  @!P0 LEA.HI.X R15, R21, R3, R24, 0x1, P4 ;  /* 0x00000003150f8211 */ /* 0x000fc600020f0c18 */
[----:B------:R4:W-:Y:S04]  /*15c50*/  @!P1 ST.E.128 desc[UR40][R12.64], R60 ;  /* 0x0000003c0c009985 */ /* 0x0009e8000c101d28 */
[----:B------:R4:W-:Y:S02]  /*15c60*/  @!P0 ST.E.128 desc[UR40][R14.64], R76 ;  /* 0x0000004c0e008985 */ /* 0x0009e4000c101d28 */
.L_x_5768:
[----:B------:R-:W-:Y:S05]  /*15c70*/  BSYNC B1 ;  /* 0x0000000000017941 */ /* 0x000fea0003800000 */
.L_x_5767:
[----:B------:R-:W-:-:S03]  /*15c80*/  UMOV UR4, 0xffffffff ;  /* 0xffffffff00047882 */ /* 0x000fc60000000000 */
[----:B------:R-:W-:Y:S05]  /*15c90*/  BRA.DIV UR4, `(.L_x_5769) ;  /* 0x000000e2049c7947 */ /* 0x000fea000b800000 */
[----:B---3--:R3:W0:Y:S04]  /*15ca0*/  SHFL.IDX PT, R3, R20, 0x2, 0x181f ;  /* 0x00581f0014037f89 */ /* 0x00862800000e0000 */
[----:B--2-4-:R3:W2:Y:S02]  /*15cb0*/  SHFL.IDX PT, R14, R4, 0x2, 0x181f ;  /* 0x00581f00040e7f89 */ /* 0x0146a400000e0000 */
.L_x_6004:
[----:B------:R-:W-:Y:S01]  /*15cc0*/  VIADD R9, R89, 0x40 ;  /* 0x0000004059097836 */ /* 0x000fe20000000000 */
[----:B------:R-:W-:Y:S04]  /*15cd0*/  BSSY B1, `(.L_x_5770) ;  /* 0x000001b000017945 */ /* 0x000fe80003800000 */
[----:B------:R-:W-:-:S13]  /*15ce0*/  ISETP.GE.AND P0, PT, R9, R0, PT ;  /* 0x000000000900720c */ /* 0x000fda0003f06270 */
[----:B------:R-:W-:Y:S05]  /*15cf0*/  @P0 BRA `(.L_x_5771) ;  /* 0x0000000000600947 */ /* 0x000fea0003800000 */
[C---:B------:R-:W-:Y:S01]  /*15d00*/  VIADD R15, R228.reuse, 0x40 ;  /* 0x00000040e40f7836 */ /* 0x040fe20000000000 */
[----:B------:R-:W-:Y:S01]  /*15d10*/  ULDC UR4, c[0x0][0xbc8] ;  /* 0x0002f20000047ab9 */ /* 0x000fe20000000800 */
[C---:B------:R-:W-:Y:S01]  /*15d20*/  VIADD R25, R228.reuse, 0x80 ;  /* 0x00000080e4197836 */ /* 0x040fe20000000000 */
[C---:B------:R-:W-:Y:S01]  /*15d30*/  ISETP.GE.AND P3, PT, R228.reuse, UR4, PT ;  /* 0x00000004e4007c0c */ /* 0x040fe2000bf66270 */
[C---:B------:R-:W-:Y:S01]  /*15d40*/  VIADD R27, R228.reuse, 0x40 ;  /* 0x00000040e41b7836 */ /* 0x040fe20000000000 */
[----:B------:R-:W-:Y:S01]  /*15d50*/  ISETP.GE.AND P2, PT, R15, UR4, PT ;  /* 0x000000040f007c0c */ /* 0x000fe2000bf46270 */
[----:B------:R-:W-:Y:S01]  /*15d60*/  VIADD R26, R228, 0x80 ;  /* 0x00000080e41a7836 */ /* 0x000fe20000000000 */
[----:B------:R-:W-:Y:S02]  /*15d70*/  ISETP.GE.AND P1, PT, R25, UR4, PT ;  /* 0x0000000419007c0c */ /* 0x000fe4000bf26270 */
[----:B------:R-:W-:Y:S02]  /*15d80*/  ISETP.GE.AND P0, PT, R21, UR4, PT ;  /* 0x0000000415007c0c */ /* 0x000fe4000bf06270 */
[----:B------:R-:W-:-:S02]  /*15d90*/  SHF.R.S32.HI R8, RZ, 0x1f, R228 ;  /* 0x0000001fff087819 */ /* 0x000fc400000114e4 */
[----:B------:R-:W-:Y:S02]  /*15da0*/  SHF.R.S32.HI R27, RZ, 0x1f, R27 ;  /* 0x0000001fff1b7819 */ /* 0x000fe4000001141b */
[----:B------:R-:W-:Y:S02]  /*15db0*/  SHF.R.S32.HI R26, RZ, 0x1f, R26 ;  /* 0x0000001fff1a7819 */ /* 0x000fe4000001141a */
[CC--:B--2---:R-:W-:Y:S02]  /*15dc0*/  @!P3 LEA R12, P5, R228.reuse, R14.reuse, 0x1 ;  /* 0x0000000ee40cb211 */ /* 0x0c4fe400078a08ff */
[-C--:B------:R-:W-:Y:S02]  /*15dd0*/  @!P2 LEA R10, P4, R15, R14.reuse, 0x1 ;  /* 0x0000000e0f0aa211 */ /* 0x080fe400078808ff */
[----:B0-----:R-:W-:Y:S02]  /*15de0*/  @!P3 LEA.HI.X R13, R228, R3, R8, 0x1, P5 ;  /* 0x00000003e40db211 */ /* 0x001fe400028f0c08 */
[----:B------:R-:W-:-:S02]  /*15df0*/  @!P1 LEA R8, P5, R25, R14, 0x1 ;  /* 0x0000000e19089211 */ /* 0x000fc400078a08ff */
        /* <DEDUP_REMOVED lines=8> */
.L_x_5771:
[----:B------:R-:W-:Y:S05]  /*15e80*/  BSYNC B1 ;  /* 0x0000000000017941 */ /* 0x000fea0003800000 */
.L_x_5770:
[----:B------:R-:W-:-:S03]  /*15e90*/  UMOV UR4, 0xffffffff ;  /* 0xffffffff00047882 */ /* 0x000fc60000000000 */
[----:B------:R-:W-:Y:S05]  /*15ea0*/  BRA.DIV UR4, `(.L_x_5772) ;  /* 0x000000e204607947 */ /* 0x000fea000b800000 */
[----:B0-----:R0:W0:Y:S04]  /*15eb0*/  SHFL.IDX PT, R3, R20, 0x3, 0x181f ;  /* 0x00781f0014037f89 */ /* 0x00102800000e0000 */
[----:B--2-4-:R2:W4:Y:S02]  /*15ec0*/  SHFL.IDX PT, R14, R4, 0x3, 0x181f ;  /* 0x00781f00040e7f89 */ /* 0x01452400000e0000 */
.L_x_6008:
[----:B------:R-:W-:-:S05]  /*15ed0*/  VIADD R9, R89, 0x60 ;  /* 0x0000006059097836 */ /* 0x000fca0000000000 */
[----:B------:R-:W-:-:S13]  /*15ee0*/  ISETP.GE.AND P0, PT, R9, R0, PT ;  /* 0x000000000900720c */ /* 0x000fda0003f06270 */
[----:B------:R-:W-:Y:S05]  /*15ef0*/  @P0 BRA `(.L_x_5773) ;  /* 0x0000003800d80947 */ /* 0x000fea0003800000 */
[C---:B01-3--:R-:W-:Y:S01]  /*15f00*/  VIADD R20, R228.reuse, 0x40 ;  /* 0x00000040e4147836 */ /* 0x04bfe20000000000 */
[----:B------:R-:W-:Y:S01]  /*15f10*/  ULDC UR4, c[0x0][0xbc8] ;  /* 0x0002f20000047ab9 */ /* 0x000fe20000000800 */
[C---:B--2---:R-:W-:Y:S01]  /*15f20*/  VIADD R4, R228.reuse, 0x80 ;  /* 0x00000080e4047836 */ /* 0x044fe20000000000 */
[C---:B------:R-:W-:Y:S01]  /*15f30*/  ISETP.GE.AND P3, PT, R228.reuse, UR4, PT ;  /* 0x00000004e4007c0c */ /* 0x040fe2000bf66270 */
[----:B------:R-:W-:Y:S01]  /*15f40*/  VIADD R25, R228, 0x40 ;  /* 0x00000040e4197836 */ /* 0x000fe20000000000 */
[----:B------:R-:W-:Y:S02]  /*15f50*/  ISETP.GE.AND P4, PT, R20, UR4, PT ;  /* 0x0000000414007c0c */ /* 0x000fe4000bf86270 */
[----:B------:R-:W-:Y:S02]  /*15f60*/  ISETP.GE.AND P5, PT, R4, UR4, PT ;  /* 0x0000000404007c0c */ /* 0x000fe4000bfa6270 */
[----:B------:R-:W-:Y:S02]  /*15f70*/  IADD3 R15, R228, 0x80, RZ ;  /* 0x00000080e40f7810 */ /* 0x000fe40007ffe0ff */
[----:B------:R-:W-:-:S02]  /*15f80*/  SHF.R.S32.HI R26, RZ, 0x1f, R228 ;  /* 0x0000001fff1a7819 */ /* 0x000fc400000114e4 */
[----:B------:R-:W-:Y:S02]  /*15f90*/  SHF.R.S32.HI R25, RZ, 0x1f, R25 ;  /* 0x0000001fff197819 */ /* 0x000fe40000011419 */
[----:B------:R-:W-:Y:S02]  /*15fa0*/  SHF.R.S32.HI R15, RZ, 0x1f, R15 ;  /* 0x0000001fff0f7819 */ /* 0x000fe4000001140f */
[-C--:B----4-:R-:W-:Y:S02]  /*15fb0*/  @!P3 LEA R8, P0, R228, R14.reuse, 0x1 ;  /* 0x0000000ee408b211 */ /* 0x090fe400078008ff */
[-C--:B------:R-:W-:Y:S02]  /*15fc0*/  @!P4 LEA R10, P1, R20, R14.reuse, 0x1 ;  /* 0x0000000e140ac211 */ /* 0x080fe400078208ff */
[----:B------:R-:W-:Y:S02]  /*15fd0*/  @!P5 LEA R12, P2, R4, R14, 0x1 ;  /* 0x0000000e040cd211 */ /* 0x000fe400078408ff */
[----:B------:R-:W-:-:S02]  /*15fe0*/  @!P3 LEA.HI.X R9, R228, R3, R26, 0x1, P0 ;  /* 0x00000003e409b211 */ /* 0x000fc400000f0c1a */
        /* <DEDUP_REMOVED lines=11> */
.L_x_5762:
[----:B0-----:R-:W0:Y:S01]  /*160a0*/  @P1 LDC R11, c[0x0][0xcec] ;  /* 0x00033b00ff0b1b82 */ /* 0x001e220000000800 */
[----:B------:R-:W-:Y:S01]  /*160b0*/  IMAD.MOV.U32 R3, RZ, RZ, R155 ;  /* 0x000000ffff037224 */ /* 0x000fe200078e009b */
[----:B------:R-:W-:-:S06]  /*160c0*/  ULDC.64 UR4, c[0x0][0xc08] ;  /* 0x0003020000047ab9 */ /* 0x000fcc0000000a00 */
[----:B------:R-:W1:Y:S01]  /*160d0*/  @P1 LDC R10, c[0x0][0xcf0] ;  /* 0x00033c00ff0a1b82 */ /* 0x000e620000000800 */
[----:B0-----:R-:W-:-:S05]  /*160e0*/  @P1 IMAD.HI.U32 R11, R155, R11, RZ ;  /* 0x0000000b9b0b1227 */ /* 0x001fca00078e00ff */
[----:B-1----:R-:W-:Y:S01]  /*160f0*/  @P1 SHF.R.U32.HI R3, RZ, R10, R11 ;  /* 0x0000000aff031219 */ /* 0x002fe2000001160b */
[----:B------:R-:W-:-:S04]  /*16100*/  IMAD R11, R8, UR4, RZ ;  /* 0x00000004080b7c24 */ /* 0x000fc8000f8e02ff */
[C---:B------:R-:W-:Y:S02]  /*16110*/  IMAD R8, R4.reuse, UR5, R11 ;  /* 0x0000000504087c24 */ /* 0x040fe4000f8e020b */
[----:B------:R-:W-:Y:S01]  /*16120*/  IMAD.WIDE.U32 R10, R4, UR4, RZ ;  /* 0x00000004040a7c25 */ /* 0x000fe2000f8e00ff */
[----:B------:R-:W-:-:S03]  /*16130*/  ULDC.64 UR4, c[0x0][0xc38] ;  /* 0x00030e0000047ab9 */ /* 0x000fc60000000a00 */
[----:B------:R-:W-:Y:S01]  /*16140*/  IMAD.IADD R11, R11, 0x1, R8 ;  /* 0x000000010b0b7824 */ /* 0x000fe200078e0208 */
[----:B------:R-:W-:Y:S01]  /*16150*/  SHF.R.S32.HI R8, RZ, 0x1f, R9 ;  /* 0x0000001fff087819 */ /* 0x000fe20000011409 */
        /* <DEDUP_REMOVED lines=34> */
.L_x_6011:
[----:B------:R-:W-:Y:S01]  /*16380*/  ISETP.GE.AND P0, PT, R153, R0, PT ;  /* 0x000000009900720c */ /* 0x000fe20003f06270 */
[----:B------:R-:W-:-:S12]  /*16390*/  BSSY B1, `(.L_x_5775) ;  /* 0x00000c3000017945 */ /* 0x000fd80003800000 */
[----:B------:R-:W-:Y:S05]  /*163a0*/  @P0 BRA `(.L_x_5776) ;  /* 0x0000000c00040947 */ /* 0x000fea0003800000 */
[----:B------:R-:W3:Y:S01]  /*163b0*/  LDL R155, [R1+0x5c] ;  /* 0x00005c00019b7983 */ /* 0x000ee20000100800 */
[----:B------:R-:W-:-:S03]  /*163c0*/  ULDC UR4, c[0x0][0xbc8] ;  /* 0x0002f20000047ab9 */ /* 0x000fc60000000800 */
[----:B------:R-:W4:Y:S04]  /*163d0*/  LDL R11, [R1+0x10c] ;  /* 0x00010c00010b7983 */ /* 0x000f280000100800 */
        /* <DEDUP_REMOVED lines=12> */
[----:B---3--:R-:W-:-:S02]  /*164a0*/  ISETP.GE.AND P0, PT, R155, UR4, PT ;  /* 0x000000049b007c0c */ /* 0x008fc4000bf06270 */
[----:B----4-:R-:W-:-:S11]  /*164b0*/  ISETP.GE.AND P1, PT, R11, UR4, PT ;  /* 0x000000040b007c0c */ /* 0x010fd6000bf26270 */
[----:B--2---:R-:W-:Y:S02]  /*164c0*/  @!P0 IMAD.MOV.U32 R8, RZ, RZ, R12 ;  /* 0x000000ffff088224 */ /* 0x004fe400078e000c */
[----:B-1----:R-:W-:Y:S02]  /*164d0*/  @!P0 IMAD.MOV.U32 R9, RZ, RZ, R20 ;  /* 0x000000ffff098224 */ /* 0x002fe400078e0014 */
[----:B------:R-:W-:Y:S02]  /*164e0*/  @!P0 IMAD.WIDE R8, R155, 0x4, R8 ;  /* 0x000000049b088825 */ /* 0x000fe400078e0208 */
[----:B------:R-:W2:Y:S04]  /*164f0*/  LDL R155, [R1+0xf0] ;  /* 0x0000f000019b7983 */ /* 0x000ea80000100800 */
[----:B------:R1:W-:Y:S01]  /*16500*/  @!P0 ST.E.64 desc[UR40][R8.64], R24 ;  /* 0x0000001808008985 */ /* 0x0003e2000c101b28 */
[----:B-----5:R-:W-:-:S02]  /*16510*/  ISETP.GE.AND P0, PT, R154, UR4, PT ;  /* 0x000000049a007c0c */ /* 0x020fc4000bf06270 */
[C---:B-1----:R-:W-:Y:S01]  /*16520*/  @!P1 LEA R8, P2, R11.reuse, R12, 0x2 ;  /* 0x0000000c0b089211 */ /* 0x042fe200078410ff */
[----:B------:R-:W3:Y:S03]  /*16530*/  LDL R25, [R1+0x178] ;  /* 0x0001780001197983 */ /* 0x000ee60000100800 */
[----:B------:R-:W-:Y:S01]  /*16540*/  @!P1 LEA.HI.X R9, R11, R20, R13, 0x2, P2 ;  /* 0x000000140b099211 */ /* 0x000fe200010f140d */
[----:B------:R-:W4:Y:S04]  /*16550*/  LDL R24, [R1+0xe4] ;  /* 0x0000e40001187983 */ /* 0x000f280000100800 */
[----:B------:R-:W5:Y:S04]  /*16560*/  LDL R11, [R1+0x17c] ;  /* 0x00017c00010b7983 */ /* 0x000f680000100800 */
[----:B------:R1:W-:Y:S04]  /*16570*/  @!P1 ST.E.64 desc[UR40][R8.64], R28 ;  /* 0x0000001c08009985 */ /* 0x0003e8000c101b28 */
[----:B------:R-:W4:Y:S01]  /*16580*/  LDL R13, [R1+0xec] ;  /* 0x0000ec00010d7983 */ /* 0x000f220000100800 */
[----:B-1----:R-:W-:-:S03]  /*16590*/  @!P0 LEA R8, P2, R154, R12, 0x2 ;  /* 0x0000000c9a088211 */ /* 0x002fc600078410ff */
[----:B------:R-:W4:Y:S01]  /*165a0*/  LDL R29, [R1+0x168] ;  /* 0x00016800011d7983 */ /* 0x000f220000100800 */
[----:B------:R-:W-:-:S03]  /*165b0*/  @!P0 LEA.HI.X R9, R154, R20, R160, 0x2, P2 ;  /* 0x000000149a098211 */ /* 0x000fc600010f14a0 */
[----:B------:R-:W4:Y:S04]  /*165c0*/  LDL R28, [R1+0xd4] ;  /* 0x0000d400011c7983 */ /* 0x000f280000100800 */
[----:B------:R1:W-:Y:S01]  /*165d0*/  @!P0 ST.E.64 desc[UR40][R8.64], R32 ;  /* 0x0000002008008985 */ /* 0x0003e2000c101b28 */
[----:B------:R-:W-:-:S03]  /*165e0*/  ISETP.GE.AND P1, PT, R21, UR4, PT ;  /* 0x0000000415007c0c */ /* 0x000fc6000bf26270 */
[----:B------:R-:W4:Y:S04]  /*165f0*/  LDL R154, [R1+0xe8] ;  /* 0x0000e800019a7983 */ /* 0x000f280000100800 */
[----:B-1----:R-:W4:Y:S01]  /*16600*/  LDL R33, [R1+0x174] ;  /* 0x0001740001217983 */ /* 0x002f220000100800 */
[----:B------:R-:W-:-:S05]  /*16610*/  ISETP.GE.AND P0, PT, R15, UR4, PT ;  /* 0x000000040f007c0c */ /* 0x000fca000bf06270 */
[C---:B------:R-:W-:Y:S01]  /*16620*/  @!P1 LEA R8, P2, R21.reuse, R12, 0x2 ;  /* 0x0000000c15089211 */ /* 0x040fe200078410ff */
[----:B------:R-:W4:Y:S03]  /*16630*/  LDL R32, [R1+0x16c] ;  /* 0x00016c0001207983 */ /* 0x000f260000100800 */
[----:B------:R-:W-:Y:S02]  /*16640*/  @!P1 LEA.HI.X R9, R21, R20, R159, 0x2, P2 ;  /* 0x0000001415099211 */ /* 0x000fe400010f149f */
[----:B------:R-:W-:Y:S01]  /*16650*/  ISETP.GE.AND P2, PT, R156, UR4, PT ;  /* 0x000000049c007c0c */ /* 0x000fe2000bf46270 */
[----:B------:R-:W4:Y:S04]  /*16660*/  LDL R21, [R1+0x170] ;  /* 0x0001700001157983 */ /* 0x000f280000100800 */
[----:B------:R1:W-:Y:S01]  /*16670*/  @!P1 ST.E.64 desc[UR40][R8.64], R36 ;  /* 0x0000002408009985 */ /* 0x0003e2000c101b28 */
[----:B------:R-:W-:-:S02]  /*16680*/  ISETP.GE.AND P3, PT, R10, UR4, PT ;  /* 0x000000040a007c0c */ /* 0x000fc4000bf66270 */
[C---:B-1----:R-:W-:Y:S01]  /*16690*/  @!P0 LEA R8, P1, R15.reuse, R12, 0x2 ;  /* 0x0000000c0f088211 */ /* 0x042fe200078210ff */
[----:B------:R-:W4:Y:S03]  /*166a0*/  LDL R36, [R1+0xd0] ;  /* 0x0000d00001247983 */ /* 0x000f260000100800 */
[----:B------:R-:W-:Y:S01]  /*166b0*/  @!P0 LEA.HI.X R9, R15, R20, R158, 0x2, P1 ;  /* 0x000000140f098211 */ /* 0x000fe200008f149e */
[----:B------:R-:W4:Y:S01]  /*166c0*/  LDL R37, [R1+0x154] ;  /* 0x0001540001257983 */ /* 0x000f220000100800 */
[----:B------:R-:W-:-:S03]  /*166d0*/  ISETP.GE.AND P1, PT, R14, UR4, PT ;  /* 0x000000040e007c0c */ /* 0x000fc6000bf26270 */
[----:B------:R1:W-:Y:S04]  /*166e0*/  @!P0 ST.E.64 desc[UR40][R8.64], R40 ;  /* 0x0000002808008985 */ /* 0x0003e8000c101b28 */
[----:B------:R-:W4:Y:S01]  /*166f0*/  LDL R15, [R1+0xdc] ;  /* 0x0000dc00010f7983 */ /* 0x000f220000100800 */
[----:B-1----:R-:W-:-:S03]  /*16700*/  @!P2 LEA R8, P0, R156, R12, 0x2 ;  /* 0x0000000c9c08a211 */ /* 0x002fc600078010ff */
[----:B------:R-:W4:Y:S01]  /*16710*/  LDL R40, [R1+0xd8] ;  /* 0x0000d80001287983 */ /* 0x000f220000100800 */
[----:B------:R-:W-:-:S03]  /*16720*/  @!P2 LEA.HI.X R9, R156, R20, R157, 0x2, P0 ;  /* 0x000000149c09a211 */ /* 0x000fc600000f149d */
[----:B------:R-:W4:Y:S04]  /*16730*/  LDL R41, [R1+0x15c] ;  /* 0x00015c0001297983 */ /* 0x000f280000100800 */
[----:B------:R1:W-:Y:S02]  /*16740*/  @!P2 ST.E.64 desc[UR40][R8.64], R44 ;  /* 0x0000002c0800a985 */ /* 0x0003e4000c101b28 */
[----:B-1----:R-:W-:Y:S02]  /*16750*/  @!P3 LEA R8, P2, R10, R12, 0x2 ;  /* 0x0000000c0a08b211 */ /* 0x002fe400078410ff */
[----:B------:R-:W4:Y:S04]  /*16760*/  LDL R44, [R1+0x164] ;  /* 0x00016400012c7983 */ /* 0x000f280000100800 */
[----:B------:R-:W4:Y:S01]  /*16770*/  LDL R45, [R1+0x130] ;  /* 0x00013000012d7983 */ /* 0x000f220000100800 */
[----:B--2---:R-:W-:-:S02]  /*16780*/  ISETP.GE.AND P0, PT, R155, UR4, PT ;  /* 0x000000049b007c0c */ /* 0x004fc4000bf06270 */
[----:B-----5:R-:W-:Y:S02]  /*16790*/  @!P3 LEA.HI.X R9, R10, R20, R11, 0x2, P2 ;  /* 0x000000140a09b211 */ /* 0x020fe400010f140b */
[----:B------:R-:W-:-:S04]  /*167a0*/  @!P1 LEA R10, P4, R14, R12, 0x2 ;  /* 0x0000000c0e0a9211 */ /* 0x000fc800078810ff */
[----:B---3--:R-:W-:Y:S02]  /*167b0*/  @!P1 LEA.HI.X R11, R14, R20, R25, 0x2, P4 ;  /* 0x000000140e0b9211 */ /* 0x008fe400020f1419 */
[----:B------:R-:W2:Y:S04]  /*167c0*/  LDL R25, [R1+0x160] ;  /* 0x0001600001197983 */ /* 0x000ea80000100800 */
[----:B------:R1:W-:Y:S01]  /*167d0*/  @!P3 ST.E.64 desc[UR40][R8.64], R48 ;  /* 0x000000300800b985 */ /* 0x0003e2000c101b28 */
[----:B----4-:R-:W-:-:S03]  /*167e0*/  ISETP.GE.AND P2, PT, R13, UR4, PT ;  /* 0x000000040d007c0c */ /* 0x010fc6000bf46270 */
[----:B------:R-:W3:Y:S01]  /*167f0*/  LDL R14, [R1+0xcc] ;  /* 0x0000cc00010e7983 */ /* 0x000ee20000100800 */
[----:B-1----:R-:W-:-:S03]  /*16800*/  @!P0 LEA R8, P4, R155, R12, 0x2 ;  /* 0x0000000c9b088211 */ /* 0x002fc600078810ff */
[----:B------:R-:W4:Y:S04]  /*16810*/  LDL R48, [R1+0xb4] ;  /* 0x0000b40001307983 */ /* 0x000f280000100800 */
[----:B------:R-:W5:Y:S01]  /*16820*/  LDL R49, [R1+0x138] ;  /* 0x0001380001317983 */ /* 0x000f620000100800 */
[----:B------:R-:W-:-:S03]  /*16830*/  @!P0 LEA.HI.X R9, R155, R20, R33, 0x2, P4 ;  /* 0x000000149b098211 */ /* 0x000fc600020f1421 */
[----:B------:R-:W3:Y:S01]  /*16840*/  LDL R33, [R1+0x158] ;  /* 0x0001580001217983 */ /* 0x000ee20000100800 */
[----:B------:R-:W-:-:S03]  /*16850*/  ISETP.GE.AND P3, PT, R154, UR4, PT ;  /* 0x000000049a007c0c */ /* 0x000fc6000bf66270 */
[----:B------:R1:W-:Y:S01]  /*16860*/  @!P1 ST.E.64 desc[UR40][R10.64], R52 ;  /* 0x000000340a009985 */ /* 0x0003e2000c101b28 */
[----:B------:R-:W-:-:S03]  /*16870*/  ISETP.GE.AND P1, PT, R24, UR4, PT ;  /* 0x0000000418007c0c */ /* 0x000fc6000bf26270 */
[----:B------:R0:W-:Y:S01]  /*16880*/  @!P0 ST.E.64 desc[UR40][R8.64], R56 ;  /* 0x0000003808008985 */ /* 0x0001e2000c101b28 */
[----:B-1----:R-:W-:-:S03]  /*16890*/  @!P2 LEA R10, P5, R13, R12, 0x2 ;  /* 0x0000000c0d0aa211 */ /* 0x002fc600078a10ff */
[----:B------:R-:W4:Y:S01]  /*168a0*/  LDL R52, [R1+0xb8] ;  /* 0x0000b80001347983 */ /* 0x000f220000100800 */
[----:B------:R-:W-:-:S03]  /*168b0*/  @!P2 LEA.HI.X R11, R13, R20, R21, 0x2, P5 ;  /* 0x000000140d0ba211 */ /* 0x000fc600028f1415 */
[----:B------:R-:W5:Y:S01]  /*168c0*/  LDL R53, [R1+0x13c] ;  /* 0x00013c0001357983 */ /* 0x000f620000100800 */
[----:B0-----:R-:W-:-:S03]  /*168d0*/  @!P3 LEA R8, P4, R154, R12, 0x2 ;  /* 0x0000000c9a08b211 */ /* 0x001fc600078810ff */
[----:B------:R0:W-:Y:S01]  /*168e0*/  @!P2 ST.E.64 desc[UR40][R10.64], R60 ;  /* 0x0000003c0a00a985 */ /* 0x0001e2000c101b28 */
[----:B------:R-:W-:-:S03]  /*168f0*/  @!P3 LEA.HI.X R9, R154, R20, R32, 0x2, P4 ;  /* 0x000000149a09b211 */ /* 0x000fc600020f1420 */
[----:B------:R-:W4:Y:S04]  /*16900*/  LDL R13, [R1+0xc4] ;  /* 0x0000c400010d7983 */ /* 0x000f280000100800 */
[----:B------:R-:W5:Y:S01]  /*16910*/  LDL R32, [R1+0x150] ;  /* 0x0001500001207983 */ /* 0x000f620000100800 */
[----:B------:R-:W-:-:S03]  /*16920*/  ISETP.GE.AND P2, PT, R15, UR4, PT ;  /* 0x000000040f007c0c */ /* 0x000fc6000bf46270 */
[----:B------:R-:W5:Y:S01]  /*16930*/  LDL R21, [R1+0xc8] ;  /* 0x0000c80001157983 */ /* 0x000f620000100800 */
[----:B0-----:R-:W-:-:S04]  /*16940*/  @!P1 LEA R10, P5, R24, R12, 0x2 ;  /* 0x0000000c180a9211 */ /* 0x001fc800078a10ff */
[----:B------:R-:W-:Y:S01]  /*16950*/  @!P1 LEA.HI.X R11, R24, R20, R29, 0x2, P5 ;  /* 0x00000014180b9211 */ /* 0x000fe200028f141d */
[----:B------:R-:W-:Y:S01]  /*16960*/  @!P3 ST.E.64 desc[UR40][R8.64], R64 ;  /* 0x000000400800b985 */ /* 0x000fe2000c101b28 */
[----:B------:R-:W-:-:S03]  /*16970*/  ISETP.GE.AND P0, PT, R153, UR4, PT ;  /* 0x0000000499007c0c */ /* 0x000fc6000bf06270 */
[----:B------:R0:W-:Y:S01]  /*16980*/  @!P1 ST.E.64 desc[UR40][R10.64], R68 ;  /* 0x000000440a009985 */ /* 0x0001e2000c101b28 */
[----:B------:R-:W-:-:S03]  /*16990*/  ISETP.GE.AND P1, PT, R28, UR4, PT ;  /* 0x000000041c007c0c */ /* 0x000fc6000bf26270 */
[----:B------:R-:W5:Y:S04]  /*169a0*/  LDL R29, [R1+0xc0] ;  /* 0x0000c000011d7983 */ /* 0x000f680000100800 */
[----:B------:R-:W5:Y:S01]  /*169b0*/  LDL R24, [R1+0xbc] ;  /* 0x0000bc0001187983 */ /* 0x000f620000100800 */
[-C--:B0-----:R-:W-:Y:S02]  /*169c0*/  @!P2 LEA R10, P5, R15, R12.reuse, 0x2 ;  /* 0x0000000c0f0aa211 */ /* 0x081fe400078a10ff */
[----:B------:R-:W-:-:S04]  /*169d0*/  @!P0 LEA R8, P4, R153, R12, 0x2 ;  /* 0x0000000c99088211 */ /* 0x000fc800078810ff */
[-C--:B------:R-:W-:Y:S02]  /*169e0*/  @!P0 LEA.HI.X R9, R153, R20.reuse, R44, 0x2, P4 ;  /* 0x0000001499098211 */ /* 0x080fe400020f142c */
[----:B------:R-:W-:Y:S01]  /*169f0*/  ISETP.GE.AND P3, PT, R40, UR4, PT ;  /* 0x0000000428007c0c */ /* 0x000fe2000bf66270 */
[----:B------:R-:W5:Y:S04]  /*16a00*/  LDL R44, [R1+0xac] ;  /* 0x0000ac00012c7983 */ /* 0x000f680000100800 */
[----:B------:R-:W-:Y:S01]  /*16a10*/  @!P0 ST.E.64 desc[UR40][R8.64], R72 ;  /* 0x0000004808008985 */ /* 0x000fe2000c101b28 */
[----:B--2---:R-:W-:-:S03]  /*16a20*/  @!P2 LEA.HI.X R11, R15, R20, R25, 0x2, P5 ;  /* 0x000000140f0ba211 */ /* 0x004fc600028f1419 */
[----:B------:R-:W2:Y:S04]  /*16a30*/  LDL R15, [R1+0x148] ;  /* 0x00014800010f7983 */ /* 0x000ea80000100800 */
[----:B------:R-:W2:Y:S04]  /*16a40*/  LDL R25, [R1+0x14c] ;  /* 0x00014c0001197983 */ /* 0x000ea80000100800 */
[----:B------:R0:W-:Y:S02]  /*16a50*/  @!P2 ST.E.64 desc[UR40][R10.64], R76 ;  /* 0x0000004c0a00a985 */ /* 0x0001e4000c101b28 */
[----:B0-----:R-:W-:-:S04]  /*16a60*/  @!P1 LEA R10, P5, R28, R12, 0x2 ;  /* 0x0000000c1c0a9211 */ /* 0x001fc800078a10ff */
[----:B---3--:R-:W-:Y:S02]  /*16a70*/  @!P1 LEA.HI.X R11, R28, R20, R33, 0x2, P5 ;  /* 0x000000141c0b9211 */ /* 0x008fe400028f1421 */
[----:B------:R-:W3:Y:S04]  /*16a80*/  LDL R33, [R1+0x144] ;  /* 0x0001440001217983 */ /* 0x000ee80000100800 */
[----:B------:R-:W3:Y:S01]  /*16a90*/  LDL R28, [R1+0x140] ;  /* 0x00014000011c7983 */ /* 0x000ee20000100800 */
[----:B------:R-:W-:Y:S02]  /*16aa0*/  ISETP.GE.AND P2, PT, R14, UR4, PT ;  /* 0x000000040e007c0c */ /* 0x000fe4000bf46270 */
[----:B------:R-:W-:Y:S02]  /*16ab0*/  @!P3 LEA R8, P4, R40, R12, 0x2 ;  /* 0x0000000c2808b211 */ /* 0x000fe400078810ff */
[----:B------:R-:W-:-:S02]  /*16ac0*/  ISETP.GE.AND P0, PT, R36, UR4, PT ;  /* 0x0000000424007c0c */ /* 0x000fc4000bf06270 */
[----:B------:R-:W-:Y:S02]  /*16ad0*/  @!P3 LEA.HI.X R9, R40, R20, R41, 0x2, P4 ;  /* 0x000000142809b211 */ /* 0x000fe400020f1429 */
[----:B------:R-:W3:Y:S04]  /*16ae0*/  LDL R40, [R1+0xa8] ;  /* 0x0000a80001287983 */ /* 0x000ee80000100800 */
[----:B------:R-:W-:Y:S04]  /*16af0*/  @!P3 ST.E.64 desc[UR40][R8.64], R80 ;  /* 0x000000500800b985 */ /* 0x000fe8000c101b28 */
[----:B------:R0:W-:Y:S04]  /*16b00*/  @!P1 ST.E.64 desc[UR40][R10.64], R84 ;  /* 0x000000540a009985 */ /* 0x0001e8000c101b28 */
[----:B------:R-:W3:Y:S01]  /*16b10*/  LDL R41, [R1+0x12c] ;  /* 0x00012c0001297983 */ /* 0x000ee20000100800 */
[----:B----4-:R-:W-:-:S02]  /*16b20*/  ISETP.GE.AND P1, PT, R13, UR4, PT ;  /* 0x000000040d007c0c */ /* 0x010fc4000bf26270 */
[-C--:B0-----:R-:W-:Y:S02]  /*16b30*/  @!P2 LEA R10, P5, R14, R12.reuse, 0x2 ;  /* 0x0000000c0e0aa211 */ /* 0x081fe400078a10ff */
[----:B------:R-:W-:Y:S02]  /*16b40*/  @!P0 LEA R8, P4, R36, R12, 0x2 ;  /* 0x0000000c24088211 */ /* 0x000fe400078810ff */
[-C--:B-----5:R-:W-:Y:S02]  /*16b50*/  @!P2 LEA.HI.X R11, R14, R20.reuse, R32, 0x2, P5 ;  /* 0x000000140e0ba211 */ /* 0x0a0fe400028f1420 */
[----:B------:R-:W4:Y:S01]  /*16b60*/  LDL R14, [R1+0xb0] ;  /* 0x0000b000010e7983 */ /* 0x000f220000100800 */
[----:B------:R-:W-:Y:S02]  /*16b70*/  @!P0 LEA.HI.X R9, R36, R20, R37, 0x2, P4 ;  /* 0x0000001424098211 */ /* 0x000fe400020f1425 */
[----:B------:R-:W-:Y:S01]  /*16b80*/  ISETP.GE.AND P3, PT, R21, UR4, PT ;  /* 0x0000000415007c0c */ /* 0x000fe2000bf66270 */
[----:B------:R-:W5:Y:S04]  /*16b90*/  LDL R36, [R1+0xa4] ;  /* 0x0000a40001247983 */ /* 0x000f680000100800 */
[----:B------:R-:W-:Y:S04]  /*16ba0*/  @!P0 ST.E.64 desc[UR40][R8.64], R88 ;  /* 0x0000005808008985 */ /* 0x000fe8000c101b28 */
[----:B------:R0:W-:Y:S01]  /*16bb0*/  @!P2 ST.E.64 desc[UR40][R10.64], R92 ;  /* 0x0000005c0a00a985 */ /* 0x0001e2000c101b28 */
[----:B------:R-:W-:-:S03]  /*16bc0*/  ISETP.GE.AND P0, PT, R29, UR4, PT ;  /* 0x000000041d007c0c */ /* 0x000fc6000bf06270 */
[----:B------:R-:W5:Y:S04]  /*16bd0*/  LDL R32, [R1+0xa0] ;  /* 0x0000a00001207983 */ /* 0x000f680000100800 */
[----:B------:R-:W5:Y:S01]  /*16be0*/  LDL R37, [R1+0x128] ;  /* 0x0001280001257983 */ /* 0x000f620000100800 */
[-C--:B0-----:R-:W-:Y:S02]  /*16bf0*/  @!P1 LEA R10, P5, R13, R12.reuse, 0x2 ;  /* 0x0000000c0d0a9211 */ /* 0x081fe400078a10ff */
[----:B------:R-:W-:Y:S02]  /*16c00*/  @!P3 LEA R8, P4, R21, R12, 0x2 ;  /* 0x0000000c1508b211 */ /* 0x000fe400078810ff */
[----:B------:R-:W-:Y:S02]  /*16c10*/  ISETP.GE.AND P2, PT, R24, UR4, PT ;  /* 0x0000000418007c0c */ /* 0x000fe4000bf46270 */
[----:B--2---:R-:W-:-:S02]  /*16c20*/  @!P1 LEA.HI.X R11, R13, R20, R15, 0x2, P5 ;  /* 0x000000140d0b9211 */ /* 0x004fc400028f140f */
[----:B------:R-:W2:Y:S04]  /*16c30*/  LDL R15, [R1+0x134] ;  /* 0x00013400010f7983 */ /* 0x000ea80000100800 */
[----:B------:R-:W2:Y:S01]  /*16c40*/  LDL R13, [R1+0x9c] ;  /* 0x00009c00010d7983 */ /* 0x000ea20000100800 */
[----:B------:R-:W-:-:S03]  /*16c50*/  @!P3 LEA.HI.X R9, R21, R20, R25, 0x2, P4 ;  /* 0x000000141509b211 */ /* 0x000fc600020f1419 */
[----:B------:R-:W2:Y:S04]  /*16c60*/  LDL R25, [R1+0x98] ;  /* 0x0000980001197983 */ /* 0x000ea80000100800 */
[----:B------:R-:W2:Y:S04]  /*16c70*/  LDL R21, [R1+0x94] ;  /* 0x0000940001157983 */ /* 0x000ea80000100800 */
[----:B------:R0:W-:Y:S04]  /*16c80*/  @!P3 ST.E.64 desc[UR40][R8.64], R96 ;  /* 0x000000600800b985 */ /* 0x0001e8000c101b28 */
[----:B------:R1:W-:Y:S01]  /*16c90*/  @!P1 ST.E.64 desc[UR40][R10.64], R100 ;  /* 0x000000640a009985 */ /* 0x0003e2000c101b28 */
[----:B0-----:R-:W-:-:S04]  /*16ca0*/  @!P0 LEA R8, P3, R29, R12, 0x2 ;  /* 0x0000000c1d088211 */ /* 0x001fc800078610ff */
[----:B---3--:R-:W-:Y:S02]  /*16cb0*/  @!P0 LEA.HI.X R9, R29, R20, R33, 0x2, P3 ;  /* 0x000000141d098211 */ /* 0x008fe400018f1421 */
[C---:B-1----:R-:W-:Y:S01]  /*16cc0*/  @!P2 LEA R10, P5, R24.reuse, R12, 0x2 ;  /* 0x0000000c180aa211 */ /* 0x042fe200078a10ff */
[----:B------:R-:W3:Y:S04]  /*16cd0*/  LDL R33, [R1+0x124] ;  /* 0x0001240001217983 */ /* 0x000ee80000100800 */
[----:B------:R-:W3:Y:S01]  /*16ce0*/  LDL R29, [R1+0x120] ;  /* 0x00012000011d7983 */ /* 0x000ee20000100800 */
[----:B------:R-:W-:-:S03]  /*16cf0*/  @!P2 LEA.HI.X R11, R24, R20, R28, 0x2, P5 ;  /* 0x00000014180ba211 */ /* 0x000fc600028f141c */
[----:B------:R-:W3:Y:S04]  /*16d00*/  LDL R28, [R1+0x11c] ;  /* 0x00011c00011c7983 */ /* 0x000ee80000100800 */
[----:B------:R-:W3:Y:S01]  /*16d10*/  LDL R24, [R1+0x118] ;  /* 0x0001180001187983 */ /* 0x000ee20000100800 */
[----:B------:R-:W-:Y:S02]  /*16d20*/  ISETP.GE.AND P4, PT, R52, UR4, PT ;  /* 0x0000000434007c0c */ /* 0x000fe4000bf86270 */
[----:B------:R-:W-:Y:S01]  /*16d30*/  ISETP.GE.AND P1, PT, R48, UR4, PT ;  /* 0x0000000430007c0c */ /* 0x000fe2000bf26270 */
[----:B------:R0:W-:Y:S04]  /*16d40*/  @!P0 ST.E.64 desc[UR40][R8.64], R104 ;  /* 0x0000006808008985 */ /* 0x0001e8000c101b28 */
[----:B------:R1:W-:Y:S01]  /*16d50*/  @!P2 ST.E.64 desc[UR40][R10.64], R108 ;  /* 0x0000006c0a00a985 */ /* 0x0003e2000c101b28 */
[----:B------:R-:W-:-:S05]  /*16d60*/  ISETP.GE.AND P2, PT, R44, UR4, PT ;  /* 0x000000042c007c0c */ /* 0x000fca000bf46270 */
[-C--:B0-----:R-:W-:Y:S02]  /*16d70*/  @!P4 LEA R8, P3, R52, R12.reuse, 0x2 ;  /* 0x0000000c3408c211 */ /* 0x081fe400078610ff */
[----:B----4-:R-:W-:Y:S02]  /*16d80*/  ISETP.GE.AND P0, PT, R14, UR4, PT ;  /* 0x000000040e007c0c */ /* 0x010fe4000bf06270 */
[----:B-1----:R-:W-:Y:S02]  /*16d90*/  @!P1 LEA R10, P5, R48, R12, 0x2 ;  /* 0x0000000c300a9211 */ /* 0x002fe400078a10ff */
[-C--:B------:R-:W-:Y:S02]  /*16da0*/  @!P4 LEA.HI.X R9, R52, R20.reuse, R53, 0x2, P3 ;  /* 0x000000143409c211 */ /* 0x080fe400018f1435 */
[----:B------:R-:W-:Y:S02]  /*16db0*/  ISETP.GE.AND P3, PT, R40, UR4, PT ;  /* 0x0000000428007c0c */ /* 0x000fe4000bf66270 */
[----:B------:R-:W-:Y:S01]  /*16dc0*/  @!P1 LEA.HI.X R11, R48, R20, R49, 0x2, P5 ;  /* 0x00000014300b9211 */ /* 0x000fe200028f1431 */
[----:B------:R0:W-:Y:S04]  /*16dd0*/  @!P4 ST.E.64 desc[UR40][R8.64], R112 ;  /* 0x000000700800c985 */ /* 0x0001e8000c101b28 */
[----:B------:R1:W-:Y:S01]  /*16de0*/  @!P1 ST.E.64 desc[UR40][R10.64], R116 ;  /* 0x000000740a009985 */ /* 0x0003e2000c101b28 */
[----:B-----5:R-:W-:-:S02]  /*16df0*/  ISETP.GE.AND P1, PT, R36, UR4, PT ;  /* 0x0000000424007c0c */ /* 0x020fc4000bf26270 */
[-C--:B0-----:R-:W-:Y:S02]  /*16e00*/  @!P0 LEA R8, P4, R14, R12.reuse, 0x2 ;  /* 0x0000000c0e088211 */ /* 0x081fe400078810ff */
[----:B-1----:R-:W-:-:S04]  /*16e10*/  @!P2 LEA R10, P5, R44, R12, 0x2 ;  /* 0x0000000c2c0aa211 */ /* 0x002fc800078a10ff */
[-C--:B------:R-:W-:Y:S02]  /*16e20*/  @!P2 LEA.HI.X R11, R44, R20.reuse, R45, 0x2, P5 ;  /* 0x000000142c0ba211 */ /* 0x080fe400028f142d */
[----:B--2---:R-:W-:Y:S02]  /*16e30*/  @!P0 LEA.HI.X R9, R14, R20, R15, 0x2, P4 ;  /* 0x000000140e098211 */ /* 0x004fe400020f140f */
[----:B------:R-:W-:-:S03]  /*16e40*/  @!P3 LEA R14, P4, R40, R12, 0x2 ;  /* 0x0000000c280eb211 */ /* 0x000fc600078810ff */
[----:B------:R0:W-:Y:S01]  /*16e50*/  @!P0 ST.E.64 desc[UR40][R8.64], R120 ;  /* 0x0000007808008985 */ /* 0x0001e2000c101b28 */
[----:B------:R-:W-:Y:S02]  /*16e60*/  ISETP.GE.AND P0, PT, R32, UR4, PT ;  /* 0x0000000420007c0c */ /* 0x000fe4000bf06270 */
        /* <DEDUP_REMOVED lines=10> */
[C---:B--2---:R-:W-:Y:S02]  /*16f10*/  @!P4 LEA R14, P1, R13.reuse, R12, 0x2 ;  /* 0x0000000c0d0ec211 */ /* 0x044fe400078210ff */
[-C--:B---3--:R-:W-:Y:S02]  /*16f20*/  @!P0 LEA.HI.X R11, R32, R20.reuse, R33, 0x2, P5 ;  /* 0x00000014200b8211 */ /* 0x088fe400028f1421 */
[----:B------:R-:W-:Y:S02]  /*16f30*/  @!P4 LEA.HI.X R15, R13, R20, R29, 0x2, P1 ;  /* 0x000000140d0fc211 */ /* 0x000fe400008f141d */
[-C--:B0-----:R-:W-:Y:S02]  /*16f40*/  @!P2 LEA R8, P5, R25, R12.reuse, 0x2 ;  /* 0x0000000c1908a211 */ /* 0x081fe400078a10ff */
[----:B------:R-:W-:Y:S02]  /*16f50*/  @!P3 LEA R12, P1, R21, R12, 0x2 ;  /* 0x0000000c150cb211 */ /* 0x000fe400078210ff */
[----:B------:R-:W-:-:S02]  /*16f60*/  @!P2 LEA.HI.X R9, R25, R20, R28, 0x2, P5 ;  /* 0x000000141909a211 */ /* 0x000fc400028f141c */
[----:B------:R-:W-:Y:S01]  /*16f70*/  @!P3 LEA.HI.X R13, R21, R20, R24, 0x2, P1 ;  /* 0x00000014150db211 */ /* 0x000fe200008f1418 */
[----:B------:R3:W-:Y:S04]  /*16f80*/  @!P0 ST.E.64 desc[UR40][R10.64], R136 ;  /* 0x000000880a008985 */ /* 0x0007e8000c101b28 */
[----:B------:R3:W-:Y:S04]  /*16f90*/  @!P4 ST.E.64 desc[UR40][R14.64], R140 ;  /* 0x0000008c0e00c985 */ /* 0x0007e8000c101b28 */
[----:B------:R3:W-:Y:S04]  /*16fa0*/  @!P2 ST.E.64 desc[UR40][R8.64], R144 ;  /* 0x000000900800a985 */ /* 0x0007e8000c101b28 */
[----:B------:R3:W-:Y:S02]  /*16fb0*/  @!P3 ST.E.64 desc[UR40][R12.64], R148 ;  /* 0x000000940c00b985 */ /* 0x0007e4000c101b28 */
.L_x_5776:
[----:B------:R-:W-:Y:S05]  /*16fc0*/  BSYNC B1 ;  /* 0x0000000000017941 */ /* 0x000fea0003800000 */
.L_x_5775:
[----:B------:R-:W-:-:S03]  /*16fd0*/  UMOV UR4, 0xffffffff ;  /* 0xffffffff00047882 */ /* 0x000fc60000000000 */
[----:B------:R-:W-:Y:S05]  /*16fe0*/  BRA.DIV UR4, `(.L_x_5777) ;  /* 0x000000d204907947 */ /* 0x000fea000b800000 */
[----:B0-----:R-:W0:Y:S04]  /*16ff0*/  SHFL.IDX PT, R4, R4, 0x1, 0x1c1f ;  /* 0x003c1f0004047f89 */ /* 0x001e2800000e0000 */
[----:B------:R-:W4:Y:S02]  /*17000*/  SHFL.IDX PT, R3, R3, 0x1, 0x1c1f ;  /* 0x003c1f0003037f89 */ /* 0x000f2400000e0000 */
.L_x_6015:
[----:B------:R-:W-:-:S13]  /*17010*/  ISETP.GE.AND P0, PT, R152, R0, PT ;  /* 0x000000009800720c */ /* 0x000fda0003f06270 */
[----:B------:R-:W-:Y:S05]  /*17020*/  @P0 BRA `(.L_x_5773) ;  /* 0x00000028008c0947 */ /* 0x000fea0003800000 */
[----:B------:R-:W5:Y:S01]  /*17030*/  LDL R61, [R1+0xf0] ;  /* 0x0000f000013d7983 */ /* 0x000f620000100800 */
[----:B------:R-:W-:-:S03]  /*17040*/  ULDC UR4, c[0x0][0xbc8] ;  /* 0x0002f20000047ab9 */ /* 0x000fc60000000800 */
        /* <DEDUP_REMOVED lines=17> */
[----:B---3--:R-:W3:Y:S04]  /*17160*/  LDL R15, [R1+0xb4] ;  /* 0x0000b400010f7983 */ /* 0x008ee80000100800 */
        /* <DEDUP_REMOVED lines=19> */
[----:B--2---:R-:W2:Y:S01]  /*172a0*/  LDL R12, [R1+0x11c] ;  /* 0x00011c00010c7983 */ /* 0x004ea20000100800 */
[----:B-----5:R-:W-:-:S02]  /*172b0*/  IMAD.MOV.U32 R76, RZ, RZ, R61 ;  /* 0x000000ffff4c7224 */ /* 0x020fc400078e003d */
[----:B----4-:R-:W-:Y:S02]  /*172c0*/  IMAD.MOV.U32 R61, RZ, RZ, R60 ;  /* 0x000000ffff3d7224 */ /* 0x010fe400078e003c */
        /* <DEDUP_REMOVED lines=8> */
[----:B------:R-:W-:Y:S01]  /*17350*/  MOV R37, R36 ;  /* 0x0000002400257202 */ /* 0x000fe20000000f00 */
[----:B------:R-:W-:Y:S02]  /*17360*/  IMAD.MOV.U32 R65, RZ, RZ, R61 ;  /* 0x000000ffff417224 */ /* 0x000fe400078e003d */
[----:B------:R-:W-:Y:S01]  /*17370*/  IMAD.MOV.U32 R36, RZ, RZ, R33 ;  /* 0x000000ffff247224 */ /* 0x000fe200078e0021 */
[----:B------:R-:W-:Y:S01]  /*17380*/  MOV R77, R64 ;  /* 0x00000040004d7202 */ /* 0x000fe20000000f00 */
[----:B------:R-:W-:-:S02]  /*17390*/  IMAD.MOV.U32 R64, RZ, RZ, R60 ;  /* 0x000000ffff407224 */ /* 0x000fc400078e003c */
[----:B------:R-:W-:Y:S02]  /*173a0*/  IMAD.MOV.U32 R33, RZ, RZ, R32 ;  /* 0x000000ffff217224 */ /* 0x000fe400078e0020 */
[----:B------:R-:W-:Y:S01]  /*173b0*/  IMAD.MOV.U32 R60, RZ, RZ, R56 ;  /* 0x000000ffff3c7224 */ /* 0x000fe200078e0038 */
[----:B------:R-:W-:Y:S01]  /*173c0*/  ISETP.GE.AND P2, PT, R68, UR4, PT ;  /* 0x0000000444007c0c */ /* 0x000fe2000bf46270 */
[----:B------:R-:W-:Y:S02]  /*173d0*/  IMAD.MOV.U32 R61, RZ, RZ, R57 ;  /* 0x000000ffff3d7224 */ /* 0x000fe400078e0039 */
[----:B------:R-:W-:Y:S01]  /*173e0*/  IMAD.MOV.U32 R32, RZ, RZ, R29 ;  /* 0x000000ffff207224 */ /* 0x000fe200078e001d */
[----:B------:R-:W-:Y:S01]  /*173f0*/  MOV R57, R53 ;  /* 0x0000003500397202 */ /* 0x000fe20000000f00 */
        /* <DEDUP_REMOVED lines=8> */
[----:B---3--:R-:W-:Y:S01]  /*17480*/  ISETP.GE.AND P3, PT, R84, UR4, PT ;  /* 0x0000000454007c0c */ /* 0x008fe2000bf66270 */
[----:B------:R-:W-:-:S02]  /*17490*/  IMAD.MOV.U32 R24, RZ, RZ, R15 ;  /* 0x000000ffff187224 */ /* 0x000fc400078e000f */
[----:B------:R-:W-:Y:S01]  /*174a0*/  IMAD.MOV.U32 R36, RZ, RZ, R32 ;  /* 0x000000ffff247224 */ /* 0x000fe200078e0020 */
[----:B------:R-:W3:Y:S01]  /*174b0*/  LDL R15, [R1+0xc4] ;  /* 0x0000c400010f7983 */ /* 0x000ee20000100800 */
[----:B------:R-:W-:Y:S01]  /*174c0*/  IMAD.MOV.U32 R33, RZ, RZ, R28 ;  /* 0x000000ffff217224 */ /* 0x000fe200078e001c */
[----:B------:R-:W-:Y:S01]  /*174d0*/  MOV R28, R14 ;  /* 0x0000000e001c7202 */ /* 0x000fe20000000f00 */
[----:B------:R-:W-:Y:S02]  /*174e0*/  IMAD.MOV.U32 R72, RZ, RZ, R65 ;  /* 0x000000ffff487224 */ /* 0x000fe400078e0041 */
[----:B------:R-:W-:Y:S02]  /*174f0*/  IMAD.MOV.U32 R73, RZ, RZ, R64 ;  /* 0x000000ffff497224 */ /* 0x000fe400078e0040 */
[----:B------:R-:W-:Y:S02]  /*17500*/  IMAD.MOV.U32 R65, RZ, RZ, R61 ;  /* 0x000000ffff417224 */ /* 0x000fe400078e003d */
[----:B------:R-:W-:-:S02]  /*17510*/  IMAD.MOV.U32 R64, RZ, RZ, R60 ;  /* 0x000000ffff407224 */ /* 0x000fc400078e003c */
[----:B------:R-:W-:Y:S01]  /*17520*/  IMAD.MOV.U32 R61, RZ, RZ, R57 ;  /* 0x000000ffff3d7224 */ /* 0x000fe200078e0039 */
[----:B------:R-:W-:Y:S01]  /*17530*/  MOV R57, R53 ;  /* 0x0000003500397202 */ /* 0x000fe20000000f00 */
        /* <DEDUP_REMOVED lines=9> */
[----:B------:R-:W-:Y:S02]  /*175d0*/  @!P2 IMAD.MOV.U32 R8, RZ, RZ, R3 ;  /* 0x000000ffff08a224 */ /* 0x000fe400078e0003 */
[----:B0-----:R-:W-:-:S02]  /*175e0*/  @!P2 IMAD.MOV.U32 R9, RZ, RZ, R4 ;  /* 0x000000ffff09a224 */ /* 0x001fc400078e0004 */
[----:B------:R-:W-:Y:S02]  /*175f0*/  IMAD.MOV.U32 R33, RZ, RZ, R28 ;  /* 0x000000ffff217224 */ /* 0x000fe400078e001c */
[----:B------:R-:W-:Y:S01]  /*17600*/  IMAD.MOV.U32 R69, RZ, RZ, R65 ;  /* 0x000000ffff457224 */ /* 0x000fe200078e0041 */
[----:B------:R-:W-:Y:S01]  /*17610*/  MOV R65, R61 ;  /* 0x0000003d00417202 */ /* 0x000fe20000000f00 */
[----:B------:R-:W-:Y:S02]  /*17620*/  IMAD.MOV.U32 R61, RZ, RZ, R57 ;  /* 0x000000ffff3d7224 */ /* 0x000fe400078e0039 */
[----:B------:R-:W-:Y:S02]  /*17630*/  IMAD.MOV.U32 R57, RZ, RZ, R53 ;  /* 0x000000ffff397224 */ /* 0x000fe400078e0035 */
[----:B------:R-:W-:-:S04]  /*17640*/  @!P2 IMAD.WIDE R8, R68, 0x4, R8 ;  /* 0x000000044408a825 */ /* 0x000fc800078e0208 */
[----:B------:R-:W-:Y:S02]  /*17650*/  IMAD.MOV.U32 R37, RZ, RZ, R29 ;  /* 0x000000ffff257224 */ /* 0x000fe400078e001d */
[----:B------:R-:W-:Y:S02]  /*17660*/  IMAD.MOV.U32 R53, RZ, RZ, R33 ;  /* 0x000000ffff357224 */ /* 0x000fe400078e0021 */
[----:B------:R-:W-:Y:S02]  /*17670*/  IMAD.MOV.U32 R29, RZ, RZ, R24 ;  /* 0x000000ffff1d7224 */ /* 0x000fe400078e0018 */
[----:B------:R-:W-:Y:S01]  /*17680*/  IMAD.MOV.U32 R68, RZ, RZ, R64 ;  /* 0x000000ffff447224 */ /* 0x000fe200078e0040 */
[----:B------:R-:W-:Y:S01]  /*17690*/  ISETP.GE.AND P0, PT, R89, UR4, PT ;  /* 0x0000000459007c0c */ /* 0x000fe2000bf06270 */
[----:B------:R-:W-:Y:S01]  /*176a0*/  IMAD.MOV.U32 R33, RZ, RZ, R14 ;  /* 0x000000ffff217224 */ /* 0x000fe200078e000e */
[----:B------:R-:W-:Y:S01]  /*176b0*/  @!P2 ST.E.64 desc[UR40][R8.64], R26 ;  /* 0x0000001a0800a985 */ /* 0x000fe2000c101b28 */
[----:B------:R-:W-:-:S02]  /*176c0*/  IMAD.MOV.U32 R64, RZ, RZ, R60 ;  /* 0x000000ffff407224 */ /* 0x000fc400078e003c */
[----:B------:R-:W-:Y:S01]  /*176d0*/  IMAD.MOV.U32 R14, RZ, RZ, R10 ;  /* 0x000000ffff0e7224 */ /* 0x000fe200078e000a */
[-C--:B------:R-:W-:Y:S01]  /*176e0*/  @!P3 LEA R10, P4, R84, R3.reuse, 0x2 ;  /* 0x00000003540ab211 */ /* 0x080fe200078810ff */
[----:B------:R-:W-:Y:S01]  /*176f0*/  IMAD.MOV.U32 R60, RZ, RZ, R56 ;  /* 0x000000ffff3c7224 */ /* 0x000fe200078e0038 */
[----:B------:R-:W-:Y:S01]  /*17700*/  ISETP.GE.AND P1, PT, R80, UR4, PT ;  /* 0x0000000450007c0c */ /* 0x000fe2000bf26270 */
[----:B------:R-:W-:Y:S01]  /*17710*/  IMAD.MOV.U32 R56, RZ, RZ, R52 ;  /* 0x000000ffff387224 */ /* 0x000fe200078e0034 */
[----:B------:R-:W4:Y:S01]  /*17720*/  LDL R24, [R1+0x168] ;  /* 0x0001680001187983 */ /* 0x000f220000100800 */
[----:B------:R-:W-:Y:S02]  /*17730*/  IMAD.MOV.U32 R52, RZ, RZ, R29 ;  /* 0x000000ffff347224 */ /* 0x000fe400078e001d */
[----:B------:R-:W-:Y:S01]  /*17740*/  IMAD.MOV.U32 R29, RZ, RZ, R11 ;  /* 0x000000ffff1d7224 */ /* 0x000fe200078e000b */
[----:B------:R-:W-:Y:S02]  /*17750*/  @!P3 LEA.HI.X R11, R84, R4, R92, 0x2, P4 ;  /* 0x00000004540bb211 */ /* 0x000fe400020f145c */
[----:B------:R-:W5:Y:S04]  /*17760*/  LDL R92, [R1+0x188] ;  /* 0x00018800015c7983 */ /* 0x000f680000100800 */
[----:B------:R-:W2:Y:S04]  /*17770*/  LDL R84, [R1+0x18c] ;  /* 0x00018c0001547983 */ /* 0x000ea80000100800 */
[----:B------:R0:W-:Y:S02]  /*17780*/  @!P3 ST.E.64 desc[UR40][R10.64], R30 ;  /* 0x0000001e0a00b985 */ /* 0x0001e4000c101b28 */
[----:B0-----:R-:W-:-:S04]  /*17790*/  @!P0 LEA R10, P4, R89, R3, 0x2 ;  /* 0x00000003590a8211 */ /* 0x001fc800078810ff */
[----:B-----5:R-:W-:Y:S02]  /*177a0*/  @!P0 LEA.HI.X R11, R89, R4, R92, 0x2, P4 ;  /* 0x00000004590b8211 */ /* 0x020fe400020f145c */
[----:B------:R-:W5:Y:S01]  /*177b0*/  LDL R89, [R1+0x184] ;  /* 0x0001840001597983 */ /* 0x000f620000100800 */
[----:B------:R-:W-:Y:S02]  /*177c0*/  ISETP.GE.AND P2, PT, R88, UR4, PT ;  /* 0x0000000458007c0c */ /* 0x000fe4000bf46270 */
[----:B------:R-:W-:-:S04]  /*177d0*/  @!P1 LEA R8, P5, R80, R3, 0x2 ;  /* 0x0000000350089211 */ /* 0x000fc800078a10ff */
[----:B--2---:R-:W-:-:S05]  /*177e0*/  @!P1 LEA.HI.X R9, R80, R4, R84, 0x2, P5 ;  /* 0x0000000450099211 */ /* 0x004fca00028f1454 */
[----:B------:R0:W-:Y:S02]  /*177f0*/  @!P1 ST.E.64 desc[UR40][R8.64], R34 ;  /* 0x0000002208009985 */ /* 0x0001e4000c101b28 */
[----:B0-----:R-:W-:-:S04]  /*17800*/  @!P2 LEA R8, P5, R88, R3, 0x2 ;  /* 0x000000035808a211 */ /* 0x001fc800078a10ff */
[----:B-----5:R-:W-:Y:S02]  /*17810*/  @!P2 LEA.HI.X R9, R88, R4, R89, 0x2, P5 ;  /* 0x000000045809a211 */ /* 0x020fe400028f1459 */
[----:B------:R-:W2:Y:S01]  /*17820*/  LDL R88, [R1+0x180] ;  /* 0x0001800001587983 */ /* 0x000ea20000100800 */
[----:B------:R-:W-:-:S03]  /*17830*/  ISETP.GE.AND P3, PT, R85, UR4, PT ;  /* 0x0000000455007c0c */ /* 0x000fc6000bf66270 */
[----:B------:R0:W-:Y:S10]  /*17840*/  @!P0 ST.E.64 desc[UR40][R10.64], R38 ;  /* 0x000000260a008985 */ /* 0x0001f4000c101b28 */
[----:B0-----:R-:W-:-:S04]  /*17850*/  @!P3 LEA R10, P4, R85, R3, 0x2 ;  /* 0x00000003550ab211 */ /* 0x001fc800078810ff */
[----:B--2---:R-:W-:Y:S02]  /*17860*/  @!P3 LEA.HI.X R11, R85, R4, R88, 0x2, P4 ;  /* 0x00000004550bb211 */ /* 0x004fe400020f1458 */
[----:B------:R-:W2:Y:S01]  /*17870*/  LDL R85, [R1+0x17c] ;  /* 0x00017c0001557983 */ /* 0x000ea20000100800 */
[----:B------:R-:W-:Y:S01]  /*17880*/  ISETP.GE.AND P1, PT, R81, UR4, PT ;  /* 0x0000000451007c0c */ /* 0x000fe2000bf26270 */
[----:B------:R-:W-:Y:S01]  /*17890*/  IMAD.MOV.U32 R84, RZ, RZ, R68 ;  /* 0x000000ffff547224 */ /* 0x000fe200078e0044 */
[----:B------:R-:W-:Y:S01]  /*178a0*/  MOV R80, R69 ;  /* 0x0000004500507202 */ /* 0x000fe20000000f00 */
[----:B------:R-:W-:Y:S02]  /*178b0*/  IMAD.MOV.U32 R68, RZ, RZ, R64 ;  /* 0x000000ffff447224 */ /* 0x000fe400078e0040 */
[----:B------:R-:W-:Y:S02]  /*178c0*/  IMAD.MOV.U32 R69, RZ, RZ, R65 ;  /* 0x000000ffff457224 */ /* 0x000fe400078e0041 */
[----:B------:R-:W-:-:S02]  /*178d0*/  IMAD.MOV.U32 R64, RZ, RZ, R60 ;  /* 0x000000ffff407224 */ /* 0x000fc400078e003c */
[----:B---3--:R-:W-:Y:S02]  /*178e0*/  IMAD.MOV.U32 R28, RZ, RZ, R15 ;  /* 0x000000ffff1c7224 */ /* 0x008fe400078e000f */
[----:B------:R-:W-:Y:S01]  /*178f0*/  IMAD.MOV.U32 R65, RZ, RZ, R61 ;  /* 0x000000ffff417224 */ /* 0x000fe200078e003d */
[----:B------:R0:W-:Y:S01]  /*17900*/  @!P2 ST.E.64 desc[UR40][R8.64], R42 ;  /* 0x0000002a0800a985 */ /* 0x0001e2000c101b28 */
[----:B------:R-:W-:Y:S02]  /*17910*/  IMAD.MOV.U32 R60, RZ, RZ, R56 ;  /* 0x000000ffff3c7224 */ /* 0x000fe400078e0038 */
[----:B------:R-:W-:Y:S01]  /*17920*/  IMAD.MOV.U32 R61, RZ, RZ, R57 ;  /* 0x000000ffff3d7224 */ /* 0x000fe200078e0039 */
[----:B------:R-:W-:Y:S01]  /*17930*/  ISETP.GE.AND P0, PT, R77, UR4, PT ;  /* 0x000000044d007c0c */ /* 0x000fe2000bf06270 */
[----:B------:R-:W-:Y:S01]  /*17940*/  IMAD.MOV.U32 R56, RZ, RZ, R52 ;  /* 0x000000ffff387224 */ /* 0x000fe200078e0034 */
[----:B------:R-:W-:Y:S01]  /*17950*/  MOV R52, R29 ;  /* 0x0000001d00347202 */ /* 0x000fe20000000f00 */
[----:B------:R-:W-:Y:S01]  /*17960*/  IMAD.MOV.U32 R57, RZ, RZ, R53 ;  /* 0x000000ffff397224 */ /* 0x000fe200078e0035 */
[----:B------:R-:W3:Y:S01]  /*17970*/  LDL R15, [R1+0x9c] ;  /* 0x00009c00010f7983 */ /* 0x000ee20000100800 */
[----:B------:R-:W-:-:S02]  /*17980*/  IMAD.MOV.U32 R53, RZ, RZ, R33 ;  /* 0x000000ffff357224 */ /* 0x000fc400078e0021 */
[----:B------:R-:W-:Y:S02]  /*17990*/  IMAD.MOV.U32 R93, RZ, RZ, R69 ;  /* 0x000000ffff5d7224 */ /* 0x000fe400078e0045 */
[----:B------:R-:W-:Y:S01]  /*179a0*/  IMAD.MOV.U32 R89, RZ, RZ, R68 ;  /* 0x000000ffff597224 */ /* 0x000fe200078e0044 */
[----:B0-----:R-:W-:Y:S01]  /*179b0*/  @!P1 LEA R8, P5, R81, R3, 0x2 ;  /* 0x0000000351089211 */ /* 0x001fe200078a10ff */
        /* <DEDUP_REMOVED lines=9> */
[----:B------:R-:W-:Y:S01]  /*17a50*/  IMAD.MOV.U32 R52, RZ, RZ, R33 ;  /* 0x000000ffff347224 */ /* 0x000fe200078e0021 */
[----:B--2---:R-:W-:Y:S01]  /*17a60*/  @!P1 LEA.HI.X R9, R81, R4, R85, 0x2, P5 ;  /* 0x0000000451099211 */ /* 0x004fe200028f1455 */
[----:B------:R-:W-:Y:S01]  /*17a70*/  IMAD.MOV.U32 R85, RZ, RZ, R69 ;  /* 0x000000ffff557224 */ /* 0x000fe200078e0045 */
[----:B------:R0:W-:Y:S01]  /*17a80*/  @!P3 ST.E.64 desc[UR40][R10.64], R46 ;  /* 0x0000002e0a00b985 */ /* 0x0001e2000c101b28 */
[----:B------:R-:W-:Y:S01]  /*17a90*/  IMAD.MOV.U32 R69, RZ, RZ, R64 ;  /* 0x000000ffff457224 */ /* 0x000fe200078e0040 */
[----:B------:R-:W-:Y:S01]  /*17aa0*/  MOV R64, R57 ;  /* 0x0000003900407202 */ /* 0x000fe20000000f00 */
[----:B------:R-:W-:Y:S01]  /*17ab0*/  IMAD.MOV.U32 R57, RZ, RZ, R52 ;  /* 0x000000ffff397224 */ /* 0x000fe200078e0034 */
[----:B------:R-:W-:Y:S01]  /*17ac0*/  ISETP.GE.AND P2, PT, R76, UR4, PT ;  /* 0x000000044c007c0c */ /* 0x000fe2000bf46270 */
[----:B------:R-:W2:Y:S01]  /*17ad0*/  LDL R52, [R1+0x14c] ;  /* 0x00014c0001347983 */ /* 0x000ea20000100800 */
[----:B------:R-:W-:-:S02]  /*17ae0*/  IMAD.MOV.U32 R88, RZ, RZ, R65 ;  /* 0x000000ffff587224 */ /* 0x000fc400078e0041 */
[----:B----4-:R-:W-:Y:S01]  /*17af0*/  IMAD.MOV.U32 R53, RZ, RZ, R24 ;  /* 0x000000ffff357224 */ /* 0x010fe200078e0018 */
[----:B------:R-:W4:Y:S01]  /*17b00*/  LDL R33, [R1+0x130] ;  /* 0x0001300001217983 */ /* 0x000f220000100800 */
[----:B------:R-:W-:Y:S02]  /*17b10*/  IMAD.MOV.U32 R81, RZ, RZ, R68 ;  /* 0x000000ffff517224 */ /* 0x000fe400078e0044 */
[----:B------:R-:W-:Y:S01]  /*17b20*/  IMAD.MOV.U32 R68, RZ, RZ, R61 ;  /* 0x000000ffff447224 */ /* 0x000fe200078e003d */
[C---:B0-----:R-:W-:Y:S01]  /*17b30*/  @!P0 LEA R10, P4, R77.reuse, R3, 0x2 ;  /* 0x000000034d0a8211 */ /* 0x041fe200078810ff */
[----:B------:R-:W-:Y:S02]  /*17b40*/  IMAD.MOV.U32 R65, RZ, RZ, R60 ;  /* 0x000000ffff417224 */ /* 0x000fe400078e003c */
[----:B------:R-:W-:Y:S01]  /*17b50*/  IMAD.MOV.U32 R29, RZ, RZ, R21 ;  /* 0x000000ffff1d7224 */ /* 0x000fe200078e0015 */
[----:B------:R-:W-:Y:S01]  /*17b60*/  @!P0 LEA.HI.X R11, R77, R4, R88, 0x2, P4 ;  /* 0x000000044d0b8211 */ /* 0x000fe200020f1458 */
[----:B------:R-:W-:Y:S01]  /*17b70*/  IMAD.MOV.U32 R28, RZ, RZ, R20 ;  /* 0x000000ffff1c7224 */ /* 0x000fe200078e0014 */
[----:B------:R0:W-:Y:S01]  /*17b80*/  @!P1 ST.E.64 desc[UR40][R8.64], R50 ;  /* 0x0000003208009985 */ /* 0x0001e2000c101b28 */
[----:B------:R-:W-:-:S02]  /*17b90*/  IMAD.MOV.U32 R61, RZ, RZ, R56 ;  /* 0x000000ffff3d7224 */ /* 0x000fc400078e0038 */
[----:B------:R-:W-:Y:S01]  /*17ba0*/  IMAD.MOV.U32 R60, RZ, RZ, R53 ;  /* 0x000000ffff3c7224 */ /* 0x000fe200078e0035 */
[----:B------:R-:W-:Y:S01]  /*17bb0*/  ISETP.GE.AND P3, PT, R73, UR4, PT ;  /* 0x0000000449007c0c */ /* 0x000fe2000bf66270 */
[----:B------:R-:W-:Y:S01]  /*17bc0*/  IMAD.MOV.U32 R77, RZ, RZ, R69 ;  /* 0x000000ffff4d7224 */ /* 0x000fe200078e0045 */
[----:B------:R-:W5:Y:S01]  /*17bd0*/  LDL R24, [R1+0x138] ;  /* 0x0001380001187983 */ /* 0x000f620000100800 */
[----:B------:R-:W-:Y:S02]  /*17be0*/  IMAD.MOV.U32 R69, RZ, RZ, R68 ;  /* 0x000000ffff457224 */ /* 0x000fe400078e0044 */
[----:B------:R-:W-:Y:S01]  /*17bf0*/  IMAD.MOV.U32 R68, RZ, RZ, R65 ;  /* 0x000000ffff447224 */ /* 0x000fe200078e0041 */
[----:B------:R-:W3:Y:S01]  /*17c00*/  LDL R20, [R1+0xa0] ;  /* 0x0000a00001147983 */ /* 0x000ee20000100800 */
[----:B------:R-:W-:Y:S02]  /*17c10*/  IMAD.MOV.U32 R56, RZ, RZ, R29 ;  /* 0x000000ffff387224 */ /* 0x000fe400078e001d */
[----:B------:R-:W-:Y:S01]  /*17c20*/  IMAD.MOV.U32 R65, RZ, RZ, R64 ;  /* 0x000000ffff417224 */ /* 0x000fe200078e0040 */
[C---:B0-----:R-:W-:Y:S01]  /*17c30*/  @!P2 LEA R8, P5, R76.reuse, R3, 0x2 ;  /* 0x000000034c08a211 */ /* 0x041fe200078a10ff */
[----:B------:R-:W-:Y:S01]  /*17c40*/  IMAD.MOV.U32 R53, RZ, RZ, R28 ;  /* 0x000000ffff357224 */ /* 0x000fe200078e001c */
[----:B------:R0:W-:Y:S01]  /*17c50*/  @!P0 ST.E.64 desc[UR40][R10.64], R54 ;  /* 0x000000360a008985 */ /* 0x0001e2000c101b28 */
[----:B------:R-:W-:Y:S01]  /*17c60*/  IMAD.MOV.U32 R64, RZ, RZ, R61 ;  /* 0x000000ffff407224 */ /* 0x000fe200078e003d */
[----:B------:R-:W-:Y:S01]  /*17c70*/  MOV R61, R60 ;  /* 0x0000003c003d7202 */ /* 0x000fe20000000f00 */
[----:B------:R-:W-:Y:S01]  /*17c80*/  IMAD.MOV.U32 R60, RZ, RZ, R57 ;  /* 0x000000ffff3c7224 */ /* 0x000fe200078e0039 */
[----:B------:R-:W-:Y:S01]  /*17c90*/  @!P2 LEA.HI.X R9, R76, R4, R77, 0x2, P5 ;  /* 0x000000044c09a211 */ /* 0x000fe200028f144d */
[----:B------:R-:W-:Y:S01]  /*17ca0*/  IMAD.MOV.U32 R57, RZ, RZ, R56 ;  /* 0x000000ffff397224 */ /* 0x000fe200078e0038 */
[----:B------:R-:W-:Y:S01]  /*17cb0*/  ISETP.GE.AND P1, PT, R72, UR4, PT ;  /* 0x0000000448007c0c */ /* 0x000fe2000bf26270 */
[----:B------:R-:W-:Y:S01]  /*17cc0*/  IMAD.MOV.U32 R56, RZ, RZ, R53 ;  /* 0x000000ffff387224 */ /* 0x000fe200078e0035 */
[----:B------:R-:W4:Y:S04]  /*17cd0*/  LDL R21, [R1+0xa4] ;  /* 0x0000a40001157983 */ /* 0x000f280000100800 */
[----:B------:R-:W4:Y:S04]  /*17ce0*/  LDL R29, [R1+0x98] ;  /* 0x00009800011d7983 */ /* 0x000f280000100800 */
[----:B------:R-:W4:Y:S01]  /*17cf0*/  LDL R28, [R1+0x94] ;  /* 0x00009400011c7983 */ /* 0x000f220000100800 */
[----:B--2---:R-:W-:-:S02]  /*17d00*/  IMAD.MOV.U32 R53, RZ, RZ, R52 ;  /* 0x000000ffff357224 */ /* 0x004fc400078e0034 */
[----:B------:R-:W-:Y:S02]  /*17d10*/  IMAD.MOV.U32 R52, RZ, RZ, R49 ;  /* 0x000000ffff347224 */ /* 0x000fe400078e0031 */
[----:B------:R-:W-:Y:S02]  /*17d20*/  IMAD.MOV.U32 R49, RZ, RZ, R48 ;  /* 0x000000ffff317224 */ /* 0x000fe400078e0030 */
[----:B------:R-:W-:Y:S02]  /*17d30*/  IMAD.MOV.U32 R48, RZ, RZ, R45 ;  /* 0x000000ffff307224 */ /* 0x000fe400078e002d */
[----:B------:R-:W-:Y:S02]  /*17d40*/  IMAD.MOV.U32 R45, RZ, RZ, R44 ;  /* 0x000000ffff2d7224 */ /* 0x000fe400078e002c */
[----:B------:R-:W-:Y:S02]  /*17d50*/  IMAD.MOV.U32 R44, RZ, RZ, R41 ;  /* 0x000000ffff2c7224 */ /* 0x000fe400078e0029 */
[----:B------:R-:W-:-:S02]  /*17d60*/  IMAD.MOV.U32 R41, RZ, RZ, R40 ;  /* 0x000000ffff297224 */ /* 0x000fc400078e0028 */
[----:B------:R-:W2:Y:S01]  /*17d70*/  LDL R40, [R1+0x154] ;  /* 0x0001540001287983 */ /* 0x000ea20000100800 */
        /* <DEDUP_REMOVED lines=11> */
[----:B------:R-:W-:Y:S01]  /*17e30*/  MOV R49, R48 ;  /* 0x0000003000317202 */ /* 0x000fe20000000f00 */
[----:B------:R-:W-:-:S02]  /*17e40*/  IMAD.MOV.U32 R48, RZ, RZ, R45 ;  /* 0x000000ffff307224 */ /* 0x000fc400078e002d */
[----:B------:R-:W-:Y:S02]  /*17e50*/  IMAD.MOV.U32 R45, RZ, RZ, R44 ;  /* 0x000000ffff2d7224 */ /* 0x000fe400078e002c */
[----:B------:R-:W-:Y:S02]  /*17e60*/  IMAD.MOV.U32 R44, RZ, RZ, R41 ;  /* 0x000000ffff2c7224 */ /* 0x000fe400078e0029 */
[----:B--2---:R-:W-:Y:S02]  /*17e70*/  IMAD.MOV.U32 R41, RZ, RZ, R40 ;  /* 0x000000ffff297224 */ /* 0x004fe400078e0028 */
[----:B------:R-:W2:Y:S01]  /*17e80*/  LDL R40, [R1+0xac] ;  /* 0x0000ac0001287983 */ /* 0x000ea20000100800 */
[----:B0-----:R-:W-:-:S04]  /*17e90*/  @!P3 LEA R10, P4, R73, R3, 0x2 ;  /* 0x00000003490ab211 */ /* 0x001fc800078810ff */
[----:B------:R-:W-:Y:S01]  /*17ea0*/  @!P3 LEA.HI.X R11, R73, R4, R76, 0x2, P4 ;  /* 0x00000004490bb211 */ /* 0x000fe200020f144c */
[----:B------:R-:W-:Y:S02]  /*17eb0*/  IMAD.MOV.U32 R73, RZ, RZ, R69 ;  /* 0x000000ffff497224 */ /* 0x000fe400078e0045 */
        /* <DEDUP_REMOVED lines=9> */
[----:B------:R-:W-:Y:S02]  /*17f50*/  IMAD.MOV.U32 R52, RZ, RZ, R49 ;  /* 0x000000ffff347224 */ /* 0x000fe400078e0031 */
[----:B------:R-:W-:Y:S02]  /*17f60*/  IMAD.MOV.U32 R49, RZ, RZ, R48 ;  /* 0x000000ffff317224 */ /* 0x000fe400078e0030 */
[----:B------:R-:W-:Y:S01]  /*17f70*/  IMAD.MOV.U32 R48, RZ, RZ, R45 ;  /* 0x000000ffff307224 */ /* 0x000fe200078e002d */
[----:B------:R0:W-:Y:S01]  /*17f80*/  @!P2 ST.E.64 desc[UR40][R8.64], R58 ;  /* 0x0000003a0800a985 */ /* 0x0001e2000c101b28 */
[----:B------:R-:W-:-:S02]  /*17f90*/  IMAD.MOV.U32 R45, RZ, RZ, R44 ;  /* 0x000000ffff2d7224 */ /* 0x000fc400078e002c */
[----:B------:R-:W-:Y:S01]  /*17fa0*/  IMAD.MOV.U32 R44, RZ, RZ, R41 ;  /* 0x000000ffff2c7224 */ /* 0x000fe200078e0029 */
[----:B0-----:R-:W-:-:S04]  /*17fb0*/  @!P1 LEA R8, P5, R72, R3, 0x2 ;  /* 0x0000000348089211 */ /* 0x001fc800078a10ff */
[----:B------:R-:W-:Y:S02]  /*17fc0*/  @!P1 LEA.HI.X R9, R72, R4, R73, 0x2, P5 ;  /* 0x0000000448099211 */ /* 0x000fe400028f1449 */
[----:B------:R-:W-:Y:S01]  /*17fd0*/  MOV R72, R57 ;  /* 0x0000003900487202 */ /* 0x000fe20000000f00 */
[----:B------:R-:W-:Y:S02]  /*17fe0*/  IMAD.MOV.U32 R57, RZ, RZ, R49 ;  /* 0x000000ffff397224 */ /* 0x000fe400078e0031 */
[----:B--2---:R-:W-:Y:S02]  /*17ff0*/  IMAD.MOV.U32 R41, RZ, RZ, R40 ;  /* 0x000000ffff297224 */ /* 0x004fe400078e0028 */
[----:B------:R-:W-:Y:S01]  /*18000*/  IMAD.MOV.U32 R40, RZ, RZ, R37 ;  /* 0x000000ffff287224 */ /* 0x000fe200078e0025 */
[----:B------:R-:W-:Y:S01]  /*18010*/  MOV R37, R36 ;  /* 0x0000002400257202 */ /* 0x000fe20000000f00 */
[----:B------:R-:W-:Y:S02]  /*18020*/  IMAD.MOV.U32 R36, RZ, RZ, R32 ;  /* 0x000000ffff247224 */ /* 0x000fe400078e0020 */
[----:B------:R-:W-:-:S02]  /*18030*/  IMAD.MOV.U32 R32, RZ, RZ, R25 ;  /* 0x000000ffff207224 */ /* 0x000fc400078e0019 */
[----:B------:R-:W-:Y:S02]  /*18040*/  IMAD.MOV.U32 R25, RZ, RZ, R13 ;  /* 0x000000ffff197224 */ /* 0x000fe400078e000d */
[----:B------:R-:W-:Y:S02]  /*18050*/  IMAD.MOV.U32 R13, RZ, RZ, R12 ;  /* 0x000000ffff0d7224 */ /* 0x000fe400078e000c */
[----:B------:R-:W-:Y:S01]  /*18060*/  IMAD.MOV.U32 R49, RZ, RZ, R37 ;  /* 0x000000ffff317224 */ /* 0x000fe200078e0025 */
[----:B------:R-:W2:Y:S04]  /*18070*/  LDL R12, [R1+0x12c] ;  /* 0x00012c00010c7983 */ /* 0x000ea80000100800 */
[----:B------:R-:W5:Y:S01]  /*18080*/  LDL R37, [R1+0x134] ;  /* 0x0001340001257983 */ /* 0x000f620000100800 */
[----:B------:R-:W-:Y:S01]  /*18090*/  ISETP.GE.AND P0, PT, R80, UR4, PT ;  /* 0x0000000450007c0c */ /* 0x000fe2000bf06270 */
[----:B------:R-:W-:-:S02]  /*180a0*/  IMAD.MOV.U32 R88, RZ, RZ, R65 ;  /* 0x000000ffff587224 */ /* 0x000fc400078e0041 */
[----:B------:R0:W-:Y:S01]  /*180b0*/  @!P3 ST.E.64 desc[UR40][R10.64], R62 ;  /* 0x0000003e0a00b985 */ /* 0x0001e2000c101b28 */
[----:B------:R-:W-:Y:S02]  /*180c0*/  IMAD.MOV.U32 R77, RZ, RZ, R68 ;  /* 0x000000ffff4d7224 */ /* 0x000fe400078e0044 */
[----:B------:R-:W-:Y:S02]  /*180d0*/  IMAD.MOV.U32 R65, RZ, RZ, R60 ;  /* 0x000000ffff417224 */ /* 0x000fe400078e003c */
[----:B------:R-:W-:Y:S02]  /*180e0*/  IMAD.MOV.U32 R76, RZ, RZ, R61 ;  /* 0x000000ffff4c7224 */ /* 0x000fe400078e003d */
[----:B------:R-:W-:Y:S02]  /*180f0*/  IMAD.MOV.U32 R60, RZ, RZ, R56 ;  /* 0x000000ffff3c7224 */ /* 0x000fe400078e0038 */
[----:B------:R-:W-:Y:S02]  /*18100*/  IMAD.MOV.U32 R68, RZ, RZ, R53 ;  /* 0x000000ffff447224 */ /* 0x000fe400078e0035 */
[----:B------:R-:W-:Y:S01]  /*18110*/  IMAD.MOV.U32 R73, RZ, RZ, R69 ;  /* 0x000000ffff497224 */ /* 0x000fe200078e0045 */
[----:B0-----:R-:W-:Y:S01]  /*18120*/  @!P0 LEA R10, P4, R80, R3, 0x2 ;  /* 0x00000003500a8211 */ /* 0x001fe200078810ff */
[----:B------:R-:W-:-:S02]  /*18130*/  IMAD.MOV.U32 R61, RZ, RZ, R48 ;  /* 0x000000ffff3d7224 */ /* 0x000fc400078e0030 */
[----:B------:R-:W-:Y:S01]  /*18140*/  IMAD.MOV.U32 R56, RZ, RZ, R45 ;  /* 0x000000ffff387224 */ /* 0x000fe200078e002d */
[----:B------:R-:W-:Y:S01]  /*18150*/  @!P0 LEA.HI.X R11, R80, R4, R88, 0x2, P4 ;  /* 0x00000004500b8211 */ /* 0x000fe200020f1458 */
        /* <DEDUP_REMOVED lines=11> */
[----:B------:R-:W4:Y:S01]  /*18210*/  LDL R25, [R1+0x124] ;  /* 0x0001240001197983 */ /* 0x000f220000100800 */
[----:B------:R-:W-:-:S02]  /*18220*/  IMAD.MOV.U32 R56, RZ, RZ, R48 ;  /* 0x000000ffff387224 */ /* 0x000fc400078e0030 */
[----:B------:R-:W-:Y:S02]  /*18230*/  IMAD.MOV.U32 R72, RZ, RZ, R64 ;  /* 0x000000ffff487224 */ /* 0x000fe400078e0040 */
[----:B------:R-:W-:Y:S01]  /*18240*/  IMAD.MOV.U32 R64, RZ, RZ, R53 ;  /* 0x000000ffff407224 */ /* 0x000fe200078e0035 */
[----:B------:R-:W-:Y:S01]  /*18250*/  MOV R53, R52 ;  /* 0x0000003400357202 */ /* 0x000fe20000000f00 */
[----:B------:R-:W-:Y:S01]  /*18260*/  IMAD.MOV.U32 R52, RZ, RZ, R44 ;  /* 0x000000ffff347224 */ /* 0x000fe200078e002c */
[----:B------:R-:W-:Y:S02]  /*18270*/  MOV R40, R36 ;  /* 0x0000002400287202 */ /* 0x000fe40000000f00 */
[----:B------:R-:W4:Y:S01]  /*18280*/  LDL R36, [R1+0x120] ;  /* 0x0001200001247983 */ /* 0x000f220000100800 */
[----:B--2---:R-:W-:Y:S02]  /*18290*/  IMAD.MOV.U32 R41, RZ, RZ, R12 ;  /* 0x000000ffff297224 */ /* 0x004fe400078e000c */
[----:B-----5:R-:W-:-:S02]  /*182a0*/  IMAD.MOV.U32 R48, RZ, RZ, R37 ;  /* 0x000000ffff307224 */ /* 0x020fc400078e0025 */
[----:B------:R-:W-:Y:S02]  /*182b0*/  IMAD.MOV.U32 R37, RZ, RZ, R24 ;  /* 0x000000ffff257224 */ /* 0x000fe400078e0018 */
[----:B---3--:R-:W-:Y:S02]  /*182c0*/  IMAD.MOV.U32 R24, RZ, RZ, R20 ;  /* 0x000000ffff187224 */ /* 0x008fe400078e0014 */
[----:B------:R-:W-:Y:S02]  /*182d0*/  IMAD.MOV.U32 R20, RZ, RZ, R14 ;  /* 0x000000ffff147224 */ /* 0x000fe400078e000e */
[----:B------:R-:W-:Y:S01]  /*182e0*/  IMAD.MOV.U32 R44, RZ, RZ, R41 ;  /* 0x000000ffff2c7224 */ /* 0x000fe200078e0029 */
[----:B------:R-:W2:Y:S01]  /*182f0*/  LDL R14, [R1+0xa8] ;  /* 0x0000a800010e7983 */ /* 0x000ea20000100800 */
[----:B----4-:R-:W-:Y:S02]  /*18300*/  IMAD.MOV.U32 R41, RZ, RZ, R33 ;  /* 0x000000ffff297224 */ /* 0x010fe400078e0021 */
[----:B------:R-:W-:-:S02]  /*18310*/  IMAD.MOV.U32 R33, RZ, RZ, R21 ;  /* 0x000000ffff217224 */ /* 0x000fc400078e0015 */
[----:B------:R-:W-:Y:S02]  /*18320*/  IMAD.MOV.U32 R21, RZ, RZ, R15 ;  /* 0x000000ffff157224 */ /* 0x000fe400078e000f */
[----:B------:R-:W3:Y:S01]  /*18330*/  LDL R15, [R1+0x140] ;  /* 0x00014000010f7983 */ /* 0x000ee20000100800 */
[C---:B------:R-:W-:Y:S02]  /*18340*/  ISETP.GE.AND P2, PT, R84.reuse, UR4, PT ;  /* 0x0000000454007c0c */ /* 0x040fe4000bf46270 */
[----:B------:R-:W-:Y:S01]  /*18350*/  ISETP.GE.AND P3, PT, R93, UR4, PT ;  /* 0x000000045d007c0c */ /* 0x000fe2000bf66270 */
[----:B------:R-:W-:Y:S01]  /*18360*/  @!P1 ST.E.64 desc[UR40][R8.64], R66 ;  /* 0x0000004208009985 */ /* 0x000fe2000c101b28 */
[----:B------:R-:W-:Y:S01]  /*18370*/  ISETP.GE.AND P1, PT, R89, UR4, PT ;  /* 0x0000000459007c0c */ /* 0x000fe2000bf26270 */
[----:B------:R-:W-:Y:S02]  /*18380*/  IMAD.MOV.U32 R32, RZ, RZ, R13 ;  /* 0x000000ffff207224 */ /* 0x000fe400078e000d */
[----:B------:R0:W-:Y:S06]  /*18390*/  @!P0 ST.E.64 desc[UR40][R10.64], R70 ;  /* 0x000000460a008985 */ /* 0x0001ec000c101b28 */
[----:B------:R-:W-:-:S04]  /*183a0*/  @!P2 LEA R12, P5, R84, R3, 0x2 ;  /* 0x00000003540ca211 */ /* 0x000fc800078a10ff */
[----:B------:R-:W-:Y:S01]  /*183b0*/  @!P2 LEA.HI.X R13, R84, R4, R88, 0x2, P5 ;  /* 0x00000004540da211 */ /* 0x000fe200028f1458 */
[----:B------:R-:W-:Y:S01]  /*183c0*/  IMAD.MOV.U32 R88, RZ, RZ, R68 ;  /* 0x000000ffff587224 */ /* 0x000fe200078e0044 */
[----:B------:R-:W-:Y:S01]  /*183d0*/  ISETP.GE.AND P0, PT, R85, UR4, PT ;  /* 0x0000000455007c0c */ /* 0x000fe2000bf06270 */
[----:B------:R-:W-:Y:S02]  /*183e0*/  IMAD.MOV.U32 R68, RZ, RZ, R52 ;  /* 0x000000ffff447224 */ /* 0x000fe400078e0034 */
[----:B------:R-:W-:Y:S02]  /*183f0*/  IMAD.MOV.U32 R52, RZ, RZ, R48 ;  /* 0x000000ffff347224 */ /* 0x000fe400078e0030 */
[----:B------:R-:W-:Y:S01]  /*18400*/  IMAD.MOV.U32 R48, RZ, RZ, R41 ;  /* 0x000000ffff307224 */ /* 0x000fe200078e0029 */
[----:B------:R-:W-:Y:S01]  /*18410*/  MOV R96, R80 ;  /* 0x0000005000607202 */ /* 0x000fe20000000f00 */
[----:B------:R1:W-:Y:S01]  /*18420*/  @!P2 ST.E.64 desc[UR40][R12.64], R74 ;  /* 0x0000004a0c00a985 */ /* 0x0003e2000c101b28 */
[----:B------:R-:W-:Y:S01]  /*18430*/  ISETP.GE.AND P2, PT, R81, UR4, PT ;  /* 0x0000000451007c0c */ /* 0x000fe2000bf46270 */
[----:B------:R-:W-:Y:S01]  /*18440*/  IMAD.MOV.U32 R84, RZ, RZ, R64 ;  /* 0x000000ffff547224 */ /* 0x000fe200078e0040 */
[----:B------:R-:W-:Y:S01]  /*18450*/  MOV R80, R20 ;  /* 0x0000001400507202 */ /* 0x000fe20000000f00 */
[----:B------:R-:W-:Y:S01]  /*18460*/  IMAD.MOV.U32 R92, RZ, RZ, R72 ;  /* 0x000000ffff5c7224 */ /* 0x000fe200078e0048 */
[----:B------:R-:W-:Y:S01]  /*18470*/  @!P1 LEA R20, P5, R89, R3, 0x2 ;  /* 0x0000000359149211 */ /* 0x000fe200078a10ff */
[----:B------:R-:W-:-:S02]  /*18480*/  IMAD.MOV.U32 R72, RZ, RZ, R56 ;  /* 0x000000ffff487224 */ /* 0x000fc400078e0038 */
[----:B------:R-:W-:Y:S02]  /*18490*/  IMAD.MOV.U32 R56, RZ, RZ, R37 ;  /* 0x000000ffff387224 */ /* 0x000fe400078e0025 */
[----:B------:R-:W-:Y:S02]  /*184a0*/  IMAD.MOV.U32 R37, RZ, RZ, R33 ;  /* 0x000000ffff257224 */ /* 0x000fe400078e0021 */
[----:B------:R-:W-:Y:S01]  /*184b0*/  IMAD.MOV.U32 R33, RZ, RZ, R21 ;  /* 0x000000ffff217224 */ /* 0x000fe200078e0015 */
[----:B------:R-:W-:Y:S02]  /*184c0*/  @!P1 LEA.HI.X R21, R89, R4, R92, 0x2, P5 ;  /* 0x0000000459159211 */ /* 0x000fe400028f145c */
[----:B0-----:R-:W-:-:S04]  /*184d0*/  @!P2 LEA R10, P5, R81, R3, 0x2 ;  /* 0x00000003510aa211 */ /* 0x001fc800078a10ff */
[----:B------:R-:W-:Y:S01]  /*184e0*/  @!P2 LEA.HI.X R11, R81, R4, R84, 0x2, P5 ;  /* 0x00000004510ba211 */ /* 0x000fe200028f1454 */
[----:B--2---:R-:W-:Y:S01]  /*184f0*/  IMAD.MOV.U32 R41, RZ, RZ, R14 ;  /* 0x000000ffff297224 */ /* 0x004fe200078e000e */
[----:B------:R-:W-:Y:S01]  /*18500*/  @!P3 LEA R14, P4, R93, R3, 0x2 ;  /* 0x000000035d0eb211 */ /* 0x000fe200078810ff */
[----:B---3--:R-:W-:-:S03]  /*18510*/  IMAD.MOV.U32 R64, RZ, RZ, R15 ;  /* 0x000000ffff407224 */ /* 0x008fc600078e000f */
[----:B------:R-:W-:Y:S02]  /*18520*/  @!P3 LEA.HI.X R15, R93, R4, R96, 0x2, P4 ;  /* 0x000000045d0fb211 */ /* 0x000fe400020f1460 */
[----:B------:R-:W-:-:S03]  /*18530*/  @!P0 LEA R8, P4, R85, R3, 0x2 ;  /* 0x0000000355088211 */ /* 0x000fc600078810ff */
[----:B------:R0:W-:Y:S01]  /*18540*/  @!P3 ST.E.64 desc[UR40][R14.64], R78 ;  /* 0x0000004e0e00b985 */ /* 0x0001e2000c101b28 */
[----:B------:R-:W-:Y:S02]  /*18550*/  ISETP.GE.AND P3, PT, R77, UR4, PT ;  /* 0x000000044d007c0c */ /* 0x000fe4000bf66270 */
[----:B------:R-:W-:Y:S01]  /*18560*/  @!P0 LEA.HI.X R9, R85, R4, R88, 0x2, P4 ;  /* 0x0000000455098211 */ /* 0x000fe200020f1458 */
[----:B------:R2:W-:Y:S01]  /*18570*/  @!P1 ST.E.64 desc[UR40][R20.64], R82 ;  /* 0x0000005214009985 */ /* 0x0005e2000c101b28 */
[----:B------:R-:W-:-:S03]  /*18580*/  ISETP.GE.AND P1, PT, R73, UR4, PT ;  /* 0x0000000449007c0c */ /* 0x000fc6000bf26270 */
[----:B------:R3:W-:Y:S01]  /*18590*/  @!P0 ST.E.64 desc[UR40][R8.64], R86 ;  /* 0x0000005608008985 */ /* 0x0007e2000c101b28 */
[----:B------:R-:W-:-:S03]  /*185a0*/  ISETP.GE.AND P0, PT, R69, UR4, PT ;  /* 0x0000000445007c0c */ /* 0x000fc6000bf06270 */
[----:B------:R4:W-:Y:S01]  /*185b0*/  @!P2 ST.E.64 desc[UR40][R10.64], R90 ;  /* 0x0000005a0a00a985 */ /* 0x0009e2000c101b28 */
[----:B------:R-:W-:Y:S02]  /*185c0*/  ISETP.GE.AND P2, PT, R65, UR4, PT ;  /* 0x0000000441007c0c */ /* 0x000fe4000bf46270 */
[----:B-1----:R-:W-:-:S03]  /*185d0*/  @!P3 LEA R12, P4, R77, R3, 0x2 ;  /* 0x000000034d0cb211 */ /* 0x002fc600078810ff */
[-C--:B0-----:R-:W-:Y:S02]  /*185e0*/  @!P1 LEA R14, P5, R73, R3.reuse, 0x2 ;  /* 0x00000003490e9211 */ /* 0x081fe400078a10ff */
[-C--:B------:R-:W-:Y:S02]  /*185f0*/  @!P3 LEA.HI.X R13, R77, R4.reuse, R80, 0x2, P4 ;  /* 0x000000044d0db211 */ /* 0x080fe400020f1450 */
        /* <DEDUP_REMOVED lines=8> */
[----:B------:R-:W-:Y:S02]  /*18680*/  @!P2 LEA.HI.X R9, R65, R4, R68, 0x2, P1 ;  /* 0x000000044109a211 */ /* 0x000fe400008f1444 */
[----:B------:R-:W-:Y:S01]  /*18690*/  ISETP.GE.AND P1, PT, R53, UR4, PT ;  /* 0x0000000435007c0c */ /* 0x000fe2000bf26270 */
[----:B------:R2:W-:Y:S01]  /*186a0*/  @!P0 ST.E.64 desc[UR40][R20.64], R102 ;  /* 0x0000006614008985 */ /* 0x0005e2000c101b28 */
[----:B----4-:R-:W-:-:S03]  /*186b0*/  @!P4 LEA R10, P0, R61, R3, 0x2 ;  /* 0x000000033d0ac211 */ /* 0x010fc600078010ff */
[----:B------:R3:W-:Y:S01]  /*186c0*/  @!P2 ST.E.64 desc[UR40][R8.64], R106 ;  /* 0x0000006a0800a985 */ /* 0x0007e2000c101b28 */
[-C--:B0-----:R-:W-:Y:S02]  /*186d0*/  @!P3 LEA R12, P5, R57, R3.reuse, 0x2 ;  /* 0x00000003390cb211 */ /* 0x081fe400078a10ff */
[----:B------:R-:W-:Y:S02]  /*186e0*/  ISETP.GE.AND P2, PT, R49, UR4, PT ;  /* 0x0000000431007c0c */ /* 0x000fe4000bf46270 */
[-C--:B------:R-:W-:Y:S02]  /*186f0*/  @!P4 LEA.HI.X R11, R61, R4.reuse, R64, 0x2, P0 ;  /* 0x000000043d0bc211 */ /* 0x080fe400000f1440 */
[----:B------:R-:W-:Y:S02]  /*18700*/  ISETP.GE.AND P0, PT, R45, UR4, PT ;  /* 0x000000042d007c0c */ /* 0x000fe4000bf06270 */
[----:B------:R-:W-:Y:S01]  /*18710*/  @!P3 LEA.HI.X R13, R57, R4, R60, 0x2, P5 ;  /* 0x00000004390db211 */ /* 0x000fe200028f143c */
[----:B------:R0:W-:Y:S01]  /*18720*/  @!P4 ST.E.64 desc[UR40][R10.64], R110 ;  /* 0x0000006e0a00c985 */ /* 0x0001e2000c101b28 */
[----:B-1----:R-:W-:-:S03]  /*18730*/  @!P1 LEA R14, P4, R53, R3, 0x2 ;  /* 0x00000003350e9211 */ /* 0x002fc600078810ff */
[----:B------:R1:W-:Y:S01]  /*18740*/  @!P3 ST.E.64 desc[UR40][R12.64], R114 ;  /* 0x000000720c00b985 */ /* 0x0003e2000c101b28 */
[----:B------:R-:W-:Y:S02]  /*18750*/  ISETP.GE.AND P3, PT, R41, UR4, PT ;  /* 0x0000000429007c0c */ /* 0x000fe4000bf66270 */
[-C--:B------:R-:W-:Y:S02]  /*18760*/  @!P1 LEA.HI.X R15, R53, R4.reuse, R56, 0x2, P4 ;  /* 0x00000004350f9211 */ /* 0x080fe400020f1438 */
[-C--:B--2---:R-:W-:Y:S02]  /*18770*/  @!P2 LEA R20, P5, R49, R3.reuse, 0x2 ;  /* 0x000000033114a211 */ /* 0x084fe400078a10ff */
[----:B---3--:R-:W-:Y:S01]  /*18780*/  @!P0 LEA R8, P4, R45, R3, 0x2 ;  /* 0x000000032d088211 */ /* 0x008fe200078810ff */
[----:B------:R2:W-:Y:S01]  /*18790*/  @!P1 ST.E.64 desc[UR40][R14.64], R118 ;  /* 0x000000760e009985 */ /* 0x0005e2000c101b28 */
[----:B------:R-:W-:Y:S02]  /*187a0*/  @!P2 LEA.HI.X R21, R49, R4, R52, 0x2, P5 ;  /* 0x000000043115a211 */ /* 0x000fe400028f1434 */
[----:B------:R-:W-:-:S02]  /*187b0*/  ISETP.GE.AND P1, PT, R37, UR4, PT ;  /* 0x0000000425007c0c */ /* 0x000fc4000bf26270 */
[-C--:B------:R-:W-:Y:S02]  /*187c0*/  @!P0 LEA.HI.X R9, R45, R4.reuse, R48, 0x2, P4 ;  /* 0x000000042d098211 */ /* 0x080fe400020f1430 */
[----:B------:R-:W-:Y:S01]  /*187d0*/  ISETP.GE.AND P4, PT, R24, UR4, PT ;  /* 0x0000000418007c0c */ /* 0x000fe2000bf86270 */
[----:B------:R3:W-:Y:S01]  /*187e0*/  @!P2 ST.E.64 desc[UR40][R20.64], R122 ;  /* 0x0000007a1400a985 */ /* 0x0007e2000c101b28 */
[----:B0-----:R-:W-:Y:S02]  /*187f0*/  @!P3 LEA R10, P5, R41, R3, 0x2 ;  /* 0x00000003290ab211 */ /* 0x001fe400078a10ff */
[----:B------:R-:W-:Y:S01]  /*18800*/  ISETP.GE.AND P2, PT, R33, UR4, PT ;  /* 0x0000000421007c0c */ /* 0x000fe2000bf46270 */
[----:B------:R0:W-:Y:S01]  /*18810*/  @!P0 ST.E.64 desc[UR40][R8.64], R126 ;  /* 0x0000007e08008985 */ /* 0x0001e2000c101b28 */
[----:B------:R-:W-:Y:S02]  /*18820*/  ISETP.GE.AND P0, PT, R29, UR4, PT ;  /* 0x000000041d007c0c */ /* 0x000fe4000bf06270 */
[----:B------:R-:W-:-:S02]  /*18830*/  @!P3 LEA.HI.X R11, R41, R4, R44, 0x2, P5 ;  /* 0x00000004290bb211 */ /* 0x000fc400028f142c */
[----:B-1----:R-:W-:-:S03]  /*18840*/  @!P1 LEA R12, P5, R37, R3, 0x2 ;  /* 0x00000003250c9211 */ /* 0x002fc600078a10ff */
[----:B------:R0:W-:Y:S01]  /*18850*/  @!P3 ST.E.64 desc[UR40][R10.64], R130 ;  /* 0x000000820a00b985 */ /* 0x0001e2000c101b28 */
[CC--:B--2---:R-:W-:Y:S02]  /*18860*/  @!P4 LEA R14, P3, R24.reuse, R3.reuse, 0x2 ;  /* 0x00000003180ec211 */ /* 0x0c4fe400078610ff */
[-C--:B------:R-:W-:Y:S02]  /*18870*/  @!P1 LEA.HI.X R13, R37, R4.reuse, R40, 0x2, P5 ;  /* 0x00000004250d9211 */ /* 0x080fe400028f1428 */
[-C--:B---3--:R-:W-:Y:S02]  /*18880*/  @!P2 LEA R20, P5, R33, R3.reuse, 0x2 ;  /* 0x000000032114a211 */ /* 0x088fe400078a10ff */
[-C--:B------:R-:W-:Y:S02]  /*18890*/  @!P4 LEA.HI.X R15, R24, R4.reuse, R25, 0x2, P3 ;  /* 0x00000004180fc211 */ /* 0x080fe400018f1419 */
[----:B------:R-:W-:Y:S02]  /*188a0*/  @!P0 LEA R24, P3, R29, R3, 0x2 ;  /* 0x000000031d188211 */ /* 0x000fe400078610ff */
[----:B------:R-:W-:-:S02]  /*188b0*/  @!P2 LEA.HI.X R21, R33, R4, R36, 0x2, P5 ;  /* 0x000000042115a211 */ /* 0x000fc400028f1424 */
[----:B------:R-:W-:Y:S01]  /*188c0*/  @!P0 LEA.HI.X R25, R29, R4, R32, 0x2, P3 ;  /* 0x000000041d198211 */ /* 0x000fe200018f1420 */
[----:B------:R0:W-:Y:S04]  /*188d0*/  @!P1 ST.E.64 desc[UR40][R12.64], R134 ;  /* 0x000000860c009985 */ /* 0x0001e8000c101b28 */
[----:B------:R0:W-:Y:S04]  /*188e0*/  @!P4 ST.E.64 desc[UR40][R14.64], R138 ;  /* 0x0000008a0e00c985 */ /* 0x0001e8000c101b28 */
[----:B------:R0:W-:Y:S04]  /*188f0*/  @!P2 ST.E.64 desc[UR40][R20.64], R142 ;  /* 0x0000008e1400a985 */ /* 0x0001e8000c101b28 */
[----:B------:R0:W-:Y:S01]  /*18900*/  @!P0 ST.E.64 desc[UR40][R24.64], R146 ;  /* 0x0000009218008985 */ /* 0x0001e2000c101b28 */
[----:B------:R-:W-:-:S13]  /*18910*/  ISETP.GE.AND P0, PT, R28, UR4, PT ;  /* 0x000000041c007c0c */ /* 0x000fda000bf06270 */
[----:B0-----:R-:W-:Y:S05]  /*18920*/  @P0 BRA `(.L_x_5773) ;  /* 0x00000010004c0947 */ /* 0x001fea0003800000 */
[----:B------:R-:W2:Y:S01]  /*18930*/  LDL R29, [R1+0x118] ;  /* 0x00011800011d7983 */ /* 0x000ea20000100800 */
[----:B------:R-:W-:-:S04]  /*18940*/  LEA R8, P0, R28, R3, 0x2 ;  /* 0x000000031c087211 */ /* 0x000fc800078010ff */
[----:B--2---:R-:W-:-:S05]  /*18950*/  LEA.HI.X R9, R28, R4, R29, 0x2, P0 ;  /* 0x000000041c097211 */ /* 0x004fca00000f141d */
[----:B------:R0:W-:Y:S01]  /*18960*/  ST.E.64 desc[UR40][R8.64], R150 ;  /* 0x0000009608007985 */ /* 0x0001e2000c101b28 */
[----:B------:R-:W-:Y:S05]  /*18970*/  BRA `(.L_x_5773) ;  /* 0x0000001000387947 */ /* 0x000fea0003800000 */
.L_x_5760:
[----:B------:R-:W3:Y:S01]  /*18980*/  LDL.LU R10, [R1+0x84] ;  /* 0x00008400010a7983 */ /* 0x000ee20000300800 */
[----:B------:R-:W-:Y:S01]  /*18990*/  ULDC.64 UR6, c[0x0][0xd08] ;  /* 0x0003420000067ab9 */ /* 0x000fe20000000a00 */
[----:B------:R-:W-:Y:S02]  /*189a0*/  ULDC.64 UR4, c[0x0][0xd00] ;  /* 0x0003400000047ab9 */ /* 0x000fe40000000a00 */
[----:B------:R-:W4:Y:S04]  /*189b0*/  LDL.LU R0, [R1+0x88] ;  /* 0x0000880001007983 */ /* 0x000f280000300800 */
[----:B--2---:R-:W2:Y:S01]  /*189c0*/  LDL R4, [R1+0x7c] ;  /* 0x00007c0001047983 */ /* 0x004ea20000100800 */
[----:B------:R-:W-:Y:S01]  /*189d0*/  ISETP.NE.U32.AND P1, PT, RZ, UR6, PT ;  /* 0x00000006ff007c0c */ /* 0x000fe2000bf25070 */
[----:B------:R-:W-:Y:S01]  /*189e0*/  IMAD.MOV.U32 R3, RZ, RZ, RZ ;  /* 0x000000ffff037224 */ /* 0x000fe200078e00ff */
[----:B------:R-:W-:-:S02]  /*189f0*/  ISETP.NE.U32.AND P0, PT, RZ, UR4, PT ;  /* 0x00000004ff007c0c */ /* 0x000fc4000bf05070 */
[----:B------:R-:W-:Y:S02]  /*18a00*/  ISETP.NE.AND.EX P1, PT, RZ, UR7, PT, P1 ;  /* 0x00000007ff007c0c */ /* 0x000fe4000bf25310 */
[----:B------:R-:W-:Y:S02]  /*18a10*/  ISETP.NE.AND.EX P0, PT, RZ, UR5, PT, P0 ;  /* 0x00000005ff007c0c */ /* 0x000fe4000bf05300 */
[----:B---3--:R-:W-:Y:S01]  /*18a20*/  IADD3 R8, P2, R10, UR4, RZ ;  /* 0x000000040a087c10 */ /* 0x008fe2000ff5e0ff */
[----:B------:R-:W-:-:S03]  /*18a30*/  ULDC UR4, c[0x0][0xb88] ;  /* 0x0002e20000047ab9 */ /* 0x000fc60000000800 */
[----:B----4-:R-:W-:-:S05]  /*18a40*/  IADD3.X R9, R0, UR5, RZ, P2, !PT ;  /* 0x0000000500097c10 */ /* 0x010fca00097fe4ff */
[----:B------:R-:W-:Y:S01]  /*18a50*/  @P1 IADD3 R10, P2, R10, UR6, RZ ;  /* 0x000000060a0a1c10 */ /* 0x000fe2000ff5e0ff */
[----:B------:R-:W-:Y:S01]  /*18a60*/  IMAD.U32 R26, RZ, RZ, UR4 ;  /* 0x00000004ff1a7e24 */ /* 0x000fe2000f8e00ff */
[----:B------:R3:W5:Y:S02]  /*18a70*/  @P0 LDG.E R3, desc[UR40][R8.64] ;  /* 0x0000002808030981 */ /* 0x000764000c1e1900 */
[----:B------:R-:W-:-:S05]  /*18a80*/  @P1 IADD3.X R11, R0, UR7, RZ, P2, !PT ;  /* 0x00000007000b1c10 */ /* 0x000fca00097fe4ff */
[----:B------:R3:W5:Y:S01]  /*18a90*/  @P1 LDG.E R26, desc[UR40][R10.64] ;  /* 0x000000280a1a1981 */ /* 0x000762000c1e1900 */
[----:B--2---:R-:W-:Y:S01]  /*18aa0*/  ISETP.NE.AND P2, PT, R4, RZ, PT ;  /* 0x000000ff0400720c */ /* 0x004fe20003f45270 */
[----:B------:R-:W2:-:S12]  /*18ab0*/  S2R R0, SR_TID.X ;  /* 0x0000000000007919 */ /* 0x000e980000002100 */
[----:B------:R-:W4:Y:S01]  /*18ac0*/  @!P2 LDC R4, c[0x0][0xbd4] ;  /* 0x0002f500ff04ab82 */ /* 0x000f220000000800 */
[----:B--2---:R-:W-:Y:S01]  /*18ad0*/  VIADD R32, R0, 0xffffff80 ;  /* 0xffffff8000207836 */ /* 0x004fe20000000000 */
[----:B----4-:R3:W-:Y:S01]  /*18ae0*/  @!P2 STL [R1+0x7c], R4 ;  /* 0x00007c040100a387 */ /* 0x0107e20000100800 */
[----:B------:R-:W-:-:S03]  /*18af0*/  ISETP.GT.AND P2, PT, R4, 0x1, PT ;  /* 0x000000010400780c */ /* 0x000fc60003f44270 */
[----:B------:R-:W-:Y:S01]  /*18b00*/  ISETP.GT.AND P3, PT, R32, 0x7f, PT ;  /* 0x0000007f2000780c */ /* 0x000fe20003f64270 */
[----:B------:R-:W-:-:S12]  /*18b10*/  @P1 BRA `(.L_x_5778) ;  /* 0x0000000000101947 */ /* 0x000fd80003800000 */
[----:B------:R-:W-:Y:S05]  /*18b20*/  @!P0 BRA `(.L_x_5778) ;  /* 0x00000000000c8947 */ /* 0x000fea0003800000 */
[----:B---3--:R-:W2:Y:S04]  /*18b30*/  LDG.E R11, desc[UR40][R8.64] ;  /* 0x00000028080b7981 */ /* 0x008ea8000c1e1900 */
[----:B-----5:R-:W2:Y:S02]  /*18b40*/  LDG.E R26, desc[UR40][R8.64+0x4] ;  /* 0x00000428081a7981 */ /* 0x020ea4000c1e1900 */
[----:B--2---:R-:W-:-:S07]  /*18b50*/  IMAD.IADD R26, R26, 0x1, -R11 ;  /* 0x000000011a1a7824 */ /* 0x004fce00078e0a0b */
.L_x_5778:
[----:B---3--:R-:W2:Y:S04]  /*18b60*/  LDL.LU R8, [R1+0x80] ;  /* 0x0000800001087983 */ /* 0x008ea80000300800 */
[----:B------:R-:W3:Y:S01]  /*18b70*/  LDL.LU R0, [R1+0x110] ;  /* 0x0001100001007983 */ /* 0x000ee20000300800 */
[----:B------:R-:W-:Y:S01]  /*18b80*/  BSSY B1, `(.L_x_5779) ;  /* 0x0000039000017945 */ /* 0x000fe20003800000 */
[----:B-----5:R-:W-:Y:S02]  /*18b90*/  SHF.R.S32.HI R28, RZ, 0x1f, R3 ;  /* 0x0000001fff1c7819 */ /* 0x020fe40000011403 */
[----:B--2---:R-:W-:Y:S02]  /*18ba0*/  SEL R33, R8, RZ, !P0 ;  /* 0x000000ff08217207 */ /* 0x004fe40004000000 */
[----:B---3--:R-:W-:Y:S01]  /*18bb0*/  SEL R30, R0, RZ, !P0 ;  /* 0x000000ff001e7207 */ /* 0x008fe20004000000 */
[----:B------:R-:W-:Y:S06]  /*18bc0*/  @P3 BRA `(.L_x_5780) ;  /* 0x0000000000d03947 */ /* 0x000fec0003800000 */
[----:B------:R-:W2:Y:S01]  /*18bd0*/  LDL R8, [R1+0x50] ;  /* 0x0000500001087983 */ /* 0x000ea20000100800 */
[----:B------:R-:W3:Y:S01]  /*18be0*/  LDC R37, c[0x0][0xce8] ;  /* 0x00033a00ff257b82 */ /* 0x000ee20000000800 */
[----:B------:R-:W2:Y:S01]  /*18bf0*/  S2R R35, SR_TID.X ;  /* 0x0000000000237919 */ /* 0x000ea20000002100 */
[----:B---3--:R-:W-:Y:S01]  /*18c00*/  IMAD R0, R26, R37, RZ ;  /* 0x000000251a007224 */ /* 0x008fe200078e02ff */
[----:B--2---:R-:W-:-:S04]  /*18c10*/  IADD3 R35, R8, -0x80, R35 ;  /* 0xffffff8008237810 */ /* 0x004fc80007ffe023 */
[----:B------:R-:W-:-:S13]  /*18c20*/  ISETP.GE.AND P0, PT, R35, R0, PT ;  /* 0x000000002300720c */ /* 0x000fda0003f06270 */
[----:B------:R-:W-:Y:S05]  /*18c30*/  @P0 BRA `(.L_x_5780) ;  /* 0x0000000000b40947 */ /* 0x000fea0003800000 */
[----:B------:R-:W2:Y:S01]  /*18c40*/  LDL R14, [R1+0x78] ;  /* 0x00007800010e7983 */ /* 0x000ea20000100800 */
[----:B------:R-:W-:Y:S01]  /*18c50*/  ISETP.GT.AND P0, PT, R4, 0x1, PT ;  /* 0x000000010400780c */ /* 0x000fe20003f04270 */
[----:B------:R-:W3:Y:S02]  /*18c60*/  LDC.64 R8, c[0x0][0xca8] ;  /* 0x00032a00ff087b82 */ /* 0x000ee40000000a00 */
[----:B------:R-:W4:Y:S01]  /*18c70*/  LDL.LU R34, [R1+0x90] ;  /* 0x0000900001227983 */ /* 0x000f220000300800 */
[----:B------:R-:W-:Y:S01]  /*18c80*/  IMAD.MOV.U32 R4, RZ, RZ, 0xab8 ;  /* 0x00000ab8ff047424 */ /* 0x000fe200078e00ff */
[----:B------:R-:W-:Y:S01]  /*18c90*/  ISETP.NE.AND P1, PT, R37, 0x1, PT ;  /* 0x000000012500780c */ /* 0x000fe20003f25270 */
[----:B------:R-:W-:-:S03]  /*18ca0*/  IMAD.MOV.U32 R27, RZ, RZ, R35 ;  /* 0x000000ffff1b7224 */ /* 0x000fc600078e0023 */
[----:B------:R-:W-:-:S04]  /*18cb0*/  SEL R4, R4, 0xa78, P0 ;  /* 0x00000a7804047807 */ /* 0x000fc80000000000 */
[----:B------:R-:W5:Y:S08]  /*18cc0*/  LDC.64 R20, c[0x0][R4+0x220] ;  /* 0x0000880004147b82 */ /* 0x000f700000000a00 */
[----:B------:R-:W2:Y:S08]  /*18cd0*/  LDC.64 R24, c[0x0][R4+0x218] ;  /* 0x0000860004187b82 */ /* 0x000eb00000000a00 */
[----:B------:R-:W0:Y:S08]  /*18ce0*/  LDC.64 R12, c[0x0][R4+0x228] ;  /* 0x00008a00040c7b82 */ /* 0x000e300000000a00 */
[----:B------:R-:W1:Y:S08]  /*18cf0*/  @P1 LDC R0, c[0x0][0xcec] ;  /* 0x00033b00ff001b82 */ /* 0x000e700000000800 */
[----:B------:R-:W0:Y:S08]  /*18d00*/  LDC.64 R10, c[0x0][R4+0x210] ;  /* 0x00008400040a7b82 */ /* 0x000e300000000a00 */
[----:B------:R-:W0:Y:S01]  /*18d10*/  @P1 LDC R31, c[0x0][0xcf0] ;  /* 0x00033c00ff1f1b82 */ /* 0x000e220000000800 */
[----:B-1----:R-:W-:-:S07]  /*18d20*/  @P1 IMAD.HI.U32 R0, R35, R0, RZ ;  /* 0x0000000023001227 */ /* 0x002fce00078e00ff */
[----:B---3--:R-:W1:Y:S01]  /*18d30*/  @!P0 LDC R8, c[0x0][0xc50] ;  /* 0x00031400ff088b82 */ /* 0x008e620000000800 */
[----:B-----5:R-:W-:-:S07]  /*18d40*/  IMAD R21, R21, R33, RZ ;  /* 0x0000002115157224 */ /* 0x020fce00078e02ff */
[----:B------:R-:W3:Y:S01]  /*18d50*/  @!P0 LDC R9, c[0x0][0xc54] ;  /* 0x00031500ff098b82 */ /* 0x000ee20000000800 */
[----:B0-----:R-:W-:Y:S01]  /*18d60*/  @P1 SHF.R.U32.HI R27, RZ, R31, R0 ;  /* 0x0000001fff1b1219 */ /* 0x001fe20000011600 */
[----:B------:R-:W-:-:S04]  /*18d70*/  IMAD R31, R20, R30, R21 ;  /* 0x0000001e141f7224 */ /* 0x000fc800078e0215 */
[----:B------:R-:W-:Y:S02]  /*18d80*/  IMAD.MOV R0, RZ, RZ, -R27 ;  /* 0x000000ffff007224 */ /* 0x000fe400078e0a1b */
[-C--:B--2---:R-:W-:Y:S02]  /*18d90*/  IMAD R29, R25, R14.reuse, RZ ;  /* 0x0000000e191d7224 */ /* 0x084fe400078e02ff */
[----:B------:R-:W-:Y:S01]  /*18da0*/  IMAD.WIDE.U32 R24, R24, R14, RZ ;  /* 0x0000000e18187225 */ /* 0x000fe200078e00ff */
[----:B----4-:R-:W-:-:S03]  /*18db0*/  SEL R21, R34, RZ, P0 ;  /* 0x000000ff22157207 */ /* 0x010fc60000000000 */
[----:B------:R-:W-:-:S04]  /*18dc0*/  IMAD.WIDE.U32 R14, R20, R33, RZ ;  /* 0x00000021140e7225 */ /* 0x000fc800078e00ff */
[----:B------:R-:W-:Y:S01]  /*18dd0*/  IMAD.IADD R29, R25, 0x1, R29 ;  /* 0x00000001191d7824 */ /* 0x000fe200078e021d */
[----:B------:R-:W-:Y:S01]  /*18de0*/  IADD3 R24, P1, P3, R14, R24, R3 ;  /* 0x000000180e187210 */ /* 0x000fe20007b3e003 */
[----:B------:R-:W-:Y:S01]  /*18df0*/  IMAD R25, R13, R21, RZ ;  /* 0x000000150d197224 */ /* 0x000fe200078e02ff */
[----:B------:R-:W-:Y:S01]  /*18e00*/  IADD3 R31, R15, R31, RZ ;  /* 0x0000001f0f1f7210 */ /* 0x000fe20007ffe0ff */
        /* <DEDUP_REMOVED lines=8> */
[----:B------:R-:W-:-:S04]  /*18e90*/  IMAD R0, R11, R15, RZ ;  /* 0x0000000f0b007224 */ /* 0x000fc800078e02ff */
[C---:B------:R-:W-:Y:S02]  /*18ea0*/  IMAD R21, R10.reuse, R21, R0 ;  /* 0x000000150a157224 */ /* 0x040fe400078e0200 */
[----:B------:R-:W-:-:S04]  /*18eb0*/  IMAD.WIDE.U32 R10, R10, R15, R12 ;  /* 0x0000000f0a0a7225 */ /* 0x000fc800078e000c */
[----:B------:R-:W-:Y:S01]  /*18ec0*/  IMAD.IADD R0, R11, 0x1, R21 ;  /* 0x000000010b007824 */ /* 0x000fe200078e0215 */
[----:B-1----:R-:W-:Y:S01]  /*18ed0*/  LEA R8, P0, R10, R8, 0x2 ;  /* 0x000000080a087211 */ /* 0x002fe200078010ff */
[----:B------:R-:W-:-:S03]  /*18ee0*/  IMAD.MOV.U32 R11, RZ, RZ, -0x800000 ;  /* 0xff800000ff0b7424 */ /* 0x000fc600078e00ff */
[----:B---3--:R-:W-:-:S05]  /*18ef0*/  LEA.HI.X R9, R10, R9, R0, 0x2, P0 ;  /* 0x000000090a097211 */ /* 0x008fca00000f1400 */
[----:B------:R2:W-:Y:S04]  /*18f00*/  STG.E desc[UR40][R8.64], R11 ;  /* 0x0000000b08007986 */ /* 0x0005e8000c101928 */
.L_x_5780:
[----:B------:R-:W-:Y:S05]  /*18f10*/  BSYNC B1 ;  /* 0x0000000000017941 */ /* 0x000fea0003800000 */
.L_x_5779:
[----:B------:R-:W-:Y:S05]  /*18f20*/  @P2 BRA `(.L_x_5773) ;  /* 0x0000000800cc2947 */ /* 0x000fea0003800000 */
[----:B------:R-:W3:Y:S01]  /*18f30*/  LDL.LU R12, [R1+0x78] ;  /* 0x00007800010c7983 */ /* 0x000ee20000300800 */
[----:B------:R-:W4:Y:S01]  /*18f40*/  LDC R21, c[0x0][0xce8] ;  /* 0x00033a00ff157b82 */ /* 0x000f220000000800 */
[----:B------:R-:W-:Y:S02]  /*18f50*/  ULDC.64 UR4, c[0x0][0xba0] ;  /* 0x0002e80000047ab9 */ /* 0x000fe40000000a00 */
[----:B------:R-:W5:Y:S01]  /*18f60*/  LDL R24, [R1+0x50] ;  /* 0x0000500001187983 */ /* 0x000f620000100800 */
[----:B--2---:R-:W-:Y:S01]  /*18f70*/  SHF.R.S32.HI R9, RZ, 0x1f, R32 ;  /* 0x0000001fff097819 */ /* 0x004fe20000011420 */
[----:B------:R-:W-:-:S03]  /*18f80*/  IMAD R0, R28, UR4, RZ ;  /* 0x000000041c007c24 */ /* 0x000fc6000f8e02ff */
[----:B------:R-:W-:Y:S01]  /*18f90*/  LEA.HI R10, R9, R32, RZ, 0x3 ;  /* 0x00000020090a7211 */ /* 0x000fe200078f18ff */
[C---:B------:R-:W-:Y:S02]  /*18fa0*/  IMAD R11, R3.reuse, UR5, R0 ;  /* 0x00000005030b7c24 */ /* 0x040fe4000f8e0200 */
[----:B------:R-:W-:Y:S01]  /*18fb0*/  IMAD.WIDE.U32 R8, R3, UR4, RZ ;  /* 0x0000000403087c25 */ /* 0x000fe2000f8e00ff */
[----:B------:R-:W-:Y:S01]  /*18fc0*/  LOP3.LUT R13, R10, 0xfffffff8, RZ, 0xc0, !PT ;  /* 0xfffffff80a0d7812 */ /* 0x000fe200078ec0ff */
[----:B------:R-:W-:Y:S01]  /*18fd0*/  ULDC.64 UR4, c[0x0][0xbe8] ;  /* 0x0002fa0000047ab9 */ /* 0x000fe20000000a00 */
[----:B------:R-:W-:Y:S01]  /*18fe0*/  SHF.R.S32.HI R10, RZ, 0x3, R10 ;  /* 0x00000003ff0a7819 */ /* 0x000fe2000001140a */
[----:B------:R-:W-:Y:S02]  /*18ff0*/  IMAD.IADD R9, R9, 0x1, R11 ;  /* 0x0000000109097824 */ /* 0x000fe400078e020b */
[----:B------:R-:W-:-:S04]  /*19000*/  IMAD.IADD R13, R32, 0x1, -R13 ;  /* 0x00000001200d7824 */ /* 0x000fc800078e0a0d */
[----:B------:R-:W-:Y:S01]  /*19010*/  IMAD R0, R13, 0x20, R10 ;  /* 0x000000200d007824 */ /* 0x000fe200078e020a */
[----:B----4-:R-:W-:-:S13]  /*19020*/  ISETP.NE.AND P0, PT, R21, 0x1, PT ;  /* 0x000000011500780c */ /* 0x010fda0003f05270 */
[----:B------:R-:W2:Y:S08]  /*19030*/  @P0 LDC R4, c[0x0][0xcec] ;  /* 0x00033b00ff040b82 */ /* 0x000eb00000000800 */
[----:B------:R-:W4:Y:S01]  /*19040*/  @P0 LDC R15, c[0x0][0xcf0] ;  /* 0x00033c00ff0f0b82 */ /* 0x000f220000000800 */
[----:B---3--:R-:W-:-:S04]  /*19050*/  IMAD.WIDE.U32 R8, R12, UR4, R8 ;  /* 0x000000040c087c25 */ /* 0x008fc8000f8e0008 */
[----:B-----5:R-:W-:Y:S02]  /*19060*/  IMAD.IADD R13, R24, 0x1, R0 ;  /* 0x00000001180d7824 */ /* 0x020fe400078e0200 */
[----:B------:R-:W-:Y:S01]  /*19070*/  IMAD R9, R12, UR5, R9 ;  /* 0x000000050c097c24 */ /* 0x000fe2000f8e0209 */
[----:B------:R-:W-:Y:S01]  /*19080*/  ULDC.64 UR4, c[0x0][0xbf0] ;  /* 0x0002fc0000047ab9 */ /* 0x000fe20000000a00 */
[----:B--2---:R-:W-:-:S04]  /*19090*/  @P0 IMAD.HI.U32 R0, R13, R4, RZ ;  /* 0x000000040d000227 */ /* 0x004fc800078e00ff */
[----:B------:R-:W-:Y:S01]  /*190a0*/  IMAD.MOV.U32 R3, RZ, RZ, R13 ;  /* 0x000000ffff037224 */ /* 0x000fe200078e000d */
[----:B----4-:R-:W-:Y:S01]  /*190b0*/  @P0 SHF.R.U32.HI R3, RZ, R15, R0 ;  /* 0x0000000fff030219 */ /* 0x010fe20000011600 */
[----:B------:R-:W-:Y:S02]  /*190c0*/  IMAD R4, R30, UR4, RZ ;  /* 0x000000041e047c24 */ /* 0x000fe4000f8e02ff */
[----:B------:R-:W-:Y:S01]  /*190d0*/  IMAD.WIDE.U32 R8, R33, UR4, R8 ;  /* 0x0000000421087c25 */ /* 0x000fe2000f8e0008 */
[----:B------:R-:W-:-:S03]  /*190e0*/  SHF.R.S32.HI R0, RZ, 0x1f, R3 ;  /* 0x0000001fff007819 */ /* 0x000fc60000011403 */
[----:B------:R-:W-:Y:S01]  /*190f0*/  IMAD R11, R33, UR5, R4 ;  /* 0x00000005210b7c24 */ /* 0x000fe2000f8e0204 */
[----:B------:R-:W-:Y:S01]  /*19100*/  ULDC.64 UR4, c[0x0][0xbe0] ;  /* 0x0002f80000047ab9 */ /* 0x000fe20000000a00 */
[----:B------:R-:W-:Y:S02]  /*19110*/  IMAD.MOV R4, RZ, RZ, -R3 ;  /* 0x000000ffff047224 */ /* 0x000fe400078e0a03 */
[----:B------:R-:W-:Y:S02]  /*19120*/  IMAD.IADD R9, R9, 0x1, R11 ;  /* 0x0000000109097824 */ /* 0x000fe400078e020b */
[----:B------:R-:W-:Y:S02]  /*19130*/  IMAD R11, R21, R4, R13 ;  /* 0x00000004150b7224 */ /* 0x000fe400078e020d */
[----:B------:R-:W-:Y:S02]  /*19140*/  IMAD R0, R0, UR4, RZ ;  /* 0x0000000400007c24 */ /* 0x000fe4000f8e02ff */
[----:B------:R-:W-:-:S04]  /*19150*/  IMAD.WIDE.U32 R8, R3, UR4, R8 ;  /* 0x0000000403087c25 */ /* 0x000fc8000f8e0008 */
[----:B------:R-:W-:Y:S01]  /*19160*/  IMAD R13, R3, UR5, R0 ;  /* 0x00000005030d7c24 */ /* 0x000fe2000f8e0200 */
        /* <DEDUP_REMOVED lines=9> */
[----:B------:R-:W-:Y:S01]  /*19200*/  VIADD R9, R228, 0xc0 ;  /* 0x000000c0e4097836 */ /* 0x000fe20000000000 */
[----:B------:R-:W-:Y:S02]  /*19210*/  UMOV UR4, 0xffffffff ;  /* 0xffffffff00047882 */ /* 0x000fe40000000000 */
[----:B------:R-:W-:Y:S02]  /*19220*/  LEA.HI.X R4, R8, UR5, R3, 0x1, P0 ;  /* 0x0000000508047c11 */ /* 0x000fe400080f0c03 */
[----:B------:R-:W-:Y:S01]  /*19230*/  SHF.R.S32.HI R20, RZ, 0x1f, R9 ;  /* 0x0000001fff147819 */ /* 0x000fe20000011409 */
[----:B------:R-:W-:Y:S06]  /*19240*/  BRA.DIV UR4, `(.L_x_5781) ;  /* 0x000000b204447947 */ /* 0x000fec000b800000 */
[----:B------:R2:W3:Y:S04]  /*19250*/  SHFL.IDX PT, R3, R4, RZ, 0x181f ;  /* 0x00181fff04037589 */ /* 0x0004e800000e0000 */
[----:B------:R2:W4:Y:S02]  /*19260*/  SHFL.IDX PT, R14, R0, RZ, 0x181f ;  /* 0x00181fff000e7589 */ /* 0x00052400000e0000 */
.L_x_6018:
[----:B------:R-:W-:Y:S01]  /*19270*/  IMAD R21, R26, R21, RZ ;  /* 0x000000151a157224 */ /* 0x000fe200078e02ff */
[----:B------:R-:W-:Y:S01]  /*19280*/  BSSY B1, `(.L_x_5782) ;  /* 0x000001c000017945 */ /* 0x000fe20003800000 */
[----:B------:R-:W-:-:S05]  /*19290*/  IMAD.IADD R10, R10, 0x1, R24 ;  /* 0x000000010a0a7824 */ /* 0x000fca00078e0218 */
[----:B------:R-:W-:-:S13]  /*192a0*/  ISETP.GE.AND P0, PT, R10, R21, PT ;  /* 0x000000150a00720c */ /* 0x000fda0003f06270 */
[----:B------:R-:W-:Y:S05]  /*192b0*/  @P0 BRA `(.L_x_5783) ;  /* 0x0000000000600947 */ /* 0x000fea0003800000 */
        /* <DEDUP_REMOVED lines=9> */
[----:B------:R-:W-:-:S03]  /*19350*/  SHF.R.S32.HI R28, RZ, 0x1f, R28 ;  /* 0x0000001fff1c7819 */ /* 0x000fc6000001141c */
[----:B----4-:R-:W-:-:S04]  /*19360*/  @!P3 LEA R12, P5, R228, R14, 0x1 ;  /* 0x0000000ee40cb211 */ /* 0x010fc800078a08ff */
[CC--:B---3--:R-:W-:Y:S01]  /*19370*/  @!P3 LEA.HI.X R13, R228.reuse, R3.reuse, R11, 0x1, P5 ;  /* 0x00000003e40db211 */ /* 0x0c8fe200028f0c0b */
[----:B------:R-:W-:Y:S01]  /*19380*/  VIADD R11, R228, 0x80 ;  /* 0x00000080e40b7836 */ /* 0x000fe20000000000 */
[CC--:B------:R-:W-:Y:S02]  /*19390*/  @!P2 LEA R24, P4, R15.reuse, R14.reuse, 0x1 ;  /* 0x0000000e0f18a211 */ /* 0x0c0fe400078808ff */
[-C--:B------:R-:W-:Y:S01]  /*193a0*/  @!P1 LEA R26, P5, R8, R14.reuse, 0x1 ;  /* 0x0000000e081a9211 */ /* 0x080fe200078a08ff */
[----:B------:R3:W-:Y:S01]  /*193b0*/  @!P3 ST.E.128 desc[UR40][R12.64], RZ ;  /* 0x000000ff0c00b985 */ /* 0x0007e2000c101d28 */
[----:B------:R-:W-:Y:S02]  /*193c0*/  SHF.R.S32.HI R11, RZ, 0x1f, R11 ;  /* 0x0000001fff0b7819 */ /* 0x000fe4000001140b */
[----:B------:R-:W-:Y:S02]  /*193d0*/  @!P2 LEA.HI.X R25, R15, R3, R28, 0x1, P4 ;  /* 0x000000030f19a211 */ /* 0x000fe400020f0c1c */
[----:B------:R-:W-:-:S02]  /*193e0*/  @!P0 LEA R14, P4, R9, R14, 0x1 ;  /* 0x0000000e090e8211 */ /* 0x000fc400078808ff */
[-C--:B------:R-:W-:Y:S01]  /*193f0*/  @!P1 LEA.HI.X R27, R8, R3.reuse, R11, 0x1, P5 ;  /* 0x00000003081b9211 */ /* 0x080fe200028f0c0b */
[----:B------:R3:W-:Y:S01]  /*19400*/  @!P2 ST.E.128 desc[UR40][R24.64], RZ ;  /* 0x000000ff1800a985 */ /* 0x0007e2000c101d28 */
[----:B------:R-:W-:-:S03]  /*19410*/  @!P0 LEA.HI.X R15, R9, R3, R20, 0x1, P4 ;  /* 0x00000003090f8211 */ /* 0x000fc600020f0c14 */
[----:B------:R3:W-:Y:S04]  /*19420*/  @!P1 ST.E.128 desc[UR40][R26.64], RZ ;  /* 0x000000ff1a009985 */ /* 0x0007e8000c101d28 */
[----:B------:R3:W-:Y:S02]  /*19430*/  @!P0 ST.E.128 desc[UR40][R14.64], RZ ;  /* 0x000000ff0e008985 */ /* 0x0007e4000c101d28 */
.L_x_5783:
[----:B------:R-:W-:Y:S05]  /*19440*/  BSYNC B1 ;  /* 0x0000000000017941 */ /* 0x000fea0003800000 */
.L_x_5782:
[----:B------:R-:W-:-:S03]  /*19450*/  UMOV UR4, 0xffffffff ;  /* 0xffffffff00047882 */ /* 0x000fc60000000000 */
[----:B------:R-:W-:Y:S05]  /*19460*/  BRA.DIV UR4, `(.L_x_5784) ;  /* 0x000000ae04f07947 */ /* 0x000fea000b800000 */
[----:B---3--:R3:W0:Y:S04]  /*19470*/  SHFL.IDX PT, R3, R4, 0x1, 0x181f ;  /* 0x00381f0004037f89 */ /* 0x00862800000e0000 */
[----:B----4-:R3:W4:Y:S02]  /*19480*/  SHFL.IDX PT, R14, R0, 0x1, 0x181f ;  /* 0x00381f00000e7f89 */ /* 0x01072400000e0000 */
.L_x_6022:
        /* <DEDUP_REMOVED lines=9> */
[----:B------:R-:W-:Y:S02]  /*19520*/  ISETP.GE.AND P2, PT, R15, UR4, PT ;  /* 0x000000040f007c0c */ /* 0x000fe4000bf46270 */
[----:B------:R-:W-:Y:S02]  /*19530*/  ISETP.GE.AND P1, PT, R11, UR4, PT ;  /* 0x000000040b007c0c */ /* 0x000fe4000bf26270 */
[----:B------:R-:W-:Y:S02]  /*19540*/  ISETP.GE.AND P0, PT, R9, UR4, PT ;  /* 0x0000000409007c0c */ /* 0x000fe4000bf06270 */
[----:B------:R-:W-:-:S02]  /*19550*/  IADD3 R29, R228, 0x40, RZ ;  /* 0x00000040e41d7810 */ /* 0x000fc40007ffe0ff */
[----:B------:R-:W-:Y:S02]  /*19560*/  SHF.R.S32.HI R26, RZ, 0x1f, R228 ;  /* 0x0000001fff1a7819 */ /* 0x000fe400000114e4 */
[----:B------:R-:W-:Y:S02]  /*19570*/  SHF.R.S32.HI R29, RZ, 0x1f, R29 ;  /* 0x0000001fff1d7819 */ /* 0x000fe4000001141d */
[CC--:B----4-:R-:W-:Y:S02]  /*19580*/  @!P3 LEA R12, P5, R228.reuse, R14.reuse, 0x1 ;  /* 0x0000000ee40cb211 */ /* 0x0d0fe400078a08ff */
[----:B------:R-:W-:Y:S02]  /*19590*/  @!P2 LEA R24, P4, R15, R14, 0x1 ;  /* 0x0000000e0f18a211 */ /* 0x000fe400078808ff */
[----:B0-----:R-:W-:Y:S02]  /*195a0*/  @!P3 LEA.HI.X R13, R228, R3, R26, 0x1, P5 ;  /* 0x00000003e40db211 */ /* 0x001fe400028f0c1a */
[----:B------:R-:W-:-:S02]  /*195b0*/  SHF.R.S32.HI R28, RZ, 0x1f, R28 ;  /* 0x0000001fff1c7819 */ /* 0x000fc4000001141c */
[-C--:B------:R-:W-:Y:S01]  /*195c0*/  @!P1 LEA R26, P5, R11, R14.reuse, 0x1 ;  /* 0x0000000e0b1a9211 */ /* 0x080fe200078a08ff */
[----:B------:R0:W-:Y:S01]  /*195d0*/  @!P3 ST.E.128 desc[UR40][R12.64], RZ ;  /* 0x000000ff0c00b985 */ /* 0x0001e2000c101d28 */
[-C--:B------:R-:W-:Y:S02]  /*195e0*/  @!P2 LEA.HI.X R25, R15, R3.reuse, R29, 0x1, P4 ;  /* 0x000000030f19a211 */ /* 0x080fe400020f0c1d */
[----:B------:R-:W-:Y:S02]  /*195f0*/  @!P0 LEA R14, P4, R9, R14, 0x1 ;  /* 0x0000000e090e8211 */ /* 0x000fe400078808ff */
[-C--:B------:R-:W-:Y:S01]  /*19600*/  @!P1 LEA.HI.X R27, R11, R3.reuse, R28, 0x1, P5 ;  /* 0x000000030b1b9211 */ /* 0x080fe200028f0c1c */
[----:B------:R0:W-:Y:S01]  /*19610*/  @!P2 ST.E.128 desc[UR40][R24.64], RZ ;  /* 0x000000ff1800a985 */ /* 0x0001e2000c101d28 */
[----:B------:R-:W-:-:S03]  /*19620*/  @!P0 LEA.HI.X R15, R9, R3, R20, 0x1, P4 ;  /* 0x00000003090f8211 */ /* 0x000fc600020f0c14 */
[----:B------:R0:W-:Y:S04]  /*19630*/  @!P1 ST.E.128 desc[UR40][R26.64], RZ ;  /* 0x000000ff1a009985 */ /* 0x0001e8000c101d28 */
[----:B------:R0:W-:Y:S02]  /*19640*/  @!P0 ST.E.128 desc[UR40][R14.64], RZ ;  /* 0x000000ff0e008985 */ /* 0x0001e4000c101d28 */
.L_x_5786:
[----:B------:R-:W-:Y:S05]  /*19650*/  BSYNC B1 ;  /* 0x0000000000017941 */ /* 0x000fea0003800000 */
.L_x_5785:
[----:B------:R-:W-:-:S03]  /*19660*/  UMOV UR4, 0xffffffff ;  /* 0xffffffff00047882 */ /* 0x000fc60000000000 */
[----:B------:R-:W-:Y:S05]  /*19670*/  BRA.DIV UR4, `(.L_x_5787) ;  /* 0x000000ae04b47947 */ /* 0x000fea000b800000 */
[----:B0-----:R0:W0:Y:S04]  /*19680*/  SHFL.IDX PT, R3, R4, 0x2, 0x181f ;  /* 0x00581f0004037f89 */ /* 0x00102800000e0000 */
[----:B----4-:R4:W0:Y:S02]  /*19690*/  SHFL.IDX PT, R14, R0, 0x2, 0x181f ;  /* 0x00581f00000e7f89 */ /* 0x01082400000e0000 */
.L_x_6026:
        /* <DEDUP_REMOVED lines=16> */
[CC--:B0-----:R-:W-:Y:S02]  /*197a0*/  @!P3 LEA R12, P5, R228.reuse, R14.reuse, 0x1 ;  /* 0x0000000ee40cb211 */ /* 0x0c1fe400078a08ff */
[-C--:B------:R-:W-:Y:S02]  /*197b0*/  @!P2 LEA R24, P4, R15, R14.reuse, 0x1 ;  /* 0x0000000e0f18a211 */ /* 0x080fe400078808ff */
[----:B------:R-:W-:Y:S02]  /*197c0*/  @!P3 LEA.HI.X R13, R228, R3, R26, 0x1, P5 ;  /* 0x00000003e40db211 */ /* 0x000fe400028f0c1a */
[----:B------:R-:W-:-:S02]  /*197d0*/  @!P1 LEA R26, P5, R11, R14, 0x1 ;  /* 0x0000000e0b1a9211 */ /* 0x000fc400078a08ff */
[-C--:B------:R-:W-:Y:S01]  /*197e0*/  @!P2 LEA.HI.X R25, R15, R3.reuse, R29, 0x1, P4 ;  /* 0x000000030f19a211 */ /* 0x080fe200020f0c1d */
[----:B------:R0:W-:Y:S01]  /*197f0*/  @!P3 ST.E.128 desc[UR40][R12.64], RZ ;  /* 0x000000ff0c00b985 */ /* 0x0001e2000c101d28 */
[----:B------:R-:W-:Y:S02]  /*19800*/  @!P0 LEA R14, P4, R9, R14, 0x1 ;  /* 0x0000000e090e8211 */ /* 0x000fe400078808ff */
[-C--:B------:R-:W-:Y:S01]  /*19810*/  @!P1 LEA.HI.X R27, R11, R3.reuse, R28, 0x1, P5 ;  /* 0x000000030b1b9211 */ /* 0x080fe200028f0c1c */
[----:B------:R0:W-:Y:S01]  /*19820*/  @!P2 ST.E.128 desc[UR40][R24.64], RZ ;  /* 0x000000ff1800a985 */ /* 0x0001e2000c101d28 */
[----:B------:R-:W-:-:S03]  /*19830*/  @!P0 LEA.HI.X R15, R9, R3, R20, 0x1, P4 ;  /* 0x00000003090f8211 */ /* 0x000fc600020f0c14 */
[----:B------:R0:W-:Y:S04]  /*19840*/  @!P1 ST.E.128 desc[UR40][R26.64], RZ ;  /* 0x000000ff1a009985 */ /* 0x0001e8000c101d28 */
[----:B------:R0:W-:Y:S02]  /*19850*/  @!P0 ST.E.128 desc[UR40][R14.64], RZ ;  /* 0x000000ff0e008985 */ /* 0x0001e4000c101d28 */
.L_x_5789:
[----:B------:R-:W-:Y:S05]  /*19860*/  BSYNC B1 ;  /* 0x0000000000017941 */ /* 0x000fea0003800000 */
.L_x_5788:
[----:B------:R-:W-:-:S03]  /*19870*/  UMOV UR4, 0xffffffff ;  /* 0xffffffff00047882 */ /* 0x000fc60000000000 */
[----:B------:R-:W-:Y:S05]  /*19880*/  BRA.DIV UR4, `(.L_x_5790) ;  /* 0x000000ae04787947 */ /* 0x000fea000b800000 */
[----:B0-----:R0:W0:Y:S04]  /*19890*/  SHFL.IDX PT, R3, R4, 0x3, 0x181f ;  /* 0x00781f0004037f89 */ /* 0x00102800000e0000 */
[----:B------:R0:W0:Y:S02]  /*198a0*/  SHFL.IDX PT, R14, R0, 0x3, 0x181f ;  /* 0x00781f00000e7f89 */ /* 0x00002400000e0000 */
.L_x_6030:
[----:B0-234-:R-:W-:-:S05]  /*198b0*/  VIADD R0, R10, 0x60 ;  /* 0x000000600a007836 */ /* 0x01dfca0000000000 */
        /* <DEDUP_REMOVED lines=12> */
[----:B------:R-:W-:-:S04]  /*19980*/  @!P3 LEA R10, P5, R228, R14, 0x1 ;  /* 0x0000000ee40ab211 */ /* 0x000fc800078a08ff */
[CC--:B------:R-:W-:Y:S02]  /*19990*/  @!P3 LEA.HI.X R11, R228.reuse, R3.reuse, R8, 0x1, P5 ;  /* 0x00000003e40bb211 */ /* 0x0c0fe400028f0c08 */
[CC--:B------:R-:W-:Y:S02]  /*199a0*/  @!P2 LEA R12, P4, R15.reuse, R14.reuse, 0x1 ;  /* 0x0000000e0f0ca211 */ /* 0x0c0fe400078808ff */
[----:B------:R-:W-:Y:S01]  /*199b0*/  IADD3 R8, R228, 0x80, RZ ;  /* 0x00000080e4087810 */ /* 0x000fe20007ffe0ff */
[----:B------:R0:W-:Y:S01]  /*199c0*/  @!P3 ST.E.128 desc[UR40][R10.64], RZ ;  /* 0x000000ff0a00b985 */ /* 0x0001e2000c101d28 */
[----:B------:R-:W-:Y:S02]  /*199d0*/  @!P1 LEA R24, P5, R4, R14, 0x1 ;  /* 0x0000000e04189211 */ /* 0x000fe400078a08ff */
[----:B------:R-:W-:Y:S02]  /*199e0*/  SHF.R.S32.HI R8, RZ, 0x1f, R8 ;  /* 0x0000001fff087819 */ /* 0x000fe40000011408 */
[----:B------:R-:W-:-:S02]  /*199f0*/  @!P2 LEA.HI.X R13, R15, R3, R26, 0x1, P4 ;  /* 0x000000030f0da211 */ /* 0x000fc400020f0c1a */
[C---:B------:R-:W-:Y:S02]  /*19a00*/  @!P0 LEA R14, P4, R9.reuse, R14, 0x1 ;  /* 0x0000000e090e8211 */ /* 0x040fe400078808ff */
[-C--:B------:R-:W-:Y:S01]  /*19a10*/  @!P1 LEA.HI.X R25, R4, R3.reuse, R8, 0x1, P5 ;  /* 0x0000000304199211 */ /* 0x080fe200028f0c08 */
[----:B------:R0:W-:Y:S01]  /*19a20*/  @!P2 ST.E.128 desc[UR40][R12.64], RZ ;  /* 0x000000ff0c00a985 */ /* 0x0001e2000c101d28 */
[----:B------:R-:W-:-:S03]  /*19a30*/  @!P0 LEA.HI.X R15, R9, R3, R20, 0x1, P4 ;  /* 0x00000003090f8211 */ /* 0x000fc600020f0c14 */
[----:B------:R0:W-:Y:S04]  /*19a40*/  @!P1 ST.E.128 desc[UR40][R24.64], RZ ;  /* 0x000000ff18009985 */ /* 0x0001e8000c101d28 */
[----:B------:R0:W-:Y:S02]  /*19a50*/  @!P0 ST.E.128 desc[UR40][R14.64], RZ ;  /* 0x000000ff0e008985 */ /* 0x0001e4000c101d28 */
.L_x_5773:
[----:B------:R-:W-:Y:S05]  /*19a60*/  BSYNC B0 ;  /* 0x0000000000007941 */ /* 0x000fea0003800000 */
.L_x_5759:
[----:B------:R-:W-:Y:S02]  /*19a70*/  ULDC UR4, c[0x0][0xd3c] ;  /* 0x00034f0000047ab9 */ /* 0x000fe40000000800 */
[----:B------:R-:W-:-:S13]  /*19a80*/  ISETP.GE.AND P0, PT, R7, UR4, PT ;  /* 0x0000000407007c0c */ /* 0x000fda000bf06270 */
[----:B------:R-:W-:Y:S05]  /*19a90*/  @!P0 BRA `(.L_x_5791) ;  /* 0xfffffe7c00708947 */ /* 0x000fea000383ffff */
[----:B------:R-:W-:Y:S05]  /*19aa0*/  BRA `(.L_x_5629) ;  /* 0x0000009400207947 */ /* 0x000fea0003800000 */
.L_x_5627:
        /* <DEDUP_REMOVED lines=20> */
.L_x_5792:
        /* <DEDUP_REMOVED lines=43> */
.L_x_5796:
[----:B------:R-:W0:Y:S01]  /*19ea0*/  LDC R2, c[0x0][0xd3c] ;  /* 0x00034f00ff027b82 */ /* 0x000e220000000800 */
[----:B------:R-:W-:Y:S01]  /*19eb0*/  ULDC UR7, c[0x0][0xd3c] ;  /* 0x00034f0000077ab9 */ /* 0x000fe20000000800 */
[----:B------:R-:W-:Y:S01]  /*19ec0*/  UIADD3 UR4, UR4, 0x1f, URZ ;  /* 0x0000001f04047890 */ /* 0x000fe2000fffe03f */
[----:B------:R-:W-:-:S05]  /*19ed0*/  IMAD.U32 R3, RZ, RZ, UR7 ;  /* 0x00000007ff037e24 */ /* 0x000fca000f8e00ff */
[----:B------:R1:W-:Y:S01]  /*19ee0*/  STL [R1+0xc], R3 ;  /* 0x00000c0301007387 */ /* 0x0003e20000100800 */
[----:B0-----:R-:W-:-:S13]  /*19ef0*/  ISETP.LE.AND P6, PT, R2, UR4, PT ;  /* 0x0000000402007c0c */ /* 0x001fda000bfc3270 */
[----:B-1----:R-:W-:Y:S05]  /*19f00*/  @P6 BRA `(.L_x_5795) ;  /* 0x0000000800b06947 */ /* 0x002fea0003800000 */
[----:B------:R-:W-:Y:S01]  /*19f10*/  IADD3 R11, R0, UR4, RZ ;  /* 0x00000004000b7c10 */ /* 0x000fe2000fffe0ff */
        /* <DEDUP_REMOVED lines=31> */
.L_x_5794:
[----:B------:R-:W-:Y:S01]  /*1a110*/  IMAD.IADD R10, R9, 0x1, -R4 ;  /* 0x00000001090a7824 */ /* 0x000fe200078e0a04 */
[----:B------:R-:W-:-:S03]  /*1a120*/  MOV R3, RZ ;  /* 0x000000ff00037202 */ /* 0x000fc60000000f00 */
        /* <DEDUP_REMOVED lines=10> */
.L_x_5797:
        /* <DEDUP_REMOVED lines=27> */
[----:B------:R-:W-:Y:S01]  /*1a380*/  @!P1 IMAD.IADD R2, R2, 0x1, -R7 ;  /* 0x0000000102029824 */ /* 0x000fe200078e0a07 */
[----:B------:R-:W-:-:S02]  /*1a390*/  @!P1 IADD3 R10, R10, 0x1, RZ ;  /* 0x000000010a0a9810 */ /* 0x000fc40007ffe0ff */
        /* <DEDUP_REMOVED lines=34> */
.L_x_5798:
        /* <DEDUP_REMOVED lines=28> */
[----:B------:R-:W-:Y:S01]  /*1a780*/  IMAD R9, R7, R2, RZ ;  /* 0x0000000207097224 */ /* 0x000fe200078e02ff */
[----:B------:R-:W-:-:S03]  /*1a790*/  IADD3 R2, -R2, RZ, RZ ;  /* 0x000000ff02027210 */ /* 0x000fc60007ffe1ff */
[----:B------:R-:W-:Y:S02]  /*1a7a0*/  IMAD.MOV R10, RZ, RZ, -R9 ;  /* 0x000000ffff0a7224 */ /* 0x000fe400078e0a09 */
[----:B------:R-:W-:Y:S02]  /*1a7b0*/  IMAD R8, R8, R2, R5 ;  /* 0x0000000208087224 */ /* 0x000fe400078e0205 */
[----:B------:R-:W-:Y:S01]  /*1a7c0*/  IMAD.MOV.U32 R2, RZ, RZ, RZ ;  /* 0x000000ffff027224 */ /* 0x000fe200078e00ff */
[----:B------:R-:W-:Y:S02]  /*1a7d0*/  VIADDMNMX R7, R10, UR5, R7, PT ;  /* 0x000000050a077c46 */ /* 0x000fe4000b800107 */
[----:B------:R-:W-:Y:S02]  /*1a7e0*/  IADD3 R9, R9, 0x1000000, R8 ;  /* 0x0100000009097810 */ /* 0x000fe40007ffe008 */
        /* <DEDUP_REMOVED lines=26> */
.L_x_5799:
[----:B01----:R-:W-:-:S05]  /*1a990*/  LOP3.LUT R3, RZ, R2, RZ, 0x33, !PT ;  /* 0x00000002ff037212 */ /* 0x003fca00078e33ff */
[----:B------:R-:W-:-:S05]  /*1a9a0*/  IMAD.IADD R2, R4, 0x1, R3 ;  /* 0x0000000104027824 */ /* 0x000fca00078e0203 */
[----:B------:R1:W-:Y:S01]  /*1a9b0*/  STL [R1+0x4], R2 ;  /* 0x0000040201007387 */ /* 0x0003e20000100800 */
[----:B------:R-:W-:Y:S05]  /*1a9c0*/  BRA `(.L_x_5800) ;  /* 0x0000000000107947 */ /* 0x000fea0003800000 */
.L_x_5795:
[----:B------:R-:W-:Y:S01]  /*1a9d0*/  IMAD.U32 R2, RZ, RZ, UR6 ;  /* 0x00000006ff027e24 */ /* 0x000fe2000f8e00ff */
[----:B------:R0:W-:Y:S04]  /*1a9e0*/  STL [R1+0x4], RZ ;  /* 0x000004ff01007387 */ /* 0x0001e80000100800 */
[----:B------:R0:W-:Y:S04]  /*1a9f0*/  STL [R1+0x8], RZ ;  /* 0x000008ff01007387 */ /* 0x0001e80000100800 */
[----:B------:R0:W-:Y:S02]  /*1aa00*/  STL [R1], R2 ;  /* 0x0000000201007387 */ /* 0x0001e40000100800 */
.L_x_5800:
        /* <DEDUP_REMOVED lines=10> */
.L_x_5793:
[----:B--2---:R-:W2:Y:S01]  /*1aab0*/  LDL R0, [R1+0xc] ;  /* 0x00000c0001007983 */ /* 0x004ea20000100800 */
[----:B------:R-:W-:Y:S01]  /*1aac0*/  ULDC UR4, c[0x0][0xd3c] ;  /* 0x00034f0000047ab9 */ /* 0x000fe20000000800 */
[----:B------:R-:W-:Y:S01]  /*1aad0*/  IMAD.MOV.U32 R19, RZ, RZ, RZ ;  /* 0x000000ffff137224 */ /* 0x000fe200078e00ff */
[----:B--2---:R-:W-:Y:S02]  /*1aae0*/  ISETP.GE.AND P0, PT, R0, UR4, PT ;  /* 0x0000000400007c0c */ /* 0x004fe4000bf06270 */
[----:B------:R-:W-:-:S05]  /*1aaf0*/  MOV R0, 0x1 ;  /* 0x0000000100007802 */ /* 0x000fca0000000f00 */
[----:B------:R2:W-:Y:S04]  /*1ab00*/  STL [R1+0x18], R0 ;  /* 0x0000180001007387 */ /* 0x0005e80000100800 */
[----:B------:R2:W-:Y:S02]  /*1ab10*/  STL [R1+0x80], RZ ;  /* 0x000080ff01007387 */ /* 0x0005e40000100800 */
        /* <DEDUP_REMOVED lines=8> */
[----:B01----:R-:W-:Y:S01]  /*1aba0*/  IMAD.SHL.U32 R2, R4, 0x8, RZ ;  /* 0x0000000804027824 */ /* 0x003fe200078e00ff */
        /* <DEDUP_REMOVED lines=19> */
[C---:B-1----:R-:W-:Y:S02]  /*1ace0*/  LOP3.LUT R2, R0.reuse, 0x80, RZ, 0xfc, !PT ;  /* 0x0000008000027812 */ /* 0x042fe400078efcff */
[----:B------:R-:W-:-:S07]  /*1acf0*/  LOP3.LUT R0, R0, 0xc0, RZ, 0xfc, !PT ;  /* 0x000000c000007812 */ /* 0x000fce00078efcff */
.L_x_5951:
[----:B--2---:R-:W2:Y:S01]  /*1ad00*/  LDL R0, [R1+0xc] ;  /* 0x00000c0001007983 */ /* 0x004ea20000100800 */
[----:B-1----:R-:W2:Y:S01]  /*1ad10*/  LDC.64 R2, c[0x0][0xd88] ;  /* 0x00036200ff027b82 */ /* 0x002ea20000000a00 */
[----:B------:R-:W-:Y:S05]  /*1ad20*/  YIELD ;  /* 0x0000000000007946 */ /* 0x000fea0003800000 */
[----:B------:R-:W-:Y:S01]  /*1ad30*/  ULDC.64 UR4, c[0x0][0xb20] ;  /* 0x0002c80000047ab9 */ /* 0x000fe20000000a00 */
[----:B0-----:R-:W-:Y:S02]  /*1ad40*/  CS2R R8, SRZ ;  /* 0x0000000000087805 */ /* 0x001fe4000001ff00 */
        /* <DEDUP_REMOVED lines=21> */
[----:B-1----:R-:W-:Y:S01]  /*1aea0*/  IMAD.MOV.U32 R0, RZ, RZ, RZ ;  /* 0x000000ffff007224 */ /* 0x002fe200078e00ff */
[----:B------:R-:W-:Y:S02]  /*1aeb0*/  ISETP.NE.U32.AND P1, PT, RZ, UR8, PT ;  /* 0x00000008ff007c0c */ /* 0x000fe4000bf25070 */
[C---:B------:R-:W-:Y:S02]  /*1aec0*/  IADD3 R6, P5, R17.reuse, UR6, RZ ;  /* 0x0000000611067c10 */ /* 0x040fe4000ffbe0ff */
[----:B--2---:R-:W-:-:S02]  /*1aed0*/  IADD3 R2, P4, R17, UR4, RZ ;  /* 0x0000000411027c10 */ /* 0x004fc4000ff9e0ff */
[----:B------:R-:W-:Y:S02]  /*1aee0*/  ISETP.NE.AND.EX P3, PT, RZ, UR11, PT, P3 ;  /* 0x0000000bff007c0c */ /* 0x000fe4000bf65330 */
[----:B------:R-:W-:Y:S02]  /*1aef0*/  IADD3.X R3, R15, UR5, RZ, P4, !PT ;  /* 0x000000050f037c10 */ /* 0x000fe4000a7fe4ff */
[----:B0-----:R-:W-:Y:S02]  /*1af00*/  IADD3 R4, P4, R17, UR8, RZ ;  /* 0x0000000811047c10 */ /* 0x001fe4000ff9e0ff */
        /* <DEDUP_REMOVED lines=32> */
.L_x_5802:
        /* <DEDUP_REMOVED lines=17> */
.L_x_5803:
[----:B------:R-:W-:Y:S05]  /*1b220*/  @!P0 BRA `(.L_x_5804) ;  /* 0x00000000000c8947 */ /* 0x000fea0003800000 */
[----:B------:R-:W2:Y:S04]  /*1b230*/  LDG.E R8, desc[UR40][R6.64] ;  /* 0x0000002806087981 */ /* 0x000ea8000c1e1900 */
[----:B------:R-:W2:Y:S02]  /*1b240*/  LDG.E R6, desc[UR40][R6.64+0x4] ;  /* 0x0000042806067981 */ /* 0x000ea4000c1e1900 */
[----:B--2---:R-:W-:-:S07]  /*1b250*/  IMAD.IADD R8, R6, 0x1, -R8 ;  /* 0x0000000106087824 */ /* 0x004fce00078e0a08 */
.L_x_5804:
[----:B------:R-:W3:Y:S01]  /*1b260*/  LDL R7, [R1+0x4] ;  /* 0x0000040001077983 */ /* 0x000ee20000100800 */
[----:B--2---:R-:W2:Y:S03]  /*1b270*/  LDC R3, c[0x0][0x448] ;  /* 0x00011200ff037b82 */ /* 0x004ea60000000800 */
[----:B-1----:R-:W4:Y:S04]  /*1b280*/  @P1 LDG.E R2, desc[UR40][R4.64] ;  /* 0x0000002804021981 */ /* 0x002f28000c1e1900 */
[----:B------:R1:W4:Y:S01]  /*1b290*/  @P1 LDG.E R4, desc[UR40][R4.64+0x4] ;  /* 0x0000042804041981 */ /* 0x000322000c1e1900 */
[----:B-----5:R-:W-:Y:S01]  /*1b2a0*/  IMAD.IADD R9, R8, 0x1, -R9 ;  /* 0x0000000108097824 */ /* 0x020fe200078e0a09 */
[----:B------:R-:W-:Y:S01]  /*1b2b0*/  LOP3.LUT R12, R10, 0xff, RZ, 0xc0, !PT ;  /* 0x000000ff0a0c7812 */ /* 0x000fe200078ec0ff */
[----:B------:R-:W-:Y:S01]  /*1b2c0*/  BSSY B0, `(.L_x_5805) ;  /* 0x0000036000007945 */ /* 0x000fe20003800000 */
[----:B------:R-:W-:-:S03]  /*1b2d0*/  SHF.R.U32.HI R10, RZ, 0x10, R10 ;  /* 0x00000010ff0a7819 */ /* 0x000fc6000001160a */
[----:B------:R0:W-:Y:S01]  /*1b2e0*/  STL [R1+0x84], R12 ;  /* 0x0000840c01007387 */ /* 0x0001e20000100800 */
[----:B--2---:R-:W-:-:S13]  /*1b2f0*/  ISETP.NE.AND P0, PT, R3, 0x1, PT ;  /* 0x000000010300780c */ /* 0x004fda0003f05270 */
[----:B-1----:R-:W1:Y:S08]  /*1b300*/  @P0 LDC R5, c[0x0][0x44c] ;  /* 0x00011300ff050b82 */ /* 0x002e700000000800 */
[----:B------:R-:W2:Y:S01]  /*1b310*/  @P0 LDC R6, c[0x0][0x450] ;  /* 0x00011400ff060b82 */ /* 0x000ea20000000800 */
[----:B---3--:R-:W-:-:S05]  /*1b320*/  IMAD.SHL.U32 R3, R7, 0x80, RZ ;  /* 0x0000008007037824 */ /* 0x008fca00078e00ff */
[----:B------:R-:W-:Y:S01]  /*1b330*/  IADD3 R3, R3, 0x7f, RZ ;  /* 0x0000007f03037810 */ /* 0x000fe20007ffe0ff */
[----:B----4-:R-:W-:-:S04]  /*1b340*/  @P1 IMAD.IADD R11, R4, 0x1, -R2 ;  /* 0x00000001040b1824 */ /* 0x010fc800078e0a02 */
[----:B-1----:R-:W-:-:S05]  /*1b350*/  @P0 IMAD.HI.U32 R2, R3, R5, RZ ;  /* 0x0000000503020227 */ /* 0x002fca00078e00ff */
[----:B--2---:R-:W-:Y:S01]  /*1b360*/  @P0 SHF.R.U32.HI R3, RZ, R6, R2 ;  /* 0x00000006ff030219 */ /* 0x004fe20000011602 */
[----:B------:R-:W-:-:S04]  /*1b370*/  IMAD.IADD R2, R9, 0x1, R11 ;  /* 0x0000000109027824 */ /* 0x000fc800078e020b */
[C---:B------:R-:W-:Y:S01]  /*1b380*/  VIADD R4, R2.reuse, 0x5f ;  /* 0x0000005f02047836 */ /* 0x040fe20000000000 */
[----:B------:R-:W-:-:S03]  /*1b390*/  IADD3 R21, R2, 0x60, -R14 ;  /* 0x0000006002157810 */ /* 0x000fc60007ffe80e */
[----:B------:R-:W-:-:S04]  /*1b3a0*/  IMAD.HI R2, R4, 0x2aaaaaab, RZ ;  /* 0x2aaaaaab04027827 */ /* 0x000fc800078e02ff */
[----:B------:R-:W-:Y:S01]  /*1b3b0*/  IMAD.IADD R3, R21, 0x1, R3 ;  /* 0x0000000115037824 */ /* 0x000fe200078e0203 */
[----:B------:R-:W-:-:S03]  /*1b3c0*/  SHF.R.U32.HI R20, RZ, 0x1f, R2 ;  /* 0x0000001fff147819 */ /* 0x000fc60000011602 */
[----:B------:R-:W-:Y:S01]  /*1b3d0*/  IMAD.HI R3, R3, 0x2aaaaaab, RZ ;  /* 0x2aaaaaab03037827 */ /* 0x000fe200078e02ff */
[----:B------:R-:W-:-:S03]  /*1b3e0*/  LEA.HI.SX32 R20, R2, R20, 0x1c ;  /* 0x0000001402147211 */ /* 0x000fc600078fe2ff */
[----:B------:R-:W-:Y:S01]  /*1b3f0*/  IMAD.MOV.U32 R2, RZ, RZ, RZ ;  /* 0x000000ffff027224 */ /* 0x000fe200078e00ff */
[----:B------:R-:W-:-:S04]  /*1b400*/  SHF.R.U32.HI R8, RZ, 0x1f, R3 ;  /* 0x0000001fff087819 */ /* 0x000fc80000011603 */
[----:B------:R-:W-:-:S04]  /*1b410*/  LEA.HI.SX32 R8, R3, R8, 0x1c ;  /* 0x0000000803087211 */ /* 0x000fc800078fe2ff */
[----:B------:R-:W-:-:S04]  /*1b420*/  VIMNMX R8, R20, R8, PT ;  /* 0x0000000814087248 */ /* 0x000fc80003fe0100 */
[----:B------:R-:W-:-:S13]  /*1b430*/  ISETP.GE.AND P0, PT, R8, 0x1, PT ;  /* 0x000000010800780c */ /* 0x000fda0003f06270 */
[----:B0-----:R-:W-:Y:S05]  /*1b440*/  @!P0 BRA `(.L_x_5806) ;  /* 0x0000000000748947 */ /* 0x001fea0003800000 */
[----:B------:R-:W-:Y:S01]  /*1b450*/  ISETP.NE.AND P0, PT, R10, RZ, PT ;  /* 0x000000ff0a00720c */ /* 0x000fe20003f05270 */
[----:B------:R-:W-:-:S03]  /*1b460*/  ULDC UR4, c[0x0][0xae8] ;  /* 0x0002ba0000047ab9 */ /* 0x000fc60000000800 */
[----:B------:R-:W-:-:S04]  /*1b470*/  SEL R3, R10, UR4, P0 ;  /* 0x000000040a037c07 */ /* 0x000fc80008000000 */
[-C--:B------:R-:W-:Y:S02]  /*1b480*/  IABS R4, R3.reuse ;  /* 0x0000000300047213 */ /* 0x080fe40000000000 */
[----:B------:R-:W-:Y:S02]  /*1b490*/  IADD3 R2, R3, -0x1, R8 ;  /* 0xffffffff03027810 */ /* 0x000fe40007ffe008 */
[----:B------:R-:W0:Y:S02]  /*1b4a0*/  I2F.RP R6, R4 ;  /* 0x0000000400067306 */ /* 0x000e240000209400 */
[----:B------:R-:W-:-:S04]  /*1b4b0*/  LOP3.LUT R5, R2, R3, RZ, 0x3c, !PT ;  /* 0x0000000302057212 */ /* 0x000fc800078e3cff */
[----:B------:R-:W-:Y:S02]  /*1b4c0*/  ISETP.GE.AND P3, PT, R5, RZ, PT ;  /* 0x000000ff0500720c */ /* 0x000fe40003f66270 */
        /* <DEDUP_REMOVED lines=8> */
[----:B------:R-:W-:-:S05]  /*1b550*/  IABS R2, R3 ;  /* 0x0000000300027213 */ /* 0x000fca0000000000 */
[----:B------:R-:W-:-:S05]  /*1b560*/  IMAD.MOV R2, RZ, RZ, -R2 ;  /* 0x000000ffff027224 */ /* 0x000fca00078e0a02 */
[----:B------:R-:W-:Y:S01]  /*1b570*/  MOV R6, R2 ;  /* 0x0000000200067202 */ /* 0x000fe20000000f00 */
        /* <DEDUP_REMOVED lines=10> */
.L_x_5806:
[----:B------:R-:W-:Y:S05]  /*1b620*/  BSYNC B0 ;  /* 0x0000000000007941 */ /* 0x000fea0003800000 */
.L_x_5805:
[-C--:B------:R-:W-:Y:S01]  /*1b630*/  IMAD R3, R12, R2.reuse, RZ ;  /* 0x000000020c037224 */ /* 0x080fe200078e02ff */
[----:B------:R-:W-:Y:S04]  /*1b640*/  BSSY B0, `(.L_x_5807) ;  /* 0x0000141000007945 */ /* 0x000fe80003800000 */
[----:B------:R-:W-:-:S05]  /*1b650*/  VIADDMNMX R2, R3, R2, R8, PT ;  /* 0x0000000203027246 */ /* 0x000fca0003800108 */
[--C-:B------:R-:W-:Y:S02]  /*1b660*/  IMAD R4, R2, 0x60, -R9.reuse ;  /* 0x0000006002047824 */ /* 0x100fe400078e0a09 */
[----:B------:R-:W-:-:S03]  /*1b670*/  IMAD R2, R3, 0x60, -R9 ;  /* 0x0000006003027824 */ /* 0x000fc600078e0a09 */
[----:B------:R-:W-:Y:S02]  /*1b680*/  VIMNMX R11, R4, R11, PT ;  /* 0x0000000b040b7248 */ /* 0x000fe40003fe0100 */
[----:B------:R-:W-:-:S04]  /*1b690*/  VIMNMX R2, RZ, R2, !PT ;  /* 0x00000002ff027248 */ /* 0x000fc80007fe0100 */
        /* <DEDUP_REMOVED lines=18> */
.L_x_6033:
[----:B-1----:R-:W-:Y:S02]  /*1b7c0*/  ISETP.NE.AND P0, PT, R14, RZ, PT ;  /* 0x000000ff0e00720c */ /* 0x002fe40003f05270 */
[----:B------:R-:W-:-:S11]  /*1b7d0*/  PLOP3.LUT P6, PT, PT, PT, PT, 0x8, 0x0 ;  /* 0x000000000000781c */ /* 0x000fd60003fce170 */
[----:B------:R-:W-:Y:S05]  /*1b7e0*/  @P0 BRA `(.L_x_5810) ;  /* 0x00000000000c0947 */ /* 0x000fea0003800000 */
[----:B------:R-:W-:-:S03]  /*1b7f0*/  UMOV UR4, 0xffffffff ;  /* 0xffffffff00047882 */ /* 0x000fc60000000000 */
[----:B------:R-:W-:Y:S05]  /*1b800*/  BRA.DIV UR4, `(.L_x_5811) ;  /* 0x0000009204147947 */ /* 0x000fea000b800000 */
[----:B------:R-:W-:-:S13]  /*1b810*/  ELECT P6, URZ, PT ;  /* 0x00000000003f782f */ /* 0x000fda00038c0000 */
.L_x_5810:
        /* <DEDUP_REMOVED lines=9> */
.L_x_6036:
[----:B------:R-:W-:Y:S05]  /*1b8b0*/  BSYNC B1 ;  /* 0x0000000000017941 */ /* 0x000fea0003800000 */
.L_x_5812:
        /* <DEDUP_REMOVED lines=12> */
.L_x_6037:
[----:B------:R-:W-:Y:S05]  /*1b980*/  BSYNC B2 ;  /* 0x0000000000027941 */ /* 0x000fea0003800000 */
.L_x_5816:
[----:B------:R-:W-:Y:S04]  /*1b990*/  BSSY B2, `(.L_x_5818) ;  /* 0x0000009000027945 */ /* 0x000fe80003800000 */
[----:B------:R-:W-:Y:S05]  /*1b9a0*/  @P1 BRA `(.L_x_5819) ;  /* 0x00000000001c1947 */ /* 0x000fea0003800000 */
[----:B------:R-:W1:Y:S01]  /*1b9b0*/  S2R R6, SR_TID.X ;  /* 0x0000000000067919 */ /* 0x000e620000002100 */
[----:B------:R-:W-:-:S04]  /*1b9c0*/  MOV R5, 0x3000 ;  /* 0x0000300000057802 */ /* 0x000fc80000000f00 */
[----:B------:R2:W-:Y:S01]  /*1b9d0*/  SYNCS.ARRIVE.TRANS64 RZ, [R4+URZ+0x32490], R5 ;  /* 0x0324900504ff79a7 */ /* 0x0005e2000800003f */
[----:B-1----:R-:W-:-:S04]  /*1b9e0*/  LOP3.LUT R6, R6, 0x1f, RZ, 0xc0, !PT ;  /* 0x0000001f06067812 */ /* 0x002fc800078ec0ff */
[----:B------:R-:W-:-:S13]  /*1b9f0*/  ISETP.NE.AND P0, PT, R6, RZ, PT ;  /* 0x000000ff0600720c */ /* 0x000fda0003f05270 */
[----:B--2---:R-:W-:Y:S05]  /*1ba00*/  @!P0 BRA `(.L_x_5819) ;  /* 0x0000000000048947 */ /* 0x004fea0003800000 */
[----:B------:R-:W-:Y:S01]  /*1ba10*/  BPT.TRAP 0x1 ;  /* 0x000000040000795c */ /* 0x000fe20000300000 */
.L_x_5819:
[----:B------:R-:W-:Y:S05]  /*1ba20*/  BSYNC B2 ;  /* 0x0000000000027941 */ /* 0x000fea0003800000 */
.L_x_5818:
        /* <DEDUP_REMOVED lines=13> */
.L_x_5820:
        /* <DEDUP_REMOVED lines=13> */
.L_x_6038:
[----:B------:R-:W-:Y:S05]  /*1bbd0*/  BSYNC B2 ;  /* 0x0000000000027941 */ /* 0x000fea0003800000 */
.L_x_5821:
        /* <DEDUP_REMOVED lines=11> */
.L_x_5824:
[----:B------:R-:W-:Y:S05]  /*1bc90*/  BSYNC B2 ;  /* 0x0000000000027941 */ /* 0x000fea0003800000 */
.L_x_5823:
        /* <DEDUP_REMOVED lines=10> */
.L_x_5825:
        /* <DEDUP_REMOVED lines=15> */
.L_x_5826:
        /* <DEDUP_REMOVED lines=15> */
.L_x_5827:
        /* <DEDUP_REMOVED lines=15> */
.L_x_5828:
        /* <DEDUP_REMOVED lines=10> */
.L_x_5815:
[----:B------:R-:W-:Y:S05]  /*1c0b0*/  BSYNC B1 ;  /* 0x0000000000017941 */ /* 0x000fea0003800000 */
.L_x_5814:
        /* <DEDUP_REMOVED lines=13> */
.L_x_5844:
        /* <DEDUP_REMOVED lines=13> */
.L_x_6039:
[----:B------:R-:W-:Y:S05]  /*1c260*/  BSYNC B2 ;  /* 0x0000000000027941 */ /* 0x000fea0003800000 */
.L_x_5831:
        /* <DEDUP_REMOVED lines=9> */
.L_x_5834:
[----:B------:R-:W-:Y:S05]  /*1c300*/  BSYNC B2 ;  /* 0x0000000000027941 */ /* 0x000fea0003800000 */
.L_x_5833:
        /* <DEDUP_REMOVED lines=12> */
.L_x_5835:
        /* <DEDUP_REMOVED lines=13> */
.L_x_6040:
[----:B------:R-:W-:Y:S05]  /*1c4a0*/  BSYNC B2 ;  /* 0x0000000000027941 */ /* 0x000fea0003800000 */
.L_x_5836:
[----:B------:R-:W-:Y:S01]  /*1c4b0*/  BSSY B2, `(.L_x_5838) ;  /* 0x000000b000027945 */ /* 0x000fe20003800000 */
[----:B------:R-:W-:Y:S01]  /*1c4c0*/  MOV R12, 0x0 ;  /* 0x00000000000c7802 */ /* 0x000fe20000000f00 */
[----:B------:R-:W-:Y:S02]  /*1c4d0*/  IMAD.MOV.U32 R13, RZ, RZ, 0x12f00000 ;  /* 0x12f00000ff0d7424 */ /* 0x000fe400078e00ff */
[----:B------:R-:W-:Y:S05]  /*1c4e0*/  @P2 BRA `(.L_x_5839) ;  /* 0x00000000001c2947 */ /* 0x000fea0003800000 */
[----:B------:R-:W2:Y:S01]  /*1c4f0*/  S2R R7, SR_TID.X ;  /* 0x0000000000077919 */ /* 0x000ea20000002100 */
[----:B01----:R-:W-:-:S04]  /*1c500*/  IMAD.MOV.U32 R6, RZ, RZ, 0xc000 ;  /* 0x0000c000ff067424 */ /* 0x003fc800078e00ff */
[----:B------:R3:W-:Y:S01]  /*1c510*/  SYNCS.ARRIVE.TRANS64 RZ, [R5+URZ+0x324b0], R6 ;  /* 0x0324b00605ff79a7 */ /* 0x0007e2000800003f */
[----:B--2---:R-:W-:-:S04]  /*1c520*/  LOP3.LUT R7, R7, 0x1f, RZ, 0xc0, !PT ;  /* 0x0000001f07077812 */ /* 0x004fc800078ec0ff */
[----:B------:R-:W-:-:S13]  /*1c530*/  ISETP.NE.AND P1, PT, R7, RZ, PT ;  /* 0x000000ff0700720c */ /* 0x000fda0003f25270 */
[----:B---3--:R-:W-:Y:S05]  /*1c540*/  @!P1 BRA `(.L_x_5839) ;  /* 0x0000000000049947 */ /* 0x008fea0003800000 */
[----:B------:R-:W-:Y:S01]  /*1c550*/  BPT.TRAP 0x1 ;  /* 0x000000040000795c */ /* 0x000fe20000300000 */
.L_x_5839:
[----:B------:R-:W-:Y:S05]  /*1c560*/  BSYNC B2 ;  /* 0x0000000000027941 */ /* 0x000fea0003800000 */
.L_x_5838:
        /* <DEDUP_REMOVED lines=10> */
.L_x_5840:
        /* <DEDUP_REMOVED lines=15> */
.L_x_5841:
        /* <DEDUP_REMOVED lines=15> */
.L_x_5842:
        /* <DEDUP_REMOVED lines=15> */
.L_x_5843:
        /* <DEDUP_REMOVED lines=10> */
.L_x_5830:
[----:B------:R-:W-:Y:S05]  /*1c980*/  BSYNC B1 ;  /* 0x0000000000017941 */ /* 0x000fea0003800000 */
.L_x_5829:
        /* <DEDUP_REMOVED lines=12> */
.L_x_5808:
[----:B------:R-:W-:Y:S05]  /*1ca50*/  BSYNC B0 ;  /* 0x0000000000007941 */ /* 0x000fea0003800000 */
.L_x_5807:
        /* <DEDUP_REMOVED lines=49> */
.L_x_5846:
[----:B------:R-:W-:Y:S05]  /*1cd70*/  BSYNC B0 ;  /* 0x0000000000007941 */ /* 0x000fea0003800000 */
.L_x_5845:
        /* <DEDUP_REMOVED lines=16> */
[----:B------:R-:W0:Y:S08]  /*1ce80*/  FLO.U32 R0, UR4 ;  /* 0x0000000400007d00 */ /* 0x000e3000080e0000 */
[----:B------:R-:W1:Y:S01]  /*1ce90*/  POPC R2, UR4 ;  /* 0x0000000400027d09 */ /* 0x000e620008000000 */
[----:B0-----:R-:W-:-:S13]  /*1cea0*/  ISETP.EQ.U32.AND P0, PT, R0, R3, PT ;  /* 0x000000030000720c */ /* 0x001fda0003f02070 */
[----:B-1----:R-:W2:Y:S01]  /*1ceb0*/  @P0 ATOMG.E.ADD.STRONG.GPU PT, R5, desc[UR40][R4.64], R2 ;  /* 0x00000002040509a8 */ /* 0x002ea200081ee1e8 */
[----:B------:R-:W0:Y:S02]  /*1cec0*/  S2R R3, SR_LTMASK ;  /* 0x0000000000037919 */ /* 0x000e240000003900 */
[----:B0-----:R-:W-:-:S06]  /*1ced0*/  LOP3.LUT R3, R3, UR4, RZ, 0xc0, !PT ;  /* 0x0000000403037c12 */ /* 0x001fcc000f8ec0ff */
[----:B------:R-:W0:Y:S01]  /*1cee0*/  POPC R3, R3 ;  /* 0x0000000300037309 */ /* 0x000e220000000000 */
[----:B--2---:R-:W0:Y:S02]  /*1cef0*/  SHFL.IDX PT, R0, R5, R0, 0x1f ;  /* 0x00001f0005007589 */ /* 0x004e2400000e0000 */
[----:B0-----:R-:W-:-:S05]  /*1cf00*/  IADD3 R0, R0, UR37, R3 ;  /* 0x0000002500007c10 */ /* 0x001fca000fffe003 */
[----:B------:R4:W-:Y:S01]  /*1cf10*/  STL [R1], R0 ;  /* 0x0000000001007387 */ /* 0x0009e20000100800 */
[----:B------:R-:W-:Y:S05]  /*1cf20*/  BRA `(.L_x_5849) ;  /* 0x00000048009c7947 */ /* 0x000fea0003800000 */
.L_x_5848:
[----:B------:R-:W-:Y:S01]  /*1cf30*/  IADD3 R0, R18, 0x1c400, RZ ;  /* 0x0001c40012007810 */ /* 0x000fe20007ffe0ff */
[----:B------:R-:W-:Y:S03]  /*1cf40*/  BSSY B6, `(.L_x_5850) ;  /* 0x0000013000067945 */ /* 0x000fe60003800000 */
[----:B------:R-:W-:-:S13]  /*1cf50*/  LOP3.LUT P0, RZ, R0, 0x3ff, RZ, 0xc0, !PT ;  /* 0x000003ff00ff7812 */ /* 0x000fda000780c0ff */
        /* <DEDUP_REMOVED lines=17> */
.L_x_5851:
[----:B------:R-:W-:Y:S05]  /*1d070*/  BSYNC B6 ;  /* 0x0000000000067941 */ /* 0x000fea0003800000 */
.L_x_5850:
        /* <DEDUP_REMOVED lines=20> */
.L_x_5854:
[----:B------:R-:W-:Y:S01]  /*1d1c0*/  MOV R2, 0x0 ;  /* 0x0000000000027802 */ /* 0x000fe20000000f00 */
[----:B------:R-:W-:Y:S01]  /*1d1d0*/  ULDC.64 UR4, c[0x4][0x98] ;  /* 0x0100260000047ab9 */ /* 0x000fe20000000a00 */
[----:B------:R-:W-:Y:S01]  /*1d1e0*/  ULDC.64 UR6, c[0x4][0xa0] ;  /* 0x0100280000067ab9 */ /* 0x000fe20000000a00 */
[----:B------:R-:W-:Y:S01]  /*1d1f0*/  ULDC.64 UR8, c[0x4][0x18] ;  /* 0x0100060000087ab9 */ /* 0x000fe20000000a00 */
[----:B------:R-:W-:Y:S01]  /*1d200*/  MOV R4, UR4 ;  /* 0x0000000400047c02 */ /* 0x000fe20008000f00 */
[----:B------:R-:W-:Y:S01]  /*1d210*/  IMAD.U32 R5, RZ, RZ, UR5 ;  /* 0x00000005ff057e24 */ /* 0x000fe2000f8e00ff */
        /* <DEDUP_REMOVED lines=10> */
.L_x_5853:
[----:B------:R-:W-:Y:S05]  /*1d2c0*/  BSYNC B6 ;  /* 0x0000000000067941 */ /* 0x000fea0003800000 */
.L_x_5852:
        /* <DEDUP_REMOVED lines=24> */
.L_x_6043:
        /* <DEDUP_REMOVED lines=11> */
.L_x_6046:
        /* <DEDUP_REMOVED lines=24> */
.L_x_5858:
[----:B-1----:R-:W2:Y:S01]  /*1d680*/  LDL R2, [R1+0x18] ;  /* 0x0000180001027983 */ /* 0x002ea20000100800 */
[----:B0-----:R-:W-:Y:S01]  /*1d690*/  IMAD R0, R19, 0x8, R18 ;  /* 0x0000000813007824 */ /* 0x001fe200078e0212 */
[----:B--2---:R-:W-:-:S04]  /*1d6a0*/  SHF.L.U32 R2, R2, 0x1f, RZ ;  /* 0x0000001f02027819 */ /* 0x004fc800000006ff */
[----:B------:R-:W0:Y:S02]  /*1d6b0*/  SYNCS.PHASECHK.TRANS64.TRYWAIT P0, [R0+URZ+0x32440], R2 ;  /* 0x03244002000075a7 */ /* 0x000e24000800017f */
[----:B0-----:R-:W-:Y:S05]  /*1d6c0*/  @!P0 BRA `(.L_x_5859) ;  /* 0x00000074003c8947 */ /* 0x001fea0003800000 */
.L_x_6047:
        /* <DEDUP_REMOVED lines=11> */
.L_x_5860:
        /* <DEDUP_REMOVED lines=24> */
.L_x_5856:
        /* <DEDUP_REMOVED lines=22> */
[----:B------:R-:W-:Y:S01]  /*1da60*/  IMAD.U32 R4, RZ, RZ, UR4 ;  /* 0x00000004ff047e24 */ /* 0x000fe2000f8e00ff */
[----:B------:R-:W-:Y:S01]  /*1da70*/  MOV R6, UR6 ;  /* 0x0000000600067c02 */ /* 0x000fe20008000f00 */
[----:B0-----:R-:W0:Y:S01]  /*1da80*/  LDC.64 R2, c[0x4][R2] ;  /* 0x0100000002027b82 */ /* 0x001e220000000a00 */
        /* <DEDUP_REMOVED lines=9> */
.L_x_5862:
[----:B------:R-:W-:Y:S05]  /*1db20*/  BSYNC B6 ;  /* 0x0000000000067941 */ /* 0x000fea0003800000 */
.L_x_5861:
[----:B------:R-:W2:Y:S01]  /*1db30*/  LDL R10, [R1+0x4] ;  /* 0x00000400010a7983 */ /* 0x000ea20000100800 */
        /* <DEDUP_REMOVED lines=23> */
[----:B------:R-:W-:-:S04]  /*1dcb0*/  ULDC.64 UR4, c[0x0][0x2d8] ;  /* 0x0000b60000047ab9 */ /* 0x000fc80000000a00 */
[----:B------:R-:W-:-:S03]  /*1dcc0*/  IADD3 R3, R3, R4, RZ ;  /* 0x0000000403037210 */ /* 0x000fc60007ffe0ff */
        /* <DEDUP_REMOVED lines=58> */
[----:B------:R-:W-:Y:S04]  /*1e070*/  SHFL.IDX PT, R6, R2, 0x2, 0x181f ;  /* 0x00581f0002067f89 */ /* 0x000fe800000e0000 */
[----:B0-----:R-:W0:Y:S04]  /*1e080*/  SHFL.IDX PT, R4, R3, 0x2, 0x181f ;  /* 0x00581f0003047f89 */ /* 0x001e2800000e0000 */
[----:B------:R1:W-:Y:S02]  /*1e090*/  STL [R1+0x60], R11 ;  /* 0x0000600b01007387 */ /* 0x0003e40000100800 */
[----:B-1----:R-:W-:-:S04]  /*1e0a0*/  IADD3 R11, R10, 0x20, RZ ;  /* 0x000000200a0b7810 */ /* 0x002fc80007ffe0ff */
[----:B------:R-:W-:-:S13]  /*1e0b0*/  ISETP.GE.AND P1, PT, R11, R0, PT ;  /* 0x000000000b00720c */ /* 0x000fda0003f26270 */
[----:B0-----:R-:W-:-:S05]  /*1e0c0*/  @!P1 LEA R5, P2, R9, R4, 0x1 ;  /* 0x0000000409059211 */ /* 0x001fca00078408ff */
[----:B------:R-:W-:-:S05]  /*1e0d0*/  @!P1 IMAD.X R4, RZ, RZ, R6, P2 ;  /* 0x000000ffff049224 */ /* 0x000fca00010e0606 */
        /* <DEDUP_REMOVED lines=51> */
.L_x_6064:
[----:B0-----:R-:W3:Y:S02]  /*1e410*/  LDL R2, [R1+0x4] ;  /* 0x0000040001027983 */ /* 0x001ee40000100800 */
[----:B---3--:R-:W-:-:S04]  /*1e420*/  IADD3 R2, R2, 0x70, RZ ;  /* 0x0000007002027810 */ /* 0x008fc80007ffe0ff */
        /* <DEDUP_REMOVED lines=10> */
.L_x_5864:
        /* <DEDUP_REMOVED lines=37> */
.L_x_5866:
[----:B------:R-:W-:Y:S05]  /*1e720*/  BSYNC B6 ;  /* 0x0000000000067941 */ /* 0x000fea0003800000 */
.L_x_5865:
        /* <DEDUP_REMOVED lines=10> */
[----:B-1----:R-:W-:-:S05]  /*1e7d0*/  IMAD.SHL.U32 R8, R8, 0x8, RZ ;  /* 0x0000000808087824 */ /* 0x002fca00078e00ff */
        /* <DEDUP_REMOVED lines=34> */
[----:B------:R-:W-:Y:S02]  /*1ea00*/  ISETP.GE.AND P1, PT, R9, UR4, PT ;  /* 0x0000000409007c0c */ /* 0x000fe4000bf26270 */
[----:B------:R-:W-:Y:S02]  /*1ea10*/  IADD3 R4, R3, R4, RZ ;  /* 0x0000000403047210 */ /* 0x000fe40007ffe0ff */
[----:B------:R-:W-:-:S02]  /*1ea20*/  ISETP.GE.AND P0, PT, R8, UR4, PT ;  /* 0x0000000408007c0c */ /* 0x000fc4000bf06270 */
        /* <DEDUP_REMOVED lines=103> */
.L_x_6082:
[----:B--2---:R-:W2:Y:S01]  /*1f0a0*/  LDL.LU R2, [R1+0x7c] ;  /* 0x00007c0001027983 */ /* 0x004ea20000300800 */
[----:B------:R-:W-:Y:S01]  /*1f0b0*/  BSSY B0, `(.L_x_5868) ;  /* 0x000000d000007945 */ /* 0x000fe20003800000 */
[----:B--2---:R-:W-:-:S13]  /*1f0c0*/  ISETP.GE.AND P4, PT, R2, R3, PT ;  /* 0x000000030200720c */ /* 0x004fda0003f86270 */
[----:B------:R-:W-:Y:S05]  /*1f0d0*/  @P4 BRA `(.L_x_5869) ;  /* 0x0000000000284947 */ /* 0x000fea0003800000 */
[----:B0-----:R-:W2:Y:S01]  /*1f0e0*/  LDL R4, [R1+0x14] ;  /* 0x0000140001047983 */ /* 0x001ea20000100800 */
        /* <DEDUP_REMOVED lines=9> */
.L_x_5869:
[----:B------:R-:W-:Y:S05]  /*1f180*/  BSYNC B0 ;  /* 0x0000000000007941 */ /* 0x000fea0003800000 */
.L_x_5868:
[----:B------:R-:W-:Y:S01]  /*1f190*/  NOP ;  /* 0x0000000000007918 */ /* 0x000fe20000000000 */
[----:B------:R-:W-:-:S13]  /*1f1a0*/  PLOP3.LUT P0, PT, PT, PT, PT, 0x80, 0x0 ;  /* 0x000000000000781c */ /* 0x000fda0003f0f070 */
.L_x_5870:
        /* <DEDUP_REMOVED lines=16> */
[----:B------:R-:W2:Y:S03]  /*1f2b0*/  SYNCS.PHASECHK.TRANS64.TRYWAIT P0, [R18+URZ+0x32420], R0 ;  /* 0x03242000120075a7 */ /* 0x000ea6000800017f */
[----:B-12---:R-:W-:Y:S05]  /*1f2c0*/  @!P0 BRA `(.L_x_5872) ;  /* 0x0000007000988947 */ /* 0x006fea0003800000 */
.L_x_6083:
[----:B------:R-:W-:Y:S05]  /*1f2d0*/  BSYNC B0 ;  /* 0x0000000000007941 */ /* 0x000fea0003800000 */
.L_x_5871:
[----:B------:R-:W2:Y:S01]  /*1f2e0*/  LDL R2, [R1+0x48] ;  /* 0x0000480001027983 */ /* 0x000ea20000100800 */
[----:B------:R-:W-:Y:S01]  /*1f2f0*/  BSSY B0, `(.L_x_5873) ;  /* 0x000005a000007945 */ /* 0x000fe20003800000 */
[----:B--2---:R-:W-:-:S13]  /*1f300*/  LOP3.LUT P0, RZ, R2, 0x1, RZ, 0xc0, !PT ;  /* 0x0000000102ff7812 */ /* 0x004fda000780c0ff */
[----:B------:R-:W-:Y:S05]  /*1f310*/  @!P0 BRA `(.L_x_5874) ;  /* 0x00000004005c8947 */ /* 0x000fea0003800000 */
[----:B0-----:R-:W1:Y:S01]  /*1f320*/  LDL R4, [R1+0x18] ;  /* 0x0000180001047983 */ /* 0x001e620000100800 */
[----:B------:R-:W-:Y:S01]  /*1f330*/  IMAD R2, R19, 0x8, R18 ;  /* 0x0000000813027824 */ /* 0x000fe200078e0212 */
[----:B------:R-:W-:Y:S01]  /*1f340*/  BSSY B1, `(.L_x_5875) ;  /* 0x0000007000017945 */ /* 0x000fe20003800000 */
[----:B------:R-:W0:Y:S02]  /*1f350*/  S2R R3, SR_TID.X ;  /* 0x0000000000037919 */ /* 0x000e240000002100 */
[----:B0-----:R-:W-:-:S04]  /*1f360*/  LOP3.LUT R3, R3, 0x7f, RZ, 0xc0, !PT ;  /* 0x0000007f03037812 */ /* 0x001fc800078ec0ff */
[----:B------:R-:W-:Y:S02]  /*1f370*/  ISETP.NE.AND P1, PT, R3, RZ, PT ;  /* 0x000000ff0300720c */ /* 0x000fe40003f25270 */
[----:B-1----:R-:W-:-:S04]  /*1f380*/  SHF.L.U32 R0, R4, 0x1f, RZ ;  /* 0x0000001f04007819 */ /* 0x002fc800000006ff */
[----:B------:R-:W0:Y:S02]  /*1f390*/  SYNCS.PHASECHK.TRANS64.TRYWAIT P0, [R2+URZ+0x32460], R0 ;  /* 0x03246000020075a7 */ /* 0x000e24000800017f */
[----:B0-----:R-:W-:Y:S05]  /*1f3a0*/  @!P0 BRA `(.L_x_5876) ;  /* 0x0000007000748947 */ /* 0x001fea0003800000 */
.L_x_6084:
[----:B------:R-:W-:Y:S05]  /*1f3b0*/  BSYNC B1 ;  /* 0x0000000000017941 */ /* 0x000fea0003800000 */
.L_x_5875:
        /* <DEDUP_REMOVED lines=9> */
.L_x_5878:
[----:B------:R-:W-:Y:S05]  /*1f450*/  BSYNC B1 ;  /* 0x0000000000017941 */ /* 0x000fea0003800000 */
.L_x_5877:
        /* <DEDUP_REMOVED lines=12> */
.L_x_5879:
        /* <DEDUP_REMOVED lines=15> */
.L_x_5880:
        /* <DEDUP_REMOVED lines=15> */
.L_x_5881:
        /* <DEDUP_REMOVED lines=15> */
.L_x_5882:
        /* <DEDUP_REMOVED lines=10> */
.L_x_5874:
[----:B------:R-:W-:Y:S05]  /*1f890*/  BSYNC B0 ;  /* 0x0000000000007941 */ /* 0x000fea0003800000 */
.L_x_5873:
[----:B0-----:R-:W1:Y:S04]  /*1f8a0*/  LDL R4, [R1+0x4c] ;  /* 0x00004c0001047983 */ /* 0x001e680000100800 */
[----:B------:R-:W2:Y:S01]  /*1f8b0*/  LDL R5, [R1+0x28] ;  /* 0x0000280001057983 */ /* 0x000ea20000100800 */
[----:B------:R-:W-:Y:S01]  /*1f8c0*/  BSSY B0, `(.L_x_5883) ;  /* 0x00001f3000007945 */ /* 0x000fe20003800000 */
[----:B-1----:R-:W-:-:S05]  /*1f8d0*/  VIADD R0, R4, 0xfffffffe ;  /* 0xfffffffe04007836 */ /* 0x002fca0000000000 */
[----:B--2---:R-:W-:-:S13]  /*1f8e0*/  ISETP.GE.AND P0, PT, R0, R5, PT ;  /* 0x000000050000720c */ /* 0x004fda0003f06270 */
[----:B------:R-:W-:Y:S05]  /*1f8f0*/  @!P0 BRA `(.L_x_5884) ;  /* 0x0000001c00bc8947 */ /* 0x000fea0003800000 */
[----:B------:R-:W2:Y:S04]  /*1f900*/  LDL.LU R7, [R1+0x84] ;  /* 0x0000840001077983 */ /* 0x000ea80000300800 */
[----:B---3--:R-:W3:Y:S04]  /*1f910*/  LDL.LU R6, [R1+0x44] ;  /* 0x0000440001067983 */ /* 0x008ee80000300800 */
[----:B------:R-:W4:Y:S01]  /*1f920*/  LDL.LU R4, [R1+0x40] ;  /* 0x0000400001047983 */ /* 0x000f220000300800 */
[----:B------:R-:W-:Y:S01]  /*1f930*/  BSSY B2, `(.L_x_5885) ;  /* 0x00000a9000027945 */ /* 0x000fe20003800000 */
[----:B--2---:R-:W-:-:S04]  /*1f940*/  VIADD R2, R7, 0x1 ;  /* 0x0000000107027836 */ /* 0x004fc80000000000 */
[----:B---3--:R-:W-:-:S05]  /*1f950*/  IMAD R2, R2, R6, RZ ;  /* 0x0000000602027224 */ /* 0x008fca00078e02ff */
[----:B----4-:R-:W-:Y:S02]  /*1f960*/  VIMNMX R4, R4, R2, PT ;  /* 0x0000000204047248 */ /* 0x010fe40003fe0100 */
[----:B------:R-:W-:Y:S02]  /*1f970*/  LOP3.LUT R2, RZ, R5, RZ, 0x33, !PT ;  /* 0x00000005ff027212 */ /* 0x000fe400078e33ff */
[----:B------:R-:W-:-:S04]  /*1f980*/  IADD3 R8, -R4, RZ, RZ ;  /* 0x000000ff04087210 */ /* 0x000fc80007ffe1ff */
        /* <DEDUP_REMOVED lines=39> */
.L_x_5889:
        /* <DEDUP_REMOVED lines=8> */
.L_x_6085:
[----:B------:R-:W-:Y:S05]  /*1fc80*/  BSYNC B3 ;  /* 0x0000000000037941 */ /* 0x000fea0003800000 */
.L_x_5890:
        /* <DEDUP_REMOVED lines=9> */
.L_x_5893:
[----:B------:R-:W-:Y:S05]  /*1fd20*/  BSYNC B3 ;  /* 0x0000000000037941 */ /* 0x000fea0003800000 */
.L_x_5892:
        /* <DEDUP_REMOVED lines=10> */
[----:B--2---:R-:W-:Y:S01]  /*1fdd0*/  IMAD R0, R0, 0x60, R5 ;  /* 0x0000006000007824 */ /* 0x004fe200078e0205 */
[----:B------:R-:W-:-:S10]  /*1fde0*/  IADD3 R5, R2, 0x32430, RZ ;  /* 0x0003243002057810 */ /* 0x000fd40007ffe0ff */
.L_x_5894:
        /* <DEDUP_REMOVED lines=13> */
.L_x_6086:
[----:B------:R-:W-:Y:S05]  /*1fec0*/  BSYNC B3 ;  /* 0x0000000000037941 */ /* 0x000fea0003800000 */
.L_x_5895:
        /* <DEDUP_REMOVED lines=11> */
.L_x_5898:
[----:B------:R-:W-:Y:S05]  /*1ff80*/  BSYNC B3 ;  /* 0x0000000000037941 */ /* 0x000fea0003800000 */
.L_x_5897:
        /* <DEDUP_REMOVED lines=9> */
.L_x_5899:
        /* <DEDUP_REMOVED lines=15> */
.L_x_5900:
        /* <DEDUP_REMOVED lines=15> */
.L_x_5901:
        /* <DEDUP_REMOVED lines=15> */
.L_x_5902:
        /* <DEDUP_REMOVED lines=10> */
.L_x_5888:
[----:B------:R-:W-:Y:S05]  /*20390*/  BSYNC B1 ;  /* 0x0000000000017941 */ /* 0x000fea0003800000 */
.L_x_5887:
[----:B------:R-:W2:Y:S02]  /*203a0*/  LDL.LU R5, [R1+0x4c] ;  /* 0x00004c0001057983 */ /* 0x000ea40000300800 */
[----:B--2---:R-:W-:-:S07]  /*203b0*/  VIADD R0, R5, 0xfffffffd ;  /* 0xfffffffd05007836 */ /* 0x004fce0000000000 */
.L_x_5886:
[----:B------:R-:W-:Y:S05]  /*203c0*/  BSYNC B2 ;  /* 0x0000000000027941 */ /* 0x000fea0003800000 */
.L_x_5885:
[----:B------:R-:W-:Y:S02]  /*203d0*/  IADD3 R8, R8, -0x2, RZ ;  /* 0xfffffffe08087810 */ /* 0x000fe40007ffe0ff */
[----:B------:R-:W-:-:S04]  /*203e0*/  LOP3.LUT R4, RZ, R4, RZ, 0x33, !PT ;  /* 0x00000004ff047212 */ /* 0x000fc800078e33ff */
[----:B------:R-:W-:-:S13]  /*203f0*/  ISETP.NE.AND P0, PT, R8, R4, PT ;  /* 0x000000040800720c */ /* 0x000fda0003f05270 */
[----:B------:R-:W-:Y:S05]  /*20400*/  @!P0 BRA `(.L_x_5884) ;  /* 0x0000001000f88947 */ /* 0x000fea0003800000 */
.L_x_5935:
        /* <DEDUP_REMOVED lines=35> */
.L_x_5905:
        /* <DEDUP_REMOVED lines=8> */
.L_x_6087:
[----:B------:R-:W-:Y:S05]  /*206c0*/  BSYNC B2 ;  /* 0x0000000000027941 */ /* 0x000fea0003800000 */
.L_x_5906:
        /* <DEDUP_REMOVED lines=9> */
.L_x_5909:
[----:B------:R-:W-:Y:S05]  /*20760*/  BSYNC B2 ;  /* 0x0000000000027941 */ /* 0x000fea0003800000 */
.L_x_5908:
        /* <DEDUP_REMOVED lines=12> */
.L_x_5910:
        /* <DEDUP_REMOVED lines=13> */
.L_x_6088:
[----:B------:R-:W-:Y:S05]  /*20900*/  BSYNC B2 ;  /* 0x0000000000027941 */ /* 0x000fea0003800000 */
.L_x_5911:
        /* <DEDUP_REMOVED lines=11> */
.L_x_5914:
[----:B------:R-:W-:Y:S05]  /*209c0*/  BSYNC B2 ;  /* 0x0000000000027941 */ /* 0x000fea0003800000 */
.L_x_5913:
        /* <DEDUP_REMOVED lines=9> */
.L_x_5915:
        /* <DEDUP_REMOVED lines=15> */
.L_x_5916:
        /* <DEDUP_REMOVED lines=15> */
.L_x_5917:
        /* <DEDUP_REMOVED lines=15> */
.L_x_5918:
        /* <DEDUP_REMOVED lines=10> */
.L_x_5904:
[----:B------:R-:W-:Y:S05]  /*20dd0*/  BSYNC B1 ;  /* 0x0000000000017941 */ /* 0x000fea0003800000 */
.L_x_5903:
[----:B------:R-:W2:Y:S01]  /*20de0*/  LDL R5, [R1+0x48] ;  /* 0x0000480001057983 */ /* 0x000ea20000100800 */
[----:B------:R-:W-:Y:S01]  /*20df0*/  VIADD R7, R7, 0x1 ;  /* 0x0000000107077836 */ /* 0x000fe20000000000 */
[----:B------:R-:W-:Y:S04]  /*20e00*/  BSSY B1, `(.L_x_5919) ;  /* 0x000009a000017945 */ /* 0x000fe80003800000 */
[----:B------:R-:W-:-:S04]  /*20e10*/  ISETP.NE.AND P0, PT, R7, 0x2, PT ;  /* 0x000000020700780c */ /* 0x000fc80003f05270 */
[----:B------:R-:W-:Y:S02]  /*20e20*/  SEL R2, RZ, 0x1, P0 ;  /* 0x00000001ff027807 */ /* 0x000fe40000000000 */
[----:B------:R-:W-:Y:S02]  /*20e30*/  SEL R19, R7, RZ, P0 ;  /* 0x000000ff07137207 */ /* 0x000fe40000000000 */
[----:B------:R-:W-:Y:S02]  /*20e40*/  LOP3.LUT R8, R6, R2, RZ, 0x3c, !PT ;  /* 0x0000000206087212 */ /* 0x000fe400078e3cff */
[----:B------:R-:W-:-:S03]  /*20e50*/  IADD3 R6, R0, -0x1, RZ ;  /* 0xffffffff00067810 */ /* 0x000fc60007ffe0ff */
        /* <DEDUP_REMOVED lines=27> */
.L_x_5921:
        /* <DEDUP_REMOVED lines=8> */
.L_x_6089:
[----:B------:R-:W-:Y:S05]  /*21090*/  BSYNC B2 ;  /* 0x0000000000027941 */ /* 0x000fea0003800000 */
.L_x_5922:
        /* <DEDUP_REMOVED lines=9> */
.L_x_5925:
[----:B------:R-:W-:Y:S05]  /*21130*/  BSYNC B2 ;  /* 0x0000000000027941 */ /* 0x000fea0003800000 */
.L_x_5924:
        /* <DEDUP_REMOVED lines=12> */
.L_x_5926:
        /* <DEDUP_REMOVED lines=13> */
.L_x_6090:
[----:B------:R-:W-:Y:S05]  /*212d0*/  BSYNC B2 ;  /* 0x0000000000027941 */ /* 0x000fea0003800000 */
.L_x_5927:
[----:B------:R-:W-:Y:S01]  /*212e0*/  BSSY B2, `(.L_x_5929) ;  /* 0x000000b000027945 */ /* 0x000fe20003800000 */
[----:B------:R-:W-:Y:S01]  /*212f0*/  MOV R8, 0x0 ;  /* 0x0000000000087802 */ /* 0x000fe20000000f00 */
[----:B0-----:R-:W-:Y:S02]  /*21300*/  IMAD.MOV.U32 R9, RZ, RZ, 0x14f00000 ;  /* 0x14f00000ff097424 */ /* 0x001fe400078e00ff */
        /* <DEDUP_REMOVED lines=8> */
.L_x_5930:
[----:B------:R-:W-:Y:S05]  /*21390*/  BSYNC B2 ;  /* 0x0000000000027941 */ /* 0x000fea0003800000 */
.L_x_5929:
        /* <DEDUP_REMOVED lines=9> */
.L_x_5931:
        /* <DEDUP_REMOVED lines=15> */
.L_x_5932:
        /* <DEDUP_REMOVED lines=15> */
.L_x_5933:
        /* <DEDUP_REMOVED lines=15> */
.L_x_5934:
        /* <DEDUP_REMOVED lines=10> */
.L_x_5920:
[----:B------:R-:W-:Y:S05]  /*217a0*/  BSYNC B1 ;  /* 0x0000000000017941 */ /* 0x000fea0003800000 */
.L_x_5919:
[----:B------:R-:W2:Y:S01]  /*217b0*/  LDL R5, [R1+0x28] ;  /* 0x0000280001057983 */ /* 0x000ea20000100800 */
[----:B------:R-:W-:Y:S01]  /*217c0*/  VIADD R0, R0, 0xfffffffe ;  /* 0xfffffffe00007836 */ /* 0x000fe20000000000 */
[----:B--2---:R-:W-:-:S13]  /*217d0*/  ISETP.GT.AND P0, PT, R6, R5, PT ;  /* 0x000000050600720c */ /* 0x004fda0003f04270 */
[----:B------:R-:W-:Y:S05]  /*217e0*/  @P0 BRA `(.L_x_5935) ;  /* 0xffffffec00080947 */ /* 0x000fea000383ffff */
.L_x_5884:
[----:B------:R-:W-:Y:S05]  /*217f0*/  BSYNC B0 ;  /* 0x0000000000007941 */ /* 0x000fea0003800000 */
.L_x_5883:
        /* <DEDUP_REMOVED lines=13> */
[----:B------:R-:W4:Y:S01]  /*218d0*/  LDC.64 R4, c[0x0][0xd60] ;  /* 0x00035800ff047b82 */ /* 0x000f220000000a00 */
[----:B------:R-:W2:Y:S08]  /*218e0*/  FLO.U32 R0, UR4 ;  /* 0x0000000400007d00 */ /* 0x000eb000080e0000 */
[----:B-1----:R-:W4:Y:S01]  /*218f0*/  POPC R2, UR4 ;  /* 0x0000000400027d09 */ /* 0x002f220008000000 */
[----:B--2---:R-:W-:-:S13]  /*21900*/  ISETP.EQ.U32.AND P1, PT, R0, R3, PT ;  /* 0x000000030000720c */ /* 0x004fda0003f22070 */
[----:B----4-:R-:W2:Y:S01]  /*21910*/  @P1 ATOMG.E.ADD.STRONG.GPU PT, R5, desc[UR40][R4.64], R2 ;  /* 0x00000002040519a8 */ /* 0x010ea200081ee1e8 */
[----:B------:R-:W1:Y:S02]  /*21920*/  S2R R3, SR_LTMASK ;  /* 0x0000000000037919 */ /* 0x000e640000003900 */
[----:B-1----:R-:W-:-:S06]  /*21930*/  LOP3.LUT R3, R3, UR4, RZ, 0xc0, !PT ;  /* 0x0000000403037c12 */ /* 0x002fcc000f8ec0ff */
[----:B------:R-:W1:Y:S01]  /*21940*/  POPC R3, R3 ;  /* 0x0000000300037309 */ /* 0x000e620000000000 */
[----:B--2---:R-:W1:Y:S02]  /*21950*/  SHFL.IDX PT, R0, R5, R0, 0x1f ;  /* 0x00001f0005007589 */ /* 0x004e6400000e0000 */
[----:B-1----:R-:W-:-:S05]  /*21960*/  IADD3 R0, R0, UR37, R3 ;  /* 0x0000002500007c10 */ /* 0x002fca000fffe003 */
[----:B------:R2:W-:Y:S02]  /*21970*/  STL [R1], R0 ;  /* 0x0000000001007387 */ /* 0x0005e40000100800 */
.L_x_5937:
[----:B------:R-:W-:Y:S05]  /*21980*/  BSYNC B0 ;  /* 0x0000000000007941 */ /* 0x000fea0003800000 */
.L_x_5936:
[----:B------:R-:W-:-:S07]  /*21990*/  SEL R19, R19, RZ, P0 ;  /* 0x000000ff13137207 */ /* 0x000fce0000000000 */
.L_x_5849:
[----:B------:R-:W-:Y:S05]  /*219a0*/  BSYNC B7 ;  /* 0x0000000000077941 */ /* 0x000fea0003800000 */
.L_x_5847:
[----:B--2-4-:R-:W2:Y:S02]  /*219b0*/  LDL R0, [R1+0x48] ;  /* 0x0000480001007983 */ /* 0x014ea40000100800 */
[----:B--2---:R-:W-:-:S13]  /*219c0*/  LOP3.LUT P0, RZ, R0, 0x40, RZ, 0xc0, !PT ;  /* 0x0000004000ff7812 */ /* 0x004fda000780c0ff */
[----:B------:R-:W-:Y:S05]  /*219d0*/  @!P0 BRA `(.L_x_5938) ;  /* 0x00000000002c8947 */ /* 0x000fea0003800000 */
[----:B------:R-:W-:Y:S05]  /*219e0*/  WARPSYNC.ALL ;  /* 0x0000000000007948 */ /* 0x000fea0003800000 */
[----:B------:R-:W2:Y:S08]  /*219f0*/  S2UR UR5, SR_CgaCtaId ;  /* 0x00000000000579c3 */ /* 0x000eb00000008800 */
[----:B------:R-:W-:Y:S06]  /*21a00*/  BAR.SYNC.DEFER_BLOCKING 0x5, 0x180 ;  /* 0x0146000000007b1d */ /* 0x000fec0000010000 */
[----:B------:R-:W-:-:S02]  /*21a10*/  UMOV UR4, 0x400 ;  /* 0x0000040000047882 */ /* 0x000fc40000000000 */
[----:B--2---:R-:W-:-:S06]  /*21a20*/  ULEA UR4, UR5, UR4, 0x18 ;  /* 0x0000000405047291 */ /* 0x004fcc000f8ec03f */
[----:B------:R-:W-:-:S05]  /*21a30*/  MOV R18, UR4 ;  /* 0x0000000400127c02 */ /* 0x000fca0008000f00 */
[----:B---3--:R-:W2:Y:S04]  /*21a40*/  LDS.128 R4, [R18+0x324d0] ;  /* 0x0324d00012047984 */ /* 0x008ea80000000c00 */
[----:B--2---:R2:W-:Y:S04]  /*21a50*/  STL.64 [R1], R4 ;  /* 0x0000000401007387 */ /* 0x0045e80000100a00 */
[----:B------:R2:W-:Y:S01]  /*21a60*/  STL.64 [R1+0x8], R6 ;  /* 0x0000080601007387 */ /* 0x0005e20000100a00 */
[----:B------:R-:W-:Y:S06]  /*21a70*/  BAR.ARV 0x4, 0x180 ;  /* 0x0106000000007b1d */ /* 0x000fec0000002000 */
[----:B------:R-:W-:Y:S05]  /*21a80*/  BRA `(.L_x_5939) ;  /* 0x0000001000347947 */ /* 0x000fea0003800000 */
.L_x_5938:
[----:B------:R-:W2:Y:S01]  /*21a90*/  S2R R16, SR_TID.X ;  /* 0x0000000000107919 */ /* 0x000ea20000002100 */
[----:B------:R-:W-:Y:S01]  /*21aa0*/  UMOV UR4, 0xffffffff ;  /* 0xffffffff00047882 */ /* 0x000fe20000000000 */
[----:B--2---:R-:W-:-:S04]  /*21ab0*/  LOP3.LUT R16, R16, 0x1f, RZ, 0xc0, !PT ;  /* 0x0000001f10107812 */ /* 0x004fc800078ec0ff */
[----:B------:R-:W-:Y:S01]  /*21ac0*/  ISETP.NE.AND P0, PT, R16, 0x1f, PT ;  /* 0x0000001f1000780c */ /* 0x000fe20003f05270 */
[----:B------:R-:W-:-:S12]  /*21ad0*/  BRA.DIV UR4, `(.L_x_5940) ;  /* 0x0000004e04347947 */ /* 0x000fd8000b800000 */
[----:B-1----:R-:W2:Y:S01]  /*21ae0*/  LDL.LU R2, [R1] ;  /* 0x0000000001027983 */ /* 0x002ea20000300800 */
[----:B------:R-:W-:-:S03]  /*21af0*/  ULDC UR4, c[0x0][0xd3c] ;  /* 0x00034f0000047ab9 */ /* 0x000fc60000000800 */
[----:B------:R-:W4:Y:S01]  /*21b00*/  LDL R3, [R1+0xc] ;  /* 0x00000c0001037983 */ /* 0x000f220000100800 */
[----:B--2---:R-:W-:Y:S02]  /*21b10*/  IMAD.MOV.U32 R10, RZ, RZ, R2 ;  /* 0x000000ffff0a7224 */ /* 0x004fe400078e0002 */
[----:B----4-:R-:W-:-:S05]  /*21b20*/  IMAD.IADD R0, R3, 0x1, R16 ;  /* 0x0000000103007824 */ /* 0x010fca00078e0210 */
[----:B------:R-:W-:-:S13]  /*21b30*/  ISETP.GE.OR P1, PT, R0, UR4, !P0 ;  /* 0x0000000400007c0c */ /* 0x000fda000c726670 */
[----:B------:R-:W1:Y:S08]  /*21b40*/  @!P1 LDC.64 R2, c[0x0][0xd80] ;  /* 0x00036000ff029b82 */ /* 0x000e700000000a00 */
[----:B---3--:R-:W2:Y:S01]  /*21b50*/  @!P1 LDC.64 R6, c[0x0][0xd78] ;  /* 0x00035e00ff069b82 */ /* 0x008ea20000000a00 */
        /* <DEDUP_REMOVED lines=27> */
[----:B-1----:R-:W-:-:S04]  /*21d10*/  SEL R3, R3, RZ, P4 ;  /* 0x000000ff03037207 */ /* 0x002fc80002000000 */
[----:B------:R-:W-:-:S05]  /*21d20*/  IADD3 R2, R2, R3, RZ ;  /* 0x0000000302027210 */ /* 0x000fca0007ffe0ff */
[----:B------:R-:W1:Y:S02]  /*21d30*/  SHFL.UP PT, R3, R2, 0x10, RZ ;  /* 0x0600000002037989 */ /* 0x000e6400000e00ff */
[----:B-1----:R-:W-:-:S05]  /*21d40*/  SEL R3, R3, RZ, P5 ;  /* 0x000000ff03037207 */ /* 0x002fca0002800000 */
[----:B------:R-:W-:-:S05]  /*21d50*/  IMAD.IADD R7, R2, 0x1, R3 ;  /* 0x0000000102077824 */ /* 0x000fca00078e0203 */
[----:B0-----:R0:W1:Y:S02]  /*21d60*/  SHFL.IDX PT, R9, R7, 0x1f, 0x1f ;  /* 0x03e01f0007097f89 */ /* 0x00106400000e0000 */
.L_x_6100:
[----:B------:R-:W-:Y:S02]  /*21d70*/  ULDC UR4, c[0x0][0xd38] ;  /* 0x00034e0000047ab9 */ /* 0x000fe40000000800 */
[----:B------:R-:W-:-:S04]  /*21d80*/  IMAD.U32 R2, RZ, RZ, UR4 ;  /* 0x00000004ff027e24 */ /* 0x000fc8000f8e00ff */
[----:B-1----:R-:W-:-:S04]  /*21d90*/  IMAD R9, R9, R2, RZ ;  /* 0x0000000209097224 */ /* 0x002fc800078e02ff */
[----:B------:R-:W-:-:S05]  /*21da0*/  IMAD.IADD R0, R0, 0x1, R9 ;  /* 0x0000000100007824 */ /* 0x000fca00078e0209 */
[----:B------:R-:W-:-:S13]  /*21db0*/  ISETP.GT.AND P6, PT, R0, R5, PT ;  /* 0x000000050000720c */ /* 0x000fda0003fc4270 */
[----:B------:R-:W-:Y:S05]  /*21dc0*/  @P6 BRA `(.L_x_5941) ;  /* 0x0000000000ac6947 */ /* 0x000fea0003800000 */
.L_x_5944:
        /* <DEDUP_REMOVED lines=37> */
.L_x_6108:
[----:B------:R-:W-:Y:S02]  /*22020*/  ULDC UR4, c[0x0][0xd38] ;  /* 0x00034e0000047ab9 */ /* 0x000fe40000000800 */
[----:B------:R-:W-:-:S04]  /*22030*/  IMAD.U32 R2, RZ, RZ, UR4 ;  /* 0x00000004ff027e24 */ /* 0x000fc8000f8e00ff */
[----:B-1----:R-:W-:-:S04]  /*22040*/  IMAD R9, R9, R2, RZ ;  /* 0x0000000209097224 */ /* 0x002fc800078e02ff */
[----:B------:R-:W-:-:S05]  /*22050*/  IMAD.IADD R0, R9, 0x1, R0 ;  /* 0x0000000109007824 */ /* 0x000fca00078e0200 */
[----:B------:R-:W-:-:S13]  /*22060*/  ISETP.GT.AND P6, PT, R0, R5, PT ;  /* 0x000000050000720c */ /* 0x000fda0003fc4270 */
[----:B------:R-:W-:Y:S05]  /*22070*/  @!P6 BRA `(.L_x_5944) ;  /* 0xfffffffc0054e947 */ /* 0x000fea000383ffff */
.L_x_5941:
        /* <DEDUP_REMOVED lines=12> */
.L_x_6113:
[----:B------:R-:W-:-:S13]  /*22140*/  ISETP.NE.AND P0, PT, R0, RZ, PT ;  /* 0x000000ff0000720c */ /* 0x000fda0003f05270 */
[----:B------:R-:W-:Y:S05]  /*22150*/  @!P0 BRA `(.L_x_5946) ;  /* 0x0000000000148947 */ /* 0x000fea0003800000 */
[----:B------:R-:W-:Y:S01]  /*22160*/  UMOV UR4, 0xffffffff ;  /* 0xffffffff00047882 */ /* 0x000fe20000000000 */
[----:B-1----:R-:W-:Y:S02]  /*22170*/  VIADD R3, R3, 0xffffffff ;  /* 0xffffffff03037836 */ /* 0x002fe40000000000 */
[----:B------:R-:W-:Y:S05]  /*22180*/  BRA.DIV UR4, `(.L_x_5947) ;  /* 0x0000005204287947 */ /* 0x000fea000b800000 */
[----:B------:R1:W2:Y:S02]  /*22190*/  SHFL.IDX PT, R3, R7, R3, 0x1f ;  /* 0x00001f0307037589 */ /* 0x0002a400000e0000 */
.L_x_6116:
[----:B--2---:R-:W-:-:S07]  /*221a0*/  IMAD.MOV.U32 R8, RZ, RZ, R3 ;  /* 0x000000ffff087224 */ /* 0x004fce00078e0003 */
.L_x_5946:
[----:B------:R-:W-:Y:S01]  /*221b0*/  ISETP.NE.AND P0, PT, R6, 0x1, PT ;  /* 0x000000010600780c */ /* 0x000fe20003f05270 */
[----:B------:R-:W-:-:S05]  /*221c0*/  IMAD R0, R8, R2, R9 ;  /* 0x0000000208007224 */ /* 0x000fca00078e0209 */
[----:B------:R2:W-:Y:S02]  /*221d0*/  STL [R1], R0 ;  /* 0x0000000001007387 */ /* 0x0005e40000100800 */
[----:B--2---:R-:W-:-:S05]  /*221e0*/  IADD3 R0, R5, -R0, RZ ;  /* 0x8000000005007210 */ /* 0x004fca0007ffe0ff */
[----:B------:R-:W-:Y:S05]  /*221f0*/  @!P0 BRA `(.L_x_5948) ;  /* 0x0000000000e48947 */ /* 0x000fea0003800000 */
[----:B------:R-:W-:-:S04]  /*22200*/  IABS R5, R4 ;  /* 0x0000000400057213 */ /* 0x000fc80000000000 */
[----:B------:R-:W2:Y:S08]  /*22210*/  I2F.RP R2, R5 ;  /* 0x0000000500027306 */ /* 0x000eb00000209400 */
[----:B--2---:R-:W2:Y:S02]  /*22220*/  MUFU.RCP R2, R2 ;  /* 0x0000000200027308 */ /* 0x004ea40000001000 */
[----:B--2---:R-:W-:-:S06]  /*22230*/  VIADD R2, R2, 0xffffffe ;  /* 0x0ffffffe02027836 */ /* 0x004fcc0000000000 */
        /* <DEDUP_REMOVED lines=17> */
[----:B------:R-:W-:Y:S01]  /*22350*/  @P0 IADD3 R8, R8, 0x1, RZ ;  /* 0x0000000108080810 */ /* 0x000fe20007ffe0ff */
        /* <DEDUP_REMOVED lines=30> */
[C---:B------:R-:W-:Y:S01]  /*22540*/  IMAD R2, R6.reuse, R2, R3 ;  /* 0x0000000206027224 */ /* 0x040fe200078e0203 */
[----:B------:R-:W-:-:S05]  /*22550*/  LEA R6, R6, R7, 0x18 ;  /* 0x0000000706067211 */ /* 0x000fca00078ec0ff */
[----:B------:R-:W-:-:S05]  /*22560*/  IMAD R2, R2, 0x10000, R6 ;  /* 0x0001000002027824 */ /* 0x000fca00078e0206 */
[----:B------:R0:W-:Y:S01]  /*22570*/  STL [R1+0x8], R2 ;  /* 0x0000080201007387 */ /* 0x0001e20000100800 */
[----:B------:R-:W-:Y:S05]  /*22580*/  BRA `(.L_x_5949) ;  /* 0x0000000000fc7947 */ /* 0x000fea0003800000 */
.L_x_5948:
[----:B-1----:R-:W2:Y:S01]  /*22590*/  LDL R3, [R1+0xc] ;  /* 0x00000c0001037983 */ /* 0x002ea20000100800 */
        /* <DEDUP_REMOVED lines=29> */
[----:B------:R-:W-:-:S03]  /*22770*/  IMAD.MOV R6, RZ, RZ, -R6 ;  /* 0x000000ffff067224 */ /* 0x000fc600078e0a06 */
[----:B------:R-:W-:Y:S01]  /*22780*/  IADD3 R8, -R7, RZ, RZ ;  /* 0x000000ff07087210 */ /* 0x000fe20007ffe1ff */
        /* <DEDUP_REMOVED lines=25> */
[----:B------:R-:W-:-:S05]  /*22920*/  IMAD.MOV.U32 R0, RZ, RZ, R2 ;  /* 0x000000ffff007224 */ /* 0x000fca00078e0002 */
[----:B------:R-:W-:Y:S02]  /*22930*/  @!P2 IADD3 R0, -R0, RZ, RZ ;  /* 0x000000ff0000a210 */ /* 0x000fe40007ffe1ff */
[----:B------:R-:W-:Y:S01]  /*22940*/  @!P1 LOP3.LUT R0, RZ, R8, RZ, 0x33, !PT ;  /* 0x00000008ff009212 */ /* 0x000fe200078e33ff */
[----:B------:R-:W-:-:S04]  /*22950*/  IMAD.MOV R8, RZ, RZ, -R8 ;  /* 0x000000ffff087224 */ /* 0x000fc800078e0a08 */
[----:B------:R-:W-:-:S05]  /*22960*/  IMAD R2, R0, R8, R6 ;  /* 0x0000000800027224 */ /* 0x000fca00078e0206 */
[----:B------:R1:W-:Y:S02]  /*22970*/  STL [R1+0x8], R2 ;  /* 0x0000080201007387 */ /* 0x0003e40000100800 */
.L_x_5949:
[----:B------:R-:W-:-:S05]  /*22980*/  LOP3.LUT R0, RZ, R0, RZ, 0x33, !PT ;  /* 0x00000000ff007212 */ /* 0x000fca00078e33ff */
[----:B------:R-:W-:-:S05]  /*22990*/  IMAD.IADD R0, R4, 0x1, R0 ;  /* 0x0000000104007824 */ /* 0x000fca00078e0200 */
[----:B------:R2:W-:Y:S01]  /*229a0*/  STL [R1+0x4], R0 ;  /* 0x0000040001007387 */ /* 0x0005e20000100800 */
[----:B------:R-:W-:Y:S05]  /*229b0*/  BRA `(.L_x_5950) ;  /* 0x0000000000287947 */ /* 0x000fea0003800000 */
.L_x_5942:
        /* <DEDUP_REMOVED lines=10> */
.L_x_5950:
[----:B01----:R-:W3:Y:S04]  /*22a60*/  LDL R2, [R1+0xc] ;  /* 0x00000c0001027983 */ /* 0x003ee80000100800 */
[----:B------:R-:W4:Y:S04]  /*22a70*/  LDL R3, [R1+0x8] ;  /* 0x0000080001037983 */ /* 0x000f280000100800 */
[----:B------:R-:W5:Y:S04]  /*22a80*/  LDL R5, [R1+0x4] ;  /* 0x0000040001057983 */ /* 0x000f680000100800 */
[----:B------:R-:W5:Y:S01]  /*22a90*/  LDL R4, [R1] ;  /* 0x0000000001047983 */ /* 0x000f620000100800 */
        /* <DEDUP_REMOVED lines=12> */
.L_x_5939:
[----:B------:R-:W3:Y:S01]  /*22b60*/  LDL R0, [R1+0xc] ;  /* 0x00000c0001007983 */ /* 0x000ee20000100800 */
[----:B------:R-:W-:Y:S02]  /*22b70*/  ULDC UR4, c[0x0][0xd3c] ;  /* 0x00034f0000047ab9 */ /* 0x000fe40000000800 */
[----:B---3--:R-:W-:-:S13]  /*22b80*/  ISETP.GE.AND P0, PT, R0, UR4, PT ;  /* 0x0000000400007c0c */ /* 0x008fda000bf06270 */
[----:B------:R-:W-:Y:S05]  /*22b90*/  @!P0 BRA `(.L_x_5951) ;  /* 0xffffff8000588947 */ /* 0x000fea000383ffff */
[----:B------:R-:W-:Y:S05]  /*22ba0*/  BSYNC B8 ;  /* 0x0000000000087941 */ /* 0x000fea0003800000 */
.L_x_5801:
[----:B--2---:R-:W2:Y:S01]  /*22bb0*/  LDL.LU R0, [R1+0x80] ;  /* 0x0000800001007983 */ /* 0x004ea20000300800 */
[----:B------:R-:W-:Y:S01]  /*22bc0*/  BSSY B0, `(.L_x_5952) ;  /* 0x000000b000007945 */ /* 0x000fe20003800000 */
[----:B0-----:R-:W0:Y:S01]  /*22bd0*/  S2R R5, SR_CgaCtaId ;  /* 0x0000000000057919 */ /* 0x001e220000008800 */
[----:B--2---:R-:W-:-:S05]  /*22be0*/  VIADD R0, R0, 0x1 ;  /* 0x0000000100007836 */ /* 0x004fca0000000000 */
        /* <DEDUP_REMOVED lines=8> */
.L_x_6117:
[----:B------:R-:W-:Y:S05]  /*22c70*/  BSYNC B0 ;  /* 0x0000000000007941 */ /* 0x000fea0003800000 */
.L_x_5952:
[----:B------:R-:W-:-:S03]  /*22c80*/  UMOV UR4, 0xffffffff ;  /* 0xffffffff00047882 */ /* 0x000fc60000000000 */
[----:B------:R-:W-:Y:S05]  /*22c90*/  BRA.DIV UR4, `(.L_x_5954) ;  /* 0x0000004604a47947 */ /* 0x000fea000b800000 */
[----:B------:R-:W1:Y:S02]  /*22ca0*/  S2R R2, SR_TID.X ;  /* 0x0000000000027919 */ /* 0x000e640000002100 */
[----:B-1----:R-:W-:-:S04]  /*22cb0*/  SHF.R.U32.HI R2, RZ, 0x5, R2 ;  /* 0x00000005ff027819 */ /* 0x002fc80000011602 */
[----:B------:R-:W-:-:S05]  /*22cc0*/  LOP3.LUT R2, R2, 0x3, RZ, 0xc0, !PT ;  /* 0x0000000302027812 */ /* 0x000fca00078ec0ff */
[----:B------:R1:W2:Y:S02]  /*22cd0*/  SHFL.IDX PT, R14, R2, RZ, 0x1f ;  /* 0x00001fff020e7589 */ /* 0x0002a400000e0000 */
.L_x_6120:
[----:B--2---:R-:W-:-:S13]  /*22ce0*/  ISETP.NE.AND P0, PT, R14, RZ, PT ;  /* 0x000000ff0e00720c */ /* 0x004fda0003f05270 */
[----:B------:R-:W-:Y:S05]  /*22cf0*/  @P0 BRA `(.L_x_5629) ;  /* 0x00000000008c0947 */ /* 0x000fea0003800000 */
[----:B------:R-:W-:-:S03]  /*22d00*/  UMOV UR4, 0xffffffff ;  /* 0xffffffff00047882 */ /* 0x000fc60000000000 */
[----:B------:R-:W-:Y:S05]  /*22d10*/  BRA.DIV UR4, `(.L_x_5955) ;  /* 0x0000004604b87947 */ /* 0x000fea000b800000 */
[----:B------:R-:W-:-:S13]  /*22d20*/  ELECT P6, URZ, PT ;  /* 0x00000000003f782f */ /* 0x000fda00038c0000 */
.L_x_6123:
[----:B------:R-:W-:Y:S05]  /*22d30*/  @!P6 BRA `(.L_x_5629) ;  /* 0x00000000007ce947 */ /* 0x000fea0003800000 */
[----:B------:R-:W-:-:S06]  /*22d40*/  ULOP3.LUT UR4, UR36, 0x2, URZ, 0xfc, !UPT ;  /* 0x0000000224047892 */ /* 0x000fcc000f8efc3f */
[----:B-1----:R-:W-:-:S04]  /*22d50*/  MOV R2, UR4 ;  /* 0x0000000400027c02 */ /* 0x002fc80008000f00 */
[----:B------:R-:W-:-:S13]  /*22d60*/  ISETP.NE.AND P2, PT, R2, 0x3, PT ;  /* 0x000000030200780c */ /* 0x000fda0003f45270 */
[----:B------:R-:W-:Y:S05]  /*22d70*/  @!P2 BRA `(.L_x_5956) ;  /* 0x000000000004a947 */ /* 0x000fea0003800000 */
[----:B------:R-:W-:Y:S01]  /*22d80*/  BPT.TRAP 0x1 ;  /* 0x000000040000795c */ /* 0x000fe20000300000 */
.L_x_5956:
        /* <DEDUP_REMOVED lines=13> */
.L_x_6124:
[----:B------:R-:W1:Y:S02]  /*22e60*/  SYNCS.PHASECHK.TRANS64.TRYWAIT P0, [R7+URZ], R2 ;  /* 0x00000002070075a7 */ /* 0x000e64000800017f */
[----:B-1----:R-:W-:Y:S05]  /*22e70*/  @!P0 BRA `(.L_x_5958) ;  /* 0x0000004400948947 */ /* 0x002fea0003800000 */
.L_x_6125:
[----:B------:R-:W-:Y:S05]  /*22e80*/  @!P2 BRA `(.L_x_5959) ;  /* 0x000000000004a947 */ /* 0x000fea0003800000 */
[----:B------:R-:W-:Y:S01]  /*22e90*/  BPT.TRAP 0x1 ;  /* 0x000000040000795c */ /* 0x000fe20000300000 */
.L_x_5959:
[----:B------:R-:W-:-:S04]  /*22ea0*/  VIADD R0, R0, 0x32460 ;  /* 0x0003246000007836 */ /* 0x000fc80000000000 */
[----:B------:R-:W-:-:S04]  /*22eb0*/  IMAD R4, R19, 0x8, R0 ;  /* 0x0000000813047824 */ /* 0x000fc800078e0200 */
[----:B------:R-:W2:Y:S02]  /*22ec0*/  SYNCS.PHASECHK.TRANS64.TRYWAIT P0, [R4+URZ], R5 ;  /* 0x00000005040075a7 */ /* 0x000ea4000800017f */
[----:B--2---:R-:W-:Y:S05]  /*22ed0*/  @!P0 BRA `(.L_x_5960) ;  /* 0x0000004400908947 */ /* 0x004fea0003800000 */
.L_x_6126:
[----:B------:R-:W-:-:S07]  /*22ee0*/  IMAD R3, R3, 0x8, R0 ;  /* 0x0000000803037824 */ /* 0x000fce00078e0200 */
.L_x_5961:
[----:B---3--:R3:W4:Y:S02]  /*22ef0*/  SYNCS.PHASECHK.TRANS64.TRYWAIT P0, [R3+URZ], R2 ;  /* 0x00000002030075a7 */ /* 0x008724000800017f */
[----:B----4-:R-:W-:Y:S05]  /*22f00*/  @!P0 NANOSLEEP.SYNCS 0x989680 ;  /* 0x009896800000895d */ /* 0x010fea0003900000 */
[----:B------:R-:W4:Y:S02]  /*22f10*/  @!P0 SYNCS.PHASECHK.TRANS64 P0, [R3+URZ], R2 ;  /* 0x00000002030085a7 */ /* 0x000f24000800007f */
[----:B----4-:R-:W-:Y:S05]  /*22f20*/  @!P0 BRA `(.L_x_5961) ;  /* 0xfffffffc00f08947 */ /* 0x010fea000383ffff */
.L_x_5629:
[----:B------:R-:W-:Y:S05]  /*22f30*/  BSYNC B9 ;  /* 0x0000000000097941 */ /* 0x000fea0003800000 */
.L_x_5626:
[----:B------:R-:W-:Y:S05]  /*22f40*/  EXIT ;  /* 0x000000000000794d */ /* 0x000fea0003800000 */
.L_x_5649:
[----:B0-----:R0:W1:Y:S02]  /*22f50*/  SYNCS.PHASECHK.TRANS64.TRYWAIT P6, [R96+URZ+0x32490], R107 ;  /* 0x0324906b600075a7 */ /* 0x00106400080c017f */
[----:B-1----:R-:W-:Y:S05]  /*22f60*/  @!P6 NANOSLEEP.SYNCS 0x989680 ;  /* 0x009896800000e95d */ /* 0x002fea0003900000 */
[----:B------:R-:W1:Y:S02]  /*22f70*/  @!P6 SYNCS.PHASECHK.TRANS64 P6, [R96+URZ+0x32490], R107 ;  /* 0x0324906b6000e5a7 */ /* 0x000e6400080c007f */
[----:B-1----:R-:W-:Y:S05]  /*22f80*/  @!P6 BRA `(.L_x_5649) ;  /* 0xfffffffc00f0e947 */ /* 0x002fea000383ffff */
[----:B------:R-:W-:Y:S05]  /*22f90*/  BRA `(.L_x_5962) ;  /* 0xfffffe0800347947 */ /* 0x000fea000383ffff */
.L_x_5667:
[----:B0-----:R0:W1:Y:S02]  /*22fa0*/  SYNCS.PHASECHK.TRANS64.TRYWAIT P5, [R96+URZ+0x32490], R107 ;  /* 0x0324906b600075a7 */ /* 0x00106400080a017f */
[----:B-1----:R-:W-:Y:S05]  /*22fb0*/  @!P5 NANOSLEEP.SYNCS 0x989680 ;  /* 0x009896800000d95d */ /* 0x002fea0003900000 */
[----:B------:R-:W1:Y:S02]  /*22fc0*/  @!P5 SYNCS.PHASECHK.TRANS64 P5, [R96+URZ+0x32490], R107 ;  /* 0x0324906b6000d5a7 */ /* 0x000e6400080a007f */
[----:B-1----:R-:W-:Y:S05]  /*22fd0*/  @!P5 BRA `(.L_x_5667) ;  /* 0xfffffffc00f0d947 */ /* 0x002fea000383ffff */
[----:B------:R-:W-:Y:S05]  /*22fe0*/  BRA `(.L_x_5963) ;  /* 0xfffffe1800847947 */ /* 0x000fea000383ffff */
.L_x_5676:
[----:B0-----:R0:W1:Y:S02]  /*22ff0*/  SYNCS.PHASECHK.TRANS64.TRYWAIT P4, [R96+URZ+0x32490], R107 ;  /* 0x0324906b600075a7 */ /* 0x001064000808017f */
[----:B-1----:R-:W-:Y:S05]  /*23000*/  @!P4 NANOSLEEP.SYNCS 0x989680 ;  /* 0x009896800000c95d */ /* 0x002fea0003900000 */
[----:B------:R-:W1:Y:S02]  /*23010*/  @!P4 SYNCS.PHASECHK.TRANS64 P4, [R96+URZ+0x32490], R107 ;  /* 0x0324906b6000c5a7 */ /* 0x000e64000808007f */
[----:B-1----:R-:W-:Y:S05]  /*23020*/  @!P4 BRA `(.L_x_5676) ;  /* 0xfffffffc00f0c947 */ /* 0x002fea000383ffff */
[----:B------:R-:W-:Y:S05]  /*23030*/  BRA `(.L_x_5964) ;  /* 0xfffffe2800a07947 */ /* 0x000fea000383ffff */
.L_x_5682:
[----:B-1----:R1:W2:Y:S02]  /*23040*/  SYNCS.PHASECHK.TRANS64.TRYWAIT P3, [R96+URZ+0x324b0], R107 ;  /* 0x0324b06b600075a7 */ /* 0x0022a4000806017f */
[----:B--2---:R-:W-:Y:S05]  /*23050*/  @!P3 NANOSLEEP.SYNCS 0x989680 ;  /* 0x009896800000b95d */ /* 0x004fea0003900000 */
[----:B------:R-:W2:Y:S02]  /*23060*/  @!P3 SYNCS.PHASECHK.TRANS64 P3, [R96+URZ+0x324b0], R107 ;  /* 0x0324b06b6000b5a7 */ /* 0x000ea4000806007f */
[----:B--2---:R-:W-:Y:S05]  /*23070*/  @!P3 BRA `(.L_x_5682) ;  /* 0xfffffffc00f0b947 */ /* 0x004fea000383ffff */
[----:B------:R-:W-:Y:S05]  /*23080*/  BRA `(.L_x_5965) ;  /* 0xfffffe2c00347947 */ /* 0x000fea000383ffff */
.L_x_5692:
[----:B------:R-:W-:Y:S01]  /*23090*/  BSSY B0, `(.L_x_5966) ;  /* 0x0000007000007945 */ /* 0x000fe20003800000 */
[----:B------:R-:W-:Y:S01]  /*230a0*/  IMAD.MOV.U32 R12, RZ, RZ, RZ ;  /* 0x000000ffff0c7224 */ /* 0x000fe200078e00ff */
[----:B------:R-:W-:Y:S01]  /*230b0*/  MOV R15, 0xffffffff ;  /* 0xffffffff000f7802 */ /* 0x000fe20000000f00 */
[----:B------:R-:W-:-:S07]  /*230c0*/  IMAD.MOV.U32 R11, RZ, RZ, 0x1f ;  /* 0x0000001fff0b7424 */ /* 0x000fce00078e00ff */
[----:B-----5:R-:W-:Y:S05]  /*230d0*/  WARPSYNC.COLLECTIVE R15, `(.L_x_5967) ;  /* 0x000000000f087348 */ /* 0x020fea0003c00000 */
[----:B------:R0:W1:Y:S02]  /*230e0*/  SHFL.IDX P6, R14, R13, R12, R11 ;  /* 0x0000000c0d0e7389 */ /* 0x00006400000c000b */
[----:B01---5:R-:W-:Y:S01]  /*230f0*/  ENDCOLLECTIVE ;  /* 0x000000000000791b */ /* 0x023fe20003800000 */
.L_x_5967:
[----:B------:R-:W-:Y:S05]  /*23100*/  BSYNC B0 ;  /* 0x0000000000007941 */ /* 0x000fea0003800000 */
.L_x_5966:
[----:B------:R-:W-:Y:S05]  /*23110*/  BRA `(.L_x_5968) ;  /* 0xfffffe3800bc7947 */ /* 0x000fea000383ffff */
.L_x_5704:
        /* <DEDUP_REMOVED lines=8> */
.L_x_5970:
[----:B------:R-:W-:Y:S05]  /*231a0*/  BSYNC B1 ;  /* 0x0000000000017941 */ /* 0x000fea0003800000 */
.L_x_5969:
        /* <DEDUP_REMOVED lines=8> */
.L_x_5971:
[----:B------:R-:W-:Y:S01]  /*23230*/  IMAD.MOV.U32 R13, RZ, RZ, R7 ;  /* 0x000000ffff0d7224 */ /* 0x000fe200078e0007 */
[----:B------:R-:W-:-:S07]  /*23240*/  MOV R0, R14 ;  /* 0x0000000e00007202 */ /* 0x000fce0000000f00 */
[----:B------:R-:W-:Y:S05]  /*23250*/  WARPSYNC.COLLECTIVE R15, `(.L_x_5972) ;  /* 0x000000000f087348 */ /* 0x000fea0003c00000 */
[----:B------:R0:W1:Y:S02]  /*23260*/  SHFL.IDX P6, R14, R13, R12, R11 ;  /* 0x0000000c0d0e7389 */ /* 0x00006400000c000b */
[----:B01----:R-:W-:Y:S01]  /*23270*/  ENDCOLLECTIVE ;  /* 0x000000000000791b */ /* 0x003fe20003800000 */
.L_x_5972:
[----:B------:R-:W-:Y:S02]  /*23280*/  IMAD.MOV.U32 R13, RZ, RZ, R30 ;  /* 0x000000ffff0d7224 */ /* 0x000fe400078e001e */
[----:B------:R-:W-:-:S07]  /*23290*/  IMAD.MOV.U32 R5, RZ, RZ, R14 ;  /* 0x000000ffff057224 */ /* 0x000fce00078e000e */
[----:B------:R-:W-:Y:S05]  /*232a0*/  WARPSYNC.COLLECTIVE R15, `(.L_x_5973) ;  /* 0x000000000f087348 */ /* 0x000fea0003c00000 */
[----:B------:R0:W1:Y:S02]  /*232b0*/  SHFL.IDX P6, R14, R13, R12, R11 ;  /* 0x0000000c0d0e7389 */ /* 0x00006400000c000b */
[----:B01----:R-:W-:Y:S01]  /*232c0*/  ENDCOLLECTIVE ;  /* 0x000000000000791b */ /* 0x003fe20003800000 */
.L_x_5973:
[----:B------:R-:W-:Y:S05]  /*232d0*/  BRA `(.L_x_5974) ;  /* 0xfffffe4000547947 */ /* 0x000fea000383ffff */
.L_x_5707:
        /* <DEDUP_REMOVED lines=8> */
.L_x_5976:
[----:B------:R-:W-:Y:S05]  /*23360*/  BSYNC B1 ;  /* 0x0000000000017941 */ /* 0x000fea0003800000 */
.L_x_5975:
        /* <DEDUP_REMOVED lines=8> */
.L_x_5977:
[----:B------:R-:W-:Y:S02]  /*233f0*/  IMAD.MOV.U32 R13, RZ, RZ, R7 ;  /* 0x000000ffff0d7224 */ /* 0x000fe400078e0007 */
[----:B------:R-:W-:-:S07]  /*23400*/  IMAD.MOV.U32 R4, RZ, RZ, R14 ;  /* 0x000000ffff047224 */ /* 0x000fce00078e000e */
[----:B------:R-:W-:Y:S05]  /*23410*/  WARPSYNC.COLLECTIVE R15, `(.L_x_5978) ;  /* 0x000000000f087348 */ /* 0x000fea0003c00000 */
[----:B------:R0:W1:Y:S02]  /*23420*/  SHFL.IDX P6, R14, R13, R12, R11 ;  /* 0x0000000c0d0e7389 */ /* 0x00006400000c000b */
[----:B01----:R-:W-:Y:S01]  /*23430*/  ENDCOLLECTIVE ;  /* 0x000000000000791b */ /* 0x003fe20003800000 */
.L_x_5978:
[----:B------:R-:W-:Y:S02]  /*23440*/  IMAD.MOV.U32 R13, RZ, RZ, R30 ;  /* 0x000000ffff0d7224 */ /* 0x000fe400078e001e */
[----:B------:R-:W-:-:S07]  /*23450*/  IMAD.MOV.U32 R7, RZ, RZ, R14 ;  /* 0x000000ffff077224 */ /* 0x000fce00078e000e */
[----:B------:R-:W-:Y:S05]  /*23460*/  WARPSYNC.COLLECTIVE R15, `(.L_x_5979) ;  /* 0x000000000f087348 */ /* 0x000fea0003c00000 */
[----:B------:R0:W1:Y:S02]  /*23470*/  SHFL.IDX P6, R14, R13, R12, R11 ;  /* 0x0000000c0d0e7389 */ /* 0x00006400000c000b */
[----:B01----:R-:W-:Y:S01]  /*23480*/  ENDCOLLECTIVE ;  /* 0x000000000000791b */ /* 0x003fe20003800000 */
.L_x_5979:
[----:B------:R-:W-:Y:S01]  /*23490*/  IMAD.MOV.U32 R30, RZ, RZ, R14 ;  /* 0x000000ffff1e7224 */ /* 0x000fe200078e000e */
[----:B------:R-:W-:Y:S06]  /*234a0*/  BRA `(.L_x_5980) ;  /* 0xfffffe4000ac7947 */ /* 0x000fec000383ffff */
.L_x_5711:
[----:B0-----:R0:W1:Y:S02]  /*234b0*/  SYNCS.PHASECHK.TRANS64.TRYWAIT P0, [R19+URZ+0x32400], R34 ;  /* 0x03240022130075a7 */ /* 0x001064000800017f */
[----:B-1----:R-:W-:Y:S05]  /*234c0*/  @!P0 NANOSLEEP.SYNCS 0x989680 ;  /* 0x009896800000895d */ /* 0x002fea0003900000 */
[----:B------:R-:W1:Y:S02]  /*234d0*/  @!P0 SYNCS.PHASECHK.TRANS64 P0, [R19+URZ+0x32400], R34 ;  /* 0x03240022130085a7 */ /* 0x000e64000800007f */
[----:B-1----:R-:W-:Y:S05]  /*234e0*/  @!P0 BRA `(.L_x_5711) ;  /* 0xfffffffc00f08947 */ /* 0x002fea000383ffff */
[----:B------:R-:W-:Y:S05]  /*234f0*/  BRA `(.L_x_5981) ;  /* 0xfffffe44009c7947 */ /* 0x000fea000383ffff */
.L_x_5719:
[----:B------:R-:W1:Y:S01]  /*23500*/  LDC R39, c[0x0][0x3f4] ;  /* 0x0000fd00ff277b82 */ /* 0x000e620000000800 */
[----:B------:R-:W-:Y:S01]  /*23510*/  BSSY B1, `(.L_x_5982) ;  /* 0x0000008000017945 */ /* 0x000fe20003800000 */
[----:B0-----:R-:W-:Y:S01]  /*23520*/  IMAD.MOV.U32 R13, RZ, RZ, R26 ;  /* 0x000000ffff0d7224 */ /* 0x001fe200078e001a */
[----:B------:R-:W-:Y:S01]  /*23530*/  MOV R11, 0x1c1f ;  /* 0x00001c1f000b7802 */ /* 0x000fe20000000f00 */
[----:B------:R-:W-:Y:S02]  /*23540*/  IMAD.MOV.U32 R12, RZ, RZ, RZ ;  /* 0x000000ffff0c7224 */ /* 0x000fe400078e00ff */
[----:B------:R-:W-:-:S07]  /*23550*/  IMAD.MOV.U32 R15, RZ, RZ, -0x1 ;  /* 0xffffffffff0f7424 */ /* 0x000fce00078e00ff */
[----:B-1----:R-:W-:Y:S05]  /*23560*/  WARPSYNC.COLLECTIVE R15, `(.L_x_5983) ;  /* 0x000000000f087348 */ /* 0x002fea0003c00000 */
[----:B------:R0:W2:Y:S02]  /*23570*/  SHFL.IDX P6, R14, R13, R12, R11 ;  /* 0x0000000c0d0e7389 */ /* 0x0000a400000c000b */
[----:B012---:R-:W-:Y:S01]  /*23580*/  ENDCOLLECTIVE ;  /* 0x000000000000791b */ /* 0x007fe20003800000 */
.L_x_5983:
[----:B------:R-:W-:Y:S05]  /*23590*/  BSYNC B1 ;  /* 0x0000000000017941 */ /* 0x000fea0003800000 */
.L_x_5982:
[----:B------:R0:W5:Y:S01]  /*235a0*/  LDL R8, [R1+0x24] ;  /* 0x0000240001087983 */ /* 0x0001620000100800 */
[----:B------:R-:W-:Y:S01]  /*235b0*/  IMAD.MOV.U32 R13, RZ, RZ, R24 ;  /* 0x000000ffff0d7224 */ /* 0x000fe200078e0018 */
[----:B------:R-:W-:Y:S01]  /*235c0*/  ISETP.GE.AND P0, PT, R16, R39, PT ;  /* 0x000000271000720c */ /* 0x000fe20003f06270 */
[----:B------:R-:W-:Y:S02]  /*235d0*/  IMAD.MOV.U32 R12, RZ, RZ, RZ ;  /* 0x000000ffff0c7224 */ /* 0x000fe400078e00ff */
[----:B------:R-:W-:Y:S02]  /*235e0*/  IMAD.MOV.U32 R11, RZ, RZ, 0x1c1f ;  /* 0x00001c1fff0b7424 */ /* 0x000fe400078e00ff */
[----:B------:R-:W-:Y:S02]  /*235f0*/  IMAD.MOV.U32 R15, RZ, RZ, -0x1 ;  /* 0xffffffffff0f7424 */ /* 0x000fe400078e00ff */
[----:B0-----:R-:W-:-:S07]  /*23600*/  IMAD.MOV.U32 R0, RZ, RZ, R14 ;  /* 0x000000ffff007224 */ /* 0x001fce00078e000e */
[----:B-----5:R-:W-:Y:S05]  /*23610*/  WARPSYNC.COLLECTIVE R15, `(.L_x_5984) ;  /* 0x000000000f087348 */ /* 0x020fea0003c00000 */
[----:B------:R0:W1:Y:S02]  /*23620*/  SHFL.IDX P6, R14, R13, R12, R11 ;  /* 0x0000000c0d0e7389 */ /* 0x00006400000c000b */
[----:B01---5:R-:W-:Y:S01]  /*23630*/  ENDCOLLECTIVE ;  /* 0x000000000000791b */ /* 0x023fe20003800000 */
.L_x_5984:
[----:B------:R-:W-:Y:S02]  /*23640*/  IMAD.MOV.U32 R13, RZ, RZ, R25 ;  /* 0x000000ffff0d7224 */ /* 0x000fe400078e0019 */
[----:B------:R-:W-:-:S07]  /*23650*/  IMAD.MOV.U32 R3, RZ, RZ, R14 ;  /* 0x000000ffff037224 */ /* 0x000fce00078e000e */
[----:B------:R-:W-:Y:S05]  /*23660*/  WARPSYNC.COLLECTIVE R15, `(.L_x_5985) ;  /* 0x000000000f087348 */ /* 0x000fea0003c00000 */
[----:B------:R0:W1:Y:S02]  /*23670*/  SHFL.IDX P6, R14, R13, R12, R11 ;  /* 0x0000000c0d0e7389 */ /* 0x00006400000c000b */
[----:B01----:R-:W-:Y:S01]  /*23680*/  ENDCOLLECTIVE ;  /* 0x000000000000791b */ /* 0x003fe20003800000 */
.L_x_5985:
[----:B------:R-:W-:Y:S01]  /*23690*/  MOV R13, R27 ;  /* 0x0000001b000d7202 */ /* 0x000fe20000000f00 */
[----:B------:R-:W-:-:S07]  /*236a0*/  IMAD.MOV.U32 R4, RZ, RZ, R14 ;  /* 0x000000ffff047224 */ /* 0x000fce00078e000e */
[----:B------:R-:W-:Y:S05]  /*236b0*/  WARPSYNC.COLLECTIVE R15, `(.L_x_5986) ;  /* 0x000000000f087348 */ /* 0x000fea0003c00000 */
[----:B------:R0:W1:Y:S02]  /*236c0*/  SHFL.IDX P6, R14, R13, R12, R11 ;  /* 0x0000000c0d0e7389 */ /* 0x00006400000c000b */
[----:B01----:R-:W-:Y:S01]  /*236d0*/  ENDCOLLECTIVE ;  /* 0x000000000000791b */ /* 0x003fe20003800000 */
.L_x_5986:
[----:B------:R-:W-:-:S05]  /*236e0*/  IMAD R34, R8, R34, RZ ;  /* 0x0000002208227224 */ /* 0x000fca00078e02ff */
[----:B------:R-:W-:-:S13]  /*236f0*/  ISETP.GE.OR P1, PT, R37, R34, P0 ;  /* 0x000000222500720c */ /* 0x000fda0000726670 */
[C---:B------:R-:W-:Y:S01]  /*23700*/  @!P1 IMAD.SHL.U32 R5, R16.reuse, 0x2, RZ ;  /* 0x0000000210059824 */ /* 0x040fe200078e00ff */
[----:B------:R-:W-:-:S04]  /*23710*/  @!P1 SHF.L.U64.HI R21, R16, 0x1, R41 ;  /* 0x0000000110159819 */ /* 0x000fc80000010229 */
[----:B------:R-:W-:-:S05]  /*23720*/  @!P1 IADD3 R6, P2, R3, R5, RZ ;  /* 0x0000000503069210 */ /* 0x000fca0007f5e0ff */
[----:B------:R-:W-:-:S05]  /*23730*/  @!P1 IMAD.X R7, R0, 0x1, R21, P2 ;  /* 0x0000000100079824 */ /* 0x000fca00010e0615 */
[----:B------:R-:W2:Y:S01]  /*23740*/  @!P1 LD.E.128 R8, desc[UR40][R6.64] ;  /* 0x0000002806089980 */ /* 0x000ea2000c101d00 */
[----:B------:R-:W-:-:S05]  /*23750*/  @!P1 IADD3 R14, P2, R14, R5, RZ ;  /* 0x000000050e0e9210 */ /* 0x000fca0007f5e0ff */
[----:B------:R-:W-:Y:S02]  /*23760*/  @!P1 IMAD.X R5, R4, 0x1, R21, P2 ;  /* 0x0000000104059824 */ /* 0x000fe400010e0615 */
[----:B------:R-:W-:-:S06]  /*23770*/  @!P1 IMAD.MOV.U32 R4, RZ, RZ, R14 ;  /* 0x000000ffff049224 */ /* 0x000fcc00078e000e */
[----:B------:R-:W5:Y:S01]  /*23780*/  @!P1 LD.E.128 R4, desc[UR40][R4.64] ;  /* 0x0000002804049980 */ /* 0x000f62000c101d00 */
[----:B------:R-:W-:Y:S01]  /*23790*/  CS2R R28, SRZ ;  /* 0x00000000001c7805 */ /* 0x000fe2000001ff00 */
[----:B------:R-:W-:Y:S01]  /*237a0*/  IMAD.MOV.U32 R13, RZ, RZ, R26 ;  /* 0x000000ffff0d7224 */ /* 0x000fe200078e001a */
[----:B------:R-:W-:Y:S01]  /*237b0*/  CS2R R20, SRZ ;  /* 0x0000000000147805 */ /* 0x000fe2000001ff00 */
[----:B------:R-:W-:Y:S01]  /*237c0*/  IMAD.MOV.U32 R12, RZ, RZ, 0x1 ;  /* 0x00000001ff0c7424 */ /* 0x000fe200078e00ff */
[----:B------:R-:W-:Y:S02]  /*237d0*/  CS2R R30, SRZ ;  /* 0x00000000001e7805 */ /* 0x000fe4000001ff00 */
[----:B------:R-:W-:Y:S02]  /*237e0*/  CS2R R32, SRZ ;  /* 0x0000000000207805 */ /* 0x000fe4000001ff00 */
[----:B--2---:R-:W-:Y:S01]  /*237f0*/  @!P1 MOV R29, R11 ;  /* 0x0000000b001d9202 */ /* 0x004fe20000000f00 */
[----:B------:R-:W-:-:S02]  /*23800*/  IMAD.MOV.U32 R11, RZ, RZ, 0x1c1f ;  /* 0x00001c1fff0b7424 */ /* 0x000fc400078e00ff */
[----:B------:R-:W-:Y:S02]  /*23810*/  @!P1 IMAD.MOV.U32 R21, RZ, RZ, R9 ;  /* 0x000000ffff159224 */ /* 0x000fe400078e0009 */
[----:B------:R-:W-:-:S07]  /*23820*/  @!P1 IMAD.MOV.U32 R20, RZ, RZ, R8 ;  /* 0x000000ffff149224 */ /* 0x000fce00078e0008 */
[----:B-----5:R-:W-:Y:S05]  /*23830*/  WARPSYNC.COLLECTIVE R15, `(.L_x_5987) ;  /* 0x000000000f087348 */ /* 0x020fea0003c00000 */
[----:B------:R0:W1:Y:S02]  /*23840*/  SHFL.IDX P6, R14, R13, R12, R11 ;  /* 0x0000000c0d0e7389 */ /* 0x00006400000c000b */
[----:B01---5:R-:W-:Y:S01]  /*23850*/  ENDCOLLECTIVE ;  /* 0x000000000000791b */ /* 0x023fe20003800000 */
.L_x_5987:
[----:B------:R-:W-:Y:S02]  /*23860*/  IMAD.MOV.U32 R3, RZ, RZ, R21 ;  /* 0x000000ffff037224 */ /* 0x000fe400078e0015 */
[----:B------:R-:W-:Y:S02]  /*23870*/  IMAD.MOV.U32 R0, RZ, RZ, R20 ;  /* 0x000000ffff007224 */ /* 0x000fe400078e0014 */
[----:B------:R-:W-:Y:S01]  /*23880*/  @!P1 IMAD.MOV.U32 R28, RZ, RZ, R10 ;  /* 0x000000ffff1c9224 */ /* 0x000fe200078e000a */
[----:B------:R-:W-:Y:S01]  /*23890*/  PRMT R42, R42, 0x5410, R3 ;  /* 0x000054102a2a7816 */ /* 0x000fe20000000003 */
[----:B------:R-:W-:Y:S01]  /*238a0*/  IMAD.MOV.U32 R8, RZ, RZ, R29 ;  /* 0x000000ffff087224 */ /* 0x000fe200078e001d */
[----:B------:R-:W-:Y:S01]  /*238b0*/  PRMT R53, R53, 0x5410, R0 ;  /* 0x0000541035357816 */ /* 0x000fe20000000000 */
[----:B------:R-:W-:Y:S01]  /*238c0*/  @!P1 IMAD.MOV.U32 R31, RZ, RZ, R5 ;  /* 0x000000ffff1f9224 */ /* 0x000fe200078e0005 */
[----:B------:R-:W-:Y:S01]  /*238d0*/  MOV R0, R28 ;  /* 0x0000001c00007202 */ /* 0x000fe20000000f00 */
[----:B------:R-:W-:-:S02]  /*238e0*/  @!P1 IMAD.MOV.U32 R32, RZ, RZ, R6 ;  /* 0x000000ffff209224 */ /* 0x000fc400078e0006 */
[----:B------:R-:W-:Y:S01]  /*238f0*/  @!P1 IMAD.MOV.U32 R30, RZ, RZ, R4 ;  /* 0x000000ffff1e9224 */ /* 0x000fe200078e0004 */
[----:B------:R-:W-:Y:S01]  /*23900*/  PRMT R35, R0, 0x5410, R8 ;  /* 0x0000541000237816 */ /* 0x000fe20000000008 */
[----:B------:R-:W-:Y:S02]  /*23910*/  IMAD.MOV.U32 R13, RZ, RZ, R24 ;  /* 0x000000ffff0d7224 */ /* 0x000fe400078e0018 */
[----:B------:R-:W-:Y:S02]  /*23920*/  @!P1 IMAD.MOV.U32 R33, RZ, RZ, R7 ;  /* 0x000000ffff219224 */ /* 0x000fe400078e0007 */
[----:B------:R-:W-:Y:S02]  /*23930*/  IMAD.MOV.U32 R4, RZ, RZ, R31 ;  /* 0x000000ffff047224 */ /* 0x000fe400078e001f */
[----:B------:R-:W-:Y:S02]  /*23940*/  IMAD.MOV.U32 R5, RZ, RZ, R32 ;  /* 0x000000ffff057224 */ /* 0x000fe400078e0020 */
[----:B------:R-:W-:Y:S01]  /*23950*/  IMAD.MOV.U32 R0, RZ, RZ, R30 ;  /* 0x000000ffff007224 */ /* 0x000fe200078e001e */
[----:B------:R-:W-:Y:S01]  /*23960*/  PRMT R42, R4, 0x7610, R42 ;  /* 0x00007610042a7816 */ /* 0x000fe2000000002a */
[----:B------:R-:W-:Y:S01]  /*23970*/  IMAD.MOV.U32 R3, RZ, RZ, R14 ;  /* 0x000000ffff037224 */ /* 0x000fe200078e000e */
[----:B------:R-:W-:-:S07]  /*23980*/  PRMT R53, R5, 0x7610, R53 ;  /* 0x0000761005357816 */ /* 0x000fce0000000035 */
[----:B------:R-:W-:Y:S05]  /*23990*/  WARPSYNC.COLLECTIVE R15, `(.L_x_5988) ;  /* 0x000000000f087348 */ /* 0x000fea0003c00000 */
[----:B------:R0:W1:Y:S02]  /*239a0*/  SHFL.IDX P6, R14, R13, R12, R11 ;  /* 0x0000000c0d0e7389 */ /* 0x00006400000c000b */
[----:B01----:R-:W-:Y:S01]  /*239b0*/  ENDCOLLECTIVE ;  /* 0x000000000000791b */ /* 0x003fe20003800000 */
.L_x_5988:
[----:B------:R-:W-:Y:S01]  /*239c0*/  IMAD.MOV.U32 R6, RZ, RZ, R33 ;  /* 0x000000ffff067224 */ /* 0x000fe200078e0021 */
[----:B------:R-:W-:-:S04]  /*239d0*/  CS2R R4, SRZ ;  /* 0x0000000000047805 */ /* 0x000fc8000001ff00 */
[----:B------:R-:W-:Y:S01]  /*239e0*/  PRMT R48, R0, 0x5410, R6 ;  /* 0x0000541000307816 */ /* 0x000fe20000000006 */
[----:B------:R-:W-:Y:S02]  /*239f0*/  IMAD.MOV.U32 R13, RZ, RZ, R25 ;  /* 0x000000ffff0d7224 */ /* 0x000fe400078e0019 */
[----:B------:R-:W-:-:S07]  /*23a00*/  IMAD.MOV.U32 R24, RZ, RZ, R14 ;  /* 0x000000ffff187224 */ /* 0x000fce00078e000e */
[----:B------:R-:W-:Y:S05]  /*23a10*/  WARPSYNC.COLLECTIVE R15, `(.L_x_5989) ;  /* 0x000000000f087348 */ /* 0x000fea0003c00000 */
[----:B------:R0:W1:Y:S02]  /*23a20*/  SHFL.IDX P6, R14, R13, R12, R11 ;  /* 0x0000000c0d0e7389 */ /* 0x00006400000c000b */
[----:B01----:R-:W-:Y:S01]  /*23a30*/  ENDCOLLECTIVE ;  /* 0x000000000000791b */ /* 0x003fe20003800000 */
.L_x_5989:
[----:B------:R-:W-:Y:S02]  /*23a40*/  IMAD.MOV.U32 R13, RZ, RZ, R27 ;  /* 0x000000ffff0d7224 */ /* 0x000fe400078e001b */
[----:B------:R-:W-:-:S07]  /*23a50*/  IMAD.MOV.U32 R25, RZ, RZ, R14 ;  /* 0x000000ffff197224 */ /* 0x000fce00078e000e */
[----:B------:R-:W-:Y:S05]  /*23a60*/  WARPSYNC.COLLECTIVE R15, `(.L_x_5990) ;  /* 0x000000000f087348 */ /* 0x000fea0003c00000 */
[----:B------:R0:W1:Y:S02]  /*23a70*/  SHFL.IDX P6, R14, R13, R12, R11 ;  /* 0x0000000c0d0e7389 */ /* 0x00006400000c000b */
[----:B01----:R-:W-:Y:S01]  /*23a80*/  ENDCOLLECTIVE ;  /* 0x000000000000791b */ /* 0x003fe20003800000 */
.L_x_5990:
[----:B------:R-:W-:Y:S05]  /*23a90*/  BRA `(.L_x_5991) ;  /* 0xfffffe5000707947 */ /* 0x000fea000383ffff */
.L_x_5723:
[----:B0-----:R0:W1:Y:S02]  /*23aa0*/  SYNCS.PHASECHK.TRANS64.TRYWAIT P1, [R19+URZ+0x32400], R12 ;  /* 0x0324000c130075a7 */ /* 0x001064000802017f */
[----:B-1----:R-:W-:Y:S05]  /*23ab0*/  @!P1 NANOSLEEP.SYNCS 0x989680 ;  /* 0x009896800000995d */ /* 0x002fea0003900000 */
[----:B------:R-:W1:Y:S02]  /*23ac0*/  @!P1 SYNCS.PHASECHK.TRANS64 P1, [R19+URZ+0x32400], R12 ;  /* 0x0324000c130095a7 */ /* 0x000e64000802007f */
[----:B-1----:R-:W-:Y:S05]  /*23ad0*/  @!P1 BRA `(.L_x_5723) ;  /* 0xfffffffc00f09947 */ /* 0x002fea000383ffff */
[----:B------:R-:W-:Y:S05]  /*23ae0*/  BRA `(.L_x_5992) ;  /* 0xfffffe5400087947 */ /* 0x000fea000383ffff */
.L_x_5729:
[----:B---3--:R3:W0:Y:S02]  /*23af0*/  SYNCS.PHASECHK.TRANS64.TRYWAIT P0, [R179+URZ+0x32430], R8 ;  /* 0x03243008b30075a7 */ /* 0x008624000800017f */
[----:B0-----:R-:W-:Y:S05]  /*23b00*/  @!P0 NANOSLEEP.SYNCS 0x989680 ;  /* 0x009896800000895d */ /* 0x001fea0003900000 */
[----:B------:R-:W0:Y:S02]  /*23b10*/  @!P0 SYNCS.PHASECHK.TRANS64 P0, [R179+URZ+0x32430], R8 ;  /* 0x03243008b30085a7 */ /* 0x000e24000800007f */
[----:B0-----:R-:W-:Y:S05]  /*23b20*/  @!P0 BRA `(.L_x_5729) ;  /* 0xfffffffc00f08947 */ /* 0x001fea000383ffff */
[----:B------:R-:W-:Y:S05]  /*23b30*/  BRA `(.L_x_5728) ;  /* 0xfffffe6000907947 */ /* 0x000fea000383ffff */
.L_x_5731:
[----:B0-----:R0:W4:Y:S02]  /*23b40*/  SYNCS.PHASECHK.TRANS64.TRYWAIT P0, [R19+URZ+0x32410], R0 ;  /* 0x03241000130075a7 */ /* 0x001124000800017f */
[----:B----4-:R-:W-:Y:S05]  /*23b50*/  @!P0 NANOSLEEP.SYNCS 0x989680 ;  /* 0x009896800000895d */ /* 0x010fea0003900000 */
[----:B------:R-:W4:Y:S02]  /*23b60*/  @!P0 SYNCS.PHASECHK.TRANS64 P0, [R19+URZ+0x32410], R0 ;  /* 0x03241000130085a7 */ /* 0x000f24000800007f */
[----:B----4-:R-:W-:Y:S05]  /*23b70*/  @!P0 BRA `(.L_x_5731) ;  /* 0xfffffffc00f08947 */ /* 0x010fea000383ffff */
[----:B------:R-:W-:Y:S05]  /*23b80*/  BRA `(.L_x_5993) ;  /* 0xfffffe6400487947 */ /* 0x000fea000383ffff */
.L_x_5736:
[----:B------:R0:W0:Y:S02]  /*23b90*/  SYNCS.PHASECHK.TRANS64.TRYWAIT P2, [R179+URZ+0x32450], R8 ;  /* 0x03245008b30075a7 */ /* 0x000024000804017f */
[----:B0-----:R-:W-:Y:S05]  /*23ba0*/  @!P2 NANOSLEEP.SYNCS 0x989680 ;  /* 0x009896800000a95d */ /* 0x001fea0003900000 */
[----:B------:R-:W0:Y:S02]  /*23bb0*/  @!P2 SYNCS.PHASECHK.TRANS64 P2, [R179+URZ+0x32450], R8 ;  /* 0x03245008b300a5a7 */ /* 0x000e24000804007f */
[----:B0-----:R-:W-:Y:S05]  /*23bc0*/  @!P2 BRA `(.L_x_5736) ;  /* 0xfffffffc00f0a947 */ /* 0x001fea000383ffff */
[----:B------:R-:W-:Y:S05]  /*23bd0*/  BRA `(.L_x_5735) ;  /* 0xfffffe6400687947 */ /* 0x000fea000383ffff */
.L_x_5741:
[----:B--2---:R2:W3:Y:S02]  /*23be0*/  SYNCS.PHASECHK.TRANS64.TRYWAIT P2, [R211+URZ+0x32430], R218 ;  /* 0x032430dad30075a7 */ /* 0x0044e4000804017f */
[----:B---3--:R-:W-:Y:S05]  /*23bf0*/  @!P2 NANOSLEEP.SYNCS 0x989680 ;  /* 0x009896800000a95d */ /* 0x008fea0003900000 */
[----:B------:R-:W3:Y:S02]  /*23c00*/  @!P2 SYNCS.PHASECHK.TRANS64 P2, [R211+URZ+0x32430], R218 ;  /* 0x032430dad300a5a7 */ /* 0x000ee4000804007f */
[----:B---3--:R-:W-:Y:S05]  /*23c10*/  @!P2 BRA `(.L_x_5741) ;  /* 0xfffffffc00f0a947 */ /* 0x008fea000383ffff */
[----:B------:R-:W-:Y:S05]  /*23c20*/  BRA `(.L_x_5740) ;  /* 0xfffffe9000b07947 */ /* 0x000fea000383ffff */
.L_x_5746:
[----:B---3--:R3:W4:Y:S02]  /*23c30*/  SYNCS.PHASECHK.TRANS64.TRYWAIT P2, [R211+URZ+0x32450], R218 ;  /* 0x032450dad30075a7 */ /* 0x008724000804017f */
[----:B----4-:R-:W-:Y:S05]  /*23c40*/  @!P2 NANOSLEEP.SYNCS 0x989680 ;  /* 0x009896800000a95d */ /* 0x010fea0003900000 */
[----:B------:R-:W4:Y:S02]  /*23c50*/  @!P2 SYNCS.PHASECHK.TRANS64 P2, [R211+URZ+0x32450], R218 ;  /* 0x032450dad300a5a7 */ /* 0x000f24000804007f */
[----:B----4-:R-:W-:Y:S05]  /*23c60*/  @!P2 BRA `(.L_x_5746) ;  /* 0xfffffffc00f0a947 */ /* 0x010fea000383ffff */
[----:B------:R-:W-:Y:S05]  /*23c70*/  BRA `(.L_x_5745) ;  /* 0xfffffe9400587947 */ /* 0x000fea000383ffff */
.L_x_5752:
[----:B--2---:R2:W3:Y:S02]  /*23c80*/  SYNCS.PHASECHK.TRANS64.TRYWAIT P2, [R211+URZ+0x32430], R218 ;  /* 0x032430dad30075a7 */ /* 0x0044e4000804017f */
[----:B---3--:R-:W-:Y:S05]  /*23c90*/  @!P2 NANOSLEEP.SYNCS 0x989680 ;  /* 0x009896800000a95d */ /* 0x008fea0003900000 */
[----:B------:R-:W3:Y:S02]  /*23ca0*/  @!P2 SYNCS.PHASECHK.TRANS64 P2, [R211+URZ+0x32430], R218 ;  /* 0x032430dad300a5a7 */ /* 0x000ee4000804007f */
[----:B---3--:R-:W-:Y:S05]  /*23cb0*/  @!P2 BRA `(.L_x_5752) ;  /* 0xfffffffc00f0a947 */ /* 0x008fea000383ffff */
[----:B------:R-:W-:Y:S05]  /*23cc0*/  BRA `(.L_x_5751) ;  /* 0xfffffec400fc7947 */ /* 0x000fea000383ffff */
.L_x_5757:
[----:B---3--:R3:W4:Y:S02]  /*23cd0*/  SYNCS.PHASECHK.TRANS64.TRYWAIT P2, [R211+URZ+0x32450], R218 ;  /* 0x032450dad30075a7 */ /* 0x008724000804017f */
[----:B----4-:R-:W-:Y:S05]  /*23ce0*/  @!P2 NANOSLEEP.SYNCS 0x989680 ;  /* 0x009896800000a95d */ /* 0x010fea0003900000 */
[----:B------:R-:W4:Y:S02]  /*23cf0*/  @!P2 SYNCS.PHASECHK.TRANS64 P2, [R211+URZ+0x32450], R218 ;  /* 0x032450dad300a5a7 */ /* 0x000f24000804007f */
[----:B----4-:R-:W-:Y:S05]  /*23d00*/  @!P2 BRA `(.L_x_5757) ;  /* 0xfffffffc00f0a947 */ /* 0x010fea000383ffff */
[----:B------:R-:W-:Y:S05]  /*23d10*/  BRA `(.L_x_5756) ;  /* 0xfffffec800a47947 */ /* 0x000fea000383ffff */
.L_x_5763:
[----:B------:R-:W-:Y:S01]  /*23d20*/  MOV R13, R20 ;  /* 0x00000014000d7202 */ /* 0x000fe20000000f00 */
[----:B------:R-:W-:Y:S02]  /*23d30*/  IMAD.MOV.U32 R12, RZ, RZ, RZ ;  /* 0x000000ffff0c7224 */ /* 0x000fe400078e00ff */
[----:B------:R-:W-:Y:S02]  /*23d40*/  IMAD.MOV.U32 R11, RZ, RZ, 0x181f ;  /* 0x0000181fff0b7424 */ /* 0x000fe400078e00ff */
[----:B------:R-:W-:-:S07]  /*23d50*/  IMAD.MOV.U32 R15, RZ, RZ, -0x1 ;  /* 0xffffffffff0f7424 */ /* 0x000fce00078e00ff */
[----:B-----5:R-:W-:Y:S05]  /*23d60*/  WARPSYNC.COLLECTIVE R15, `(.L_x_5994) ;  /* 0x000000000f087348 */ /* 0x020fea0003c00000 */
[----:B------:R0:W1:Y:S02]  /*23d70*/  SHFL.IDX P6, R14, R13, R12, R11 ;  /* 0x0000000c0d0e7389 */ /* 0x00006400000c000b */
[----:B01---5:R-:W-:Y:S01]  /*23d80*/  ENDCOLLECTIVE ;  /* 0x000000000000791b */ /* 0x023fe20003800000 */
.L_x_5994:
[----:B------:R-:W-:Y:S02]  /*23d90*/  IMAD.MOV.U32 R13, RZ, RZ, R4 ;  /* 0x000000ffff0d7224 */ /* 0x000fe400078e0004 */
[----:B------:R-:W-:-:S07]  /*23da0*/  IMAD.MOV.U32 R3, RZ, RZ, R14 ;  /* 0x000000ffff037224 */ /* 0x000fce00078e000e */
[----:B------:R-:W-:Y:S05]  /*23db0*/  WARPSYNC.COLLECTIVE R15, `(.L_x_5995) ;  /* 0x000000000f087348 */ /* 0x000fea0003c00000 */
[----:B------:R0:W1:Y:S02]  /*23dc0*/  SHFL.IDX P6, R14, R13, R12, R11 ;  /* 0x0000000c0d0e7389 */ /* 0x00006400000c000b */
[----:B01----:R-:W-:Y:S01]  /*23dd0*/  ENDCOLLECTIVE ;  /* 0x000000000000791b */ /* 0x003fe20003800000 */
.L_x_5995:
[----:B------:R-:W-:Y:S05]  /*23de0*/  BRA `(.L_x_5996) ;  /* 0xffffff18009c7947 */ /* 0x000fea000383ffff */
.L_x_5766:
        /* <DEDUP_REMOVED lines=8> */
.L_x_5998:
[----:B------:R-:W-:Y:S05]  /*23e70*/  BSYNC B1 ;  /* 0x0000000000017941 */ /* 0x000fea0003800000 */
.L_x_5997:
        /* <DEDUP_REMOVED lines=8> */
.L_x_5999:
[----:B------:R-:W-:Y:S05]  /*23f00*/  BRA `(.L_x_6000) ;  /* 0xffffff1800e87947 */ /* 0x000fea000383ffff */
.L_x_5769:
        /* <DEDUP_REMOVED lines=8> */
.L_x_6002:
[----:B------:R-:W-:Y:S05]  /*23f90*/  BSYNC B1 ;  /* 0x0000000000017941 */ /* 0x000fea0003800000 */
.L_x_6001:
        /* <DEDUP_REMOVED lines=8> */
.L_x_6003:
[----:B------:R-:W-:Y:S05]  /*24020*/  BRA `(.L_x_6004) ;  /* 0xffffff1c00247947 */ /* 0x000fea000383ffff */
.L_x_5772:
        /* <DEDUP_REMOVED lines=8> */
.L_x_6006:
[----:B------:R-:W-:Y:S05]  /*240b0*/  BSYNC B1 ;  /* 0x0000000000017941 */ /* 0x000fea0003800000 */
.L_x_6005:
        /* <DEDUP_REMOVED lines=8> */
.L_x_6007:
[----:B------:R-:W-:Y:S05]  /*24140*/  BRA `(.L_x_6008) ;  /* 0xffffff1c00607947 */ /* 0x000fea000383ffff */
.L_x_5774:
[----:B------:R-:W-:Y:S02]  /*24150*/  IMAD.MOV.U32 R13, RZ, RZ, R4 ;  /* 0x000000ffff0d7224 */ /* 0x000fe400078e0004 */
[----:B------:R-:W-:Y:S02]  /*24160*/  IMAD.MOV.U32 R12, RZ, RZ, RZ ;  /* 0x000000ffff0c7224 */ /* 0x000fe400078e00ff */
[----:B------:R-:W-:Y:S02]  /*24170*/  IMAD.MOV.U32 R11, RZ, RZ, 0x1c1f ;  /* 0x00001c1fff0b7424 */ /* 0x000fe400078e00ff */
[----:B------:R-:W-:-:S07]  /*24180*/  IMAD.MOV.U32 R15, RZ, RZ, -0x1 ;  /* 0xffffffffff0f7424 */ /* 0x000fce00078e00ff */
[----:B------:R-:W-:Y:S05]  /*24190*/  WARPSYNC.COLLECTIVE R15, `(.L_x_6009) ;  /* 0x000000000f087348 */ /* 0x000fea0003c00000 */
[----:B------:R0:W1:Y:S02]  /*241a0*/  SHFL.IDX P6, R14, R13, R12, R11 ;  /* 0x0000000c0d0e7389 */ /* 0x00006400000c000b */
[----:B01----:R-:W-:Y:S01]  /*241b0*/  ENDCOLLECTIVE ;  /* 0x000000000000791b */ /* 0x003fe20003800000 */
.L_x_6009:
[----:B------:R-:W-:Y:S02]  /*241c0*/  IMAD.MOV.U32 R13, RZ, RZ, R3 ;  /* 0x000000ffff0d7224 */ /* 0x000fe400078e0003 */
[----:B------:R-:W-:-:S07]  /*241d0*/  IMAD.MOV.U32 R20, RZ, RZ, R14 ;  /* 0x000000ffff147224 */ /* 0x000fce00078e000e */
[----:B------:R-:W-:Y:S05]  /*241e0*/  WARPSYNC.COLLECTIVE R15, `(.L_x_6010) ;  /* 0x000000000f087348 */ /* 0x000fea0003c00000 */
[----:B------:R0:W1:Y:S02]  /*241f0*/  SHFL.IDX P6, R14, R13, R12, R11 ;  /* 0x0000000c0d0e7389 */ /* 0x00006400000c000b */
[----:B01----:R-:W-:Y:S01]  /*24200*/  ENDCOLLECTIVE ;  /* 0x000000000000791b */ /* 0x003fe20003800000 */
.L_x_6010:
[----:B------:R-:W-:Y:S01]  /*24210*/  IMAD.MOV.U32 R12, RZ, RZ, R14 ;  /* 0x000000ffff0c7224 */ /* 0x000fe200078e000e */
[----:B------:R-:W-:Y:S06]  /*24220*/  BRA `(.L_x_6011) ;  /* 0xffffff2000547947 */ /* 0x000fec000383ffff */
.L_x_5777:
[----:B------:R-:W-:Y:S01]  /*24230*/  BSSY B1, `(.L_x_6012) ;  /* 0x0000008000017945 */ /* 0x000fe20003800000 */
[----:B---3--:R-:W-:Y:S01]  /*24240*/  MOV R13, R4 ;  /* 0x00000004000d7202 */ /* 0x008fe20000000f00 */
[----:B--2---:R-:W-:Y:S02]  /*24250*/  IMAD.MOV.U32 R12, RZ, RZ, 0x1 ;  /* 0x00000001ff0c7424 */ /* 0x004fe400078e00ff */
[----:B------:R-:W-:Y:S02]  /*24260*/  IMAD.MOV.U32 R11, RZ, RZ, 0x1c1f ;  /* 0x00001c1fff0b7424 */ /* 0x000fe400078e00ff */
[----:B------:R-:W-:-:S07]  /*24270*/  IMAD.MOV.U32 R15, RZ, RZ, -0x1 ;  /* 0xffffffffff0f7424 */ /* 0x000fce00078e00ff */
[----:B01----:R-:W-:Y:S05]  /*24280*/  WARPSYNC.COLLECTIVE R15, `(.L_x_6013) ;  /* 0x000000000f087348 */ /* 0x003fea0003c00000 */
[----:B------:R2:W3:Y:S02]  /*24290*/  SHFL.IDX P6, R14, R13, R12, R11 ;  /* 0x0000000c0d0e7389 */ /* 0x0004e400000c000b */
[----:B0123--:R-:W-:Y:S01]  /*242a0*/  ENDCOLLECTIVE ;  /* 0x000000000000791b */ /* 0x00ffe20003800000 */
.L_x_6013:
[----:B------:R-:W-:Y:S05]  /*242b0*/  BSYNC B1 ;  /* 0x0000000000017941 */ /* 0x000fea0003800000 */
.L_x_6012:
        /* <DEDUP_REMOVED lines=8> */
.L_x_6014:
[----:B------:R-:W-:Y:S01]  /*24340*/  IMAD.MOV.U32 R3, RZ, RZ, R14 ;  /* 0x000000ffff037224 */ /* 0x000fe200078e000e */
[----:B------:R-:W-:Y:S06]  /*24350*/  BRA `(.L_x_6015) ;  /* 0xffffff2c002c7947 */ /* 0x000fec000383ffff */
.L_x_5781:
[----:B------:R-:W-:Y:S01]  /*24360*/  MOV R13, R4 ;  /* 0x00000004000d7202 */ /* 0x000fe20000000f00 */
[----:B------:R-:W-:Y:S02]  /*24370*/  IMAD.MOV.U32 R12, RZ, RZ, RZ ;  /* 0x000000ffff0c7224 */ /* 0x000fe400078e00ff */
[----:B------:R-:W-:Y:S02]  /*24380*/  IMAD.MOV.U32 R11, RZ, RZ, 0x181f ;  /* 0x0000181fff0b7424 */ /* 0x000fe400078e00ff */
[----:B------:R-:W-:-:S07]  /*24390*/  IMAD.MOV.U32 R15, RZ, RZ, -0x1 ;  /* 0xffffffffff0f7424 */ /* 0x000fce00078e00ff */
[----:B01----:R-:W-:Y:S05]  /*243a0*/  WARPSYNC.COLLECTIVE R15, `(.L_x_6016) ;  /* 0x000000000f087348 */ /* 0x003fea0003c00000 */
[----:B------:R2:W3:Y:S02]  /*243b0*/  SHFL.IDX P6, R14, R13, R12, R11 ;  /* 0x0000000c0d0e7389 */ /* 0x0004e400000c000b */
[----:B0123--:R-:W-:Y:S01]  /*243c0*/  ENDCOLLECTIVE ;  /* 0x000000000000791b */ /* 0x00ffe20003800000 */
.L_x_6016:
[----:B------:R-:W-:Y:S02]  /*243d0*/  IMAD.MOV.U32 R13, RZ, RZ, R0 ;  /* 0x000000ffff0d7224 */ /* 0x000fe400078e0000 */
[----:B------:R-:W-:-:S07]  /*243e0*/  IMAD.MOV.U32 R3, RZ, RZ, R14 ;  /* 0x000000ffff037224 */ /* 0x000fce00078e000e */
[----:B------:R-:W-:Y:S05]  /*243f0*/  WARPSYNC.COLLECTIVE R15, `(.L_x_6017) ;  /* 0x000000000f087348 */ /* 0x000fea0003c00000 */
[----:B------:R0:W1:Y:S02]  /*24400*/  SHFL.IDX P6, R14, R13, R12, R11 ;  /* 0x0000000c0d0e7389 */ /* 0x00006400000c000b */
[----:B01----:R-:W-:Y:S01]  /*24410*/  ENDCOLLECTIVE ;  /* 0x000000000000791b */ /* 0x003fe20003800000 */
.L_x_6017:
[----:B------:R-:W-:Y:S05]  /*24420*/  BRA `(.L_x_6018) ;  /* 0xffffff4c00907947 */ /* 0x000fea000383ffff */
.L_x_5784:
        /* <DEDUP_REMOVED lines=8> */
.L_x_6020:
[----:B------:R-:W-:Y:S05]  /*244b0*/  BSYNC B1 ;  /* 0x0000000000017941 */ /* 0x000fea0003800000 */
.L_x_6019:
        /* <DEDUP_REMOVED lines=8> */
.L_x_6021:
[----:B------:R-:W-:Y:S05]  /*24540*/  BRA `(.L_x_6022) ;  /* 0xffffff4c00d07947 */ /* 0x000fea000383ffff */
.L_x_5787:
        /* <DEDUP_REMOVED lines=8> */
.L_x_6024:
[----:B------:R-:W-:Y:S05]  /*245d0*/  BSYNC B1 ;  /* 0x0000000000017941 */ /* 0x000fea0003800000 */
.L_x_6023:
        /* <DEDUP_REMOVED lines=8> */
.L_x_6025:
[----:B------:R-:W-:Y:S05]  /*24660*/  BRA `(.L_x_6026) ;  /* 0xffffff50000c7947 */ /* 0x000fea000383ffff */
.L_x_5790:
        /* <DEDUP_REMOVED lines=8> */
.L_x_6028:
[----:B------:R-:W-:Y:S05]  /*246f0*/  BSYNC B1 ;  /* 0x0000000000017941 */ /* 0x000fea0003800000 */
.L_x_6027:
        /* <DEDUP_REMOVED lines=8> */
.L_x_6029:
[----:B------:R-:W-:Y:S05]  /*24780*/  BRA `(.L_x_6030) ;  /* 0xffffff5000487947 */ /* 0x000fea000383ffff */
.L_x_5809:
        /* <DEDUP_REMOVED lines=11> */
.L_x_6032:
[----:B------:R-:W-:Y:S05]  /*24840*/  BSYNC B1 ;  /* 0x0000000000017941 */ /* 0x000fea0003800000 */
.L_x_6031:
[----:B------:R-:W-:Y:S05]  /*24850*/  BRA `(.L_x_6033) ;  /* 0xffffff6c00d87947 */ /* 0x000fea000383ffff */
.L_x_5811:
[----:B------:R-:W-:Y:S01]  /*24860*/  BSSY B1, `(.L_x_6034) ;  /* 0x0000006000017945 */ /* 0x000fe20003800000 */
[----:B------:R-:W-:-:S07]  /*24870*/  IMAD.MOV.U32 R15, RZ, RZ, -0x1 ;  /* 0xffffffffff0f7424 */ /* 0x000fce00078e00ff */
[----:B0-----:R-:W-:Y:S05]  /*24880*/  WARPSYNC.COLLECTIVE R15, `(.L_x_6035) ;  /* 0x000000000f0c7348 */ /* 0x001fea0003c00000 */
[----:B------:R-:W-:Y:S02]  /*24890*/  ELECT P6, UR62, PT ;  /* 0x00000000003e782f */ /* 0x000fe400038c0000 */
[----:B------:R-:W-:Y:S01]  /*248a0*/  MOV R14, UR62 ;  /* 0x0000003e000e7c02 */ /* 0x000fe20008000f00 */
[----:B0-----:R-:W-:Y:S10]  /*248b0*/  ENDCOLLECTIVE ;  /* 0x000000000000791b */ /* 0x001ff40003800000 */
.L_x_6035:
[----:B------:R-:W-:Y:S05]  /*248c0*/  BSYNC B1 ;  /* 0x0000000000017941 */ /* 0x000fea0003800000 */
.L_x_6034:
[----:B------:R-:W-:Y:S05]  /*248d0*/  BRA `(.L_x_5810) ;  /* 0xffffff6c00d07947 */ /* 0x000fea000383ffff */
.L_x_5813:
[----:B0-----:R0:W1:Y:S02]  /*248e0*/  SYNCS.PHASECHK.TRANS64.TRYWAIT P0, [R18+URZ+0x32420], R4 ;  /* 0x03242004120075a7 */ /* 0x001064000800017f */
[----:B-1----:R-:W-:Y:S05]  /*248f0*/  @!P0 NANOSLEEP.SYNCS 0x989680 ;  /* 0x009896800000895d */ /* 0x002fea0003900000 */
[----:B------:R-:W1:Y:S02]  /*24900*/  @!P0 SYNCS.PHASECHK.TRANS64 P0, [R18+URZ+0x32420], R4 ;  /* 0x03242004120085a7 */ /* 0x000e64000800007f */
[----:B-1----:R-:W-:Y:S05]  /*24910*/  @!P0 BRA `(.L_x_5813) ;  /* 0xfffffffc00f08947 */ /* 0x002fea000383ffff */
[----:B------:R-:W-:Y:S05]  /*24920*/  BRA `(.L_x_6036) ;  /* 0xffffff6c00e07947 */ /* 0x000fea000383ffff */
.L_x_5817:
[----:B0-----:R0:W1:Y:S02]  /*24930*/  SYNCS.PHASECHK.TRANS64.TRYWAIT P0, [R4+URZ+0x324a0], R9 ;  /* 0x0324a009040075a7 */ /* 0x001064000800017f */
[----:B-1----:R-:W-:Y:S05]  /*24940*/  @!P0 NANOSLEEP.SYNCS 0x989680 ;  /* 0x009896800000895d */ /* 0x002fea0003900000 */
[----:B------:R-:W1:Y:S02]  /*24950*/  @!P0 SYNCS.PHASECHK.TRANS64 P0, [R4+URZ+0x324a0], R9 ;  /* 0x0324a009040085a7 */ /* 0x000e64000800007f */
[----:B-1----:R-:W-:Y:S05]  /*24960*/  @!P0 BRA `(.L_x_5817) ;  /* 0xfffffffc00f08947 */ /* 0x002fea000383ffff */
[----:B------:R-:W-:Y:S05]  /*24970*/  BRA `(.L_x_6037) ;  /* 0xffffff7000007947 */ /* 0x000fea000383ffff */
.L_x_5822:
[----:B-1----:R1:W2:Y:S02]  /*24980*/  SYNCS.PHASECHK.TRANS64.TRYWAIT P0, [R4+URZ+0x324c0], R9 ;  /* 0x0324c009040075a7 */ /* 0x0022a4000800017f */
[----:B--2---:R-:W-:Y:S05]  /*24990*/  @!P0 NANOSLEEP.SYNCS 0x989680 ;  /* 0x009896800000895d */ /* 0x004fea0003900000 */
[----:B------:R-:W2:Y:S02]  /*249a0*/  @!P0 SYNCS.PHASECHK.TRANS64 P0, [R4+URZ+0x324c0], R9 ;  /* 0x0324c009040085a7 */ /* 0x000ea4000800007f */
[----:B--2---:R-:W-:Y:S05]  /*249b0*/  @!P0 BRA `(.L_x_5822) ;  /* 0xfffffffc00f08947 */ /* 0x004fea000383ffff */
[----:B------:R-:W-:Y:S05]  /*249c0*/  BRA `(.L_x_6038) ;  /* 0xffffff7000807947 */ /* 0x000fea000383ffff */
.L_x_5832:
[----:B0-----:R0:W1:Y:S02]  /*249d0*/  SYNCS.PHASECHK.TRANS64.TRYWAIT P1, [R5+URZ+0x324a0], R6 ;  /* 0x0324a006050075a7 */ /* 0x001064000802017f */
[----:B-1----:R-:W-:Y:S05]  /*249e0*/  @!P1 NANOSLEEP.SYNCS 0x989680 ;  /* 0x009896800000995d */ /* 0x002fea0003900000 */
[----:B------:R-:W1:Y:S02]  /*249f0*/  @!P1 SYNCS.PHASECHK.TRANS64 P1, [R5+URZ+0x324a0], R6 ;  /* 0x0324a006050095a7 */ /* 0x000e64000802007f */
[----:B-1----:R-:W-:Y:S05]  /*24a00*/  @!P1 BRA `(.L_x_5832) ;  /* 0xfffffffc00f09947 */ /* 0x002fea000383ffff */
[----:B------:R-:W-:Y:S05]  /*24a10*/  BRA `(.L_x_6039) ;  /* 0xffffff7800107947 */ /* 0x000fea000383ffff */
.L_x_5837:
[----:B-1----:R1:W2:Y:S02]  /*24a20*/  SYNCS.PHASECHK.TRANS64.TRYWAIT P1, [R5+URZ+0x324c0], R6 ;  /* 0x0324c006050075a7 */ /* 0x0022a4000802017f */
[----:B--2---:R-:W-:Y:S05]  /*24a30*/  @!P1 NANOSLEEP.SYNCS 0x989680 ;  /* 0x009896800000995d */ /* 0x004fea0003900000 */
[----:B------:R-:W2:Y:S02]  /*24a40*/  @!P1 SYNCS.PHASECHK.TRANS64 P1, [R5+URZ+0x324c0], R6 ;  /* 0x0324c006050095a7 */ /* 0x000ea4000802007f */
[----:B--2---:R-:W-:Y:S05]  /*24a50*/  @!P1 BRA `(.L_x_5837) ;  /* 0xfffffffc00f09947 */ /* 0x004fea000383ffff */
[----:B------:R-:W-:Y:S05]  /*24a60*/  BRA `(.L_x_6040) ;  /* 0xffffff78008c7947 */ /* 0x000fea000383ffff */
.L_x_5855:
[----:B------:R-:W0:Y:S01]  /*24a70*/  S2R R4, SR_TID.X ;  /* 0x0000000000047919 */ /* 0x000e220000002100 */
[----:B------:R-:W-:Y:S01]  /*24a80*/  BSSY B0, `(.L_x_6041) ;  /* 0x000000a000007945 */ /* 0x000fe20003800000 */
[----:B------:R-:W-:Y:S01]  /*24a90*/  IMAD.MOV.U32 R12, RZ, RZ, RZ ;  /* 0x000000ffff0c7224 */ /* 0x000fe200078e00ff */
[----:B------:R-:W-:Y:S01]  /*24aa0*/  MOV R11, 0x1f ;  /* 0x0000001f000b7802 */ /* 0x000fe20000000f00 */
[----:B------:R-:W-:Y:S01]  /*24ab0*/  IMAD.MOV.U32 R15, RZ, RZ, -0x1 ;  /* 0xffffffffff0f7424 */ /* 0x000fe200078e00ff */
[----:B0-----:R-:W-:-:S04]  /*24ac0*/  SHF.R.U32.HI R4, RZ, 0x5, R4 ;  /* 0x00000005ff047819 */ /* 0x001fc80000011604 */
[----:B------:R-:W-:-:S05]  /*24ad0*/  LOP3.LUT R4, R4, 0x3, RZ, 0xc0, !PT ;  /* 0x0000000304047812 */ /* 0x000fca00078ec0ff */
[----:B------:R-:W-:-:S07]  /*24ae0*/  IMAD.MOV.U32 R13, RZ, RZ, R4 ;  /* 0x000000ffff0d7224 */ /* 0x000fce00078e0004 */
[----:B------:R-:W-:Y:S05]  /*24af0*/  WARPSYNC.COLLECTIVE R15, `(.L_x_6042) ;  /* 0x000000000f087348 */ /* 0x000fea0003c00000 */
[----:B------:R0:W1:Y:S02]  /*24b00*/  SHFL.IDX P6, R14, R13, R12, R11 ;  /* 0x0000000c0d0e7389 */ /* 0x00006400000c000b */
[----:B01----:R-:W-:Y:S01]  /*24b10*/  ENDCOLLECTIVE ;  /* 0x000000000000791b */ /* 0x003fe20003800000 */
.L_x_6042:
[----:B------:R-:W-:Y:S05]  /*24b20*/  BSYNC B0 ;  /* 0x0000000000007941 */ /* 0x000fea0003800000 */
.L_x_6041:
[----:B------:R-:W-:Y:S05]  /*24b30*/  BRA `(.L_x_6043) ;  /* 0xffffff8800447947 */ /* 0x000fea000383ffff */
.L_x_5857:
[----:B------:R-:W-:Y:S01]  /*24b40*/  BSSY B0, `(.L_x_6044) ;  /* 0x0000006000007945 */ /* 0x000fe20003800000 */
[----:B------:R-:W-:-:S07]  /*24b50*/  IMAD.MOV.U32 R15, RZ, RZ, -0x1 ;  /* 0xffffffffff0f7424 */ /* 0x000fce00078e00ff */
[----:B0-----:R-:W-:Y:S05]  /*24b60*/  WARPSYNC.COLLECTIVE R15, `(.L_x_6045) ;  /* 0x000000000f0c7348 */ /* 0x001fea0003c00000 */
[----:B------:R-:W-:Y:S02]  /*24b70*/  ELECT P6, UR62, PT ;  /* 0x00000000003e782f */ /* 0x000fe400038c0000 */
[----:B------:R-:W-:Y:S01]  /*24b80*/  MOV R14, UR62 ;  /* 0x0000003e000e7c02 */ /* 0x000fe20008000f00 */
[----:B0-----:R-:W-:Y:S10]  /*24b90*/  ENDCOLLECTIVE ;  /* 0x000000000000791b */ /* 0x001ff40003800000 */
.L_x_6045:
[----:B------:R-:W-:Y:S05]  /*24ba0*/  BSYNC B0 ;  /* 0x0000000000007941 */ /* 0x000fea0003800000 */
.L_x_6044:
[----:B------:R-:W-:Y:S05]  /*24bb0*/  BRA `(.L_x_6046) ;  /* 0xffffff8800507947 */ /* 0x000fea000383ffff */
.L_x_5859:
[----:B0-----:R0:W1:Y:S02]  /*24bc0*/  SYNCS.PHASECHK.TRANS64.TRYWAIT P0, [R0+URZ+0x32440], R2 ;  /* 0x03244002000075a7 */ /* 0x001064000800017f */
[----:B-1----:R-:W-:Y:S05]  /*24bd0*/  @!P0 NANOSLEEP.SYNCS 0x989680 ;  /* 0x009896800000895d */ /* 0x002fea0003900000 */
[----:B------:R-:W1:Y:S02]  /*24be0*/  @!P0 SYNCS.PHASECHK.TRANS64 P0, [R0+URZ+0x32440], R2 ;  /* 0x03244002000085a7 */ /* 0x000e64000800007f */
[----:B-1----:R-:W-:Y:S05]  /*24bf0*/  @!P0 BRA `(.L_x_5859) ;  /* 0xfffffffc00f08947 */ /* 0x002fea000383ffff */
[----:B------:R-:W-:Y:S05]  /*24c00*/  BRA `(.L_x_6047) ;  /* 0xffffff8800b07947 */ /* 0x000fea000383ffff */
.L_x_5863:
        /* <DEDUP_REMOVED lines=9> */
.L_x_6048:
[----:B------:R-:W-:Y:S02]  /*24ca0*/  IMAD.MOV.U32 R13, RZ, RZ, R3 ;  /* 0x000000ffff0d7224 */ /* 0x000fe400078e0003 */
[----:B------:R-:W-:Y:S01]  /*24cb0*/  IMAD.MOV.U32 R4, RZ, RZ, R14 ;  /* 0x000000ffff047224 */ /* 0x000fe200078e000e */
[----:B------:R-:W-:-:S07]  /*24cc0*/  LOP3.LUT R6, R6, 0x7f, RZ, 0xc0, !PT ;  /* 0x0000007f06067812 */ /* 0x000fce00078ec0ff */
[----:B------:R-:W-:Y:S05]  /*24cd0*/  WARPSYNC.COLLECTIVE R15, `(.L_x_6049) ;  /* 0x000000000f087348 */ /* 0x000fea0003c00000 */
[----:B------:R0:W1:Y:S02]  /*24ce0*/  SHFL.IDX P6, R14, R13, R12, R11 ;  /* 0x0000000c0d0e7389 */ /* 0x00006400000c000b */
[----:B01----:R-:W-:Y:S01]  /*24cf0*/  ENDCOLLECTIVE ;  /* 0x000000000000791b */ /* 0x003fe20003800000 */
.L_x_6049:
[----:B------:R-:W-:-:S04]  /*24d00*/  SHF.R.U32.HI R6, RZ, 0x3, R6 ;  /* 0x00000003ff067819 */ /* 0x000fc80000011606 */
[----:B------:R-:W-:-:S05]  /*24d10*/  LEA R10, R10, R6, 0x7 ;  /* 0x000000060a0a7211 */ /* 0x000fca00078e38ff */
[----:B------:R0:W-:Y:S01]  /*24d20*/  STL [R1+0x4], R10 ;  /* 0x0000040a01007387 */ /* 0x0001e20000100800 */
[----:B------:R-:W-:Y:S02]  /*24d30*/  IMAD.MOV.U32 R13, RZ, RZ, R2 ;  /* 0x000000ffff0d7224 */ /* 0x000fe400078e0002 */
[----:B------:R-:W-:Y:S02]  /*24d40*/  IMAD.MOV.U32 R12, RZ, RZ, 0x1 ;  /* 0x00000001ff0c7424 */ /* 0x000fe400078e00ff */
[----:B------:R-:W-:-:S07]  /*24d50*/  IMAD.MOV.U32 R5, RZ, RZ, R14 ;  /* 0x000000ffff057224 */ /* 0x000fce00078e000e */
[----:B0-----:R-:W-:Y:S05]  /*24d60*/  WARPSYNC.COLLECTIVE R15, `(.L_x_6050) ;  /* 0x000000000f087348 */ /* 0x001fea0003c00000 */
[----:B------:R1:W2:Y:S02]  /*24d70*/  SHFL.IDX P6, R14, R13, R12, R11 ;  /* 0x0000000c0d0e7389 */ /* 0x0002a400000c000b */
[----:B012---:R-:W-:Y:S01]  /*24d80*/  ENDCOLLECTIVE ;  /* 0x000000000000791b */ /* 0x007fe20003800000 */
.L_x_6050:
[----:B------:R-:W-:Y:S02]  /*24d90*/  IMAD.MOV.U32 R13, RZ, RZ, R3 ;  /* 0x000000ffff0d7224 */ /* 0x000fe400078e0003 */
[----:B------:R-:W-:Y:S02]  /*24da0*/  IMAD R0, R0, R7, RZ ;  /* 0x0000000700007224 */ /* 0x000fe400078e02ff */
[----:B------:R-:W-:-:S07]  /*24db0*/  IMAD.MOV.U32 R7, RZ, RZ, R14 ;  /* 0x000000ffff077224 */ /* 0x000fce00078e000e */
[----:B------:R-:W-:Y:S05]  /*24dc0*/  WARPSYNC.COLLECTIVE R15, `(.L_x_6051) ;  /* 0x000000000f087348 */ /* 0x000fea0003c00000 */
[----:B------:R0:W1:Y:S02]  /*24dd0*/  SHFL.IDX P6, R14, R13, R12, R11 ;  /* 0x0000000c0d0e7389 */ /* 0x00006400000c000b */
[----:B01----:R-:W-:Y:S01]  /*24de0*/  ENDCOLLECTIVE ;  /* 0x000000000000791b */ /* 0x003fe20003800000 */
.L_x_6051:
[----:B------:R-:W-:-:S13]  /*24df0*/  ISETP.GE.AND P1, PT, R10, R0, PT ;  /* 0x000000000a00720c */ /* 0x000fda0003f26270 */
[----:B------:R-:W-:Y:S01]  /*24e00*/  @!P1 LEA R5, P3, R9, R5, 0x1 ;  /* 0x0000000509059211 */ /* 0x000fe200078608ff */
[----:B------:R-:W-:Y:S01]  /*24e10*/  IMAD.MOV.U32 R13, RZ, RZ, R2 ;  /* 0x000000ffff0d7224 */ /* 0x000fe200078e0002 */
[----:B------:R-:W-:-:S03]  /*24e20*/  MOV R12, 0x2 ;  /* 0x00000002000c7802 */ /* 0x000fc60000000f00 */
[----:B------:R-:W-:-:S05]  /*24e30*/  @!P1 IMAD.X R4, RZ, RZ, R4, P3 ;  /* 0x000000ffff049224 */ /* 0x000fca00018e0604 */
[----:B------:R-:W-:Y:S01]  /*24e40*/  @!P1 LOP3.LUT R5, R5, R4, RZ, 0x3c, !PT ;  /* 0x0000000405059212 */ /* 0x000fe200078e3cff */
[----:B------:R-:W-:-:S07]  /*24e50*/  IMAD.MOV.U32 R6, RZ, RZ, R14 ;  /* 0x000000ffff067224 */ /* 0x000fce00078e000e */
[----:B------:R-:W-:Y:S05]  /*24e60*/  WARPSYNC.COLLECTIVE R15, `(.L_x_6052) ;  /* 0x000000000f087348 */ /* 0x000fea0003c00000 */
[----:B------:R0:W1:Y:S02]  /*24e70*/  SHFL.IDX P6, R14, R13, R12, R11 ;  /* 0x0000000c0d0e7389 */ /* 0x00006400000c000b */
[----:B01----:R-:W-:Y:S01]  /*24e80*/  ENDCOLLECTIVE ;  /* 0x000000000000791b */ /* 0x003fe20003800000 */
.L_x_6052:
        /* <DEDUP_REMOVED lines=15> */
.L_x_6053:
        /* <DEDUP_REMOVED lines=19> */
.L_x_6054:
        /* <DEDUP_REMOVED lines=10> */
.L_x_6055:
        /* <DEDUP_REMOVED lines=8> */
[----:B------:R-:W-:Y:S01]  /*251d0*/  IMAD.MOV.U32 R12, RZ, RZ, 0x4 ;  /* 0x00000004ff0c7424 */ /* 0x000fe200078e00ff */
[----:B0-----:R-:W-:-:S07]  /*251e0*/  MOV R4, R14 ;  /* 0x0000000e00047202 */ /* 0x001fce0000000f00 */
[----:B-1----:R-:W-:Y:S05]  /*251f0*/  WARPSYNC.COLLECTIVE R15, `(.L_x_6056) ;  /* 0x000000000f087348 */ /* 0x002fea0003c00000 */
[----:B------:R0:W2:Y:S02]  /*25200*/  SHFL.IDX P6, R14, R13, R12, R11 ;  /* 0x0000000c0d0e7389 */ /* 0x0000a400000c000b */
[----:B012---:R-:W-:Y:S01]  /*25210*/  ENDCOLLECTIVE ;  /* 0x000000000000791b */ /* 0x007fe20003800000 */
.L_x_6056:
[----:B------:R-:W-:-:S05]  /*25220*/  @!P1 LEA R5, P2, R9, R4, 0x1 ;  /* 0x0000000409059211 */ /* 0x000fca00078408ff */
[----:B------:R-:W-:-:S05]  /*25230*/  @!P1 IMAD.X R4, RZ, RZ, R6, P2 ;  /* 0x000000ffff049224 */ /* 0x000fca00010e0606 */
[----:B------:R-:W-:Y:S01]  /*25240*/  @!P1 LOP3.LUT R5, R5, R4, RZ, 0x3c, !PT ;  /* 0x0000000405059212 */ /* 0x000fe200078e3cff */
[----:B------:R-:W-:-:S03]  /*25250*/  IMAD.MOV.U32 R13, RZ, RZ, R3 ;  /* 0x000000ffff0d7224 */ /* 0x000fc600078e0003 */
[----:B------:R-:W-:-:S04]  /*25260*/  @!P1 LOP3.LUT R4, R5, R4, RZ, 0x3c, !PT ;  /* 0x0000000405049212 */ /* 0x000fc800078e3cff */
[----:B------:R-:W-:Y:S01]  /*25270*/  @!P1 LOP3.LUT R5, R5, R4, RZ, 0x3c, !PT ;  /* 0x0000000405059212 */ /* 0x000fe200078e3cff */
[----:B------:R-:W-:-:S04]  /*25280*/  IMAD.MOV.U32 R6, RZ, RZ, R14 ;  /* 0x000000ffff067224 */ /* 0x000fc800078e000e */
        /* <DEDUP_REMOVED lines=9> */
.L_x_6057:
[----:B------:R0:W-:Y:S01]  /*25320*/  STL [R1+0x74], R7 ;  /* 0x0000740701007387 */ /* 0x0001e20000100800 */
[----:B------:R-:W-:Y:S01]  /*25330*/  MOV R13, R2 ;  /* 0x00000002000d7202 */ /* 0x000fe20000000f00 */
[----:B------:R-:W-:Y:S02]  /*25340*/  IMAD.MOV.U32 R12, RZ, RZ, 0x5 ;  /* 0x00000005ff0c7424 */ /* 0x000fe400078e00ff */
[----:B------:R-:W-:-:S07]  /*25350*/  IMAD.MOV.U32 R4, RZ, RZ, R14 ;  /* 0x000000ffff047224 */ /* 0x000fce00078e000e */
[----:B0-----:R-:W-:Y:S05]  /*25360*/  WARPSYNC.COLLECTIVE R15, `(.L_x_6058) ;  /* 0x000000000f087348 */ /* 0x001fea0003c00000 */
[----:B------:R1:W2:Y:S02]  /*25370*/  SHFL.IDX P6, R14, R13, R12, R11 ;  /* 0x0000000c0d0e7389 */ /* 0x0002a400000c000b */
[----:B012---:R-:W-:Y:S01]  /*25380*/  ENDCOLLECTIVE ;  /* 0x000000000000791b */ /* 0x007fe20003800000 */
.L_x_6058:
        /* <DEDUP_REMOVED lines=10> */
.L_x_6059:
        /* <DEDUP_REMOVED lines=13> */
.L_x_6060:
[----:B------:R-:W-:-:S05]  /*25500*/  @!P1 LEA R5, P2, R9, R4, 0x1 ;  /* 0x0000000409059211 */ /* 0x000fca00078408ff */
[----:B------:R-:W-:-:S05]  /*25510*/  @!P1 IMAD.X R4, RZ, RZ, R6, P2 ;  /* 0x000000ffff049224 */ /* 0x000fca00010e0606 */
[-C--:B------:R-:W-:Y:S02]  /*25520*/  @!P1 LOP3.LUT R5, R5, R4.reuse, RZ, 0x3c, !PT ;  /* 0x0000000405059212 */ /* 0x080fe400078e3cff */
[----:B------:R-:W-:Y:S02]  /*25530*/  MOV R13, R3 ;  /* 0x00000003000d7202 */ /* 0x000fe40000000f00 */
[----:B------:R-:W-:-:S04]  /*25540*/  @!P1 LOP3.LUT R4, R5, R4, RZ, 0x3c, !PT ;  /* 0x0000000405049212 */ /* 0x000fc800078e3cff */
[----:B------:R-:W-:Y:S01]  /*25550*/  @!P1 LOP3.LUT R5, R5, R4, RZ, 0x3c, !PT ;  /* 0x0000000405059212 */ /* 0x000fe200078e3cff */
[----:B------:R-:W-:-:S07]  /*25560*/  IMAD.MOV.U32 R6, RZ, RZ, R14 ;  /* 0x000000ffff067224 */ /* 0x000fce00078e000e */
[----:B------:R-:W-:Y:S05]  /*25570*/  WARPSYNC.COLLECTIVE R15, `(.L_x_6061) ;  /* 0x000000000f087348 */ /* 0x000fea0003c00000 */
[----:B------:R0:W1:Y:S02]  /*25580*/  SHFL.IDX P6, R14, R13, R12, R11 ;  /* 0x0000000c0d0e7389 */ /* 0x00006400000c000b */
[----:B01----:R-:W-:Y:S01]  /*25590*/  ENDCOLLECTIVE ;  /* 0x000000000000791b */ /* 0x003fe20003800000 */
.L_x_6061:
        /* <DEDUP_REMOVED lines=11> */
.L_x_6062:
        /* <DEDUP_REMOVED lines=14> */
.L_x_6063:
[----:B------:R-:W-:Y:S01]  /*25730*/  IMAD.MOV.U32 R3, RZ, RZ, R14 ;  /* 0x000000ffff037224 */ /* 0x000fe200078e000e */
[----:B------:R-:W-:Y:S06]  /*25740*/  BRA `(.L_x_6064) ;  /* 0xffffff8c00307947 */ /* 0x000fec000383ffff */
.L_x_5867:
        /* <DEDUP_REMOVED lines=15> */
[----:B-----5:R-:W-:Y:S02]  /*25840*/  ISETP.GE.AND P6, PT, R12, R3, PT ;  /* 0x000000030c00720c */ /* 0x020fe40003fc6270 */
[----:B------:R-:W-:Y:S02]  /*25850*/  MOV R12, RZ ;  /* 0x000000ff000c7202 */ /* 0x000fe40000000f00 */
[----:B------:R-:W-:-:S05]  /*25860*/  LOP3.LUT R8, R8, 0xffffffef, RZ, 0xc0, !PT ;  /* 0xffffffef08087812 */ /* 0x000fca00078ec0ff */
        /* <DEDUP_REMOVED lines=18> */
.L_x_6066:
[----:B------:R-:W-:Y:S05]  /*25990*/  BSYNC B0 ;  /* 0x0000000000007941 */ /* 0x000fea0003800000 */
.L_x_6065:
        /* <DEDUP_REMOVED lines=10> */
.L_x_6067:
[----:B------:R-:W-:Y:S01]  /*25a40*/  MOV R13, R2 ;  /* 0x00000002000d7202 */ /* 0x000fe20000000f00 */
        /* <DEDUP_REMOVED lines=15> */
.L_x_6068:
        /* <DEDUP_REMOVED lines=15> */
.L_x_6069:
        /* <DEDUP_REMOVED lines=9> */
.L_x_6070:
        /* <DEDUP_REMOVED lines=15> */
.L_x_6071:
[----:B------:R-:W-:Y:S02]  /*25db0*/  IMAD.MOV.U32 R13, RZ, RZ, R2 ;  /* 0x000000ffff0d7224 */ /* 0x000fe400078e0002 */
[----:B------:R-:W-:Y:S01]  /*25dc0*/  IMAD.MOV.U32 R12, RZ, RZ, 0x3 ;  /* 0x00000003ff0c7424 */ /* 0x000fe200078e00ff */
[----:B------:R-:W-:-:S04]  /*25dd0*/  MOV R5, R14 ;  /* 0x0000000e00057202 */ /* 0x000fc80000000f00 */
[----:B------:R-:W-:-:S05]  /*25de0*/  @!P5 LEA R5, P6, R7, R5, 0x1 ;  /* 0x000000050705d211 */ /* 0x000fca00078c08ff */
[----:B------:R-:W-:-:S05]  /*25df0*/  @!P5 IMAD.X R4, RZ, RZ, R6, P6 ;  /* 0x000000ffff04d224 */ /* 0x000fca00030e0606 */
[----:B------:R-:W-:-:S07]  /*25e00*/  @!P5 LOP3.LUT R5, R5, R4, RZ, 0x3c, !PT ;  /* 0x000000040505d212 */ /* 0x000fce00078e3cff */
[----:B------:R-:W-:Y:S05]  /*25e10*/  WARPSYNC.COLLECTIVE R15, `(.L_x_6072) ;  /* 0x000000000f087348 */ /* 0x000fea0003c00000 */
[----:B------:R0:W1:Y:S02]  /*25e20*/  SHFL.IDX P6, R14, R13, R12, R11 ;  /* 0x0000000c0d0e7389 */ /* 0x00006400000c000b */
[----:B01----:R-:W-:Y:S01]  /*25e30*/  ENDCOLLECTIVE ;  /* 0x000000000000791b */ /* 0x003fe20003800000 */
.L_x_6072:
        /* <DEDUP_REMOVED lines=15> */
.L_x_6073:
        /* <DEDUP_REMOVED lines=9> */
.L_x_6074:
        /* <DEDUP_REMOVED lines=10> */
[----:B------:R-:W-:Y:S02]  /*26060*/  MOV R6, R14 ;  /* 0x0000000e00067202 */ /* 0x000fe40000000f00 */
[----:B------:R-:W-:-:S13]  /*26070*/  LOP3.LUT P4, RZ, R9, 0x80, RZ, 0xc0, !PT ;  /* 0x0000008009ff7812 */ /* 0x000fda000788c0ff */
[----:B0-----:R-:W-:Y:S05]  /*26080*/  WARPSYNC.COLLECTIVE R15, `(.L_x_6075) ;  /* 0x000000000f087348 */ /* 0x001fea0003c00000 */
[----:B------:R1:W2:Y:S02]  /*26090*/  SHFL.IDX P6, R14, R13, R12, R11 ;  /* 0x0000000c0d0e7389 */ /* 0x0002a400000c000b */
[----:B012---:R-:W-:Y:S01]  /*260a0*/  ENDCOLLECTIVE ;  /* 0x000000000000791b */ /* 0x007fe20003800000 */
.L_x_6075:
        /* <DEDUP_REMOVED lines=9> */
.L_x_6076:
        /* <DEDUP_REMOVED lines=14> */
.L_x_6077:
[----:B------:R-:W-:Y:S01]  /*26220*/  MOV R13, R2 ;  /* 0x00000002000d7202 */ /* 0x000fe20000000f00 */
        /* <DEDUP_REMOVED lines=18> */
.L_x_6078:
[----:B------:R-:W-:Y:S02]  /*26350*/  IMAD.MOV.U32 R13, RZ, RZ, R0 ;  /* 0x000000ffff0d7224 */ /* 0x000fe400078e0000 */
[----:B------:R-:W-:-:S07]  /*26360*/  IMAD.MOV.U32 R6, RZ, RZ, R14 ;  /* 0x000000ffff067224 */ /* 0x000fce00078e000e */
[----:B------:R-:W-:Y:S05]  /*26370*/  WARPSYNC.COLLECTIVE R15, `(.L_x_6079) ;  /* 0x000000000f087348 */ /* 0x000fea0003c00000 */
[----:B------:R0:W1:Y:S02]  /*26380*/  SHFL.IDX P6, R14, R13, R12, R11 ;  /* 0x0000000c0d0e7389 */ /* 0x00006400000c000b */
[----:B01----:R-:W-:Y:S01]  /*26390*/  ENDCOLLECTIVE ;  /* 0x000000000000791b */ /* 0x003fe20003800000 */
.L_x_6079:
[----:B------:R-:W-:Y:S02]  /*263a0*/  IMAD.MOV.U32 R13, RZ, RZ, R2 ;  /* 0x000000ffff0d7224 */ /* 0x000fe400078e0002 */
[----:B------:R-:W-:Y:S02]  /*263b0*/  IMAD.MOV.U32 R12, RZ, RZ, 0x7 ;  /* 0x00000007ff0c7424 */ /* 0x000fe400078e00ff */
[----:B------:R-:W-:-:S07]  /*263c0*/  IMAD.MOV.U32 R5, RZ, RZ, R14 ;  /* 0x000000ffff057224 */ /* 0x000fce00078e000e */
[----:B------:R-:W-:Y:S05]  /*263d0*/  WARPSYNC.COLLECTIVE R15, `(.L_x_6080) ;  /* 0x000000000f087348 */ /* 0x000fea0003c00000 */
[----:B------:R0:W1:Y:S02]  /*263e0*/  SHFL.IDX P6, R14, R13, R12, R11 ;  /* 0x0000000c0d0e7389 */ /* 0x00006400000c000b */
[----:B01----:R-:W-:Y:S01]  /*263f0*/  ENDCOLLECTIVE ;  /* 0x000000000000791b */ /* 0x003fe20003800000 */
.L_x_6080:
        /* <DEDUP_REMOVED lines=10> */
.L_x_6081:
[----:B------:R-:W-:Y:S01]  /*264a0*/  @!PT LDS RZ, [RZ] ;  /* 0x00000000fffff984 */ /* 0x000fe20000000800 */
[----:B------:R-:W-:Y:S01]  /*264b0*/  @!PT LDS RZ, [RZ] ;  /* 0x00000000fffff984 */ /* 0x000fe20000000800 */
[----:B------:R-:W-:Y:S01]  /*264c0*/  @!PT LDS RZ, [RZ] ;  /* 0x00000000fffff984 */ /* 0x000fe20000000800 */
[----:B------:R0:W-:Y:S04]  /*264d0*/  @!P4 LDGSTS.E.BYPASS.LTC128B.128 [R8+0x25400], desc[UR40][R4.64], !P3 ;  /* 0x254000000408cfae */ /* 0x0001e8000d901d68 */
[----:B------:R0:W-:Y:S04]  /*264e0*/  @!P4 LDGSTS.E.BYPASS.LTC128B.128 [R8+0x29400], desc[UR40][R4.64+0x80], !P2 ;  /* 0x294000800408cfae */ /* 0x0001e8000d101d68 */
[----:B------:R0:W-:Y:S04]  /*264f0*/  @!P4 LDGSTS.E.BYPASS.LTC128B.128 [R8+0x2d400], desc[UR40][R4.64+0x100], !P1 ;  /* 0x2d4001000408cfae */ /* 0x0001e8000c901d68 */
[----:B------:R0:W-:Y:S01]  /*26500*/  @!P4 LDGSTS.E.BYPASS.LTC128B.128 [R8+0x31400], desc[UR40][R4.64+0x180], !P0 ;  /* 0x314001800408cfae */ /* 0x0001e2000c101d68 */
[----:B------:R-:W-:Y:S01]  /*26510*/  MOV R0, R14 ;  /* 0x0000000e00007202 */ /* 0x000fe20000000f00 */
[----:B------:R-:W-:Y:S06]  /*26520*/  BRA `(.L_x_6082) ;  /* 0xffffff8800dc7947 */ /* 0x000fec000383ffff */
.L_x_5872:
[----:B-1----:R1:W2:Y:S02]  /*26530*/  SYNCS.PHASECHK.TRANS64.TRYWAIT P0, [R18+URZ+0x32420], R0 ;  /* 0x03242000120075a7 */ /* 0x0022a4000800017f */
[----:B--2---:R-:W-:Y:S05]  /*26540*/  @!P0 NANOSLEEP.SYNCS 0x989680 ;  /* 0x009896800000895d */ /* 0x004fea0003900000 */
[----:B------:R-:W2:Y:S02]  /*26550*/  @!P0 SYNCS.PHASECHK.TRANS64 P0, [R18+URZ+0x32420], R0 ;  /* 0x03242000120085a7 */ /* 0x000ea4000800007f */
[----:B--2---:R-:W-:Y:S05]  /*26560*/  @!P0 BRA `(.L_x_5872) ;  /* 0xfffffffc00f08947 */ /* 0x004fea000383ffff */
[----:B------:R-:W-:Y:S05]  /*26570*/  BRA `(.L_x_6083) ;  /* 0xffffff8c00547947 */ /* 0x000fea000383ffff */
.L_x_5876:
[----:B0-----:R0:W1:Y:S02]  /*26580*/  SYNCS.PHASECHK.TRANS64.TRYWAIT P0, [R2+URZ+0x32460], R0 ;  /* 0x03246000020075a7 */ /* 0x001064000800017f */
[----:B-1----:R-:W-:Y:S05]  /*26590*/  @!P0 NANOSLEEP.SYNCS 0x989680 ;  /* 0x009896800000895d */ /* 0x002fea0003900000 */
[----:B------:R-:W1:Y:S02]  /*265a0*/  @!P0 SYNCS.PHASECHK.TRANS64 P0, [R2+URZ+0x32460], R0 ;  /* 0x03246000020085a7 */ /* 0x000e64000800007f */
[----:B-1----:R-:W-:Y:S05]  /*265b0*/  @!P0 BRA `(.L_x_5876) ;  /* 0xfffffffc00f08947 */ /* 0x002fea000383ffff */
[----:B------:R-:W-:Y:S05]  /*265c0*/  BRA `(.L_x_6084) ;  /* 0xffffff8c00787947 */ /* 0x000fea000383ffff */
.L_x_5891:
[----:B-1----:R1:W2:Y:S02]  /*265d0*/  SYNCS.PHASECHK.TRANS64.TRYWAIT P0, [R2+URZ+0x32440], R6 ;  /* 0x03244006020075a7 */ /* 0x0022a4000800017f */
[----:B--2---:R-:W-:Y:S05]  /*265e0*/  @!P0 NANOSLEEP.SYNCS 0x989680 ;  /* 0x009896800000895d */ /* 0x004fea0003900000 */
[----:B------:R-:W2:Y:S02]  /*265f0*/  @!P0 SYNCS.PHASECHK.TRANS64 P0, [R2+URZ+0x32440], R6 ;  /* 0x03244006020085a7 */ /* 0x000ea4000800007f */
[----:B--2---:R-:W-:Y:S05]  /*26600*/  @!P0 BRA `(.L_x_5891) ;  /* 0xfffffffc00f08947 */ /* 0x004fea000383ffff */
[----:B------:R-:W-:Y:S05]  /*26610*/  BRA `(.L_x_6085) ;  /* 0xffffff9400987947 */ /* 0x000fea000383ffff */
.L_x_5896:
[----:B0-----:R0:W2:Y:S02]  /*26620*/  SYNCS.PHASECHK.TRANS64.TRYWAIT P0, [R2+URZ+0x32460], R6 ;  /* 0x03246006020075a7 */ /* 0x0010a4000800017f */
[----:B--2---:R-:W-:Y:S05]  /*26630*/  @!P0 NANOSLEEP.SYNCS 0x989680 ;  /* 0x009896800000895d */ /* 0x004fea0003900000 */
[----:B------:R-:W2:Y:S02]  /*26640*/  @!P0 SYNCS.PHASECHK.TRANS64 P0, [R2+URZ+0x32460], R6 ;  /* 0x03246006020085a7 */ /* 0x000ea4000800007f */
[----:B--2---:R-:W-:Y:S05]  /*26650*/  @!P0 BRA `(.L_x_5896) ;  /* 0xfffffffc00f08947 */ /* 0x004fea000383ffff */
[----:B------:R-:W-:Y:S05]  /*26660*/  BRA `(.L_x_6086) ;  /* 0xffffff9800147947 */ /* 0x000fea000383ffff */
.L_x_5907:
[----:B-1----:R1:W2:Y:S02]  /*26670*/  SYNCS.PHASECHK.TRANS64.TRYWAIT P0, [R3+URZ+0x32440], R2 ;  /* 0x03244002030075a7 */ /* 0x0022a4000800017f */
[----:B--2---:R-:W-:Y:S05]  /*26680*/  @!P0 NANOSLEEP.SYNCS 0x989680 ;  /* 0x009896800000895d */ /* 0x004fea0003900000 */
[----:B------:R-:W2:Y:S02]  /*26690*/  @!P0 SYNCS.PHASECHK.TRANS64 P0, [R3+URZ+0x32440], R2 ;  /* 0x03244002030085a7 */ /* 0x000ea4000800007f */
[----:B--2---:R-:W-:Y:S05]  /*266a0*/  @!P0 BRA `(.L_x_5907) ;  /* 0xfffffffc00f08947 */ /* 0x004fea000383ffff */
[----:B------:R-:W-:Y:S05]  /*266b0*/  BRA `(.L_x_6087) ;  /* 0xffffffa000007947 */ /* 0x000fea000383ffff */
.L_x_5912:
[----:B--2---:R2:W3:Y:S02]  /*266c0*/  SYNCS.PHASECHK.TRANS64.TRYWAIT P0, [R3+URZ+0x32460], R2 ;  /* 0x03246002030075a7 */ /* 0x0044e4000800017f */
[----:B---3--:R-:W-:Y:S05]  /*266d0*/  @!P0 NANOSLEEP.SYNCS 0x989680 ;  /* 0x009896800000895d */ /* 0x008fea0003900000 */
[----:B------:R-:W3:Y:S02]  /*266e0*/  @!P0 SYNCS.PHASECHK.TRANS64 P0, [R3+URZ+0x32460], R2 ;  /* 0x03246002030085a7 */ /* 0x000ee4000800007f */
[----:B---3--:R-:W-:Y:S05]  /*266f0*/  @!P0 BRA `(.L_x_5912) ;  /* 0xfffffffc00f08947 */ /* 0x008fea000383ffff */
[----:B------:R-:W-:Y:S05]  /*26700*/  BRA `(.L_x_6088) ;  /* 0xffffffa0007c7947 */ /* 0x000fea000383ffff */
.L_x_5923:
[----:B-1----:R1:W2:Y:S02]  /*26710*/  SYNCS.PHASECHK.TRANS64.TRYWAIT P0, [R3+URZ+0x32440], R2 ;  /* 0x03244002030075a7 */ /* 0x0022a4000800017f */
[----:B--2---:R-:W-:Y:S05]  /*26720*/  @!P0 NANOSLEEP.SYNCS 0x989680 ;  /* 0x009896800000895d */ /* 0x004fea0003900000 */
[----:B------:R-:W2:Y:S02]  /*26730*/  @!P0 SYNCS.PHASECHK.TRANS64 P0, [R3+URZ+0x32440], R2 ;  /* 0x03244002030085a7 */ /* 0x000ea4000800007f */
[----:B--2---:R-:W-:Y:S05]  /*26740*/  @!P0 BRA `(.L_x_5923) ;  /* 0xfffffffc00f08947 */ /* 0x004fea000383ffff */
[----:B------:R-:W-:Y:S05]  /*26750*/  BRA `(.L_x_6089) ;  /* 0xffffffa8004c7947 */ /* 0x000fea000383ffff */
.L_x_5928:
[----:B--2---:R2:W3:Y:S02]  /*26760*/  SYNCS.PHASECHK.TRANS64.TRYWAIT P0, [R3+URZ+0x32460], R2 ;  /* 0x03246002030075a7 */ /* 0x0044e4000800017f */
[----:B---3--:R-:W-:Y:S05]  /*26770*/  @!P0 NANOSLEEP.SYNCS 0x989680 ;  /* 0x009896800000895d */ /* 0x008fea0003900000 */
[----:B------:R-:W3:Y:S02]  /*26780*/  @!P0 SYNCS.PHASECHK.TRANS64 P0, [R3+URZ+0x32460], R2 ;  /* 0x03246002030085a7 */ /* 0x000ee4000800007f */
[----:B---3--:R-:W-:Y:S05]  /*26790*/  @!P0 BRA `(.L_x_5928) ;  /* 0xfffffffc00f08947 */ /* 0x008fea000383ffff */
[----:B------:R-:W-:Y:S05]  /*267a0*/  BRA `(.L_x_6090) ;  /* 0xffffffa800c87947 */ /* 0x000fea000383ffff */
.L_x_5940:
[----:B------:R-:W2:Y:S01]  /*267b0*/  LDL R0, [R1] ;  /* 0x0000000001007983 */ /* 0x000ea20000100800 */
[----:B------:R-:W-:Y:S01]  /*267c0*/  BSSY B0, `(.L_x_6091) ;  /* 0x0000008000007945 */ /* 0x000fe20003800000 */
[----:B------:R-:W-:Y:S02]  /*267d0*/  IMAD.MOV.U32 R12, RZ, RZ, RZ ;  /* 0x000000ffff0c7224 */ /* 0x000fe400078e00ff */
[----:B------:R-:W-:Y:S02]  /*267e0*/  IMAD.MOV.U32 R11, RZ, RZ, 0x1f ;  /* 0x0000001fff0b7424 */ /* 0x000fe400078e00ff */
[----:B------:R-:W-:Y:S02]  /*267f0*/  IMAD.MOV.U32 R15, RZ, RZ, -0x1 ;  /* 0xffffffffff0f7424 */ /* 0x000fe400078e00ff */
[----:B--2---:R-:W-:-:S07]  /*26800*/  IMAD.MOV.U32 R13, RZ, RZ, R0 ;  /* 0x000000ffff0d7224 */ /* 0x004fce00078e0000 */
[----:B01-3--:R-:W-:Y:S05]  /*26810*/  WARPSYNC.COLLECTIVE R15, `(.L_x_6092) ;  /* 0x000000000f087348 */ /* 0x00bfea0003c00000 */
[----:B------:R2:W4:Y:S02]  /*26820*/  SHFL.IDX P6, R14, R13, R12, R11 ;  /* 0x0000000c0d0e7389 */ /* 0x00052400000c000b */
[----:B01234-:R-:W-:Y:S01]  /*26830*/  ENDCOLLECTIVE ;  /* 0x000000000000791b */ /* 0x01ffe20003800000 */
.L_x_6092:
[----:B------:R-:W-:Y:S05]  /*26840*/  BSYNC B0 ;  /* 0x0000000000007941 */ /* 0x000fea0003800000 */
.L_x_6091:
        /* <DEDUP_REMOVED lines=9> */
.L_x_6093:
[----:B------:R-:W-:Y:S01]  /*268e0*/  ULDC UR4, c[0x0][0xd3c] ;  /* 0x00034f0000047ab9 */ /* 0x000fe20000000800 */
[----:B------:R-:W-:Y:S01]  /*268f0*/  IMAD.IADD R4, R2, 0x1, R16 ;  /* 0x0000000102047824 */ /* 0x000fe200078e0210 */
[----:B------:R-:W-:-:S04]  /*26900*/  MOV R0, R14 ;  /* 0x0000000e00007202 */ /* 0x000fc80000000f00 */
        /* <DEDUP_REMOVED lines=11> */
[----:B------:R-:W-:Y:S01]  /*269c0*/  IMAD.MOV.U32 R11, RZ, RZ, RZ ;  /* 0x000000ffff0b7224 */ /* 0x000fe200078e00ff */
[C---:B------:R-:W-:Y:S02]  /*269d0*/  ISETP.GE.U32.AND P4, PT, R16.reuse, 0x8, PT ;  /* 0x000000081000780c */ /* 0x040fe40003f86070 */
[C---:B------:R-:W-:Y:S01]  /*269e0*/  ISETP.GE.U32.AND P5, PT, R16.reuse, 0x10, PT ;  /* 0x000000101000780c */ /* 0x040fe20003fa6070 */
[----:B--2---:R-:W-:Y:S01]  /*269f0*/  @!P1 IMAD.MOV.U32 R4, RZ, RZ, R8 ;  /* 0x000000ffff049224 */ /* 0x004fe200078e0008 */
[----:B------:R-:W-:Y:S01]  /*26a00*/  MOV R8, RZ ;  /* 0x000000ff00087202 */ /* 0x000fe20000000f00 */
[----:B---3--:R-:W-:Y:S01]  /*26a10*/  @!P1 IMAD.MOV.U32 R6, RZ, RZ, R2 ;  /* 0x000000ffff069224 */ /* 0x008fe200078e0002 */
[----:B------:R-:W-:-:S03]  /*26a20*/  ISETP.NE.AND P1, PT, R16, RZ, PT ;  /* 0x000000ff1000720c */ /* 0x000fc60003f25270 */
[----:B------:R-:W-:-:S04]  /*26a30*/  IMAD R2, R6, R4, RZ ;  /* 0x0000000406027224 */ /* 0x000fc800078e02ff */
[----:B------:R-:W-:-:S07]  /*26a40*/  IMAD.MOV.U32 R13, RZ, RZ, R2 ;  /* 0x000000ffff0d7224 */ /* 0x000fce00078e0002 */
[----:B------:R-:W-:Y:S05]  /*26a50*/  WARPSYNC.COLLECTIVE R15, `(.L_x_6094) ;  /* 0x000000000f087348 */ /* 0x000fea0003c00000 */
[----:B------:R0:W1:Y:S02]  /*26a60*/  SHFL.UP P6, R14, R13, R12, R11 ;  /* 0x0400000c0d0e7389 */ /* 0x00006400000c000b */
[----:B01----:R-:W-:Y:S01]  /*26a70*/  ENDCOLLECTIVE ;  /* 0x000000000000791b */ /* 0x003fe20003800000 */
.L_x_6094:
[----:B------:R-:W-:Y:S02]  /*26a80*/  IMAD.MOV.U32 R12, RZ, RZ, 0x2 ;  /* 0x00000002ff0c7424 */ /* 0x000fe400078e00ff */
[----:B------:R-:W-:-:S05]  /*26a90*/  IMAD.MOV.U32 R3, RZ, RZ, R14 ;  /* 0x000000ffff037224 */ /* 0x000fca00078e000e */
[----:B------:R-:W-:-:S05]  /*26aa0*/  SEL R3, R3, RZ, P1 ;  /* 0x000000ff03037207 */ /* 0x000fca0000800000 */
[----:B------:R-:W-:-:S05]  /*26ab0*/  IMAD.IADD R2, R2, 0x1, R3 ;  /* 0x0000000102027824 */ /* 0x000fca00078e0203 */
[----:B------:R-:W-:-:S07]  /*26ac0*/  MOV R13, R2 ;  /* 0x00000002000d7202 */ /* 0x000fce0000000f00 */
[----:B------:R-:W-:Y:S05]  /*26ad0*/  WARPSYNC.COLLECTIVE R15, `(.L_x_6095) ;  /* 0x000000000f087348 */ /* 0x000fea0003c00000 */
[----:B------:R0:W1:Y:S02]  /*26ae0*/  SHFL.UP P6, R14, R13, R12, R11 ;  /* 0x0400000c0d0e7389 */ /* 0x00006400000c000b */
[----:B01----:R-:W-:Y:S01]  /*26af0*/  ENDCOLLECTIVE ;  /* 0x000000000000791b */ /* 0x003fe20003800000 */
.L_x_6095:
        /* <DEDUP_REMOVED lines=8> */
.L_x_6096:
        /* <DEDUP_REMOVED lines=8> */
.L_x_6097:
        /* <DEDUP_REMOVED lines=8> */
.L_x_6098:
        /* <DEDUP_REMOVED lines=9> */
.L_x_6099:
[----:B------:R-:W-:Y:S01]  /*26d10*/  IMAD.MOV.U32 R9, RZ, RZ, R14 ;  /* 0x000000ffff097224 */ /* 0x000fe200078e000e */
[----:B------:R-:W-:Y:S06]  /*26d20*/  BRA `(.L_x_6100) ;  /* 0xffffffb000107947 */ /* 0x000fec000383ffff */
.L_x_5943:
        /* <DEDUP_REMOVED lines=8> */
.L_x_6102:
[----:B------:R-:W-:Y:S05]  /*26db0*/  BSYNC B0 ;  /* 0x0000000000007941 */ /* 0x000fea0003800000 */
.L_x_6101:
[----:B------:R-:W-:Y:S01]  /*26dc0*/  IMAD.MOV.U32 R3, RZ, RZ, R14 ;  /* 0x000000ffff037224 */ /* 0x000fe200078e000e */
[----:B------:R-:W-:Y:S01]  /*26dd0*/  MOV R15, 0xffffffff ;  /* 0xffffffff000f7802 */ /* 0x000fe20000000f00 */
[----:B------:R-:W-:Y:S02]  /*26de0*/  IMAD.MOV.U32 R12, RZ, RZ, 0x2 ;  /* 0x00000002ff0c7424 */ /* 0x000fe400078e00ff */
[----:B------:R-:W-:Y:S01]  /*26df0*/  IMAD.MOV.U32 R11, RZ, RZ, RZ ;  /* 0x000000ffff0b7224 */ /* 0x000fe200078e00ff */
[----:B------:R-:W-:-:S05]  /*26e00*/  SEL R3, R3, RZ, P1 ;  /* 0x000000ff03037207 */ /* 0x000fca0000800000 */
[----:B------:R-:W-:-:S04]  /*26e10*/  IMAD.IADD R2, R2, 0x1, R3 ;  /* 0x0000000102027824 */ /* 0x000fc800078e0203 */
[----:B------:R-:W-:-:S07]  /*26e20*/  IMAD.MOV.U32 R13, RZ, RZ, R2 ;  /* 0x000000ffff0d7224 */ /* 0x000fce00078e0002 */
[----:B------:R-:W-:Y:S05]  /*26e30*/  WARPSYNC.COLLECTIVE R15, `(.L_x_6103) ;  /* 0x000000000f087348 */ /* 0x000fea0003c00000 */
[----:B------:R0:W1:Y:S02]  /*26e40*/  SHFL.UP P6, R14, R13, R12, R11 ;  /* 0x0400000c0d0e7389 */ /* 0x00006400000c000b */
[----:B01----:R-:W-:Y:S01]  /*26e50*/  ENDCOLLECTIVE ;  /* 0x000000000000791b */ /* 0x003fe20003800000 */
.L_x_6103:
        /* <DEDUP_REMOVED lines=8> */
.L_x_6104:
        /* <DEDUP_REMOVED lines=8> */
.L_x_6105:
[----:B------:R-:W-:Y:S02]  /*26f60*/  IMAD.MOV.U32 R12, RZ, RZ, 0x10 ;  /* 0x00000010ff0c7424 */ /* 0x000fe400078e00ff */
[----:B------:R-:W-:-:S05]  /*26f70*/  IMAD.MOV.U32 R3, RZ, RZ, R14 ;  /* 0x000000ffff037224 */ /* 0x000fca00078e000e */
[----:B------:R-:W-:-:S04]  /*26f80*/  SEL R3, R3, RZ, P4 ;  /* 0x000000ff03037207 */ /* 0x000fc80002000000 */
[----:B------:R-:W-:-:S05]  /*26f90*/  IADD3 R2, R2, R3, RZ ;  /* 0x0000000302027210 */ /* 0x000fca0007ffe0ff */
[----:B------:R-:W-:-:S07]  /*26fa0*/  IMAD.MOV.U32 R13, RZ, RZ, R2 ;  /* 0x000000ffff0d7224 */ /* 0x000fce00078e0002 */
[----:B------:R-:W-:Y:S05]  /*26fb0*/  WARPSYNC.COLLECTIVE R15, `(.L_x_6106) ;  /* 0x000000000f087348 */ /* 0x000fea0003c00000 */
[----:B------:R0:W1:Y:S02]  /*26fc0*/  SHFL.UP P6, R14, R13, R12, R11 ;  /* 0x0400000c0d0e7389 */ /* 0x00006400000c000b */
[----:B01----:R-:W-:Y:S01]  /*26fd0*/  ENDCOLLECTIVE ;  /* 0x000000000000791b */ /* 0x003fe20003800000 */
.L_x_6106:
        /* <DEDUP_REMOVED lines=9> */
.L_x_6107:
[----:B------:R-:W-:Y:S01]  /*27070*/  IMAD.MOV.U32 R9, RZ, RZ, R14 ;  /* 0x000000ffff097224 */ /* 0x000fe200078e000e */
[----:B------:R-:W-:Y:S06]  /*27080*/  BRA `(.L_x_6108) ;  /* 0xffffffac00e47947 */ /* 0x000fec000383ffff */
.L_x_5945:
[----:B------:R-:W-:Y:S01]  /*27090*/  BSSY B0, `(.L_x_6109) ;  /* 0x0000006000007945 */ /* 0x000fe20003800000 */
[----:B------:R-:W-:Y:S01]  /*270a0*/  PLOP3.LUT P6, PT, P6, PT, PT, 0x8, 0x0 ;  /* 0x000000000000781c */ /* 0x000fe200037ce170 */
[----:B------:R-:W-:-:S12]  /*270b0*/  IMAD.MOV.U32 R15, RZ, RZ, -0x1 ;  /* 0xffffffffff0f7424 */ /* 0x000fd800078e00ff */
[----:B0-----:R-:W-:Y:S05]  /*270c0*/  WARPSYNC.COLLECTIVE R15, `(.L_x_6110) ;  /* 0x000000000f087348 */ /* 0x001fea0003c00000 */
[----:B------:R-:W-:Y:S01]  /*270d0*/  VOTE.ANY R14, PT, P6 ;  /* 0x00000000000e7806 */ /* 0x000fe200030e0100 */
[----:B0-----:R-:W-:Y:S06]  /*270e0*/  ENDCOLLECTIVE ;  /* 0x000000000000791b */ /* 0x001fec0003800000 */
.L_x_6110:
[----:B------:R-:W-:Y:S05]  /*270f0*/  BSYNC B0 ;  /* 0x0000000000007941 */ /* 0x000fea0003800000 */
.L_x_6109:
[----:B------:R0:W5:Y:S01]  /*27100*/  LDL.LU R10, [R1+0xc] ;  /* 0x00000c00010a7983 */ /* 0x0001620000300800 */
[----:B------:R-:W-:Y:S01]  /*27110*/  MOV R0, R14 ;  /* 0x0000000e00007202 */ /* 0x000fe20000000f00 */
[----:B------:R-:W-:Y:S02]  /*27120*/  IMAD.MOV.U32 R13, RZ, RZ, R4 ;  /* 0x000000ffff0d7224 */ /* 0x000fe400078e0004 */
[----:B------:R-:W-:Y:S01]  /*27130*/  IMAD.MOV.U32 R11, RZ, RZ, 0x1f ;  /* 0x0000001fff0b7424 */ /* 0x000fe200078e00ff */
[----:B------:R-:W1:Y:S01]  /*27140*/  POPC R3, R0 ;  /* 0x0000000000037309 */ /* 0x000e620000000000 */
[----:B------:R-:W-:Y:S02]  /*27150*/  IMAD.MOV.U32 R15, RZ, RZ, -0x1 ;  /* 0xffffffffff0f7424 */ /* 0x000fe400078e00ff */
[----:B01----:R-:W-:-:S07]  /*27160*/  IMAD.MOV.U32 R12, RZ, RZ, R3 ;  /* 0x000000ffff0c7224 */ /* 0x003fce00078e0003 */
[----:B-----5:R-:W-:Y:S05]  /*27170*/  WARPSYNC.COLLECTIVE R15, `(.L_x_6111) ;  /* 0x000000000f087348 */ /* 0x020fea0003c00000 */
[----:B------:R0:W1:Y:S02]  /*27180*/  SHFL.IDX P6, R14, R13, R12, R11 ;  /* 0x0000000c0d0e7389 */ /* 0x00006400000c000b */
[----:B01---5:R-:W-:Y:S01]  /*27190*/  ENDCOLLECTIVE ;  /* 0x000000000000791b */ /* 0x023fe20003800000 */
.L_x_6111:
[----:B------:R-:W-:Y:S02]  /*271a0*/  IMAD.MOV.U32 R13, RZ, RZ, R6 ;  /* 0x000000ffff0d7224 */ /* 0x000fe400078e0006 */
[----:B------:R-:W-:-:S07]  /*271b0*/  IMAD.MOV.U32 R4, RZ, RZ, R14 ;  /* 0x000000ffff047224 */ /* 0x000fce00078e000e */
[----:B------:R-:W-:Y:S05]  /*271c0*/  WARPSYNC.COLLECTIVE R15, `(.L_x_6112) ;  /* 0x000000000f087348 */ /* 0x000fea0003c00000 */
[----:B------:R0:W1:Y:S02]  /*271d0*/  SHFL.IDX P6, R14, R13, R12, R11 ;  /* 0x0000000c0d0e7389 */ /* 0x00006400000c000b */
[----:B01----:R-:W-:Y:S01]  /*271e0*/  ENDCOLLECTIVE ;  /* 0x000000000000791b */ /* 0x003fe20003800000 */
.L_x_6112:
[----:B------:R-:W-:Y:S02]  /*271f0*/  IMAD.MOV.U32 R6, RZ, RZ, R14 ;  /* 0x000000ffff067224 */ /* 0x000fe400078e000e */
[----:B------:R-:W-:-:S05]  /*27200*/  IMAD.IADD R10, R3, 0x1, R10 ;  /* 0x00000001030a7824 */ /* 0x000fca00078e020a */
[----:B------:R0:W-:Y:S01]  /*27210*/  STL [R1+0xc], R10 ;  /* 0x00000c0a01007387 */ /* 0x0001e20000100800 */
[----:B------:R-:W-:Y:S05]  /*27220*/  BRA `(.L_x_6113) ;  /* 0xffffffac00c47947 */ /* 0x000fea000383ffff */
.L_x_5947:
[----:B------:R-:W-:Y:S01]  /*27230*/  BSSY B0, `(.L_x_6114) ;  /* 0x0000008000007945 */ /* 0x000fe20003800000 */
[----:B------:R-:W-:Y:S01]  /*27240*/  IMAD.MOV.U32 R13, RZ, RZ, R7 ;  /* 0x000000ffff0d7224 */ /* 0x000fe200078e0007 */
[----:B------:R-:W-:Y:S01]  /*27250*/  MOV R12, R3 ;  /* 0x00000003000c7202 */ /* 0x000fe20000000f00 */
[----:B------:R-:W-:Y:S02]  /*27260*/  IMAD.MOV.U32 R11, RZ, RZ, 0x1f ;  /* 0x0000001fff0b7424 */ /* 0x000fe400078e00ff */
[----:B------:R-:W-:-:S07]  /*27270*/  IMAD.MOV.U32 R15, RZ, RZ, -0x1 ;  /* 0xffffffffff0f7424 */ /* 0x000fce00078e00ff */
[----:B0-----:R-:W-:Y:S05]  /*27280*/  WARPSYNC.COLLECTIVE R15, `(.L_x_6115) ;  /* 0x000000000f087348 */ /* 0x001fea0003c00000 */
[----:B------:R1:W2:Y:S02]  /*27290*/  SHFL.IDX P6, R14, R13, R12, R11 ;  /* 0x0000000c0d0e7389 */ /* 0x0002a400000c000b */
[----:B012---:R-:W-:Y:S01]  /*272a0*/  ENDCOLLECTIVE ;  /* 0x000000000000791b */ /* 0x007fe20003800000 */
.L_x_6115:
[----:B------:R-:W-:Y:S05]  /*272b0*/  BSYNC B0 ;  /* 0x0000000000007941 */ /* 0x000fea0003800000 */
.L_x_6114:
[----:B------:R-:W-:Y:S01]  /*272c0*/  IMAD.MOV.U32 R3, RZ, RZ, R14 ;  /* 0x000000ffff037224 */ /* 0x000fe200078e000e */
[----:B------:R-:W-:Y:S06]  /*272d0*/  BRA `(.L_x_6116) ;  /* 0xffffffac00b07947 */ /* 0x000fec000383ffff */
.L_x_5953:
[----:B0-----:R0:W1:Y:S02]  /*272e0*/  SYNCS.PHASECHK.TRANS64.TRYWAIT P0, [R0+URZ+0x32420], R3 ;  /* 0x03242003000075a7 */ /* 0x001064000800017f */
[----:B-1----:R-:W-:Y:S05]  /*272f0*/  @!P0 NANOSLEEP.SYNCS 0x989680 ;  /* 0x009896800000895d */ /* 0x002fea0003900000 */
[----:B------:R-:W1:Y:S02]  /*27300*/  @!P0 SYNCS.PHASECHK.TRANS64 P0, [R0+URZ+0x32420], R3 ;  /* 0x03242003000085a7 */ /* 0x000e64000800007f */
[----:B-1----:R-:W-:Y:S05]  /*27310*/  @!P0 BRA `(.L_x_5953) ;  /* 0xfffffffc00f08947 */ /* 0x002fea000383ffff */
[----:B------:R-:W-:Y:S05]  /*27320*/  BRA `(.L_x_6117) ;  /* 0xffffffb800507947 */ /* 0x000fea000383ffff */
.L_x_5954:
        /* <DEDUP_REMOVED lines=11> */
.L_x_6119:
[----:B------:R-:W-:Y:S05]  /*273e0*/  BSYNC B0 ;  /* 0x0000000000007941 */ /* 0x000fea0003800000 */
.L_x_6118:
[----:B------:R-:W-:Y:S05]  /*273f0*/  BRA `(.L_x_6120) ;  /* 0xffffffb800387947 */ /* 0x000fea000383ffff */
.L_x_5955:
[----:B------:R-:W-:Y:S01]  /*27400*/  BSSY B0, `(.L_x_6121) ;  /* 0x0000006000007945 */ /* 0x000fe20003800000 */
[----:B------:R-:W-:-:S07]  /*27410*/  IMAD.MOV.U32 R15, RZ, RZ, -0x1 ;  /* 0xffffffffff0f7424 */ /* 0x000fce00078e00ff */
[----:B01----:R-:W-:Y:S05]  /*27420*/  WARPSYNC.COLLECTIVE R15, `(.L_x_6122) ;  /* 0x000000000f0c7348 */ /* 0x003fea0003c00000 */
[----:B------:R-:W-:Y:S02]  /*27430*/  ELECT P6, UR62, PT ;  /* 0x00000000003e782f */ /* 0x000fe400038c0000 */
[----:B------:R-:W-:Y:S01]  /*27440*/  MOV R14, UR62 ;  /* 0x0000003e000e7c02 */ /* 0x000fe20008000f00 */
[----:B01----:R-:W-:Y:S10]  /*27450*/  ENDCOLLECTIVE ;  /* 0x000000000000791b */ /* 0x003ff40003800000 */
.L_x_6122:
[----:B------:R-:W-:Y:S05]  /*27460*/  BSYNC B0 ;  /* 0x0000000000007941 */ /* 0x000fea0003800000 */
.L_x_6121:
[----:B------:R-:W-:Y:S05]  /*27470*/  BRA `(.L_x_6123) ;  /* 0xffffffb8002c7947 */ /* 0x000fea000383ffff */
.L_x_5957:
[----:B0-----:R0:W1:Y:S02]  /*27480*/  SYNCS.PHASECHK.TRANS64.TRYWAIT P0, [R6+URZ], R5 ;  /* 0x00000005060075a7 */ /* 0x001064000800017f */
[----:B-1----:R-:W-:Y:S05]  /*27490*/  @!P0 NANOSLEEP.SYNCS 0x989680 ;  /* 0x009896800000895d */ /* 0x002fea0003900000 */
[----:B------:R-:W1:Y:S02]  /*274a0*/  @!P0 SYNCS.PHASECHK.TRANS64 P0, [R6+URZ], R5 ;  /* 0x00000005060085a7 */ /* 0x000e64000800007f */
[----:B-1----:R-:W-:Y:S05]  /*274b0*/  @!P0 BRA `(.L_x_5957) ;  /* 0xfffffffc00f08947 */ /* 0x002fea000383ffff */
[----:B------:R-:W-:Y:S05]  /*274c0*/  BRA `(.L_x_6124) ;  /* 0xffffffb800647947 */ /* 0x000fea000383ffff */
.L_x_5958:
[----:B-1----:R1:W2:Y:S02]  /*274d0*/  SYNCS.PHASECHK.TRANS64.TRYWAIT P0, [R7+URZ], R2 ;  /* 0x00000002070075a7 */ /* 0x0022a4000800017f */
[----:B--2---:R-:W-:Y:S05]  /*274e0*/  @!P0 NANOSLEEP.SYNCS 0x989680 ;  /* 0x009896800000895d */ /* 0x004fea0003900000 */
[----:B------:R-:W2:Y:S02]  /*274f0*/  @!P0 SYNCS.PHASECHK.TRANS64 P0, [R7+URZ], R2 ;  /* 0x00000002070085a7 */ /* 0x000ea4000800007f */
[----:B--2---:R-:W-:Y:S05]  /*27500*/  @!P0 BRA `(.L_x_5958) ;  /* 0xfffffffc00f08947 */ /* 0x004fea000383ffff */
[----:B------:R-:W-:Y:S05]  /*27510*/  BRA `(.L_x_6125) ;  /* 0xffffffb800587947 */ /* 0x000fea000383ffff */
.L_x_5960:
[----:B--2---:R2:W3:Y:S02]  /*27520*/  SYNCS.PHASECHK.TRANS64.TRYWAIT P0, [R4+URZ], R5 ;  /* 0x00000005040075a7 */ /* 0x0044e4000800017f */
[----:B---3--:R-:W-:Y:S05]  /*27530*/  @!P0 NANOSLEEP.SYNCS 0x989680 ;  /* 0x009896800000895d */ /* 0x008fea0003900000 */
[----:B------:R-:W3:Y:S02]  /*27540*/  @!P0 SYNCS.PHASECHK.TRANS64 P0, [R4+URZ], R5 ;  /* 0x00000005040085a7 */ /* 0x000ee4000800007f */
[----:B---3--:R-:W-:Y:S05]  /*27550*/  @!P0 BRA `(.L_x_5960) ;  /* 0xfffffffc00f08947 */ /* 0x008fea000383ffff */
[----:B------:R-:W-:Y:S05]  /*27560*/  BRA `(.L_x_6126) ;  /* 0xffffffb8005c7947 */ /* 0x000fea000383ffff */
.L_x_6127:
        /* <DEDUP_REMOVED lines=9> */
.L_x_6148:


//--------------------- .nv.global.init           --------------------------
	.section	.nv.global.init,"aw",@progbits
.nv.global.init:
	.type		$str$20,@object
	.size		$str$20,($str$21 - $str$20)
$str$20:
        /*0000*/ 	.byte	0x28, 0x61, 0x64, 0x64, 0x72, 0x65, 0x73, 0x73, 0x20, 0x26, 0x20, 0x6d, 0x61, 0x73, 0x6b, 0x29
        /*0010*/ 	.byte	0x20, 0x3d, 0x3d, 0x20, 0x30, 0x00
	.type		$str$21,@object
	.size		$str$21,(__unnamed_4 - $str$21)
$str$21:
        /*0016*/ 	.byte	0x2f, 0x74, 0x6d, 0x70, 0x2f, 0x6f, 0x73, 0x73, 0x5f, 0x6b, 0x65, 0x72, 0x6e, 0x65, 0x6c, 0x73
        /*0026*/ 	.byte	0x5f, 0x73, 0x72, 0x63, 0x2f, 0x66, 0x6c, 0x61, 0x73, 0x68, 0x5f, 0x61, 0x74, 0x74, 0x65, 0x6e
        /*0036*/ 	.byte	0x74, 0x69, 0x6f, 0x6e, 0x2f, 0x63, 0x73, 0x72, 0x63, 0x2f, 0x63, 0x75, 0x74, 0x6c, 0x61, 0x73
        /*0046*/ 	.byte	0x73, 0x2f, 0x69, 0x6e, 0x63, 0x6c, 0x75, 0x64, 0x65, 0x2f, 0x63, 0x75, 0x74, 0x65, 0x2f, 0x70
        /*0056*/ 	.byte	0x6f, 0x69, 0x6e, 0x74, 0x65, 0x72, 0x5f, 0x66, 0x6c, 0x61, 0x67, 0x67, 0x65, 0x64, 0x2e, 0x68
        /*0066*/ 	.byte	0x70, 0x70, 0x00
	.type		__unnamed_4,@object
	.size		__unnamed_4,(__unnamed_5 - __unnamed_4)
__unnamed_4:
        /* <DEDUP_REMOVED lines=23> */
        /*01d9*/ 	.byte	0x3a, 0x43, 0x3c, 0x30, 0x3e, 0x3e, 0x3e, 0x3e, 0x3e, 0x20, 0x26, 0x5d, 0x00
	.type		__unnamed_5,@object
	.size		__unnamed_5,(__unnamed_7 - __unnamed_5)
__unnamed_5:
        /* <DEDUP_REMOVED lines=24> */
	.type		__unnamed_7,@object
	.size		__unnamed_7,(__unnamed_6 - __unnamed_7)
__unnamed_7:
        /* <DEDUP_REMOVED lines=24> */
	.type		__unnamed_6,@object
	.size		__unnamed_6,(__unnamed_1 - __unnamed_6)
__unnamed_6:
        /* <DEDUP_REMOVED lines=28> */
        /*06a6*/ 	.byte	0x34, 0x3e, 0x3e, 0x3e, 0x3e, 0x3e, 0x5d, 0x00
	.type		__unnamed_1,@object
	.size		__unnamed_1,(__unnamed_3 - __unnamed_1)
__unnamed_1:
        /* <DEDUP_REMOVED lines=28> */
        /*086e*/ 	.byte	0x34, 0x3e, 0x3e, 0x3e, 0x3e, 0x3e, 0x20, 0x26, 0x5d, 0x00
	.type		__unnamed_3,@object
	.size		__unnamed_3,(__unnamed_2 - __unnamed_3)
__unnamed_3:
        /* <DEDUP_REMOVED lines=29> */
	.type		__unnamed_2,@object
	.size		__unnamed_2,(.L_1 - __unnamed_2)
__unnamed_2:
        /* <DEDUP_REMOVED lines=29> */
.L_1:


//--------------------- .nv.shared._ZN7cutlass13device_kernelIN5flash11enable_sm90INS1_16FlashAttnFwdSm90INS1_25CollectiveMainloopFwdSm90ILi2EN4cute5tupleIJNS5_1CILi1EEES8_S8_EEENS6_IJNS7_ILi128EEENS7_ILi96EEENS7_ILi64EEEEEELi256ENS_6half_tEfNS_4arch4Sm90ELb0ELb0ELb1ELb0ELb0ELb0ELb0ELb1ELb0ELb1ELb1ELb0EEENS1_21CollectiveEpilogueFwdINS6_IJSA_NS7_ILi256EEESB_EEES9_SE_SG_Li256ELb0ELb1ELb1ELb0EEENS1_19SingleTileSchedulerILb0ELb1ELb1ELi128EEEEEEEEEvNT_6ParamsE --------------------------
	.section	.nv.shared._ZN7cutlass13device_kernelIN5flash11enable_sm90INS1_16FlashAttnFwdSm90INS1_25CollectiveMainloopFwdSm90ILi2EN4cute5tupleIJNS5_1CILi1EEES8_S8_EEENS6_IJNS7_ILi128EEENS7_ILi96EEENS7_ILi64EEEEEELi256ENS_6half_tEfNS_4arch4Sm90ELb0ELb0ELb1ELb0ELb0ELb0ELb0ELb1ELb0ELb1ELb1ELb0EEENS1_21CollectiveEpilogueFwdINS6_IJSA_NS7_ILi256EEESB_EEES9_SE_SG_Li256ELb0ELb1ELb1ELb0EEENS1_19SingleTileSchedulerILb0ELb1ELb1ELi128EEEEEEEEEvNT_6ParamsE,"aw",@nobits
	.sectionflags	@""
	.align	16
	.zero		1024


//--------------------- .nv.shared.reserved.0     --------------------------
	.section	.nv.shared.reserved.0,"aw",@nobits
	.weak		__nv_reservedSMEM_offset_0_alias
	.size		__nv_reservedSMEM_offset_0_alias, 0, 0
	.other		__nv_reservedSMEM_offset_0_alias,@"STO_CUDA_RESERVED_SHARED STV_DEFAULT"
__nv_reservedSMEM_offset_0_alias:
	.zero		0


//--------------------- .nv.global                --------------------------
	.section	.nv.global,"aw",@nobits
.nv.global:
	.type		_ZN83_INTERNAL_afa55b12_47_flash_fwd_hdim64_256_fp16_split_softcap_sm90_cu_1f2e7571_36204cute1_E,@object
	.size		_ZN83_INTERNAL_afa55b12_47_flash_fwd_hdim64_256_fp16_split_softcap_sm90_cu_1f2e7571_36204cute1_E,(_ZN83_INTERNAL_afa55b12_47_flash_fwd_hdim64_256_fp16_split_softcap_sm90_cu_1f2e7571_36204cuda3std3__45__cpo6cbeginE - _ZN83_INTERNAL_afa55b12_47_flash_fwd_hdim64_256_fp16_split_softcap_sm90_cu_1f2e7571_36204cute1_E)
_ZN83_INTERNAL_afa55b12_47_flash_fwd_hdim64_256_fp16_split_softcap_sm90_cu_1f2e7571_36204cute1_E:
	.zero		1
	.type		_ZN83_INTERNAL_afa55b12_47_flash_fwd_hdim64_256_fp16_split_softcap_sm90_cu_1f2e7571_36204cuda3std3__45__cpo6cbeginE,@object
	.size		_ZN83_INTERNAL_afa55b12_47_flash_fwd_hdim64_256_fp16_split_softcap_sm90_cu_1f2e7571_36204cuda3std3__45__cpo6cbeginE,(_ZN83_INTERNAL_afa55b12_47_flash_fwd_hdim64_256_fp16_split_softcap_sm90_cu_1f2e7571_36204cuda3std3__48in_placeE - _ZN83_INTERNAL_afa55b12_47_flash_fwd_hdim64_256_fp16_split_softcap_sm90_cu_1f2e7571_36204cuda3std3__45__cpo6cbeginE)
_ZN83_INTERNAL_afa55b12_47_flash_fwd_hdim64_256_fp16_split_softcap_sm90_cu_1f2e7571_36204cuda3std3__45__cpo6cbeginE:
	.zero		1
	.type		_ZN83_INTERNAL_afa55b12_47_flash_fwd_hdim64_256_fp16_split_softcap_sm90_cu_1f2e7571_36204cuda3std3__48in_placeE,@object
	.size		_ZN83_INTERNAL_afa55b12_47_flash_fwd_hdim64_256_fp16_split_softcap_sm90_cu_1f2e7571_36204cuda3std3__48in_placeE,(_ZN83_INTERNAL_afa55b12_47_flash_fwd_hdim64_256_fp16_split_softcap_sm90_cu_1f2e7571_36204cuda3std6ranges3__45__cpo9iter_moveE - _ZN83_INTERNAL_afa55b12_47_flash_fwd_hdim64_256_fp16_split_softcap_sm90_cu_1f2e7571_36204cuda3std3__48in_placeE)
_ZN83_INTERNAL_afa55b12_47_flash_fwd_hdim64_256_fp16_split_softcap_sm90_cu_1f2e7571_36204cuda3std3__48in_placeE:
	.zero		1
	.type		_ZN83_INTERNAL_afa55b12_47_flash_fwd_hdim64_256_fp16_split_softcap_sm90_cu_1f2e7571_36204cuda3std6ranges3__45__cpo9iter_moveE,@object
	.size		_ZN83_INTERNAL_afa55b12_47_flash_fwd_hdim64_256_fp16_split_softcap_sm90_cu_1f2e7571_36204cuda3std6ranges3__45__cpo9iter_moveE,(_ZN83_INTERNAL_afa55b12_47_flash_fwd_hdim64_256_fp16_split_softcap_sm90_cu_1f2e7571_36204cuda3std3__45__cpo5beginE - _ZN83_INTERNAL_afa55b12_47_flash_fwd_hdim64_256_fp16_split_softcap_sm90_cu_1f2e7571_36204cuda3std6ranges3__45__cpo9iter_moveE)
_ZN83_INTERNAL_afa55b12_47_flash_fwd_hdim64_256_fp16_split_softcap_sm90_cu_1f2e7571_36204cuda3std6ranges3__45__cpo9iter_moveE:
	.zero		1
	.type		_ZN83_INTERNAL_afa55b12_47_flash_fwd_hdim64_256_fp16_split_softcap_sm90_cu_1f2e7571_36204cuda3std3__45__cpo5beginE,@object
	.size		_ZN83_INTERNAL_afa55b12_47_flash_fwd_hdim64_256_fp16_split_softcap_sm90_cu_1f2e7571_36204cuda3std3__45__cpo5beginE,(_ZN83_INTERNAL_afa55b12_47_flash_fwd_hdim64_256_fp16_split_softcap_sm90_cu_1f2e7571_36204cuda3std3__485_GLOBAL__N__afa55b12_47_flash_fwd_hdim64_256_fp16_split_softcap_sm90_cu_1f2e7571_36206ignoreE - _ZN83_INTERNAL_afa55b12_47_flash_fwd_hdim64_256_fp16_split_softcap_sm90_cu_1f2e7571_36204cuda3std3__45__cpo5beginE)
_ZN83_INTERNAL_afa55b12_47_flash_fwd_hdim64_256_fp16_split_softcap_sm90_cu_1f2e7571_36204cuda3std3__45__cpo5beginE:
	.zero		1
	.type		_ZN83_INTERNAL_afa55b12_47_flash_fwd_hdim64_256_fp16_split_softcap_sm90_cu_1f2e7571_36204cuda3std3__485_GLOBAL__N__afa55b12_47_flash_fwd_hdim64_256_fp16_split_softcap_sm90_cu_1f2e7571_36206ignoreE,@object
	.size		_ZN83_INTERNAL_afa55b12_47_flash_fwd_hdim64_256_fp16_split_softcap_sm90_cu_1f2e7571_36204cuda3std3__485_GLOBAL__N__afa55b12_47_flash_fwd_hdim64_256_fp16_split_softcap_sm90_cu_1f2e7571_36206ignoreE,(_ZN83_INTERNAL_afa55b12_47_flash_fwd_hdim64_256_fp16_split_softcap_sm90_cu_1f2e7571_36204cute7productE - _ZN83_INTERNAL_afa55b12_47_flash_fwd_hdim64_256_fp16_split_softcap_sm90_cu_1f2e7571_36204cuda3std3__485_GLOBAL__N__afa55b12_47_flash_fwd_hdim64_256_fp16_split_softcap_sm90_cu_1f2e7571_36206ignoreE)
_ZN83_INTERNAL_afa55b12_47_flash_fwd_hdim64_256_fp16_split_softcap_sm90_cu_1f2e7571_36204cuda3std3__485_GLOBAL__N__afa55b12_47_flash_fwd_hdim64_256_fp16_split_softcap_sm90_cu_1f2e7571_36206ignoreE:
	.zero		1
	.type		_ZN83_INTERNAL_afa55b12_47_flash_fwd_hdim64_256_fp16_split_softcap_sm90_cu_1f2e7571_36204cute7productE,@object
	.size		_ZN83_INTERNAL_afa55b12_47_flash_fwd_hdim64_256_fp16_split_softcap_sm90_cu_1f2e7571_36204cute7productE,(_ZN83_INTERNAL_afa55b12_47_flash_fwd_hdim64_256_fp16_split_softcap_sm90_cu_1f2e7571_36204cuda3std3__45__cpo3endE - _ZN83_INTERNAL_afa55b12_47_flash_fwd_hdim64_256_fp16_split_softcap_sm90_cu_1f2e7571_36204cute7productE)
_ZN83_INTERNAL_afa55b12_47_flash_fwd_hdim64_256_fp16_split_softcap_sm90_cu_1f2e7571_36204cute7productE:
	.zero		1
	.type		_ZN83_INTERNAL_afa55b12_47_flash_fwd_hdim64_256_fp16_split_softcap_sm90_cu_1f2e7571_36204cuda3std3__45__cpo3endE,@object
	.size		_ZN83_INTERNAL_afa55b12_47_flash_fwd_hdim64_256_fp16_split_softcap_sm90_cu_1f2e7571_36204cuda3std3__45__cpo3endE,(_ZN83_INTERNAL_afa55b12_47_flash_fwd_hdim64_256_fp16_split_softcap_sm90_cu_1f2e7571_36204cuda3std3__419piecewise_constructE - _ZN83_INTERNAL_afa55b12_47_flash_fwd_hdim64_256_fp16_split_softcap_sm90_cu_1f2e7571_36204cuda3std3__45__cpo3endE)
_ZN83_INTERNAL_afa55b12_47_flash_fwd_hdim64_256_fp16_split_softcap_sm90_cu_1f2e7571_36204cuda3std3__45__cpo3endE:
	.zero		1
	.type		_ZN83_INTERNAL_afa55b12_47_flash_fwd_hdim64_256_fp16_split_softcap_sm90_cu_1f2e7571_36204cuda3std3__419piecewise_constructE,@object
	.size		_ZN83_INTERNAL_afa55b12_47_flash_fwd_hdim64_256_fp16_split_softcap_sm90_cu_1f2e7571_36204cuda3std3__419piecewise_constructE,(_ZN83_INTERNAL_afa55b12_47_flash_fwd_hdim64_256_fp16_split_softcap_sm90_cu_1f2e7571_36204cuda3std3__45__cpo4cendE - _ZN83_INTERNAL_afa55b12_47_flash_fwd_hdim64_256_fp16_split_softcap_sm90_cu_1f2e7571_36204cuda3std3__419piecewise_constructE)
_ZN83_INTERNAL_afa55b12_47_flash_fwd_hdim64_256_fp16_split_softcap_sm90_cu_1f2e7571_36204cuda3std3__419piecewise_constructE:
	.zero		1
	.type		_ZN83_INTERNAL_afa55b12_47_flash_fwd_hdim64_256_fp16_split_softcap_sm90_cu_1f2e7571_36204cuda3std3__45__cpo4cendE,@object
	.size		_ZN83_INTERNAL_afa55b12_47_flash_fwd_hdim64_256_fp16_split_softcap_sm90_cu_1f2e7571_36204cuda3std3__45__cpo4cendE,(_ZN83_INTERNAL_afa55b12_47_flash_fwd_hdim64_256_fp16_split_softcap_sm90_cu_1f2e7571_36204cuda3std6ranges3__45__cpo4swapE - _ZN83_INTERNAL_afa55b12_47_flash_fwd_hdim64_256_fp16_split_softcap_sm90_cu_1f2e7571_36204cuda3std3__45__cpo4cendE)
_ZN83_INTERNAL_afa55b12_47_flash_fwd_hdim64_256_fp16_split_softcap_sm90_cu_1f2e7571_36204cuda3std3__45__cpo4cendE:
	.zero		1
	.type		_ZN83_INTERNAL_afa55b12_47_flash_fwd_hdim64_256_fp16_split_softcap_sm90_cu_1f2e7571_36204cuda3std6ranges3__45__cpo4swapE,@object
	.size		_ZN83_INTERNAL_afa55b12_47_flash_fwd_hdim64_256_fp16_split_softcap_sm90_cu_1f2e7571_36204cuda3std6ranges3__45__cpo4swapE,(.L_14 - _ZN83_INTERNAL_afa55b12_47_flash_fwd_hdim64_256_fp16_split_softcap_sm90_cu_1f2e7571_36204cuda3std6ranges3__45__cpo4swapE)
_ZN83_INTERNAL_afa55b12_47_flash_fwd_hdim64_256_fp16_split_softcap_sm90_cu_1f2e7571_36204cuda3std6ranges3__45__cpo4swapE:
	.zero		1
.L_14:


//--------------------- .nv.shared._ZN7cutlass13device_kernelIN5flash11enable_sm90INS1_16FlashAttnFwdSm90INS1_25CollectiveMainloopFwdSm90ILi2EN4cute5tupleIJNS5_1CILi1EEES8_S8_EEENS6_IJNS7_ILi128EEENS7_ILi96EEENS7_ILi64EEEEEELi256ENS_6half_tEfNS_4arch4Sm90ELb0ELb0ELb1ELb0ELb0ELb0ELb1ELb1ELb0ELb1ELb1ELb0EEENS1_21CollectiveEpilogueFwdINS6_IJSA_NS7_ILi256EEESB_EEES9_SE_SG_Li256ELb0ELb1ELb1ELb0EEENS1_19SingleTileSchedulerILb0ELb1ELb1ELi128EEEEEEEEEvNT_6ParamsE --------------------------
	.section	.nv.shared._ZN7cutlass13device_kernelIN5flash11enable_sm90INS1_16FlashAttnFwdSm90INS1_25CollectiveMainloopFwdSm90ILi2EN4cute5tupleIJNS5_1CILi1EEES8_S8_EEENS6_IJNS7_ILi128EEENS7_ILi96EEENS7_ILi64EEEEEELi256ENS_6half_tEfNS_4arch4Sm90ELb0ELb0ELb1ELb0ELb0ELb0ELb1ELb1ELb0ELb1ELb1ELb0EEENS1_21CollectiveEpilogueFwdINS6_IJSA_NS7_ILi256EEESB_EEES9_SE_SG_Li256ELb0ELb1ELb1ELb0EEENS1_19SingleTileSchedulerILb0ELb1ELb1ELi128EEEEEEEEEvNT_6ParamsE,"aw",@nobits
	.sectionflags	@""
	.align	16
	.zero		1024


//--------------------- .nv.shared._ZN7cutlass13device_kernelIN5flash11enable_sm90INS1_16FlashAttnFwdSm90INS1_25CollectiveMainloopFwdSm90ILi2EN4cute5tupleIJNS5_1CILi1EEES8_S8_EEENS6_IJNS7_ILi128EEENS7_ILi96EEENS7_ILi64EEEEEELi256ENS_6half_tEfNS_4arch4Sm90ELb0ELb0ELb1ELb1ELb0ELb0ELb0ELb1ELb0ELb1ELb1ELb0EEENS1_21CollectiveEpilogueFwdINS6_IJSA_NS7_ILi256EEESB_EEES9_SE_SG_Li256ELb1ELb1ELb1ELb0EEENS1_36VarlenDynamicPersistentTileSchedulerILi128ELi96ELi256ELi128ELb1ELb1ELb1ELb0ELb1ELb1EEEEEEEEEvNT_6ParamsE --------------------------
	.section	.nv.shared._ZN7cutlass13device_kernelIN5flash11enable_sm90INS1_16FlashAttnFwdSm90INS1_25CollectiveMainloopFwdSm90ILi2EN4cute5tupleIJNS5_1CILi1EEES8_S8_EEENS6_IJNS7_ILi128EEENS7_ILi96EEENS7_ILi64EEEEEELi256ENS_6half_tEfNS_4arch4Sm90ELb0ELb0ELb1ELb1ELb0ELb0ELb0ELb1ELb0ELb1ELb1ELb0EEENS1_21CollectiveEpilogueFwdINS6_IJSA_NS7_ILi256EEESB_EEES9_SE_SG_Li256ELb1ELb1ELb1ELb0EEENS1_36VarlenDynamicPersistentTileSchedulerILi128ELi96ELi256ELi128ELb1ELb1ELb1ELb0ELb1ELb1EEEEEEEEEvNT_6ParamsE,"aw",@nobits
	.sectionflags	@""
	.align	16
	.zero		1024


//--------------------- .nv.shared._ZN7cutlass13device_kernelIN5flash11enable_sm90INS1_16FlashAttnFwdSm90INS1_25CollectiveMainloopFwdSm90ILi2EN4cute5tupleIJNS5_1CILi1EEES8_S8_EEENS6_IJNS7_ILi128EEENS7_ILi96EEENS7_ILi64EEEEEELi256ENS_6half_tEfNS_4arch4Sm90ELb0ELb0ELb1ELb1ELb0ELb1ELb0ELb1ELb0ELb1ELb1ELb0EEENS1_21CollectiveEpilogueFwdINS6_IJSA_NS7_ILi256EEESB_EEES9_SE_SG_Li256ELb1ELb1ELb1ELb0EEENS1_36VarlenDynamicPersistentTileSchedulerILi128ELi96ELi256ELi128ELb1ELb1ELb1ELb0ELb1ELb1EEEEEEEEEvNT_6ParamsE --------------------------
	.section	.nv.shared._ZN7cutlass13device_kernelIN5flash11enable_sm90INS1_16FlashAttnFwdSm90INS1_25CollectiveMainloopFwdSm90ILi2EN4cute5tupleIJNS5_1CILi1EEES8_S8_EEENS6_IJNS7_ILi128EEENS7_ILi96EEENS7_ILi64EEEEEELi256ENS_6half_tEfNS_4arch4Sm90ELb0ELb0ELb1ELb1ELb0ELb1ELb0ELb1ELb0ELb1ELb1ELb0EEENS1_21CollectiveEpilogueFwdINS6_IJSA_NS7_ILi256EEESB_EEES9_SE_SG_Li256ELb1ELb1ELb1ELb0EEENS1_36VarlenDynamicPersistentTileSchedulerILi128ELi96ELi256ELi128ELb1ELb1ELb1ELb0ELb1ELb1EEEEEEEEEvNT_6ParamsE,"aw",@nobits
	.sectionflags	@""
	.align	16
	.zero		1024


//--------------------- .nv.shared._ZN7cutlass13device_kernelIN5flash11enable_sm90INS1_16FlashAttnFwdSm90INS1_25CollectiveMainloopFwdSm90ILi2EN4cute5tupleIJNS5_1CILi1EEES8_S8_EEENS6_IJNS7_ILi128EEENS7_ILi96EEENS7_ILi64EEEEEELi256ENS_6half_tEfNS_4arch4Sm90ELb0ELb0ELb1ELb1ELb0ELb0ELb1ELb1ELb0ELb1ELb1ELb0EEENS1_21CollectiveEpilogueFwdINS6_IJSA_NS7_ILi256EEESB_EEES9_SE_SG_Li256ELb1ELb1ELb1ELb0EEENS1_36VarlenDynamicPersistentTileSchedulerILi128ELi96ELi256ELi128ELb1ELb1ELb1ELb0ELb1ELb1EEEEEEEEEvNT_6ParamsE --------------------------
	.section	.nv.shared._ZN7cutlass13device_kernelIN5flash11enable_sm90INS1_16FlashAttnFwdSm90INS1_25CollectiveMainloopFwdSm90ILi2EN4cute5tupleIJNS5_1CILi1EEES8_S8_EEENS6_IJNS7_ILi128EEENS7_ILi96EEENS7_ILi64EEEEEELi256ENS_6half_tEfNS_4arch4Sm90ELb0ELb0ELb1ELb1ELb0ELb0ELb1ELb1ELb0ELb1ELb1ELb0EEENS1_21CollectiveEpilogueFwdINS6_IJSA_NS7_ILi256EEESB_EEES9_SE_SG_Li256ELb1ELb1ELb1ELb0EEENS1_36VarlenDynamicPersistentTileSchedulerILi128ELi96ELi256ELi128ELb1ELb1ELb1ELb0ELb1ELb1EEEEEEEEEvNT_6ParamsE,"aw",@nobits
	.sectionflags	@""
	.align	16
	.zero		1024


//--------------------- .nv.shared._ZN7cutlass13device_kernelIN5flash11enable_sm90INS1_16FlashAttnFwdSm90INS1_25CollectiveMainloopFwdSm90ILi2EN4cute5tupleIJNS5_1CILi1EEES8_S8_EEENS6_IJNS7_ILi128EEENS7_ILi96EEENS7_ILi64EEEEEELi256ENS_6half_tEfNS_4arch4Sm90ELb0ELb0ELb1ELb1ELb0ELb1ELb1ELb1ELb0ELb1ELb1ELb0EEENS1_21CollectiveEpilogueFwdINS6_IJSA_NS7_ILi256EEESB_EEES9_SE_SG_Li256ELb1ELb1ELb1ELb0EEENS1_36VarlenDynamicPersistentTileSchedulerILi128ELi96ELi256ELi128ELb1ELb1ELb1ELb0ELb1ELb1EEEEEEEEEvNT_6ParamsE --------------------------
	.section	.nv.shared._ZN7cutlass13device_kernelIN5flash11enable_sm90INS1_16FlashAttnFwdSm90INS1_25CollectiveMainloopFwdSm90ILi2EN4cute5tupleIJNS5_1CILi1EEES8_S8_EEENS6_IJNS7_ILi128EEENS7_ILi96EEENS7_ILi64EEEEEELi256ENS_6half_tEfNS_4arch4Sm90ELb0ELb0ELb1ELb1ELb0ELb1ELb1ELb1ELb0ELb1ELb1ELb0EEENS1_21CollectiveEpilogueFwdINS6_IJSA_NS7_ILi256EEESB_EEES9_SE_SG_Li256ELb1ELb1ELb1ELb0EEENS1_36VarlenDynamicPersistentTileSchedulerILi128ELi96ELi256ELi128ELb1ELb1ELb1ELb0ELb1ELb1EEEEEEEEEvNT_6ParamsE,"aw",@nobits
	.sectionflags	@""
	.align	16
	.zero		1024


//--------------------- .nv.shared._ZN7cutlass13device_kernelIN5flash11enable_sm90INS1_16FlashAttnFwdSm90INS1_25CollectiveMainloopFwdSm90ILi2EN4cute5tupleIJNS5_1CILi1EEES8_S8_EEENS6_IJNS7_ILi128EEENS7_ILi96EEENS7_ILi64EEEEEELi256ENS_6half_tEfNS_4arch4Sm90ELb0ELb1ELb1ELb0ELb0ELb0ELb0ELb1ELb0ELb1ELb1ELb0EEENS1_21CollectiveEpilogueFwdINS6_IJSA_NS7_ILi256EEESB_EEES9_SE_SG_Li256ELb0ELb1ELb1ELb0EEENS1_19SingleTileSchedulerILb0ELb1ELb1ELi128EEEEEEEEEvNT_6ParamsE --------------------------
	.section	.nv.shared._ZN7cutlass13device_kernelIN5flash11enable_sm90INS1_16FlashAttnFwdSm90INS1_25CollectiveMainloopFwdSm90ILi2EN4cute5tupleIJNS5_1CILi1EEES8_S8_EEENS6_IJNS7_ILi128EEENS7_ILi96EEENS7_ILi64EEEEEELi256ENS_6half_tEfNS_4arch4Sm90ELb0ELb1ELb1ELb0ELb0ELb0ELb0ELb1ELb0ELb1ELb1ELb0EEENS1_21CollectiveEpilogueFwdINS6_IJSA_NS7_ILi256EEESB_EEES9_SE_SG_Li256ELb0ELb1ELb1ELb0EEENS1_19SingleTileSchedulerILb0ELb1ELb1ELi128EEEEEEEEEvNT_6ParamsE,"aw",@nobits
	.sectionflags	@""
	.align	16
	.zero		1024


//--------------------- .nv.shared._ZN7cutlass13device_kernelIN5flash11enable_sm90INS1_16FlashAttnFwdSm90INS1_25CollectiveMainloopFwdSm90ILi2EN4cute5tupleIJNS5_1CILi1EEES8_S8_EEENS6_IJNS7_ILi128EEENS7_ILi96EEENS7_ILi64EEEEEELi256ENS_6half_tEfNS_4arch4Sm90ELb0ELb1ELb1ELb0ELb0ELb0ELb1ELb1ELb0ELb1ELb1ELb0EEENS1_21CollectiveEpilogueFwdINS6_IJSA_NS7_ILi256EEESB_EEES9_SE_SG_Li256ELb0ELb1ELb1ELb0EEENS1_19SingleTileSchedulerILb0ELb1ELb1ELi128EEEEEEEEEvNT_6ParamsE --------------------------
	.section	.nv.shared._ZN7cutlass13device_kernelIN5flash11enable_sm90INS1_16FlashAttnFwdSm90INS1_25CollectiveMainloopFwdSm90ILi2EN4cute5tupleIJNS5_1CILi1EEES8_S8_EEENS6_IJNS7_ILi128EEENS7_ILi96EEENS7_ILi64EEEEEELi256ENS_6half_tEfNS_4arch4Sm90ELb0ELb1ELb1ELb0ELb0ELb0ELb1ELb1ELb0ELb1ELb1ELb0EEENS1_21CollectiveEpilogueFwdINS6_IJSA_NS7_ILi256EEESB_EEES9_SE_SG_Li256ELb0ELb1ELb1ELb0EEENS1_19SingleTileSchedulerILb0ELb1ELb1ELi128EEEEEEEEEvNT_6ParamsE,"aw",@nobits
	.sectionflags	@""
	.align	16
	.zero		1024


//--------------------- .nv.shared._ZN7cutlass13device_kernelIN5flash11enable_sm90INS1_16FlashAttnFwdSm90INS1_25CollectiveMainloopFwdSm90ILi2EN4cute5tupleIJNS5_1CILi1EEES8_S8_EEENS6_IJNS7_ILi128EEENS7_ILi96EEENS7_ILi64EEEEEELi256ENS_6half_tEfNS_4arch4Sm90ELb0ELb1ELb1ELb1ELb0ELb0ELb0ELb1ELb0ELb1ELb1ELb0EEENS1_21CollectiveEpilogueFwdINS6_IJSA_NS7_ILi256EEESB_EEES9_SE_SG_Li256ELb1ELb1ELb1ELb0EEENS1_36VarlenDynamicPersistentTileSchedulerILi128ELi96ELi256ELi128ELb1ELb1ELb1ELb1ELb0ELb1EEEEEEEEEvNT_6ParamsE --------------------------
	.section	.nv.shared._ZN7cutlass13device_kernelIN5flash11enable_sm90INS1_16FlashAttnFwdSm90INS1_25CollectiveMainloopFwdSm90ILi2EN4cute5tupleIJNS5_1CILi1EEES8_S8_EEENS6_IJNS7_ILi128EEENS7_ILi96EEENS7_ILi64EEEEEELi256ENS_6half_tEfNS_4arch4Sm90ELb0ELb1ELb1ELb1ELb0ELb0ELb0ELb1ELb0ELb1ELb1ELb0EEENS1_21CollectiveEpilogueFwdINS6_IJSA_NS7_ILi256EEESB_EEES9_SE_SG_Li256ELb1ELb1ELb1ELb0EEENS1_36VarlenDynamicPersistentTileSchedulerILi128ELi96ELi256ELi128ELb1ELb1ELb1ELb1ELb0ELb1EEEEEEEEEvNT_6ParamsE,"aw",@nobits
	.sectionflags	@""
	.align	16
	.zero		1024


//--------------------- .nv.shared._ZN7cutlass13device_kernelIN5flash11enable_sm90INS1_16FlashAttnFwdSm90INS1_25CollectiveMainloopFwdSm90ILi2EN4cute5tupleIJNS5_1CILi1EEES8_S8_EEENS6_IJNS7_ILi128EEENS7_ILi96EEENS7_ILi64EEEEEELi256ENS_6half_tEfNS_4arch4Sm90ELb0ELb1ELb1ELb1ELb0ELb1ELb0ELb1ELb0ELb1ELb1ELb0EEENS1_21CollectiveEpilogueFwdINS6_IJSA_NS7_ILi256EEESB_EEES9_SE_SG_Li256ELb1ELb1ELb1ELb0EEENS1_36VarlenDynamicPersistentTileSchedulerILi128ELi96ELi256ELi128ELb1ELb1ELb1ELb1ELb0ELb1EEEEEEEEEvNT_6ParamsE --------------------------
	.section	.nv.shared._ZN7cutlass13device_kernelIN5flash11enable_sm90INS1_16FlashAttnFwdSm90INS1_25CollectiveMainloopFwdSm90ILi2EN4cute5tupleIJNS5_1CILi1EEES8_S8_EEENS6_IJNS7_ILi128EEENS7_ILi96EEENS7_ILi64EEEEEELi256ENS_6half_tEfNS_4arch4Sm90ELb0ELb1ELb1ELb1ELb0ELb1ELb0ELb1ELb0ELb1ELb1ELb0EEENS1_21CollectiveEpilogueFwdINS6_IJSA_NS7_ILi256EEESB_EEES9_SE_SG_Li256ELb1ELb1ELb1ELb0EEENS1_36VarlenDynamicPersistentTileSchedulerILi128ELi96ELi256ELi128ELb1ELb1ELb1ELb1ELb0ELb1EEEEEEEEEvNT_6ParamsE,"aw",@nobits
	.sectionflags	@""
	.align	16
	.zero		1024


//--------------------- .nv.shared._ZN7cutlass13device_kernelIN5flash11enable_sm90INS1_16FlashAttnFwdSm90INS1_25CollectiveMainloopFwdSm90ILi2EN4cute5tupleIJNS5_1CILi1EEES8_S8_EEENS6_IJNS7_ILi128EEENS7_ILi96EEENS7_ILi64EEEEEELi256ENS_6half_tEfNS_4arch4Sm90ELb0ELb1ELb1ELb1ELb0ELb0ELb1ELb1ELb0ELb1ELb1ELb0EEENS1_21CollectiveEpilogueFwdINS6_IJSA_NS7_ILi256EEESB_EEES9_SE_SG_Li256ELb1ELb1ELb1ELb0EEENS1_36VarlenDynamicPersistentTileSchedulerILi128ELi96ELi256ELi128ELb1ELb1ELb1ELb1ELb0ELb1EEEEEEEEEvNT_6ParamsE --------------------------
	.section	.nv.shared._ZN7cutlass13device_kernelIN5flash11enable_sm90INS1_16FlashAttnFwdSm90INS1_25CollectiveMainloopFwdSm90ILi2EN4cute5tupleIJNS5_1CILi1EEES8_S8_EEENS6_IJNS7_ILi128EEENS7_ILi96EEENS7_ILi64EEEEEELi256ENS_6half_tEfNS_4arch4Sm90ELb0ELb1ELb1ELb1ELb0ELb0ELb1ELb1ELb0ELb1ELb1ELb0EEENS1_21CollectiveEpilogueFwdINS6_IJSA_NS7_ILi256EEESB_EEES9_SE_SG_Li256ELb1ELb1ELb1ELb0EEENS1_36VarlenDynamicPersistentTileSchedulerILi128ELi96ELi256ELi128ELb1ELb1ELb1ELb1ELb0ELb1EEEEEEEEEvNT_6ParamsE,"aw",@nobits
	.sectionflags	@""
	.align	16
	.zero		1024


//--------------------- .nv.shared._ZN7cutlass13device_kernelIN5flash11enable_sm90INS1_16FlashAttnFwdSm90INS1_25CollectiveMainloopFwdSm90ILi2EN4cute5tupleIJNS5_1CILi1EEES8_S8_EEENS6_IJNS7_ILi128EEENS7_ILi96EEENS7_ILi64EEEEEELi256ENS_6half_tEfNS_4arch4Sm90ELb0ELb1ELb1ELb1ELb0ELb1ELb1ELb1ELb0ELb1ELb1ELb0EEENS1_21CollectiveEpilogueFwdINS6_IJSA_NS7_ILi256EEESB_EEES9_SE_SG_Li256ELb1ELb1ELb1ELb0EEENS1_36VarlenDynamicPersistentTileSchedulerILi128ELi96ELi256ELi128ELb1ELb1ELb1ELb1ELb0ELb1EEEEEEEEEvNT_6ParamsE --------------------------
	.section	.nv.shared._ZN7cutlass13device_kernelIN5flash11enable_sm90INS1_16FlashAttnFwdSm90INS1_25CollectiveMainloopFwdSm90ILi2EN4cute5tupleIJNS5_1CILi1EEES8_S8_EEENS6_IJNS7_ILi128EEENS7_ILi96EEENS7_ILi64EEEEEELi256ENS_6half_tEfNS_4arch4Sm90ELb0ELb1ELb1ELb1ELb0ELb1ELb1ELb1ELb0ELb1ELb1ELb0EEENS1_21CollectiveEpilogueFwdINS6_IJSA_NS7_ILi256EEESB_EEES9_SE_SG_Li256ELb1ELb1ELb1ELb0EEENS1_36VarlenDynamicPersistentTileSchedulerILi128ELi96ELi256ELi128ELb1ELb1ELb1ELb1ELb0ELb1EEEEEEEEEvNT_6ParamsE,"aw",@nobits
	.sectionflags	@""
	.align	16
	.zero		1024


//--------------------- .nv.shared._ZN7cutlass13device_kernelIN5flash11enable_sm90INS1_16FlashAttnFwdSm90INS1_25CollectiveMainloopFwdSm90ILi2EN4cute5tupleIJNS5_1CILi1EEES8_S8_EEENS6_IJNS7_ILi128EEENS7_ILi96EEENS7_ILi64EEEEEELi256ENS_6half_tEfNS_4arch4Sm90ELb1ELb0ELb1ELb0ELb0ELb0ELb0ELb1ELb0ELb1ELb1ELb0EEENS1_21CollectiveEpilogueFwdINS6_IJSA_NS7_ILi256EEESB_EEES9_SE_SG_Li256ELb0ELb1ELb1ELb0EEENS1_19SingleTileSchedulerILb0ELb1ELb1ELi128EEEEEEEEEvNT_6ParamsE --------------------------
	.section	.nv.shared._ZN7cutlass13device_kernelIN5flash11enable_sm90INS1_16FlashAttnFwdSm90INS1_25CollectiveMainloopFwdSm90ILi2EN4cute5tupleIJNS5_1CILi1EEES8_S8_EEENS6_IJNS7_ILi128EEENS7_ILi96EEENS7_ILi64EEEEEELi256ENS_6half_tEfNS_4arch4Sm90ELb1ELb0ELb1ELb0ELb0ELb0ELb0ELb1ELb0ELb1ELb1ELb0EEENS1_21CollectiveEpilogueFwdINS6_IJSA_NS7_ILi256EEESB_EEES9_SE_SG_Li256ELb0ELb1ELb1ELb0EEENS1_19SingleTileSchedulerILb0ELb1ELb1ELi128EEEEEEEEEvNT_6ParamsE,"aw",@nobits
	.sectionflags	@""
	.align	16
	.zero		1024


//--------------------- .nv.shared._ZN7cutlass13device_kernelIN5flash11enable_sm90INS1_16FlashAttnFwdSm90INS1_25CollectiveMainloopFwdSm90ILi2EN4cute5tupleIJNS5_1CILi1EEES8_S8_EEENS6_IJNS7_ILi128EEENS7_ILi96EEENS7_ILi64EEEEEELi256ENS_6half_tEfNS_4arch4Sm90ELb1ELb0ELb1ELb0ELb0ELb0ELb1ELb1ELb0ELb1ELb1ELb0EEENS1_21CollectiveEpilogueFwdINS6_IJSA_NS7_ILi256EEESB_EEES9_SE_SG_Li256ELb0ELb1ELb1ELb0EEENS1_19SingleTileSchedulerILb0ELb1ELb1ELi128EEEEEEEEEvNT_6ParamsE --------------------------
	.section	.nv.shared._ZN7cutlass13device_kernelIN5flash11enable_sm90INS1_16FlashAttnFwdSm90INS1_25CollectiveMainloopFwdSm90ILi2EN4cute5tupleIJNS5_1CILi1EEES8_S8_EEENS6_IJNS7_ILi128EEENS7_ILi96EEENS7_ILi64EEEEEELi256ENS_6half_tEfNS_4arch4Sm90ELb1ELb0ELb1ELb0ELb0ELb0ELb1ELb1ELb0ELb1ELb1ELb0EEENS1_21CollectiveEpilogueFwdINS6_IJSA_NS7_ILi256EEESB_EEES9_SE_SG_Li256ELb0ELb1ELb1ELb0EEENS1_19SingleTileSchedulerILb0ELb1ELb1ELi128EEEEEEEEEvNT_6ParamsE,"aw",@nobits
	.sectionflags	@""
	.align	16
	.zero		1024


//--------------------- .nv.shared._ZN7cutlass13device_kernelIN5flash11enable_sm90INS1_16FlashAttnFwdSm90INS1_25CollectiveMainloopFwdSm90ILi2EN4cute5tupleIJNS5_1CILi1EEES8_S8_EEENS6_IJNS7_ILi128EEENS7_ILi96EEENS7_ILi64EEEEEELi256ENS_6half_tEfNS_4arch4Sm90ELb1ELb0ELb1ELb1ELb0ELb0ELb0ELb1ELb0ELb1ELb1ELb0EEENS1_21CollectiveEpilogueFwdINS6_IJSA_NS7_ILi256EEESB_EEES9_SE_SG_Li256ELb1ELb1ELb1ELb0EEENS1_36VarlenDynamicPersistentTileSchedulerILi128ELi96ELi256ELi128ELb1ELb1ELb1ELb1ELb1ELb1EEEEEEEEEvNT_6ParamsE --------------------------
	.section	.nv.shared._ZN7cutlass13device_kernelIN5flash11enable_sm90INS1_16FlashAttnFwdSm90INS1_25CollectiveMainloopFwdSm90ILi2EN4cute5tupleIJNS5_1CILi1EEES8_S8_EEENS6_IJNS7_ILi128EEENS7_ILi96EEENS7_ILi64EEEEEELi256ENS_6half_tEfNS_4arch4Sm90ELb1ELb0ELb1ELb1ELb0ELb0ELb0ELb1ELb0ELb1ELb1ELb0EEENS1_21CollectiveEpilogueFwdINS6_IJSA_NS7_ILi256EEESB_EEES9_SE_SG_Li256ELb1ELb1ELb1ELb0EEENS1_36VarlenDynamicPersistentTileSchedulerILi128ELi96ELi256ELi128ELb1ELb1ELb1ELb1ELb1ELb1EEEEEEEEEvNT_6ParamsE,"aw",@nobits
	.sectionflags	@""
	.align	16
	.zero		1024


//--------------------- .nv.shared._ZN7cutlass13device_kernelIN5flash11enable_sm90INS1_16FlashAttnFwdSm90INS1_25CollectiveMainloopFwdSm90ILi2EN4cute5tupleIJNS5_1CILi1EEES8_S8_EEENS6_IJNS7_ILi128EEENS7_ILi96EEENS7_ILi64EEEEEELi256ENS_6half_tEfNS_4arch4Sm90ELb1ELb0ELb1ELb1ELb0ELb1ELb0ELb1ELb0ELb1ELb1ELb0EEENS1_21CollectiveEpilogueFwdINS6_IJSA_NS7_ILi256EEESB_EEES9_SE_SG_Li256ELb1ELb1ELb1ELb0EEENS1_36VarlenDynamicPersistentTileSchedulerILi128ELi96ELi256ELi128ELb1ELb1ELb1ELb1ELb1ELb1EEEEEEEEEvNT_6ParamsE --------------------------
	.section	.nv.shared._ZN7cutlass13device_kernelIN5flash11enable_sm90INS1_16FlashAttnFwdSm90INS1_25CollectiveMainloopFwdSm90ILi2EN4cute5tupleIJNS5_1CILi1EEES8_S8_EEENS6_IJNS7_ILi128EEENS7_ILi96EEENS7_ILi64EEEEEELi256ENS_6half_tEfNS_4arch4Sm90ELb1ELb0ELb1ELb1ELb0ELb1ELb0ELb1ELb0ELb1ELb1ELb0EEENS1_21CollectiveEpilogueFwdINS6_IJSA_NS7_ILi256EEESB_EEES9_SE_SG_Li256ELb1ELb1ELb1ELb0EEENS1_36VarlenDynamicPersistentTileSchedulerILi128ELi96ELi256ELi128ELb1ELb1ELb1ELb1ELb1ELb1EEEEEEEEEvNT_6ParamsE,"aw",@nobits
	.sectionflags	@""
	.align	16
	.zero		1024


//--------------------- .nv.shared._ZN7cutlass13device_kernelIN5flash11enable_sm90INS1_16FlashAttnFwdSm90INS1_25CollectiveMainloopFwdSm90ILi2EN4cute5tupleIJNS5_1CILi1EEES8_S8_EEENS6_IJNS7_ILi128EEENS7_ILi96EEENS7_ILi64EEEEEELi256ENS_6half_tEfNS_4arch4Sm90ELb1ELb0ELb1ELb1ELb0ELb0ELb1ELb1ELb0ELb1ELb1ELb0EEENS1_21CollectiveEpilogueFwdINS6_IJSA_NS7_ILi256EEESB_EEES9_SE_SG_Li256ELb1ELb1ELb1ELb0EEENS1_36VarlenDynamicPersistentTileSchedulerILi128ELi96ELi256ELi128ELb1ELb1ELb1ELb1ELb1ELb1EEEEEEEEEvNT_6ParamsE --------------------------
	.section	.nv.shared._ZN7cutlass13device_kernelIN5flash11enable_sm90INS1_16FlashAttnFwdSm90INS1_25CollectiveMainloopFwdSm90ILi2EN4cute5tupleIJNS5_1CILi1EEES8_S8_EEENS6_IJNS7_ILi128EEENS7_ILi96EEENS7_ILi64EEEEEELi256ENS_6half_tEfNS_4arch4Sm90ELb1ELb0ELb1ELb1ELb0ELb0ELb1ELb1ELb0ELb1ELb1ELb0EEENS1_21CollectiveEpilogueFwdINS6_IJSA_NS7_ILi256EEESB_EEES9_SE_SG_Li256ELb1ELb1ELb1ELb0EEENS1_36VarlenDynamicPersistentTileSchedulerILi128ELi96ELi256ELi128ELb1ELb1ELb1ELb1ELb1ELb1EEEEEEEEEvNT_6ParamsE,"aw",@nobits
	.sectionflags	@""
	.align	16
	.zero		1024


//--------------------- .nv.shared._ZN7cutlass13device_kernelIN5flash11enable_sm90INS1_16FlashAttnFwdSm90INS1_25CollectiveMainloopFwdSm90ILi2EN4cute5tupleIJNS5_1CILi1EEES8_S8_EEENS6_IJNS7_ILi128EEENS7_ILi96EEENS7_ILi64EEEEEELi256ENS_6half_tEfNS_4arch4Sm90ELb1ELb0ELb1ELb1ELb0ELb1ELb1ELb1ELb0ELb1ELb1ELb0EEENS1_21CollectiveEpilogueFwdINS6_IJSA_NS7_ILi256EEESB_EEES9_SE_SG_Li256ELb1ELb1ELb1ELb0EEENS1_36VarlenDynamicPersistentTileSchedulerILi128ELi96ELi256ELi128ELb1ELb1ELb1ELb1ELb1ELb1EEEEEEEEEvNT_6ParamsE --------------------------
	.section	.nv.shared._ZN7cutlass13device_kernelIN5flash11enable_sm90INS1_16FlashAttnFwdSm90INS1_25CollectiveMainloopFwdSm90ILi2EN4cute5tupleIJNS5_1CILi1EEES8_S8_EEENS6_IJNS7_ILi128EEENS7_ILi96EEENS7_ILi64EEEEEELi256ENS_6half_tEfNS_4arch4Sm90ELb1ELb0ELb1ELb1ELb0ELb1ELb1ELb1ELb0ELb1ELb1ELb0EEENS1_21CollectiveEpilogueFwdINS6_IJSA_NS7_ILi256EEESB_EEES9_SE_SG_Li256ELb1ELb1ELb1ELb0EEENS1_36VarlenDynamicPersistentTileSchedulerILi128ELi96ELi256ELi128ELb1ELb1ELb1ELb1ELb1ELb1EEEEEEEEEvNT_6ParamsE,"aw",@nobits
	.sectionflags	@""
	.align	16
	.zero		1024


//--------------------- .nv.constant0._ZN7cutlass13device_kernelIN5flash11enable_sm90INS1_16FlashAttnFwdSm90INS1_25CollectiveMainloopFwdSm90ILi2EN4cute5tupleIJNS5_1CILi1EEES8_S8_EEENS6_IJNS7_ILi128EEENS7_ILi96EEENS7_ILi64EEEEEELi256ENS_6half_tEfNS_4arch4Sm90ELb0ELb0ELb1ELb0ELb0ELb0ELb0ELb1ELb0ELb1ELb1ELb0EEENS1_21CollectiveEpilogueFwdINS6_IJSA_NS7_ILi256EEESB_EEES9_SE_SG_Li256ELb0ELb1ELb1ELb0EEENS1_19SingleTileSchedulerILb0ELb1ELb1ELi128EEEEEEEEEvNT_6ParamsE --------------------------
	.section	.nv.constant0._ZN7cutlass13device_kernelIN5flash11enable_sm90INS1_16FlashAttnFwdSm90INS1_25CollectiveMainloopFwdSm90ILi2EN4cute5tupleIJNS5_1CILi1EEES8_S8_EEENS6_IJNS7_ILi128EEENS7_ILi96EEENS7_ILi64EEEEEELi256ENS_6half_tEfNS_4arch4Sm90ELb0ELb0ELb1ELb0ELb0ELb0ELb0ELb1ELb0ELb1ELb1ELb0EEENS1_21CollectiveEpilogueFwdINS6_IJSA_NS7_ILi256EEESB_EEES9_SE_SG_Li256ELb0ELb1ELb1ELb0EEENS1_19SingleTileSchedulerILb0ELb1ELb1ELi128EEEEEEEEEvNT_6ParamsE,"a",@progbits
	.sectionflags	@""
	.align	4
.nv.constant0._ZN7cutlass13device_kernelIN5flash11enable_sm90INS1_16FlashAttnFwdSm90INS1_25CollectiveMainloopFwdSm90ILi2EN4cute5tupleIJNS5_1CILi1EEES8_S8_EEENS6_IJNS7_ILi128EEENS7_ILi96EEENS7_ILi64EEEEEELi256ENS_6half_tEfNS_4arch4Sm90ELb0ELb0ELb1ELb0ELb0ELb0ELb0ELb1ELb0ELb1ELb1ELb0EEENS1_21CollectiveEpilogueFwdINS6_IJSA_NS7_ILi256EEESB_EEES9_SE_SG_Li256ELb0ELb1ELb1ELb0EEENS1_19SingleTileSchedulerILb0ELb1ELb1ELi128EEEEEEEEEvNT_6ParamsE:
	.zero		3200


//--------------------- .nv.constant0._ZN7cutlass13device_kernelIN5flash11enable_sm90INS1_16FlashAttnFwdSm90INS1_25CollectiveMainloopFwdSm90ILi2EN4cute5tupleIJNS5_1CILi1EEES8_S8_EEENS6_IJNS7_ILi128EEENS7_ILi96EEENS7_ILi64EEEEEELi256ENS_6half_tEfNS_4arch4Sm90ELb0ELb0ELb1ELb0ELb0ELb0ELb1ELb1ELb0ELb1ELb1ELb0EEENS1_21CollectiveEpilogueFwdINS6_IJSA_NS7_ILi256EEESB_EEES9_SE_SG_Li256ELb0ELb1ELb1ELb0EEENS1_19SingleTileSchedulerILb0ELb1ELb1ELi128EEEEEEEEEvNT_6ParamsE --------------------------
	.section	.nv.constant0._ZN7cutlass13device_kernelIN5flash11enable_sm90INS1_16FlashAttnFwdSm90INS1_25CollectiveMainloopFwdSm90ILi2EN4cute5tupleIJNS5_1CILi1EEES8_S8_EEENS6_IJNS7_ILi128EEENS7_ILi96EEENS7_ILi64EEEEEELi256ENS_6half_tEfNS_4arch4Sm90ELb0ELb0ELb1ELb0ELb0ELb0ELb1ELb1ELb0ELb1ELb1ELb0EEENS1_21CollectiveEpilogueFwdINS6_IJSA_NS7_ILi256EEESB_EEES9_SE_SG_Li256ELb0ELb1ELb1ELb0EEENS1_19SingleTileSchedulerILb0ELb1ELb1ELi128EEEEEEEEEvNT_6ParamsE,"a",@progbits
	.sectionflags	@""
	.align	4
.nv.constant0._ZN7cutlass13device_kernelIN5flash11enable_sm90INS1_16FlashAttnFwdSm90INS1_25CollectiveMainloopFwdSm90ILi2EN4cute5tupleIJNS5_1CILi1EEES8_S8_EEENS6_IJNS7_ILi128EEENS7_ILi96EEENS7_ILi64EEEEEELi256ENS_6half_tEfNS_4arch4Sm90ELb0ELb0ELb1ELb0ELb0ELb0ELb1ELb1ELb0ELb1ELb1ELb0EEENS1_21CollectiveEpilogueFwdINS6_IJSA_NS7_ILi256EEESB_EEES9_SE_SG_Li256ELb0ELb1ELb1ELb0EEENS1_19SingleTileSchedulerILb0ELb1ELb1ELi128EEEEEEEEEvNT_6ParamsE:
	.zero		3456


//--------------------- .nv.constant0._ZN7cutlass13device_kernelIN5flash11enable_sm90INS1_16FlashAttnFwdSm90INS1_25CollectiveMainloopFwdSm90ILi2EN4cute5tupleIJNS5_1CILi1EEES8_S8_EEENS6_IJNS7_ILi128EEENS7_ILi96EEENS7_ILi64EEEEEELi256ENS_6half_tEfNS_4arch4Sm90ELb0ELb0ELb1ELb1ELb0ELb0ELb0ELb1ELb0ELb1ELb1ELb0EEENS1_21CollectiveEpilogueFwdINS6_IJSA_NS7_ILi256EEESB_EEES9_SE_SG_Li256ELb1ELb1ELb1ELb0EEENS1_36VarlenDynamicPersistentTileSchedulerILi128ELi96ELi256ELi128ELb1ELb1ELb1ELb0ELb1ELb1EEEEEEEEEvNT_6ParamsE --------------------------
	.section	.nv.constant0._ZN7cutlass13device_kernelIN5flash11enable_sm90INS1_16FlashAttnFwdSm90INS1_25CollectiveMainloopFwdSm90ILi2EN4cute5tupleIJNS5_1CILi1EEES8_S8_EEENS6_IJNS7_ILi128EEENS7_ILi96EEENS7_ILi64EEEEEELi256ENS_6half_tEfNS_4arch4Sm90ELb0ELb0ELb1ELb1ELb0ELb0ELb0ELb1ELb0ELb1ELb1ELb0EEENS1_21CollectiveEpilogueFwdINS6_IJSA_NS7_ILi256EEESB_EEES9_SE_SG_Li256ELb1ELb1ELb1ELb0EEENS1_36VarlenDynamicPersistentTileSchedulerILi128ELi96ELi256ELi128ELb1ELb1ELb1ELb0ELb1ELb1EEEEEEEEEvNT_6ParamsE,"a",@progbits
	.sectionflags	@""
	.align	4
.nv.constant0._ZN7cutlass13device_kernelIN5flash11enable_sm90INS1_16FlashAttnFwdSm90INS1_25CollectiveMainloopFwdSm90ILi2EN4cute5tupleIJNS5_1CILi1EEES8_S8_EEENS6_IJNS7_ILi128EEENS7_ILi96EEENS7_ILi64EEEEEELi256ENS_6half_tEfNS_4arch4Sm90ELb0ELb0ELb1ELb1ELb0ELb0ELb0ELb1ELb0ELb1ELb1ELb0EEENS1_21CollectiveEpilogueFwdINS6_IJSA_NS7_ILi256EEESB_EEES9_SE_SG_Li256ELb1ELb1ELb1ELb0EEENS1_36VarlenDynamicPersistentTileSchedulerILi128ELi96ELi256ELi128ELb1ELb1ELb1ELb0ELb1ELb1EEEEEEEEEvNT_6ParamsE:
	.zero		3328


//--------------------- .nv.constant0._ZN7cutlass13device_kernelIN5flash11enable_sm90INS1_16FlashAttnFwdSm90INS1_25CollectiveMainloopFwdSm90ILi2EN4cute5tupleIJNS5_1CILi1EEES8_S8_EEENS6_IJNS7_ILi128EEENS7_ILi96EEENS7_ILi64EEEEEELi256ENS_6half_tEfNS_4arch4Sm90ELb0ELb0ELb1ELb1ELb0ELb1ELb0ELb1ELb0ELb1ELb1ELb0EEENS1_21CollectiveEpilogueFwdINS6_IJSA_NS7_ILi256EEESB_EEES9_SE_SG_Li256ELb1ELb1ELb1ELb0EEENS1_36VarlenDynamicPersistentTileSchedulerILi128ELi96ELi256ELi128ELb1ELb1ELb1ELb0ELb1ELb1EEEEEEEEEvNT_6ParamsE --------------------------
	.section	.nv.constant0._ZN7cutlass13device_kernelIN5flash11enable_sm90INS1_16FlashAttnFwdSm90INS1_25CollectiveMainloopFwdSm90ILi2EN4cute5tupleIJNS5_1CILi1EEES8_S8_EEENS6_IJNS7_ILi128EEENS7_ILi96EEENS7_ILi64EEEEEELi256ENS_6half_tEfNS_4arch4Sm90ELb0ELb0ELb1ELb1ELb0ELb1ELb0ELb1ELb0ELb1ELb1ELb0EEENS1_21CollectiveEpilogueFwdINS6_IJSA_NS7_ILi256EEESB_EEES9_SE_SG_Li256ELb1ELb1ELb1ELb0EEENS1_36VarlenDynamicPersistentTileSchedulerILi128ELi96ELi256ELi128ELb1ELb1ELb1ELb0ELb1ELb1EEEEEEEEEvNT_6ParamsE,"a",@progbits
	.sectionflags	@""
	.align	4
.nv.constant0._ZN7cutlass13device_kernelIN5flash11enable_sm90INS1_16FlashAttnFwdSm90INS1_25CollectiveMainloopFwdSm90ILi2EN4cute5tupleIJNS5_1CILi1EEES8_S8_EEENS6_IJNS7_ILi128EEENS7_ILi96EEENS7_ILi64EEEEEELi256ENS_6half_tEfNS_4arch4Sm90ELb0ELb0ELb1ELb1ELb0ELb1ELb0ELb1ELb0ELb1ELb1ELb0EEENS1_21CollectiveEpilogueFwdINS6_IJSA_NS7_ILi256EEESB_EEES9_SE_SG_Li256ELb1ELb1ELb1ELb0EEENS1_36VarlenDynamicPersistentTileSchedulerILi128ELi96ELi256ELi128ELb1ELb1ELb1ELb0ELb1ELb1EEEEEEEEEvNT_6ParamsE:
	.zero		3328


//--------------------- .nv.constant0._ZN7cutlass13device_kernelIN5flash11enable_sm90INS1_16FlashAttnFwdSm90INS1_25CollectiveMainloopFwdSm90ILi2EN4cute5tupleIJNS5_1CILi1EEES8_S8_EEENS6_IJNS7_ILi128EEENS7_ILi96EEENS7_ILi64EEEEEELi256ENS_6half_tEfNS_4arch4Sm90ELb0ELb0ELb1ELb1ELb0ELb0ELb1ELb1ELb0ELb1ELb1ELb0EEENS1_21CollectiveEpilogueFwdINS6_IJSA_NS7_ILi256EEESB_EEES9_SE_SG_Li256ELb1ELb1ELb1ELb0EEENS1_36VarlenDynamicPersistentTileSchedulerILi128ELi96ELi256ELi128ELb1ELb1ELb1ELb0ELb1ELb1EEEEEEEEEvNT_6ParamsE --------------------------
	.section	.nv.constant0._ZN7cutlass13device_kernelIN5flash11enable_sm90INS1_16FlashAttnFwdSm90INS1_25CollectiveMainloopFwdSm90ILi2EN4cute5tupleIJNS5_1CILi1EEES8_S8_EEENS6_IJNS7_ILi128EEENS7_ILi96EEENS7_ILi64EEEEEELi256ENS_6half_tEfNS_4arch4Sm90ELb0ELb0ELb1ELb1ELb0ELb0ELb1ELb1ELb0ELb1ELb1ELb0EEENS1_21CollectiveEpilogueFwdINS6_IJSA_NS7_ILi256EEESB_EEES9_SE_SG_Li256ELb1ELb1ELb1ELb0EEENS1_36VarlenDynamicPersistentTileSchedulerILi128ELi96ELi256ELi128ELb1ELb1ELb1ELb0ELb1ELb1EEEEEEEEEvNT_6ParamsE,"a",@progbits
	.sectionflags	@""
	.align	4
.nv.constant0._ZN7cutlass13device_kernelIN5flash11enable_sm90INS1_16FlashAttnFwdSm90INS1_25CollectiveMainloopFwdSm90ILi2EN4cute5tupleIJNS5_1CILi1EEES8_S8_EEENS6_IJNS7_ILi128EEENS7_ILi96EEENS7_ILi64EEEEEELi256ENS_6half_tEfNS_4arch4Sm90ELb0ELb0ELb1ELb1ELb0ELb0ELb1ELb1ELb0ELb1ELb1ELb0EEENS1_21CollectiveEpilogueFwdINS6_IJSA_NS7_ILi256EEESB_EEES9_SE_SG_Li256ELb1ELb1ELb1ELb0EEENS1_36VarlenDynamicPersistentTileSchedulerILi128ELi96ELi256ELi128ELb1ELb1ELb1ELb0ELb1ELb1EEEEEEEEEvNT_6ParamsE:
	.zero		3584


//--------------------- .nv.constant0._ZN7cutlass13device_kernelIN5flash11enable_sm90INS1_16FlashAttnFwdSm90INS1_25CollectiveMainloopFwdSm90ILi2EN4cute5tupleIJNS5_1CILi1EEES8_S8_EEENS6_IJNS7_ILi128EEENS7_ILi96EEENS7_ILi64EEEEEELi256ENS_6half_tEfNS_4arch4Sm90ELb0ELb0ELb1ELb1ELb0ELb1ELb1ELb1ELb0ELb1ELb1ELb0EEENS1_21CollectiveEpilogueFwdINS6_IJSA_NS7_ILi256EEESB_EEES9_SE_SG_Li256ELb1ELb1ELb1ELb0EEENS1_36VarlenDynamicPersistentTileSchedulerILi128ELi96ELi256ELi128ELb1ELb1ELb1ELb0ELb1ELb1EEEEEEEEEvNT_6ParamsE --------------------------
	.section	.nv.constant0._ZN7cutlass13device_kernelIN5flash11enable_sm90INS1_16FlashAttnFwdSm90INS1_25CollectiveMainloopFwdSm90ILi2EN4cute5tupleIJNS5_1CILi1EEES8_S8_EEENS6_IJNS7_ILi128EEENS7_ILi96EEENS7_ILi64EEEEEELi256ENS_6half_tEfNS_4arch4Sm90ELb0ELb0ELb1ELb1ELb0ELb1ELb1ELb1ELb0ELb1ELb1ELb0EEENS1_21CollectiveEpilogueFwdINS6_IJSA_NS7_ILi256EEESB_EEES9_SE_SG_Li256ELb1ELb1ELb1ELb0EEENS1_36VarlenDynamicPersistentTileSchedulerILi128ELi96ELi256ELi128ELb1ELb1ELb1ELb0ELb1ELb1EEEEEEEEEvNT_6ParamsE,"a",@progbits
	.sectionflags	@""
	.align	4
.nv.constant0._ZN7cutlass13device_kernelIN5flash11enable_sm90INS1_16FlashAttnFwdSm90INS1_25CollectiveMainloopFwdSm90ILi2EN4cute5tupleIJNS5_1CILi1EEES8_S8_EEENS6_IJNS7_ILi128EEENS7_ILi96EEENS7_ILi64EEEEEELi256ENS_6half_tEfNS_4arch4Sm90ELb0ELb0ELb1ELb1ELb0ELb1ELb1ELb1ELb0ELb1ELb1ELb0EEENS1_21CollectiveEpilogueFwdINS6_IJSA_NS7_ILi256EEESB_EEES9_SE_SG_Li256ELb1ELb1ELb1ELb0EEENS1_36VarlenDynamicPersistentTileSchedulerILi128ELi96ELi256ELi128ELb1ELb1ELb1ELb0ELb1ELb1EEEEEEEEEvNT_6ParamsE:
	.zero		3584


//--------------------- .nv.constant0._ZN7cutlass13device_kernelIN5flash11enable_sm90INS1_16FlashAttnFwdSm90INS1_25CollectiveMainloopFwdSm90ILi2EN4cute5tupleIJNS5_1CILi1EEES8_S8_EEENS6_IJNS7_ILi128EEENS7_ILi96EEENS7_ILi64EEEEEELi256ENS_6half_tEfNS_4arch4Sm90ELb0ELb1ELb1ELb0ELb0ELb0ELb0ELb1ELb0ELb1ELb1ELb0EEENS1_21CollectiveEpilogueFwdINS6_IJSA_NS7_ILi256EEESB_EEES9_SE_SG_Li256ELb0ELb1ELb1ELb0EEENS1_19SingleTileSchedulerILb0ELb1ELb1ELi128EEEEEEEEEvNT_6ParamsE --------------------------
	.section	.nv.constant0._ZN7cutlass13device_kernelIN5flash11enable_sm90INS1_16FlashAttnFwdSm90INS1_25CollectiveMainloopFwdSm90ILi2EN4cute5tupleIJNS5_1CILi1EEES8_S8_EEENS6_IJNS7_ILi128EEENS7_ILi96EEENS7_ILi64EEEEEELi256ENS_6half_tEfNS_4arch4Sm90ELb0ELb1ELb1ELb0ELb0ELb0ELb0ELb1ELb0ELb1ELb1ELb0EEENS1_21CollectiveEpilogueFwdINS6_IJSA_NS7_ILi256EEESB_EEES9_SE_SG_Li256ELb0ELb1ELb1ELb0EEENS1_19SingleTileSchedulerILb0ELb1ELb1ELi128EEEEEEEEEvNT_6ParamsE,"a",@progbits
	.sectionflags	@""
	.align	4
.nv.constant0._ZN7cutlass13device_kernelIN5flash11enable_sm90INS1_16FlashAttnFwdSm90INS1_25CollectiveMainloopFwdSm90ILi2EN4cute5tupleIJNS5_1CILi1EEES8_S8_EEENS6_IJNS7_ILi128EEENS7_ILi96EEENS7_ILi64EEEEEELi256ENS_6half_tEfNS_4arch4Sm90ELb0ELb1ELb1ELb0ELb0ELb0ELb0ELb1ELb0ELb1ELb1ELb0EEENS1_21CollectiveEpilogueFwdINS6_IJSA_NS7_ILi256EEESB_EEES9_SE_SG_Li256ELb0ELb1ELb1ELb0EEENS1_19SingleTileSchedulerILb0ELb1ELb1ELi128EEEEEEEEEvNT_6ParamsE:
	.zero		3200


//--------------------- .nv.constant0._ZN7cutlass13device_kernelIN5flash11enable_sm90INS1_16FlashAttnFwdSm90INS1_25CollectiveMainloopFwdSm90ILi2EN4cute5tupleIJNS5_1CILi1EEES8_S8_EEENS6_IJNS7_ILi128EEENS7_ILi96EEENS7_ILi64EEEEEELi256ENS_6half_tEfNS_4arch4Sm90ELb0ELb1ELb1ELb0ELb0ELb0ELb1ELb1ELb0ELb1ELb1ELb0EEENS1_21CollectiveEpilogueFwdINS6_IJSA_NS7_ILi256EEESB_EEES9_SE_SG_Li256ELb0ELb1ELb1ELb0EEENS1_19SingleTileSchedulerILb0ELb1ELb1ELi128EEEEEEEEEvNT_6ParamsE --------------------------
	.section	.nv.constant0._ZN7cutlass13device_kernelIN5flash11enable_sm90INS1_16FlashAttnFwdSm90INS1_25CollectiveMainloopFwdSm90ILi2EN4cute5tupleIJNS5_1CILi1EEES8_S8_EEENS6_IJNS7_ILi128EEENS7_ILi96EEENS7_ILi64EEEEEELi256ENS_6half_tEfNS_4arch4Sm90ELb0ELb1ELb1ELb0ELb0ELb0ELb1ELb1ELb0ELb1ELb1ELb0EEENS1_21CollectiveEpilogueFwdINS6_IJSA_NS7_ILi256EEESB_EEES9_SE_SG_Li256ELb0ELb1ELb1ELb0EEENS1_19SingleTileSchedulerILb0ELb1ELb1ELi128EEEEEEEEEvNT_6ParamsE,"a",@progbits
	.sectionflags	@""
	.align	4
.nv.constant0._ZN7cutlass13device_kernelIN5flash11enable_sm90INS1_16FlashAttnFwdSm90INS1_25CollectiveMainloopFwdSm90ILi2EN4cute5tupleIJNS5_1CILi1EEES8_S8_EEENS6_IJNS7_ILi128EEENS7_ILi96EEENS7_ILi64EEEEEELi256ENS_6half_tEfNS_4arch4Sm90ELb0ELb1ELb1ELb0ELb0ELb0ELb1ELb1ELb0ELb1ELb1ELb0EEENS1_21CollectiveEpilogueFwdINS6_IJSA_NS7_ILi256EEESB_EEES9_SE_SG_Li256ELb0ELb1ELb1ELb0EEENS1_19SingleTileSchedulerILb0ELb1ELb1ELi128EEEEEEEEEvNT_6ParamsE:
	.zero		3456


//--------------------- .nv.constant0._ZN7cutlass13device_kernelIN5flash11enable_sm90INS1_16FlashAttnFwdSm90INS1_25CollectiveMainloopFwdSm90ILi2EN4cute5tupleIJNS5_1CILi1EEES8_S8_EEENS6_IJNS7_ILi128EEENS7_ILi96EEENS7_ILi64EEEEEELi256ENS_6half_tEfNS_4arch4Sm90ELb0ELb1ELb1ELb1ELb0ELb0ELb0ELb1ELb0ELb1ELb1ELb0EEENS1_21CollectiveEpilogueFwdINS6_IJSA_NS7_ILi256EEESB_EEES9_SE_SG_Li256ELb1ELb1ELb1ELb0EEENS1_36VarlenDynamicPersistentTileSchedulerILi128ELi96ELi256ELi128ELb1ELb1ELb1ELb1ELb0ELb1EEEEEEEEEvNT_6ParamsE --------------------------
	.section	.nv.constant0._ZN7cutlass13device_kernelIN5flash11enable_sm90INS1_16FlashAttnFwdSm90INS1_25CollectiveMainloopFwdSm90ILi2EN4cute5tupleIJNS5_1CILi1EEES8_S8_EEENS6_IJNS7_ILi128EEENS7_ILi96EEENS7_ILi64EEEEEELi256ENS_6half_tEfNS_4arch4Sm90ELb0ELb1ELb1ELb1ELb0ELb0ELb0ELb1ELb0ELb1ELb1ELb0EEENS1_21CollectiveEpilogueFwdINS6_IJSA_NS7_ILi256EEESB_EEES9_SE_SG_Li256ELb1ELb1ELb1ELb0EEENS1_36VarlenDynamicPersistentTileSchedulerILi128ELi96ELi256ELi128ELb1ELb1ELb1ELb1ELb0ELb1EEEEEEEEEvNT_6ParamsE,"a",@progbits
	.sectionflags	@""
	.align	4
.nv.constant0._ZN7cutlass13device_kernelIN5flash11enable_sm90INS1_16FlashAttnFwdSm90INS1_25CollectiveMainloopFwdSm90ILi2EN4cute5tupleIJNS5_1CILi1EEES8_S8_EEENS6_IJNS7_ILi128EEENS7_ILi96EEENS7_ILi64EEEEEELi256ENS_6half_tEfNS_4arch4Sm90ELb0ELb1ELb1ELb1ELb0ELb0ELb0ELb1ELb0ELb1ELb1ELb0EEENS1_21CollectiveEpilogueFwdINS6_IJSA_NS7_ILi256EEESB_EEES9_SE_SG_Li256ELb1ELb1ELb1ELb0EEENS1_36VarlenDynamicPersistentTileSchedulerILi128ELi96ELi256ELi128ELb1ELb1ELb1ELb1ELb0ELb1EEEEEEEEEvNT_6ParamsE:
	.zero		3328


//--------------------- .nv.constant0._ZN7cutlass13device_kernelIN5flash11enable_sm90INS1_16FlashAttnFwdSm90INS1_25CollectiveMainloopFwdSm90ILi2EN4cute5tupleIJNS5_1CILi1EEES8_S8_EEENS6_IJNS7_ILi128EEENS7_ILi96EEENS7_ILi64EEEEEELi256ENS_6half_tEfNS_4arch4Sm90ELb0ELb1ELb1ELb1ELb0ELb1ELb0ELb1ELb0ELb1ELb1ELb0EEENS1_21CollectiveEpilogueFwdINS6_IJSA_NS7_ILi256EEESB_EEES9_SE_SG_Li256ELb1ELb1ELb1ELb0EEENS1_36VarlenDynamicPersistentTileSchedulerILi128ELi96ELi256ELi128ELb1ELb1ELb1ELb1ELb0ELb1EEEEEEEEEvNT_6ParamsE --------------------------
	.section	.nv.constant0._ZN7cutlass13device_kernelIN5flash11enable_sm90INS1_16FlashAttnFwdSm90INS1_25CollectiveMainloopFwdSm90ILi2EN4cute5tupleIJNS5_1CILi1EEES8_S8_EEENS6_IJNS7_ILi128EEENS7_ILi96EEENS7_ILi64EEEEEELi256ENS_6half_tEfNS_4arch4Sm90ELb0ELb1ELb1ELb1ELb0ELb1ELb0ELb1ELb0ELb1ELb1ELb0EEENS1_21CollectiveEpilogueFwdINS6_IJSA_NS7_ILi256EEESB_EEES9_SE_SG_Li256ELb1ELb1ELb1ELb0EEENS1_36VarlenDynamicPersistentTileSchedulerILi128ELi96ELi256ELi128ELb1ELb1ELb1ELb1ELb0ELb1EEEEEEEEEvNT_6ParamsE,"a",@progbits
	.sectionflags	@""
	.align	4
.nv.constant0._ZN7cutlass13device_kernelIN5flash11enable_sm90INS1_16FlashAttnFwdSm90INS1_25CollectiveMainloopFwdSm90ILi2EN4cute5tupleIJNS5_1CILi1EEES8_S8_EEENS6_IJNS7_ILi128EEENS7_ILi96EEENS7_ILi64EEEEEELi256ENS_6half_tEfNS_4arch4Sm90ELb0ELb1ELb1ELb1ELb0ELb1ELb0ELb1ELb0ELb1ELb1ELb0EEENS1_21CollectiveEpilogueFwdINS6_IJSA_NS7_ILi256EEESB_EEES9_SE_SG_Li256ELb1ELb1ELb1ELb0EEENS1_36VarlenDynamicPersistentTileSchedulerILi128ELi96ELi256ELi128ELb1ELb1ELb1ELb1ELb0ELb1EEEEEEEEEvNT_6ParamsE:
	.zero		3328


//--------------------- .nv.constant0._ZN7cutlass13device_kernelIN5flash11enable_sm90INS1_16FlashAttnFwdSm90INS1_25CollectiveMainloopFwdSm90ILi2EN4cute5tupleIJNS5_1CILi1EEES8_S8_EEENS6_IJNS7_ILi128EEENS7_ILi96EEENS7_ILi64EEEEEELi256ENS_6half_tEfNS_4arch4Sm90ELb0ELb1ELb1ELb1ELb0ELb0ELb1ELb1ELb0ELb1ELb1ELb0EEENS1_21CollectiveEpilogueFwdINS6_IJSA_NS7_ILi256EEESB_EEES9_SE_SG_Li256ELb1ELb1ELb1ELb0EEENS1_36VarlenDynamicPersistentTileSchedulerILi128ELi96ELi256ELi128ELb1ELb1ELb1ELb1ELb0ELb1EEEEEEEEEvNT_6ParamsE --------------------------
	.section	.nv.constant0._ZN7cutlass13device_kernelIN5flash11enable_sm90INS1_16FlashAttnFwdSm90INS1_25CollectiveMainloopFwdSm90ILi2EN4cute5tupleIJNS5_1CILi1EEES8_S8_EEENS6_IJNS7_ILi128EEENS7_ILi96EEENS7_ILi64EEEEEELi256ENS_6half_tEfNS_4arch4Sm90ELb0ELb1ELb1ELb1ELb0ELb0ELb1ELb1ELb0ELb1ELb1ELb0EEENS1_21CollectiveEpilogueFwdINS6_IJSA_NS7_ILi256EEESB_EEES9_SE_SG_Li256ELb1ELb1ELb1ELb0EEENS1_36VarlenDynamicPersistentTileSchedulerILi128ELi96ELi256ELi128ELb1ELb1ELb1ELb1ELb0ELb1EEEEEEEEEvNT_6ParamsE,"a",@progbits
	.sectionflags	@""
	.align	4
.nv.constant0._ZN7cutlass13device_kernelIN5flash11enable_sm90INS1_16FlashAttnFwdSm90INS1_25CollectiveMainloopFwdSm90ILi2EN4cute5tupleIJNS5_1CILi1EEES8_S8_EEENS6_IJNS7_ILi128EEENS7_ILi96EEENS7_ILi64EEEEEELi256ENS_6half_tEfNS_4arch4Sm90ELb0ELb1ELb1ELb1ELb0ELb0ELb1ELb1ELb0ELb1ELb1ELb0EEENS1_21CollectiveEpilogueFwdINS6_IJSA_NS7_ILi256EEESB_EEES9_SE_SG_Li256ELb1ELb1ELb1ELb0EEENS1_36VarlenDynamicPersistentTileSchedulerILi128ELi96ELi256ELi128ELb1ELb1ELb1ELb1ELb0ELb1EEEEEEEEEvNT_6ParamsE:
	.zero		3584


//--------------------- .nv.constant0._ZN7cutlass13device_kernelIN5flash11enable_sm90INS1_16FlashAttnFwdSm90INS1_25CollectiveMainloopFwdSm90ILi2EN4cute5tupleIJNS5_1CILi1EEES8_S8_EEENS6_IJNS7_ILi128EEENS7_ILi96EEENS7_ILi64EEEEEELi256ENS_6half_tEfNS_4arch4Sm90ELb0ELb1ELb1ELb1ELb0ELb1ELb1ELb1ELb0ELb1ELb1ELb0EEENS1_21CollectiveEpilogueFwdINS6_IJSA_NS7_ILi256EEESB_EEES9_SE_SG_Li256ELb1ELb1ELb1ELb0EEENS1_36VarlenDynamicPersistentTileSchedulerILi128ELi96ELi256ELi128ELb1ELb1ELb1ELb1ELb0ELb1EEEEEEEEEvNT_6ParamsE --------------------------
	.section	.nv.constant0._ZN7cutlass13device_kernelIN5flash11enable_sm90INS1_16FlashAttnFwdSm90INS1_25CollectiveMainloopFwdSm90ILi2EN4cute5tupleIJNS5_1CILi1EEES8_S8_EEENS6_IJNS7_ILi128EEENS7_ILi96EEENS7_ILi64EEEEEELi256ENS_6half_tEfNS_4arch4Sm90ELb0ELb1ELb1ELb1ELb0ELb1ELb1ELb1ELb0ELb1ELb1ELb0EEENS1_21CollectiveEpilogueFwdINS6_IJSA_NS7_ILi256EEESB_EEES9_SE_SG_Li256ELb1ELb1ELb1ELb0EEENS1_36VarlenDynamicPersistentTileSchedulerILi128ELi96ELi256ELi128ELb1ELb1ELb1ELb1ELb0ELb1EEEEEEEEEvNT_6ParamsE,"a",@progbits
	.sectionflags	@""
	.align	4
.nv.constant0._ZN7cutlass13device_kernelIN5flash11enable_sm90INS1_16FlashAttnFwdSm90INS1_25CollectiveMainloopFwdSm90ILi2EN4cute5tupleIJNS5_1CILi1EEES8_S8_EEENS6_IJNS7_ILi128EEENS7_ILi96EEENS7_ILi64EEEEEELi256ENS_6half_tEfNS_4arch4Sm90ELb0ELb1ELb1ELb1ELb0ELb1ELb1ELb1ELb0ELb1ELb1ELb0EEENS1_21CollectiveEpilogueFwdINS6_IJSA_NS7_ILi256EEESB_EEES9_SE_SG_Li256ELb1ELb1ELb1ELb0EEENS1_36VarlenDynamicPersistentTileSchedulerILi128ELi96ELi256ELi128ELb1ELb1ELb1ELb1ELb0ELb1EEEEEEEEEvNT_6ParamsE:
	.zero		3584


//--------------------- .nv.constant0._ZN7cutlass13device_kernelIN5flash11enable_sm90INS1_16FlashAttnFwdSm90INS1_25CollectiveMainloopFwdSm90ILi2EN4cute5tupleIJNS5_1CILi1EEES8_S8_EEENS6_IJNS7_ILi128EEENS7_ILi96EEENS7_ILi64EEEEEELi256ENS_6half_tEfNS_4arch4Sm90ELb1ELb0ELb1ELb0ELb0ELb0ELb0ELb1ELb0ELb1ELb1ELb0EEENS1_21CollectiveEpilogueFwdINS6_IJSA_NS7_ILi256EEESB_EEES9_SE_SG_Li256ELb0ELb1ELb1ELb0EEENS1_19SingleTileSchedulerILb0ELb1ELb1ELi128EEEEEEEEEvNT_6ParamsE --------------------------
	.section	.nv.constant0._ZN7cutlass13device_kernelIN5flash11enable_sm90INS1_16FlashAttnFwdSm90INS1_25CollectiveMainloopFwdSm90ILi2EN4cute5tupleIJNS5_1CILi1EEES8_S8_EEENS6_IJNS7_ILi128EEENS7_ILi96EEENS7_ILi64EEEEEELi256ENS_6half_tEfNS_4arch4Sm90ELb1ELb0ELb1ELb0ELb0ELb0ELb0ELb1ELb0ELb1ELb1ELb0EEENS1_21CollectiveEpilogueFwdINS6_IJSA_NS7_ILi256EEESB_EEES9_SE_SG_Li256ELb0ELb1ELb1ELb0EEENS1_19SingleTileSchedulerILb0ELb1ELb1ELi128EEEEEEEEEvNT_6ParamsE,"a",@progbits
	.sectionflags	@""
	.align	4
.nv.constant0._ZN7cutlass13device_kernelIN5flash11enable_sm90INS1_16FlashAttnFwdSm90INS1_25CollectiveMainloopFwdSm90ILi2EN4cute5tupleIJNS5_1CILi1EEES8_S8_EEENS6_IJNS7_ILi128EEENS7_ILi96EEENS7_ILi64EEEEEELi256ENS_6half_tEfNS_4arch4Sm90ELb1ELb0ELb1ELb0ELb0ELb0ELb0ELb1ELb0ELb1ELb1ELb0EEENS1_21CollectiveEpilogueFwdINS6_IJSA_NS7_ILi256EEESB_EEES9_SE_SG_Li256ELb0ELb1ELb1ELb0EEENS1_19SingleTileSchedulerILb0ELb1ELb1ELi128EEEEEEEEEvNT_6ParamsE:
	.zero		3200


//--------------------- .nv.constant0._ZN7cutlass13device_kernelIN5flash11enable_sm90INS1_16FlashAttnFwdSm90INS1_25CollectiveMainloopFwdSm90ILi2EN4cute5tupleIJNS5_1CILi1EEES8_S8_EEENS6_IJNS7_ILi128EEENS7_ILi96EEENS7_ILi64EEEEEELi256ENS_6half_tEfNS_4arch4Sm90ELb1ELb0ELb1ELb0ELb0ELb0ELb1ELb1ELb0ELb1ELb1ELb0EEENS1_21CollectiveEpilogueFwdINS6_IJSA_NS7_ILi256EEESB_EEES9_SE_SG_Li256ELb0ELb1ELb1ELb0EEENS1_19SingleTileSchedulerILb0ELb1ELb1ELi128EEEEEEEEEvNT_6ParamsE --------------------------
	.section	.nv.constant0._ZN7cutlass13device_kernelIN5flash11enable_sm90INS1_16FlashAttnFwdSm90INS1_25CollectiveMainloopFwdSm90ILi2EN4cute5tupleIJNS5_1CILi1EEES8_S8_EEENS6_IJNS7_ILi128EEENS7_ILi96EEENS7_ILi64EEEEEELi256ENS_6half_tEfNS_4arch4Sm90ELb1ELb0ELb1ELb0ELb0ELb0ELb1ELb1ELb0ELb1ELb1ELb0EEENS1_21CollectiveEpilogueFwdINS6_IJSA_NS7_ILi256EEESB_EEES9_SE_SG_Li256ELb0ELb1ELb1ELb0EEENS1_19SingleTileSchedulerILb0ELb1ELb1ELi128EEEEEEEEEvNT_6ParamsE,"a",@progbits
	.sectionflags	@""
	.align	4
.nv.constant0._ZN7cutlass13device_kernelIN5flash11enable_sm90INS1_16FlashAttnFwdSm90INS1_25CollectiveMainloopFwdSm90ILi2EN4cute5tupleIJNS5_1CILi1EEES8_S8_EEENS6_IJNS7_ILi128EEENS7_ILi96EEENS7_ILi64EEEEEELi256ENS_6half_tEfNS_4arch4Sm90ELb1ELb0ELb1ELb0ELb0ELb0ELb1ELb1ELb0ELb1ELb1ELb0EEENS1_21CollectiveEpilogueFwdINS6_IJSA_NS7_ILi256EEESB_EEES9_SE_SG_Li256ELb0ELb1ELb1ELb0EEENS1_19SingleTileSchedulerILb0ELb1ELb1ELi128EEEEEEEEEvNT_6ParamsE:
	.zero		3456


//--------------------- .nv.constant0._ZN7cutlass13device_kernelIN5flash11enable_sm90INS1_16FlashAttnFwdSm90INS1_25CollectiveMainloopFwdSm90ILi2EN4cute5tupleIJNS5_1CILi1EEES8_S8_EEENS6_IJNS7_ILi128EEENS7_ILi96EEENS7_ILi64EEEEEELi256ENS_6half_tEfNS_4arch4Sm90ELb1ELb0ELb1ELb1ELb0ELb0ELb0ELb1ELb0ELb1ELb1ELb0EEENS1_21CollectiveEpilogueFwdINS6_IJSA_NS7_ILi256EEESB_EEES9_SE_SG_Li256ELb1ELb1ELb1ELb0EEENS1_36VarlenDynamicPersistentTileSchedulerILi128ELi96ELi256ELi128ELb1ELb1ELb1ELb1ELb1ELb1EEEEEEEEEvNT_6ParamsE --------------------------
	.section	.nv.constant0._ZN7cutlass13device_kernelIN5flash11enable_sm90INS1_16FlashAttnFwdSm90INS1_25CollectiveMainloopFwdSm90ILi2EN4cute5tupleIJNS5_1CILi1EEES8_S8_EEENS6_IJNS7_ILi128EEENS7_ILi96EEENS7_ILi64EEEEEELi256ENS_6half_tEfNS_4arch4Sm90ELb1ELb0ELb1ELb1ELb0ELb0ELb0ELb1ELb0ELb1ELb1ELb0EEENS1_21CollectiveEpilogueFwdINS6_IJSA_NS7_ILi256EEESB_EEES9_SE_SG_Li256ELb1ELb1ELb1ELb0EEENS1_36VarlenDynamicPersistentTileSchedulerILi128ELi96ELi256ELi128ELb1ELb1ELb1ELb1ELb1ELb1EEEEEEEEEvNT_6ParamsE,"a",@progbits
	.sectionflags	@""
	.align	4
.nv.constant0._ZN7cutlass13device_kernelIN5flash11enable_sm90INS1_16FlashAttnFwdSm90INS1_25CollectiveMainloopFwdSm90ILi2EN4cute5tupleIJNS5_1CILi1EEES8_S8_EEENS6_IJNS7_ILi128EEENS7_ILi96EEENS7_ILi64EEEEEELi256ENS_6half_tEfNS_4arch4Sm90ELb1ELb0ELb1ELb1ELb0ELb0ELb0ELb1ELb0ELb1ELb1ELb0EEENS1_21CollectiveEpilogueFwdINS6_IJSA_NS7_ILi256EEESB_EEES9_SE_SG_Li256ELb1ELb1ELb1ELb0EEENS1_36VarlenDynamicPersistentTileSchedulerILi128ELi96ELi256ELi128ELb1ELb1ELb1ELb1ELb1ELb1EEEEEEEEEvNT_6ParamsE:
	.zero		3328


//--------------------- .nv.constant0._ZN7cutlass13device_kernelIN5flash11enable_sm90INS1_16FlashAttnFwdSm90INS1_25CollectiveMainloopFwdSm90ILi2EN4cute5tupleIJNS5_1CILi1EEES8_S8_EEENS6_IJNS7_ILi128EEENS7_ILi96EEENS7_ILi64EEEEEELi256ENS_6half_tEfNS_4arch4Sm90ELb1ELb0ELb1ELb1ELb0ELb1ELb0ELb1ELb0ELb1ELb1ELb0EEENS1_21CollectiveEpilogueFwdINS6_IJSA_NS7_ILi256EEESB_EEES9_SE_SG_Li256ELb1ELb1ELb1ELb0EEENS1_36VarlenDynamicPersistentTileSchedulerILi128ELi96ELi256ELi128ELb1ELb1ELb1ELb1ELb1ELb1EEEEEEEEEvNT_6ParamsE --------------------------
	.section	.nv.constant0._ZN7cutlass13device_kernelIN5flash11enable_sm90INS1_16FlashAttnFwdSm90INS1_25CollectiveMainloopFwdSm90ILi2EN4cute5tupleIJNS5_1CILi1EEES8_S8_EEENS6_IJNS7_ILi128EEENS7_ILi96EEENS7_ILi64EEEEEELi256ENS_6half_tEfNS_4arch4Sm90ELb1ELb0ELb1ELb1ELb0ELb1ELb0ELb1ELb0ELb1ELb1ELb0EEENS1_21CollectiveEpilogueFwdINS6_IJSA_NS7_ILi256EEESB_EEES9_SE_SG_Li256ELb1ELb1ELb1ELb0EEENS1_36VarlenDynamicPersistentTileSchedulerILi128ELi96ELi256ELi128ELb1ELb1ELb1ELb1ELb1ELb1EEEEEEEEEvNT_6ParamsE,"a",@progbits
	.sectionflags	@""
	.align	4
.nv.constant0._ZN7cutlass13device_kernelIN5flash11enable_sm90INS1_16FlashAttnFwdSm90INS1_25CollectiveMainloopFwdSm90ILi2EN4cute5tupleIJNS5_1CILi1EEES8_S8_EEENS6_IJNS7_ILi128EEENS7_ILi96EEENS7_ILi64EEEEEELi256ENS_6half_tEfNS_4arch4Sm90ELb1ELb0ELb1ELb1ELb0ELb1ELb0ELb1ELb0ELb1ELb1ELb0EEENS1_21CollectiveEpilogueFwdINS6_IJSA_NS7_ILi256EEESB_EEES9_SE_SG_Li256ELb1ELb1ELb1ELb0EEENS1_36VarlenDynamicPersistentTileSchedulerILi128ELi96ELi256ELi128ELb1ELb1ELb1ELb1ELb1ELb1EEEEEEEEEvNT_6ParamsE:
	.zero		3328


//--------------------- .nv.constant0._ZN7cutlass13device_kernelIN5flash11enable_sm90INS1_16FlashAttnFwdSm90INS1_25CollectiveMainloopFwdSm90ILi2EN4cute5tupleIJNS5_1CILi1EEES8_S8_EEENS6_IJNS7_ILi128EEENS7_ILi96EEENS7_ILi64EEEEEELi256ENS_6half_tEfNS_4arch4Sm90ELb1ELb0ELb1ELb1ELb0ELb0ELb1ELb1ELb0ELb1ELb1ELb0EEENS1_21CollectiveEpilogueFwdINS6_IJSA_NS7_ILi256EEESB_EEES9_SE_SG_Li256ELb1ELb1ELb1ELb0EEENS1_36VarlenDynamicPersistentTileSchedulerILi128ELi96ELi256ELi128ELb1ELb1ELb1ELb1ELb1ELb1EEEEEEEEEvNT_6ParamsE --------------------------
	.section	.nv.constant0._ZN7cutlass13device_kernelIN5flash11enable_sm90INS1_16FlashAttnFwdSm90INS1_25CollectiveMainloopFwdSm90ILi2EN4cute5tupleIJNS5_1CILi1EEES8_S8_EEENS6_IJNS7_ILi128EEENS7_ILi96EEENS7_ILi64EEEEEELi256ENS_6half_tEfNS_4arch4Sm90ELb1ELb0ELb1ELb1ELb0ELb0ELb1ELb1ELb0ELb1ELb1ELb0EEENS1_21CollectiveEpilogueFwdINS6_IJSA_NS7_ILi256EEESB_EEES9_SE_SG_Li256ELb1ELb1ELb1ELb0EEENS1_36VarlenDynamicPersistentTileSchedulerILi128ELi96ELi256ELi128ELb1ELb1ELb1ELb1ELb1ELb1EEEEEEEEEvNT_6ParamsE,"a",@progbits
	.sectionflags	@""
	.align	4
.nv.constant0._ZN7cutlass13device_kernelIN5flash11enable_sm90INS1_16FlashAttnFwdSm90INS1_25CollectiveMainloopFwdSm90ILi2EN4cute5tupleIJNS5_1CILi1EEES8_S8_EEENS6_IJNS7_ILi128EEENS7_ILi96EEENS7_ILi64EEEEEELi256ENS_6half_tEfNS_4arch4Sm90ELb1ELb0ELb1ELb1ELb0ELb0ELb1ELb1ELb0ELb1ELb1ELb0EEENS1_21CollectiveEpilogueFwdINS6_IJSA_NS7_ILi256EEESB_EEES9_SE_SG_Li256ELb1ELb1ELb1ELb0EEENS1_36VarlenDynamicPersistentTileSchedulerILi128ELi96ELi256ELi128ELb1ELb1ELb1ELb1ELb1ELb1EEEEEEEEEvNT_6ParamsE:
	.zero		3584


//--------------------- .nv.constant0._ZN7cutlass13device_kernelIN5flash11enable_sm90INS1_16FlashAttnFwdSm90INS1_25CollectiveMainloopFwdSm90ILi2EN4cute5tupleIJNS5_1CILi1EEES8_S8_EEENS6_IJNS7_ILi128EEENS7_ILi96EEENS7_ILi64EEEEEELi256ENS_6half_tEfNS_4arch4Sm90ELb1ELb0ELb1ELb1ELb0ELb1ELb1ELb1ELb0ELb1ELb1ELb0EEENS1_21CollectiveEpilogueFwdINS6_IJSA_NS7_ILi256EEESB_EEES9_SE_SG_Li256ELb1ELb1ELb1ELb0EEENS1_36VarlenDynamicPersistentTileSchedulerILi128ELi96ELi256ELi128ELb1ELb1ELb1ELb1ELb1ELb1EEEEEEEEEvNT_6ParamsE --------------------------
	.section	.nv.constant0._ZN7cutlass13device_kernelIN5flash11enable_sm90INS1_16FlashAttnFwdSm90INS1_25CollectiveMainloopFwdSm90ILi2EN4cute5tupleIJNS5_1CILi1EEES8_S8_EEENS6_IJNS7_ILi128EEENS7_ILi96EEENS7_ILi64EEEEEELi256ENS_6half_tEfNS_4arch4Sm90ELb1ELb0ELb1ELb1ELb0ELb1ELb1ELb1ELb0ELb1ELb1ELb0EEENS1_21CollectiveEpilogueFwdINS6_IJSA_NS7_ILi256EEESB_EEES9_SE_SG_Li256ELb1ELb1ELb1ELb0EEENS1_36VarlenDynamicPersistentTileSchedulerILi128ELi96ELi256ELi128ELb1ELb1ELb1ELb1ELb1ELb1EEEEEEEEEvNT_6ParamsE,"a",@progbits
	.sectionflags	@""
	.align	4
.nv.constant0._ZN7cutlass13device_kernelIN5flash11enable_sm90INS1_16FlashAttnFwdSm90INS1_25CollectiveMainloopFwdSm90ILi2EN4cute5tupleIJNS5_1CILi1EEES8_S8_EEENS6_IJNS7_ILi128EEENS7_ILi96EEENS7_ILi64EEEEEELi256ENS_6half_tEfNS_4arch4Sm90ELb1ELb0ELb1ELb1ELb0ELb1ELb1ELb1ELb0ELb1ELb1ELb0EEENS1_21CollectiveEpilogueFwdINS6_IJSA_NS7_ILi256EEESB_EEES9_SE_SG_Li256ELb1ELb1ELb1ELb0EEENS1_36VarlenDynamicPersistentTileSchedulerILi128ELi96ELi256ELi128ELb1ELb1ELb1ELb1ELb1ELb1EEEEEEEEEvNT_6ParamsE:
	.zero		3584


//--------------------- SYMBOLS --------------------------

	.type		.nv.reservedSmem.offset0,@object
	.size		.nv.reservedSmem.offset0,0x4
	.type		__assertfail,@function
